	.target	sm_80

	.elftype	@"ET_EXEC"


//--------------------- .note.nv.tkinfo           --------------------------
	.section	.note.nv.tkinfo,"",@"SHT_NOTE"
	.sectionflags	@"SHF_NOTE_NV_TKINFO"
	.tkinfo
        /*0018*/ 	.word	0x00000002
        /*0030*/ 	.string	""
        /*0030*/ 	.string	"ptxas"
        /*0030*/ 	.string	"Cuda compilation tools, release 13.0, V13.0.88"
        /*0030*/ 	.string	"Build cuda_13.0.r13.0/compiler.36424714_0"
        /*0030*/ 	.string	"-arch sm_80 -m 64 "



//--------------------- .note.nv.cuinfo           --------------------------
	.section	.note.nv.cuinfo,"",@"SHT_NOTE"
	.sectionflags	@"SHF_NOTE_NV_CUINFO"
        /*0018*/ 	.short	0x0002
        /*001a*/ 	.short	0x0050
        /*001c*/ 	.short	0x0082
	.zero		2


//--------------------- .nv.info                  --------------------------
	.section	.nv.info,"",@"SHT_CUDA_INFO"
	.align	4


	//----- nvinfo : EIATTR_REGCOUNT
	.align		4
        /*0000*/ 	.byte	0x04, 0x2f
        /*0002*/ 	.short	(.L_12 - .L_11)
	.align		4
.L_11:
        /*0004*/ 	.word	index@(_ZN7cutlass13device_kernelIN5flash19enable_sm80_to_sm89INS1_16FlashAttnFwdSm80INS1_25CollectiveMainloopFwdSm80ILi8ELi2ELb0EN4cute5tupleIJNS5_1CILi128EEENS7_ILi64EEENS7_ILi192EEEEEELi192ENS_10bfloat16_tEfNS_4arch4Sm80ELb1ELb0ELb0ELb1ELb1ELb1ELb1ELb1EEENS1_21CollectiveEpilogueFwdINS6_IJS8_SA_S9_EEENS6_IJNS7_ILi1EEESI_SI_EEESC_SE_Li256ELb1ELb1ELb1ELb0EEENS1_36VarlenDynamicPersistentTileSchedulerILi128ELi64ELi256ELi256ELb1ELb1ELb0ELb1ELb1ELb1EEEEEEEEEvNT_6ParamsE)
        /*0008*/ 	.word	0x000000ff


	//----- nvinfo : EIATTR_FRAME_SIZE
	.align		4
.L_12:
        /*000c*/ 	.byte	0x04, 0x11
        /*000e*/ 	.short	(.L_14 - .L_13)
	.align		4
.L_13:
        /*0010*/ 	.word	index@($__internal_103_$__cuda_sm70_votesync_ballot)
        /*0014*/ 	.word	0x00000000


	//----- nvinfo : EIATTR_FRAME_SIZE
	.align		4
.L_14:
        /*0018*/ 	.byte	0x04, 0x11
        /*001a*/ 	.short	(.L_16 - .L_15)
	.align		4
.L_15:
        /*001c*/ 	.word	index@($__internal_102_$__cuda_sm70_shflsync_up_p)
        /*0020*/ 	.word	0x00000000


	//----- nvinfo : EIATTR_FRAME_SIZE
	.align		4
.L_16:
        /*0024*/ 	.byte	0x04, 0x11
        /*0026*/ 	.short	(.L_18 - .L_17)
	.align		4
.L_17:
        /*0028*/ 	.word	index@($__internal_101_$__cuda_sm70_shflsync_idx_p)
        /*002c*/ 	.word	0x00000000


	//----- nvinfo : EIATTR_FRAME_SIZE
	.align		4
.L_18:
        /*0030*/ 	.byte	0x04, 0x11
        /*0032*/ 	.short	(.L_20 - .L_19)
	.align		4
.L_19:
        /*0034*/ 	.word	index@($__internal_100_$__cuda_sm70_shflsync_bfly_p)
        /*0038*/ 	.word	0x00000000


	//----- nvinfo : EIATTR_FRAME_SIZE
	.align		4
.L_20:
        /*003c*/ 	.byte	0x04, 0x11
        /*003e*/ 	.short	(.L_22 - .L_21)
	.align		4
.L_21:
        /*0040*/ 	.word	index@(_ZN7cutlass13device_kernelIN5flash19enable_sm80_to_sm89INS1_16FlashAttnFwdSm80INS1_25CollectiveMainloopFwdSm80ILi8ELi2ELb0EN4cute5tupleIJNS5_1CILi128EEENS7_ILi64EEENS7_ILi192EEEEEELi192ENS_10bfloat16_tEfNS_4arch4Sm80ELb1ELb0ELb0ELb1ELb1ELb1ELb1ELb1EEENS1_21CollectiveEpilogueFwdINS6_IJS8_SA_S9_EEENS6_IJNS7_ILi1EEESI_SI_EEESC_SE_Li256ELb1ELb1ELb1ELb0EEENS1_36VarlenDynamicPersistentTileSchedulerILi128ELi64ELi256ELi256ELb1ELb1ELb0ELb1ELb1ELb1EEEEEEEEEvNT_6ParamsE)
        /*0044*/ 	.word	0x00000070


	//----- nvinfo : EIATTR_REGCOUNT
	.align		4
.L_22:
        /*0048*/ 	.byte	0x04, 0x2f
        /*004a*/ 	.short	(.L_24 - .L_23)
	.align		4
.L_23:
        /*004c*/ 	.word	index@(_ZN7cutlass13device_kernelIN5flash19enable_sm80_to_sm89INS1_16FlashAttnFwdSm80INS1_25CollectiveMainloopFwdSm80ILi8ELi2ELb0EN4cute5tupleIJNS5_1CILi128EEENS7_ILi64EEENS7_ILi192EEEEEELi192ENS_10bfloat16_tEfNS_4arch4Sm80ELb1ELb0ELb0ELb1ELb1ELb0ELb1ELb1EEENS1_21CollectiveEpilogueFwdINS6_IJS8_SA_S9_EEENS6_IJNS7_ILi1EEESI_SI_EEESC_SE_Li256ELb1ELb1ELb1ELb0EEENS1_36VarlenDynamicPersistentTileSchedulerILi128ELi64ELi256ELi256ELb1ELb1ELb0ELb1ELb1ELb1EEEEEEEEEvNT_6ParamsE)
        /*0050*/ 	.word	0x000000ff


	//----- nvinfo : EIATTR_FRAME_SIZE
	.align		4
.L_24:
        /*0054*/ 	.byte	0x04, 0x11
        /*0056*/ 	.short	(.L_26 - .L_25)
	.align		4
.L_25:
        /*0058*/ 	.word	index@($__internal_99_$__cuda_sm70_votesync_ballot)
        /*005c*/ 	.word	0x00000000


	//----- nvinfo : EIATTR_FRAME_SIZE
	.align		4
.L_26:
        /*0060*/ 	.byte	0x04, 0x11
        /*0062*/ 	.short	(.L_28 - .L_27)
	.align		4
.L_27:
        /*0064*/ 	.word	index@($__internal_98_$__cuda_sm70_shflsync_up_p)
        /*0068*/ 	.word	0x00000000


	//----- nvinfo : EIATTR_FRAME_SIZE
	.align		4
.L_28:
        /*006c*/ 	.byte	0x04, 0x11
        /*006e*/ 	.short	(.L_30 - .L_29)
	.align		4
.L_29:
        /*0070*/ 	.word	index@($__internal_97_$__cuda_sm70_shflsync_idx_p)
        /*0074*/ 	.word	0x00000000


	//----- nvinfo : EIATTR_FRAME_SIZE
	.align		4
.L_30:
        /*0078*/ 	.byte	0x04, 0x11
        /*007a*/ 	.short	(.L_32 - .L_31)
	.align		4
.L_31:
        /*007c*/ 	.word	index@($__internal_96_$__cuda_sm70_shflsync_bfly_p)
        /*0080*/ 	.word	0x00000000


	//----- nvinfo : EIATTR_FRAME_SIZE
	.align		4
.L_32:
        /*0084*/ 	.byte	0x04, 0x11
        /*0086*/ 	.short	(.L_34 - .L_33)
	.align		4
.L_33:
        /*0088*/ 	.word	index@(_ZN7cutlass13device_kernelIN5flash19enable_sm80_to_sm89INS1_16FlashAttnFwdSm80INS1_25CollectiveMainloopFwdSm80ILi8ELi2ELb0EN4cute5tupleIJNS5_1CILi128EEENS7_ILi64EEENS7_ILi192EEEEEELi192ENS_10bfloat16_tEfNS_4arch4Sm80ELb1ELb0ELb0ELb1ELb1ELb0ELb1ELb1EEENS1_21CollectiveEpilogueFwdINS6_IJS8_SA_S9_EEENS6_IJNS7_ILi1EEESI_SI_EEESC_SE_Li256ELb1ELb1ELb1ELb0EEENS1_36VarlenDynamicPersistentTileSchedulerILi128ELi64ELi256ELi256ELb1ELb1ELb0ELb1ELb1ELb1EEEEEEEEEvNT_6ParamsE)
        /*008c*/ 	.word	0x00000020


	//----- nvinfo : EIATTR_REGCOUNT
	.align		4
.L_34:
        /*0090*/ 	.byte	0x04, 0x2f
        /*0092*/ 	.short	(.L_36 - .L_35)
	.align		4
.L_35:
        /*0094*/ 	.word	index@(_ZN7cutlass13device_kernelIN5flash19enable_sm80_to_sm89INS1_16FlashAttnFwdSm80INS1_25CollectiveMainloopFwdSm80ILi8ELi2ELb0EN4cute5tupleIJNS5_1CILi128EEENS7_ILi64EEENS7_ILi192EEEEEELi192ENS_10bfloat16_tEfNS_4arch4Sm80ELb1ELb0ELb0ELb0ELb1ELb0ELb1ELb1EEENS1_21CollectiveEpilogueFwdINS6_IJS8_SA_S9_EEENS6_IJNS7_ILi1EEESI_SI_EEESC_SE_Li256ELb0ELb1ELb1ELb0EEENS1_30DynamicPersistentTileSchedulerILi256ELi256ELb1ELb1ELb0EEEEEEEEEvNT_6ParamsE)
        /*0098*/ 	.word	0x000000ff


	//----- nvinfo : EIATTR_FRAME_SIZE
	.align		4
.L_36:
        /*009c*/ 	.byte	0x04, 0x11
        /*009e*/ 	.short	(.L_38 - .L_37)
	.align		4
.L_37:
        /*00a0*/ 	.word	index@($__internal_95_$__cuda_sm70_shflsync_idx_p)
        /*00a4*/ 	.word	0x00000000


	//----- nvinfo : EIATTR_FRAME_SIZE
	.align		4
.L_38:
        /*00a8*/ 	.byte	0x04, 0x11
        /*00aa*/ 	.short	(.L_40 - .L_39)
	.align		4
.L_39:
        /*00ac*/ 	.word	index@($__internal_94_$__cuda_sm70_shflsync_bfly_p)
        /*00b0*/ 	.word	0x00000000


	//----- nvinfo : EIATTR_FRAME_SIZE
	.align		4
.L_40:
        /*00b4*/ 	.byte	0x04, 0x11
        /*00b6*/ 	.short	(.L_42 - .L_41)
	.align		4
.L_41:
        /*00b8*/ 	.word	index@(_ZN7cutlass13device_kernelIN5flash19enable_sm80_to_sm89INS1_16FlashAttnFwdSm80INS1_25CollectiveMainloopFwdSm80ILi8ELi2ELb0EN4cute5tupleIJNS5_1CILi128EEENS7_ILi64EEENS7_ILi192EEEEEELi192ENS_10bfloat16_tEfNS_4arch4Sm80ELb1ELb0ELb0ELb0ELb1ELb0ELb1ELb1EEENS1_21CollectiveEpilogueFwdINS6_IJS8_SA_S9_EEENS6_IJNS7_ILi1EEESI_SI_EEESC_SE_Li256ELb0ELb1ELb1ELb0EEENS1_30DynamicPersistentTileSchedulerILi256ELi256ELb1ELb1ELb0EEEEEEEEEvNT_6ParamsE)
        /*00bc*/ 	.word	0x00000010


	//----- nvinfo : EIATTR_REGCOUNT
	.align		4
.L_42:
        /*00c0*/ 	.byte	0x04, 0x2f
        /*00c2*/ 	.short	(.L_44 - .L_43)
	.align		4
.L_43:
        /*00c4*/ 	.word	index@(_ZN7cutlass13device_kernelIN5flash19enable_sm80_to_sm89INS1_16FlashAttnFwdSm80INS1_25CollectiveMainloopFwdSm80ILi8ELi2ELb0EN4cute5tupleIJNS5_1CILi128EEENS7_ILi64EEENS7_ILi192EEEEEELi192ENS_10bfloat16_tEfNS_4arch4Sm80ELb0ELb1ELb0ELb1ELb1ELb1ELb1ELb1EEENS1_21CollectiveEpilogueFwdINS6_IJS8_SA_S9_EEENS6_IJNS7_ILi1EEESI_SI_EEESC_SE_Li256ELb1ELb1ELb1ELb0EEENS1_36VarlenDynamicPersistentTileSchedulerILi128ELi64ELi256ELi256ELb1ELb1ELb0ELb1ELb0ELb1EEEEEEEEEvNT_6ParamsE)
        /*00c8*/ 	.word	0x000000ff


	//----- nvinfo : EIATTR_FRAME_SIZE
	.align		4
.L_44:
        /*00cc*/ 	.byte	0x04, 0x11
        /*00ce*/ 	.short	(.L_46 - .L_45)
	.align		4
.L_45:
        /*00d0*/ 	.word	index@($__internal_93_$__cuda_sm70_votesync_ballot)
        /*00d4*/ 	.word	0x00000000


	//----- nvinfo : EIATTR_FRAME_SIZE
	.align		4
.L_46:
        /*00d8*/ 	.byte	0x04, 0x11
        /*00da*/ 	.short	(.L_48 - .L_47)
	.align		4
.L_47:
        /*00dc*/ 	.word	index@($__internal_92_$__cuda_sm70_shflsync_up_p)
        /*00e0*/ 	.word	0x00000000


	//----- nvinfo : EIATTR_FRAME_SIZE
	.align		4
.L_48:
        /*00e4*/ 	.byte	0x04, 0x11
        /*00e6*/ 	.short	(.L_50 - .L_49)
	.align		4
.L_49:
        /*00e8*/ 	.word	index@($__internal_91_$__cuda_sm70_shflsync_idx_p)
        /*00ec*/ 	.word	0x00000000


	//----- nvinfo : EIATTR_FRAME_SIZE
	.align		4
.L_50:
        /*00f0*/ 	.byte	0x04, 0x11
        /*00f2*/ 	.short	(.L_52 - .L_51)
	.align		4
.L_51:
        /*00f4*/ 	.word	index@($__internal_90_$__cuda_sm70_shflsync_bfly_p)
        /*00f8*/ 	.word	0x00000000


	//----- nvinfo : EIATTR_FRAME_SIZE
	.align		4
.L_52:
        /*00fc*/ 	.byte	0x04, 0x11
        /*00fe*/ 	.short	(.L_54 - .L_53)
	.align		4
.L_53:
        /*0100*/ 	.word	index@($_ZN7cutlass13device_kernelIN5flash19enable_sm80_to_sm89INS1_16FlashAttnFwdSm80INS1_25CollectiveMainloopFwdSm80ILi8ELi2ELb0EN4cute5tupleIJNS5_1CILi128EEENS7_ILi64EEENS7_ILi192EEEEEELi192ENS_10bfloat16_tEfNS_4arch4Sm80ELb0ELb1ELb0ELb1ELb1ELb1ELb1ELb1EEENS1_21CollectiveEpilogueFwdINS6_IJS8_SA_S9_EEENS6_IJNS7_ILi1EEESI_SI_EEESC_SE_Li256ELb1ELb1ELb1ELb0EEENS1_36VarlenDynamicPersistentTileSchedulerILi128ELi64ELi256ELi256ELb1ELb1ELb0ELb1ELb0ELb1EEEEEEEEEvNT_6ParamsE$_ZZN5flash25CollectiveMainloopFwdSm80ILi8ELi2ELb0EN4cute5tupleIJNS1_1CILi128EEENS3_ILi64EEENS3_ILi192EEEEEELi192EN7cutlass10bfloat16_tEfNS8_4arch4Sm80ELb0ELb1ELb0ELb1ELb1ELb1ELb1ELb1EE3mmaINS_16FlashAttnFwdSm80ISC_NS_21CollectiveEpilogueFwdINS2_IJS4_S6_S5_EEENS2_IJNS3_ILi1EEESH_SH_EEES9_SB_Li256ELb1ELb1ELb1ELb0EEENS_36VarlenDynamicPersistentTileSchedulerILi128ELi64ELi256ELi256ELb1ELb1ELb0ELb1ELb0ELb1EEEE13SharedStorageENS1_6TensorINS1_11ArrayEngineIfLm96EEENS1_6LayoutINS2_IJNS2_IJNS3_ILi2EEESS_EEESH_NS3_ILi24EEEEEENS2_IJNS2_IJSH_SS_EEENS3_ILi0EEENS3_ILi4EEEEEEEEEENS_7SoftmaxILi2ELi0EEEEEbRKNSC_6ParamsERT0_RT1_iRKNS_16SeqlenInfoQKNewKILb1ELb1EEENS2_IJiiiiEEERT_ENKUlvE_clEv)
        /*0104*/ 	.word	0x00000000


	//----- nvinfo : EIATTR_FRAME_SIZE
	.align		4
.L_54:
        /*0108*/ 	.byte	0x04, 0x11
        /*010a*/ 	.short	(.L_56 - .L_55)
	.align		4
.L_55:
        /*010c*/ 	.word	index@(_ZN7cutlass13device_kernelIN5flash19enable_sm80_to_sm89INS1_16FlashAttnFwdSm80INS1_25CollectiveMainloopFwdSm80ILi8ELi2ELb0EN4cute5tupleIJNS5_1CILi128EEENS7_ILi64EEENS7_ILi192EEEEEELi192ENS_10bfloat16_tEfNS_4arch4Sm80ELb0ELb1ELb0ELb1ELb1ELb1ELb1ELb1EEENS1_21CollectiveEpilogueFwdINS6_IJS8_SA_S9_EEENS6_IJNS7_ILi1EEESI_SI_EEESC_SE_Li256ELb1ELb1ELb1ELb0EEENS1_36VarlenDynamicPersistentTileSchedulerILi128ELi64ELi256ELi256ELb1ELb1ELb0ELb1ELb0ELb1EEEEEEEEEvNT_6ParamsE)
        /*0110*/ 	.word	0x00000130


	//----- nvinfo : EIATTR_REGCOUNT
	.align		4
.L_56:
        /*0114*/ 	.byte	0x04, 0x2f
        /*0116*/ 	.short	(.L_58 - .L_57)
	.align		4
.L_57:
        /*0118*/ 	.word	index@(_ZN7cutlass13device_kernelIN5flash19enable_sm80_to_sm89INS1_16FlashAttnFwdSm80INS1_25CollectiveMainloopFwdSm80ILi8ELi2ELb0EN4cute5tupleIJNS5_1CILi128EEENS7_ILi64EEENS7_ILi192EEEEEELi192ENS_10bfloat16_tEfNS_4arch4Sm80ELb0ELb1ELb0ELb1ELb1ELb0ELb1ELb1EEENS1_21CollectiveEpilogueFwdINS6_IJS8_SA_S9_EEENS6_IJNS7_ILi1EEESI_SI_EEESC_SE_Li256ELb1ELb1ELb1ELb0EEENS1_36VarlenDynamicPersistentTileSchedulerILi128ELi64ELi256ELi256ELb1ELb1ELb0ELb1ELb0ELb1EEEEEEEEEvNT_6ParamsE)
        /*011c*/ 	.word	0x000000ff


	//----- nvinfo : EIATTR_FRAME_SIZE
	.align		4
.L_58:
        /*0120*/ 	.byte	0x04, 0x11
        /*0122*/ 	.short	(.L_60 - .L_59)
	.align		4
.L_59:
        /*0124*/ 	.word	index@($__internal_89_$__cuda_sm70_votesync_ballot)
        /*0128*/ 	.word	0x00000000


	//----- nvinfo : EIATTR_FRAME_SIZE
	.align		4
.L_60:
        /*012c*/ 	.byte	0x04, 0x11
        /*012e*/ 	.short	(.L_62 - .L_61)
	.align		4
.L_61:
        /*0130*/ 	.word	index@($__internal_88_$__cuda_sm70_shflsync_up_p)
        /*0134*/ 	.word	0x00000000


	//----- nvinfo : EIATTR_FRAME_SIZE
	.align		4
.L_62:
        /*0138*/ 	.byte	0x04, 0x11
        /*013a*/ 	.short	(.L_64 - .L_63)
	.align		4
.L_63:
        /*013c*/ 	.word	index@($__internal_87_$__cuda_sm70_shflsync_idx_p)
        /*0140*/ 	.word	0x00000000


	//----- nvinfo : EIATTR_FRAME_SIZE
	.align		4
.L_64:
        /*0144*/ 	.byte	0x04, 0x11
        /*0146*/ 	.short	(.L_66 - .L_65)
	.align		4
.L_65:
        /*0148*/ 	.word	index@($__internal_86_$__cuda_sm70_shflsync_bfly_p)
        /*014c*/ 	.word	0x00000000


	//----- nvinfo : EIATTR_FRAME_SIZE
	.align		4
.L_66:
        /*0150*/ 	.byte	0x04, 0x11
        /*0152*/ 	.short	(.L_68 - .L_67)
	.align		4
.L_67:
        /*0154*/ 	.word	index@(_ZN7cutlass13device_kernelIN5flash19enable_sm80_to_sm89INS1_16FlashAttnFwdSm80INS1_25CollectiveMainloopFwdSm80ILi8ELi2ELb0EN4cute5tupleIJNS5_1CILi128EEENS7_ILi64EEENS7_ILi192EEEEEELi192ENS_10bfloat16_tEfNS_4arch4Sm80ELb0ELb1ELb0ELb1ELb1ELb0ELb1ELb1EEENS1_21CollectiveEpilogueFwdINS6_IJS8_SA_S9_EEENS6_IJNS7_ILi1EEESI_SI_EEESC_SE_Li256ELb1ELb1ELb1ELb0EEENS1_36VarlenDynamicPersistentTileSchedulerILi128ELi64ELi256ELi256ELb1ELb1ELb0ELb1ELb0ELb1EEEEEEEEEvNT_6ParamsE)
        /*0158*/ 	.word	0x00000010


	//----- nvinfo : EIATTR_REGCOUNT
	.align		4
.L_68:
        /*015c*/ 	.byte	0x04, 0x2f
        /*015e*/ 	.short	(.L_70 - .L_69)
	.align		4
.L_69:
        /*0160*/ 	.word	index@(_ZN7cutlass13device_kernelIN5flash19enable_sm80_to_sm89INS1_16FlashAttnFwdSm80INS1_25CollectiveMainloopFwdSm80ILi8ELi2ELb0EN4cute5tupleIJNS5_1CILi128EEENS7_ILi64EEENS7_ILi192EEEEEELi192ENS_10bfloat16_tEfNS_4arch4Sm80ELb0ELb1ELb0ELb0ELb1ELb0ELb1ELb1EEENS1_21CollectiveEpilogueFwdINS6_IJS8_SA_S9_EEENS6_IJNS7_ILi1EEESI_SI_EEESC_SE_Li256ELb0ELb1ELb1ELb0EEENS1_19SingleTileSchedulerILb0ELb1ELb1ELi128EEEEEEEEEvNT_6ParamsE)
        /*0164*/ 	.word	0x000000e4


	//----- nvinfo : EIATTR_FRAME_SIZE
	.align		4
.L_70:
        /*0168*/ 	.byte	0x04, 0x11
        /*016a*/ 	.short	(.L_72 - .L_71)
	.align		4
.L_71:
        /*016c*/ 	.word	index@(_ZN7cutlass13device_kernelIN5flash19enable_sm80_to_sm89INS1_16FlashAttnFwdSm80INS1_25CollectiveMainloopFwdSm80ILi8ELi2ELb0EN4cute5tupleIJNS5_1CILi128EEENS7_ILi64EEENS7_ILi192EEEEEELi192ENS_10bfloat16_tEfNS_4arch4Sm80ELb0ELb1ELb0ELb0ELb1ELb0ELb1ELb1EEENS1_21CollectiveEpilogueFwdINS6_IJS8_SA_S9_EEENS6_IJNS7_ILi1EEESI_SI_EEESC_SE_Li256ELb0ELb1ELb1ELb0EEENS1_19SingleTileSchedulerILb0ELb1ELb1ELi128EEEEEEEEEvNT_6ParamsE)
        /*0170*/ 	.word	0x00000000


	//----- nvinfo : EIATTR_REGCOUNT
	.align		4
.L_72:
        /*0174*/ 	.byte	0x04, 0x2f
        /*0176*/ 	.short	(.L_74 - .L_73)
	.align		4
.L_73:
        /*0178*/ 	.word	index@(_ZN7cutlass13device_kernelIN5flash19enable_sm80_to_sm89INS1_16FlashAttnFwdSm80INS1_25CollectiveMainloopFwdSm80ILi8ELi2ELb0EN4cute5tupleIJNS5_1CILi128EEENS7_ILi64EEENS7_ILi192EEEEEELi192ENS_10bfloat16_tEfNS_4arch4Sm80ELb0ELb0ELb0ELb1ELb1ELb1ELb1ELb1EEENS1_21CollectiveEpilogueFwdINS6_IJS8_SA_S9_EEENS6_IJNS7_ILi1EEESI_SI_EEESC_SE_Li256ELb1ELb1ELb1ELb0EEENS1_36VarlenDynamicPersistentTileSchedulerILi128ELi64ELi256ELi256ELb1ELb1ELb0ELb0ELb1ELb1EEEEEEEEEvNT_6ParamsE)
        /*017c*/ 	.word	0x000000ff


	//----- nvinfo : EIATTR_FRAME_SIZE
	.align		4
.L_74:
        /*0180*/ 	.byte	0x04, 0x11
        /*0182*/ 	.short	(.L_76 - .L_75)
	.align		4
.L_75:
        /*0184*/ 	.word	index@($__internal_85_$__cuda_sm70_votesync_ballot)
        /*0188*/ 	.word	0x00000000


	//----- nvinfo : EIATTR_FRAME_SIZE
	.align		4
.L_76:
        /*018c*/ 	.byte	0x04, 0x11
        /*018e*/ 	.short	(.L_78 - .L_77)
	.align		4
.L_77:
        /*0190*/ 	.word	index@($__internal_84_$__cuda_sm70_shflsync_up_p)
        /*0194*/ 	.word	0x00000000


	//----- nvinfo : EIATTR_FRAME_SIZE
	.align		4
.L_78:
        /*0198*/ 	.byte	0x04, 0x11
        /*019a*/ 	.short	(.L_80 - .L_79)
	.align		4
.L_79:
        /*019c*/ 	.word	index@($__internal_83_$__cuda_sm70_shflsync_idx_p)
        /*01a0*/ 	.word	0x00000000


	//----- nvinfo : EIATTR_FRAME_SIZE
	.align		4
.L_80:
        /*01a4*/ 	.byte	0x04, 0x11
        /*01a6*/ 	.short	(.L_82 - .L_81)
	.align		4
.L_81:
        /*01a8*/ 	.word	index@($__internal_82_$__cuda_sm70_shflsync_bfly_p)
        /*01ac*/ 	.word	0x00000000


	//----- nvinfo : EIATTR_FRAME_SIZE
	.align		4
.L_82:
        /*01b0*/ 	.byte	0x04, 0x11
        /*01b2*/ 	.short	(.L_84 - .L_83)
	.align		4
.L_83:
        /*01b4*/ 	.word	index@(_ZN7cutlass13device_kernelIN5flash19enable_sm80_to_sm89INS1_16FlashAttnFwdSm80INS1_25CollectiveMainloopFwdSm80ILi8ELi2ELb0EN4cute5tupleIJNS5_1CILi128EEENS7_ILi64EEENS7_ILi192EEEEEELi192ENS_10bfloat16_tEfNS_4arch4Sm80ELb0ELb0ELb0ELb1ELb1ELb1ELb1ELb1EEENS1_21CollectiveEpilogueFwdINS6_IJS8_SA_S9_EEENS6_IJNS7_ILi1EEESI_SI_EEESC_SE_Li256ELb1ELb1ELb1ELb0EEENS1_36VarlenDynamicPersistentTileSchedulerILi128ELi64ELi256ELi256ELb1ELb1ELb0ELb0ELb1ELb1EEEEEEEEEvNT_6ParamsE)
        /*01b8*/ 	.word	0x00000050


	//----- nvinfo : EIATTR_REGCOUNT
	.align		4
.L_84:
        /*01bc*/ 	.byte	0x04, 0x2f
        /*01be*/ 	.short	(.L_86 - .L_85)
	.align		4
.L_85:
        /*01c0*/ 	.word	index@(_ZN7cutlass13device_kernelIN5flash19enable_sm80_to_sm89INS1_16FlashAttnFwdSm80INS1_25CollectiveMainloopFwdSm80ILi8ELi2ELb0EN4cute5tupleIJNS5_1CILi128EEENS7_ILi64EEENS7_ILi192EEEEEELi192ENS_10bfloat16_tEfNS_4arch4Sm80ELb0ELb0ELb0ELb1ELb1ELb0ELb1ELb1EEENS1_21CollectiveEpilogueFwdINS6_IJS8_SA_S9_EEENS6_IJNS7_ILi1EEESI_SI_EEESC_SE_Li256ELb1ELb1ELb1ELb0EEENS1_36VarlenDynamicPersistentTileSchedulerILi128ELi64ELi256ELi256ELb1ELb1ELb0ELb0ELb1ELb1EEEEEEEEEvNT_6ParamsE)
        /*01c4*/ 	.word	0x000000ff


	//----- nvinfo : EIATTR_FRAME_SIZE
	.align		4
.L_86:
        /*01c8*/ 	.byte	0x04, 0x11
        /*01ca*/ 	.short	(.L_88 - .L_87)
	.align		4
.L_87:
        /*01cc*/ 	.word	index@($__internal_81_$__cuda_sm70_votesync_ballot)
        /*01d0*/ 	.word	0x00000000


	//----- nvinfo : EIATTR_FRAME_SIZE
	.align		4
.L_88:
        /*01d4*/ 	.byte	0x04, 0x11
        /*01d6*/ 	.short	(.L_90 - .L_89)
	.align		4
.L_89:
        /*01d8*/ 	.word	index@($__internal_80_$__cuda_sm70_shflsync_up_p)
        /*01dc*/ 	.word	0x00000000


	//----- nvinfo : EIATTR_FRAME_SIZE
	.align		4
.L_90:
        /*01e0*/ 	.byte	0x04, 0x11
        /*01e2*/ 	.short	(.L_92 - .L_91)
	.align		4
.L_91:
        /*01e4*/ 	.word	index@($__internal_79_$__cuda_sm70_shflsync_idx_p)
        /*01e8*/ 	.word	0x00000000


	//----- nvinfo : EIATTR_FRAME_SIZE
	.align		4
.L_92:
        /*01ec*/ 	.byte	0x04, 0x11
        /*01ee*/ 	.short	(.L_94 - .L_93)
	.align		4
.L_93:
        /*01f0*/ 	.word	index@($__internal_78_$__cuda_sm70_shflsync_bfly_p)
        /*01f4*/ 	.word	0x00000000


	//----- nvinfo : EIATTR_FRAME_SIZE
	.align		4
.L_94:
        /*01f8*/ 	.byte	0x04, 0x11
        /*01fa*/ 	.short	(.L_96 - .L_95)
	.align		4
.L_95:
        /*01fc*/ 	.word	index@(_ZN7cutlass13device_kernelIN5flash19enable_sm80_to_sm89INS1_16FlashAttnFwdSm80INS1_25CollectiveMainloopFwdSm80ILi8ELi2ELb0EN4cute5tupleIJNS5_1CILi128EEENS7_ILi64EEENS7_ILi192EEEEEELi192ENS_10bfloat16_tEfNS_4arch4Sm80ELb0ELb0ELb0ELb1ELb1ELb0ELb1ELb1EEENS1_21CollectiveEpilogueFwdINS6_IJS8_SA_S9_EEENS6_IJNS7_ILi1EEESI_SI_EEESC_SE_Li256ELb1ELb1ELb1ELb0EEENS1_36VarlenDynamicPersistentTileSchedulerILi128ELi64ELi256ELi256ELb1ELb1ELb0ELb0ELb1ELb1EEEEEEEEEvNT_6ParamsE)
        /*0200*/ 	.word	0x00000010


	//----- nvinfo : EIATTR_REGCOUNT
	.align		4
.L_96:
        /*0204*/ 	.byte	0x04, 0x2f
        /*0206*/ 	.short	(.L_98 - .L_97)
	.align		4
.L_97:
        /*0208*/ 	.word	index@(_ZN7cutlass13device_kernelIN5flash19enable_sm80_to_sm89INS1_16FlashAttnFwdSm80INS1_25CollectiveMainloopFwdSm80ILi8ELi2ELb0EN4cute5tupleIJNS5_1CILi128EEENS7_ILi64EEENS7_ILi192EEEEEELi192ENS_10bfloat16_tEfNS_4arch4Sm80ELb0ELb0ELb0ELb0ELb1ELb0ELb1ELb1EEENS1_21CollectiveEpilogueFwdINS6_IJS8_SA_S9_EEENS6_IJNS7_ILi1EEESI_SI_EEESC_SE_Li256ELb0ELb1ELb1ELb0EEENS1_19SingleTileSchedulerILb0ELb1ELb1ELi128EEEEEEEEEvNT_6ParamsE)
        /*020c*/ 	.word	0x000000f5


	//----- nvinfo : EIATTR_FRAME_SIZE
	.align		4
.L_98:
        /*0210*/ 	.byte	0x04, 0x11
        /*0212*/ 	.short	(.L_100 - .L_99)
	.align		4
.L_99:
        /*0214*/ 	.word	index@(_ZN7cutlass13device_kernelIN5flash19enable_sm80_to_sm89INS1_16FlashAttnFwdSm80INS1_25CollectiveMainloopFwdSm80ILi8ELi2ELb0EN4cute5tupleIJNS5_1CILi128EEENS7_ILi64EEENS7_ILi192EEEEEELi192ENS_10bfloat16_tEfNS_4arch4Sm80ELb0ELb0ELb0ELb0ELb1ELb0ELb1ELb1EEENS1_21CollectiveEpilogueFwdINS6_IJS8_SA_S9_EEENS6_IJNS7_ILi1EEESI_SI_EEESC_SE_Li256ELb0ELb1ELb1ELb0EEENS1_19SingleTileSchedulerILb0ELb1ELb1ELi128EEEEEEEEEvNT_6ParamsE)
        /*0218*/ 	.word	0x00000000


	//----- nvinfo : EIATTR_REGCOUNT
	.align		4
.L_100:
        /*021c*/ 	.byte	0x04, 0x2f
        /*021e*/ 	.short	(.L_102 - .L_101)
	.align		4
.L_101:
        /*0220*/ 	.word	index@(_ZN7cutlass13device_kernelIN5flash19enable_sm80_to_sm89INS1_16FlashAttnFwdSm80INS1_25CollectiveMainloopFwdSm80ILi8ELi1ELb0EN4cute5tupleIJNS5_1CILi128EEENS7_ILi64EEENS7_ILi192EEEEEELi192ENS_10bfloat16_tEfNS_4arch4Sm80ELb1ELb0ELb0ELb1ELb1ELb1ELb1ELb1EEENS1_21CollectiveEpilogueFwdINS6_IJS8_SA_S9_EEENS6_IJNS7_ILi1EEESI_SI_EEESC_SE_Li256ELb1ELb1ELb1ELb0EEENS1_36VarlenDynamicPersistentTileSchedulerILi128ELi64ELi256ELi256ELb1ELb1ELb0ELb1ELb1ELb1EEEEEEEEEvNT_6ParamsE)
        /*0224*/ 	.word	0x000000ff


	//----- nvinfo : EIATTR_FRAME_SIZE
	.align		4
.L_102:
        /*0228*/ 	.byte	0x04, 0x11
        /*022a*/ 	.short	(.L_104 - .L_103)
	.align		4
.L_103:
        /*022c*/ 	.word	index@($__internal_77_$__cuda_sm70_votesync_ballot)
        /*0230*/ 	.word	0x00000000


	//----- nvinfo : EIATTR_FRAME_SIZE
	.align		4
.L_104:
        /*0234*/ 	.byte	0x04, 0x11
        /*0236*/ 	.short	(.L_106 - .L_105)
	.align		4
.L_105:
        /*0238*/ 	.word	index@($__internal_76_$__cuda_sm70_shflsync_up_p)
        /*023c*/ 	.word	0x00000000


	//----- nvinfo : EIATTR_FRAME_SIZE
	.align		4
.L_106:
        /*0240*/ 	.byte	0x04, 0x11
        /*0242*/ 	.short	(.L_108 - .L_107)
	.align		4
.L_107:
        /*0244*/ 	.word	index@($__internal_75_$__cuda_sm70_shflsync_idx_p)
        /*0248*/ 	.word	0x00000000


	//----- nvinfo : EIATTR_FRAME_SIZE
	.align		4
.L_108:
        /*024c*/ 	.byte	0x04, 0x11
        /*024e*/ 	.short	(.L_110 - .L_109)
	.align		4
.L_109:
        /*0250*/ 	.word	index@($__internal_74_$__cuda_sm70_shflsync_bfly_p)
        /*0254*/ 	.word	0x00000000


	//----- nvinfo : EIATTR_FRAME_SIZE
	.align		4
.L_110:
        /*0258*/ 	.byte	0x04, 0x11
        /*025a*/ 	.short	(.L_112 - .L_111)
	.align		4
.L_111:
        /*025c*/ 	.word	index@(_ZN7cutlass13device_kernelIN5flash19enable_sm80_to_sm89INS1_16FlashAttnFwdSm80INS1_25CollectiveMainloopFwdSm80ILi8ELi1ELb0EN4cute5tupleIJNS5_1CILi128EEENS7_ILi64EEENS7_ILi192EEEEEELi192ENS_10bfloat16_tEfNS_4arch4Sm80ELb1ELb0ELb0ELb1ELb1ELb1ELb1ELb1EEENS1_21CollectiveEpilogueFwdINS6_IJS8_SA_S9_EEENS6_IJNS7_ILi1EEESI_SI_EEESC_SE_Li256ELb1ELb1ELb1ELb0EEENS1_36VarlenDynamicPersistentTileSchedulerILi128ELi64ELi256ELi256ELb1ELb1ELb0ELb1ELb1ELb1EEEEEEEEEvNT_6ParamsE)
        /*0260*/ 	.word	0x00000060


	//----- nvinfo : EIATTR_REGCOUNT
	.align		4
.L_112:
        /*0264*/ 	.byte	0x04, 0x2f
        /*0266*/ 	.short	(.L_114 - .L_113)
	.align		4
.L_113:
        /*0268*/ 	.word	index@(_ZN7cutlass13device_kernelIN5flash19enable_sm80_to_sm89INS1_16FlashAttnFwdSm80INS1_25CollectiveMainloopFwdSm80ILi8ELi1ELb0EN4cute5tupleIJNS5_1CILi128EEENS7_ILi64EEENS7_ILi192EEEEEELi192ENS_10bfloat16_tEfNS_4arch4Sm80ELb1ELb0ELb0ELb1ELb1ELb0ELb1ELb1EEENS1_21CollectiveEpilogueFwdINS6_IJS8_SA_S9_EEENS6_IJNS7_ILi1EEESI_SI_EEESC_SE_Li256ELb1ELb1ELb1ELb0EEENS1_36VarlenDynamicPersistentTileSchedulerILi128ELi64ELi256ELi256ELb1ELb1ELb0ELb1ELb1ELb1EEEEEEEEEvNT_6ParamsE)
        /*026c*/ 	.word	0x000000ff


	//----- nvinfo : EIATTR_FRAME_SIZE
	.align		4
.L_114:
        /*0270*/ 	.byte	0x04, 0x11
        /*0272*/ 	.short	(.L_116 - .L_115)
	.align		4
.L_115:
        /*0274*/ 	.word	index@($__internal_73_$__cuda_sm70_votesync_ballot)
        /*0278*/ 	.word	0x00000000


	//----- nvinfo : EIATTR_FRAME_SIZE
	.align		4
.L_116:
        /*027c*/ 	.byte	0x04, 0x11
        /*027e*/ 	.short	(.L_118 - .L_117)
	.align		4
.L_117:
        /*0280*/ 	.word	index@($__internal_72_$__cuda_sm70_shflsync_up_p)
        /*0284*/ 	.word	0x00000000


	//----- nvinfo : EIATTR_FRAME_SIZE
	.align		4
.L_118:
        /*0288*/ 	.byte	0x04, 0x11
        /*028a*/ 	.short	(.L_120 - .L_119)
	.align		4
.L_119:
        /*028c*/ 	.word	index@($__internal_71_$__cuda_sm70_shflsync_idx_p)
        /*0290*/ 	.word	0x00000000


	//----- nvinfo : EIATTR_FRAME_SIZE
	.align		4
.L_120:
        /*0294*/ 	.byte	0x04, 0x11
        /*0296*/ 	.short	(.L_122 - .L_121)
	.align		4
.L_121:
        /*0298*/ 	.word	index@($__internal_70_$__cuda_sm70_shflsync_bfly_p)
        /*029c*/ 	.word	0x00000000


	//----- nvinfo : EIATTR_FRAME_SIZE
	.align		4
.L_122:
        /*02a0*/ 	.byte	0x04, 0x11
        /*02a2*/ 	.short	(.L_124 - .L_123)
	.align		4
.L_123:
        /*02a4*/ 	.word	index@(_ZN7cutlass13device_kernelIN5flash19enable_sm80_to_sm89INS1_16FlashAttnFwdSm80INS1_25CollectiveMainloopFwdSm80ILi8ELi1ELb0EN4cute5tupleIJNS5_1CILi128EEENS7_ILi64EEENS7_ILi192EEEEEELi192ENS_10bfloat16_tEfNS_4arch4Sm80ELb1ELb0ELb0ELb1ELb1ELb0ELb1ELb1EEENS1_21CollectiveEpilogueFwdINS6_IJS8_SA_S9_EEENS6_IJNS7_ILi1EEESI_SI_EEESC_SE_Li256ELb1ELb1ELb1ELb0EEENS1_36VarlenDynamicPersistentTileSchedulerILi128ELi64ELi256ELi256ELb1ELb1ELb0ELb1ELb1ELb1EEEEEEEEEvNT_6ParamsE)
        /*02a8*/ 	.word	0x00000018


	//----- nvinfo : EIATTR_REGCOUNT
	.align		4
.L_124:
        /*02ac*/ 	.byte	0x04, 0x2f
        /*02ae*/ 	.short	(.L_126 - .L_125)
	.align		4
.L_125:
        /*02b0*/ 	.word	index@(_ZN7cutlass13device_kernelIN5flash19enable_sm80_to_sm89INS1_16FlashAttnFwdSm80INS1_25CollectiveMainloopFwdSm80ILi8ELi1ELb0EN4cute5tupleIJNS5_1CILi128EEENS7_ILi64EEENS7_ILi192EEEEEELi192ENS_10bfloat16_tEfNS_4arch4Sm80ELb1ELb0ELb0ELb0ELb1ELb0ELb1ELb1EEENS1_21CollectiveEpilogueFwdINS6_IJS8_SA_S9_EEENS6_IJNS7_ILi1EEESI_SI_EEESC_SE_Li256ELb0ELb1ELb1ELb0EEENS1_30DynamicPersistentTileSchedulerILi256ELi256ELb1ELb1ELb0EEEEEEEEEvNT_6ParamsE)
        /*02b4*/ 	.word	0x000000ff


	//----- nvinfo : EIATTR_FRAME_SIZE
	.align		4
.L_126:
        /*02b8*/ 	.byte	0x04, 0x11
        /*02ba*/ 	.short	(.L_128 - .L_127)
	.align		4
.L_127:
        /*02bc*/ 	.word	index@($__internal_69_$__cuda_sm70_shflsync_idx_p)
        /*02c0*/ 	.word	0x00000000


	//----- nvinfo : EIATTR_FRAME_SIZE
	.align		4
.L_128:
        /*02c4*/ 	.byte	0x04, 0x11
        /*02c6*/ 	.short	(.L_130 - .L_129)
	.align		4
.L_129:
        /*02c8*/ 	.word	index@($__internal_68_$__cuda_sm70_shflsync_bfly_p)
        /*02cc*/ 	.word	0x00000000


	//----- nvinfo : EIATTR_FRAME_SIZE
	.align		4
.L_130:
        /*02d0*/ 	.byte	0x04, 0x11
        /*02d2*/ 	.short	(.L_132 - .L_131)
	.align		4
.L_131:
        /*02d4*/ 	.word	index@(_ZN7cutlass13device_kernelIN5flash19enable_sm80_to_sm89INS1_16FlashAttnFwdSm80INS1_25CollectiveMainloopFwdSm80ILi8ELi1ELb0EN4cute5tupleIJNS5_1CILi128EEENS7_ILi64EEENS7_ILi192EEEEEELi192ENS_10bfloat16_tEfNS_4arch4Sm80ELb1ELb0ELb0ELb0ELb1ELb0ELb1ELb1EEENS1_21CollectiveEpilogueFwdINS6_IJS8_SA_S9_EEENS6_IJNS7_ILi1EEESI_SI_EEESC_SE_Li256ELb0ELb1ELb1ELb0EEENS1_30DynamicPersistentTileSchedulerILi256ELi256ELb1ELb1ELb0EEEEEEEEEvNT_6ParamsE)
        /*02d8*/ 	.word	0x00000010


	//----- nvinfo : EIATTR_REGCOUNT
	.align		4
.L_132:
        /*02dc*/ 	.byte	0x04, 0x2f
        /*02de*/ 	.short	(.L_134 - .L_133)
	.align		4
.L_133:
        /*02e0*/ 	.word	index@(_ZN7cutlass13device_kernelIN5flash19enable_sm80_to_sm89INS1_16FlashAttnFwdSm80INS1_25CollectiveMainloopFwdSm80ILi8ELi1ELb0EN4cute5tupleIJNS5_1CILi128EEENS7_ILi64EEENS7_ILi192EEEEEELi192ENS_10bfloat16_tEfNS_4arch4Sm80ELb0ELb1ELb0ELb1ELb1ELb1ELb1ELb1EEENS1_21CollectiveEpilogueFwdINS6_IJS8_SA_S9_EEENS6_IJNS7_ILi1EEESI_SI_EEESC_SE_Li256ELb1ELb1ELb1ELb0EEENS1_36VarlenDynamicPersistentTileSchedulerILi128ELi64ELi256ELi256ELb1ELb1ELb0ELb1ELb0ELb1EEEEEEEEEvNT_6ParamsE)
        /*02e4*/ 	.word	0x000000ff


	//----- nvinfo : EIATTR_FRAME_SIZE
	.align		4
.L_134:
        /*02e8*/ 	.byte	0x04, 0x11
        /*02ea*/ 	.short	(.L_136 - .L_135)
	.align		4
.L_135:
        /*02ec*/ 	.word	index@($__internal_67_$__cuda_sm70_votesync_ballot)
        /*02f0*/ 	.word	0x00000000


	//----- nvinfo : EIATTR_FRAME_SIZE
	.align		4
.L_136:
        /*02f4*/ 	.byte	0x04, 0x11
        /*02f6*/ 	.short	(.L_138 - .L_137)
	.align		4
.L_137:
        /*02f8*/ 	.word	index@($__internal_66_$__cuda_sm70_shflsync_up_p)
        /*02fc*/ 	.word	0x00000000


	//----- nvinfo : EIATTR_FRAME_SIZE
	.align		4
.L_138:
        /*0300*/ 	.byte	0x04, 0x11
        /*0302*/ 	.short	(.L_140 - .L_139)
	.align		4
.L_139:
        /*0304*/ 	.word	index@($__internal_65_$__cuda_sm70_shflsync_idx_p)
        /*0308*/ 	.word	0x00000000


	//----- nvinfo : EIATTR_FRAME_SIZE
	.align		4
.L_140:
        /*030c*/ 	.byte	0x04, 0x11
        /*030e*/ 	.short	(.L_142 - .L_141)
	.align		4
.L_141:
        /*0310*/ 	.word	index@($__internal_64_$__cuda_sm70_shflsync_bfly_p)
        /*0314*/ 	.word	0x00000000


	//----- nvinfo : EIATTR_FRAME_SIZE
	.align		4
.L_142:
        /*0318*/ 	.byte	0x04, 0x11
        /*031a*/ 	.short	(.L_144 - .L_143)
	.align		4
.L_143:
        /*031c*/ 	.word	index@($_ZN7cutlass13device_kernelIN5flash19enable_sm80_to_sm89INS1_16FlashAttnFwdSm80INS1_25CollectiveMainloopFwdSm80ILi8ELi1ELb0EN4cute5tupleIJNS5_1CILi128EEENS7_ILi64EEENS7_ILi192EEEEEELi192ENS_10bfloat16_tEfNS_4arch4Sm80ELb0ELb1ELb0ELb1ELb1ELb1ELb1ELb1EEENS1_21CollectiveEpilogueFwdINS6_IJS8_SA_S9_EEENS6_IJNS7_ILi1EEESI_SI_EEESC_SE_Li256ELb1ELb1ELb1ELb0EEENS1_36VarlenDynamicPersistentTileSchedulerILi128ELi64ELi256ELi256ELb1ELb1ELb0ELb1ELb0ELb1EEEEEEEEEvNT_6ParamsE$_ZZN5flash25CollectiveMainloopFwdSm80ILi8ELi1ELb0EN4cute5tupleIJNS1_1CILi128EEENS3_ILi64EEENS3_ILi192EEEEEELi192EN7cutlass10bfloat16_tEfNS8_4arch4Sm80ELb0ELb1ELb0ELb1ELb1ELb1ELb1ELb1EE3mmaINS_16FlashAttnFwdSm80ISC_NS_21CollectiveEpilogueFwdINS2_IJS4_S6_S5_EEENS2_IJNS3_ILi1EEESH_SH_EEES9_SB_Li256ELb1ELb1ELb1ELb0EEENS_36VarlenDynamicPersistentTileSchedulerILi128ELi64ELi256ELi256ELb1ELb1ELb0ELb1ELb0ELb1EEEE13SharedStorageENS1_6TensorINS1_11ArrayEngineIfLm96EEENS1_6LayoutINS2_IJNS2_IJNS3_ILi2EEESS_EEESH_NS3_ILi24EEEEEENS2_IJNS2_IJSH_SS_EEENS3_ILi0EEENS3_ILi4EEEEEEEEEENS_7SoftmaxILi2ELi0EEEEEbRKNSC_6ParamsERT0_RT1_iRKNS_16SeqlenInfoQKNewKILb1ELb1EEENS2_IJiiiiEEERT_ENKUlvE_clEv)
        /*0320*/ 	.word	0x00000000


	//----- nvinfo : EIATTR_FRAME_SIZE
	.align		4
.L_144:
        /*0324*/ 	.byte	0x04, 0x11
        /*0326*/ 	.short	(.L_146 - .L_145)
	.align		4
.L_145:
        /*0328*/ 	.word	index@(_ZN7cutlass13device_kernelIN5flash19enable_sm80_to_sm89INS1_16FlashAttnFwdSm80INS1_25CollectiveMainloopFwdSm80ILi8ELi1ELb0EN4cute5tupleIJNS5_1CILi128EEENS7_ILi64EEENS7_ILi192EEEEEELi192ENS_10bfloat16_tEfNS_4arch4Sm80ELb0ELb1ELb0ELb1ELb1ELb1ELb1ELb1EEENS1_21CollectiveEpilogueFwdINS6_IJS8_SA_S9_EEENS6_IJNS7_ILi1EEESI_SI_EEESC_SE_Li256ELb1ELb1ELb1ELb0EEENS1_36VarlenDynamicPersistentTileSchedulerILi128ELi64ELi256ELi256ELb1ELb1ELb0ELb1ELb0ELb1EEEEEEEEEvNT_6ParamsE)
        /*032c*/ 	.word	0x00000170


	//----- nvinfo : EIATTR_REGCOUNT
	.align		4
.L_146:
        /*0330*/ 	.byte	0x04, 0x2f
        /*0332*/ 	.short	(.L_148 - .L_147)
	.align		4
.L_147:
        /*0334*/ 	.word	index@(_ZN7cutlass13device_kernelIN5flash19enable_sm80_to_sm89INS1_16FlashAttnFwdSm80INS1_25CollectiveMainloopFwdSm80ILi8ELi1ELb0EN4cute5tupleIJNS5_1CILi128EEENS7_ILi64EEENS7_ILi192EEEEEELi192ENS_10bfloat16_tEfNS_4arch4Sm80ELb0ELb1ELb0ELb1ELb1ELb0ELb1ELb1EEENS1_21CollectiveEpilogueFwdINS6_IJS8_SA_S9_EEENS6_IJNS7_ILi1EEESI_SI_EEESC_SE_Li256ELb1ELb1ELb1ELb0EEENS1_36VarlenDynamicPersistentTileSchedulerILi128ELi64ELi256ELi256ELb1ELb1ELb0ELb1ELb0ELb1EEEEEEEEEvNT_6ParamsE)
        /*0338*/ 	.word	0x000000ff


	//----- nvinfo : EIATTR_FRAME_SIZE
	.align		4
.L_148:
        /*033c*/ 	.byte	0x04, 0x11
        /*033e*/ 	.short	(.L_150 - .L_149)
	.align		4
.L_149:
        /*0340*/ 	.word	index@($__internal_63_$__cuda_sm70_votesync_ballot)
        /*0344*/ 	.word	0x00000000


	//----- nvinfo : EIATTR_FRAME_SIZE
	.align		4
.L_150:
        /*0348*/ 	.byte	0x04, 0x11
        /*034a*/ 	.short	(.L_152 - .L_151)
	.align		4
.L_151:
        /*034c*/ 	.word	index@($__internal_62_$__cuda_sm70_shflsync_up_p)
        /*0350*/ 	.word	0x00000000


	//----- nvinfo : EIATTR_FRAME_SIZE
	.align		4
.L_152:
        /*0354*/ 	.byte	0x04, 0x11
        /*0356*/ 	.short	(.L_154 - .L_153)
	.align		4
.L_153:
        /*0358*/ 	.word	index@($__internal_61_$__cuda_sm70_shflsync_idx_p)
        /*035c*/ 	.word	0x00000000


	//----- nvinfo : EIATTR_FRAME_SIZE
	.align		4
.L_154:
        /*0360*/ 	.byte	0x04, 0x11
        /*0362*/ 	.short	(.L_156 - .L_155)
	.align		4
.L_155:
        /*0364*/ 	.word	index@($__internal_60_$__cuda_sm70_shflsync_bfly_p)
        /*0368*/ 	.word	0x00000000


	//----- nvinfo : EIATTR_FRAME_SIZE
	.align		4
.L_156:
        /*036c*/ 	.byte	0x04, 0x11
        /*036e*/ 	.short	(.L_158 - .L_157)
	.align		4
.L_157:
        /*0370*/ 	.word	index@(_ZN7cutlass13device_kernelIN5flash19enable_sm80_to_sm89INS1_16FlashAttnFwdSm80INS1_25CollectiveMainloopFwdSm80ILi8ELi1ELb0EN4cute5tupleIJNS5_1CILi128EEENS7_ILi64EEENS7_ILi192EEEEEELi192ENS_10bfloat16_tEfNS_4arch4Sm80ELb0ELb1ELb0ELb1ELb1ELb0ELb1ELb1EEENS1_21CollectiveEpilogueFwdINS6_IJS8_SA_S9_EEENS6_IJNS7_ILi1EEESI_SI_EEESC_SE_Li256ELb1ELb1ELb1ELb0EEENS1_36VarlenDynamicPersistentTileSchedulerILi128ELi64ELi256ELi256ELb1ELb1ELb0ELb1ELb0ELb1EEEEEEEEEvNT_6ParamsE)
        /*0374*/ 	.word	0x00000018


	//----- nvinfo : EIATTR_REGCOUNT
	.align		4
.L_158:
        /*0378*/ 	.byte	0x04, 0x2f
        /*037a*/ 	.short	(.L_160 - .L_159)
	.align		4
.L_159:
        /*037c*/ 	.word	index@(_ZN7cutlass13device_kernelIN5flash19enable_sm80_to_sm89INS1_16FlashAttnFwdSm80INS1_25CollectiveMainloopFwdSm80ILi8ELi1ELb0EN4cute5tupleIJNS5_1CILi128EEENS7_ILi64EEENS7_ILi192EEEEEELi192ENS_10bfloat16_tEfNS_4arch4Sm80ELb0ELb1ELb0ELb0ELb1ELb0ELb1ELb1EEENS1_21CollectiveEpilogueFwdINS6_IJS8_SA_S9_EEENS6_IJNS7_ILi1EEESI_SI_EEESC_SE_Li256ELb0ELb1ELb1ELb0EEENS1_19SingleTileSchedulerILb0ELb1ELb1ELi128EEEEEEEEEvNT_6ParamsE)
        /*0380*/ 	.word	0x000000eb


	//----- nvinfo : EIATTR_FRAME_SIZE
	.align		4
.L_160:
        /*0384*/ 	.byte	0x04, 0x11
        /*0386*/ 	.short	(.L_162 - .L_161)
	.align		4
.L_161:
        /*0388*/ 	.word	index@(_ZN7cutlass13device_kernelIN5flash19enable_sm80_to_sm89INS1_16FlashAttnFwdSm80INS1_25CollectiveMainloopFwdSm80ILi8ELi1ELb0EN4cute5tupleIJNS5_1CILi128EEENS7_ILi64EEENS7_ILi192EEEEEELi192ENS_10bfloat16_tEfNS_4arch4Sm80ELb0ELb1ELb0ELb0ELb1ELb0ELb1ELb1EEENS1_21CollectiveEpilogueFwdINS6_IJS8_SA_S9_EEENS6_IJNS7_ILi1EEESI_SI_EEESC_SE_Li256ELb0ELb1ELb1ELb0EEENS1_19SingleTileSchedulerILb0ELb1ELb1ELi128EEEEEEEEEvNT_6ParamsE)
        /*038c*/ 	.word	0x00000000


	//----- nvinfo : EIATTR_REGCOUNT
	.align		4
.L_162:
        /*0390*/ 	.byte	0x04, 0x2f
        /*0392*/ 	.short	(.L_164 - .L_163)
	.align		4
.L_163:
        /*0394*/ 	.word	index@(_ZN7cutlass13device_kernelIN5flash19enable_sm80_to_sm89INS1_16FlashAttnFwdSm80INS1_25CollectiveMainloopFwdSm80ILi8ELi1ELb0EN4cute5tupleIJNS5_1CILi128EEENS7_ILi64EEENS7_ILi192EEEEEELi192ENS_10bfloat16_tEfNS_4arch4Sm80ELb0ELb0ELb0ELb1ELb1ELb1ELb1ELb1EEENS1_21CollectiveEpilogueFwdINS6_IJS8_SA_S9_EEENS6_IJNS7_ILi1EEESI_SI_EEESC_SE_Li256ELb1ELb1ELb1ELb0EEENS1_36VarlenDynamicPersistentTileSchedulerILi128ELi64ELi256ELi256ELb1ELb1ELb0ELb0ELb1ELb1EEEEEEEEEvNT_6ParamsE)
        /*0398*/ 	.word	0x000000ff


	//----- nvinfo : EIATTR_FRAME_SIZE
	.align		4
.L_164:
        /*039c*/ 	.byte	0x04, 0x11
        /*039e*/ 	.short	(.L_166 - .L_165)
	.align		4
.L_165:
        /*03a0*/ 	.word	index@($__internal_59_$__cuda_sm70_votesync_ballot)
        /*03a4*/ 	.word	0x00000000


	//----- nvinfo : EIATTR_FRAME_SIZE
	.align		4
.L_166:
        /*03a8*/ 	.byte	0x04, 0x11
        /*03aa*/ 	.short	(.L_168 - .L_167)
	.align		4
.L_167:
        /*03ac*/ 	.word	index@($__internal_58_$__cuda_sm70_shflsync_up_p)
        /*03b0*/ 	.word	0x00000000


	//----- nvinfo : EIATTR_FRAME_SIZE
	.align		4
.L_168:
        /*03b4*/ 	.byte	0x04, 0x11
        /*03b6*/ 	.short	(.L_170 - .L_169)
	.align		4
.L_169:
        /*03b8*/ 	.word	index@($__internal_57_$__cuda_sm70_shflsync_idx_p)
        /*03bc*/ 	.word	0x00000000


	//----- nvinfo : EIATTR_FRAME_SIZE
	.align		4
.L_170:
        /*03c0*/ 	.byte	0x04, 0x11
        /*03c2*/ 	.short	(.L_172 - .L_171)
	.align		4
.L_171:
        /*03c4*/ 	.word	index@($__internal_56_$__cuda_sm70_shflsync_bfly_p)
        /*03c8*/ 	.word	0x00000000


	//----- nvinfo : EIATTR_FRAME_SIZE
	.align		4
.L_172:
        /*03cc*/ 	.byte	0x04, 0x11
        /*03ce*/ 	.short	(.L_174 - .L_173)
	.align		4
.L_173:
        /*03d0*/ 	.word	index@(_ZN7cutlass13device_kernelIN5flash19enable_sm80_to_sm89INS1_16FlashAttnFwdSm80INS1_25CollectiveMainloopFwdSm80ILi8ELi1ELb0EN4cute5tupleIJNS5_1CILi128EEENS7_ILi64EEENS7_ILi192EEEEEELi192ENS_10bfloat16_tEfNS_4arch4Sm80ELb0ELb0ELb0ELb1ELb1ELb1ELb1ELb1EEENS1_21CollectiveEpilogueFwdINS6_IJS8_SA_S9_EEENS6_IJNS7_ILi1EEESI_SI_EEESC_SE_Li256ELb1ELb1ELb1ELb0EEENS1_36VarlenDynamicPersistentTileSchedulerILi128ELi64ELi256ELi256ELb1ELb1ELb0ELb0ELb1ELb1EEEEEEEEEvNT_6ParamsE)
        /*03d4*/ 	.word	0x00000060


	//----- nvinfo : EIATTR_REGCOUNT
	.align		4
.L_174:
        /*03d8*/ 	.byte	0x04, 0x2f
        /*03da*/ 	.short	(.L_176 - .L_175)
	.align		4
.L_175:
        /*03dc*/ 	.word	index@(_ZN7cutlass13device_kernelIN5flash19enable_sm80_to_sm89INS1_16FlashAttnFwdSm80INS1_25CollectiveMainloopFwdSm80ILi8ELi1ELb0EN4cute5tupleIJNS5_1CILi128EEENS7_ILi64EEENS7_ILi192EEEEEELi192ENS_10bfloat16_tEfNS_4arch4Sm80ELb0ELb0ELb0ELb1ELb1ELb0ELb1ELb1EEENS1_21CollectiveEpilogueFwdINS6_IJS8_SA_S9_EEENS6_IJNS7_ILi1EEESI_SI_EEESC_SE_Li256ELb1ELb1ELb1ELb0EEENS1_36VarlenDynamicPersistentTileSchedulerILi128ELi64ELi256ELi256ELb1ELb1ELb0ELb0ELb1ELb1EEEEEEEEEvNT_6ParamsE)
        /*03e0*/ 	.word	0x000000ff


	//----- nvinfo : EIATTR_FRAME_SIZE
	.align		4
.L_176:
        /*03e4*/ 	.byte	0x04, 0x11
        /*03e6*/ 	.short	(.L_178 - .L_177)
	.align		4
.L_177:
        /*03e8*/ 	.word	index@($__internal_55_$__cuda_sm70_votesync_ballot)
        /*03ec*/ 	.word	0x00000000


	//----- nvinfo : EIATTR_FRAME_SIZE
	.align		4
.L_178:
        /*03f0*/ 	.byte	0x04, 0x11
        /*03f2*/ 	.short	(.L_180 - .L_179)
	.align		4
.L_179:
        /*03f4*/ 	.word	index@($__internal_54_$__cuda_sm70_shflsync_up_p)
        /*03f8*/ 	.word	0x00000000


	//----- nvinfo : EIATTR_FRAME_SIZE
	.align		4
.L_180:
        /*03fc*/ 	.byte	0x04, 0x11
        /*03fe*/ 	.short	(.L_182 - .L_181)
	.align		4
.L_181:
        /*0400*/ 	.word	index@($__internal_53_$__cuda_sm70_shflsync_idx_p)
        /*0404*/ 	.word	0x00000000


	//----- nvinfo : EIATTR_FRAME_SIZE
	.align		4
.L_182:
        /*0408*/ 	.byte	0x04, 0x11
        /*040a*/ 	.short	(.L_184 - .L_183)
	.align		4
.L_183:
        /*040c*/ 	.word	index@($__internal_52_$__cuda_sm70_shflsync_bfly_p)
        /*0410*/ 	.word	0x00000000


	//----- nvinfo : EIATTR_FRAME_SIZE
	.align		4
.L_184:
        /*0414*/ 	.byte	0x04, 0x11
        /*0416*/ 	.short	(.L_186 - .L_185)
	.align		4
.L_185:
        /*0418*/ 	.word	index@(_ZN7cutlass13device_kernelIN5flash19enable_sm80_to_sm89INS1_16FlashAttnFwdSm80INS1_25CollectiveMainloopFwdSm80ILi8ELi1ELb0EN4cute5tupleIJNS5_1CILi128EEENS7_ILi64EEENS7_ILi192EEEEEELi192ENS_10bfloat16_tEfNS_4arch4Sm80ELb0ELb0ELb0ELb1ELb1ELb0ELb1ELb1EEENS1_21CollectiveEpilogueFwdINS6_IJS8_SA_S9_EEENS6_IJNS7_ILi1EEESI_SI_EEESC_SE_Li256ELb1ELb1ELb1ELb0EEENS1_36VarlenDynamicPersistentTileSchedulerILi128ELi64ELi256ELi256ELb1ELb1ELb0ELb0ELb1ELb1EEEEEEEEEvNT_6ParamsE)
        /*041c*/ 	.word	0x00000018


	//----- nvinfo : EIATTR_REGCOUNT
	.align		4
.L_186:
        /*0420*/ 	.byte	0x04, 0x2f
        /*0422*/ 	.short	(.L_188 - .L_187)
	.align		4
.L_187:
        /*0424*/ 	.word	index@(_ZN7cutlass13device_kernelIN5flash19enable_sm80_to_sm89INS1_16FlashAttnFwdSm80INS1_25CollectiveMainloopFwdSm80ILi8ELi1ELb0EN4cute5tupleIJNS5_1CILi128EEENS7_ILi64EEENS7_ILi192EEEEEELi192ENS_10bfloat16_tEfNS_4arch4Sm80ELb0ELb0ELb0ELb0ELb1ELb0ELb1ELb1EEENS1_21CollectiveEpilogueFwdINS6_IJS8_SA_S9_EEENS6_IJNS7_ILi1EEESI_SI_EEESC_SE_Li256ELb0ELb1ELb1ELb0EEENS1_19SingleTileSchedulerILb0ELb1ELb1ELi128EEEEEEEEEvNT_6ParamsE)
        /*0428*/ 	.word	0x000000e2


	//----- nvinfo : EIATTR_FRAME_SIZE
	.align		4
.L_188:
        /*042c*/ 	.byte	0x04, 0x11
        /*042e*/ 	.short	(.L_190 - .L_189)
	.align		4
.L_189:
        /*0430*/ 	.word	index@(_ZN7cutlass13device_kernelIN5flash19enable_sm80_to_sm89INS1_16FlashAttnFwdSm80INS1_25CollectiveMainloopFwdSm80ILi8ELi1ELb0EN4cute5tupleIJNS5_1CILi128EEENS7_ILi64EEENS7_ILi192EEEEEELi192ENS_10bfloat16_tEfNS_4arch4Sm80ELb0ELb0ELb0ELb0ELb1ELb0ELb1ELb1EEENS1_21CollectiveEpilogueFwdINS6_IJS8_SA_S9_EEENS6_IJNS7_ILi1EEESI_SI_EEESC_SE_Li256ELb0ELb1ELb1ELb0EEENS1_19SingleTileSchedulerILb0ELb1ELb1ELi128EEEEEEEEEvNT_6ParamsE)
        /*0434*/ 	.word	0x00000000


	//----- nvinfo : EIATTR_REGCOUNT
	.align		4
.L_190:
        /*0438*/ 	.byte	0x04, 0x2f
        /*043a*/ 	.short	(.L_192 - .L_191)
	.align		4
.L_191:
        /*043c*/ 	.word	index@(_ZN7cutlass13device_kernelIN5flash19enable_sm80_to_sm89INS1_16FlashAttnFwdSm80INS1_25CollectiveMainloopFwdSm80ILi8ELi2ELb0EN4cute5tupleIJNS5_1CILi128EEENS7_ILi64EEENS7_ILi192EEEEEELi192ENS_10bfloat16_tEfNS_4arch4Sm80ELb1ELb0ELb1ELb1ELb1ELb1ELb1ELb1EEENS1_21CollectiveEpilogueFwdINS6_IJS8_SA_S9_EEENS6_IJNS7_ILi1EEESI_SI_EEESC_SE_Li256ELb1ELb1ELb1ELb0EEENS1_36VarlenDynamicPersistentTileSchedulerILi128ELi64ELi256ELi256ELb1ELb1ELb0ELb1ELb1ELb1EEEEEEEEEvNT_6ParamsE)
        /*0440*/ 	.word	0x000000ff


	//----- nvinfo : EIATTR_FRAME_SIZE
	.align		4
.L_192:
        /*0444*/ 	.byte	0x04, 0x11
        /*0446*/ 	.short	(.L_194 - .L_193)
	.align		4
.L_193:
        /*0448*/ 	.word	index@($__internal_51_$__cuda_sm70_votesync_ballot)
        /*044c*/ 	.word	0x00000000


	//----- nvinfo : EIATTR_FRAME_SIZE
	.align		4
.L_194:
        /*0450*/ 	.byte	0x04, 0x11
        /*0452*/ 	.short	(.L_196 - .L_195)
	.align		4
.L_195:
        /*0454*/ 	.word	index@($__internal_50_$__cuda_sm70_shflsync_up_p)
        /*0458*/ 	.word	0x00000000


	//----- nvinfo : EIATTR_FRAME_SIZE
	.align		4
.L_196:
        /*045c*/ 	.byte	0x04, 0x11
        /*045e*/ 	.short	(.L_198 - .L_197)
	.align		4
.L_197:
        /*0460*/ 	.word	index@($__internal_49_$__cuda_sm70_shflsync_idx_p)
        /*0464*/ 	.word	0x00000000


	//----- nvinfo : EIATTR_FRAME_SIZE
	.align		4
.L_198:
        /*0468*/ 	.byte	0x04, 0x11
        /*046a*/ 	.short	(.L_200 - .L_199)
	.align		4
.L_199:
        /*046c*/ 	.word	index@($__internal_48_$__cuda_sm70_shflsync_bfly_p)
        /*0470*/ 	.word	0x00000000


	//----- nvinfo : EIATTR_FRAME_SIZE
	.align		4
.L_200:
        /*0474*/ 	.byte	0x04, 0x11
        /*0476*/ 	.short	(.L_202 - .L_201)
	.align		4
.L_201:
        /*0478*/ 	.word	index@(_ZN7cutlass13device_kernelIN5flash19enable_sm80_to_sm89INS1_16FlashAttnFwdSm80INS1_25CollectiveMainloopFwdSm80ILi8ELi2ELb0EN4cute5tupleIJNS5_1CILi128EEENS7_ILi64EEENS7_ILi192EEEEEELi192ENS_10bfloat16_tEfNS_4arch4Sm80ELb1ELb0ELb1ELb1ELb1ELb1ELb1ELb1EEENS1_21CollectiveEpilogueFwdINS6_IJS8_SA_S9_EEENS6_IJNS7_ILi1EEESI_SI_EEESC_SE_Li256ELb1ELb1ELb1ELb0EEENS1_36VarlenDynamicPersistentTileSchedulerILi128ELi64ELi256ELi256ELb1ELb1ELb0ELb1ELb1ELb1EEEEEEEEEvNT_6ParamsE)
        /*047c*/ 	.word	0x00000070


	//----- nvinfo : EIATTR_REGCOUNT
	.align		4
.L_202:
        /*0480*/ 	.byte	0x04, 0x2f
        /*0482*/ 	.short	(.L_204 - .L_203)
	.align		4
.L_203:
        /*0484*/ 	.word	index@(_ZN7cutlass13device_kernelIN5flash19enable_sm80_to_sm89INS1_16FlashAttnFwdSm80INS1_25CollectiveMainloopFwdSm80ILi8ELi2ELb0EN4cute5tupleIJNS5_1CILi128EEENS7_ILi64EEENS7_ILi192EEEEEELi192ENS_10bfloat16_tEfNS_4arch4Sm80ELb1ELb0ELb1ELb1ELb1ELb0ELb1ELb1EEENS1_21CollectiveEpilogueFwdINS6_IJS8_SA_S9_EEENS6_IJNS7_ILi1EEESI_SI_EEESC_SE_Li256ELb1ELb1ELb1ELb0EEENS1_36VarlenDynamicPersistentTileSchedulerILi128ELi64ELi256ELi256ELb1ELb1ELb0ELb1ELb1ELb1EEEEEEEEEvNT_6ParamsE)
        /*0488*/ 	.word	0x000000ff


	//----- nvinfo : EIATTR_FRAME_SIZE
	.align		4
.L_204:
        /*048c*/ 	.byte	0x04, 0x11
        /*048e*/ 	.short	(.L_206 - .L_205)
	.align		4
.L_205:
        /*0490*/ 	.word	index@($__internal_47_$__cuda_sm70_votesync_ballot)
        /*0494*/ 	.word	0x00000000


	//----- nvinfo : EIATTR_FRAME_SIZE
	.align		4
.L_206:
        /*0498*/ 	.byte	0x04, 0x11
        /*049a*/ 	.short	(.L_208 - .L_207)
	.align		4
.L_207:
        /*049c*/ 	.word	index@($__internal_46_$__cuda_sm70_shflsync_up_p)
        /*04a0*/ 	.word	0x00000000


	//----- nvinfo : EIATTR_FRAME_SIZE
	.align		4
.L_208:
        /*04a4*/ 	.byte	0x04, 0x11
        /*04a6*/ 	.short	(.L_210 - .L_209)
	.align		4
.L_209:
        /*04a8*/ 	.word	index@($__internal_45_$__cuda_sm70_shflsync_idx_p)
        /*04ac*/ 	.word	0x00000000


	//----- nvinfo : EIATTR_FRAME_SIZE
	.align		4
.L_210:
        /*04b0*/ 	.byte	0x04, 0x11
        /*04b2*/ 	.short	(.L_212 - .L_211)
	.align		4
.L_211:
        /*04b4*/ 	.word	index@($__internal_44_$__cuda_sm70_shflsync_bfly_p)
        /*04b8*/ 	.word	0x00000000


	//----- nvinfo : EIATTR_FRAME_SIZE
	.align		4
.L_212:
        /*04bc*/ 	.byte	0x04, 0x11
        /*04be*/ 	.short	(.L_214 - .L_213)
	.align		4
.L_213:
        /*04c0*/ 	.word	index@(_ZN7cutlass13device_kernelIN5flash19enable_sm80_to_sm89INS1_16FlashAttnFwdSm80INS1_25CollectiveMainloopFwdSm80ILi8ELi2ELb0EN4cute5tupleIJNS5_1CILi128EEENS7_ILi64EEENS7_ILi192EEEEEELi192ENS_10bfloat16_tEfNS_4arch4Sm80ELb1ELb0ELb1ELb1ELb1ELb0ELb1ELb1EEENS1_21CollectiveEpilogueFwdINS6_IJS8_SA_S9_EEENS6_IJNS7_ILi1EEESI_SI_EEESC_SE_Li256ELb1ELb1ELb1ELb0EEENS1_36VarlenDynamicPersistentTileSchedulerILi128ELi64ELi256ELi256ELb1ELb1ELb0ELb1ELb1ELb1EEEEEEEEEvNT_6ParamsE)
        /*04c4*/ 	.word	0x00000020


	//----- nvinfo : EIATTR_REGCOUNT
	.align		4
.L_214:
        /*04c8*/ 	.byte	0x04, 0x2f
        /*04ca*/ 	.short	(.L_216 - .L_215)
	.align		4
.L_215:
        /*04cc*/ 	.word	index@(_ZN7cutlass13device_kernelIN5flash19enable_sm80_to_sm89INS1_16FlashAttnFwdSm80INS1_25CollectiveMainloopFwdSm80ILi8ELi2ELb0EN4cute5tupleIJNS5_1CILi128EEENS7_ILi64EEENS7_ILi192EEEEEELi192ENS_10bfloat16_tEfNS_4arch4Sm80ELb1ELb0ELb1ELb0ELb1ELb0ELb1ELb1EEENS1_21CollectiveEpilogueFwdINS6_IJS8_SA_S9_EEENS6_IJNS7_ILi1EEESI_SI_EEESC_SE_Li256ELb0ELb1ELb1ELb0EEENS1_30DynamicPersistentTileSchedulerILi256ELi256ELb1ELb1ELb0EEEEEEEEEvNT_6ParamsE)
        /*04d0*/ 	.word	0x000000ff


	//----- nvinfo : EIATTR_FRAME_SIZE
	.align		4
.L_216:
        /*04d4*/ 	.byte	0x04, 0x11
        /*04d6*/ 	.short	(.L_218 - .L_217)
	.align		4
.L_217:
        /*04d8*/ 	.word	index@($__internal_43_$__cuda_sm70_shflsync_idx_p)
        /*04dc*/ 	.word	0x00000000


	//----- nvinfo : EIATTR_FRAME_SIZE
	.align		4
.L_218:
        /*04e0*/ 	.byte	0x04, 0x11
        /*04e2*/ 	.short	(.L_220 - .L_219)
	.align		4
.L_219:
        /*04e4*/ 	.word	index@($__internal_42_$__cuda_sm70_shflsync_bfly_p)
        /*04e8*/ 	.word	0x00000000


	//----- nvinfo : EIATTR_FRAME_SIZE
	.align		4
.L_220:
        /*04ec*/ 	.byte	0x04, 0x11
        /*04ee*/ 	.short	(.L_222 - .L_221)
	.align		4
.L_221:
        /*04f0*/ 	.word	index@(_ZN7cutlass13device_kernelIN5flash19enable_sm80_to_sm89INS1_16FlashAttnFwdSm80INS1_25CollectiveMainloopFwdSm80ILi8ELi2ELb0EN4cute5tupleIJNS5_1CILi128EEENS7_ILi64EEENS7_ILi192EEEEEELi192ENS_10bfloat16_tEfNS_4arch4Sm80ELb1ELb0ELb1ELb0ELb1ELb0ELb1ELb1EEENS1_21CollectiveEpilogueFwdINS6_IJS8_SA_S9_EEENS6_IJNS7_ILi1EEESI_SI_EEESC_SE_Li256ELb0ELb1ELb1ELb0EEENS1_30DynamicPersistentTileSchedulerILi256ELi256ELb1ELb1ELb0EEEEEEEEEvNT_6ParamsE)
        /*04f4*/ 	.word	0x00000010


	//----- nvinfo : EIATTR_REGCOUNT
	.align		4
.L_222:
        /*04f8*/ 	.byte	0x04, 0x2f
        /*04fa*/ 	.short	(.L_224 - .L_223)
	.align		4
.L_223:
        /*04fc*/ 	.word	index@(_ZN7cutlass13device_kernelIN5flash19enable_sm80_to_sm89INS1_16FlashAttnFwdSm80INS1_25CollectiveMainloopFwdSm80ILi8ELi2ELb0EN4cute5tupleIJNS5_1CILi128EEENS7_ILi64EEENS7_ILi192EEEEEELi192ENS_10bfloat16_tEfNS_4arch4Sm80ELb0ELb1ELb1ELb1ELb1ELb1ELb1ELb1EEENS1_21CollectiveEpilogueFwdINS6_IJS8_SA_S9_EEENS6_IJNS7_ILi1EEESI_SI_EEESC_SE_Li256ELb1ELb1ELb1ELb0EEENS1_36VarlenDynamicPersistentTileSchedulerILi128ELi64ELi256ELi256ELb1ELb1ELb0ELb1ELb0ELb1EEEEEEEEEvNT_6ParamsE)
        /*0500*/ 	.word	0x000000ff


	//----- nvinfo : EIATTR_FRAME_SIZE
	.align		4
.L_224:
        /*0504*/ 	.byte	0x04, 0x11
        /*0506*/ 	.short	(.L_226 - .L_225)
	.align		4
.L_225:
        /*0508*/ 	.word	index@($__internal_41_$__cuda_sm70_votesync_ballot)
        /*050c*/ 	.word	0x00000000


	//----- nvinfo : EIATTR_FRAME_SIZE
	.align		4
.L_226:
        /*0510*/ 	.byte	0x04, 0x11
        /*0512*/ 	.short	(.L_228 - .L_227)
	.align		4
.L_227:
        /*0514*/ 	.word	index@($__internal_40_$__cuda_sm70_shflsync_up_p)
        /*0518*/ 	.word	0x00000000


	//----- nvinfo : EIATTR_FRAME_SIZE
	.align		4
.L_228:
        /*051c*/ 	.byte	0x04, 0x11
        /*051e*/ 	.short	(.L_230 - .L_229)
	.align		4
.L_229:
        /*0520*/ 	.word	index@($__internal_39_$__cuda_sm70_shflsync_idx_p)
        /*0524*/ 	.word	0x00000000


	//----- nvinfo : EIATTR_FRAME_SIZE
	.align		4
.L_230:
        /*0528*/ 	.byte	0x04, 0x11
        /*052a*/ 	.short	(.L_232 - .L_231)
	.align		4
.L_231:
        /*052c*/ 	.word	index@($__internal_38_$__cuda_sm70_shflsync_bfly_p)
        /*0530*/ 	.word	0x00000000


	//----- nvinfo : EIATTR_FRAME_SIZE
	.align		4
.L_232:
        /*0534*/ 	.byte	0x04, 0x11
        /*0536*/ 	.short	(.L_234 - .L_233)
	.align		4
.L_233:
        /*0538*/ 	.word	index@($_ZN7cutlass13device_kernelIN5flash19enable_sm80_to_sm89INS1_16FlashAttnFwdSm80INS1_25CollectiveMainloopFwdSm80ILi8ELi2ELb0EN4cute5tupleIJNS5_1CILi128EEENS7_ILi64EEENS7_ILi192EEEEEELi192ENS_10bfloat16_tEfNS_4arch4Sm80ELb0ELb1ELb1ELb1ELb1ELb1ELb1ELb1EEENS1_21CollectiveEpilogueFwdINS6_IJS8_SA_S9_EEENS6_IJNS7_ILi1EEESI_SI_EEESC_SE_Li256ELb1ELb1ELb1ELb0EEENS1_36VarlenDynamicPersistentTileSchedulerILi128ELi64ELi256ELi256ELb1ELb1ELb0ELb1ELb0ELb1EEEEEEEEEvNT_6ParamsE$_ZZN5flash25CollectiveMainloopFwdSm80ILi8ELi2ELb0EN4cute5tupleIJNS1_1CILi128EEENS3_ILi64EEENS3_ILi192EEEEEELi192EN7cutlass10bfloat16_tEfNS8_4arch4Sm80ELb0ELb1ELb1ELb1ELb1ELb1ELb1ELb1EE3mmaINS_16FlashAttnFwdSm80ISC_NS_21CollectiveEpilogueFwdINS2_IJS4_S6_S5_EEENS2_IJNS3_ILi1EEESH_SH_EEES9_SB_Li256ELb1ELb1ELb1ELb0EEENS_36VarlenDynamicPersistentTileSchedulerILi128ELi64ELi256ELi256ELb1ELb1ELb0ELb1ELb0ELb1EEEE13SharedStorageENS1_6TensorINS1_11ArrayEngineIfLm96EEENS1_6LayoutINS2_IJNS2_IJNS3_ILi2EEESS_EEESH_NS3_ILi24EEEEEENS2_IJNS2_IJSH_SS_EEENS3_ILi0EEENS3_ILi4EEEEEEEEEENS_7SoftmaxILi2ELi0EEEEEbRKNSC_6ParamsERT0_RT1_iRKNS_16SeqlenInfoQKNewKILb1ELb1EEENS2_IJiiiiEEERT_ENKUlvE_clEv)
        /*053c*/ 	.word	0x00000000


	//----- nvinfo : EIATTR_FRAME_SIZE
	.align		4
.L_234:
        /*0540*/ 	.byte	0x04, 0x11
        /*0542*/ 	.short	(.L_236 - .L_235)
	.align		4
.L_235:
        /*0544*/ 	.word	index@(_ZN7cutlass13device_kernelIN5flash19enable_sm80_to_sm89INS1_16FlashAttnFwdSm80INS1_25CollectiveMainloopFwdSm80ILi8ELi2ELb0EN4cute5tupleIJNS5_1CILi128EEENS7_ILi64EEENS7_ILi192EEEEEELi192ENS_10bfloat16_tEfNS_4arch4Sm80ELb0ELb1ELb1ELb1ELb1ELb1ELb1ELb1EEENS1_21CollectiveEpilogueFwdINS6_IJS8_SA_S9_EEENS6_IJNS7_ILi1EEESI_SI_EEESC_SE_Li256ELb1ELb1ELb1ELb0EEENS1_36VarlenDynamicPersistentTileSchedulerILi128ELi64ELi256ELi256ELb1ELb1ELb0ELb1ELb0ELb1EEEEEEEEEvNT_6ParamsE)
        /*0548*/ 	.word	0x00000140


	//----- nvinfo : EIATTR_REGCOUNT
	.align		4
.L_236:
        /*054c*/ 	.byte	0x04, 0x2f
        /*054e*/ 	.short	(.L_238 - .L_237)
	.align		4
.L_237:
        /*0550*/ 	.word	index@(_ZN7cutlass13device_kernelIN5flash19enable_sm80_to_sm89INS1_16FlashAttnFwdSm80INS1_25CollectiveMainloopFwdSm80ILi8ELi2ELb0EN4cute5tupleIJNS5_1CILi128EEENS7_ILi64EEENS7_ILi192EEEEEELi192ENS_10bfloat16_tEfNS_4arch4Sm80ELb0ELb1ELb1ELb1ELb1ELb0ELb1ELb1EEENS1_21CollectiveEpilogueFwdINS6_IJS8_SA_S9_EEENS6_IJNS7_ILi1EEESI_SI_EEESC_SE_Li256ELb1ELb1ELb1ELb0EEENS1_36VarlenDynamicPersistentTileSchedulerILi128ELi64ELi256ELi256ELb1ELb1ELb0ELb1ELb0ELb1EEEEEEEEEvNT_6ParamsE)
        /*0554*/ 	.word	0x000000ff


	//----- nvinfo : EIATTR_FRAME_SIZE
	.align		4
.L_238:
        /*0558*/ 	.byte	0x04, 0x11
        /*055a*/ 	.short	(.L_240 - .L_239)
	.align		4
.L_239:
        /*055c*/ 	.word	index@($__internal_37_$__cuda_sm70_votesync_ballot)
        /*0560*/ 	.word	0x00000000


	//----- nvinfo : EIATTR_FRAME_SIZE
	.align		4
.L_240:
        /*0564*/ 	.byte	0x04, 0x11
        /*0566*/ 	.short	(.L_242 - .L_241)
	.align		4
.L_241:
        /*0568*/ 	.word	index@($__internal_36_$__cuda_sm70_shflsync_up_p)
        /*056c*/ 	.word	0x00000000


	//----- nvinfo : EIATTR_FRAME_SIZE
	.align		4
.L_242:
        /*0570*/ 	.byte	0x04, 0x11
        /*0572*/ 	.short	(.L_244 - .L_243)
	.align		4
.L_243:
        /*0574*/ 	.word	index@($__internal_35_$__cuda_sm70_shflsync_idx_p)
        /*0578*/ 	.word	0x00000000


	//----- nvinfo : EIATTR_FRAME_SIZE
	.align		4
.L_244:
        /*057c*/ 	.byte	0x04, 0x11
        /*057e*/ 	.short	(.L_246 - .L_245)
	.align		4
.L_245:
        /*0580*/ 	.word	index@($__internal_34_$__cuda_sm70_shflsync_bfly_p)
        /*0584*/ 	.word	0x00000000


	//----- nvinfo : EIATTR_FRAME_SIZE
	.align		4
.L_246:
        /*0588*/ 	.byte	0x04, 0x11
        /*058a*/ 	.short	(.L_248 - .L_247)
	.align		4
.L_247:
        /*058c*/ 	.word	index@(_ZN7cutlass13device_kernelIN5flash19enable_sm80_to_sm89INS1_16FlashAttnFwdSm80INS1_25CollectiveMainloopFwdSm80ILi8ELi2ELb0EN4cute5tupleIJNS5_1CILi128EEENS7_ILi64EEENS7_ILi192EEEEEELi192ENS_10bfloat16_tEfNS_4arch4Sm80ELb0ELb1ELb1ELb1ELb1ELb0ELb1ELb1EEENS1_21CollectiveEpilogueFwdINS6_IJS8_SA_S9_EEENS6_IJNS7_ILi1EEESI_SI_EEESC_SE_Li256ELb1ELb1ELb1ELb0EEENS1_36VarlenDynamicPersistentTileSchedulerILi128ELi64ELi256ELi256ELb1ELb1ELb0ELb1ELb0ELb1EEEEEEEEEvNT_6ParamsE)
        /*0590*/ 	.word	0x00000010


	//----- nvinfo : EIATTR_REGCOUNT
	.align		4
.L_248:
        /*0594*/ 	.byte	0x04, 0x2f
        /*0596*/ 	.short	(.L_250 - .L_249)
	.align		4
.L_249:
        /*0598*/ 	.word	index@(_ZN7cutlass13device_kernelIN5flash19enable_sm80_to_sm89INS1_16FlashAttnFwdSm80INS1_25CollectiveMainloopFwdSm80ILi8ELi2ELb0EN4cute5tupleIJNS5_1CILi128EEENS7_ILi64EEENS7_ILi192EEEEEELi192ENS_10bfloat16_tEfNS_4arch4Sm80ELb0ELb1ELb1ELb0ELb1ELb0ELb1ELb1EEENS1_21CollectiveEpilogueFwdINS6_IJS8_SA_S9_EEENS6_IJNS7_ILi1EEESI_SI_EEESC_SE_Li256ELb0ELb1ELb1ELb0EEENS1_19SingleTileSchedulerILb0ELb1ELb1ELi128EEEEEEEEEvNT_6ParamsE)
        /*059c*/ 	.word	0x000000fa


	//----- nvinfo : EIATTR_FRAME_SIZE
	.align		4
.L_250:
        /*05a0*/ 	.byte	0x04, 0x11
        /*05a2*/ 	.short	(.L_252 - .L_251)
	.align		4
.L_251:
        /*05a4*/ 	.word	index@(_ZN7cutlass13device_kernelIN5flash19enable_sm80_to_sm89INS1_16FlashAttnFwdSm80INS1_25CollectiveMainloopFwdSm80ILi8ELi2ELb0EN4cute5tupleIJNS5_1CILi128EEENS7_ILi64EEENS7_ILi192EEEEEELi192ENS_10bfloat16_tEfNS_4arch4Sm80ELb0ELb1ELb1ELb0ELb1ELb0ELb1ELb1EEENS1_21CollectiveEpilogueFwdINS6_IJS8_SA_S9_EEENS6_IJNS7_ILi1EEESI_SI_EEESC_SE_Li256ELb0ELb1ELb1ELb0EEENS1_19SingleTileSchedulerILb0ELb1ELb1ELi128EEEEEEEEEvNT_6ParamsE)
        /*05a8*/ 	.word	0x00000000


	//----- nvinfo : EIATTR_REGCOUNT
	.align		4
.L_252:
        /*05ac*/ 	.byte	0x04, 0x2f
        /*05ae*/ 	.short	(.L_254 - .L_253)
	.align		4
.L_253:
        /*05b0*/ 	.word	index@(_ZN7cutlass13device_kernelIN5flash19enable_sm80_to_sm89INS1_16FlashAttnFwdSm80INS1_25CollectiveMainloopFwdSm80ILi8ELi2ELb0EN4cute5tupleIJNS5_1CILi128EEENS7_ILi64EEENS7_ILi192EEEEEELi192ENS_10bfloat16_tEfNS_4arch4Sm80ELb0ELb0ELb1ELb1ELb1ELb1ELb1ELb1EEENS1_21CollectiveEpilogueFwdINS6_IJS8_SA_S9_EEENS6_IJNS7_ILi1EEESI_SI_EEESC_SE_Li256ELb1ELb1ELb1ELb0EEENS1_36VarlenDynamicPersistentTileSchedulerILi128ELi64ELi256ELi256ELb1ELb1ELb0ELb0ELb1ELb1EEEEEEEEEvNT_6ParamsE)
        /*05b4*/ 	.word	0x000000ff


	//----- nvinfo : EIATTR_FRAME_SIZE
	.align		4
.L_254:
        /*05b8*/ 	.byte	0x04, 0x11
        /*05ba*/ 	.short	(.L_256 - .L_255)
	.align		4
.L_255:
        /*05bc*/ 	.word	index@($__internal_33_$__cuda_sm70_votesync_ballot)
        /*05c0*/ 	.word	0x00000000


	//----- nvinfo : EIATTR_FRAME_SIZE
	.align		4
.L_256:
        /*05c4*/ 	.byte	0x04, 0x11
        /*05c6*/ 	.short	(.L_258 - .L_257)
	.align		4
.L_257:
        /*05c8*/ 	.word	index@($__internal_32_$__cuda_sm70_shflsync_up_p)
        /*05cc*/ 	.word	0x00000000


	//----- nvinfo : EIATTR_FRAME_SIZE
	.align		4
.L_258:
        /*05d0*/ 	.byte	0x04, 0x11
        /*05d2*/ 	.short	(.L_260 - .L_259)
	.align		4
.L_259:
        /*05d4*/ 	.word	index@($__internal_31_$__cuda_sm70_shflsync_idx_p)
        /*05d8*/ 	.word	0x00000000


	//----- nvinfo : EIATTR_FRAME_SIZE
	.align		4
.L_260:
        /*05dc*/ 	.byte	0x04, 0x11
        /*05de*/ 	.short	(.L_262 - .L_261)
	.align		4
.L_261:
        /*05e0*/ 	.word	index@($__internal_30_$__cuda_sm70_shflsync_bfly_p)
        /*05e4*/ 	.word	0x00000000


	//----- nvinfo : EIATTR_FRAME_SIZE
	.align		4
.L_262:
        /*05e8*/ 	.byte	0x04, 0x11
        /*05ea*/ 	.short	(.L_264 - .L_263)
	.align		4
.L_263:
        /*05ec*/ 	.word	index@(_ZN7cutlass13device_kernelIN5flash19enable_sm80_to_sm89INS1_16FlashAttnFwdSm80INS1_25CollectiveMainloopFwdSm80ILi8ELi2ELb0EN4cute5tupleIJNS5_1CILi128EEENS7_ILi64EEENS7_ILi192EEEEEELi192ENS_10bfloat16_tEfNS_4arch4Sm80ELb0ELb0ELb1ELb1ELb1ELb1ELb1ELb1EEENS1_21CollectiveEpilogueFwdINS6_IJS8_SA_S9_EEENS6_IJNS7_ILi1EEESI_SI_EEESC_SE_Li256ELb1ELb1ELb1ELb0EEENS1_36VarlenDynamicPersistentTileSchedulerILi128ELi64ELi256ELi256ELb1ELb1ELb0ELb0ELb1ELb1EEEEEEEEEvNT_6ParamsE)
        /*05f0*/ 	.word	0x00000050


	//----- nvinfo : EIATTR_REGCOUNT
	.align		4
.L_264:
        /*05f4*/ 	.byte	0x04, 0x2f
        /*05f6*/ 	.short	(.L_266 - .L_265)
	.align		4
.L_265:
        /*05f8*/ 	.word	index@(_ZN7cutlass13device_kernelIN5flash19enable_sm80_to_sm89INS1_16FlashAttnFwdSm80INS1_25CollectiveMainloopFwdSm80ILi8ELi2ELb0EN4cute5tupleIJNS5_1CILi128EEENS7_ILi64EEENS7_ILi192EEEEEELi192ENS_10bfloat16_tEfNS_4arch4Sm80ELb0ELb0ELb1ELb1ELb1ELb0ELb1ELb1EEENS1_21CollectiveEpilogueFwdINS6_IJS8_SA_S9_EEENS6_IJNS7_ILi1EEESI_SI_EEESC_SE_Li256ELb1ELb1ELb1ELb0EEENS1_36VarlenDynamicPersistentTileSchedulerILi128ELi64ELi256ELi256ELb1ELb1ELb0ELb0ELb1ELb1EEEEEEEEEvNT_6ParamsE)
        /*05fc*/ 	.word	0x000000ff


	//----- nvinfo : EIATTR_FRAME_SIZE
	.align		4
.L_266:
        /*0600*/ 	.byte	0x04, 0x11
        /*0602*/ 	.short	(.L_268 - .L_267)
	.align		4
.L_267:
        /*0604*/ 	.word	index@($__internal_29_$__cuda_sm70_votesync_ballot)
        /*0608*/ 	.word	0x00000000


	//----- nvinfo : EIATTR_FRAME_SIZE
	.align		4
.L_268:
        /*060c*/ 	.byte	0x04, 0x11
        /*060e*/ 	.short	(.L_270 - .L_269)
	.align		4
.L_269:
        /*0610*/ 	.word	index@($__internal_28_$__cuda_sm70_shflsync_up_p)
        /*0614*/ 	.word	0x00000000


	//----- nvinfo : EIATTR_FRAME_SIZE
	.align		4
.L_270:
        /*0618*/ 	.byte	0x04, 0x11
        /*061a*/ 	.short	(.L_272 - .L_271)
	.align		4
.L_271:
        /*061c*/ 	.word	index@($__internal_27_$__cuda_sm70_shflsync_idx_p)
        /*0620*/ 	.word	0x00000000


	//----- nvinfo : EIATTR_FRAME_SIZE
	.align		4
.L_272:
        /*0624*/ 	.byte	0x04, 0x11
        /*0626*/ 	.short	(.L_274 - .L_273)
	.align		4
.L_273:
        /*0628*/ 	.word	index@($__internal_26_$__cuda_sm70_shflsync_bfly_p)
        /*062c*/ 	.word	0x00000000


	//----- nvinfo : EIATTR_FRAME_SIZE
	.align		4
.L_274:
        /*0630*/ 	.byte	0x04, 0x11
        /*0632*/ 	.short	(.L_276 - .L_275)
	.align		4
.L_275:
        /*0634*/ 	.word	index@(_ZN7cutlass13device_kernelIN5flash19enable_sm80_to_sm89INS1_16FlashAttnFwdSm80INS1_25CollectiveMainloopFwdSm80ILi8ELi2ELb0EN4cute5tupleIJNS5_1CILi128EEENS7_ILi64EEENS7_ILi192EEEEEELi192ENS_10bfloat16_tEfNS_4arch4Sm80ELb0ELb0ELb1ELb1ELb1ELb0ELb1ELb1EEENS1_21CollectiveEpilogueFwdINS6_IJS8_SA_S9_EEENS6_IJNS7_ILi1EEESI_SI_EEESC_SE_Li256ELb1ELb1ELb1ELb0EEENS1_36VarlenDynamicPersistentTileSchedulerILi128ELi64ELi256ELi256ELb1ELb1ELb0ELb0ELb1ELb1EEEEEEEEEvNT_6ParamsE)
        /*0638*/ 	.word	0x00000010


	//----- nvinfo : EIATTR_REGCOUNT
	.align		4
.L_276:
        /*063c*/ 	.byte	0x04, 0x2f
        /*063e*/ 	.short	(.L_278 - .L_277)
	.align		4
.L_277:
        /*0640*/ 	.word	index@(_ZN7cutlass13device_kernelIN5flash19enable_sm80_to_sm89INS1_16FlashAttnFwdSm80INS1_25CollectiveMainloopFwdSm80ILi8ELi2ELb0EN4cute5tupleIJNS5_1CILi128EEENS7_ILi64EEENS7_ILi192EEEEEELi192ENS_10bfloat16_tEfNS_4arch4Sm80ELb0ELb0ELb1ELb0ELb1ELb0ELb1ELb1EEENS1_21CollectiveEpilogueFwdINS6_IJS8_SA_S9_EEENS6_IJNS7_ILi1EEESI_SI_EEESC_SE_Li256ELb0ELb1ELb1ELb0EEENS1_19SingleTileSchedulerILb0ELb1ELb1ELi128EEEEEEEEEvNT_6ParamsE)
        /*0644*/ 	.word	0x000000f2


	//----- nvinfo : EIATTR_FRAME_SIZE
	.align		4
.L_278:
        /*0648*/ 	.byte	0x04, 0x11
        /*064a*/ 	.short	(.L_280 - .L_279)
	.align		4
.L_279:
        /*064c*/ 	.word	index@(_ZN7cutlass13device_kernelIN5flash19enable_sm80_to_sm89INS1_16FlashAttnFwdSm80INS1_25CollectiveMainloopFwdSm80ILi8ELi2ELb0EN4cute5tupleIJNS5_1CILi128EEENS7_ILi64EEENS7_ILi192EEEEEELi192ENS_10bfloat16_tEfNS_4arch4Sm80ELb0ELb0ELb1ELb0ELb1ELb0ELb1ELb1EEENS1_21CollectiveEpilogueFwdINS6_IJS8_SA_S9_EEENS6_IJNS7_ILi1EEESI_SI_EEESC_SE_Li256ELb0ELb1ELb1ELb0EEENS1_19SingleTileSchedulerILb0ELb1ELb1ELi128EEEEEEEEEvNT_6ParamsE)
        /*0650*/ 	.word	0x00000000


	//----- nvinfo : EIATTR_REGCOUNT
	.align		4
.L_280:
        /*0654*/ 	.byte	0x04, 0x2f
        /*0656*/ 	.short	(.L_282 - .L_281)
	.align		4
.L_281:
        /*0658*/ 	.word	index@(_ZN7cutlass13device_kernelIN5flash19enable_sm80_to_sm89INS1_16FlashAttnFwdSm80INS1_25CollectiveMainloopFwdSm80ILi8ELi1ELb0EN4cute5tupleIJNS5_1CILi128EEENS7_ILi64EEENS7_ILi192EEEEEELi192ENS_10bfloat16_tEfNS_4arch4Sm80ELb1ELb0ELb1ELb1ELb1ELb1ELb1ELb1EEENS1_21CollectiveEpilogueFwdINS6_IJS8_SA_S9_EEENS6_IJNS7_ILi1EEESI_SI_EEESC_SE_Li256ELb1ELb1ELb1ELb0EEENS1_36VarlenDynamicPersistentTileSchedulerILi128ELi64ELi256ELi256ELb1ELb1ELb0ELb1ELb1ELb1EEEEEEEEEvNT_6ParamsE)
        /*065c*/ 	.word	0x000000ff


	//----- nvinfo : EIATTR_FRAME_SIZE
	.align		4
.L_282:
        /*0660*/ 	.byte	0x04, 0x11
        /*0662*/ 	.short	(.L_284 - .L_283)
	.align		4
.L_283:
        /*0664*/ 	.word	index@($__internal_25_$__cuda_sm70_votesync_ballot)
        /*0668*/ 	.word	0x00000000


	//----- nvinfo : EIATTR_FRAME_SIZE
	.align		4
.L_284:
        /*066c*/ 	.byte	0x04, 0x11
        /*066e*/ 	.short	(.L_286 - .L_285)
	.align		4
.L_285:
        /*0670*/ 	.word	index@($__internal_24_$__cuda_sm70_shflsync_up_p)
        /*0674*/ 	.word	0x00000000


	//----- nvinfo : EIATTR_FRAME_SIZE
	.align		4
.L_286:
        /*0678*/ 	.byte	0x04, 0x11
        /*067a*/ 	.short	(.L_288 - .L_287)
	.align		4
.L_287:
        /*067c*/ 	.word	index@($__internal_23_$__cuda_sm70_shflsync_idx_p)
        /*0680*/ 	.word	0x00000000


	//----- nvinfo : EIATTR_FRAME_SIZE
	.align		4
.L_288:
        /*0684*/ 	.byte	0x04, 0x11
        /*0686*/ 	.short	(.L_290 - .L_289)
	.align		4
.L_289:
        /*0688*/ 	.word	index@($__internal_22_$__cuda_sm70_shflsync_bfly_p)
        /*068c*/ 	.word	0x00000000


	//----- nvinfo : EIATTR_FRAME_SIZE
	.align		4
.L_290:
        /*0690*/ 	.byte	0x04, 0x11
        /*0692*/ 	.short	(.L_292 - .L_291)
	.align		4
.L_291:
        /*0694*/ 	.word	index@(_ZN7cutlass13device_kernelIN5flash19enable_sm80_to_sm89INS1_16FlashAttnFwdSm80INS1_25CollectiveMainloopFwdSm80ILi8ELi1ELb0EN4cute5tupleIJNS5_1CILi128EEENS7_ILi64EEENS7_ILi192EEEEEELi192ENS_10bfloat16_tEfNS_4arch4Sm80ELb1ELb0ELb1ELb1ELb1ELb1ELb1ELb1EEENS1_21CollectiveEpilogueFwdINS6_IJS8_SA_S9_EEENS6_IJNS7_ILi1EEESI_SI_EEESC_SE_Li256ELb1ELb1ELb1ELb0EEENS1_36VarlenDynamicPersistentTileSchedulerILi128ELi64ELi256ELi256ELb1ELb1ELb0ELb1ELb1ELb1EEEEEEEEEvNT_6ParamsE)
        /*0698*/ 	.word	0x00000060


	//----- nvinfo : EIATTR_REGCOUNT
	.align		4
.L_292:
        /*069c*/ 	.byte	0x04, 0x2f
        /*069e*/ 	.short	(.L_294 - .L_293)
	.align		4
.L_293:
        /*06a0*/ 	.word	index@(_ZN7cutlass13device_kernelIN5flash19enable_sm80_to_sm89INS1_16FlashAttnFwdSm80INS1_25CollectiveMainloopFwdSm80ILi8ELi1ELb0EN4cute5tupleIJNS5_1CILi128EEENS7_ILi64EEENS7_ILi192EEEEEELi192ENS_10bfloat16_tEfNS_4arch4Sm80ELb1ELb0ELb1ELb1ELb1ELb0ELb1ELb1EEENS1_21CollectiveEpilogueFwdINS6_IJS8_SA_S9_EEENS6_IJNS7_ILi1EEESI_SI_EEESC_SE_Li256ELb1ELb1ELb1ELb0EEENS1_36VarlenDynamicPersistentTileSchedulerILi128ELi64ELi256ELi256ELb1ELb1ELb0ELb1ELb1ELb1EEEEEEEEEvNT_6ParamsE)
        /*06a4*/ 	.word	0x000000ff


	//----- nvinfo : EIATTR_FRAME_SIZE
	.align		4
.L_294:
        /*06a8*/ 	.byte	0x04, 0x11
        /*06aa*/ 	.short	(.L_296 - .L_295)
	.align		4
.L_295:
        /*06ac*/ 	.word	index@($__internal_21_$__cuda_sm70_votesync_ballot)
        /*06b0*/ 	.word	0x00000000


	//----- nvinfo : EIATTR_FRAME_SIZE
	.align		4
.L_296:
        /*06b4*/ 	.byte	0x04, 0x11
        /*06b6*/ 	.short	(.L_298 - .L_297)
	.align		4
.L_297:
        /*06b8*/ 	.word	index@($__internal_20_$__cuda_sm70_shflsync_up_p)
        /*06bc*/ 	.word	0x00000000


	//----- nvinfo : EIATTR_FRAME_SIZE
	.align		4
.L_298:
        /*06c0*/ 	.byte	0x04, 0x11
        /*06c2*/ 	.short	(.L_300 - .L_299)
	.align		4
.L_299:
        /*06c4*/ 	.word	index@($__internal_19_$__cuda_sm70_shflsync_idx_p)
        /*06c8*/ 	.word	0x00000000


	//----- nvinfo : EIATTR_FRAME_SIZE
	.align		4
.L_300:
        /*06cc*/ 	.byte	0x04, 0x11
        /*06ce*/ 	.short	(.L_302 - .L_301)
	.align		4
.L_301:
        /*06d0*/ 	.word	index@($__internal_18_$__cuda_sm70_shflsync_bfly_p)
        /*06d4*/ 	.word	0x00000000


	//----- nvinfo : EIATTR_FRAME_SIZE
	.align		4
.L_302:
        /*06d8*/ 	.byte	0x04, 0x11
        /*06da*/ 	.short	(.L_304 - .L_303)
	.align		4
.L_303:
        /*06dc*/ 	.word	index@(_ZN7cutlass13device_kernelIN5flash19enable_sm80_to_sm89INS1_16FlashAttnFwdSm80INS1_25CollectiveMainloopFwdSm80ILi8ELi1ELb0EN4cute5tupleIJNS5_1CILi128EEENS7_ILi64EEENS7_ILi192EEEEEELi192ENS_10bfloat16_tEfNS_4arch4Sm80ELb1ELb0ELb1ELb1ELb1ELb0ELb1ELb1EEENS1_21CollectiveEpilogueFwdINS6_IJS8_SA_S9_EEENS6_IJNS7_ILi1EEESI_SI_EEESC_SE_Li256ELb1ELb1ELb1ELb0EEENS1_36VarlenDynamicPersistentTileSchedulerILi128ELi64ELi256ELi256ELb1ELb1ELb0ELb1ELb1ELb1EEEEEEEEEvNT_6ParamsE)
        /*06e0*/ 	.word	0x00000018


	//----- nvinfo : EIATTR_REGCOUNT
	.align		4
.L_304:
        /*06e4*/ 	.byte	0x04, 0x2f
        /*06e6*/ 	.short	(.L_306 - .L_305)
	.align		4
.L_305:
        /*06e8*/ 	.word	index@(_ZN7cutlass13device_kernelIN5flash19enable_sm80_to_sm89INS1_16FlashAttnFwdSm80INS1_25CollectiveMainloopFwdSm80ILi8ELi1ELb0EN4cute5tupleIJNS5_1CILi128EEENS7_ILi64EEENS7_ILi192EEEEEELi192ENS_10bfloat16_tEfNS_4arch4Sm80ELb1ELb0ELb1ELb0ELb1ELb0ELb1ELb1EEENS1_21CollectiveEpilogueFwdINS6_IJS8_SA_S9_EEENS6_IJNS7_ILi1EEESI_SI_EEESC_SE_Li256ELb0ELb1ELb1ELb0EEENS1_30DynamicPersistentTileSchedulerILi256ELi256ELb1ELb1ELb0EEEEEEEEEvNT_6ParamsE)
        /*06ec*/ 	.word	0x000000ff


	//----- nvinfo : EIATTR_FRAME_SIZE
	.align		4
.L_306:
        /*06f0*/ 	.byte	0x04, 0x11
        /*06f2*/ 	.short	(.L_308 - .L_307)
	.align		4
.L_307:
        /*06f4*/ 	.word	index@($__internal_17_$__cuda_sm70_shflsync_idx_p)
        /*06f8*/ 	.word	0x00000000


	//----- nvinfo : EIATTR_FRAME_SIZE
	.align		4
.L_308:
        /*06fc*/ 	.byte	0x04, 0x11
        /*06fe*/ 	.short	(.L_310 - .L_309)
	.align		4
.L_309:
        /*0700*/ 	.word	index@($__internal_16_$__cuda_sm70_shflsync_bfly_p)
        /*0704*/ 	.word	0x00000000


	//----- nvinfo : EIATTR_FRAME_SIZE
	.align		4
.L_310:
        /*0708*/ 	.byte	0x04, 0x11
        /*070a*/ 	.short	(.L_312 - .L_311)
	.align		4
.L_311:
        /*070c*/ 	.word	index@(_ZN7cutlass13device_kernelIN5flash19enable_sm80_to_sm89INS1_16FlashAttnFwdSm80INS1_25CollectiveMainloopFwdSm80ILi8ELi1ELb0EN4cute5tupleIJNS5_1CILi128EEENS7_ILi64EEENS7_ILi192EEEEEELi192ENS_10bfloat16_tEfNS_4arch4Sm80ELb1ELb0ELb1ELb0ELb1ELb0ELb1ELb1EEENS1_21CollectiveEpilogueFwdINS6_IJS8_SA_S9_EEENS6_IJNS7_ILi1EEESI_SI_EEESC_SE_Li256ELb0ELb1ELb1ELb0EEENS1_30DynamicPersistentTileSchedulerILi256ELi256ELb1ELb1ELb0EEEEEEEEEvNT_6ParamsE)
        /*0710*/ 	.word	0x00000010


	//----- nvinfo : EIATTR_REGCOUNT
	.align		4
.L_312:
        /*0714*/ 	.byte	0x04, 0x2f
        /*0716*/ 	.short	(.L_314 - .L_313)
	.align		4
.L_313:
        /*0718*/ 	.word	index@(_ZN7cutlass13device_kernelIN5flash19enable_sm80_to_sm89INS1_16FlashAttnFwdSm80INS1_25CollectiveMainloopFwdSm80ILi8ELi1ELb0EN4cute5tupleIJNS5_1CILi128EEENS7_ILi64EEENS7_ILi192EEEEEELi192ENS_10bfloat16_tEfNS_4arch4Sm80ELb0ELb1ELb1ELb1ELb1ELb1ELb1ELb1EEENS1_21CollectiveEpilogueFwdINS6_IJS8_SA_S9_EEENS6_IJNS7_ILi1EEESI_SI_EEESC_SE_Li256ELb1ELb1ELb1ELb0EEENS1_36VarlenDynamicPersistentTileSchedulerILi128ELi64ELi256ELi256ELb1ELb1ELb0ELb1ELb0ELb1EEEEEEEEEvNT_6ParamsE)
        /*071c*/ 	.word	0x000000ff


	//----- nvinfo : EIATTR_FRAME_SIZE
	.align		4
.L_314:
        /*0720*/ 	.byte	0x04, 0x11
        /*0722*/ 	.short	(.L_316 - .L_315)
	.align		4
.L_315:
        /*0724*/ 	.word	index@($__internal_15_$__cuda_sm70_votesync_ballot)
        /*0728*/ 	.word	0x00000000


	//----- nvinfo : EIATTR_FRAME_SIZE
	.align		4
.L_316:
        /*072c*/ 	.byte	0x04, 0x11
        /*072e*/ 	.short	(.L_318 - .L_317)
	.align		4
.L_317:
        /*0730*/ 	.word	index@($__internal_14_$__cuda_sm70_shflsync_up_p)
        /*0734*/ 	.word	0x00000000


	//----- nvinfo : EIATTR_FRAME_SIZE
	.align		4
.L_318:
        /*0738*/ 	.byte	0x04, 0x11
        /*073a*/ 	.short	(.L_320 - .L_319)
	.align		4
.L_319:
        /*073c*/ 	.word	index@($__internal_13_$__cuda_sm70_shflsync_idx_p)
        /*0740*/ 	.word	0x00000000


	//----- nvinfo : EIATTR_FRAME_SIZE
	.align		4
.L_320:
        /*0744*/ 	.byte	0x04, 0x11
        /*0746*/ 	.short	(.L_322 - .L_321)
	.align		4
.L_321:
        /*0748*/ 	.word	index@($__internal_12_$__cuda_sm70_shflsync_bfly_p)
        /*074c*/ 	.word	0x00000000


	//----- nvinfo : EIATTR_FRAME_SIZE
	.align		4
.L_322:
        /*0750*/ 	.byte	0x04, 0x11
        /*0752*/ 	.short	(.L_324 - .L_323)
	.align		4
.L_323:
        /*0754*/ 	.word	index@($_ZN7cutlass13device_kernelIN5flash19enable_sm80_to_sm89INS1_16FlashAttnFwdSm80INS1_25CollectiveMainloopFwdSm80ILi8ELi1ELb0EN4cute5tupleIJNS5_1CILi128EEENS7_ILi64EEENS7_ILi192EEEEEELi192ENS_10bfloat16_tEfNS_4arch4Sm80ELb0ELb1ELb1ELb1ELb1ELb1ELb1ELb1EEENS1_21CollectiveEpilogueFwdINS6_IJS8_SA_S9_EEENS6_IJNS7_ILi1EEESI_SI_EEESC_SE_Li256ELb1ELb1ELb1ELb0EEENS1_36VarlenDynamicPersistentTileSchedulerILi128ELi64ELi256ELi256ELb1ELb1ELb0ELb1ELb0ELb1EEEEEEEEEvNT_6ParamsE$_ZZN5flash25CollectiveMainloopFwdSm80ILi8ELi1ELb0EN4cute5tupleIJNS1_1CILi128EEENS3_ILi64EEENS3_ILi192EEEEEELi192EN7cutlass10bfloat16_tEfNS8_4arch4Sm80ELb0ELb1ELb1ELb1ELb1ELb1ELb1ELb1EE3mmaINS_16FlashAttnFwdSm80ISC_NS_21CollectiveEpilogueFwdINS2_IJS4_S6_S5_EEENS2_IJNS3_ILi1EEESH_SH_EEES9_SB_Li256ELb1ELb1ELb1ELb0EEENS_36VarlenDynamicPersistentTileSchedulerILi128ELi64ELi256ELi256ELb1ELb1ELb0ELb1ELb0ELb1EEEE13SharedStorageENS1_6TensorINS1_11ArrayEngineIfLm96EEENS1_6LayoutINS2_IJNS2_IJNS3_ILi2EEESS_EEESH_NS3_ILi24EEEEEENS2_IJNS2_IJSH_SS_EEENS3_ILi0EEENS3_ILi4EEEEEEEEEENS_7SoftmaxILi2ELi0EEEEEbRKNSC_6ParamsERT0_RT1_iRKNS_16SeqlenInfoQKNewKILb1ELb1EEENS2_IJiiiiEEERT_ENKUlvE_clEv)
        /*0758*/ 	.word	0x00000000


	//----- nvinfo : EIATTR_FRAME_SIZE
	.align		4
.L_324:
        /*075c*/ 	.byte	0x04, 0x11
        /*075e*/ 	.short	(.L_326 - .L_325)
	.align		4
.L_325:
        /*0760*/ 	.word	index@(_ZN7cutlass13device_kernelIN5flash19enable_sm80_to_sm89INS1_16FlashAttnFwdSm80INS1_25CollectiveMainloopFwdSm80ILi8ELi1ELb0EN4cute5tupleIJNS5_1CILi128EEENS7_ILi64EEENS7_ILi192EEEEEELi192ENS_10bfloat16_tEfNS_4arch4Sm80ELb0ELb1ELb1ELb1ELb1ELb1ELb1ELb1EEENS1_21CollectiveEpilogueFwdINS6_IJS8_SA_S9_EEENS6_IJNS7_ILi1EEESI_SI_EEESC_SE_Li256ELb1ELb1ELb1ELb0EEENS1_36VarlenDynamicPersistentTileSchedulerILi128ELi64ELi256ELi256ELb1ELb1ELb0ELb1ELb0ELb1EEEEEEEEEvNT_6ParamsE)
        /*0764*/ 	.word	0x00000170


	//----- nvinfo : EIATTR_REGCOUNT
	.align		4
.L_326:
        /*0768*/ 	.byte	0x04, 0x2f
        /*076a*/ 	.short	(.L_328 - .L_327)
	.align		4
.L_327:
        /*076c*/ 	.word	index@(_ZN7cutlass13device_kernelIN5flash19enable_sm80_to_sm89INS1_16FlashAttnFwdSm80INS1_25CollectiveMainloopFwdSm80ILi8ELi1ELb0EN4cute5tupleIJNS5_1CILi128EEENS7_ILi64EEENS7_ILi192EEEEEELi192ENS_10bfloat16_tEfNS_4arch4Sm80ELb0ELb1ELb1ELb1ELb1ELb0ELb1ELb1EEENS1_21CollectiveEpilogueFwdINS6_IJS8_SA_S9_EEENS6_IJNS7_ILi1EEESI_SI_EEESC_SE_Li256ELb1ELb1ELb1ELb0EEENS1_36VarlenDynamicPersistentTileSchedulerILi128ELi64ELi256ELi256ELb1ELb1ELb0ELb1ELb0ELb1EEEEEEEEEvNT_6ParamsE)
        /*0770*/ 	.word	0x000000ff


	//----- nvinfo : EIATTR_FRAME_SIZE
	.align		4
.L_328:
        /*0774*/ 	.byte	0x04, 0x11
        /*0776*/ 	.short	(.L_330 - .L_329)
	.align		4
.L_329:
        /*0778*/ 	.word	index@($__internal_11_$__cuda_sm70_votesync_ballot)
        /*077c*/ 	.word	0x00000000


	//----- nvinfo : EIATTR_FRAME_SIZE
	.align		4
.L_330:
        /*0780*/ 	.byte	0x04, 0x11
        /*0782*/ 	.short	(.L_332 - .L_331)
	.align		4
.L_331:
        /*0784*/ 	.word	index@($__internal_10_$__cuda_sm70_shflsync_up_p)
        /*0788*/ 	.word	0x00000000


	//----- nvinfo : EIATTR_FRAME_SIZE
	.align		4
.L_332:
        /*078c*/ 	.byte	0x04, 0x11
        /*078e*/ 	.short	(.L_334 - .L_333)
	.align		4
.L_333:
        /*0790*/ 	.word	index@($__internal_9_$__cuda_sm70_shflsync_idx_p)
        /*0794*/ 	.word	0x00000000


	//----- nvinfo : EIATTR_FRAME_SIZE
	.align		4
.L_334:
        /*0798*/ 	.byte	0x04, 0x11
        /*079a*/ 	.short	(.L_336 - .L_335)
	.align		4
.L_335:
        /*079c*/ 	.word	index@($__internal_8_$__cuda_sm70_shflsync_bfly_p)
        /*07a0*/ 	.word	0x00000000


	//----- nvinfo : EIATTR_FRAME_SIZE
	.align		4
.L_336:
        /*07a4*/ 	.byte	0x04, 0x11
        /*07a6*/ 	.short	(.L_338 - .L_337)
	.align		4
.L_337:
        /*07a8*/ 	.word	index@(_ZN7cutlass13device_kernelIN5flash19enable_sm80_to_sm89INS1_16FlashAttnFwdSm80INS1_25CollectiveMainloopFwdSm80ILi8ELi1ELb0EN4cute5tupleIJNS5_1CILi128EEENS7_ILi64EEENS7_ILi192EEEEEELi192ENS_10bfloat16_tEfNS_4arch4Sm80ELb0ELb1ELb1ELb1ELb1ELb0ELb1ELb1EEENS1_21CollectiveEpilogueFwdINS6_IJS8_SA_S9_EEENS6_IJNS7_ILi1EEESI_SI_EEESC_SE_Li256ELb1ELb1ELb1ELb0EEENS1_36VarlenDynamicPersistentTileSchedulerILi128ELi64ELi256ELi256ELb1ELb1ELb0ELb1ELb0ELb1EEEEEEEEEvNT_6ParamsE)
        /*07ac*/ 	.word	0x00000018


	//----- nvinfo : EIATTR_REGCOUNT
	.align		4
.L_338:
        /*07b0*/ 	.byte	0x04, 0x2f
        /*07b2*/ 	.short	(.L_340 - .L_339)
	.align		4
.L_339:
        /*07b4*/ 	.word	index@(_ZN7cutlass13device_kernelIN5flash19enable_sm80_to_sm89INS1_16FlashAttnFwdSm80INS1_25CollectiveMainloopFwdSm80ILi8ELi1ELb0EN4cute5tupleIJNS5_1CILi128EEENS7_ILi64EEENS7_ILi192EEEEEELi192ENS_10bfloat16_tEfNS_4arch4Sm80ELb0ELb1ELb1ELb0ELb1ELb0ELb1ELb1EEENS1_21CollectiveEpilogueFwdINS6_IJS8_SA_S9_EEENS6_IJNS7_ILi1EEESI_SI_EEESC_SE_Li256ELb0ELb1ELb1ELb0EEENS1_19SingleTileSchedulerILb0ELb1ELb1ELi128EEEEEEEEEvNT_6ParamsE)
        /*07b8*/ 	.word	0x000000ff


	//----- nvinfo : EIATTR_FRAME_SIZE
	.align		4
.L_340:
        /*07bc*/ 	.byte	0x04, 0x11
        /*07be*/ 	.short	(.L_342 - .L_341)
	.align		4
.L_341:
        /*07c0*/ 	.word	index@(_ZN7cutlass13device_kernelIN5flash19enable_sm80_to_sm89INS1_16FlashAttnFwdSm80INS1_25CollectiveMainloopFwdSm80ILi8ELi1ELb0EN4cute5tupleIJNS5_1CILi128EEENS7_ILi64EEENS7_ILi192EEEEEELi192ENS_10bfloat16_tEfNS_4arch4Sm80ELb0ELb1ELb1ELb0ELb1ELb0ELb1ELb1EEENS1_21CollectiveEpilogueFwdINS6_IJS8_SA_S9_EEENS6_IJNS7_ILi1EEESI_SI_EEESC_SE_Li256ELb0ELb1ELb1ELb0EEENS1_19SingleTileSchedulerILb0ELb1ELb1ELi128EEEEEEEEEvNT_6ParamsE)
        /*07c4*/ 	.word	0x00000000


	//----- nvinfo : EIATTR_REGCOUNT
	.align		4
.L_342:
        /*07c8*/ 	.byte	0x04, 0x2f
        /*07ca*/ 	.short	(.L_344 - .L_343)
	.align		4
.L_343:
        /*07cc*/ 	.word	index@(_ZN7cutlass13device_kernelIN5flash19enable_sm80_to_sm89INS1_16FlashAttnFwdSm80INS1_25CollectiveMainloopFwdSm80ILi8ELi1ELb0EN4cute5tupleIJNS5_1CILi128EEENS7_ILi64EEENS7_ILi192EEEEEELi192ENS_10bfloat16_tEfNS_4arch4Sm80ELb0ELb0ELb1ELb1ELb1ELb1ELb1ELb1EEENS1_21CollectiveEpilogueFwdINS6_IJS8_SA_S9_EEENS6_IJNS7_ILi1EEESI_SI_EEESC_SE_Li256ELb1ELb1ELb1ELb0EEENS1_36VarlenDynamicPersistentTileSchedulerILi128ELi64ELi256ELi256ELb1ELb1ELb0ELb0ELb1ELb1EEEEEEEEEvNT_6ParamsE)
        /*07d0*/ 	.word	0x000000ff


	//----- nvinfo : EIATTR_FRAME_SIZE
	.align		4
.L_344:
        /*07d4*/ 	.byte	0x04, 0x11
        /*07d6*/ 	.short	(.L_346 - .L_345)
	.align		4
.L_345:
        /*07d8*/ 	.word	index@($__internal_7_$__cuda_sm70_votesync_ballot)
        /*07dc*/ 	.word	0x00000000


	//----- nvinfo : EIATTR_FRAME_SIZE
	.align		4
.L_346:
        /*07e0*/ 	.byte	0x04, 0x11
        /*07e2*/ 	.short	(.L_348 - .L_347)
	.align		4
.L_347:
        /*07e4*/ 	.word	index@($__internal_6_$__cuda_sm70_shflsync_up_p)
        /*07e8*/ 	.word	0x00000000


	//----- nvinfo : EIATTR_FRAME_SIZE
	.align		4
.L_348:
        /*07ec*/ 	.byte	0x04, 0x11
        /*07ee*/ 	.short	(.L_350 - .L_349)
	.align		4
.L_349:
        /*07f0*/ 	.word	index@($__internal_5_$__cuda_sm70_shflsync_idx_p)
        /*07f4*/ 	.word	0x00000000


	//----- nvinfo : EIATTR_FRAME_SIZE
	.align		4
.L_350:
        /*07f8*/ 	.byte	0x04, 0x11
        /*07fa*/ 	.short	(.L_352 - .L_351)
	.align		4
.L_351:
        /*07fc*/ 	.word	index@($__internal_4_$__cuda_sm70_shflsync_bfly_p)
        /*0800*/ 	.word	0x00000000


	//----- nvinfo : EIATTR_FRAME_SIZE
	.align		4
.L_352:
        /*0804*/ 	.byte	0x04, 0x11
        /*0806*/ 	.short	(.L_354 - .L_353)
	.align		4
.L_353:
        /*0808*/ 	.word	index@(_ZN7cutlass13device_kernelIN5flash19enable_sm80_to_sm89INS1_16FlashAttnFwdSm80INS1_25CollectiveMainloopFwdSm80ILi8ELi1ELb0EN4cute5tupleIJNS5_1CILi128EEENS7_ILi64EEENS7_ILi192EEEEEELi192ENS_10bfloat16_tEfNS_4arch4Sm80ELb0ELb0ELb1ELb1ELb1ELb1ELb1ELb1EEENS1_21CollectiveEpilogueFwdINS6_IJS8_SA_S9_EEENS6_IJNS7_ILi1EEESI_SI_EEESC_SE_Li256ELb1ELb1ELb1ELb0EEENS1_36VarlenDynamicPersistentTileSchedulerILi128ELi64ELi256ELi256ELb1ELb1ELb0ELb0ELb1ELb1EEEEEEEEEvNT_6ParamsE)
        /*080c*/ 	.word	0x00000060


	//----- nvinfo : EIATTR_REGCOUNT
	.align		4
.L_354:
        /*0810*/ 	.byte	0x04, 0x2f
        /*0812*/ 	.short	(.L_356 - .L_355)
	.align		4
.L_355:
        /*0814*/ 	.word	index@(_ZN7cutlass13device_kernelIN5flash19enable_sm80_to_sm89INS1_16FlashAttnFwdSm80INS1_25CollectiveMainloopFwdSm80ILi8ELi1ELb0EN4cute5tupleIJNS5_1CILi128EEENS7_ILi64EEENS7_ILi192EEEEEELi192ENS_10bfloat16_tEfNS_4arch4Sm80ELb0ELb0ELb1ELb1ELb1ELb0ELb1ELb1EEENS1_21CollectiveEpilogueFwdINS6_IJS8_SA_S9_EEENS6_IJNS7_ILi1EEESI_SI_EEESC_SE_Li256ELb1ELb1ELb1ELb0EEENS1_36VarlenDynamicPersistentTileSchedulerILi128ELi64ELi256ELi256ELb1ELb1ELb0ELb0ELb1ELb1EEEEEEEEEvNT_6ParamsE)
        /*0818*/ 	.word	0x000000ff


	//----- nvinfo : EIATTR_FRAME_SIZE
	.align		4
.L_356:
        /*081c*/ 	.byte	0x04, 0x11
        /*081e*/ 	.short	(.L_358 - .L_357)
	.align		4
.L_357:
        /*0820*/ 	.word	index@($__internal_3_$__cuda_sm70_votesync_ballot)
        /*0824*/ 	.word	0x00000000


	//----- nvinfo : EIATTR_FRAME_SIZE
	.align		4
.L_358:
        /*0828*/ 	.byte	0x04, 0x11
        /*082a*/ 	.short	(.L_360 - .L_359)
	.align		4
.L_359:
        /*082c*/ 	.word	index@($__internal_2_$__cuda_sm70_shflsync_up_p)
        /*0830*/ 	.word	0x00000000


	//----- nvinfo : EIATTR_FRAME_SIZE
	.align		4
.L_360:
        /*0834*/ 	.byte	0x04, 0x11
        /*0836*/ 	.short	(.L_362 - .L_361)
	.align		4
.L_361:
        /*0838*/ 	.word	index@($__internal_1_$__cuda_sm70_shflsync_idx_p)
        /*083c*/ 	.word	0x00000000


	//----- nvinfo : EIATTR_FRAME_SIZE
	.align		4
.L_362:
        /*0840*/ 	.byte	0x04, 0x11
        /*0842*/ 	.short	(.L_364 - .L_363)
	.align		4
.L_363:
        /*0844*/ 	.word	index@($__internal_0_$__cuda_sm70_shflsync_bfly_p)
        /*0848*/ 	.word	0x00000000


	//----- nvinfo : EIATTR_FRAME_SIZE
	.align		4
.L_364:
        /*084c*/ 	.byte	0x04, 0x11
        /*084e*/ 	.short	(.L_366 - .L_365)
	.align		4
.L_365:
        /*0850*/ 	.word	index@(_ZN7cutlass13device_kernelIN5flash19enable_sm80_to_sm89INS1_16FlashAttnFwdSm80INS1_25CollectiveMainloopFwdSm80ILi8ELi1ELb0EN4cute5tupleIJNS5_1CILi128EEENS7_ILi64EEENS7_ILi192EEEEEELi192ENS_10bfloat16_tEfNS_4arch4Sm80ELb0ELb0ELb1ELb1ELb1ELb0ELb1ELb1EEENS1_21CollectiveEpilogueFwdINS6_IJS8_SA_S9_EEENS6_IJNS7_ILi1EEESI_SI_EEESC_SE_Li256ELb1ELb1ELb1ELb0EEENS1_36VarlenDynamicPersistentTileSchedulerILi128ELi64ELi256ELi256ELb1ELb1ELb0ELb0ELb1ELb1EEEEEEEEEvNT_6ParamsE)
        /*0854*/ 	.word	0x00000010


	//----- nvinfo : EIATTR_REGCOUNT
	.align		4
.L_366:
        /*0858*/ 	.byte	0x04, 0x2f
        /*085a*/ 	.short	(.L_368 - .L_367)
	.align		4
.L_367:
        /*085c*/ 	.word	index@(_ZN7cutlass13device_kernelIN5flash19enable_sm80_to_sm89INS1_16FlashAttnFwdSm80INS1_25CollectiveMainloopFwdSm80ILi8ELi1ELb0EN4cute5tupleIJNS5_1CILi128EEENS7_ILi64EEENS7_ILi192EEEEEELi192ENS_10bfloat16_tEfNS_4arch4Sm80ELb0ELb0ELb1ELb0ELb1ELb0ELb1ELb1EEENS1_21CollectiveEpilogueFwdINS6_IJS8_SA_S9_EEENS6_IJNS7_ILi1EEESI_SI_EEESC_SE_Li256ELb0ELb1ELb1ELb0EEENS1_19SingleTileSchedulerILb0ELb1ELb1ELi128EEEEEEEEEvNT_6ParamsE)
        /*0860*/ 	.word	0x000000fc


	//----- nvinfo : EIATTR_FRAME_SIZE
	.align		4
.L_368:
        /*0864*/ 	.byte	0x04, 0x11
        /*0866*/ 	.short	(.L_370 - .L_369)
	.align		4
.L_369:
        /*0868*/ 	.word	index@(_ZN7cutlass13device_kernelIN5flash19enable_sm80_to_sm89INS1_16FlashAttnFwdSm80INS1_25CollectiveMainloopFwdSm80ILi8ELi1ELb0EN4cute5tupleIJNS5_1CILi128EEENS7_ILi64EEENS7_ILi192EEEEEELi192ENS_10bfloat16_tEfNS_4arch4Sm80ELb0ELb0ELb1ELb0ELb1ELb0ELb1ELb1EEENS1_21CollectiveEpilogueFwdINS6_IJS8_SA_S9_EEENS6_IJNS7_ILi1EEESI_SI_EEESC_SE_Li256ELb0ELb1ELb1ELb0EEENS1_19SingleTileSchedulerILb0ELb1ELb1ELi128EEEEEEEEEvNT_6ParamsE)
        /*086c*/ 	.word	0x00000000


	//----- nvinfo : EIATTR_MIN_STACK_SIZE
	.align		4
.L_370:
        /*0870*/ 	.byte	0x04, 0x12
        /*0872*/ 	.short	(.L_372 - .L_371)
	.align		4
.L_371:
        /*0874*/ 	.word	index@(_ZN7cutlass13device_kernelIN5flash19enable_sm80_to_sm89INS1_16FlashAttnFwdSm80INS1_25CollectiveMainloopFwdSm80ILi8ELi1ELb0EN4cute5tupleIJNS5_1CILi128EEENS7_ILi64EEENS7_ILi192EEEEEELi192ENS_10bfloat16_tEfNS_4arch4Sm80ELb0ELb0ELb1ELb0ELb1ELb0ELb1ELb1EEENS1_21CollectiveEpilogueFwdINS6_IJS8_SA_S9_EEENS6_IJNS7_ILi1EEESI_SI_EEESC_SE_Li256ELb0ELb1ELb1ELb0EEENS1_19SingleTileSchedulerILb0ELb1ELb1ELi128EEEEEEEEEvNT_6ParamsE)
        /*0878*/ 	.word	0x00000000


	//----- nvinfo : EIATTR_MIN_STACK_SIZE
	.align		4
.L_372:
        /*087c*/ 	.byte	0x04, 0x12
        /*087e*/ 	.short	(.L_374 - .L_373)
	.align		4
.L_373:
        /*0880*/ 	.word	index@(_ZN7cutlass13device_kernelIN5flash19enable_sm80_to_sm89INS1_16FlashAttnFwdSm80INS1_25CollectiveMainloopFwdSm80ILi8ELi1ELb0EN4cute5tupleIJNS5_1CILi128EEENS7_ILi64EEENS7_ILi192EEEEEELi192ENS_10bfloat16_tEfNS_4arch4Sm80ELb0ELb0ELb1ELb1ELb1ELb0ELb1ELb1EEENS1_21CollectiveEpilogueFwdINS6_IJS8_SA_S9_EEENS6_IJNS7_ILi1EEESI_SI_EEESC_SE_Li256ELb1ELb1ELb1ELb0EEENS1_36VarlenDynamicPersistentTileSchedulerILi128ELi64ELi256ELi256ELb1ELb1ELb0ELb0ELb1ELb1EEEEEEEEEvNT_6ParamsE)
        /*0884*/ 	.word	0x00000010


	//----- nvinfo : EIATTR_MIN_STACK_SIZE
	.align		4
.L_374:
        /*0888*/ 	.byte	0x04, 0x12
        /*088a*/ 	.short	(.L_376 - .L_375)
	.align		4
.L_375:
        /*088c*/ 	.word	index@(_ZN7cutlass13device_kernelIN5flash19enable_sm80_to_sm89INS1_16FlashAttnFwdSm80INS1_25CollectiveMainloopFwdSm80ILi8ELi1ELb0EN4cute5tupleIJNS5_1CILi128EEENS7_ILi64EEENS7_ILi192EEEEEELi192ENS_10bfloat16_tEfNS_4arch4Sm80ELb0ELb0ELb1ELb1ELb1ELb1ELb1ELb1EEENS1_21CollectiveEpilogueFwdINS6_IJS8_SA_S9_EEENS6_IJNS7_ILi1EEESI_SI_EEESC_SE_Li256ELb1ELb1ELb1ELb0EEENS1_36VarlenDynamicPersistentTileSchedulerILi128ELi64ELi256ELi256ELb1ELb1ELb0ELb0ELb1ELb1EEEEEEEEEvNT_6ParamsE)
        /*0890*/ 	.word	0x00000060


	//----- nvinfo : EIATTR_MIN_STACK_SIZE
	.align		4
.L_376:
        /*0894*/ 	.byte	0x04, 0x12
        /*0896*/ 	.short	(.L_378 - .L_377)
	.align		4
.L_377:
        /*0898*/ 	.word	index@(_ZN7cutlass13device_kernelIN5flash19enable_sm80_to_sm89INS1_16FlashAttnFwdSm80INS1_25CollectiveMainloopFwdSm80ILi8ELi1ELb0EN4cute5tupleIJNS5_1CILi128EEENS7_ILi64EEENS7_ILi192EEEEEELi192ENS_10bfloat16_tEfNS_4arch4Sm80ELb0ELb1ELb1ELb0ELb1ELb0ELb1ELb1EEENS1_21CollectiveEpilogueFwdINS6_IJS8_SA_S9_EEENS6_IJNS7_ILi1EEESI_SI_EEESC_SE_Li256ELb0ELb1ELb1ELb0EEENS1_19SingleTileSchedulerILb0ELb1ELb1ELi128EEEEEEEEEvNT_6ParamsE)
        /*089c*/ 	.word	0x00000000


	//----- nvinfo : EIATTR_MIN_STACK_SIZE
	.align		4
.L_378:
        /*08a0*/ 	.byte	0x04, 0x12
        /*08a2*/ 	.short	(.L_380 - .L_379)
	.align		4
.L_379:
        /*08a4*/ 	.word	index@(_ZN7cutlass13device_kernelIN5flash19enable_sm80_to_sm89INS1_16FlashAttnFwdSm80INS1_25CollectiveMainloopFwdSm80ILi8ELi1ELb0EN4cute5tupleIJNS5_1CILi128EEENS7_ILi64EEENS7_ILi192EEEEEELi192ENS_10bfloat16_tEfNS_4arch4Sm80ELb0ELb1ELb1ELb1ELb1ELb0ELb1ELb1EEENS1_21CollectiveEpilogueFwdINS6_IJS8_SA_S9_EEENS6_IJNS7_ILi1EEESI_SI_EEESC_SE_Li256ELb1ELb1ELb1ELb0EEENS1_36VarlenDynamicPersistentTileSchedulerILi128ELi64ELi256ELi256ELb1ELb1ELb0ELb1ELb0ELb1EEEEEEEEEvNT_6ParamsE)
        /*08a8*/ 	.word	0x00000018


	//----- nvinfo : EIATTR_MIN_STACK_SIZE
	.align		4
.L_380:
        /*08ac*/ 	.byte	0x04, 0x12
        /*08ae*/ 	.short	(.L_382 - .L_381)
	.align		4
.L_381:
        /*08b0*/ 	.word	index@(_ZN7cutlass13device_kernelIN5flash19enable_sm80_to_sm89INS1_16FlashAttnFwdSm80INS1_25CollectiveMainloopFwdSm80ILi8ELi1ELb0EN4cute5tupleIJNS5_1CILi128EEENS7_ILi64EEENS7_ILi192EEEEEELi192ENS_10bfloat16_tEfNS_4arch4Sm80ELb0ELb1ELb1ELb1ELb1ELb1ELb1ELb1EEENS1_21CollectiveEpilogueFwdINS6_IJS8_SA_S9_EEENS6_IJNS7_ILi1EEESI_SI_EEESC_SE_Li256ELb1ELb1ELb1ELb0EEENS1_36VarlenDynamicPersistentTileSchedulerILi128ELi64ELi256ELi256ELb1ELb1ELb0ELb1ELb0ELb1EEEEEEEEEvNT_6ParamsE)
        /*08b4*/ 	.word	0x00000170


	//----- nvinfo : EIATTR_MIN_STACK_SIZE
	.align		4
.L_382:
        /*08b8*/ 	.byte	0x04, 0x12
        /*08ba*/ 	.short	(.L_384 - .L_383)
	.align		4
.L_383:
        /*08bc*/ 	.word	index@(_ZN7cutlass13device_kernelIN5flash19enable_sm80_to_sm89INS1_16FlashAttnFwdSm80INS1_25CollectiveMainloopFwdSm80ILi8ELi1ELb0EN4cute5tupleIJNS5_1CILi128EEENS7_ILi64EEENS7_ILi192EEEEEELi192ENS_10bfloat16_tEfNS_4arch4Sm80ELb1ELb0ELb1ELb0ELb1ELb0ELb1ELb1EEENS1_21CollectiveEpilogueFwdINS6_IJS8_SA_S9_EEENS6_IJNS7_ILi1EEESI_SI_EEESC_SE_Li256ELb0ELb1ELb1ELb0EEENS1_30DynamicPersistentTileSchedulerILi256ELi256ELb1ELb1ELb0EEEEEEEEEvNT_6ParamsE)
        /*08c0*/ 	.word	0x00000010


	//----- nvinfo : EIATTR_MIN_STACK_SIZE
	.align		4
.L_384:
        /*08c4*/ 	.byte	0x04, 0x12
        /*08c6*/ 	.short	(.L_386 - .L_385)
	.align		4
.L_385:
        /*08c8*/ 	.word	index@(_ZN7cutlass13device_kernelIN5flash19enable_sm80_to_sm89INS1_16FlashAttnFwdSm80INS1_25CollectiveMainloopFwdSm80ILi8ELi1ELb0EN4cute5tupleIJNS5_1CILi128EEENS7_ILi64EEENS7_ILi192EEEEEELi192ENS_10bfloat16_tEfNS_4arch4Sm80ELb1ELb0ELb1ELb1ELb1ELb0ELb1ELb1EEENS1_21CollectiveEpilogueFwdINS6_IJS8_SA_S9_EEENS6_IJNS7_ILi1EEESI_SI_EEESC_SE_Li256ELb1ELb1ELb1ELb0EEENS1_36VarlenDynamicPersistentTileSchedulerILi128ELi64ELi256ELi256ELb1ELb1ELb0ELb1ELb1ELb1EEEEEEEEEvNT_6ParamsE)
        /*08cc*/ 	.word	0x00000018


	//----- nvinfo : EIATTR_MIN_STACK_SIZE
	.align		4
.L_386:
        /*08d0*/ 	.byte	0x04, 0x12
        /*08d2*/ 	.short	(.L_388 - .L_387)
	.align		4
.L_387:
        /*08d4*/ 	.word	index@(_ZN7cutlass13device_kernelIN5flash19enable_sm80_to_sm89INS1_16FlashAttnFwdSm80INS1_25CollectiveMainloopFwdSm80ILi8ELi1ELb0EN4cute5tupleIJNS5_1CILi128EEENS7_ILi64EEENS7_ILi192EEEEEELi192ENS_10bfloat16_tEfNS_4arch4Sm80ELb1ELb0ELb1ELb1ELb1ELb1ELb1ELb1EEENS1_21CollectiveEpilogueFwdINS6_IJS8_SA_S9_EEENS6_IJNS7_ILi1EEESI_SI_EEESC_SE_Li256ELb1ELb1ELb1ELb0EEENS1_36VarlenDynamicPersistentTileSchedulerILi128ELi64ELi256ELi256ELb1ELb1ELb0ELb1ELb1ELb1EEEEEEEEEvNT_6ParamsE)
        /*08d8*/ 	.word	0x00000060


	//----- nvinfo : EIATTR_MIN_STACK_SIZE
	.align		4
.L_388:
        /*08dc*/ 	.byte	0x04, 0x12
        /*08de*/ 	.short	(.L_390 - .L_389)
	.align		4
.L_389:
        /*08e0*/ 	.word	index@(_ZN7cutlass13device_kernelIN5flash19enable_sm80_to_sm89INS1_16FlashAttnFwdSm80INS1_25CollectiveMainloopFwdSm80ILi8ELi2ELb0EN4cute5tupleIJNS5_1CILi128EEENS7_ILi64EEENS7_ILi192EEEEEELi192ENS_10bfloat16_tEfNS_4arch4Sm80ELb0ELb0ELb1ELb0ELb1ELb0ELb1ELb1EEENS1_21CollectiveEpilogueFwdINS6_IJS8_SA_S9_EEENS6_IJNS7_ILi1EEESI_SI_EEESC_SE_Li256ELb0ELb1ELb1ELb0EEENS1_19SingleTileSchedulerILb0ELb1ELb1ELi128EEEEEEEEEvNT_6ParamsE)
        /*08e4*/ 	.word	0x00000000


	//----- nvinfo : EIATTR_MIN_STACK_SIZE
	.align		4
.L_390:
        /*08e8*/ 	.byte	0x04, 0x12
        /*08ea*/ 	.short	(.L_392 - .L_391)
	.align		4
.L_391:
        /*08ec*/ 	.word	index@(_ZN7cutlass13device_kernelIN5flash19enable_sm80_to_sm89INS1_16FlashAttnFwdSm80INS1_25CollectiveMainloopFwdSm80ILi8ELi2ELb0EN4cute5tupleIJNS5_1CILi128EEENS7_ILi64EEENS7_ILi192EEEEEELi192ENS_10bfloat16_tEfNS_4arch4Sm80ELb0ELb0ELb1ELb1ELb1ELb0ELb1ELb1EEENS1_21CollectiveEpilogueFwdINS6_IJS8_SA_S9_EEENS6_IJNS7_ILi1EEESI_SI_EEESC_SE_Li256ELb1ELb1ELb1ELb0EEENS1_36VarlenDynamicPersistentTileSchedulerILi128ELi64ELi256ELi256ELb1ELb1ELb0ELb0ELb1ELb1EEEEEEEEEvNT_6ParamsE)
        /*08f0*/ 	.word	0x00000010


	//----- nvinfo : EIATTR_MIN_STACK_SIZE
	.align		4
.L_392:
        /*08f4*/ 	.byte	0x04, 0x12
        /*08f6*/ 	.short	(.L_394 - .L_393)
	.align		4
.L_393:
        /*08f8*/ 	.word	index@(_ZN7cutlass13device_kernelIN5flash19enable_sm80_to_sm89INS1_16FlashAttnFwdSm80INS1_25CollectiveMainloopFwdSm80ILi8ELi2ELb0EN4cute5tupleIJNS5_1CILi128EEENS7_ILi64EEENS7_ILi192EEEEEELi192ENS_10bfloat16_tEfNS_4arch4Sm80ELb0ELb0ELb1ELb1ELb1ELb1ELb1ELb1EEENS1_21CollectiveEpilogueFwdINS6_IJS8_SA_S9_EEENS6_IJNS7_ILi1EEESI_SI_EEESC_SE_Li256ELb1ELb1ELb1ELb0EEENS1_36VarlenDynamicPersistentTileSchedulerILi128ELi64ELi256ELi256ELb1ELb1ELb0ELb0ELb1ELb1EEEEEEEEEvNT_6ParamsE)
        /*08fc*/ 	.word	0x00000050


	//----- nvinfo : EIATTR_MIN_STACK_SIZE
	.align		4
.L_394:
        /*0900*/ 	.byte	0x04, 0x12
        /*0902*/ 	.short	(.L_396 - .L_395)
	.align		4
.L_395:
        /*0904*/ 	.word	index@(_ZN7cutlass13device_kernelIN5flash19enable_sm80_to_sm89INS1_16FlashAttnFwdSm80INS1_25CollectiveMainloopFwdSm80ILi8ELi2ELb0EN4cute5tupleIJNS5_1CILi128EEENS7_ILi64EEENS7_ILi192EEEEEELi192ENS_10bfloat16_tEfNS_4arch4Sm80ELb0ELb1ELb1ELb0ELb1ELb0ELb1ELb1EEENS1_21CollectiveEpilogueFwdINS6_IJS8_SA_S9_EEENS6_IJNS7_ILi1EEESI_SI_EEESC_SE_Li256ELb0ELb1ELb1ELb0EEENS1_19SingleTileSchedulerILb0ELb1ELb1ELi128EEEEEEEEEvNT_6ParamsE)
        /*0908*/ 	.word	0x00000000


	//----- nvinfo : EIATTR_MIN_STACK_SIZE
	.align		4
.L_396:
        /*090c*/ 	.byte	0x04, 0x12
        /*090e*/ 	.short	(.L_398 - .L_397)
	.align		4
.L_397:
        /*0910*/ 	.word	index@(_ZN7cutlass13device_kernelIN5flash19enable_sm80_to_sm89INS1_16FlashAttnFwdSm80INS1_25CollectiveMainloopFwdSm80ILi8ELi2ELb0EN4cute5tupleIJNS5_1CILi128EEENS7_ILi64EEENS7_ILi192EEEEEELi192ENS_10bfloat16_tEfNS_4arch4Sm80ELb0ELb1ELb1ELb1ELb1ELb0ELb1ELb1EEENS1_21CollectiveEpilogueFwdINS6_IJS8_SA_S9_EEENS6_IJNS7_ILi1EEESI_SI_EEESC_SE_Li256ELb1ELb1ELb1ELb0EEENS1_36VarlenDynamicPersistentTileSchedulerILi128ELi64ELi256ELi256ELb1ELb1ELb0ELb1ELb0ELb1EEEEEEEEEvNT_6ParamsE)
        /*0914*/ 	.word	0x00000010


	//----- nvinfo : EIATTR_MIN_STACK_SIZE
	.align		4
.L_398:
        /*0918*/ 	.byte	0x04, 0x12
        /*091a*/ 	.short	(.L_400 - .L_399)
	.align		4
.L_399:
        /*091c*/ 	.word	index@(_ZN7cutlass13device_kernelIN5flash19enable_sm80_to_sm89INS1_16FlashAttnFwdSm80INS1_25CollectiveMainloopFwdSm80ILi8ELi2ELb0EN4cute5tupleIJNS5_1CILi128EEENS7_ILi64EEENS7_ILi192EEEEEELi192ENS_10bfloat16_tEfNS_4arch4Sm80ELb0ELb1ELb1ELb1ELb1ELb1ELb1ELb1EEENS1_21CollectiveEpilogueFwdINS6_IJS8_SA_S9_EEENS6_IJNS7_ILi1EEESI_SI_EEESC_SE_Li256ELb1ELb1ELb1ELb0EEENS1_36VarlenDynamicPersistentTileSchedulerILi128ELi64ELi256ELi256ELb1ELb1ELb0ELb1ELb0ELb1EEEEEEEEEvNT_6ParamsE)
        /*0920*/ 	.word	0x00000140


	//----- nvinfo : EIATTR_MIN_STACK_SIZE
	.align		4
.L_400:
        /*0924*/ 	.byte	0x04, 0x12
        /*0926*/ 	.short	(.L_402 - .L_401)
	.align		4
.L_401:
        /*0928*/ 	.word	index@(_ZN7cutlass13device_kernelIN5flash19enable_sm80_to_sm89INS1_16FlashAttnFwdSm80INS1_25CollectiveMainloopFwdSm80ILi8ELi2ELb0EN4cute5tupleIJNS5_1CILi128EEENS7_ILi64EEENS7_ILi192EEEEEELi192ENS_10bfloat16_tEfNS_4arch4Sm80ELb1ELb0ELb1ELb0ELb1ELb0ELb1ELb1EEENS1_21CollectiveEpilogueFwdINS6_IJS8_SA_S9_EEENS6_IJNS7_ILi1EEESI_SI_EEESC_SE_Li256ELb0ELb1ELb1ELb0EEENS1_30DynamicPersistentTileSchedulerILi256ELi256ELb1ELb1ELb0EEEEEEEEEvNT_6ParamsE)
        /*092c*/ 	.word	0x00000010


	//----- nvinfo : EIATTR_MIN_STACK_SIZE
	.align		4
.L_402:
        /*0930*/ 	.byte	0x04, 0x12
        /*0932*/ 	.short	(.L_404 - .L_403)
	.align		4
.L_403:
        /*0934*/ 	.word	index@(_ZN7cutlass13device_kernelIN5flash19enable_sm80_to_sm89INS1_16FlashAttnFwdSm80INS1_25CollectiveMainloopFwdSm80ILi8ELi2ELb0EN4cute5tupleIJNS5_1CILi128EEENS7_ILi64EEENS7_ILi192EEEEEELi192ENS_10bfloat16_tEfNS_4arch4Sm80ELb1ELb0ELb1ELb1ELb1ELb0ELb1ELb1EEENS1_21CollectiveEpilogueFwdINS6_IJS8_SA_S9_EEENS6_IJNS7_ILi1EEESI_SI_EEESC_SE_Li256ELb1ELb1ELb1ELb0EEENS1_36VarlenDynamicPersistentTileSchedulerILi128ELi64ELi256ELi256ELb1ELb1ELb0ELb1ELb1ELb1EEEEEEEEEvNT_6ParamsE)
        /*0938*/ 	.word	0x00000020


	//----- nvinfo : EIATTR_MIN_STACK_SIZE
	.align		4
.L_404:
        /*093c*/ 	.byte	0x04, 0x12
        /*093e*/ 	.short	(.L_406 - .L_405)
	.align		4
.L_405:
        /*0940*/ 	.word	index@(_ZN7cutlass13device_kernelIN5flash19enable_sm80_to_sm89INS1_16FlashAttnFwdSm80INS1_25CollectiveMainloopFwdSm80ILi8ELi2ELb0EN4cute5tupleIJNS5_1CILi128EEENS7_ILi64EEENS7_ILi192EEEEEELi192ENS_10bfloat16_tEfNS_4arch4Sm80ELb1ELb0ELb1ELb1ELb1ELb1ELb1ELb1EEENS1_21CollectiveEpilogueFwdINS6_IJS8_SA_S9_EEENS6_IJNS7_ILi1EEESI_SI_EEESC_SE_Li256ELb1ELb1ELb1ELb0EEENS1_36VarlenDynamicPersistentTileSchedulerILi128ELi64ELi256ELi256ELb1ELb1ELb0ELb1ELb1ELb1EEEEEEEEEvNT_6ParamsE)
        /*0944*/ 	.word	0x00000070


	//----- nvinfo : EIATTR_MIN_STACK_SIZE
	.align		4
.L_406:
        /*0948*/ 	.byte	0x04, 0x12
        /*094a*/ 	.short	(.L_408 - .L_407)
	.align		4
.L_407:
        /*094c*/ 	.word	index@(_ZN7cutlass13device_kernelIN5flash19enable_sm80_to_sm89INS1_16FlashAttnFwdSm80INS1_25CollectiveMainloopFwdSm80ILi8ELi1ELb0EN4cute5tupleIJNS5_1CILi128EEENS7_ILi64EEENS7_ILi192EEEEEELi192ENS_10bfloat16_tEfNS_4arch4Sm80ELb0ELb0ELb0ELb0ELb1ELb0ELb1ELb1EEENS1_21CollectiveEpilogueFwdINS6_IJS8_SA_S9_EEENS6_IJNS7_ILi1EEESI_SI_EEESC_SE_Li256ELb0ELb1ELb1ELb0EEENS1_19SingleTileSchedulerILb0ELb1ELb1ELi128EEEEEEEEEvNT_6ParamsE)
        /*0950*/ 	.word	0x00000000


	//----- nvinfo : EIATTR_MIN_STACK_SIZE
	.align		4
.L_408:
        /*0954*/ 	.byte	0x04, 0x12
        /*0956*/ 	.short	(.L_410 - .L_409)
	.align		4
.L_409:
        /*0958*/ 	.word	index@(_ZN7cutlass13device_kernelIN5flash19enable_sm80_to_sm89INS1_16FlashAttnFwdSm80INS1_25CollectiveMainloopFwdSm80ILi8ELi1ELb0EN4cute5tupleIJNS5_1CILi128EEENS7_ILi64EEENS7_ILi192EEEEEELi192ENS_10bfloat16_tEfNS_4arch4Sm80ELb0ELb0ELb0ELb1ELb1ELb0ELb1ELb1EEENS1_21CollectiveEpilogueFwdINS6_IJS8_SA_S9_EEENS6_IJNS7_ILi1EEESI_SI_EEESC_SE_Li256ELb1ELb1ELb1ELb0EEENS1_36VarlenDynamicPersistentTileSchedulerILi128ELi64ELi256ELi256ELb1ELb1ELb0ELb0ELb1ELb1EEEEEEEEEvNT_6ParamsE)
        /*095c*/ 	.word	0x00000018


	//----- nvinfo : EIATTR_MIN_STACK_SIZE
	.align		4
.L_410:
        /*0960*/ 	.byte	0x04, 0x12
        /*0962*/ 	.short	(.L_412 - .L_411)
	.align		4
.L_411:
        /*0964*/ 	.word	index@(_ZN7cutlass13device_kernelIN5flash19enable_sm80_to_sm89INS1_16FlashAttnFwdSm80INS1_25CollectiveMainloopFwdSm80ILi8ELi1ELb0EN4cute5tupleIJNS5_1CILi128EEENS7_ILi64EEENS7_ILi192EEEEEELi192ENS_10bfloat16_tEfNS_4arch4Sm80ELb0ELb0ELb0ELb1ELb1ELb1ELb1ELb1EEENS1_21CollectiveEpilogueFwdINS6_IJS8_SA_S9_EEENS6_IJNS7_ILi1EEESI_SI_EEESC_SE_Li256ELb1ELb1ELb1ELb0EEENS1_36VarlenDynamicPersistentTileSchedulerILi128ELi64ELi256ELi256ELb1ELb1ELb0ELb0ELb1ELb1EEEEEEEEEvNT_6ParamsE)
        /*0968*/ 	.word	0x00000060


	//----- nvinfo : EIATTR_MIN_STACK_SIZE
	.align		4
.L_412:
        /*096c*/ 	.byte	0x04, 0x12
        /*096e*/ 	.short	(.L_414 - .L_413)
	.align		4
.L_413:
        /*0970*/ 	.word	index@(_ZN7cutlass13device_kernelIN5flash19enable_sm80_to_sm89INS1_16FlashAttnFwdSm80INS1_25CollectiveMainloopFwdSm80ILi8ELi1ELb0EN4cute5tupleIJNS5_1CILi128EEENS7_ILi64EEENS7_ILi192EEEEEELi192ENS_10bfloat16_tEfNS_4arch4Sm80ELb0ELb1ELb0ELb0ELb1ELb0ELb1ELb1EEENS1_21CollectiveEpilogueFwdINS6_IJS8_SA_S9_EEENS6_IJNS7_ILi1EEESI_SI_EEESC_SE_Li256ELb0ELb1ELb1ELb0EEENS1_19SingleTileSchedulerILb0ELb1ELb1ELi128EEEEEEEEEvNT_6ParamsE)
        /*0974*/ 	.word	0x00000000


	//----- nvinfo : EIATTR_MIN_STACK_SIZE
	.align		4
.L_414:
        /*0978*/ 	.byte	0x04, 0x12
        /*097a*/ 	.short	(.L_416 - .L_415)
	.align		4
.L_415:
        /*097c*/ 	.word	index@(_ZN7cutlass13device_kernelIN5flash19enable_sm80_to_sm89INS1_16FlashAttnFwdSm80INS1_25CollectiveMainloopFwdSm80ILi8ELi1ELb0EN4cute5tupleIJNS5_1CILi128EEENS7_ILi64EEENS7_ILi192EEEEEELi192ENS_10bfloat16_tEfNS_4arch4Sm80ELb0ELb1ELb0ELb1ELb1ELb0ELb1ELb1EEENS1_21CollectiveEpilogueFwdINS6_IJS8_SA_S9_EEENS6_IJNS7_ILi1EEESI_SI_EEESC_SE_Li256ELb1ELb1ELb1ELb0EEENS1_36VarlenDynamicPersistentTileSchedulerILi128ELi64ELi256ELi256ELb1ELb1ELb0ELb1ELb0ELb1EEEEEEEEEvNT_6ParamsE)
        /*0980*/ 	.word	0x00000018


	//----- nvinfo : EIATTR_MIN_STACK_SIZE
	.align		4
.L_416:
        /*0984*/ 	.byte	0x04, 0x12
        /*0986*/ 	.short	(.L_418 - .L_417)
	.align		4
.L_417:
        /*0988*/ 	.word	index@(_ZN7cutlass13device_kernelIN5flash19enable_sm80_to_sm89INS1_16FlashAttnFwdSm80INS1_25CollectiveMainloopFwdSm80ILi8ELi1ELb0EN4cute5tupleIJNS5_1CILi128EEENS7_ILi64EEENS7_ILi192EEEEEELi192ENS_10bfloat16_tEfNS_4arch4Sm80ELb0ELb1ELb0ELb1ELb1ELb1ELb1ELb1EEENS1_21CollectiveEpilogueFwdINS6_IJS8_SA_S9_EEENS6_IJNS7_ILi1EEESI_SI_EEESC_SE_Li256ELb1ELb1ELb1ELb0EEENS1_36VarlenDynamicPersistentTileSchedulerILi128ELi64ELi256ELi256ELb1ELb1ELb0ELb1ELb0ELb1EEEEEEEEEvNT_6ParamsE)
        /*098c*/ 	.word	0x00000170


	//----- nvinfo : EIATTR_MIN_STACK_SIZE
	.align		4
.L_418:
        /*0990*/ 	.byte	0x04, 0x12
        /*0992*/ 	.short	(.L_420 - .L_419)
	.align		4
.L_419:
        /*0994*/ 	.word	index@(_ZN7cutlass13device_kernelIN5flash19enable_sm80_to_sm89INS1_16FlashAttnFwdSm80INS1_25CollectiveMainloopFwdSm80ILi8ELi1ELb0EN4cute5tupleIJNS5_1CILi128EEENS7_ILi64EEENS7_ILi192EEEEEELi192ENS_10bfloat16_tEfNS_4arch4Sm80ELb1ELb0ELb0ELb0ELb1ELb0ELb1ELb1EEENS1_21CollectiveEpilogueFwdINS6_IJS8_SA_S9_EEENS6_IJNS7_ILi1EEESI_SI_EEESC_SE_Li256ELb0ELb1ELb1ELb0EEENS1_30DynamicPersistentTileSchedulerILi256ELi256ELb1ELb1ELb0EEEEEEEEEvNT_6ParamsE)
        /*0998*/ 	.word	0x00000010


	//----- nvinfo : EIATTR_MIN_STACK_SIZE
	.align		4
.L_420:
        /*099c*/ 	.byte	0x04, 0x12
        /*099e*/ 	.short	(.L_422 - .L_421)
	.align		4
.L_421:
        /*09a0*/ 	.word	index@(_ZN7cutlass13device_kernelIN5flash19enable_sm80_to_sm89INS1_16FlashAttnFwdSm80INS1_25CollectiveMainloopFwdSm80ILi8ELi1ELb0EN4cute5tupleIJNS5_1CILi128EEENS7_ILi64EEENS7_ILi192EEEEEELi192ENS_10bfloat16_tEfNS_4arch4Sm80ELb1ELb0ELb0ELb1ELb1ELb0ELb1ELb1EEENS1_21CollectiveEpilogueFwdINS6_IJS8_SA_S9_EEENS6_IJNS7_ILi1EEESI_SI_EEESC_SE_Li256ELb1ELb1ELb1ELb0EEENS1_36VarlenDynamicPersistentTileSchedulerILi128ELi64ELi256ELi256ELb1ELb1ELb0ELb1ELb1ELb1EEEEEEEEEvNT_6ParamsE)
        /*09a4*/ 	.word	0x00000018


	//----- nvinfo : EIATTR_MIN_STACK_SIZE
	.align		4
.L_422:
        /*09a8*/ 	.byte	0x04, 0x12
        /*09aa*/ 	.short	(.L_424 - .L_423)
	.align		4
.L_423:
        /*09ac*/ 	.word	index@(_ZN7cutlass13device_kernelIN5flash19enable_sm80_to_sm89INS1_16FlashAttnFwdSm80INS1_25CollectiveMainloopFwdSm80ILi8ELi1ELb0EN4cute5tupleIJNS5_1CILi128EEENS7_ILi64EEENS7_ILi192EEEEEELi192ENS_10bfloat16_tEfNS_4arch4Sm80ELb1ELb0ELb0ELb1ELb1ELb1ELb1ELb1EEENS1_21CollectiveEpilogueFwdINS6_IJS8_SA_S9_EEENS6_IJNS7_ILi1EEESI_SI_EEESC_SE_Li256ELb1ELb1ELb1ELb0EEENS1_36VarlenDynamicPersistentTileSchedulerILi128ELi64ELi256ELi256ELb1ELb1ELb0ELb1ELb1ELb1EEEEEEEEEvNT_6ParamsE)
        /*09b0*/ 	.word	0x00000060


	//----- nvinfo : EIATTR_MIN_STACK_SIZE
	.align		4
.L_424:
        /*09b4*/ 	.byte	0x04, 0x12
        /*09b6*/ 	.short	(.L_426 - .L_425)
	.align		4
.L_425:
        /*09b8*/ 	.word	index@(_ZN7cutlass13device_kernelIN5flash19enable_sm80_to_sm89INS1_16FlashAttnFwdSm80INS1_25CollectiveMainloopFwdSm80ILi8ELi2ELb0EN4cute5tupleIJNS5_1CILi128EEENS7_ILi64EEENS7_ILi192EEEEEELi192ENS_10bfloat16_tEfNS_4arch4Sm80ELb0ELb0ELb0ELb0ELb1ELb0ELb1ELb1EEENS1_21CollectiveEpilogueFwdINS6_IJS8_SA_S9_EEENS6_IJNS7_ILi1EEESI_SI_EEESC_SE_Li256ELb0ELb1ELb1ELb0EEENS1_19SingleTileSchedulerILb0ELb1ELb1ELi128EEEEEEEEEvNT_6ParamsE)
        /*09bc*/ 	.word	0x00000000


	//----- nvinfo : EIATTR_MIN_STACK_SIZE
	.align		4
.L_426:
        /*09c0*/ 	.byte	0x04, 0x12
        /*09c2*/ 	.short	(.L_428 - .L_427)
	.align		4
.L_427:
        /*09c4*/ 	.word	index@(_ZN7cutlass13device_kernelIN5flash19enable_sm80_to_sm89INS1_16FlashAttnFwdSm80INS1_25CollectiveMainloopFwdSm80ILi8ELi2ELb0EN4cute5tupleIJNS5_1CILi128EEENS7_ILi64EEENS7_ILi192EEEEEELi192ENS_10bfloat16_tEfNS_4arch4Sm80ELb0ELb0ELb0ELb1ELb1ELb0ELb1ELb1EEENS1_21CollectiveEpilogueFwdINS6_IJS8_SA_S9_EEENS6_IJNS7_ILi1EEESI_SI_EEESC_SE_Li256ELb1ELb1ELb1ELb0EEENS1_36VarlenDynamicPersistentTileSchedulerILi128ELi64ELi256ELi256ELb1ELb1ELb0ELb0ELb1ELb1EEEEEEEEEvNT_6ParamsE)
        /*09c8*/ 	.word	0x00000010


	//----- nvinfo : EIATTR_MIN_STACK_SIZE
	.align		4
.L_428:
        /*09cc*/ 	.byte	0x04, 0x12
        /*09ce*/ 	.short	(.L_430 - .L_429)
	.align		4
.L_429:
        /*09d0*/ 	.word	index@(_ZN7cutlass13device_kernelIN5flash19enable_sm80_to_sm89INS1_16FlashAttnFwdSm80INS1_25CollectiveMainloopFwdSm80ILi8ELi2ELb0EN4cute5tupleIJNS5_1CILi128EEENS7_ILi64EEENS7_ILi192EEEEEELi192ENS_10bfloat16_tEfNS_4arch4Sm80ELb0ELb0ELb0ELb1ELb1ELb1ELb1ELb1EEENS1_21CollectiveEpilogueFwdINS6_IJS8_SA_S9_EEENS6_IJNS7_ILi1EEESI_SI_EEESC_SE_Li256ELb1ELb1ELb1ELb0EEENS1_36VarlenDynamicPersistentTileSchedulerILi128ELi64ELi256ELi256ELb1ELb1ELb0ELb0ELb1ELb1EEEEEEEEEvNT_6ParamsE)
        /*09d4*/ 	.word	0x00000050


	//----- nvinfo : EIATTR_MIN_STACK_SIZE
	.align		4
.L_430:
        /*09d8*/ 	.byte	0x04, 0x12
        /*09da*/ 	.short	(.L_432 - .L_431)
	.align		4
.L_431:
        /*09dc*/ 	.word	index@(_ZN7cutlass13device_kernelIN5flash19enable_sm80_to_sm89INS1_16FlashAttnFwdSm80INS1_25CollectiveMainloopFwdSm80ILi8ELi2ELb0EN4cute5tupleIJNS5_1CILi128EEENS7_ILi64EEENS7_ILi192EEEEEELi192ENS_10bfloat16_tEfNS_4arch4Sm80ELb0ELb1ELb0ELb0ELb1ELb0ELb1ELb1EEENS1_21CollectiveEpilogueFwdINS6_IJS8_SA_S9_EEENS6_IJNS7_ILi1EEESI_SI_EEESC_SE_Li256ELb0ELb1ELb1ELb0EEENS1_19SingleTileSchedulerILb0ELb1ELb1ELi128EEEEEEEEEvNT_6ParamsE)
        /*09e0*/ 	.word	0x00000000


	//----- nvinfo : EIATTR_MIN_STACK_SIZE
	.align		4
.L_432:
        /*09e4*/ 	.byte	0x04, 0x12
        /*09e6*/ 	.short	(.L_434 - .L_433)
	.align		4
.L_433:
        /*09e8*/ 	.word	index@(_ZN7cutlass13device_kernelIN5flash19enable_sm80_to_sm89INS1_16FlashAttnFwdSm80INS1_25CollectiveMainloopFwdSm80ILi8ELi2ELb0EN4cute5tupleIJNS5_1CILi128EEENS7_ILi64EEENS7_ILi192EEEEEELi192ENS_10bfloat16_tEfNS_4arch4Sm80ELb0ELb1ELb0ELb1ELb1ELb0ELb1ELb1EEENS1_21CollectiveEpilogueFwdINS6_IJS8_SA_S9_EEENS6_IJNS7_ILi1EEESI_SI_EEESC_SE_Li256ELb1ELb1ELb1ELb0EEENS1_36VarlenDynamicPersistentTileSchedulerILi128ELi64ELi256ELi256ELb1ELb1ELb0ELb1ELb0ELb1EEEEEEEEEvNT_6ParamsE)
        /*09ec*/ 	.word	0x00000010


	//----- nvinfo : EIATTR_MIN_STACK_SIZE
	.align		4
.L_434:
        /*09f0*/ 	.byte	0x04, 0x12
        /*09f2*/ 	.short	(.L_436 - .L_435)
	.align		4
.L_435:
        /*09f4*/ 	.word	index@(_ZN7cutlass13device_kernelIN5flash19enable_sm80_to_sm89INS1_16FlashAttnFwdSm80INS1_25CollectiveMainloopFwdSm80ILi8ELi2ELb0EN4cute5tupleIJNS5_1CILi128EEENS7_ILi64EEENS7_ILi192EEEEEELi192ENS_10bfloat16_tEfNS_4arch4Sm80ELb0ELb1ELb0ELb1ELb1ELb1ELb1ELb1EEENS1_21CollectiveEpilogueFwdINS6_IJS8_SA_S9_EEENS6_IJNS7_ILi1EEESI_SI_EEESC_SE_Li256ELb1ELb1ELb1ELb0EEENS1_36VarlenDynamicPersistentTileSchedulerILi128ELi64ELi256ELi256ELb1ELb1ELb0ELb1ELb0ELb1EEEEEEEEEvNT_6ParamsE)
        /*09f8*/ 	.word	0x00000130


	//----- nvinfo : EIATTR_MIN_STACK_SIZE
	.align		4
.L_436:
        /*09fc*/ 	.byte	0x04, 0x12
        /*09fe*/ 	.short	(.L_438 - .L_437)
	.align		4
.L_437:
        /*0a00*/ 	.word	index@(_ZN7cutlass13device_kernelIN5flash19enable_sm80_to_sm89INS1_16FlashAttnFwdSm80INS1_25CollectiveMainloopFwdSm80ILi8ELi2ELb0EN4cute5tupleIJNS5_1CILi128EEENS7_ILi64EEENS7_ILi192EEEEEELi192ENS_10bfloat16_tEfNS_4arch4Sm80ELb1ELb0ELb0ELb0ELb1ELb0ELb1ELb1EEENS1_21CollectiveEpilogueFwdINS6_IJS8_SA_S9_EEENS6_IJNS7_ILi1EEESI_SI_EEESC_SE_Li256ELb0ELb1ELb1ELb0EEENS1_30DynamicPersistentTileSchedulerILi256ELi256ELb1ELb1ELb0EEEEEEEEEvNT_6ParamsE)
        /*0a04*/ 	.word	0x00000010


	//----- nvinfo : EIATTR_MIN_STACK_SIZE
	.align		4
.L_438:
        /*0a08*/ 	.byte	0x04, 0x12
        /*0a0a*/ 	.short	(.L_440 - .L_439)
	.align		4
.L_439:
        /*0a0c*/ 	.word	index@(_ZN7cutlass13device_kernelIN5flash19enable_sm80_to_sm89INS1_16FlashAttnFwdSm80INS1_25CollectiveMainloopFwdSm80ILi8ELi2ELb0EN4cute5tupleIJNS5_1CILi128EEENS7_ILi64EEENS7_ILi192EEEEEELi192ENS_10bfloat16_tEfNS_4arch4Sm80ELb1ELb0ELb0ELb1ELb1ELb0ELb1ELb1EEENS1_21CollectiveEpilogueFwdINS6_IJS8_SA_S9_EEENS6_IJNS7_ILi1EEESI_SI_EEESC_SE_Li256ELb1ELb1ELb1ELb0EEENS1_36VarlenDynamicPersistentTileSchedulerILi128ELi64ELi256ELi256ELb1ELb1ELb0ELb1ELb1ELb1EEEEEEEEEvNT_6ParamsE)
        /*0a10*/ 	.word	0x00000020


	//----- nvinfo : EIATTR_MIN_STACK_SIZE
	.align		4
.L_440:
        /*0a14*/ 	.byte	0x04, 0x12
        /*0a16*/ 	.short	(.L_442 - .L_441)
	.align		4
.L_441:
        /*0a18*/ 	.word	index@(_ZN7cutlass13device_kernelIN5flash19enable_sm80_to_sm89INS1_16FlashAttnFwdSm80INS1_25CollectiveMainloopFwdSm80ILi8ELi2ELb0EN4cute5tupleIJNS5_1CILi128EEENS7_ILi64EEENS7_ILi192EEEEEELi192ENS_10bfloat16_tEfNS_4arch4Sm80ELb1ELb0ELb0ELb1ELb1ELb1ELb1ELb1EEENS1_21CollectiveEpilogueFwdINS6_IJS8_SA_S9_EEENS6_IJNS7_ILi1EEESI_SI_EEESC_SE_Li256ELb1ELb1ELb1ELb0EEENS1_36VarlenDynamicPersistentTileSchedulerILi128ELi64ELi256ELi256ELb1ELb1ELb0ELb1ELb1ELb1EEEEEEEEEvNT_6ParamsE)
        /*0a1c*/ 	.word	0x00000070
.L_442:


//--------------------- .nv.info._ZN7cutlass13device_kernelIN5flash19enable_sm80_to_sm89INS1_16FlashAttnFwdSm80INS1_25CollectiveMainloopFwdSm80ILi8ELi1ELb0EN4cute5tupleIJNS5_1CILi128EEENS7_ILi64EEENS7_ILi192EEEEEELi192ENS_10bfloat16_tEfNS_4arch4Sm80ELb0ELb0ELb1ELb0ELb1ELb0ELb1ELb1EEENS1_21CollectiveEpilogueFwdINS6_IJS8_SA_S9_EEENS6_IJNS7_ILi1EEESI_SI_EEESC_SE_Li256ELb0ELb1ELb1ELb0EEENS1_19SingleTileSchedulerILb0ELb1ELb1ELi128EEEEEEEEEvNT_6ParamsE --------------------------
	.section	.nv.info._ZN7cutlass13device_kernelIN5flash19enable_sm80_to_sm89INS1_16FlashAttnFwdSm80INS1_25CollectiveMainloopFwdSm80ILi8ELi1ELb0EN4cute5tupleIJNS5_1CILi128EEENS7_ILi64EEENS7_ILi192EEEEEELi192ENS_10bfloat16_tEfNS_4arch4Sm80ELb0ELb0ELb1ELb0ELb1ELb0ELb1ELb1EEENS1_21CollectiveEpilogueFwdINS6_IJS8_SA_S9_EEENS6_IJNS7_ILi1EEESI_SI_EEESC_SE_Li256ELb0ELb1ELb1ELb0EEENS1_19SingleTileSchedulerILb0ELb1ELb1ELi128EEEEEEEEEvNT_6ParamsE,"",@"SHT_CUDA_INFO"
	.sectionflags	@""
	.align	4


	//----- nvinfo : EIATTR_CUDA_API_VERSION
	.align		4
        /*0000*/ 	.byte	0x04, 0x37
        /*0002*/ 	.short	(.L_444 - .L_443)
.L_443:
        /*0004*/ 	.word	0x00000082


	//----- nvinfo : EIATTR_SW2861232_WAR
	.align		4
.L_444:
        /*0008*/ 	.byte	0x01, 0x35
	.zero		2


	//----- nvinfo : EIATTR_PARAM_CBANK
	.align		4
        /*000c*/ 	.byte	0x04, 0x0a
        /*000e*/ 	.short	(.L_446 - .L_445)
	.align		4
.L_445:
        /*0010*/ 	.word	index@(.nv.constant0._ZN7cutlass13device_kernelIN5flash19enable_sm80_to_sm89INS1_16FlashAttnFwdSm80INS1_25CollectiveMainloopFwdSm80ILi8ELi1ELb0EN4cute5tupleIJNS5_1CILi128EEENS7_ILi64EEENS7_ILi192EEEEEELi192ENS_10bfloat16_tEfNS_4arch4Sm80ELb0ELb0ELb1ELb0ELb1ELb0ELb1ELb1EEENS1_21CollectiveEpilogueFwdINS6_IJS8_SA_S9_EEENS6_IJNS7_ILi1EEESI_SI_EEESC_SE_Li256ELb0ELb1ELb1ELb0EEENS1_19SingleTileSchedulerILb0ELb1ELb1ELi128EEEEEEEEEvNT_6ParamsE)
        /*0014*/ 	.short	0x0160
        /*0016*/ 	.short	0x0418


	//----- nvinfo : EIATTR_CBANK_PARAM_SIZE
	.align		4
.L_446:
        /*0018*/ 	.byte	0x03, 0x19
        /*001a*/ 	.short	0x0418


	//----- nvinfo : EIATTR_KPARAM_INFO
	.align		4
        /*001c*/ 	.byte	0x04, 0x17
        /*001e*/ 	.short	(.L_448 - .L_447)
.L_447:
        /*0020*/ 	.word	0x00000000
        /*0024*/ 	.short	0x0000
        /*0026*/ 	.short	0x0000
        /*0028*/ 	.byte	0x00, 0xf0, 0x61, 0x10


	//----- nvinfo : EIATTR_MAXREG_COUNT
	.align		4
.L_448:
        /*002c*/ 	.byte	0x03, 0x1b
        /*002e*/ 	.short	0x00ff


	//----- nvinfo : EIATTR_NUM_BARRIERS
	.align		4
        /*0030*/ 	.byte	0x02, 0x4c
        /*0032*/ 	.byte	0x02
	.zero		1


	//----- nvinfo : EIATTR_MERCURY_ISA_VERSION
	.align		4
        /*0034*/ 	.byte	0x03, 0x5f
        /*0036*/ 	.short	0x0000


	//----- nvinfo : EIATTR_COOP_GROUP_MASK_REGIDS
	.align		4
        /*0038*/ 	.byte	0x04, 0x29
        /*003a*/ 	.short	(.L_450 - .L_449)


	//   ....[0]....
.L_449:
        /*003c*/ 	.word	0xffffffff


	//   ....[1]....
        /*0040*/ 	.word	0xffffffff


	//   ....[2]....
        /*0044*/ 	.word	0xffffffff


	//   ....[3]....
        /*0048*/ 	.word	0xffffffff


	//   ....[4]....
        /*004c*/ 	.word	0xffffffff


	//   ....[5]....
        /*0050*/ 	.word	0xffffffff


	//   ....[6]....
        /*0054*/ 	.word	0xffffffff


	//   ....[7]....
        /*0058*/ 	.word	0xffffffff


	//   ....[8]....
        /*005c*/ 	.word	0xffffffff


	//   ....[9]....
        /*0060*/ 	.word	0xffffffff


	//   ....[10]....
        /*0064*/ 	.word	0xffffffff


	//   ....[11]....
        /*0068*/ 	.word	0xffffffff


	//   ....[12]....
        /*006c*/ 	.word	0xffffffff


	//   ....[13]....
        /*0070*/ 	.word	0xffffffff


	//   ....[14]....
        /*0074*/ 	.word	0xffffffff


	//   ....[15]....
        /*0078*/ 	.word	0xffffffff


	//   ....[16]....
        /*007c*/ 	.word	0xffffffff


	//   ....[17]....
        /*0080*/ 	.word	0xffffffff


	//   ....[18]....
        /*0084*/ 	.word	0xffffffff


	//   ....[19]....
        /*0088*/ 	.word	0xffffffff


	//   ....[20]....
        /*008c*/ 	.word	0xffffffff


	//   ....[21]....
        /*0090*/ 	.word	0xffffffff


	//   ....[22]....
        /*0094*/ 	.word	0xffffffff


	//   ....[23]....
        /*0098*/ 	.word	0xffffffff


	//   ....[24]....
        /*009c*/ 	.word	0xffffffff


	//   ....[25]....
        /*00a0*/ 	.word	0xffffffff


	//   ....[26]....
        /*00a4*/ 	.word	0xffffffff


	//   ....[27]....
        /*00a8*/ 	.word	0xffffffff


	//   ....[28]....
        /*00ac*/ 	.word	0xffffffff


	//   ....[29]....
        /*00b0*/ 	.word	0xffffffff


	//   ....[30]....
        /*00b4*/ 	.word	0xffffffff


	//   ....[31]....
        /*00b8*/ 	.word	0xffffffff


	//   ....[32]....
        /*00bc*/ 	.word	0xffffffff


	//   ....[33]....
        /*00c0*/ 	.word	0xffffffff


	//   ....[34]....
        /*00c4*/ 	.word	0xffffffff


	//   ....[35]....
        /*00c8*/ 	.word	0xffffffff


	//   ....[36]....
        /*00cc*/ 	.word	0xffffffff


	//   ....[37]....
        /*00d0*/ 	.word	0xffffffff


	//   ....[38]....
        /*00d4*/ 	.word	0xffffffff


	//   ....[39]....
        /*00d8*/ 	.word	0xffffffff


	//   ....[40]....
        /*00dc*/ 	.word	0xffffffff


	//   ....[41]....
        /*00e0*/ 	.word	0xffffffff


	//   ....[42]....
        /*00e4*/ 	.word	0xffffffff


	//   ....[43]....
        /*00e8*/ 	.word	0xffffffff


	//   ....[44]....
        /*00ec*/ 	.word	0xffffffff


	//   ....[45]....
        /*00f0*/ 	.word	0xffffffff


	//   ....[46]....
        /*00f4*/ 	.word	0xffffffff


	//   ....[47]....
        /*00f8*/ 	.word	0xffffffff


	//   ....[48]....
        /*00fc*/ 	.word	0xffffffff


	//----- nvinfo : EIATTR_COOP_GROUP_INSTR_OFFSETS
	.align		4
.L_450:
        /*0100*/ 	.byte	0x04, 0x28
        /*0102*/ 	.short	(.L_452 - .L_451)


	//   ....[0]....
.L_451:
        /*0104*/ 	.word	0x00000050


	//   ....[1]....
        /*0108*/ 	.word	0x00000d80


	//   ....[2]....
        /*010c*/ 	.word	0x00000de0


	//   ....[3]....
        /*0110*/ 	.word	0x00000fc0


	//   ....[4]....
        /*0114*/ 	.word	0x00000ff0


	//   ....[5]....
        /*0118*/ 	.word	0x00001110


	//   ....[6]....
        /*011c*/ 	.word	0x00001140


	//   ....[7]....
        /*0120*/ 	.word	0x00001270


	//   ....[8]....
        /*0124*/ 	.word	0x000012b0


	//   ....[9]....
        /*0128*/ 	.word	0x00001990


	//   ....[10]....
        /*012c*/ 	.word	0x000019b0


	//   ....[11]....
        /*0130*/ 	.word	0x000019e0


	//   ....[12]....
        /*0134*/ 	.word	0x00001a10


	//   ....[13]....
        /*0138*/ 	.word	0x00001a50


	//   ....[14]....
        /*013c*/ 	.word	0x00001a80


	//   ....[15]....
        /*0140*/ 	.word	0x00001a90


	//   ....[16]....
        /*0144*/ 	.word	0x00001aa0


	//   ....[17]....
        /*0148*/ 	.word	0x00002f50


	//   ....[18]....
        /*014c*/ 	.word	0x00002f80


	//   ....[19]....
        /*0150*/ 	.word	0x00002fa0


	//   ....[20]....
        /*0154*/ 	.word	0x00002fb0


	//   ....[21]....
        /*0158*/ 	.word	0x000037c0


	//   ....[22]....
        /*015c*/ 	.word	0x000037e0


	//   ....[23]....
        /*0160*/ 	.word	0x00003800


	//   ....[24]....
        /*0164*/ 	.word	0x00003820


	//   ....[25]....
        /*0168*/ 	.word	0x00004a20


	//   ....[26]....
        /*016c*/ 	.word	0x00004a30


	//   ....[27]....
        /*0170*/ 	.word	0x00004a40


	//   ....[28]....
        /*0174*/ 	.word	0x00004a50


	//   ....[29]....
        /*0178*/ 	.word	0x00004d30


	//   ....[30]....
        /*017c*/ 	.word	0x00004d50


	//   ....[31]....
        /*0180*/ 	.word	0x00004d90


	//   ....[32]....
        /*0184*/ 	.word	0x00004dd0


	//   ....[33]....
        /*0188*/ 	.word	0x00005ee0


	//   ....[34]....
        /*018c*/ 	.word	0x00005ef0


	//   ....[35]....
        /*0190*/ 	.word	0x00005f50


	//   ....[36]....
        /*0194*/ 	.word	0x00005f60


	//   ....[37]....
        /*0198*/ 	.word	0x000075a0


	//   ....[38]....
        /*019c*/ 	.word	0x000075c0


	//   ....[39]....
        /*01a0*/ 	.word	0x000075f0


	//   ....[40]....
        /*01a4*/ 	.word	0x00007610


	//   ....[41]....
        /*01a8*/ 	.word	0x00008340


	//   ....[42]....
        /*01ac*/ 	.word	0x00008370


	//   ....[43]....
        /*01b0*/ 	.word	0x000083a0


	//   ....[44]....
        /*01b4*/ 	.word	0x000083d0


	//   ....[45]....
        /*01b8*/ 	.word	0x00008440


	//   ....[46]....
        /*01bc*/ 	.word	0x000084a0


	//   ....[47]....
        /*01c0*/ 	.word	0x00008da0


	//   ....[48]....
        /*01c4*/ 	.word	0x00008db0


	//----- nvinfo : EIATTR_EXIT_INSTR_OFFSETS
	.align		4
.L_452:
        /*01c8*/ 	.byte	0x04, 0x1c
        /*01ca*/ 	.short	(.L_454 - .L_453)


	//   ....[0]....
.L_453:
        /*01cc*/ 	.word	0x000001b0


	//   ....[1]....
        /*01d0*/ 	.word	0x00008dc0


	//   ....[2]....
        /*01d4*/ 	.word	0x00009660


	//   ....[3]....
        /*01d8*/ 	.word	0x000096b0


	//   ....[4]....
        /*01dc*/ 	.word	0x000096e0


	//   ....[5]....
        /*01e0*/ 	.word	0x00009740


	//   ....[6]....
        /*01e4*/ 	.word	0x000099d0


	//----- nvinfo : EIATTR_CTAIDZ_USED
	.align		4
.L_454:
        /*01e8*/ 	.byte	0x01, 0x04
	.zero		2


	//----- nvinfo : EIATTR_MAX_THREADS
	.align		4
        /*01ec*/ 	.byte	0x04, 0x05
        /*01ee*/ 	.short	(.L_456 - .L_455)
.L_455:
        /*01f0*/ 	.word	0x00000100
        /*01f4*/ 	.word	0x00000001
        /*01f8*/ 	.word	0x00000001


	//----- nvinfo : EIATTR_CRS_STACK_SIZE
	.align		4
.L_456:
        /*01fc*/ 	.byte	0x04, 0x1e
        /*01fe*/ 	.short	(.L_458 - .L_457)
.L_457:
        /*0200*/ 	.word	0x00000000
.L_458:


//--------------------- .nv.info._ZN7cutlass13device_kernelIN5flash19enable_sm80_to_sm89INS1_16FlashAttnFwdSm80INS1_25CollectiveMainloopFwdSm80ILi8ELi1ELb0EN4cute5tupleIJNS5_1CILi128EEENS7_ILi64EEENS7_ILi192EEEEEELi192ENS_10bfloat16_tEfNS_4arch4Sm80ELb0ELb0ELb1ELb1ELb1ELb0ELb1ELb1EEENS1_21CollectiveEpilogueFwdINS6_IJS8_SA_S9_EEENS6_IJNS7_ILi1EEESI_SI_EEESC_SE_Li256ELb1ELb1ELb1ELb0EEENS1_36VarlenDynamicPersistentTileSchedulerILi128ELi64ELi256ELi256ELb1ELb1ELb0ELb0ELb1ELb1EEEEEEEEEvNT_6ParamsE --------------------------
	.section	.nv.info._ZN7cutlass13device_kernelIN5flash19enable_sm80_to_sm89INS1_16FlashAttnFwdSm80INS1_25CollectiveMainloopFwdSm80ILi8ELi1ELb0EN4cute5tupleIJNS5_1CILi128EEENS7_ILi64EEENS7_ILi192EEEEEELi192ENS_10bfloat16_tEfNS_4arch4Sm80ELb0ELb0ELb1ELb1ELb1ELb0ELb1ELb1EEENS1_21CollectiveEpilogueFwdINS6_IJS8_SA_S9_EEENS6_IJNS7_ILi1EEESI_SI_EEESC_SE_Li256ELb1ELb1ELb1ELb0EEENS1_36VarlenDynamicPersistentTileSchedulerILi128ELi64ELi256ELi256ELb1ELb1ELb0ELb0ELb1ELb1EEEEEEEEEvNT_6ParamsE,"",@"SHT_CUDA_INFO"
	.sectionflags	@""
	.align	4


	//----- nvinfo : EIATTR_CUDA_API_VERSION
	.align		4
        /*0000*/ 	.byte	0x04, 0x37
        /*0002*/ 	.short	(.L_460 - .L_459)
.L_459:
        /*0004*/ 	.word	0x00000082


	//----- nvinfo : EIATTR_SW2861232_WAR
	.align		4
.L_460:
        /*0008*/ 	.byte	0x01, 0x35
	.zero		2


	//----- nvinfo : EIATTR_PARAM_CBANK
	.align		4
        /*000c*/ 	.byte	0x04, 0x0a
        /*000e*/ 	.short	(.L_462 - .L_461)
	.align		4
.L_461:
        /*0010*/ 	.word	index@(.nv.constant0._ZN7cutlass13device_kernelIN5flash19enable_sm80_to_sm89INS1_16FlashAttnFwdSm80INS1_25CollectiveMainloopFwdSm80ILi8ELi1ELb0EN4cute5tupleIJNS5_1CILi128EEENS7_ILi64EEENS7_ILi192EEEEEELi192ENS_10bfloat16_tEfNS_4arch4Sm80ELb0ELb0ELb1ELb1ELb1ELb0ELb1ELb1EEENS1_21CollectiveEpilogueFwdINS6_IJS8_SA_S9_EEENS6_IJNS7_ILi1EEESI_SI_EEESC_SE_Li256ELb1ELb1ELb1ELb0EEENS1_36VarlenDynamicPersistentTileSchedulerILi128ELi64ELi256ELi256ELb1ELb1ELb0ELb0ELb1ELb1EEEEEEEEEvNT_6ParamsE)
        /*0014*/ 	.short	0x0160
        /*0016*/ 	.short	0x0438


	//----- nvinfo : EIATTR_CBANK_PARAM_SIZE
	.align		4
.L_462:
        /*0018*/ 	.byte	0x03, 0x19
        /*001a*/ 	.short	0x0438


	//----- nvinfo : EIATTR_KPARAM_INFO
	.align		4
        /*001c*/ 	.byte	0x04, 0x17
        /*001e*/ 	.short	(.L_464 - .L_463)
.L_463:
        /*0020*/ 	.word	0x00000000
        /*0024*/ 	.short	0x0000
        /*0026*/ 	.short	0x0000
        /*0028*/ 	.byte	0x00, 0xf0, 0xe1, 0x10


	//----- nvinfo : EIATTR_MAXREG_COUNT
	.align		4
.L_464:
        /*002c*/ 	.byte	0x03, 0x1b
        /*002e*/ 	.short	0x00ff


	//----- nvinfo : EIATTR_NUM_BARRIERS
	.align		4
        /*0030*/ 	.byte	0x02, 0x4c
        /*0032*/ 	.byte	0x06
	.zero		1


	//----- nvinfo : EIATTR_ANNOTATIONS
	.align		4
        /*0034*/ 	.byte	0x04, 0x55
        /*0036*/ 	.short	(.L_466 - .L_465)


	//   ....[0]....
.L_465:
        /*0038*/ 	.word	0x00000001
        /*003c*/ 	.byte	0x70, 0x00, 0x00, 0x00, 0x01, 0x00, 0x00, 0x00, 0xe0, 0x0f, 0x00, 0x00, 0x01, 0x00, 0x00, 0x00
        /*004c*/ 	.byte	0x60, 0x10, 0x00, 0x00, 0x01, 0x00, 0x00, 0x00, 0xa0, 0x12, 0x00, 0x00, 0x01, 0x00, 0x00, 0x00
        /*005c*/ 	.byte	0xc0, 0x93, 0x00, 0x00, 0x01, 0x00, 0x00, 0x00, 0x30, 0x9b, 0x00, 0x00, 0x01, 0x00, 0x00, 0x00
        /*006c*/ 	.byte	0x70, 0x9b, 0x00, 0x00, 0x01, 0x00, 0x00, 0x00, 0x60, 0xc6, 0x00, 0x00


	//----- nvinfo : EIATTR_MERCURY_ISA_VERSION
	.align		4
.L_466:
        /*0078*/ 	.byte	0x03, 0x5f
        /*007a*/ 	.short	0x0000


	//----- nvinfo : EIATTR_INT_WARP_WIDE_INSTR_OFFSETS
	.align		4
        /*007c*/ 	.byte	0x04, 0x31
        /*007e*/ 	.short	(.L_468 - .L_467)


	//   ....[0]....
.L_467:
        /*0080*/ 	.word	0x000092a0


	//   ....[1]....
        /*0084*/ 	.word	0x00009320


	//----- nvinfo : EIATTR_COOP_GROUP_MASK_REGIDS
	.align		4
.L_468:
        /*0088*/ 	.byte	0x04, 0x29
        /*008a*/ 	.short	(.L_470 - .L_469)


	//   ....[0]....
.L_469:
        /*008c*/ 	.word	0xffffffff


	//   ....[1]....
        /*0090*/ 	.word	0xffffffff


	//   ....[2]....
        /*0094*/ 	.word	0xffffffff


	//   ....[3]....
        /*0098*/ 	.word	0xffffffff


	//   ....[4]....
        /*009c*/ 	.word	0xffffffff


	//   ....[5]....
        /*00a0*/ 	.word	0xffffffff


	//   ....[6]....
        /*00a4*/ 	.word	0xffffffff


	//   ....[7]....
        /*00a8*/ 	.word	0xffffffff


	//   ....[8]....
        /*00ac*/ 	.word	0xffffffff


	//   ....[9]....
        /*00b0*/ 	.word	0xffffffff


	//   ....[10]....
        /*00b4*/ 	.word	0xffffffff


	//   ....[11]....
        /*00b8*/ 	.word	0xffffffff


	//   ....[12]....
        /*00bc*/ 	.word	0xffffffff


	//   ....[13]....
        /*00c0*/ 	.word	0xffffffff


	//   ....[14]....
        /*00c4*/ 	.word	0xffffffff


	//   ....[15]....
        /*00c8*/ 	.word	0xffffffff


	//   ....[16]....
        /*00cc*/ 	.word	0xffffffff


	//   ....[17]....
        /*00d0*/ 	.word	0xffffffff


	//   ....[18]....
        /*00d4*/ 	.word	0xffffffff


	//   ....[19]....
        /*00d8*/ 	.word	0xffffffff


	//   ....[20]....
        /*00dc*/ 	.word	0xffffffff


	//   ....[21]....
        /*00e0*/ 	.word	0xffffffff


	//   ....[22]....
        /*00e4*/ 	.word	0xffffffff


	//   ....[23]....
        /*00e8*/ 	.word	0xffffffff


	//   ....[24]....
        /*00ec*/ 	.word	0xffffffff


	//   ....[25]....
        /*00f0*/ 	.word	0xffffffff


	//   ....[26]....
        /*00f4*/ 	.word	0xffffffff


	//   ....[27]....
        /*00f8*/ 	.word	0xffffffff


	//   ....[28]....
        /*00fc*/ 	.word	0xffffffff


	//   ....[29]....
        /*0100*/ 	.word	0xffffffff


	//   ....[30]....
        /*0104*/ 	.word	0xffffffff


	//   ....[31]....
        /*0108*/ 	.word	0xffffffff


	//   ....[32]....
        /*010c*/ 	.word	0xffffffff


	//   ....[33]....
        /*0110*/ 	.word	0xffffffff


	//   ....[34]....
        /*0114*/ 	.word	0xffffffff


	//   ....[35]....
        /*0118*/ 	.word	0xffffffff


	//   ....[36]....
        /*011c*/ 	.word	0xffffffff


	//   ....[37]....
        /*0120*/ 	.word	0xffffffff


	//   ....[38]....
        /*0124*/ 	.word	0xffffffff


	//   ....[39]....
        /*0128*/ 	.word	0xffffffff


	//   ....[40]....
        /*012c*/ 	.word	0xffffffff


	//   ....[41]....
        /*0130*/ 	.word	0xffffffff


	//   ....[42]....
        /*0134*/ 	.word	0xffffffff


	//   ....[43]....
        /*0138*/ 	.word	0xffffffff


	//   ....[44]....
        /*013c*/ 	.word	0xffffffff


	//   ....[45]....
        /*0140*/ 	.word	0xffffffff


	//   ....[46]....
        /*0144*/ 	.word	0xffffffff


	//   ....[47]....
        /*0148*/ 	.word	0xffffffff


	//   ....[48]....
        /*014c*/ 	.word	0xffffffff


	//   ....[49]....
        /*0150*/ 	.word	0xffffffff


	//   ....[50]....
        /*0154*/ 	.word	0xffffffff


	//   ....[51]....
        /*0158*/ 	.word	0xffffffff


	//   ....[52]....
        /*015c*/ 	.word	0xffffffff


	//   ....[53]....
        /*0160*/ 	.word	0xffffffff


	//   ....[54]....
        /*0164*/ 	.word	0xffffffff


	//   ....[55]....
        /*0168*/ 	.word	0xffffffff


	//   ....[56]....
        /*016c*/ 	.word	0xffffffff


	//   ....[57]....
        /*0170*/ 	.word	0xffffffff


	//   ....[58]....
        /*0174*/ 	.word	0xffffffff


	//   ....[59]....
        /*0178*/ 	.word	0xffffffff


	//   ....[60]....
        /*017c*/ 	.word	0xffffffff


	//   ....[61]....
        /*0180*/ 	.word	0xffffffff


	//   ....[62]....
        /*0184*/ 	.word	0xffffffff


	//   ....[63]....
        /*0188*/ 	.word	0xffffffff


	//   ....[64]....
        /*018c*/ 	.word	0xffffffff


	//   ....[65]....
        /*0190*/ 	.word	0xffffffff


	//   ....[66]....
        /*0194*/ 	.word	0xffffffff


	//   ....[67]....
        /*0198*/ 	.word	0xffffffff


	//   ....[68]....
        /*019c*/ 	.word	0xffffffff


	//   ....[69]....
        /*01a0*/ 	.word	0xffffffff


	//   ....[70]....
        /*01a4*/ 	.word	0xffffffff


	//   ....[71]....
        /*01a8*/ 	.word	0xffffffff


	//   ....[72]....
        /*01ac*/ 	.word	0xffffffff


	//   ....[73]....
        /*01b0*/ 	.word	0xffffffff


	//   ....[74]....
        /*01b4*/ 	.word	0xffffffff


	//   ....[75]....
        /*01b8*/ 	.word	0xffffffff


	//   ....[76]....
        /*01bc*/ 	.word	0xffffffff


	//   ....[77]....
        /*01c0*/ 	.word	0xffffffff


	//   ....[78]....
        /*01c4*/ 	.word	0xffffffff


	//   ....[79]....
        /*01c8*/ 	.word	0xffffffff


	//   ....[80]....
        /*01cc*/ 	.word	0xffffffff


	//   ....[81]....
        /*01d0*/ 	.word	0xffffffff


	//   ....[82]....
        /*01d4*/ 	.word	0xffffffff


	//   ....[83]....
        /*01d8*/ 	.word	0xffffffff


	//   ....[84]....
        /*01dc*/ 	.word	0xffffffff


	//   ....[85]....
        /*01e0*/ 	.word	0xffffffff


	//   ....[86]....
        /*01e4*/ 	.word	0xffffffff


	//   ....[87]....
        /*01e8*/ 	.word	0xffffffff


	//   ....[88]....
        /*01ec*/ 	.word	0xffffffff


	//   ....[89]....
        /*01f0*/ 	.word	0xffffffff


	//   ....[90]....
        /*01f4*/ 	.word	0xffffffff


	//   ....[91]....
        /*01f8*/ 	.word	0xffffffff


	//   ....[92]....
        /*01fc*/ 	.word	0xffffffff


	//   ....[93]....
        /*0200*/ 	.word	0xffffffff


	//   ....[94]....
        /*0204*/ 	.word	0xffffffff


	//   ....[95]....
        /*0208*/ 	.word	0xffffffff


	//   ....[96]....
        /*020c*/ 	.word	0xffffffff


	//   ....[97]....
        /*0210*/ 	.word	0xffffffff


	//   ....[98]....
        /*0214*/ 	.word	0xffffffff


	//   ....[99]....
        /*0218*/ 	.word	0xffffffff


	//   ....[100]....
        /*021c*/ 	.word	0xffffffff


	//   ....[101]....
        /*0220*/ 	.word	0xffffffff


	//   ....[102]....
        /*0224*/ 	.word	0xffffffff


	//   ....[103]....
        /*0228*/ 	.word	0xffffffff


	//   ....[104]....
        /*022c*/ 	.word	0xffffffff


	//   ....[105]....
        /*0230*/ 	.word	0xffffffff


	//   ....[106]....
        /*0234*/ 	.word	0xffffffff


	//   ....[107]....
        /*0238*/ 	.word	0xffffffff


	//   ....[108]....
        /*023c*/ 	.word	0xffffffff


	//   ....[109]....
        /*0240*/ 	.word	0xffffffff


	//   ....[110]....
        /*0244*/ 	.word	0xffffffff


	//   ....[111]....
        /*0248*/ 	.word	0xffffffff


	//   ....[112]....
        /*024c*/ 	.word	0xffffffff


	//   ....[113]....
        /*0250*/ 	.word	0xffffffff


	//   ....[114]....
        /*0254*/ 	.word	0xffffffff


	//   ....[115]....
        /*0258*/ 	.word	0xffffffff


	//   ....[116]....
        /*025c*/ 	.word	0xffffffff


	//   ....[117]....
        /*0260*/ 	.word	0xffffffff


	//   ....[118]....
        /*0264*/ 	.word	0xffffffff


	//   ....[119]....
        /*0268*/ 	.word	0xffffffff


	//   ....[120]....
        /*026c*/ 	.word	0xffffffff


	//   ....[121]....
        /*0270*/ 	.word	0xffffffff


	//   ....[122]....
        /*0274*/ 	.word	0xffffffff


	//   ....[123]....
        /*0278*/ 	.word	0xffffffff


	//   ....[124]....
        /*027c*/ 	.word	0xffffffff


	//   ....[125]....
        /*0280*/ 	.word	0xffffffff


	//   ....[126]....
        /*0284*/ 	.word	0xffffffff


	//   ....[127]....
        /*0288*/ 	.word	0xffffffff


	//   ....[128]....
        /*028c*/ 	.word	0xffffffff


	//   ....[129]....
        /*0290*/ 	.word	0xffffffff


	//   ....[130]....
        /*0294*/ 	.word	0xffffffff


	//   ....[131]....
        /*0298*/ 	.word	0xffffffff


	//   ....[132]....
        /*029c*/ 	.word	0xffffffff


	//   ....[133]....
        /*02a0*/ 	.word	0xffffffff


	//   ....[134]....
        /*02a4*/ 	.word	0xffffffff


	//   ....[135]....
        /*02a8*/ 	.word	0xffffffff


	//   ....[136]....
        /*02ac*/ 	.word	0xffffffff


	//   ....[137]....
        /*02b0*/ 	.word	0xffffffff


	//   ....[138]....
        /*02b4*/ 	.word	0xffffffff


	//   ....[139]....
        /*02b8*/ 	.word	0xffffffff


	//   ....[140]....
        /*02bc*/ 	.word	0xffffffff


	//   ....[141]....
        /*02c0*/ 	.word	0xffffffff


	//   ....[142]....
        /*02c4*/ 	.word	0xffffffff


	//   ....[143]....
        /*02c8*/ 	.word	0xffffffff


	//   ....[144]....
        /*02cc*/ 	.word	0xffffffff


	//   ....[145]....
        /*02d0*/ 	.word	0xffffffff


	//   ....[146]....
        /*02d4*/ 	.word	0xffffffff


	//   ....[147]....
        /*02d8*/ 	.word	0xffffffff


	//   ....[148]....
        /*02dc*/ 	.word	0xffffffff


	//   ....[149]....
        /*02e0*/ 	.word	0xffffffff


	//   ....[150]....
        /*02e4*/ 	.word	0xffffffff


	//   ....[151]....
        /*02e8*/ 	.word	0xffffffff


	//   ....[152]....
        /*02ec*/ 	.word	0xffffffff


	//   ....[153]....
        /*02f0*/ 	.word	0xffffffff


	//   ....[154]....
        /*02f4*/ 	.word	0xffffffff


	//   ....[155]....
        /*02f8*/ 	.word	0xffffffff


	//   ....[156]....
        /*02fc*/ 	.word	0xffffffff


	//   ....[157]....
        /*0300*/ 	.word	0xffffffff


	//   ....[158]....
        /*0304*/ 	.word	0xffffffff


	//   ....[159]....
        /*0308*/ 	.word	0xffffffff


	//   ....[160]....
        /*030c*/ 	.word	0xffffffff


	//   ....[161]....
        /*0310*/ 	.word	0xffffffff


	//   ....[162]....
        /*0314*/ 	.word	0xffffffff


	//   ....[163]....
        /*0318*/ 	.word	0xffffffff


	//   ....[164]....
        /*031c*/ 	.word	0xffffffff


	//   ....[165]....
        /*0320*/ 	.word	0xffffffff


	//   ....[166]....
        /*0324*/ 	.word	0xffffffff


	//   ....[167]....
        /*0328*/ 	.word	0xffffffff


	//   ....[168]....
        /*032c*/ 	.word	0xffffffff


	//   ....[169]....
        /*0330*/ 	.word	0xffffffff


	//   ....[170]....
        /*0334*/ 	.word	0xffffffff


	//   ....[171]....
        /*0338*/ 	.word	0xffffffff


	//   ....[172]....
        /*033c*/ 	.word	0xffffffff


	//   ....[173]....
        /*0340*/ 	.word	0xffffffff


	//   ....[174]....
        /*0344*/ 	.word	0xffffffff


	//   ....[175]....
        /*0348*/ 	.word	0xffffffff


	//----- nvinfo : EIATTR_COOP_GROUP_INSTR_OFFSETS
	.align		4
.L_470:
        /*034c*/ 	.byte	0x04, 0x28
        /*034e*/ 	.short	(.L_472 - .L_471)


	//   ....[0]....
.L_471:
        /*0350*/ 	.word	0x00000050


	//   ....[1]....
        /*0354*/ 	.word	0x000001e0


	//   ....[2]....
        /*0358*/ 	.word	0x00000210


	//   ....[3]....
        /*035c*/ 	.word	0x00000240


	//   ....[4]....
        /*0360*/ 	.word	0x00000270


	//   ....[5]....
        /*0364*/ 	.word	0x000002a0


	//   ....[6]....
        /*0368*/ 	.word	0x000002d0


	//   ....[7]....
        /*036c*/ 	.word	0x00000440


	//   ....[8]....
        /*0370*/ 	.word	0x00000480


	//   ....[9]....
        /*0374*/ 	.word	0x000004b0


	//   ....[10]....
        /*0378*/ 	.word	0x000004e0


	//   ....[11]....
        /*037c*/ 	.word	0x00000510


	//   ....[12]....
        /*0380*/ 	.word	0x00000540


	//   ....[13]....
        /*0384*/ 	.word	0x000005d0


	//   ....[14]....
        /*0388*/ 	.word	0x00000600


	//   ....[15]....
        /*038c*/ 	.word	0x00000620


	//   ....[16]....
        /*0390*/ 	.word	0x00000680


	//   ....[17]....
        /*0394*/ 	.word	0x00002170


	//   ....[18]....
        /*0398*/ 	.word	0x00002190


	//   ....[19]....
        /*039c*/ 	.word	0x00002300


	//   ....[20]....
        /*03a0*/ 	.word	0x00002310


	//   ....[21]....
        /*03a4*/ 	.word	0x00002470


	//   ....[22]....
        /*03a8*/ 	.word	0x00002490


	//   ....[23]....
        /*03ac*/ 	.word	0x000025f0


	//   ....[24]....
        /*03b0*/ 	.word	0x00002600


	//   ....[25]....
        /*03b4*/ 	.word	0x00002af0


	//   ....[26]....
        /*03b8*/ 	.word	0x00002b00


	//   ....[27]....
        /*03bc*/ 	.word	0x00002b20


	//   ....[28]....
        /*03c0*/ 	.word	0x00002b40


	//   ....[29]....
        /*03c4*/ 	.word	0x00002c30


	//   ....[30]....
        /*03c8*/ 	.word	0x00002c40


	//   ....[31]....
        /*03cc*/ 	.word	0x00002c50


	//   ....[32]....
        /*03d0*/ 	.word	0x00002c60


	//   ....[33]....
        /*03d4*/ 	.word	0x00003fc0


	//   ....[34]....
        /*03d8*/ 	.word	0x00003fe0


	//   ....[35]....
        /*03dc*/ 	.word	0x00004030


	//   ....[36]....
        /*03e0*/ 	.word	0x000040b0


	//   ....[37]....
        /*03e4*/ 	.word	0x00004750


	//   ....[38]....
        /*03e8*/ 	.word	0x00004760


	//   ....[39]....
        /*03ec*/ 	.word	0x00004790


	//   ....[40]....
        /*03f0*/ 	.word	0x000047a0


	//   ....[41]....
        /*03f4*/ 	.word	0x00005c70


	//   ....[42]....
        /*03f8*/ 	.word	0x00005c80


	//   ....[43]....
        /*03fc*/ 	.word	0x00005cb0


	//   ....[44]....
        /*0400*/ 	.word	0x00005cc0


	//   ....[45]....
        /*0404*/ 	.word	0x00006e80


	//   ....[46]....
        /*0408*/ 	.word	0x00006ea0


	//   ....[47]....
        /*040c*/ 	.word	0x00006f70


	//   ....[48]....
        /*0410*/ 	.word	0x00006f90


	//   ....[49]....
        /*0414*/ 	.word	0x000072e0


	//   ....[50]....
        /*0418*/ 	.word	0x000072f0


	//   ....[51]....
        /*041c*/ 	.word	0x00007320


	//   ....[52]....
        /*0420*/ 	.word	0x00007330


	//   ....[53]....
        /*0424*/ 	.word	0x00008a80


	//   ....[54]....
        /*0428*/ 	.word	0x00008ab0


	//   ....[55]....
        /*042c*/ 	.word	0x00008ac0


	//   ....[56]....
        /*0430*/ 	.word	0x00008af0


	//   ....[57]....
        /*0434*/ 	.word	0x00009ea0


	//   ....[58]....
        /*0438*/ 	.word	0x00009eb0


	//   ....[59]....
        /*043c*/ 	.word	0x00009ec0


	//   ....[60]....
        /*0440*/ 	.word	0x00009ed0


	//   ....[61]....
        /*0444*/ 	.word	0x0000a240


	//   ....[62]....
        /*0448*/ 	.word	0x0000a260


	//   ....[63]....
        /*044c*/ 	.word	0x0000a3c0


	//   ....[64]....
        /*0450*/ 	.word	0x0000a3d0


	//   ....[65]....
        /*0454*/ 	.word	0x0000a530


	//   ....[66]....
        /*0458*/ 	.word	0x0000a550


	//   ....[67]....
        /*045c*/ 	.word	0x0000a6b0


	//   ....[68]....
        /*0460*/ 	.word	0x0000a6c0


	//   ....[69]....
        /*0464*/ 	.word	0x0000aa00


	//   ....[70]....
        /*0468*/ 	.word	0x0000aa20


	//   ....[71]....
        /*046c*/ 	.word	0x0000b1f0


	//   ....[72]....
        /*0470*/ 	.word	0x0000b200


	//   ....[73]....
        /*0474*/ 	.word	0x0000c090


	//   ....[74]....
        /*0478*/ 	.word	0x0000c0b0


	//   ....[75]....
        /*047c*/ 	.word	0x0000c220


	//   ....[76]....
        /*0480*/ 	.word	0x0000c230


	//   ....[77]....
        /*0484*/ 	.word	0x0000c390


	//   ....[78]....
        /*0488*/ 	.word	0x0000c3b0


	//   ....[79]....
        /*048c*/ 	.word	0x0000c510


	//   ....[80]....
        /*0490*/ 	.word	0x0000c520


	//   ....[81]....
        /*0494*/ 	.word	0x0000c720


	//   ....[82]....
        /*0498*/ 	.word	0x0000c740


	//   ....[83]....
        /*049c*/ 	.word	0x0000c860


	//   ....[84]....
        /*04a0*/ 	.word	0x0000c8a0


	//   ....[85]....
        /*04a4*/ 	.word	0x0000c8d0


	//   ....[86]....
        /*04a8*/ 	.word	0x0000c900


	//   ....[87]....
        /*04ac*/ 	.word	0x0000c930


	//   ....[88]....
        /*04b0*/ 	.word	0x0000c960


	//   ....[89]....
        /*04b4*/ 	.word	0x0000cab0


	//   ....[90]....
        /*04b8*/ 	.word	0x0000caf0


	//   ....[91]....
        /*04bc*/ 	.word	0x0000cb20


	//   ....[92]....
        /*04c0*/ 	.word	0x0000cb50


	//   ....[93]....
        /*04c4*/ 	.word	0x0000cb80


	//   ....[94]....
        /*04c8*/ 	.word	0x0000cbb0


	//   ....[95]....
        /*04cc*/ 	.word	0x0000cc40


	//   ....[96]....
        /*04d0*/ 	.word	0x0000cc70


	//   ....[97]....
        /*04d4*/ 	.word	0x0000cc80


	//   ....[98]....
        /*04d8*/ 	.word	0x0000cce0


	//   ....[99]....
        /*04dc*/ 	.word	0x0000d210


	//   ....[100]....
        /*04e0*/ 	.word	0x0000d270


	//   ....[101]....
        /*04e4*/ 	.word	0x0000d2c0


	//   ....[102]....
        /*04e8*/ 	.word	0x0000d310


	//   ....[103]....
        /*04ec*/ 	.word	0x0000d360


	//   ....[104]....
        /*04f0*/ 	.word	0x0000d3d0


	//   ....[105]....
        /*04f4*/ 	.word	0x0000d420


	//   ....[106]....
        /*04f8*/ 	.word	0x0000d480


	//   ....[107]....
        /*04fc*/ 	.word	0x0000d4f0


	//   ....[108]....
        /*0500*/ 	.word	0x0000d550


	//   ....[109]....
        /*0504*/ 	.word	0x0000d5c0


	//   ....[110]....
        /*0508*/ 	.word	0x0000d630


	//   ....[111]....
        /*050c*/ 	.word	0x0000d6a0


	//   ....[112]....
        /*0510*/ 	.word	0x0000d700


	//   ....[113]....
        /*0514*/ 	.word	0x0000d770


	//   ....[114]....
        /*0518*/ 	.word	0x0000d7e0


	//   ....[115]....
        /*051c*/ 	.word	0x0000d850


	//   ....[116]....
        /*0520*/ 	.word	0x0000d8b0


	//   ....[117]....
        /*0524*/ 	.word	0x0000d920


	//   ....[118]....
        /*0528*/ 	.word	0x0000d990


	//   ....[119]....
        /*052c*/ 	.word	0x0000dad0


	//   ....[120]....
        /*0530*/ 	.word	0x0000db30


	//   ....[121]....
        /*0534*/ 	.word	0x0000db80


	//   ....[122]....
        /*0538*/ 	.word	0x0000dbc0


	//   ....[123]....
        /*053c*/ 	.word	0x0000dc10


	//   ....[124]....
        /*0540*/ 	.word	0x0000dc60


	//   ....[125]....
        /*0544*/ 	.word	0x0000dcd0


	//   ....[126]....
        /*0548*/ 	.word	0x0000dd40


	//   ....[127]....
        /*054c*/ 	.word	0x0000ddb0


	//   ....[128]....
        /*0550*/ 	.word	0x0000def0


	//   ....[129]....
        /*0554*/ 	.word	0x0000df50


	//   ....[130]....
        /*0558*/ 	.word	0x0000dfa0


	//   ....[131]....
        /*055c*/ 	.word	0x0000dfe0


	//   ....[132]....
        /*0560*/ 	.word	0x0000e030


	//   ....[133]....
        /*0564*/ 	.word	0x0000e070


	//   ....[134]....
        /*0568*/ 	.word	0x0000e0c0


	//   ....[135]....
        /*056c*/ 	.word	0x0000e110


	//   ....[136]....
        /*0570*/ 	.word	0x0000e160


	//   ....[137]....
        /*0574*/ 	.word	0x0000e1a0


	//   ....[138]....
        /*0578*/ 	.word	0x0000e210


	//   ....[139]....
        /*057c*/ 	.word	0x0000e280


	//   ....[140]....
        /*0580*/ 	.word	0x0000e2f0


	//   ....[141]....
        /*0584*/ 	.word	0x0000e350


	//   ....[142]....
        /*0588*/ 	.word	0x0000e3c0


	//   ....[143]....
        /*058c*/ 	.word	0x0000e430


	//   ....[144]....
        /*0590*/ 	.word	0x0000e4a0


	//   ....[145]....
        /*0594*/ 	.word	0x0000e500


	//   ....[146]....
        /*0598*/ 	.word	0x0000e570


	//   ....[147]....
        /*059c*/ 	.word	0x0000e5e0


	//   ....[148]....
        /*05a0*/ 	.word	0x0000e650


	//   ....[149]....
        /*05a4*/ 	.word	0x0000e6b0


	//   ....[150]....
        /*05a8*/ 	.word	0x0000e720


	//   ....[151]....
        /*05ac*/ 	.word	0x0000e790


	//   ....[152]....
        /*05b0*/ 	.word	0x0000e800


	//   ....[153]....
        /*05b4*/ 	.word	0x0000e860


	//   ....[154]....
        /*05b8*/ 	.word	0x0000e8d0


	//   ....[155]....
        /*05bc*/ 	.word	0x0000e940


	//   ....[156]....
        /*05c0*/ 	.word	0x0000e9b0


	//   ....[157]....
        /*05c4*/ 	.word	0x0000ea10


	//   ....[158]....
        /*05c8*/ 	.word	0x0000ea80


	//   ....[159]....
        /*05cc*/ 	.word	0x0000eaf0


	//   ....[160]....
        /*05d0*/ 	.word	0x0000eb40


	//   ....[161]....
        /*05d4*/ 	.word	0x0000eb80


	//   ....[162]....
        /*05d8*/ 	.word	0x0000ebd0


	//   ....[163]....
        /*05dc*/ 	.word	0x0000ec20


	//   ....[164]....
        /*05e0*/ 	.word	0x0000ec70


	//   ....[165]....
        /*05e4*/ 	.word	0x0000ece0


	//   ....[166]....
        /*05e8*/ 	.word	0x0000ed30


	//   ....[167]....
        /*05ec*/ 	.word	0x0000ed80


	//   ....[168]....
        /*05f0*/ 	.word	0x0000edd0


	//   ....[169]....
        /*05f4*/ 	.word	0x0000ee20


	//   ....[170]....
        /*05f8*/ 	.word	0x0000ee70


	//   ....[171]....
        /*05fc*/ 	.word	0x0000eee0


	//   ....[172]....
        /*0600*/ 	.word	0x0000ef30


	//   ....[173]....
        /*0604*/ 	.word	0x0000ef90


	//   ....[174]....
        /*0608*/ 	.word	0x0000eff0


	//   ....[175]....
        /*060c*/ 	.word	0x0000f060


	//----- nvinfo : EIATTR_EXIT_INSTR_OFFSETS
	.align		4
.L_472:
        /*0610*/ 	.byte	0x04, 0x1c
        /*0612*/ 	.short	(.L_474 - .L_473)


	//   ....[0]....
.L_473:
        /*0614*/ 	.word	0x00000b40


	//   ....[1]....
        /*0618*/ 	.word	0x0000d1d0


	//----- nvinfo : EIATTR_MAX_THREADS
	.align		4
.L_474:
        /*061c*/ 	.byte	0x04, 0x05
        /*061e*/ 	.short	(.L_476 - .L_475)
.L_475:
        /*0620*/ 	.word	0x00000100
        /*0624*/ 	.word	0x00000001
        /*0628*/ 	.word	0x00000001


	//----- nvinfo : EIATTR_CRS_STACK_SIZE
	.align		4
.L_476:
        /*062c*/ 	.byte	0x04, 0x1e
        /*062e*/ 	.short	(.L_478 - .L_477)
.L_477:
        /*0630*/ 	.word	0x00000000
.L_478:


//--------------------- .nv.info._ZN7cutlass13device_kernelIN5flash19enable_sm80_to_sm89INS1_16FlashAttnFwdSm80INS1_25CollectiveMainloopFwdSm80ILi8ELi1ELb0EN4cute5tupleIJNS5_1CILi128EEENS7_ILi64EEENS7_ILi192EEEEEELi192ENS_10bfloat16_tEfNS_4arch4Sm80ELb0ELb0ELb1ELb1ELb1ELb1ELb1ELb1EEENS1_21CollectiveEpilogueFwdINS6_IJS8_SA_S9_EEENS6_IJNS7_ILi1EEESI_SI_EEESC_SE_Li256ELb1ELb1ELb1ELb0EEENS1_36VarlenDynamicPersistentTileSchedulerILi128ELi64ELi256ELi256ELb1ELb1ELb0ELb0ELb1ELb1EEEEEEEEEvNT_6ParamsE --------------------------
	.section	.nv.info._ZN7cutlass13device_kernelIN5flash19enable_sm80_to_sm89INS1_16FlashAttnFwdSm80INS1_25CollectiveMainloopFwdSm80ILi8ELi1ELb0EN4cute5tupleIJNS5_1CILi128EEENS7_ILi64EEENS7_ILi192EEEEEELi192ENS_10bfloat16_tEfNS_4arch4Sm80ELb0ELb0ELb1ELb1ELb1ELb1ELb1ELb1EEENS1_21CollectiveEpilogueFwdINS6_IJS8_SA_S9_EEENS6_IJNS7_ILi1EEESI_SI_EEESC_SE_Li256ELb1ELb1ELb1ELb0EEENS1_36VarlenDynamicPersistentTileSchedulerILi128ELi64ELi256ELi256ELb1ELb1ELb0ELb0ELb1ELb1EEEEEEEEEvNT_6ParamsE,"",@"SHT_CUDA_INFO"
	.sectionflags	@""
	.align	4


	//----- nvinfo : EIATTR_CUDA_API_VERSION
	.align		4
        /*0000*/ 	.byte	0x04, 0x37
        /*0002*/ 	.short	(.L_480 - .L_479)
.L_479:
        /*0004*/ 	.word	0x00000082


	//----- nvinfo : EIATTR_SW2861232_WAR
	.align		4
.L_480:
        /*0008*/ 	.byte	0x01, 0x35
	.zero		2


	//----- nvinfo : EIATTR_PARAM_CBANK
	.align		4
        /*000c*/ 	.byte	0x04, 0x0a
        /*000e*/ 	.short	(.L_482 - .L_481)
	.align		4
.L_481:
        /*0010*/ 	.word	index@(.nv.constant0._ZN7cutlass13device_kernelIN5flash19enable_sm80_to_sm89INS1_16FlashAttnFwdSm80INS1_25CollectiveMainloopFwdSm80ILi8ELi1ELb0EN4cute5tupleIJNS5_1CILi128EEENS7_ILi64EEENS7_ILi192EEEEEELi192ENS_10bfloat16_tEfNS_4arch4Sm80ELb0ELb0ELb1ELb1ELb1ELb1ELb1ELb1EEENS1_21CollectiveEpilogueFwdINS6_IJS8_SA_S9_EEENS6_IJNS7_ILi1EEESI_SI_EEESC_SE_Li256ELb1ELb1ELb1ELb0EEENS1_36VarlenDynamicPersistentTileSchedulerILi128ELi64ELi256ELi256ELb1ELb1ELb0ELb0ELb1ELb1EEEEEEEEEvNT_6ParamsE)
        /*0014*/ 	.short	0x0160
        /*0016*/ 	.short	0x0438


	//----- nvinfo : EIATTR_CBANK_PARAM_SIZE
	.align		4
.L_482:
        /*0018*/ 	.byte	0x03, 0x19
        /*001a*/ 	.short	0x0438


	//----- nvinfo : EIATTR_KPARAM_INFO
	.align		4
        /*001c*/ 	.byte	0x04, 0x17
        /*001e*/ 	.short	(.L_484 - .L_483)
.L_483:
        /*0020*/ 	.word	0x00000000
        /*0024*/ 	.short	0x0000
        /*0026*/ 	.short	0x0000
        /*0028*/ 	.byte	0x00, 0xf0, 0xe1, 0x10


	//----- nvinfo : EIATTR_MAXREG_COUNT
	.align		4
.L_484:
        /*002c*/ 	.byte	0x03, 0x1b
        /*002e*/ 	.short	0x00ff


	//----- nvinfo : EIATTR_NUM_BARRIERS
	.align		4
        /*0030*/ 	.byte	0x02, 0x4c
        /*0032*/ 	.byte	0x06
	.zero		1


	//----- nvinfo : EIATTR_ANNOTATIONS
	.align		4
        /*0034*/ 	.byte	0x04, 0x55
        /*0036*/ 	.short	(.L_486 - .L_485)


	//   ....[0]....
.L_485:
        /*0038*/ 	.word	0x00000001
        /*003c*/ 	.byte	0x40, 0x10, 0x00, 0x00, 0x01, 0x00, 0x00, 0x00, 0x00, 0x12, 0x00, 0x00, 0x01, 0x00, 0x00, 0x00
        /* <DEDUP_REMOVED lines=21> */
        /*019c*/ 	.byte	0x00, 0x4c, 0x01, 0x00, 0x01, 0x00, 0x00, 0x00, 0x90, 0x4d, 0x01, 0x00


	//----- nvinfo : EIATTR_MERCURY_ISA_VERSION
	.align		4
.L_486:
        /*01a8*/ 	.byte	0x03, 0x5f
        /*01aa*/ 	.short	0x0000


	//----- nvinfo : EIATTR_INT_WARP_WIDE_INSTR_OFFSETS
	.align		4
        /*01ac*/ 	.byte	0x04, 0x31
        /*01ae*/ 	.short	(.L_488 - .L_487)


	//   ....[0]....
.L_487:
        /*01b0*/ 	.word	0x00014340


	//   ....[1]....
        /*01b4*/ 	.word	0x000143c0


	//----- nvinfo : EIATTR_COOP_GROUP_MASK_REGIDS
	.align		4
.L_488:
        /*01b8*/ 	.byte	0x04, 0x29
        /*01ba*/ 	.short	(.L_490 - .L_489)


	//   ....[0]....
.L_489:
        /*01bc*/ 	.word	0xffffffff


	//   ....[1]....
        /*01c0*/ 	.word	0xffffffff


	//   ....[2]....
        /*01c4*/ 	.word	0xffffffff


	//   ....[3]....
        /*01c8*/ 	.word	0xffffffff


	//   ....[4]....
        /*01cc*/ 	.word	0xffffffff


	//   ....[5]....
        /*01d0*/ 	.word	0xffffffff


	//   ....[6]....
        /*01d4*/ 	.word	0xffffffff


	//   ....[7]....
        /*01d8*/ 	.word	0xffffffff


	//   ....[8]....
        /*01dc*/ 	.word	0xffffffff


	//   ....[9]....
        /*01e0*/ 	.word	0xffffffff


	//   ....[10]....
        /*01e4*/ 	.word	0xffffffff


	//   ....[11]....
        /*01e8*/ 	.word	0xffffffff


	//   ....[12]....
        /*01ec*/ 	.word	0xffffffff


	//   ....[13]....
        /*01f0*/ 	.word	0xffffffff


	//   ....[14]....
        /*01f4*/ 	.word	0xffffffff


	//   ....[15]....
        /*01f8*/ 	.word	0xffffffff


	//   ....[16]....
        /*01fc*/ 	.word	0xffffffff


	//   ....[17]....
        /*0200*/ 	.word	0xffffffff


	//   ....[18]....
        /*0204*/ 	.word	0xffffffff


	//   ....[19]....
        /*0208*/ 	.word	0xffffffff


	//   ....[20]....
        /*020c*/ 	.word	0xffffffff


	//   ....[21]....
        /*0210*/ 	.word	0xffffffff


	//   ....[22]....
        /*0214*/ 	.word	0xffffffff


	//   ....[23]....
        /*0218*/ 	.word	0xffffffff


	//   ....[24]....
        /*021c*/ 	.word	0xffffffff


	//   ....[25]....
        /*0220*/ 	.word	0xffffffff


	//   ....[26]....
        /*0224*/ 	.word	0xffffffff


	//   ....[27]....
        /*0228*/ 	.word	0xffffffff


	//   ....[28]....
        /*022c*/ 	.word	0xffffffff


	//   ....[29]....
        /*0230*/ 	.word	0xffffffff


	//   ....[30]....
        /*0234*/ 	.word	0xffffffff


	//   ....[31]....
        /*0238*/ 	.word	0xffffffff


	//   ....[32]....
        /*023c*/ 	.word	0xffffffff


	//   ....[33]....
        /*0240*/ 	.word	0xffffffff


	//   ....[34]....
        /*0244*/ 	.word	0xffffffff


	//   ....[35]....
        /*0248*/ 	.word	0xffffffff


	//   ....[36]....
        /*024c*/ 	.word	0xffffffff


	//   ....[37]....
        /*0250*/ 	.word	0xffffffff


	//   ....[38]....
        /*0254*/ 	.word	0xffffffff


	//   ....[39]....
        /*0258*/ 	.word	0xffffffff


	//   ....[40]....
        /*025c*/ 	.word	0xffffffff


	//   ....[41]....
        /*0260*/ 	.word	0xffffffff


	//   ....[42]....
        /*0264*/ 	.word	0xffffffff


	//   ....[43]....
        /*0268*/ 	.word	0xffffffff


	//   ....[44]....
        /*026c*/ 	.word	0xffffffff


	//   ....[45]....
        /*0270*/ 	.word	0xffffffff


	//   ....[46]....
        /*0274*/ 	.word	0xffffffff


	//   ....[47]....
        /*0278*/ 	.word	0xffffffff


	//   ....[48]....
        /*027c*/ 	.word	0xffffffff


	//   ....[49]....
        /*0280*/ 	.word	0xffffffff


	//   ....[50]....
        /*0284*/ 	.word	0xffffffff


	//   ....[51]....
        /*0288*/ 	.word	0xffffffff


	//   ....[52]....
        /*028c*/ 	.word	0xffffffff


	//   ....[53]....
        /*0290*/ 	.word	0xffffffff


	//   ....[54]....
        /*0294*/ 	.word	0xffffffff


	//   ....[55]....
        /*0298*/ 	.word	0xffffffff


	//   ....[56]....
        /*029c*/ 	.word	0xffffffff


	//   ....[57]....
        /*02a0*/ 	.word	0xffffffff


	//   ....[58]....
        /*02a4*/ 	.word	0xffffffff


	//   ....[59]....
        /*02a8*/ 	.word	0xffffffff


	//   ....[60]....
        /*02ac*/ 	.word	0xffffffff


	//   ....[61]....
        /*02b0*/ 	.word	0xffffffff


	//   ....[62]....
        /*02b4*/ 	.word	0xffffffff


	//   ....[63]....
        /*02b8*/ 	.word	0xffffffff


	//   ....[64]....
        /*02bc*/ 	.word	0xffffffff


	//   ....[65]....
        /*02c0*/ 	.word	0xffffffff


	//   ....[66]....
        /*02c4*/ 	.word	0xffffffff


	//   ....[67]....
        /*02c8*/ 	.word	0xffffffff


	//   ....[68]....
        /*02cc*/ 	.word	0xffffffff


	//   ....[69]....
        /*02d0*/ 	.word	0xffffffff


	//   ....[70]....
        /*02d4*/ 	.word	0xffffffff


	//   ....[71]....
        /*02d8*/ 	.word	0xffffffff


	//   ....[72]....
        /*02dc*/ 	.word	0xffffffff


	//   ....[73]....
        /*02e0*/ 	.word	0xffffffff


	//   ....[74]....
        /*02e4*/ 	.word	0xffffffff


	//   ....[75]....
        /*02e8*/ 	.word	0xffffffff


	//   ....[76]....
        /*02ec*/ 	.word	0xffffffff


	//   ....[77]....
        /*02f0*/ 	.word	0xffffffff


	//   ....[78]....
        /*02f4*/ 	.word	0xffffffff


	//   ....[79]....
        /*02f8*/ 	.word	0xffffffff


	//   ....[80]....
        /*02fc*/ 	.word	0xffffffff


	//   ....[81]....
        /*0300*/ 	.word	0xffffffff


	//   ....[82]....
        /*0304*/ 	.word	0xffffffff


	//   ....[83]....
        /*0308*/ 	.word	0xffffffff


	//   ....[84]....
        /*030c*/ 	.word	0xffffffff


	//   ....[85]....
        /*0310*/ 	.word	0xffffffff


	//   ....[86]....
        /*0314*/ 	.word	0xffffffff


	//   ....[87]....
        /*0318*/ 	.word	0xffffffff


	//   ....[88]....
        /*031c*/ 	.word	0xffffffff


	//   ....[89]....
        /*0320*/ 	.word	0xffffffff


	//   ....[90]....
        /*0324*/ 	.word	0xffffffff


	//   ....[91]....
        /*0328*/ 	.word	0xffffffff


	//   ....[92]....
        /*032c*/ 	.word	0xffffffff


	//   ....[93]....
        /*0330*/ 	.word	0xffffffff


	//   ....[94]....
        /*0334*/ 	.word	0xffffffff


	//   ....[95]....
        /*0338*/ 	.word	0xffffffff


	//   ....[96]....
        /*033c*/ 	.word	0xffffffff


	//   ....[97]....
        /*0340*/ 	.word	0xffffffff


	//   ....[98]....
        /*0344*/ 	.word	0xffffffff


	//   ....[99]....
        /*0348*/ 	.word	0xffffffff


	//   ....[100]....
        /*034c*/ 	.word	0xffffffff


	//   ....[101]....
        /*0350*/ 	.word	0xffffffff


	//   ....[102]....
        /*0354*/ 	.word	0xffffffff


	//   ....[103]....
        /*0358*/ 	.word	0xffffffff


	//   ....[104]....
        /*035c*/ 	.word	0xffffffff


	//   ....[105]....
        /*0360*/ 	.word	0xffffffff


	//   ....[106]....
        /*0364*/ 	.word	0xffffffff


	//   ....[107]....
        /*0368*/ 	.word	0xffffffff


	//   ....[108]....
        /*036c*/ 	.word	0xffffffff


	//   ....[109]....
        /*0370*/ 	.word	0xffffffff


	//   ....[110]....
        /*0374*/ 	.word	0xffffffff


	//   ....[111]....
        /*0378*/ 	.word	0xffffffff


	//   ....[112]....
        /*037c*/ 	.word	0xffffffff


	//   ....[113]....
        /*0380*/ 	.word	0xffffffff


	//   ....[114]....
        /*0384*/ 	.word	0xffffffff


	//   ....[115]....
        /*0388*/ 	.word	0xffffffff


	//   ....[116]....
        /*038c*/ 	.word	0xffffffff


	//   ....[117]....
        /*0390*/ 	.word	0xffffffff


	//   ....[118]....
        /*0394*/ 	.word	0xffffffff


	//   ....[119]....
        /*0398*/ 	.word	0xffffffff


	//   ....[120]....
        /*039c*/ 	.word	0xffffffff


	//   ....[121]....
        /*03a0*/ 	.word	0xffffffff


	//   ....[122]....
        /*03a4*/ 	.word	0xffffffff


	//   ....[123]....
        /*03a8*/ 	.word	0xffffffff


	//   ....[124]....
        /*03ac*/ 	.word	0xffffffff


	//   ....[125]....
        /*03b0*/ 	.word	0xffffffff


	//   ....[126]....
        /*03b4*/ 	.word	0xffffffff


	//   ....[127]....
        /*03b8*/ 	.word	0xffffffff


	//   ....[128]....
        /*03bc*/ 	.word	0xffffffff


	//   ....[129]....
        /*03c0*/ 	.word	0xffffffff


	//   ....[130]....
        /*03c4*/ 	.word	0xffffffff


	//   ....[131]....
        /*03c8*/ 	.word	0xffffffff


	//   ....[132]....
        /*03cc*/ 	.word	0xffffffff


	//   ....[133]....
        /*03d0*/ 	.word	0xffffffff


	//   ....[134]....
        /*03d4*/ 	.word	0xffffffff


	//   ....[135]....
        /*03d8*/ 	.word	0xffffffff


	//   ....[136]....
        /*03dc*/ 	.word	0xffffffff


	//   ....[137]....
        /*03e0*/ 	.word	0xffffffff


	//   ....[138]....
        /*03e4*/ 	.word	0xffffffff


	//   ....[139]....
        /*03e8*/ 	.word	0xffffffff


	//   ....[140]....
        /*03ec*/ 	.word	0xffffffff


	//   ....[141]....
        /*03f0*/ 	.word	0xffffffff


	//   ....[142]....
        /*03f4*/ 	.word	0xffffffff


	//   ....[143]....
        /*03f8*/ 	.word	0xffffffff


	//   ....[144]....
        /*03fc*/ 	.word	0xffffffff


	//   ....[145]....
        /*0400*/ 	.word	0xffffffff


	//   ....[146]....
        /*0404*/ 	.word	0xffffffff


	//   ....[147]....
        /*0408*/ 	.word	0xffffffff


	//   ....[148]....
        /*040c*/ 	.word	0xffffffff


	//   ....[149]....
        /*0410*/ 	.word	0xffffffff


	//   ....[150]....
        /*0414*/ 	.word	0xffffffff


	//   ....[151]....
        /*0418*/ 	.word	0xffffffff


	//   ....[152]....
        /*041c*/ 	.word	0xffffffff


	//   ....[153]....
        /*0420*/ 	.word	0xffffffff


	//   ....[154]....
        /*0424*/ 	.word	0xffffffff


	//   ....[155]....
        /*0428*/ 	.word	0xffffffff


	//   ....[156]....
        /*042c*/ 	.word	0xffffffff


	//   ....[157]....
        /*0430*/ 	.word	0xffffffff


	//   ....[158]....
        /*0434*/ 	.word	0xffffffff


	//   ....[159]....
        /*0438*/ 	.word	0xffffffff


	//   ....[160]....
        /*043c*/ 	.word	0xffffffff


	//   ....[161]....
        /*0440*/ 	.word	0xffffffff


	//   ....[162]....
        /*0444*/ 	.word	0xffffffff


	//   ....[163]....
        /*0448*/ 	.word	0xffffffff


	//   ....[164]....
        /*044c*/ 	.word	0xffffffff


	//   ....[165]....
        /*0450*/ 	.word	0xffffffff


	//   ....[166]....
        /*0454*/ 	.word	0xffffffff


	//   ....[167]....
        /*0458*/ 	.word	0xffffffff


	//   ....[168]....
        /*045c*/ 	.word	0xffffffff


	//   ....[169]....
        /*0460*/ 	.word	0xffffffff


	//   ....[170]....
        /*0464*/ 	.word	0xffffffff


	//   ....[171]....
        /*0468*/ 	.word	0xffffffff


	//   ....[172]....
        /*046c*/ 	.word	0xffffffff


	//   ....[173]....
        /*0470*/ 	.word	0xffffffff


	//   ....[174]....
        /*0474*/ 	.word	0xffffffff


	//   ....[175]....
        /*0478*/ 	.word	0xffffffff


	//   ....[176]....
        /*047c*/ 	.word	0xffffffff


	//   ....[177]....
        /*0480*/ 	.word	0xffffffff


	//   ....[178]....
        /*0484*/ 	.word	0xffffffff


	//   ....[179]....
        /*0488*/ 	.word	0xffffffff


	//   ....[180]....
        /*048c*/ 	.word	0xffffffff


	//   ....[181]....
        /*0490*/ 	.word	0xffffffff


	//   ....[182]....
        /*0494*/ 	.word	0xffffffff


	//   ....[183]....
        /*0498*/ 	.word	0xffffffff


	//   ....[184]....
        /*049c*/ 	.word	0xffffffff


	//   ....[185]....
        /*04a0*/ 	.word	0xffffffff


	//   ....[186]....
        /*04a4*/ 	.word	0xffffffff


	//   ....[187]....
        /*04a8*/ 	.word	0xffffffff


	//   ....[188]....
        /*04ac*/ 	.word	0xffffffff


	//   ....[189]....
        /*04b0*/ 	.word	0xffffffff


	//   ....[190]....
        /*04b4*/ 	.word	0xffffffff


	//   ....[191]....
        /*04b8*/ 	.word	0xffffffff


	//----- nvinfo : EIATTR_COOP_GROUP_INSTR_OFFSETS
	.align		4
.L_490:
        /*04bc*/ 	.byte	0x04, 0x28
        /*04be*/ 	.short	(.L_492 - .L_491)


	//   ....[0]....
.L_491:
        /*04c0*/ 	.word	0x00000050


	//   ....[1]....
        /*04c4*/ 	.word	0x000001e0


	//   ....[2]....
        /*04c8*/ 	.word	0x00000210


	//   ....[3]....
        /*04cc*/ 	.word	0x00000240


	//   ....[4]....
        /*04d0*/ 	.word	0x00000270


	//   ....[5]....
        /*04d4*/ 	.word	0x000002a0


	//   ....[6]....
        /*04d8*/ 	.word	0x000002d0


	//   ....[7]....
        /*04dc*/ 	.word	0x00000440


	//   ....[8]....
        /*04e0*/ 	.word	0x00000480


	//   ....[9]....
        /*04e4*/ 	.word	0x000004b0


	//   ....[10]....
        /*04e8*/ 	.word	0x000004e0


	//   ....[11]....
        /*04ec*/ 	.word	0x00000510


	//   ....[12]....
        /*04f0*/ 	.word	0x00000540


	//   ....[13]....
        /*04f4*/ 	.word	0x000005d0


	//   ....[14]....
        /*04f8*/ 	.word	0x00000600


	//   ....[15]....
        /*04fc*/ 	.word	0x00000620


	//   ....[16]....
        /*0500*/ 	.word	0x00000680


	//   ....[17]....
        /*0504*/ 	.word	0x00003710


	//   ....[18]....
        /*0508*/ 	.word	0x00003720


	//   ....[19]....
        /*050c*/ 	.word	0x000052c0


	//   ....[20]....
        /*0510*/ 	.word	0x000052d0


	//   ....[21]....
        /*0514*/ 	.word	0x00006c60


	//   ....[22]....
        /*0518*/ 	.word	0x00006c80


	//   ....[23]....
        /*051c*/ 	.word	0x00007180


	//   ....[24]....
        /*0520*/ 	.word	0x000071e0


	//   ....[25]....
        /*0524*/ 	.word	0x00007e60


	//   ....[26]....
        /*0528*/ 	.word	0x00007e80


	//   ....[27]....
        /*052c*/ 	.word	0x00007fb0


	//   ....[28]....
        /*0530*/ 	.word	0x00007fc0


	//   ....[29]....
        /*0534*/ 	.word	0x000080f0


	//   ....[30]....
        /*0538*/ 	.word	0x00008110


	//   ....[31]....
        /*053c*/ 	.word	0x00008240


	//   ....[32]....
        /*0540*/ 	.word	0x00008250


	//   ....[33]....
        /*0544*/ 	.word	0x00008660


	//   ....[34]....
        /*0548*/ 	.word	0x00008670


	//   ....[35]....
        /*054c*/ 	.word	0x00008680


	//   ....[36]....
        /*0550*/ 	.word	0x00008690


	//   ....[37]....
        /*0554*/ 	.word	0x00008940


	//   ....[38]....
        /*0558*/ 	.word	0x00008980


	//   ....[39]....
        /*055c*/ 	.word	0x000089c0


	//   ....[40]....
        /*0560*/ 	.word	0x00008a00


	//   ....[41]....
        /*0564*/ 	.word	0x0000b2e0


	//   ....[42]....
        /*0568*/ 	.word	0x0000b320


	//   ....[43]....
        /*056c*/ 	.word	0x0000b360


	//   ....[44]....
        /*0570*/ 	.word	0x0000b3a0


	//   ....[45]....
        /*0574*/ 	.word	0x0000e000


	//   ....[46]....
        /*0578*/ 	.word	0x0000e010


	//   ....[47]....
        /*057c*/ 	.word	0x0000e020


	//   ....[48]....
        /*0580*/ 	.word	0x0000e030


	//   ....[49]....
        /*0584*/ 	.word	0x0000f1e0


	//   ....[50]....
        /*0588*/ 	.word	0x0000f200


	//   ....[51]....
        /*058c*/ 	.word	0x0000f260


	//   ....[52]....
        /*0590*/ 	.word	0x0000f2c0


	//   ....[53]....
        /*0594*/ 	.word	0x0000f980


	//   ....[54]....
        /*0598*/ 	.word	0x0000f990


	//   ....[55]....
        /*059c*/ 	.word	0x0000f9c0


	//   ....[56]....
        /*05a0*/ 	.word	0x0000f9d0


	//   ....[57]....
        /*05a4*/ 	.word	0x00010d50


	//   ....[58]....
        /*05a8*/ 	.word	0x00010d60


	//   ....[59]....
        /*05ac*/ 	.word	0x00010da0


	//   ....[60]....
        /*05b0*/ 	.word	0x00010db0


	//   ....[61]....
        /*05b4*/ 	.word	0x00011f40


	//   ....[62]....
        /*05b8*/ 	.word	0x00011f60


	//   ....[63]....
        /*05bc*/ 	.word	0x00012030


	//   ....[64]....
        /*05c0*/ 	.word	0x00012050


	//   ....[65]....
        /*05c4*/ 	.word	0x00012390


	//   ....[66]....
        /*05c8*/ 	.word	0x000123b0


	//   ....[67]....
        /*05cc*/ 	.word	0x000123d0


	//   ....[68]....
        /*05d0*/ 	.word	0x000123f0


	//   ....[69]....
        /*05d4*/ 	.word	0x00013b30


	//   ....[70]....
        /*05d8*/ 	.word	0x00013b60


	//   ....[71]....
        /*05dc*/ 	.word	0x00013b80


	//   ....[72]....
        /*05e0*/ 	.word	0x00013ba0


	//   ....[73]....
        /*05e4*/ 	.word	0x00014f60


	//   ....[74]....
        /*05e8*/ 	.word	0x00014f80


	//   ....[75]....
        /*05ec*/ 	.word	0x00014fa0


	//   ....[76]....
        /*05f0*/ 	.word	0x00014fc0


	//   ....[77]....
        /*05f4*/ 	.word	0x00015330


	//   ....[78]....
        /*05f8*/ 	.word	0x00015350


	//   ....[79]....
        /*05fc*/ 	.word	0x00015470


	//   ....[80]....
        /*0600*/ 	.word	0x00015480


	//   ....[81]....
        /*0604*/ 	.word	0x000155b0


	//   ....[82]....
        /*0608*/ 	.word	0x000155d0


	//   ....[83]....
        /*060c*/ 	.word	0x00015700


	//   ....[84]....
        /*0610*/ 	.word	0x00015710


	//   ....[85]....
        /*0614*/ 	.word	0x00015a40


	//   ....[86]....
        /*0618*/ 	.word	0x00015a60


	//   ....[87]....
        /*061c*/ 	.word	0x000164f0


	//   ....[88]....
        /*0620*/ 	.word	0x00016500


	//   ....[89]....
        /*0624*/ 	.word	0x00017740


	//   ....[90]....
        /*0628*/ 	.word	0x00017760


	//   ....[91]....
        /*062c*/ 	.word	0x00017890


	//   ....[92]....
        /*0630*/ 	.word	0x000178a0


	//   ....[93]....
        /*0634*/ 	.word	0x000179d0


	//   ....[94]....
        /*0638*/ 	.word	0x000179f0


	//   ....[95]....
        /*063c*/ 	.word	0x00017b20


	//   ....[96]....
        /*0640*/ 	.word	0x00017b30


	//   ....[97]....
        /*0644*/ 	.word	0x00017cf0


	//   ....[98]....
        /*0648*/ 	.word	0x00017d10


	//   ....[99]....
        /*064c*/ 	.word	0x00017e30


	//   ....[100]....
        /*0650*/ 	.word	0x00017e70


	//   ....[101]....
        /*0654*/ 	.word	0x00017ea0


	//   ....[102]....
        /*0658*/ 	.word	0x00017ed0


	//   ....[103]....
        /*065c*/ 	.word	0x00017f00


	//   ....[104]....
        /*0660*/ 	.word	0x00017f30


	//   ....[105]....
        /*0664*/ 	.word	0x00018090


	//   ....[106]....
        /*0668*/ 	.word	0x000180d0


	//   ....[107]....
        /*066c*/ 	.word	0x00018100


	//   ....[108]....
        /*0670*/ 	.word	0x00018130


	//   ....[109]....
        /*0674*/ 	.word	0x00018160


	//   ....[110]....
        /*0678*/ 	.word	0x00018190


	//   ....[111]....
        /*067c*/ 	.word	0x00018220


	//   ....[112]....
        /*0680*/ 	.word	0x00018250


	//   ....[113]....
        /*0684*/ 	.word	0x00018260


	//   ....[114]....
        /*0688*/ 	.word	0x000182c0


	//   ....[115]....
        /*068c*/ 	.word	0x000187f0


	//   ....[116]....
        /*0690*/ 	.word	0x00018850


	//   ....[117]....
        /*0694*/ 	.word	0x000188a0


	//   ....[118]....
        /*0698*/ 	.word	0x000188f0


	//   ....[119]....
        /*069c*/ 	.word	0x00018940


	//   ....[120]....
        /*06a0*/ 	.word	0x000189b0


	//   ....[121]....
        /*06a4*/ 	.word	0x000189f0


	//   ....[122]....
        /*06a8*/ 	.word	0x00018a60


	//   ....[123]....
        /*06ac*/ 	.word	0x00018ad0


	//   ....[124]....
        /*06b0*/ 	.word	0x00018b30


	//   ....[125]....
        /*06b4*/ 	.word	0x00018ba0


	//   ....[126]....
        /*06b8*/ 	.word	0x00018c10


	//   ....[127]....
        /*06bc*/ 	.word	0x00018c70


	//   ....[128]....
        /*06c0*/ 	.word	0x00018cd0


	//   ....[129]....
        /*06c4*/ 	.word	0x00018d30


	//   ....[130]....
        /*06c8*/ 	.word	0x00018da0


	//   ....[131]....
        /*06cc*/ 	.word	0x00018e00


	//   ....[132]....
        /*06d0*/ 	.word	0x00018e60


	//   ....[133]....
        /*06d4*/ 	.word	0x00018ec0


	//   ....[134]....
        /*06d8*/ 	.word	0x00018f30


	//   ....[135]....
        /*06dc*/ 	.word	0x00019080


	//   ....[136]....
        /*06e0*/ 	.word	0x000190e0


	//   ....[137]....
        /*06e4*/ 	.word	0x00019120


	//   ....[138]....
        /*06e8*/ 	.word	0x00019160


	//   ....[139]....
        /*06ec*/ 	.word	0x000191b0


	//   ....[140]....
        /*06f0*/ 	.word	0x000191f0


	//   ....[141]....
        /*06f4*/ 	.word	0x00019260


	//   ....[142]....
        /*06f8*/ 	.word	0x000192c0


	//   ....[143]....
        /*06fc*/ 	.word	0x00019330


	//   ....[144]....
        /*0700*/ 	.word	0x00019470


	//   ....[145]....
        /*0704*/ 	.word	0x000194d0


	//   ....[146]....
        /*0708*/ 	.word	0x00019510


	//   ....[147]....
        /*070c*/ 	.word	0x00019550


	//   ....[148]....
        /*0710*/ 	.word	0x000195a0


	//   ....[149]....
        /*0714*/ 	.word	0x000195e0


	//   ....[150]....
        /*0718*/ 	.word	0x00019630


	//   ....[151]....
        /*071c*/ 	.word	0x00019680


	//   ....[152]....
        /*0720*/ 	.word	0x000196d0


	//   ....[153]....
        /*0724*/ 	.word	0x00019710


	//   ....[154]....
        /*0728*/ 	.word	0x00019780


	//   ....[155]....
        /*072c*/ 	.word	0x000197f0


	//   ....[156]....
        /*0730*/ 	.word	0x00019850


	//   ....[157]....
        /*0734*/ 	.word	0x000198b0


	//   ....[158]....
        /*0738*/ 	.word	0x00019910


	//   ....[159]....
        /*073c*/ 	.word	0x00019980


	//   ....[160]....
        /*0740*/ 	.word	0x000199e0


	//   ....[161]....
        /*0744*/ 	.word	0x00019a40


	//   ....[162]....
        /*0748*/ 	.word	0x00019aa0


	//   ....[163]....
        /*074c*/ 	.word	0x00019b10


	//   ....[164]....
        /*0750*/ 	.word	0x00019b70


	//   ....[165]....
        /*0754*/ 	.word	0x00019bd0


	//   ....[166]....
        /*0758*/ 	.word	0x00019c30


	//   ....[167]....
        /*075c*/ 	.word	0x00019ca0


	//   ....[168]....
        /*0760*/ 	.word	0x00019d00


	//   ....[169]....
        /*0764*/ 	.word	0x00019d60


	//   ....[170]....
        /*0768*/ 	.word	0x00019dc0


	//   ....[171]....
        /*076c*/ 	.word	0x00019e30


	//   ....[172]....
        /*0770*/ 	.word	0x00019e90


	//   ....[173]....
        /*0774*/ 	.word	0x00019ef0


	//   ....[174]....
        /*0778*/ 	.word	0x00019f50


	//   ....[175]....
        /*077c*/ 	.word	0x00019fc0


	//   ....[176]....
        /*0780*/ 	.word	0x0001a010


	//   ....[177]....
        /*0784*/ 	.word	0x0001a050


	//   ....[178]....
        /*0788*/ 	.word	0x0001a0a0


	//   ....[179]....
        /*078c*/ 	.word	0x0001a0f0


	//   ....[180]....
        /*0790*/ 	.word	0x0001a140


	//   ....[181]....
        /*0794*/ 	.word	0x0001a1b0


	//   ....[182]....
        /*0798*/ 	.word	0x0001a1f0


	//   ....[183]....
        /*079c*/ 	.word	0x0001a240


	//   ....[184]....
        /*07a0*/ 	.word	0x0001a290


	//   ....[185]....
        /*07a4*/ 	.word	0x0001a2e0


	//   ....[186]....
        /*07a8*/ 	.word	0x0001a330


	//   ....[187]....
        /*07ac*/ 	.word	0x0001a3a0


	//   ....[188]....
        /*07b0*/ 	.word	0x0001a3e0


	//   ....[189]....
        /*07b4*/ 	.word	0x0001a450


	//   ....[190]....
        /*07b8*/ 	.word	0x0001a4b0


	//   ....[191]....
        /*07bc*/ 	.word	0x0001a510


	//----- nvinfo : EIATTR_EXIT_INSTR_OFFSETS
	.align		4
.L_492:
        /*07c0*/ 	.byte	0x04, 0x1c
        /*07c2*/ 	.short	(.L_494 - .L_493)


	//   ....[0]....
.L_493:
        /*07c4*/ 	.word	0x00000b40


	//   ....[1]....
        /*07c8*/ 	.word	0x000187b0


	//----- nvinfo : EIATTR_MAX_THREADS
	.align		4
.L_494:
        /*07cc*/ 	.byte	0x04, 0x05
        /*07ce*/ 	.short	(.L_496 - .L_495)
.L_495:
        /*07d0*/ 	.word	0x00000100
        /*07d4*/ 	.word	0x00000001
        /*07d8*/ 	.word	0x00000001


	//----- nvinfo : EIATTR_CRS_STACK_SIZE
	.align		4
.L_496:
        /*07dc*/ 	.byte	0x04, 0x1e
        /*07de*/ 	.short	(.L_498 - .L_497)
.L_497:
        /*07e0*/ 	.word	0x00000000
.L_498:


//--------------------- .nv.info._ZN7cutlass13device_kernelIN5flash19enable_sm80_to_sm89INS1_16FlashAttnFwdSm80INS1_25CollectiveMainloopFwdSm80ILi8ELi1ELb0EN4cute5tupleIJNS5_1CILi128EEENS7_ILi64EEENS7_ILi192EEEEEELi192ENS_10bfloat16_tEfNS_4arch4Sm80ELb0ELb1ELb1ELb0ELb1ELb0ELb1ELb1EEENS1_21CollectiveEpilogueFwdINS6_IJS8_SA_S9_EEENS6_IJNS7_ILi1EEESI_SI_EEESC_SE_Li256ELb0ELb1ELb1ELb0EEENS1_19SingleTileSchedulerILb0ELb1ELb1ELi128EEEEEEEEEvNT_6ParamsE --------------------------
	.section	.nv.info._ZN7cutlass13device_kernelIN5flash19enable_sm80_to_sm89INS1_16FlashAttnFwdSm80INS1_25CollectiveMainloopFwdSm80ILi8ELi1ELb0EN4cute5tupleIJNS5_1CILi128EEENS7_ILi64EEENS7_ILi192EEEEEELi192ENS_10bfloat16_tEfNS_4arch4Sm80ELb0ELb1ELb1ELb0ELb1ELb0ELb1ELb1EEENS1_21CollectiveEpilogueFwdINS6_IJS8_SA_S9_EEENS6_IJNS7_ILi1EEESI_SI_EEESC_SE_Li256ELb0ELb1ELb1ELb0EEENS1_19SingleTileSchedulerILb0ELb1ELb1ELi128EEEEEEEEEvNT_6ParamsE,"",@"SHT_CUDA_INFO"
	.sectionflags	@""
	.align	4


	//----- nvinfo : EIATTR_CUDA_API_VERSION
	.align		4
        /*0000*/ 	.byte	0x04, 0x37
        /*0002*/ 	.short	(.L_500 - .L_499)
.L_499:
        /*0004*/ 	.word	0x00000082


	//----- nvinfo : EIATTR_SW2861232_WAR
	.align		4
.L_500:
        /*0008*/ 	.byte	0x01, 0x35
	.zero		2


	//----- nvinfo : EIATTR_PARAM_CBANK
	.align		4
        /*000c*/ 	.byte	0x04, 0x0a
        /*000e*/ 	.short	(.L_502 - .L_501)
	.align		4
.L_501:
        /*0010*/ 	.word	index@(.nv.constant0._ZN7cutlass13device_kernelIN5flash19enable_sm80_to_sm89INS1_16FlashAttnFwdSm80INS1_25CollectiveMainloopFwdSm80ILi8ELi1ELb0EN4cute5tupleIJNS5_1CILi128EEENS7_ILi64EEENS7_ILi192EEEEEELi192ENS_10bfloat16_tEfNS_4arch4Sm80ELb0ELb1ELb1ELb0ELb1ELb0ELb1ELb1EEENS1_21CollectiveEpilogueFwdINS6_IJS8_SA_S9_EEENS6_IJNS7_ILi1EEESI_SI_EEESC_SE_Li256ELb0ELb1ELb1ELb0EEENS1_19SingleTileSchedulerILb0ELb1ELb1ELi128EEEEEEEEEvNT_6ParamsE)
        /*0014*/ 	.short	0x0160
        /*0016*/ 	.short	0x0418


	//----- nvinfo : EIATTR_CBANK_PARAM_SIZE
	.align		4
.L_502:
        /*0018*/ 	.byte	0x03, 0x19
        /*001a*/ 	.short	0x0418


	//----- nvinfo : EIATTR_KPARAM_INFO
	.align		4
        /*001c*/ 	.byte	0x04, 0x17
        /*001e*/ 	.short	(.L_504 - .L_503)
.L_503:
        /*0020*/ 	.word	0x00000000
        /*0024*/ 	.short	0x0000
        /*0026*/ 	.short	0x0000
        /*0028*/ 	.byte	0x00, 0xf0, 0x61, 0x10


	//----- nvinfo : EIATTR_MAXREG_COUNT
	.align		4
.L_504:
        /*002c*/ 	.byte	0x03, 0x1b
        /*002e*/ 	.short	0x00ff


	//----- nvinfo : EIATTR_NUM_BARRIERS
	.align		4
        /*0030*/ 	.byte	0x02, 0x4c
        /*0032*/ 	.byte	0x02
	.zero		1


	//----- nvinfo : EIATTR_MERCURY_ISA_VERSION
	.align		4
        /*0034*/ 	.byte	0x03, 0x5f
        /*0036*/ 	.short	0x0000


	//----- nvinfo : EIATTR_COOP_GROUP_MASK_REGIDS
	.align		4
        /*0038*/ 	.byte	0x04, 0x29
        /*003a*/ 	.short	(.L_506 - .L_505)


	//   ....[0]....
.L_505:
        /*003c*/ 	.word	0xffffffff


	//   ....[1]....
        /*0040*/ 	.word	0xffffffff


	//   ....[2]....
        /*0044*/ 	.word	0xffffffff


	//   ....[3]....
        /*0048*/ 	.word	0xffffffff


	//   ....[4]....
        /*004c*/ 	.word	0xffffffff


	//   ....[5]....
        /*0050*/ 	.word	0xffffffff


	//   ....[6]....
        /*0054*/ 	.word	0xffffffff


	//   ....[7]....
        /*0058*/ 	.word	0xffffffff


	//   ....[8]....
        /*005c*/ 	.word	0xffffffff


	//   ....[9]....
        /*0060*/ 	.word	0xffffffff


	//   ....[10]....
        /*0064*/ 	.word	0xffffffff


	//   ....[11]....
        /*0068*/ 	.word	0xffffffff


	//   ....[12]....
        /*006c*/ 	.word	0xffffffff


	//   ....[13]....
        /*0070*/ 	.word	0xffffffff


	//   ....[14]....
        /*0074*/ 	.word	0xffffffff


	//   ....[15]....
        /*0078*/ 	.word	0xffffffff


	//   ....[16]....
        /*007c*/ 	.word	0xffffffff


	//   ....[17]....
        /*0080*/ 	.word	0xffffffff


	//   ....[18]....
        /*0084*/ 	.word	0xffffffff


	//   ....[19]....
        /*0088*/ 	.word	0xffffffff


	//   ....[20]....
        /*008c*/ 	.word	0xffffffff


	//   ....[21]....
        /*0090*/ 	.word	0xffffffff


	//   ....[22]....
        /*0094*/ 	.word	0xffffffff


	//   ....[23]....
        /*0098*/ 	.word	0xffffffff


	//   ....[24]....
        /*009c*/ 	.word	0xffffffff


	//   ....[25]....
        /*00a0*/ 	.word	0xffffffff


	//   ....[26]....
        /*00a4*/ 	.word	0xffffffff


	//   ....[27]....
        /*00a8*/ 	.word	0xffffffff


	//   ....[28]....
        /*00ac*/ 	.word	0xffffffff


	//   ....[29]....
        /*00b0*/ 	.word	0xffffffff


	//   ....[30]....
        /*00b4*/ 	.word	0xffffffff


	//   ....[31]....
        /*00b8*/ 	.word	0xffffffff


	//   ....[32]....
        /*00bc*/ 	.word	0xffffffff


	//   ....[33]....
        /*00c0*/ 	.word	0xffffffff


	//   ....[34]....
        /*00c4*/ 	.word	0xffffffff


	//   ....[35]....
        /*00c8*/ 	.word	0xffffffff


	//   ....[36]....
        /*00cc*/ 	.word	0xffffffff


	//   ....[37]....
        /*00d0*/ 	.word	0xffffffff


	//   ....[38]....
        /*00d4*/ 	.word	0xffffffff


	//   ....[39]....
        /*00d8*/ 	.word	0xffffffff


	//   ....[40]....
        /*00dc*/ 	.word	0xffffffff


	//   ....[41]....
        /*00e0*/ 	.word	0xffffffff


	//   ....[42]....
        /*00e4*/ 	.word	0xffffffff


	//   ....[43]....
        /*00e8*/ 	.word	0xffffffff


	//   ....[44]....
        /*00ec*/ 	.word	0xffffffff


	//   ....[45]....
        /*00f0*/ 	.word	0xffffffff


	//   ....[46]....
        /*00f4*/ 	.word	0xffffffff


	//   ....[47]....
        /*00f8*/ 	.word	0xffffffff


	//   ....[48]....
        /*00fc*/ 	.word	0xffffffff


	//   ....[49]....
        /*0100*/ 	.word	0xffffffff


	//   ....[50]....
        /*0104*/ 	.word	0xffffffff


	//   ....[51]....
        /*0108*/ 	.word	0xffffffff


	//   ....[52]....
        /*010c*/ 	.word	0xffffffff


	//   ....[53]....
        /*0110*/ 	.word	0xffffffff


	//   ....[54]....
        /*0114*/ 	.word	0xffffffff


	//   ....[55]....
        /*0118*/ 	.word	0xffffffff


	//   ....[56]....
        /*011c*/ 	.word	0xffffffff


	//   ....[57]....
        /*0120*/ 	.word	0xffffffff


	//   ....[58]....
        /*0124*/ 	.word	0xffffffff


	//   ....[59]....
        /*0128*/ 	.word	0xffffffff


	//   ....[60]....
        /*012c*/ 	.word	0xffffffff


	//   ....[61]....
        /*0130*/ 	.word	0xffffffff


	//   ....[62]....
        /*0134*/ 	.word	0xffffffff


	//   ....[63]....
        /*0138*/ 	.word	0xffffffff


	//   ....[64]....
        /*013c*/ 	.word	0xffffffff


	//   ....[65]....
        /*0140*/ 	.word	0xffffffff


	//   ....[66]....
        /*0144*/ 	.word	0xffffffff


	//   ....[67]....
        /*0148*/ 	.word	0xffffffff


	//   ....[68]....
        /*014c*/ 	.word	0xffffffff


	//   ....[69]....
        /*0150*/ 	.word	0xffffffff


	//   ....[70]....
        /*0154*/ 	.word	0xffffffff


	//   ....[71]....
        /*0158*/ 	.word	0xffffffff


	//   ....[72]....
        /*015c*/ 	.word	0xffffffff


	//   ....[73]....
        /*0160*/ 	.word	0xffffffff


	//   ....[74]....
        /*0164*/ 	.word	0xffffffff


	//   ....[75]....
        /*0168*/ 	.word	0xffffffff


	//   ....[76]....
        /*016c*/ 	.word	0xffffffff


	//   ....[77]....
        /*0170*/ 	.word	0xffffffff


	//   ....[78]....
        /*0174*/ 	.word	0xffffffff


	//----- nvinfo : EIATTR_COOP_GROUP_INSTR_OFFSETS
	.align		4
.L_506:
        /*0178*/ 	.byte	0x04, 0x28
        /*017a*/ 	.short	(.L_508 - .L_507)


	//   ....[0]....
.L_507:
        /*017c*/ 	.word	0x00000050


	//   ....[1]....
        /*0180*/ 	.word	0x000012f0


	//   ....[2]....
        /*0184*/ 	.word	0x00001340


	//   ....[3]....
        /*0188*/ 	.word	0x00001530


	//   ....[4]....
        /*018c*/ 	.word	0x00001560


	//   ....[5]....
        /*0190*/ 	.word	0x00001680


	//   ....[6]....
        /*0194*/ 	.word	0x000016b0


	//   ....[7]....
        /*0198*/ 	.word	0x000017c0


	//   ....[8]....
        /*019c*/ 	.word	0x00001800


	//   ....[9]....
        /*01a0*/ 	.word	0x00001f20


	//   ....[10]....
        /*01a4*/ 	.word	0x00001f30


	//   ....[11]....
        /*01a8*/ 	.word	0x00001f50


	//   ....[12]....
        /*01ac*/ 	.word	0x00001f80


	//   ....[13]....
        /*01b0*/ 	.word	0x00001fc0


	//   ....[14]....
        /*01b4*/ 	.word	0x00001ff0


	//   ....[15]....
        /*01b8*/ 	.word	0x00002020


	//   ....[16]....
        /*01bc*/ 	.word	0x00002050


	//   ....[17]....
        /*01c0*/ 	.word	0x00003120


	//   ....[18]....
        /*01c4*/ 	.word	0x00003150


	//   ....[19]....
        /*01c8*/ 	.word	0x00003160


	//   ....[20]....
        /*01cc*/ 	.word	0x00003170


	//   ....[21]....
        /*01d0*/ 	.word	0x000035d0


	//   ....[22]....
        /*01d4*/ 	.word	0x000038e0


	//   ....[23]....
        /*01d8*/ 	.word	0x00004530


	//   ....[24]....
        /*01dc*/ 	.word	0x00004620


	//   ....[25]....
        /*01e0*/ 	.word	0x00004630


	//   ....[26]....
        /*01e4*/ 	.word	0x00004660


	//   ....[27]....
        /*01e8*/ 	.word	0x00005a70


	//   ....[28]....
        /*01ec*/ 	.word	0x00005a90


	//   ....[29]....
        /*01f0*/ 	.word	0x00005aa0


	//   ....[30]....
        /*01f4*/ 	.word	0x00005ab0


	//   ....[31]....
        /*01f8*/ 	.word	0x00006b70


	//   ....[32]....
        /*01fc*/ 	.word	0x00006ba0


	//   ....[33]....
        /*0200*/ 	.word	0x00006bb0


	//   ....[34]....
        /*0204*/ 	.word	0x00006bc0


	//   ....[35]....
        /*0208*/ 	.word	0x00006dc0


	//   ....[36]....
        /*020c*/ 	.word	0x00007000


	//   ....[37]....
        /*0210*/ 	.word	0x00007a50


	//   ....[38]....
        /*0214*/ 	.word	0x00007c20


	//   ....[39]....
        /*0218*/ 	.word	0x00007c70


	//   ....[40]....
        /*021c*/ 	.word	0x00007d00


	//   ....[41]....
        /*0220*/ 	.word	0x00009940


	//   ....[42]....
        /*0224*/ 	.word	0x00009960


	//   ....[43]....
        /*0228*/ 	.word	0x00009970


	//   ....[44]....
        /*022c*/ 	.word	0x00009980


	//   ....[45]....
        /*0230*/ 	.word	0x0000aa50


	//   ....[46]....
        /*0234*/ 	.word	0x0000aa70


	//   ....[47]....
        /*0238*/ 	.word	0x0000aa80


	//   ....[48]....
        /*023c*/ 	.word	0x0000aa90


	//   ....[49]....
        /*0240*/ 	.word	0x0000ae60


	//   ....[50]....
        /*0244*/ 	.word	0x0000ae80


	//   ....[51]....
        /*0248*/ 	.word	0x0000aeb0


	//   ....[52]....
        /*024c*/ 	.word	0x0000aec0


	//   ....[53]....
        /*0250*/ 	.word	0x0000c720


	//   ....[54]....
        /*0254*/ 	.word	0x0000c730


	//   ....[55]....
        /*0258*/ 	.word	0x0000c750


	//   ....[56]....
        /*025c*/ 	.word	0x0000c760


	//   ....[57]....
        /*0260*/ 	.word	0x0000d860


	//   ....[58]....
        /*0264*/ 	.word	0x0000d870


	//   ....[59]....
        /*0268*/ 	.word	0x0000d880


	//   ....[60]....
        /*026c*/ 	.word	0x0000d890


	//   ....[61]....
        /*0270*/ 	.word	0x0000da70


	//   ....[62]....
        /*0274*/ 	.word	0x0000de00


	//   ....[63]....
        /*0278*/ 	.word	0x0000e6f0


	//   ....[64]....
        /*027c*/ 	.word	0x0000e8d0


	//   ....[65]....
        /*0280*/ 	.word	0x0000e910


	//   ....[66]....
        /*0284*/ 	.word	0x0000e990


	//   ....[67]....
        /*0288*/ 	.word	0x00010060


	//   ....[68]....
        /*028c*/ 	.word	0x00010090


	//   ....[69]....
        /*0290*/ 	.word	0x000100d0


	//   ....[70]....
        /*0294*/ 	.word	0x000100e0


	//   ....[71]....
        /*0298*/ 	.word	0x00010df0


	//   ....[72]....
        /*029c*/ 	.word	0x00010e30


	//   ....[73]....
        /*02a0*/ 	.word	0x00010e50


	//   ....[74]....
        /*02a4*/ 	.word	0x00010e80


	//   ....[75]....
        /*02a8*/ 	.word	0x00010ef0


	//   ....[76]....
        /*02ac*/ 	.word	0x00010f60


	//   ....[77]....
        /*02b0*/ 	.word	0x00011870


	//   ....[78]....
        /*02b4*/ 	.word	0x00011880


	//----- nvinfo : EIATTR_EXIT_INSTR_OFFSETS
	.align		4
.L_508:
        /*02b8*/ 	.byte	0x04, 0x1c
        /*02ba*/ 	.short	(.L_510 - .L_509)


	//   ....[0]....
.L_509:
        /*02bc*/ 	.word	0x000001b0


	//   ....[1]....
        /*02c0*/ 	.word	0x00011890


	//   ....[2]....
        /*02c4*/ 	.word	0x00012130


	//   ....[3]....
        /*02c8*/ 	.word	0x00012180


	//   ....[4]....
        /*02cc*/ 	.word	0x000121b0


	//   ....[5]....
        /*02d0*/ 	.word	0x00012210


	//   ....[6]....
        /*02d4*/ 	.word	0x000124a0


	//----- nvinfo : EIATTR_CTAIDZ_USED
	.align		4
.L_510:
        /*02d8*/ 	.byte	0x01, 0x04
	.zero		2


	//----- nvinfo : EIATTR_MAX_THREADS
	.align		4
        /*02dc*/ 	.byte	0x04, 0x05
        /*02de*/ 	.short	(.L_512 - .L_511)
.L_511:
        /*02e0*/ 	.word	0x00000100
        /*02e4*/ 	.word	0x00000001
        /*02e8*/ 	.word	0x00000001


	//----- nvinfo : EIATTR_CRS_STACK_SIZE
	.align		4
.L_512:
        /*02ec*/ 	.byte	0x04, 0x1e
        /*02ee*/ 	.short	(.L_514 - .L_513)
.L_513:
        /*02f0*/ 	.word	0x00000000
.L_514:


//--------------------- .nv.info._ZN7cutlass13device_kernelIN5flash19enable_sm80_to_sm89INS1_16FlashAttnFwdSm80INS1_25CollectiveMainloopFwdSm80ILi8ELi1ELb0EN4cute5tupleIJNS5_1CILi128EEENS7_ILi64EEENS7_ILi192EEEEEELi192ENS_10bfloat16_tEfNS_4arch4Sm80ELb0ELb1ELb1ELb1ELb1ELb0ELb1ELb1EEENS1_21CollectiveEpilogueFwdINS6_IJS8_SA_S9_EEENS6_IJNS7_ILi1EEESI_SI_EEESC_SE_Li256ELb1ELb1ELb1ELb0EEENS1_36VarlenDynamicPersistentTileSchedulerILi128ELi64ELi256ELi256ELb1ELb1ELb0ELb1ELb0ELb1EEEEEEEEEvNT_6ParamsE --------------------------
	.section	.nv.info._ZN7cutlass13device_kernelIN5flash19enable_sm80_to_sm89INS1_16FlashAttnFwdSm80INS1_25CollectiveMainloopFwdSm80ILi8ELi1ELb0EN4cute5tupleIJNS5_1CILi128EEENS7_ILi64EEENS7_ILi192EEEEEELi192ENS_10bfloat16_tEfNS_4arch4Sm80ELb0ELb1ELb1ELb1ELb1ELb0ELb1ELb1EEENS1_21CollectiveEpilogueFwdINS6_IJS8_SA_S9_EEENS6_IJNS7_ILi1EEESI_SI_EEESC_SE_Li256ELb1ELb1ELb1ELb0EEENS1_36VarlenDynamicPersistentTileSchedulerILi128ELi64ELi256ELi256ELb1ELb1ELb0ELb1ELb0ELb1EEEEEEEEEvNT_6ParamsE,"",@"SHT_CUDA_INFO"
	.sectionflags	@""
	.align	4


	//----- nvinfo : EIATTR_CUDA_API_VERSION
	.align		4
        /*0000*/ 	.byte	0x04, 0x37
        /*0002*/ 	.short	(.L_516 - .L_515)
.L_515:
        /*0004*/ 	.word	0x00000082


	//----- nvinfo : EIATTR_SW2861232_WAR
	.align		4
.L_516:
        /*0008*/ 	.byte	0x01, 0x35
	.zero		2


	//----- nvinfo : EIATTR_PARAM_CBANK
	.align		4
        /*000c*/ 	.byte	0x04, 0x0a
        /*000e*/ 	.short	(.L_518 - .L_517)
	.align		4
.L_517:
        /*0010*/ 	.word	index@(.nv.constant0._ZN7cutlass13device_kernelIN5flash19enable_sm80_to_sm89INS1_16FlashAttnFwdSm80INS1_25CollectiveMainloopFwdSm80ILi8ELi1ELb0EN4cute5tupleIJNS5_1CILi128EEENS7_ILi64EEENS7_ILi192EEEEEELi192ENS_10bfloat16_tEfNS_4arch4Sm80ELb0ELb1ELb1ELb1ELb1ELb0ELb1ELb1EEENS1_21CollectiveEpilogueFwdINS6_IJS8_SA_S9_EEENS6_IJNS7_ILi1EEESI_SI_EEESC_SE_Li256ELb1ELb1ELb1ELb0EEENS1_36VarlenDynamicPersistentTileSchedulerILi128ELi64ELi256ELi256ELb1ELb1ELb0ELb1ELb0ELb1EEEEEEEEEvNT_6ParamsE)
        /*0014*/ 	.short	0x0160
        /*0016*/ 	.short	0x0438


	//----- nvinfo : EIATTR_CBANK_PARAM_SIZE
	.align		4
.L_518:
        /*0018*/ 	.byte	0x03, 0x19
        /*001a*/ 	.short	0x0438


	//----- nvinfo : EIATTR_KPARAM_INFO
	.align		4
        /*001c*/ 	.byte	0x04, 0x17
        /*001e*/ 	.short	(.L_520 - .L_519)
.L_519:
        /*0020*/ 	.word	0x00000000
        /*0024*/ 	.short	0x0000
        /*0026*/ 	.short	0x0000
        /*0028*/ 	.byte	0x00, 0xf0, 0xe1, 0x10


	//----- nvinfo : EIATTR_MAXREG_COUNT
	.align		4
.L_520:
        /*002c*/ 	.byte	0x03, 0x1b
        /*002e*/ 	.short	0x00ff


	//----- nvinfo : EIATTR_NUM_BARRIERS
	.align		4
        /*0030*/ 	.byte	0x02, 0x4c
        /*0032*/ 	.byte	0x06
	.zero		1


	//----- nvinfo : EIATTR_ANNOTATIONS
	.align		4
        /*0034*/ 	.byte	0x04, 0x55
        /*0036*/ 	.short	(.L_522 - .L_521)


	//   ....[0]....
.L_521:
        /*0038*/ 	.word	0x00000001
        /*003c*/ 	.byte	0x70, 0x14, 0x00, 0x00, 0x01, 0x00, 0x00, 0x00, 0xc0, 0x18, 0x00, 0x00, 0x01, 0x00, 0x00, 0x00
        /*004c*/ 	.byte	0xf0, 0x18, 0x00, 0x00, 0x01, 0x00, 0x00, 0x00, 0x20, 0x19, 0x00, 0x00, 0x01, 0x00, 0x00, 0x00
        /*005c*/ 	.byte	0x50, 0x19, 0x00, 0x00, 0x01, 0x00, 0x00, 0x00, 0xb0, 0x20, 0x01, 0x00, 0x01, 0x00, 0x00, 0x00
        /*006c*/ 	.byte	0xc0, 0x20, 0x01, 0x00, 0x01, 0x00, 0x00, 0x00, 0xd0, 0x20, 0x01, 0x00, 0x01, 0x00, 0x00, 0x00
        /*007c*/ 	.byte	0xe0, 0x20, 0x01, 0x00, 0x01, 0x00, 0x00, 0x00, 0x40, 0x28, 0x01, 0x00


	//----- nvinfo : EIATTR_MERCURY_ISA_VERSION
	.align		4
.L_522:
        /*0088*/ 	.byte	0x03, 0x5f
        /*008a*/ 	.short	0x0000


	//----- nvinfo : EIATTR_INT_WARP_WIDE_INSTR_OFFSETS
	.align		4
        /*008c*/ 	.byte	0x04, 0x31
        /*008e*/ 	.short	(.L_524 - .L_523)


	//   ....[0]....
.L_523:
        /*0090*/ 	.word	0x00011f90


	//   ....[1]....
        /*0094*/ 	.word	0x00012010


	//----- nvinfo : EIATTR_COOP_GROUP_MASK_REGIDS
	.align		4
.L_524:
        /*0098*/ 	.byte	0x04, 0x29
        /*009a*/ 	.short	(.L_526 - .L_525)


	//   ....[0]....
.L_525:
        /*009c*/ 	.word	0xffffffff


	//   ....[1]....
        /*00a0*/ 	.word	0xffffffff


	//   ....[2]....
        /*00a4*/ 	.word	0xffffffff


	//   ....[3]....
        /*00a8*/ 	.word	0xffffffff


	//   ....[4]....
        /*00ac*/ 	.word	0xffffffff


	//   ....[5]....
        /*00b0*/ 	.word	0xffffffff


	//   ....[6]....
        /*00b4*/ 	.word	0xffffffff


	//   ....[7]....
        /*00b8*/ 	.word	0xffffffff


	//   ....[8]....
        /*00bc*/ 	.word	0xffffffff


	//   ....[9]....
        /*00c0*/ 	.word	0xffffffff


	//   ....[10]....
        /*00c4*/ 	.word	0xffffffff


	//   ....[11]....
        /*00c8*/ 	.word	0xffffffff


	//   ....[12]....
        /*00cc*/ 	.word	0xffffffff


	//   ....[13]....
        /*00d0*/ 	.word	0xffffffff


	//   ....[14]....
        /*00d4*/ 	.word	0xffffffff


	//   ....[15]....
        /*00d8*/ 	.word	0xffffffff


	//   ....[16]....
        /*00dc*/ 	.word	0xffffffff


	//   ....[17]....
        /*00e0*/ 	.word	0xffffffff


	//   ....[18]....
        /*00e4*/ 	.word	0xffffffff


	//   ....[19]....
        /*00e8*/ 	.word	0xffffffff


	//   ....[20]....
        /*00ec*/ 	.word	0xffffffff


	//   ....[21]....
        /*00f0*/ 	.word	0xffffffff


	//   ....[22]....
        /*00f4*/ 	.word	0xffffffff


	//   ....[23]....
        /*00f8*/ 	.word	0xffffffff


	//   ....[24]....
        /*00fc*/ 	.word	0xffffffff


	//   ....[25]....
        /*0100*/ 	.word	0xffffffff


	//   ....[26]....
        /*0104*/ 	.word	0xffffffff


	//   ....[27]....
        /*0108*/ 	.word	0xffffffff


	//   ....[28]....
        /*010c*/ 	.word	0xffffffff


	//   ....[29]....
        /*0110*/ 	.word	0xffffffff


	//   ....[30]....
        /*0114*/ 	.word	0xffffffff


	//   ....[31]....
        /*0118*/ 	.word	0xffffffff


	//   ....[32]....
        /*011c*/ 	.word	0xffffffff


	//   ....[33]....
        /*0120*/ 	.word	0xffffffff


	//   ....[34]....
        /*0124*/ 	.word	0xffffffff


	//   ....[35]....
        /*0128*/ 	.word	0xffffffff


	//   ....[36]....
        /*012c*/ 	.word	0xffffffff


	//   ....[37]....
        /*0130*/ 	.word	0xffffffff


	//   ....[38]....
        /*0134*/ 	.word	0xffffffff


	//   ....[39]....
        /*0138*/ 	.word	0xffffffff


	//   ....[40]....
        /*013c*/ 	.word	0xffffffff


	//   ....[41]....
        /*0140*/ 	.word	0xffffffff


	//   ....[42]....
        /*0144*/ 	.word	0xffffffff


	//   ....[43]....
        /*0148*/ 	.word	0xffffffff


	//   ....[44]....
        /*014c*/ 	.word	0xffffffff


	//   ....[45]....
        /*0150*/ 	.word	0xffffffff


	//   ....[46]....
        /*0154*/ 	.word	0xffffffff


	//   ....[47]....
        /*0158*/ 	.word	0xffffffff


	//   ....[48]....
        /*015c*/ 	.word	0xffffffff


	//   ....[49]....
        /*0160*/ 	.word	0xffffffff


	//   ....[50]....
        /*0164*/ 	.word	0xffffffff


	//   ....[51]....
        /*0168*/ 	.word	0xffffffff


	//   ....[52]....
        /*016c*/ 	.word	0xffffffff


	//   ....[53]....
        /*0170*/ 	.word	0xffffffff


	//   ....[54]....
        /*0174*/ 	.word	0xffffffff


	//   ....[55]....
        /*0178*/ 	.word	0xffffffff


	//   ....[56]....
        /*017c*/ 	.word	0xffffffff


	//   ....[57]....
        /*0180*/ 	.word	0xffffffff


	//   ....[58]....
        /*0184*/ 	.word	0xffffffff


	//   ....[59]....
        /*0188*/ 	.word	0xffffffff


	//   ....[60]....
        /*018c*/ 	.word	0xffffffff


	//   ....[61]....
        /*0190*/ 	.word	0xffffffff


	//   ....[62]....
        /*0194*/ 	.word	0xffffffff


	//   ....[63]....
        /*0198*/ 	.word	0xffffffff


	//   ....[64]....
        /*019c*/ 	.word	0xffffffff


	//   ....[65]....
        /*01a0*/ 	.word	0xffffffff


	//   ....[66]....
        /*01a4*/ 	.word	0xffffffff


	//   ....[67]....
        /*01a8*/ 	.word	0xffffffff


	//   ....[68]....
        /*01ac*/ 	.word	0xffffffff


	//   ....[69]....
        /*01b0*/ 	.word	0xffffffff


	//   ....[70]....
        /*01b4*/ 	.word	0xffffffff


	//   ....[71]....
        /*01b8*/ 	.word	0xffffffff


	//   ....[72]....
        /*01bc*/ 	.word	0xffffffff


	//   ....[73]....
        /*01c0*/ 	.word	0xffffffff


	//   ....[74]....
        /*01c4*/ 	.word	0xffffffff


	//   ....[75]....
        /*01c8*/ 	.word	0xffffffff


	//   ....[76]....
        /*01cc*/ 	.word	0xffffffff


	//   ....[77]....
        /*01d0*/ 	.word	0xffffffff


	//   ....[78]....
        /*01d4*/ 	.word	0xffffffff


	//   ....[79]....
        /*01d8*/ 	.word	0xffffffff


	//   ....[80]....
        /*01dc*/ 	.word	0xffffffff


	//   ....[81]....
        /*01e0*/ 	.word	0xffffffff


	//   ....[82]....
        /*01e4*/ 	.word	0xffffffff


	//   ....[83]....
        /*01e8*/ 	.word	0xffffffff


	//   ....[84]....
        /*01ec*/ 	.word	0xffffffff


	//   ....[85]....
        /*01f0*/ 	.word	0xffffffff


	//   ....[86]....
        /*01f4*/ 	.word	0xffffffff


	//   ....[87]....
        /*01f8*/ 	.word	0xffffffff


	//   ....[88]....
        /*01fc*/ 	.word	0xffffffff


	//   ....[89]....
        /*0200*/ 	.word	0xffffffff


	//   ....[90]....
        /*0204*/ 	.word	0xffffffff


	//   ....[91]....
        /*0208*/ 	.word	0xffffffff


	//   ....[92]....
        /*020c*/ 	.word	0xffffffff


	//   ....[93]....
        /*0210*/ 	.word	0xffffffff


	//   ....[94]....
        /*0214*/ 	.word	0xffffffff


	//   ....[95]....
        /*0218*/ 	.word	0xffffffff


	//   ....[96]....
        /*021c*/ 	.word	0xffffffff


	//   ....[97]....
        /*0220*/ 	.word	0xffffffff


	//   ....[98]....
        /*0224*/ 	.word	0xffffffff


	//   ....[99]....
        /*0228*/ 	.word	0xffffffff


	//   ....[100]....
        /*022c*/ 	.word	0xffffffff


	//   ....[101]....
        /*0230*/ 	.word	0xffffffff


	//   ....[102]....
        /*0234*/ 	.word	0xffffffff


	//   ....[103]....
        /*0238*/ 	.word	0xffffffff


	//   ....[104]....
        /*023c*/ 	.word	0xffffffff


	//   ....[105]....
        /*0240*/ 	.word	0xffffffff


	//   ....[106]....
        /*0244*/ 	.word	0xffffffff


	//   ....[107]....
        /*0248*/ 	.word	0xffffffff


	//   ....[108]....
        /*024c*/ 	.word	0xffffffff


	//   ....[109]....
        /*0250*/ 	.word	0xffffffff


	//   ....[110]....
        /*0254*/ 	.word	0xffffffff


	//   ....[111]....
        /*0258*/ 	.word	0xffffffff


	//   ....[112]....
        /*025c*/ 	.word	0xffffffff


	//   ....[113]....
        /*0260*/ 	.word	0xffffffff


	//   ....[114]....
        /*0264*/ 	.word	0xffffffff


	//   ....[115]....
        /*0268*/ 	.word	0xffffffff


	//   ....[116]....
        /*026c*/ 	.word	0xffffffff


	//   ....[117]....
        /*0270*/ 	.word	0xffffffff


	//   ....[118]....
        /*0274*/ 	.word	0xffffffff


	//   ....[119]....
        /*0278*/ 	.word	0xffffffff


	//   ....[120]....
        /*027c*/ 	.word	0xffffffff


	//   ....[121]....
        /*0280*/ 	.word	0xffffffff


	//   ....[122]....
        /*0284*/ 	.word	0xffffffff


	//   ....[123]....
        /*0288*/ 	.word	0xffffffff


	//   ....[124]....
        /*028c*/ 	.word	0xffffffff


	//   ....[125]....
        /*0290*/ 	.word	0xffffffff


	//   ....[126]....
        /*0294*/ 	.word	0xffffffff


	//   ....[127]....
        /*0298*/ 	.word	0xffffffff


	//   ....[128]....
        /*029c*/ 	.word	0xffffffff


	//   ....[129]....
        /*02a0*/ 	.word	0xffffffff


	//   ....[130]....
        /*02a4*/ 	.word	0xffffffff


	//   ....[131]....
        /*02a8*/ 	.word	0xffffffff


	//   ....[132]....
        /*02ac*/ 	.word	0xffffffff


	//   ....[133]....
        /*02b0*/ 	.word	0xffffffff


	//   ....[134]....
        /*02b4*/ 	.word	0xffffffff


	//   ....[135]....
        /*02b8*/ 	.word	0xffffffff


	//   ....[136]....
        /*02bc*/ 	.word	0xffffffff


	//   ....[137]....
        /*02c0*/ 	.word	0xffffffff


	//   ....[138]....
        /*02c4*/ 	.word	0xffffffff


	//   ....[139]....
        /*02c8*/ 	.word	0xffffffff


	//   ....[140]....
        /*02cc*/ 	.word	0xffffffff


	//   ....[141]....
        /*02d0*/ 	.word	0xffffffff


	//   ....[142]....
        /*02d4*/ 	.word	0xffffffff


	//   ....[143]....
        /*02d8*/ 	.word	0xffffffff


	//   ....[144]....
        /*02dc*/ 	.word	0xffffffff


	//   ....[145]....
        /*02e0*/ 	.word	0xffffffff


	//   ....[146]....
        /*02e4*/ 	.word	0xffffffff


	//   ....[147]....
        /*02e8*/ 	.word	0xffffffff


	//   ....[148]....
        /*02ec*/ 	.word	0xffffffff


	//   ....[149]....
        /*02f0*/ 	.word	0xffffffff


	//   ....[150]....
        /*02f4*/ 	.word	0xffffffff


	//   ....[151]....
        /*02f8*/ 	.word	0xffffffff


	//   ....[152]....
        /*02fc*/ 	.word	0xffffffff


	//   ....[153]....
        /*0300*/ 	.word	0xffffffff


	//   ....[154]....
        /*0304*/ 	.word	0xffffffff


	//   ....[155]....
        /*0308*/ 	.word	0xffffffff


	//   ....[156]....
        /*030c*/ 	.word	0xffffffff


	//   ....[157]....
        /*0310*/ 	.word	0xffffffff


	//   ....[158]....
        /*0314*/ 	.word	0xffffffff


	//   ....[159]....
        /*0318*/ 	.word	0xffffffff


	//   ....[160]....
        /*031c*/ 	.word	0xffffffff


	//   ....[161]....
        /*0320*/ 	.word	0xffffffff


	//   ....[162]....
        /*0324*/ 	.word	0xffffffff


	//   ....[163]....
        /*0328*/ 	.word	0xffffffff


	//   ....[164]....
        /*032c*/ 	.word	0xffffffff


	//   ....[165]....
        /*0330*/ 	.word	0xffffffff


	//   ....[166]....
        /*0334*/ 	.word	0xffffffff


	//   ....[167]....
        /*0338*/ 	.word	0xffffffff


	//   ....[168]....
        /*033c*/ 	.word	0xffffffff


	//   ....[169]....
        /*0340*/ 	.word	0xffffffff


	//   ....[170]....
        /*0344*/ 	.word	0xffffffff


	//   ....[171]....
        /*0348*/ 	.word	0xffffffff


	//   ....[172]....
        /*034c*/ 	.word	0xffffffff


	//   ....[173]....
        /*0350*/ 	.word	0xffffffff


	//   ....[174]....
        /*0354*/ 	.word	0xffffffff


	//   ....[175]....
        /*0358*/ 	.word	0xffffffff


	//   ....[176]....
        /*035c*/ 	.word	0xffffffff


	//   ....[177]....
        /*0360*/ 	.word	0xffffffff


	//   ....[178]....
        /*0364*/ 	.word	0xffffffff


	//   ....[179]....
        /*0368*/ 	.word	0xffffffff


	//   ....[180]....
        /*036c*/ 	.word	0xffffffff


	//   ....[181]....
        /*0370*/ 	.word	0xffffffff


	//   ....[182]....
        /*0374*/ 	.word	0xffffffff


	//   ....[183]....
        /*0378*/ 	.word	0xffffffff


	//   ....[184]....
        /*037c*/ 	.word	0xffffffff


	//   ....[185]....
        /*0380*/ 	.word	0xffffffff


	//   ....[186]....
        /*0384*/ 	.word	0xffffffff


	//   ....[187]....
        /*0388*/ 	.word	0xffffffff


	//   ....[188]....
        /*038c*/ 	.word	0xffffffff


	//   ....[189]....
        /*0390*/ 	.word	0xffffffff


	//   ....[190]....
        /*0394*/ 	.word	0xffffffff


	//   ....[191]....
        /*0398*/ 	.word	0xffffffff


	//   ....[192]....
        /*039c*/ 	.word	0xffffffff


	//   ....[193]....
        /*03a0*/ 	.word	0xffffffff


	//   ....[194]....
        /*03a4*/ 	.word	0xffffffff


	//   ....[195]....
        /*03a8*/ 	.word	0xffffffff


	//   ....[196]....
        /*03ac*/ 	.word	0xffffffff


	//   ....[197]....
        /*03b0*/ 	.word	0xffffffff


	//   ....[198]....
        /*03b4*/ 	.word	0xffffffff


	//   ....[199]....
        /*03b8*/ 	.word	0xffffffff


	//   ....[200]....
        /*03bc*/ 	.word	0xffffffff


	//   ....[201]....
        /*03c0*/ 	.word	0xffffffff


	//   ....[202]....
        /*03c4*/ 	.word	0xffffffff


	//   ....[203]....
        /*03c8*/ 	.word	0xffffffff


	//   ....[204]....
        /*03cc*/ 	.word	0xffffffff


	//   ....[205]....
        /*03d0*/ 	.word	0xffffffff


	//   ....[206]....
        /*03d4*/ 	.word	0xffffffff


	//   ....[207]....
        /*03d8*/ 	.word	0xffffffff


	//   ....[208]....
        /*03dc*/ 	.word	0xffffffff


	//   ....[209]....
        /*03e0*/ 	.word	0xffffffff


	//   ....[210]....
        /*03e4*/ 	.word	0xffffffff


	//   ....[211]....
        /*03e8*/ 	.word	0xffffffff


	//   ....[212]....
        /*03ec*/ 	.word	0xffffffff


	//   ....[213]....
        /*03f0*/ 	.word	0xffffffff


	//   ....[214]....
        /*03f4*/ 	.word	0xffffffff


	//   ....[215]....
        /*03f8*/ 	.word	0xffffffff


	//   ....[216]....
        /*03fc*/ 	.word	0xffffffff


	//   ....[217]....
        /*0400*/ 	.word	0xffffffff


	//   ....[218]....
        /*0404*/ 	.word	0xffffffff


	//   ....[219]....
        /*0408*/ 	.word	0xffffffff


	//   ....[220]....
        /*040c*/ 	.word	0xffffffff


	//   ....[221]....
        /*0410*/ 	.word	0xffffffff


	//   ....[222]....
        /*0414*/ 	.word	0xffffffff


	//   ....[223]....
        /*0418*/ 	.word	0xffffffff


	//   ....[224]....
        /*041c*/ 	.word	0xffffffff


	//   ....[225]....
        /*0420*/ 	.word	0xffffffff


	//   ....[226]....
        /*0424*/ 	.word	0xffffffff


	//   ....[227]....
        /*0428*/ 	.word	0xffffffff


	//   ....[228]....
        /*042c*/ 	.word	0xffffffff


	//   ....[229]....
        /*0430*/ 	.word	0xffffffff


	//   ....[230]....
        /*0434*/ 	.word	0xffffffff


	//   ....[231]....
        /*0438*/ 	.word	0xffffffff


	//   ....[232]....
        /*043c*/ 	.word	0xffffffff


	//   ....[233]....
        /*0440*/ 	.word	0xffffffff


	//   ....[234]....
        /*0444*/ 	.word	0xffffffff


	//   ....[235]....
        /*0448*/ 	.word	0xffffffff


	//----- nvinfo : EIATTR_COOP_GROUP_INSTR_OFFSETS
	.align		4
.L_526:
        /*044c*/ 	.byte	0x04, 0x28
        /*044e*/ 	.short	(.L_528 - .L_527)


	//   ....[0]....
.L_527:
        /*0450*/ 	.word	0x00000050


	//   ....[1]....
        /*0454*/ 	.word	0x000001e0


	//   ....[2]....
        /*0458*/ 	.word	0x00000210


	//   ....[3]....
        /*045c*/ 	.word	0x00000240


	//   ....[4]....
        /*0460*/ 	.word	0x00000270


	//   ....[5]....
        /*0464*/ 	.word	0x000002a0


	//   ....[6]....
        /*0468*/ 	.word	0x000002d0


	//   ....[7]....
        /*046c*/ 	.word	0x00000430


	//   ....[8]....
        /*0470*/ 	.word	0x00000470


	//   ....[9]....
        /*0474*/ 	.word	0x000004a0


	//   ....[10]....
        /*0478*/ 	.word	0x000004d0


	//   ....[11]....
        /*047c*/ 	.word	0x00000500


	//   ....[12]....
        /*0480*/ 	.word	0x00000530


	//   ....[13]....
        /*0484*/ 	.word	0x000005c0


	//   ....[14]....
        /*0488*/ 	.word	0x00000600


	//   ....[15]....
        /*048c*/ 	.word	0x00000620


	//   ....[16]....
        /*0490*/ 	.word	0x00000680


	//   ....[17]....
        /*0494*/ 	.word	0x000029a0


	//   ....[18]....
        /*0498*/ 	.word	0x000029c0


	//   ....[19]....
        /*049c*/ 	.word	0x00002b30


	//   ....[20]....
        /*04a0*/ 	.word	0x00002b40


	//   ....[21]....
        /*04a4*/ 	.word	0x00002ca0


	//   ....[22]....
        /*04a8*/ 	.word	0x00002cc0


	//   ....[23]....
        /*04ac*/ 	.word	0x00002e20


	//   ....[24]....
        /*04b0*/ 	.word	0x00002e30


	//   ....[25]....
        /*04b4*/ 	.word	0x000032b0


	//   ....[26]....
        /*04b8*/ 	.word	0x000032e0


	//   ....[27]....
        /*04bc*/ 	.word	0x000032f0


	//   ....[28]....
        /*04c0*/ 	.word	0x00003300


	//   ....[29]....
        /*04c4*/ 	.word	0x000034a0


	//   ....[30]....
        /*04c8*/ 	.word	0x000034b0


	//   ....[31]....
        /*04cc*/ 	.word	0x00003500


	//   ....[32]....
        /*04d0*/ 	.word	0x00003510


	//   ....[33]....
        /*04d4*/ 	.word	0x000047d0


	//   ....[34]....
        /*04d8*/ 	.word	0x000047f0


	//   ....[35]....
        /*04dc*/ 	.word	0x00004880


	//   ....[36]....
        /*04e0*/ 	.word	0x000048e0


	//   ....[37]....
        /*04e4*/ 	.word	0x00004b70


	//   ....[38]....
        /*04e8*/ 	.word	0x00005050


	//   ....[39]....
        /*04ec*/ 	.word	0x00005700


	//   ....[40]....
        /*04f0*/ 	.word	0x00005730


	//   ....[41]....
        /*04f4*/ 	.word	0x00005740


	//   ....[42]....
        /*04f8*/ 	.word	0x00005770


	//   ....[43]....
        /*04fc*/ 	.word	0x00006cc0


	//   ....[44]....
        /*0500*/ 	.word	0x00006ce0


	//   ....[45]....
        /*0504*/ 	.word	0x00006da0


	//   ....[46]....
        /*0508*/ 	.word	0x00006dd0


	//   ....[47]....
        /*050c*/ 	.word	0x00007f80


	//   ....[48]....
        /*0510*/ 	.word	0x00007fa0


	//   ....[49]....
        /*0514*/ 	.word	0x00008060


	//   ....[50]....
        /*0518*/ 	.word	0x00008090


	//   ....[51]....
        /*051c*/ 	.word	0x00008330


	//   ....[52]....
        /*0520*/ 	.word	0x00008840


	//   ....[53]....
        /*0524*/ 	.word	0x00008f40


	//   ....[54]....
        /*0528*/ 	.word	0x00008f70


	//   ....[55]....
        /*052c*/ 	.word	0x00008f80


	//   ....[56]....
        /*0530*/ 	.word	0x00008fb0


	//   ....[57]....
        /*0534*/ 	.word	0x0000abe0


	//   ....[58]....
        /*0538*/ 	.word	0x0000ac00


	//   ....[59]....
        /*053c*/ 	.word	0x0000acc0


	//   ....[60]....
        /*0540*/ 	.word	0x0000acf0


	//   ....[61]....
        /*0544*/ 	.word	0x0000be90


	//   ....[62]....
        /*0548*/ 	.word	0x0000beb0


	//   ....[63]....
        /*054c*/ 	.word	0x0000bf70


	//   ....[64]....
        /*0550*/ 	.word	0x0000bfa0


	//   ....[65]....
        /*0554*/ 	.word	0x0000c380


	//   ....[66]....
        /*0558*/ 	.word	0x0000c3b0


	//   ....[67]....
        /*055c*/ 	.word	0x0000c3c0


	//   ....[68]....
        /*0560*/ 	.word	0x0000c3f0


	//   ....[69]....
        /*0564*/ 	.word	0x0000de00


	//   ....[70]....
        /*0568*/ 	.word	0x0000de10


	//   ....[71]....
        /*056c*/ 	.word	0x0000de70


	//   ....[72]....
        /*0570*/ 	.word	0x0000de80


	//   ....[73]....
        /*0574*/ 	.word	0x0000f050


	//   ....[74]....
        /*0578*/ 	.word	0x0000f070


	//   ....[75]....
        /*057c*/ 	.word	0x0000f150


	//   ....[76]....
        /*0580*/ 	.word	0x0000f170


	//   ....[77]....
        /*0584*/ 	.word	0x0000f350


	//   ....[78]....
        /*0588*/ 	.word	0x0000f860


	//   ....[79]....
        /*058c*/ 	.word	0x0000ff60


	//   ....[80]....
        /*0590*/ 	.word	0x0000ff90


	//   ....[81]....
        /*0594*/ 	.word	0x0000ffa0


	//   ....[82]....
        /*0598*/ 	.word	0x0000ffd0


	//   ....[83]....
        /*059c*/ 	.word	0x00011770


	//   ....[84]....
        /*05a0*/ 	.word	0x000117a0


	//   ....[85]....
        /*05a4*/ 	.word	0x000117b0


	//   ....[86]....
        /*05a8*/ 	.word	0x000117e0


	//   ....[87]....
        /*05ac*/ 	.word	0x00012bb0


	//   ....[88]....
        /*05b0*/ 	.word	0x00012bd0


	//   ....[89]....
        /*05b4*/ 	.word	0x00012bf0


	//   ....[90]....
        /*05b8*/ 	.word	0x00012c00


	//   ....[91]....
        /*05bc*/ 	.word	0x00012f50


	//   ....[92]....
        /*05c0*/ 	.word	0x00012f70


	//   ....[93]....
        /*05c4*/ 	.word	0x000130d0


	//   ....[94]....
        /*05c8*/ 	.word	0x000130e0


	//   ....[95]....
        /*05cc*/ 	.word	0x00013240


	//   ....[96]....
        /*05d0*/ 	.word	0x00013260


	//   ....[97]....
        /*05d4*/ 	.word	0x000133c0


	//   ....[98]....
        /*05d8*/ 	.word	0x000133d0


	//   ....[99]....
        /*05dc*/ 	.word	0x00013710


	//   ....[100]....
        /*05e0*/ 	.word	0x00013730


	//   ....[101]....
        /*05e4*/ 	.word	0x00013f00


	//   ....[102]....
        /*05e8*/ 	.word	0x00013f10


	//   ....[103]....
        /*05ec*/ 	.word	0x00014e60


	//   ....[104]....
        /*05f0*/ 	.word	0x00014e80


	//   ....[105]....
        /*05f4*/ 	.word	0x00014ff0


	//   ....[106]....
        /*05f8*/ 	.word	0x00015000


	//   ....[107]....
        /*05fc*/ 	.word	0x00015160


	//   ....[108]....
        /*0600*/ 	.word	0x00015180


	//   ....[109]....
        /*0604*/ 	.word	0x000152e0


	//   ....[110]....
        /*0608*/ 	.word	0x000152f0


	//   ....[111]....
        /*060c*/ 	.word	0x000154e0


	//   ....[112]....
        /*0610*/ 	.word	0x00015500


	//   ....[113]....
        /*0614*/ 	.word	0x00015620


	//   ....[114]....
        /*0618*/ 	.word	0x00015660


	//   ....[115]....
        /*061c*/ 	.word	0x00015690


	//   ....[116]....
        /*0620*/ 	.word	0x000156c0


	//   ....[117]....
        /*0624*/ 	.word	0x000156f0


	//   ....[118]....
        /*0628*/ 	.word	0x00015720


	//   ....[119]....
        /*062c*/ 	.word	0x00015870


	//   ....[120]....
        /*0630*/ 	.word	0x000158b0


	//   ....[121]....
        /*0634*/ 	.word	0x000158e0


	//   ....[122]....
        /*0638*/ 	.word	0x00015910


	//   ....[123]....
        /*063c*/ 	.word	0x00015940


	//   ....[124]....
        /*0640*/ 	.word	0x00015970


	//   ....[125]....
        /*0644*/ 	.word	0x00015a00


	//   ....[126]....
        /*0648*/ 	.word	0x00015a40


	//   ....[127]....
        /*064c*/ 	.word	0x00015a50


	//   ....[128]....
        /*0650*/ 	.word	0x00015ab0


	//   ....[129]....
        /*0654*/ 	.word	0x00016460


	//   ....[130]....
        /*0658*/ 	.word	0x000164c0


	//   ....[131]....
        /*065c*/ 	.word	0x00016510


	//   ....[132]....
        /*0660*/ 	.word	0x00016560


	//   ....[133]....
        /*0664*/ 	.word	0x000165b0


	//   ....[134]....
        /*0668*/ 	.word	0x00016620


	//   ....[135]....
        /*066c*/ 	.word	0x00016670


	//   ....[136]....
        /*0670*/ 	.word	0x000166e0


	//   ....[137]....
        /*0674*/ 	.word	0x00016750


	//   ....[138]....
        /*0678*/ 	.word	0x000167c0


	//   ....[139]....
        /*067c*/ 	.word	0x00016830


	//   ....[140]....
        /*0680*/ 	.word	0x000168a0


	//   ....[141]....
        /*0684*/ 	.word	0x00016910


	//   ....[142]....
        /*0688*/ 	.word	0x00016970


	//   ....[143]....
        /*068c*/ 	.word	0x000169e0


	//   ....[144]....
        /*0690*/ 	.word	0x00016a50


	//   ....[145]....
        /*0694*/ 	.word	0x00016ac0


	//   ....[146]....
        /*0698*/ 	.word	0x00016b20


	//   ....[147]....
        /*069c*/ 	.word	0x00016b90


	//   ....[148]....
        /*06a0*/ 	.word	0x00016c00


	//   ....[149]....
        /*06a4*/ 	.word	0x00016d70


	//   ....[150]....
        /*06a8*/ 	.word	0x00016dd0


	//   ....[151]....
        /*06ac*/ 	.word	0x00016e40


	//   ....[152]....
        /*06b0*/ 	.word	0x00016eb0


	//   ....[153]....
        /*06b4*/ 	.word	0x00016f00


	//   ....[154]....
        /*06b8*/ 	.word	0x00016f40


	//   ....[155]....
        /*06bc*/ 	.word	0x00016f90


	//   ....[156]....
        /*06c0*/ 	.word	0x00016fe0


	//   ....[157]....
        /*06c4*/ 	.word	0x00017050


	//   ....[158]....
        /*06c8*/ 	.word	0x000170c0


	//   ....[159]....
        /*06cc*/ 	.word	0x00017230


	//   ....[160]....
        /*06d0*/ 	.word	0x00017290


	//   ....[161]....
        /*06d4*/ 	.word	0x00017300


	//   ....[162]....
        /*06d8*/ 	.word	0x00017370


	//   ....[163]....
        /*06dc*/ 	.word	0x000174e0


	//   ....[164]....
        /*06e0*/ 	.word	0x00017540


	//   ....[165]....
        /*06e4*/ 	.word	0x000175b0


	//   ....[166]....
        /*06e8*/ 	.word	0x00017620


	//   ....[167]....
        /*06ec*/ 	.word	0x00017670


	//   ....[168]....
        /*06f0*/ 	.word	0x000176c0


	//   ....[169]....
        /*06f4*/ 	.word	0x00017710


	//   ....[170]....
        /*06f8*/ 	.word	0x00017750


	//   ....[171]....
        /*06fc*/ 	.word	0x000177b0


	//   ....[172]....
        /*0700*/ 	.word	0x00017820


	//   ....[173]....
        /*0704*/ 	.word	0x00017990


	//   ....[174]....
        /*0708*/ 	.word	0x000179f0


	//   ....[175]....
        /*070c*/ 	.word	0x00017a60


	//   ....[176]....
        /*0710*/ 	.word	0x00017ad0


	//   ....[177]....
        /*0714*/ 	.word	0x00017c40


	//   ....[178]....
        /*0718*/ 	.word	0x00017ca0


	//   ....[179]....
        /*071c*/ 	.word	0x00017cf0


	//   ....[180]....
        /*0720*/ 	.word	0x00017d40


	//   ....[181]....
        /*0724*/ 	.word	0x00017d90


	//   ....[182]....
        /*0728*/ 	.word	0x00017dd0


	//   ....[183]....
        /*072c*/ 	.word	0x00017e30


	//   ....[184]....
        /*0730*/ 	.word	0x00017ea0


	//   ....[185]....
        /*0734*/ 	.word	0x00017f10


	//   ....[186]....
        /*0738*/ 	.word	0x00018060


	//   ....[187]....
        /*073c*/ 	.word	0x000180c0


	//   ....[188]....
        /*0740*/ 	.word	0x00018130


	//   ....[189]....
        /*0744*/ 	.word	0x000181a0


	//   ....[190]....
        /*0748*/ 	.word	0x000181f0


	//   ....[191]....
        /*074c*/ 	.word	0x00018240


	//   ....[192]....
        /*0750*/ 	.word	0x00018290


	//   ....[193]....
        /*0754*/ 	.word	0x000182d0


	//   ....[194]....
        /*0758*/ 	.word	0x00018320


	//   ....[195]....
        /*075c*/ 	.word	0x00018370


	//   ....[196]....
        /*0760*/ 	.word	0x000183c0


	//   ....[197]....
        /*0764*/ 	.word	0x00018400


	//   ....[198]....
        /*0768*/ 	.word	0x00018470


	//   ....[199]....
        /*076c*/ 	.word	0x000184e0


	//   ....[200]....
        /*0770*/ 	.word	0x00018550


	//   ....[201]....
        /*0774*/ 	.word	0x000185b0


	//   ....[202]....
        /*0778*/ 	.word	0x00018620


	//   ....[203]....
        /*077c*/ 	.word	0x00018690


	//   ....[204]....
        /*0780*/ 	.word	0x00018700


	//   ....[205]....
        /*0784*/ 	.word	0x00018760


	//   ....[206]....
        /*0788*/ 	.word	0x000187d0


	//   ....[207]....
        /*078c*/ 	.word	0x00018840


	//   ....[208]....
        /*0790*/ 	.word	0x000188b0


	//   ....[209]....
        /*0794*/ 	.word	0x00018910


	//   ....[210]....
        /*0798*/ 	.word	0x00018980


	//   ....[211]....
        /*079c*/ 	.word	0x000189f0


	//   ....[212]....
        /*07a0*/ 	.word	0x00018a60


	//   ....[213]....
        /*07a4*/ 	.word	0x00018ac0


	//   ....[214]....
        /*07a8*/ 	.word	0x00018b30


	//   ....[215]....
        /*07ac*/ 	.word	0x00018ba0


	//   ....[216]....
        /*07b0*/ 	.word	0x00018c10


	//   ....[217]....
        /*07b4*/ 	.word	0x00018c70


	//   ....[218]....
        /*07b8*/ 	.word	0x00018ce0


	//   ....[219]....
        /*07bc*/ 	.word	0x00018d50


	//   ....[220]....
        /*07c0*/ 	.word	0x00018da0


	//   ....[221]....
        /*07c4*/ 	.word	0x00018de0


	//   ....[222]....
        /*07c8*/ 	.word	0x00018e30


	//   ....[223]....
        /*07cc*/ 	.word	0x00018e80


	//   ....[224]....
        /*07d0*/ 	.word	0x00018ed0


	//   ....[225]....
        /*07d4*/ 	.word	0x00018f40


	//   ....[226]....
        /*07d8*/ 	.word	0x00018f90


	//   ....[227]....
        /*07dc*/ 	.word	0x00018fe0


	//   ....[228]....
        /*07e0*/ 	.word	0x00019030


	//   ....[229]....
        /*07e4*/ 	.word	0x00019080


	//   ....[230]....
        /*07e8*/ 	.word	0x000190d0


	//   ....[231]....
        /*07ec*/ 	.word	0x00019140


	//   ....[232]....
        /*07f0*/ 	.word	0x00019190


	//   ....[233]....
        /*07f4*/ 	.word	0x00019200


	//   ....[234]....
        /*07f8*/ 	.word	0x00019260


	//   ....[235]....
        /*07fc*/ 	.word	0x000192d0


	//----- nvinfo : EIATTR_EXIT_INSTR_OFFSETS
	.align		4
.L_528:
        /*0800*/ 	.byte	0x04, 0x1c
        /*0802*/ 	.short	(.L_530 - .L_529)


	//   ....[0]....
.L_529:
        /*0804*/ 	.word	0x00000fe0


	//   ....[1]....
        /*0808*/ 	.word	0x00016420


	//----- nvinfo : EIATTR_MAX_THREADS
	.align		4
.L_530:
        /*080c*/ 	.byte	0x04, 0x05
        /*080e*/ 	.short	(.L_532 - .L_531)
.L_531:
        /*0810*/ 	.word	0x00000100
        /*0814*/ 	.word	0x00000001
        /*0818*/ 	.word	0x00000001


	//----- nvinfo : EIATTR_CRS_STACK_SIZE
	.align		4
.L_532:
        /*081c*/ 	.byte	0x04, 0x1e
        /*081e*/ 	.short	(.L_534 - .L_533)
.L_533:
        /*0820*/ 	.word	0x00000000
.L_534:


//--------------------- .nv.info._ZN7cutlass13device_kernelIN5flash19enable_sm80_to_sm89INS1_16FlashAttnFwdSm80INS1_25CollectiveMainloopFwdSm80ILi8ELi1ELb0EN4cute5tupleIJNS5_1CILi128EEENS7_ILi64EEENS7_ILi192EEEEEELi192ENS_10bfloat16_tEfNS_4arch4Sm80ELb0ELb1ELb1ELb1ELb1ELb1ELb1ELb1EEENS1_21CollectiveEpilogueFwdINS6_IJS8_SA_S9_EEENS6_IJNS7_ILi1EEESI_SI_EEESC_SE_Li256ELb1ELb1ELb1ELb0EEENS1_36VarlenDynamicPersistentTileSchedulerILi128ELi64ELi256ELi256ELb1ELb1ELb0ELb1ELb0ELb1EEEEEEEEEvNT_6ParamsE --------------------------
	.section	.nv.info._ZN7cutlass13device_kernelIN5flash19enable_sm80_to_sm89INS1_16FlashAttnFwdSm80INS1_25CollectiveMainloopFwdSm80ILi8ELi1ELb0EN4cute5tupleIJNS5_1CILi128EEENS7_ILi64EEENS7_ILi192EEEEEELi192ENS_10bfloat16_tEfNS_4arch4Sm80ELb0ELb1ELb1ELb1ELb1ELb1ELb1ELb1EEENS1_21CollectiveEpilogueFwdINS6_IJS8_SA_S9_EEENS6_IJNS7_ILi1EEESI_SI_EEESC_SE_Li256ELb1ELb1ELb1ELb0EEENS1_36VarlenDynamicPersistentTileSchedulerILi128ELi64ELi256ELi256ELb1ELb1ELb0ELb1ELb0ELb1EEEEEEEEEvNT_6ParamsE,"",@"SHT_CUDA_INFO"
	.sectionflags	@""
	.align	4


	//----- nvinfo : EIATTR_CUDA_API_VERSION
	.align		4
        /*0000*/ 	.byte	0x04, 0x37
        /*0002*/ 	.short	(.L_536 - .L_535)
.L_535:
        /*0004*/ 	.word	0x00000082


	//----- nvinfo : EIATTR_SW2861232_WAR
	.align		4
.L_536:
        /*0008*/ 	.byte	0x01, 0x35
	.zero		2


	//----- nvinfo : EIATTR_PARAM_CBANK
	.align		4
        /*000c*/ 	.byte	0x04, 0x0a
        /*000e*/ 	.short	(.L_538 - .L_537)
	.align		4
.L_537:
        /*0010*/ 	.word	index@(.nv.constant0._ZN7cutlass13device_kernelIN5flash19enable_sm80_to_sm89INS1_16FlashAttnFwdSm80INS1_25CollectiveMainloopFwdSm80ILi8ELi1ELb0EN4cute5tupleIJNS5_1CILi128EEENS7_ILi64EEENS7_ILi192EEEEEELi192ENS_10bfloat16_tEfNS_4arch4Sm80ELb0ELb1ELb1ELb1ELb1ELb1ELb1ELb1EEENS1_21CollectiveEpilogueFwdINS6_IJS8_SA_S9_EEENS6_IJNS7_ILi1EEESI_SI_EEESC_SE_Li256ELb1ELb1ELb1ELb0EEENS1_36VarlenDynamicPersistentTileSchedulerILi128ELi64ELi256ELi256ELb1ELb1ELb0ELb1ELb0ELb1EEEEEEEEEvNT_6ParamsE)
        /*0014*/ 	.short	0x0160
        /*0016*/ 	.short	0x0438


	//----- nvinfo : EIATTR_CBANK_PARAM_SIZE
	.align		4
.L_538:
        /*0018*/ 	.byte	0x03, 0x19
        /*001a*/ 	.short	0x0438


	//----- nvinfo : EIATTR_KPARAM_INFO
	.align		4
        /*001c*/ 	.byte	0x04, 0x17
        /*001e*/ 	.short	(.L_540 - .L_539)
.L_539:
        /*0020*/ 	.word	0x00000000
        /*0024*/ 	.short	0x0000
        /*0026*/ 	.short	0x0000
        /*0028*/ 	.byte	0x00, 0xf0, 0xe1, 0x10


	//----- nvinfo : EIATTR_MAXREG_COUNT
	.align		4
.L_540:
        /*002c*/ 	.byte	0x03, 0x1b
        /*002e*/ 	.short	0x00ff


	//----- nvinfo : EIATTR_NUM_BARRIERS
	.align		4
        /*0030*/ 	.byte	0x02, 0x4c
        /*0032*/ 	.byte	0x06
	.zero		1


	//----- nvinfo : EIATTR_ANNOTATIONS
	.align		4
        /*0034*/ 	.byte	0x04, 0x55
        /*0036*/ 	.short	(.L_542 - .L_541)


	//   ....[0]....
.L_541:
        /* <DEDUP_REMOVED lines=111> */


	//----- nvinfo : EIATTR_MERCURY_ISA_VERSION
	.align		4
.L_542:
        /*0718*/ 	.byte	0x03, 0x5f
        /*071a*/ 	.short	0x0000


	//----- nvinfo : EIATTR_INT_WARP_WIDE_INSTR_OFFSETS
	.align		4
        /*071c*/ 	.byte	0x04, 0x31
        /*071e*/ 	.short	(.L_544 - .L_543)


	//   ....[0]....
.L_543:
        /*0720*/ 	.word	0x00018220


	//   ....[1]....
        /*0724*/ 	.word	0x000182a0


	//----- nvinfo : EIATTR_COOP_GROUP_MASK_REGIDS
	.align		4
.L_544:
        /*0728*/ 	.byte	0x04, 0x29
        /*072a*/ 	.short	(.L_546 - .L_545)


	//   ....[0]....
.L_545:
        /*072c*/ 	.word	0xffffffff


	//   ....[1]....
        /*0730*/ 	.word	0xffffffff


	//   ....[2]....
        /*0734*/ 	.word	0xffffffff


	//   ....[3]....
        /*0738*/ 	.word	0xffffffff


	//   ....[4]....
        /*073c*/ 	.word	0xffffffff


	//   ....[5]....
        /*0740*/ 	.word	0xffffffff


	//   ....[6]....
        /*0744*/ 	.word	0xffffffff


	//   ....[7]....
        /*0748*/ 	.word	0xffffffff


	//   ....[8]....
        /*074c*/ 	.word	0xffffffff


	//   ....[9]....
        /*0750*/ 	.word	0xffffffff


	//   ....[10]....
        /*0754*/ 	.word	0xffffffff


	//   ....[11]....
        /*0758*/ 	.word	0xffffffff


	//   ....[12]....
        /*075c*/ 	.word	0xffffffff


	//   ....[13]....
        /*0760*/ 	.word	0xffffffff


	//   ....[14]....
        /*0764*/ 	.word	0xffffffff


	//   ....[15]....
        /*0768*/ 	.word	0xffffffff


	//   ....[16]....
        /*076c*/ 	.word	0xffffffff


	//   ....[17]....
        /*0770*/ 	.word	0xffffffff


	//   ....[18]....
        /*0774*/ 	.word	0xffffffff


	//   ....[19]....
        /*0778*/ 	.word	0xffffffff


	//   ....[20]....
        /*077c*/ 	.word	0xffffffff


	//   ....[21]....
        /*0780*/ 	.word	0xffffffff


	//   ....[22]....
        /*0784*/ 	.word	0xffffffff


	//   ....[23]....
        /*0788*/ 	.word	0xffffffff


	//   ....[24]....
        /*078c*/ 	.word	0xffffffff


	//   ....[25]....
        /*0790*/ 	.word	0xffffffff


	//   ....[26]....
        /*0794*/ 	.word	0xffffffff


	//   ....[27]....
        /*0798*/ 	.word	0xffffffff


	//   ....[28]....
        /*079c*/ 	.word	0xffffffff


	//   ....[29]....
        /*07a0*/ 	.word	0xffffffff


	//   ....[30]....
        /*07a4*/ 	.word	0xffffffff


	//   ....[31]....
        /*07a8*/ 	.word	0xffffffff


	//   ....[32]....
        /*07ac*/ 	.word	0xffffffff


	//   ....[33]....
        /*07b0*/ 	.word	0xffffffff


	//   ....[34]....
        /*07b4*/ 	.word	0xffffffff


	//   ....[35]....
        /*07b8*/ 	.word	0xffffffff


	//   ....[36]....
        /*07bc*/ 	.word	0xffffffff


	//   ....[37]....
        /*07c0*/ 	.word	0xffffffff


	//   ....[38]....
        /*07c4*/ 	.word	0xffffffff


	//   ....[39]....
        /*07c8*/ 	.word	0xffffffff


	//   ....[40]....
        /*07cc*/ 	.word	0xffffffff


	//   ....[41]....
        /*07d0*/ 	.word	0xffffffff


	//   ....[42]....
        /*07d4*/ 	.word	0xffffffff


	//   ....[43]....
        /*07d8*/ 	.word	0xffffffff


	//   ....[44]....
        /*07dc*/ 	.word	0xffffffff


	//   ....[45]....
        /*07e0*/ 	.word	0xffffffff


	//   ....[46]....
        /*07e4*/ 	.word	0xffffffff


	//   ....[47]....
        /*07e8*/ 	.word	0xffffffff


	//   ....[48]....
        /*07ec*/ 	.word	0xffffffff


	//   ....[49]....
        /*07f0*/ 	.word	0xffffffff


	//   ....[50]....
        /*07f4*/ 	.word	0xffffffff


	//   ....[51]....
        /*07f8*/ 	.word	0xffffffff


	//   ....[52]....
        /*07fc*/ 	.word	0xffffffff


	//   ....[53]....
        /*0800*/ 	.word	0xffffffff


	//   ....[54]....
        /*0804*/ 	.word	0xffffffff


	//   ....[55]....
        /*0808*/ 	.word	0xffffffff


	//   ....[56]....
        /*080c*/ 	.word	0xffffffff


	//   ....[57]....
        /*0810*/ 	.word	0xffffffff


	//   ....[58]....
        /*0814*/ 	.word	0xffffffff


	//   ....[59]....
        /*0818*/ 	.word	0xffffffff


	//   ....[60]....
        /*081c*/ 	.word	0xffffffff


	//   ....[61]....
        /*0820*/ 	.word	0xffffffff


	//   ....[62]....
        /*0824*/ 	.word	0xffffffff


	//   ....[63]....
        /*0828*/ 	.word	0xffffffff


	//   ....[64]....
        /*082c*/ 	.word	0xffffffff


	//   ....[65]....
        /*0830*/ 	.word	0xffffffff


	//   ....[66]....
        /*0834*/ 	.word	0xffffffff


	//   ....[67]....
        /*0838*/ 	.word	0xffffffff


	//   ....[68]....
        /*083c*/ 	.word	0xffffffff


	//   ....[69]....
        /*0840*/ 	.word	0xffffffff


	//   ....[70]....
        /*0844*/ 	.word	0xffffffff


	//   ....[71]....
        /*0848*/ 	.word	0xffffffff


	//   ....[72]....
        /*084c*/ 	.word	0xffffffff


	//   ....[73]....
        /*0850*/ 	.word	0xffffffff


	//   ....[74]....
        /*0854*/ 	.word	0xffffffff


	//   ....[75]....
        /*0858*/ 	.word	0xffffffff


	//   ....[76]....
        /*085c*/ 	.word	0xffffffff


	//   ....[77]....
        /*0860*/ 	.word	0xffffffff


	//   ....[78]....
        /*0864*/ 	.word	0xffffffff


	//   ....[79]....
        /*0868*/ 	.word	0xffffffff


	//   ....[80]....
        /*086c*/ 	.word	0xffffffff


	//   ....[81]....
        /*0870*/ 	.word	0xffffffff


	//   ....[82]....
        /*0874*/ 	.word	0xffffffff


	//   ....[83]....
        /*0878*/ 	.word	0xffffffff


	//   ....[84]....
        /*087c*/ 	.word	0xffffffff


	//   ....[85]....
        /*0880*/ 	.word	0xffffffff


	//   ....[86]....
        /*0884*/ 	.word	0xffffffff


	//   ....[87]....
        /*0888*/ 	.word	0xffffffff


	//   ....[88]....
        /*088c*/ 	.word	0xffffffff


	//   ....[89]....
        /*0890*/ 	.word	0xffffffff


	//   ....[90]....
        /*0894*/ 	.word	0xffffffff


	//   ....[91]....
        /*0898*/ 	.word	0xffffffff


	//   ....[92]....
        /*089c*/ 	.word	0xffffffff


	//   ....[93]....
        /*08a0*/ 	.word	0xffffffff


	//   ....[94]....
        /*08a4*/ 	.word	0xffffffff


	//   ....[95]....
        /*08a8*/ 	.word	0xffffffff


	//   ....[96]....
        /*08ac*/ 	.word	0xffffffff


	//   ....[97]....
        /*08b0*/ 	.word	0xffffffff


	//   ....[98]....
        /*08b4*/ 	.word	0xffffffff


	//   ....[99]....
        /*08b8*/ 	.word	0xffffffff


	//   ....[100]....
        /*08bc*/ 	.word	0xffffffff


	//   ....[101]....
        /*08c0*/ 	.word	0xffffffff


	//   ....[102]....
        /*08c4*/ 	.word	0xffffffff


	//   ....[103]....
        /*08c8*/ 	.word	0xffffffff


	//   ....[104]....
        /*08cc*/ 	.word	0xffffffff


	//   ....[105]....
        /*08d0*/ 	.word	0xffffffff


	//   ....[106]....
        /*08d4*/ 	.word	0xffffffff


	//   ....[107]....
        /*08d8*/ 	.word	0xffffffff


	//   ....[108]....
        /*08dc*/ 	.word	0xffffffff


	//   ....[109]....
        /*08e0*/ 	.word	0xffffffff


	//   ....[110]....
        /*08e4*/ 	.word	0xffffffff


	//   ....[111]....
        /*08e8*/ 	.word	0xffffffff


	//   ....[112]....
        /*08ec*/ 	.word	0xffffffff


	//   ....[113]....
        /*08f0*/ 	.word	0xffffffff


	//   ....[114]....
        /*08f4*/ 	.word	0xffffffff


	//   ....[115]....
        /*08f8*/ 	.word	0xffffffff


	//   ....[116]....
        /*08fc*/ 	.word	0xffffffff


	//   ....[117]....
        /*0900*/ 	.word	0xffffffff


	//   ....[118]....
        /*0904*/ 	.word	0xffffffff


	//   ....[119]....
        /*0908*/ 	.word	0xffffffff


	//   ....[120]....
        /*090c*/ 	.word	0xffffffff


	//   ....[121]....
        /*0910*/ 	.word	0xffffffff


	//   ....[122]....
        /*0914*/ 	.word	0xffffffff


	//   ....[123]....
        /*0918*/ 	.word	0xffffffff


	//   ....[124]....
        /*091c*/ 	.word	0xffffffff


	//   ....[125]....
        /*0920*/ 	.word	0xffffffff


	//   ....[126]....
        /*0924*/ 	.word	0xffffffff


	//   ....[127]....
        /*0928*/ 	.word	0xffffffff


	//   ....[128]....
        /*092c*/ 	.word	0xffffffff


	//   ....[129]....
        /*0930*/ 	.word	0xffffffff


	//   ....[130]....
        /*0934*/ 	.word	0xffffffff


	//   ....[131]....
        /*0938*/ 	.word	0xffffffff


	//   ....[132]....
        /*093c*/ 	.word	0xffffffff


	//   ....[133]....
        /*0940*/ 	.word	0xffffffff


	//   ....[134]....
        /*0944*/ 	.word	0xffffffff


	//   ....[135]....
        /*0948*/ 	.word	0xffffffff


	//   ....[136]....
        /*094c*/ 	.word	0xffffffff


	//   ....[137]....
        /*0950*/ 	.word	0xffffffff


	//   ....[138]....
        /*0954*/ 	.word	0xffffffff


	//   ....[139]....
        /*0958*/ 	.word	0xffffffff


	//   ....[140]....
        /*095c*/ 	.word	0xffffffff


	//   ....[141]....
        /*0960*/ 	.word	0xffffffff


	//   ....[142]....
        /*0964*/ 	.word	0xffffffff


	//   ....[143]....
        /*0968*/ 	.word	0xffffffff


	//   ....[144]....
        /*096c*/ 	.word	0xffffffff


	//   ....[145]....
        /*0970*/ 	.word	0xffffffff


	//   ....[146]....
        /*0974*/ 	.word	0xffffffff


	//   ....[147]....
        /*0978*/ 	.word	0xffffffff


	//   ....[148]....
        /*097c*/ 	.word	0xffffffff


	//   ....[149]....
        /*0980*/ 	.word	0xffffffff


	//   ....[150]....
        /*0984*/ 	.word	0xffffffff


	//   ....[151]....
        /*0988*/ 	.word	0xffffffff


	//   ....[152]....
        /*098c*/ 	.word	0xffffffff


	//   ....[153]....
        /*0990*/ 	.word	0xffffffff


	//   ....[154]....
        /*0994*/ 	.word	0xffffffff


	//   ....[155]....
        /*0998*/ 	.word	0xffffffff


	//   ....[156]....
        /*099c*/ 	.word	0xffffffff


	//   ....[157]....
        /*09a0*/ 	.word	0xffffffff


	//   ....[158]....
        /*09a4*/ 	.word	0xffffffff


	//   ....[159]....
        /*09a8*/ 	.word	0xffffffff


	//   ....[160]....
        /*09ac*/ 	.word	0xffffffff


	//   ....[161]....
        /*09b0*/ 	.word	0xffffffff


	//   ....[162]....
        /*09b4*/ 	.word	0xffffffff


	//   ....[163]....
        /*09b8*/ 	.word	0xffffffff


	//   ....[164]....
        /*09bc*/ 	.word	0xffffffff


	//   ....[165]....
        /*09c0*/ 	.word	0xffffffff


	//   ....[166]....
        /*09c4*/ 	.word	0xffffffff


	//   ....[167]....
        /*09c8*/ 	.word	0xffffffff


	//   ....[168]....
        /*09cc*/ 	.word	0xffffffff


	//   ....[169]....
        /*09d0*/ 	.word	0xffffffff


	//   ....[170]....
        /*09d4*/ 	.word	0xffffffff


	//   ....[171]....
        /*09d8*/ 	.word	0xffffffff


	//   ....[172]....
        /*09dc*/ 	.word	0xffffffff


	//   ....[173]....
        /*09e0*/ 	.word	0xffffffff


	//   ....[174]....
        /*09e4*/ 	.word	0xffffffff


	//   ....[175]....
        /*09e8*/ 	.word	0xffffffff


	//   ....[176]....
        /*09ec*/ 	.word	0xffffffff


	//   ....[177]....
        /*09f0*/ 	.word	0xffffffff


	//   ....[178]....
        /*09f4*/ 	.word	0xffffffff


	//   ....[179]....
        /*09f8*/ 	.word	0xffffffff


	//   ....[180]....
        /*09fc*/ 	.word	0xffffffff


	//   ....[181]....
        /*0a00*/ 	.word	0xffffffff


	//   ....[182]....
        /*0a04*/ 	.word	0xffffffff


	//   ....[183]....
        /*0a08*/ 	.word	0xffffffff


	//   ....[184]....
        /*0a0c*/ 	.word	0xffffffff


	//   ....[185]....
        /*0a10*/ 	.word	0xffffffff


	//   ....[186]....
        /*0a14*/ 	.word	0xffffffff


	//   ....[187]....
        /*0a18*/ 	.word	0xffffffff


	//   ....[188]....
        /*0a1c*/ 	.word	0xffffffff


	//   ....[189]....
        /*0a20*/ 	.word	0xffffffff


	//   ....[190]....
        /*0a24*/ 	.word	0xffffffff


	//   ....[191]....
        /*0a28*/ 	.word	0xffffffff


	//   ....[192]....
        /*0a2c*/ 	.word	0xffffffff


	//   ....[193]....
        /*0a30*/ 	.word	0xffffffff


	//   ....[194]....
        /*0a34*/ 	.word	0xffffffff


	//   ....[195]....
        /*0a38*/ 	.word	0xffffffff


	//   ....[196]....
        /*0a3c*/ 	.word	0xffffffff


	//   ....[197]....
        /*0a40*/ 	.word	0xffffffff


	//   ....[198]....
        /*0a44*/ 	.word	0xffffffff


	//   ....[199]....
        /*0a48*/ 	.word	0xffffffff


	//   ....[200]....
        /*0a4c*/ 	.word	0xffffffff


	//   ....[201]....
        /*0a50*/ 	.word	0xffffffff


	//   ....[202]....
        /*0a54*/ 	.word	0xffffffff


	//   ....[203]....
        /*0a58*/ 	.word	0xffffffff


	//   ....[204]....
        /*0a5c*/ 	.word	0xffffffff


	//   ....[205]....
        /*0a60*/ 	.word	0xffffffff


	//   ....[206]....
        /*0a64*/ 	.word	0xffffffff


	//   ....[207]....
        /*0a68*/ 	.word	0xffffffff


	//   ....[208]....
        /*0a6c*/ 	.word	0xffffffff


	//   ....[209]....
        /*0a70*/ 	.word	0xffffffff


	//   ....[210]....
        /*0a74*/ 	.word	0xffffffff


	//   ....[211]....
        /*0a78*/ 	.word	0xffffffff


	//   ....[212]....
        /*0a7c*/ 	.word	0xffffffff


	//   ....[213]....
        /*0a80*/ 	.word	0xffffffff


	//   ....[214]....
        /*0a84*/ 	.word	0xffffffff


	//   ....[215]....
        /*0a88*/ 	.word	0xffffffff


	//   ....[216]....
        /*0a8c*/ 	.word	0xffffffff


	//   ....[217]....
        /*0a90*/ 	.word	0xffffffff


	//   ....[218]....
        /*0a94*/ 	.word	0xffffffff


	//   ....[219]....
        /*0a98*/ 	.word	0xffffffff


	//   ....[220]....
        /*0a9c*/ 	.word	0xffffffff


	//   ....[221]....
        /*0aa0*/ 	.word	0xffffffff


	//   ....[222]....
        /*0aa4*/ 	.word	0xffffffff


	//   ....[223]....
        /*0aa8*/ 	.word	0xffffffff


	//   ....[224]....
        /*0aac*/ 	.word	0xffffffff


	//   ....[225]....
        /*0ab0*/ 	.word	0xffffffff


	//   ....[226]....
        /*0ab4*/ 	.word	0xffffffff


	//   ....[227]....
        /*0ab8*/ 	.word	0xffffffff


	//   ....[228]....
        /*0abc*/ 	.word	0xffffffff


	//   ....[229]....
        /*0ac0*/ 	.word	0xffffffff


	//   ....[230]....
        /*0ac4*/ 	.word	0xffffffff


	//   ....[231]....
        /*0ac8*/ 	.word	0xffffffff


	//   ....[232]....
        /*0acc*/ 	.word	0xffffffff


	//   ....[233]....
        /*0ad0*/ 	.word	0xffffffff


	//   ....[234]....
        /*0ad4*/ 	.word	0xffffffff


	//   ....[235]....
        /*0ad8*/ 	.word	0xffffffff


	//   ....[236]....
        /*0adc*/ 	.word	0xffffffff


	//   ....[237]....
        /*0ae0*/ 	.word	0xffffffff


	//   ....[238]....
        /*0ae4*/ 	.word	0xffffffff


	//   ....[239]....
        /*0ae8*/ 	.word	0xffffffff


	//   ....[240]....
        /*0aec*/ 	.word	0xffffffff


	//   ....[241]....
        /*0af0*/ 	.word	0xffffffff


	//   ....[242]....
        /*0af4*/ 	.word	0xffffffff


	//   ....[243]....
        /*0af8*/ 	.word	0xffffffff


	//   ....[244]....
        /*0afc*/ 	.word	0xffffffff


	//   ....[245]....
        /*0b00*/ 	.word	0xffffffff


	//   ....[246]....
        /*0b04*/ 	.word	0xffffffff


	//   ....[247]....
        /*0b08*/ 	.word	0xffffffff


	//   ....[248]....
        /*0b0c*/ 	.word	0xffffffff


	//   ....[249]....
        /*0b10*/ 	.word	0xffffffff


	//   ....[250]....
        /*0b14*/ 	.word	0xffffffff


	//   ....[251]....
        /*0b18*/ 	.word	0xffffffff


	//   ....[252]....
        /*0b1c*/ 	.word	0xffffffff


	//   ....[253]....
        /*0b20*/ 	.word	0xffffffff


	//   ....[254]....
        /*0b24*/ 	.word	0xffffffff


	//   ....[255]....
        /*0b28*/ 	.word	0xffffffff


	//   ....[0]....
        /*0b2c*/ 	.word	0xffffffff


	//   ....[1]....
        /*0b30*/ 	.word	0xffffffff


	//   ....[2]....
        /*0b34*/ 	.word	0xffffffff


	//   ....[3]....
        /*0b38*/ 	.word	0xffffffff


	//   ....[4]....
        /*0b3c*/ 	.word	0xffffffff


	//   ....[5]....
        /*0b40*/ 	.word	0xffffffff


	//   ....[6]....
        /*0b44*/ 	.word	0xffffffff


	//   ....[7]....
        /*0b48*/ 	.word	0xffffffff


	//   ....[8]....
        /*0b4c*/ 	.word	0xffffffff


	//   ....[9]....
        /*0b50*/ 	.word	0xffffffff


	//   ....[10]....
        /*0b54*/ 	.word	0xffffffff


	//   ....[11]....
        /*0b58*/ 	.word	0xffffffff


	//   ....[12]....
        /*0b5c*/ 	.word	0xffffffff


	//   ....[13]....
        /*0b60*/ 	.word	0xffffffff


	//   ....[14]....
        /*0b64*/ 	.word	0xffffffff


	//   ....[15]....
        /*0b68*/ 	.word	0xffffffff


	//   ....[16]....
        /*0b6c*/ 	.word	0xffffffff


	//   ....[17]....
        /*0b70*/ 	.word	0xffffffff


	//   ....[18]....
        /*0b74*/ 	.word	0xffffffff


	//   ....[19]....
        /*0b78*/ 	.word	0xffffffff


	//   ....[20]....
        /*0b7c*/ 	.word	0xffffffff


	//----- nvinfo : EIATTR_COOP_GROUP_INSTR_OFFSETS
	.align		4
.L_546:
        /*0b80*/ 	.byte	0x04, 0x28
        /*0b82*/ 	.short	(.L_548 - .L_547)


	//   ....[0]....
.L_547:
        /*0b84*/ 	.word	0x00000060


	//   ....[1]....
        /*0b88*/ 	.word	0x00000260


	//   ....[2]....
        /*0b8c*/ 	.word	0x00000290


	//   ....[3]....
        /*0b90*/ 	.word	0x000002c0


	//   ....[4]....
        /*0b94*/ 	.word	0x000002f0


	//   ....[5]....
        /*0b98*/ 	.word	0x00000320


	//   ....[6]....
        /*0b9c*/ 	.word	0x00000350


	//   ....[7]....
        /*0ba0*/ 	.word	0x000004c0


	//   ....[8]....
        /*0ba4*/ 	.word	0x00000500


	//   ....[9]....
        /*0ba8*/ 	.word	0x00000530


	//   ....[10]....
        /*0bac*/ 	.word	0x00000560


	//   ....[11]....
        /*0bb0*/ 	.word	0x00000590


	//   ....[12]....
        /*0bb4*/ 	.word	0x000005c0


	//   ....[13]....
        /*0bb8*/ 	.word	0x00000650


	//   ....[14]....
        /*0bbc*/ 	.word	0x00000690


	//   ....[15]....
        /*0bc0*/ 	.word	0x000006b0


	//   ....[16]....
        /*0bc4*/ 	.word	0x00000710


	//   ....[17]....
        /*0bc8*/ 	.word	0x00003fc0


	//   ....[18]....
        /*0bcc*/ 	.word	0x00003fd0


	//   ....[19]....
        /*0bd0*/ 	.word	0x00005b60


	//   ....[20]....
        /*0bd4*/ 	.word	0x00005b70


	//   ....[21]....
        /*0bd8*/ 	.word	0x000074f0


	//   ....[22]....
        /*0bdc*/ 	.word	0x00007510


	//   ....[23]....
        /*0be0*/ 	.word	0x00007a80


	//   ....[24]....
        /*0be4*/ 	.word	0x00007aa0


	//   ....[25]....
        /*0be8*/ 	.word	0x00008cc0


	//   ....[26]....
        /*0bec*/ 	.word	0x00008ce0


	//   ....[27]....
        /*0bf0*/ 	.word	0x00008e30


	//   ....[28]....
        /*0bf4*/ 	.word	0x00008e40


	//   ....[29]....
        /*0bf8*/ 	.word	0x00008f90


	//   ....[30]....
        /*0bfc*/ 	.word	0x00008fb0


	//   ....[31]....
        /*0c00*/ 	.word	0x00009100


	//   ....[32]....
        /*0c04*/ 	.word	0x00009110


	//   ....[33]....
        /*0c08*/ 	.word	0x00009700


	//   ....[34]....
        /*0c0c*/ 	.word	0x00009710


	//   ....[35]....
        /*0c10*/ 	.word	0x00009730


	//   ....[36]....
        /*0c14*/ 	.word	0x00009750


	//   ....[37]....
        /*0c18*/ 	.word	0x00009b20


	//   ....[38]....
        /*0c1c*/ 	.word	0x00009b30


	//   ....[39]....
        /*0c20*/ 	.word	0x00009b70


	//   ....[40]....
        /*0c24*/ 	.word	0x00009bb0


	//   ....[41]....
        /*0c28*/ 	.word	0x0000acd0


	//   ....[42]....
        /*0c2c*/ 	.word	0x0000acf0


	//   ....[43]....
        /*0c30*/ 	.word	0x0000ade0


	//   ....[44]....
        /*0c34*/ 	.word	0x0000ae50


	//   ....[45]....
        /*0c38*/ 	.word	0x0000b230


	//   ....[46]....
        /*0c3c*/ 	.word	0x0000b6f0


	//   ....[47]....
        /*0c40*/ 	.word	0x0000bda0


	//   ....[48]....
        /*0c44*/ 	.word	0x0000bdd0


	//   ....[49]....
        /*0c48*/ 	.word	0x0000bde0


	//   ....[50]....
        /*0c4c*/ 	.word	0x0000be10


	//   ....[51]....
        /*0c50*/ 	.word	0x0000d2b0


	//   ....[52]....
        /*0c54*/ 	.word	0x0000d2d0


	//   ....[53]....
        /*0c58*/ 	.word	0x0000d400


	//   ....[54]....
        /*0c5c*/ 	.word	0x0000d420


	//   ....[55]....
        /*0c60*/ 	.word	0x0000e500


	//   ....[56]....
        /*0c64*/ 	.word	0x0000e520


	//   ....[57]....
        /*0c68*/ 	.word	0x0000e650


	//   ....[58]....
        /*0c6c*/ 	.word	0x0000e670


	//   ....[59]....
        /*0c70*/ 	.word	0x0000e8d0


	//   ....[60]....
        /*0c74*/ 	.word	0x0000ede0


	//   ....[61]....
        /*0c78*/ 	.word	0x0000f4e0


	//   ....[62]....
        /*0c7c*/ 	.word	0x0000f510


	//   ....[63]....
        /*0c80*/ 	.word	0x0000f530


	//   ....[64]....
        /*0c84*/ 	.word	0x0000f550


	//   ....[65]....
        /*0c88*/ 	.word	0x00011140


	//   ....[66]....
        /*0c8c*/ 	.word	0x00011160


	//   ....[67]....
        /*0c90*/ 	.word	0x00011290


	//   ....[68]....
        /*0c94*/ 	.word	0x000112b0


	//   ....[69]....
        /*0c98*/ 	.word	0x00012390


	//   ....[70]....
        /*0c9c*/ 	.word	0x000123b0


	//   ....[71]....
        /*0ca0*/ 	.word	0x000124e0


	//   ....[72]....
        /*0ca4*/ 	.word	0x00012500


	//   ....[73]....
        /*0ca8*/ 	.word	0x00012890


	//   ....[74]....
        /*0cac*/ 	.word	0x000128c0


	//   ....[75]....
        /*0cb0*/ 	.word	0x000128e0


	//   ....[76]....
        /*0cb4*/ 	.word	0x00012900


	//   ....[77]....
        /*0cb8*/ 	.word	0x00014200


	//   ....[78]....
        /*0cbc*/ 	.word	0x00014210


	//   ....[79]....
        /*0cc0*/ 	.word	0x00014270


	//   ....[80]....
        /*0cc4*/ 	.word	0x000142a0


	//   ....[81]....
        /*0cc8*/ 	.word	0x00015320


	//   ....[82]....
        /*0ccc*/ 	.word	0x00015340


	//   ....[83]....
        /*0cd0*/ 	.word	0x000153e0


	//   ....[84]....
        /*0cd4*/ 	.word	0x00015400


	//   ....[85]....
        /*0cd8*/ 	.word	0x000155b0


	//   ....[86]....
        /*0cdc*/ 	.word	0x00015ae0


	//   ....[87]....
        /*0ce0*/ 	.word	0x000161e0


	//   ....[88]....
        /*0ce4*/ 	.word	0x00016210


	//   ....[89]....
        /*0ce8*/ 	.word	0x00016230


	//   ....[90]....
        /*0cec*/ 	.word	0x00016250


	//   ....[91]....
        /*0cf0*/ 	.word	0x000179f0


	//   ....[92]....
        /*0cf4*/ 	.word	0x00017a20


	//   ....[93]....
        /*0cf8*/ 	.word	0x00017a30


	//   ....[94]....
        /*0cfc*/ 	.word	0x00017a60


	//   ....[95]....
        /*0d00*/ 	.word	0x00018eb0


	//   ....[96]....
        /*0d04*/ 	.word	0x00018ec0


	//   ....[97]....
        /*0d08*/ 	.word	0x00018ee0


	//   ....[98]....
        /*0d0c*/ 	.word	0x00018ef0


	//   ....[99]....
        /*0d10*/ 	.word	0x000192b0


	//   ....[100]....
        /*0d14*/ 	.word	0x000192d0


	//   ....[101]....
        /*0d18*/ 	.word	0x00019420


	//   ....[102]....
        /*0d1c*/ 	.word	0x00019430


	//   ....[103]....
        /*0d20*/ 	.word	0x00019580


	//   ....[104]....
        /*0d24*/ 	.word	0x000195a0


	//   ....[105]....
        /*0d28*/ 	.word	0x000196f0


	//   ....[106]....
        /*0d2c*/ 	.word	0x00019700


	//   ....[107]....
        /*0d30*/ 	.word	0x00019a50


	//   ....[108]....
        /*0d34*/ 	.word	0x00019a70


	//   ....[109]....
        /*0d38*/ 	.word	0x0001a440


	//   ....[110]....
        /*0d3c*/ 	.word	0x0001a450


	//   ....[111]....
        /*0d40*/ 	.word	0x0001b5b0


	//   ....[112]....
        /*0d44*/ 	.word	0x0001b5d0


	//   ....[113]....
        /*0d48*/ 	.word	0x0001b720


	//   ....[114]....
        /*0d4c*/ 	.word	0x0001b730


	//   ....[115]....
        /*0d50*/ 	.word	0x0001b880


	//   ....[116]....
        /*0d54*/ 	.word	0x0001b8a0


	//   ....[117]....
        /*0d58*/ 	.word	0x0001b9f0


	//   ....[118]....
        /*0d5c*/ 	.word	0x0001ba00


	//   ....[119]....
        /*0d60*/ 	.word	0x0001bc20


	//   ....[120]....
        /*0d64*/ 	.word	0x0001bc40


	//   ....[121]....
        /*0d68*/ 	.word	0x0001bd60


	//   ....[122]....
        /*0d6c*/ 	.word	0x0001bda0


	//   ....[123]....
        /*0d70*/ 	.word	0x0001bdd0


	//   ....[124]....
        /*0d74*/ 	.word	0x0001be00


	//   ....[125]....
        /*0d78*/ 	.word	0x0001be30


	//   ....[126]....
        /*0d7c*/ 	.word	0x0001be60


	//   ....[127]....
        /*0d80*/ 	.word	0x0001bfc0


	//   ....[128]....
        /*0d84*/ 	.word	0x0001c000


	//   ....[129]....
        /*0d88*/ 	.word	0x0001c030


	//   ....[130]....
        /*0d8c*/ 	.word	0x0001c060


	//   ....[131]....
        /*0d90*/ 	.word	0x0001c090


	//   ....[132]....
        /*0d94*/ 	.word	0x0001c0c0


	//   ....[133]....
        /*0d98*/ 	.word	0x0001c150


	//   ....[134]....
        /*0d9c*/ 	.word	0x0001c190


	//   ....[135]....
        /*0da0*/ 	.word	0x0001c1a0


	//   ....[136]....
        /*0da4*/ 	.word	0x0001c200


	//   ....[137]....
        /*0da8*/ 	.word	0x0001cbf0


	//   ....[138]....
        /*0dac*/ 	.word	0x0001cc50


	//   ....[139]....
        /*0db0*/ 	.word	0x0001cca0


	//   ....[140]....
        /*0db4*/ 	.word	0x0001ccf0


	//   ....[141]....
        /*0db8*/ 	.word	0x0001cd40


	//   ....[142]....
        /*0dbc*/ 	.word	0x0001cdc0


	//   ....[143]....
        /*0dc0*/ 	.word	0x0001ce10


	//   ....[144]....
        /*0dc4*/ 	.word	0x0001ce90


	//   ....[145]....
        /*0dc8*/ 	.word	0x0001cf10


	//   ....[146]....
        /*0dcc*/ 	.word	0x0001cf90


	//   ....[147]....
        /*0dd0*/ 	.word	0x0001d010


	//   ....[148]....
        /*0dd4*/ 	.word	0x0001d090


	//   ....[149]....
        /*0dd8*/ 	.word	0x0001d110


	//   ....[150]....
        /*0ddc*/ 	.word	0x0001d180


	//   ....[151]....
        /*0de0*/ 	.word	0x0001d200


	//   ....[152]....
        /*0de4*/ 	.word	0x0001d280


	//   ....[153]....
        /*0de8*/ 	.word	0x0001d300


	//   ....[154]....
        /*0dec*/ 	.word	0x0001d370


	//   ....[155]....
        /*0df0*/ 	.word	0x0001d3f0


	//   ....[156]....
        /*0df4*/ 	.word	0x0001d470


	//   ....[157]....
        /*0df8*/ 	.word	0x0001d4f0


	//   ....[158]....
        /*0dfc*/ 	.word	0x0001d6c0


	//   ....[159]....
        /*0e00*/ 	.word	0x0001d730


	//   ....[160]....
        /*0e04*/ 	.word	0x0001d7a0


	//   ....[161]....
        /*0e08*/ 	.word	0x0001d810


	//   ....[162]....
        /*0e0c*/ 	.word	0x0001d870


	//   ....[163]....
        /*0e10*/ 	.word	0x0001d8c0


	//   ....[164]....
        /*0e14*/ 	.word	0x0001d910


	//   ....[165]....
        /*0e18*/ 	.word	0x0001d960


	//   ....[166]....
        /*0e1c*/ 	.word	0x0001d9e0


	//   ....[167]....
        /*0e20*/ 	.word	0x0001da60


	//   ....[168]....
        /*0e24*/ 	.word	0x0001dc20


	//   ....[169]....
        /*0e28*/ 	.word	0x0001dc90


	//   ....[170]....
        /*0e2c*/ 	.word	0x0001dd10


	//   ....[171]....
        /*0e30*/ 	.word	0x0001dd90


	//   ....[172]....
        /*0e34*/ 	.word	0x0001df50


	//   ....[173]....
        /*0e38*/ 	.word	0x0001dfc0


	//   ....[174]....
        /*0e3c*/ 	.word	0x0001e040


	//   ....[175]....
        /*0e40*/ 	.word	0x0001e0c0


	//   ....[176]....
        /*0e44*/ 	.word	0x0001e110


	//   ....[177]....
        /*0e48*/ 	.word	0x0001e150


	//   ....[178]....
        /*0e4c*/ 	.word	0x0001e1a0


	//   ....[179]....
        /*0e50*/ 	.word	0x0001e1e0


	//   ....[180]....
        /*0e54*/ 	.word	0x0001e250


	//   ....[181]....
        /*0e58*/ 	.word	0x0001e2d0


	//   ....[182]....
        /*0e5c*/ 	.word	0x0001e490


	//   ....[183]....
        /*0e60*/ 	.word	0x0001e500


	//   ....[184]....
        /*0e64*/ 	.word	0x0001e580


	//   ....[185]....
        /*0e68*/ 	.word	0x0001e600


	//   ....[186]....
        /*0e6c*/ 	.word	0x0001e7c0


	//   ....[187]....
        /*0e70*/ 	.word	0x0001e830


	//   ....[188]....
        /*0e74*/ 	.word	0x0001e880


	//   ....[189]....
        /*0e78*/ 	.word	0x0001e8c0


	//   ....[190]....
        /*0e7c*/ 	.word	0x0001e910


	//   ....[191]....
        /*0e80*/ 	.word	0x0001e950


	//   ....[192]....
        /*0e84*/ 	.word	0x0001e9b0


	//   ....[193]....
        /*0e88*/ 	.word	0x0001ea30


	//   ....[194]....
        /*0e8c*/ 	.word	0x0001eab0


	//   ....[195]....
        /*0e90*/ 	.word	0x0001ebd0


	//   ....[196]....
        /*0e94*/ 	.word	0x0001ec40


	//   ....[197]....
        /*0e98*/ 	.word	0x0001ecc0


	//   ....[198]....
        /*0e9c*/ 	.word	0x0001ed40


	//   ....[199]....
        /*0ea0*/ 	.word	0x0001ed90


	//   ....[200]....
        /*0ea4*/ 	.word	0x0001edd0


	//   ....[201]....
        /*0ea8*/ 	.word	0x0001ee20


	//   ....[202]....
        /*0eac*/ 	.word	0x0001ee60


	//   ....[203]....
        /*0eb0*/ 	.word	0x0001eeb0


	//   ....[204]....
        /*0eb4*/ 	.word	0x0001ef10


	//   ....[205]....
        /*0eb8*/ 	.word	0x0001ef60


	//   ....[206]....
        /*0ebc*/ 	.word	0x0001efb0


	//   ....[207]....
        /*0ec0*/ 	.word	0x0001f030


	//   ....[208]....
        /*0ec4*/ 	.word	0x0001f0b0


	//   ....[209]....
        /*0ec8*/ 	.word	0x0001f130


	//   ....[210]....
        /*0ecc*/ 	.word	0x0001f1a0


	//   ....[211]....
        /*0ed0*/ 	.word	0x0001f220


	//   ....[212]....
        /*0ed4*/ 	.word	0x0001f2a0


	//   ....[213]....
        /*0ed8*/ 	.word	0x0001f320


	//   ....[214]....
        /*0edc*/ 	.word	0x0001f390


	//   ....[215]....
        /*0ee0*/ 	.word	0x0001f410


	//   ....[216]....
        /*0ee4*/ 	.word	0x0001f490


	//   ....[217]....
        /*0ee8*/ 	.word	0x0001f510


	//   ....[218]....
        /*0eec*/ 	.word	0x0001f580


	//   ....[219]....
        /*0ef0*/ 	.word	0x0001f600


	//   ....[220]....
        /*0ef4*/ 	.word	0x0001f680


	//   ....[221]....
        /*0ef8*/ 	.word	0x0001f700


	//   ....[222]....
        /*0efc*/ 	.word	0x0001f770


	//   ....[223]....
        /*0f00*/ 	.word	0x0001f7f0


	//   ....[224]....
        /*0f04*/ 	.word	0x0001f870


	//   ....[225]....
        /*0f08*/ 	.word	0x0001f8f0


	//   ....[226]....
        /*0f0c*/ 	.word	0x0001f960


	//   ....[227]....
        /*0f10*/ 	.word	0x0001f9e0


	//   ....[228]....
        /*0f14*/ 	.word	0x0001fa60


	//   ....[229]....
        /*0f18*/ 	.word	0x0001fab0


	//   ....[230]....
        /*0f1c*/ 	.word	0x0001faf0


	//   ....[231]....
        /*0f20*/ 	.word	0x0001fb40


	//   ....[232]....
        /*0f24*/ 	.word	0x0001fb90


	//   ....[233]....
        /*0f28*/ 	.word	0x0001fbe0


	//   ....[234]....
        /*0f2c*/ 	.word	0x0001fc60


	//   ....[235]....
        /*0f30*/ 	.word	0x0001fcb0


	//   ....[236]....
        /*0f34*/ 	.word	0x0001fd00


	//   ....[237]....
        /*0f38*/ 	.word	0x0001fd50


	//   ....[238]....
        /*0f3c*/ 	.word	0x0001fda0


	//   ....[239]....
        /*0f40*/ 	.word	0x0001fdf0


	//   ....[240]....
        /*0f44*/ 	.word	0x0001fe70


	//   ....[241]....
        /*0f48*/ 	.word	0x0001fec0


	//   ....[242]....
        /*0f4c*/ 	.word	0x0001ff40


	//   ....[243]....
        /*0f50*/ 	.word	0x0001ffb0


	//   ....[244]....
        /*0f54*/ 	.word	0x00020030


	//   ....[245]....
        /*0f58*/ 	.word	0x000204a0


	//   ....[246]....
        /*0f5c*/ 	.word	0x000204c0


	//   ....[247]....
        /*0f60*/ 	.word	0x000204e0


	//   ....[248]....
        /*0f64*/ 	.word	0x000204f0


	//   ....[249]....
        /*0f68*/ 	.word	0x00020ca0


	//   ....[250]....
        /*0f6c*/ 	.word	0x00020cb0


	//   ....[251]....
        /*0f70*/ 	.word	0x00020cc0


	//   ....[252]....
        /*0f74*/ 	.word	0x00020cd0


	//   ....[253]....
        /*0f78*/ 	.word	0x00024010


	//   ....[254]....
        /*0f7c*/ 	.word	0x00024030


	//   ....[255]....
        /*0f80*/ 	.word	0x00024050


	//   ....[0]....
        /*0f84*/ 	.word	0x00024060


	//   ....[1]....
        /*0f88*/ 	.word	0x00024640


	//   ....[2]....
        /*0f8c*/ 	.word	0x00024650


	//   ....[3]....
        /*0f90*/ 	.word	0x00024660


	//   ....[4]....
        /*0f94*/ 	.word	0x00024670


	//   ....[5]....
        /*0f98*/ 	.word	0x00027af0


	//   ....[6]....
        /*0f9c*/ 	.word	0x00027b70


	//   ....[7]....
        /*0fa0*/ 	.word	0x00027bf0


	//   ....[8]....
        /*0fa4*/ 	.word	0x00027c60


	//   ....[9]....
        /*0fa8*/ 	.word	0x00027ce0


	//   ....[10]....
        /*0fac*/ 	.word	0x00027d50


	//   ....[11]....
        /*0fb0*/ 	.word	0x00027dc0


	//   ....[12]....
        /*0fb4*/ 	.word	0x00027e30


	//   ....[13]....
        /*0fb8*/ 	.word	0x00027eb0


	//   ....[14]....
        /*0fbc*/ 	.word	0x00027f30


	//   ....[15]....
        /*0fc0*/ 	.word	0x00027fb0


	//   ....[16]....
        /*0fc4*/ 	.word	0x00028020


	//   ....[17]....
        /*0fc8*/ 	.word	0x000280a0


	//   ....[18]....
        /*0fcc*/ 	.word	0x00028110


	//   ....[19]....
        /*0fd0*/ 	.word	0x00028190


	//   ....[20]....
        /*0fd4*/ 	.word	0x00028200


	//----- nvinfo : EIATTR_EXIT_INSTR_OFFSETS
	.align		4
.L_548:
        /*0fd8*/ 	.byte	0x04, 0x1c
        /*0fda*/ 	.short	(.L_550 - .L_549)


	//   ....[0]....
.L_549:
        /*0fdc*/ 	.word	0x00001100


	//   ....[1]....
        /*0fe0*/ 	.word	0x0001cbb0


	//----- nvinfo : EIATTR_MAX_THREADS
	.align		4
.L_550:
        /*0fe4*/ 	.byte	0x04, 0x05
        /*0fe6*/ 	.short	(.L_552 - .L_551)
.L_551:
        /*0fe8*/ 	.word	0x00000100
        /*0fec*/ 	.word	0x00000001
        /*0ff0*/ 	.word	0x00000001


	//----- nvinfo : EIATTR_CRS_STACK_SIZE
	.align		4
.L_552:
        /*0ff4*/ 	.byte	0x04, 0x1e
        /*0ff6*/ 	.short	(.L_554 - .L_553)
.L_553:
        /*0ff8*/ 	.word	0x00000000
.L_554:


//--------------------- .nv.info._ZN7cutlass13device_kernelIN5flash19enable_sm80_to_sm89INS1_16FlashAttnFwdSm80INS1_25CollectiveMainloopFwdSm80ILi8ELi1ELb0EN4cute5tupleIJNS5_1CILi128EEENS7_ILi64EEENS7_ILi192EEEEEELi192ENS_10bfloat16_tEfNS_4arch4Sm80ELb1ELb0ELb1ELb0ELb1ELb0ELb1ELb1EEENS1_21CollectiveEpilogueFwdINS6_IJS8_SA_S9_EEENS6_IJNS7_ILi1EEESI_SI_EEESC_SE_Li256ELb0ELb1ELb1ELb0EEENS1_30DynamicPersistentTileSchedulerILi256ELi256ELb1ELb1ELb0EEEEEEEEEvNT_6ParamsE --------------------------
	.section	.nv.info._ZN7cutlass13device_kernelIN5flash19enable_sm80_to_sm89INS1_16FlashAttnFwdSm80INS1_25CollectiveMainloopFwdSm80ILi8ELi1ELb0EN4cute5tupleIJNS5_1CILi128EEENS7_ILi64EEENS7_ILi192EEEEEELi192ENS_10bfloat16_tEfNS_4arch4Sm80ELb1ELb0ELb1ELb0ELb1ELb0ELb1ELb1EEENS1_21CollectiveEpilogueFwdINS6_IJS8_SA_S9_EEENS6_IJNS7_ILi1EEESI_SI_EEESC_SE_Li256ELb0ELb1ELb1ELb0EEENS1_30DynamicPersistentTileSchedulerILi256ELi256ELb1ELb1ELb0EEEEEEEEEvNT_6ParamsE,"",@"SHT_CUDA_INFO"
	.sectionflags	@""
	.align	4


	//----- nvinfo : EIATTR_CUDA_API_VERSION
	.align		4
        /*0000*/ 	.byte	0x04, 0x37
        /*0002*/ 	.short	(.L_556 - .L_555)
.L_555:
        /*0004*/ 	.word	0x00000082


	//----- nvinfo : EIATTR_SW2861232_WAR
	.align		4
.L_556:
        /*0008*/ 	.byte	0x01, 0x35
	.zero		2


	//----- nvinfo : EIATTR_PARAM_CBANK
	.align		4
        /*000c*/ 	.byte	0x04, 0x0a
        /*000e*/ 	.short	(.L_558 - .L_557)
	.align		4
.L_557:
        /*0010*/ 	.word	index@(.nv.constant0._ZN7cutlass13device_kernelIN5flash19enable_sm80_to_sm89INS1_16FlashAttnFwdSm80INS1_25CollectiveMainloopFwdSm80ILi8ELi1ELb0EN4cute5tupleIJNS5_1CILi128EEENS7_ILi64EEENS7_ILi192EEEEEELi192ENS_10bfloat16_tEfNS_4arch4Sm80ELb1ELb0ELb1ELb0ELb1ELb0ELb1ELb1EEENS1_21CollectiveEpilogueFwdINS6_IJS8_SA_S9_EEENS6_IJNS7_ILi1EEESI_SI_EEESC_SE_Li256ELb0ELb1ELb1ELb0EEENS1_30DynamicPersistentTileSchedulerILi256ELi256ELb1ELb1ELb0EEEEEEEEEvNT_6ParamsE)
        /*0014*/ 	.short	0x0160
        /*0016*/ 	.short	0x0428


	//----- nvinfo : EIATTR_CBANK_PARAM_SIZE
	.align		4
.L_558:
        /*0018*/ 	.byte	0x03, 0x19
        /*001a*/ 	.short	0x0428


	//----- nvinfo : EIATTR_KPARAM_INFO
	.align		4
        /*001c*/ 	.byte	0x04, 0x17
        /*001e*/ 	.short	(.L_560 - .L_559)
.L_559:
        /*0020*/ 	.word	0x00000000
        /*0024*/ 	.short	0x0000
        /*0026*/ 	.short	0x0000
        /*0028*/ 	.byte	0x00, 0xf0, 0xa1, 0x10


	//----- nvinfo : EIATTR_MAXREG_COUNT
	.align		4
.L_560:
        /*002c*/ 	.byte	0x03, 0x1b
        /*002e*/ 	.short	0x00ff


	//----- nvinfo : EIATTR_NUM_BARRIERS
	.align		4
        /*0030*/ 	.byte	0x02, 0x4c
        /*0032*/ 	.byte	0x06
	.zero		1


	//----- nvinfo : EIATTR_ANNOTATIONS
	.align		4
        /*0034*/ 	.byte	0x04, 0x55
        /*0036*/ 	.short	(.L_562 - .L_561)


	//   ....[0]....
.L_561:
        /*0038*/ 	.word	0x00000001
        /*003c*/ 	.byte	0x70, 0x00, 0x00, 0x00, 0x01, 0x00, 0x00, 0x00, 0xd0, 0x04, 0x00, 0x00, 0x01, 0x00, 0x00, 0x00
        /*004c*/ 	.byte	0xa0, 0x05, 0x00, 0x00, 0x01, 0x00, 0x00, 0x00, 0xb0, 0x37, 0x00, 0x00, 0x01, 0x00, 0x00, 0x00
        /*005c*/ 	.byte	0x00, 0xc2, 0x00, 0x00, 0x01, 0x00, 0x00, 0x00, 0x40, 0xc2, 0x00, 0x00, 0x01, 0x00, 0x00, 0x00
        /*006c*/ 	.byte	0xa0, 0xd8, 0x00, 0x00


	//----- nvinfo : EIATTR_MERCURY_ISA_VERSION
	.align		4
.L_562:
        /*0070*/ 	.byte	0x03, 0x5f
        /*0072*/ 	.short	0x0000


	//----- nvinfo : EIATTR_INT_WARP_WIDE_INSTR_OFFSETS
	.align		4
        /*0074*/ 	.byte	0x04, 0x31
        /*0076*/ 	.short	(.L_564 - .L_563)


	//   ....[0]....
.L_563:
        /*0078*/ 	.word	0x0000c030


	//   ....[1]....
        /*007c*/ 	.word	0x0000c0b0


	//----- nvinfo : EIATTR_COOP_GROUP_MASK_REGIDS
	.align		4
.L_564:
        /*0080*/ 	.byte	0x04, 0x29
        /*0082*/ 	.short	(.L_566 - .L_565)


	//   ....[0]....
.L_565:
        /*0084*/ 	.word	0xffffffff


	//   ....[1]....
        /*0088*/ 	.word	0xffffffff


	//   ....[2]....
        /*008c*/ 	.word	0xffffffff


	//   ....[3]....
        /*0090*/ 	.word	0xffffffff


	//   ....[4]....
        /*0094*/ 	.word	0xffffffff


	//   ....[5]....
        /*0098*/ 	.word	0xffffffff


	//   ....[6]....
        /*009c*/ 	.word	0xffffffff


	//   ....[7]....
        /*00a0*/ 	.word	0xffffffff


	//   ....[8]....
        /*00a4*/ 	.word	0xffffffff


	//   ....[9]....
        /*00a8*/ 	.word	0xffffffff


	//   ....[10]....
        /*00ac*/ 	.word	0xffffffff


	//   ....[11]....
        /*00b0*/ 	.word	0xffffffff


	//   ....[12]....
        /*00b4*/ 	.word	0xffffffff


	//   ....[13]....
        /*00b8*/ 	.word	0xffffffff


	//   ....[14]....
        /*00bc*/ 	.word	0xffffffff


	//   ....[15]....
        /*00c0*/ 	.word	0xffffffff


	//   ....[16]....
        /*00c4*/ 	.word	0xffffffff


	//   ....[17]....
        /*00c8*/ 	.word	0xffffffff


	//   ....[18]....
        /*00cc*/ 	.word	0xffffffff


	//   ....[19]....
        /*00d0*/ 	.word	0xffffffff


	//   ....[20]....
        /*00d4*/ 	.word	0xffffffff


	//   ....[21]....
        /*00d8*/ 	.word	0xffffffff


	//   ....[22]....
        /*00dc*/ 	.word	0xffffffff


	//   ....[23]....
        /*00e0*/ 	.word	0xffffffff


	//   ....[24]....
        /*00e4*/ 	.word	0xffffffff


	//   ....[25]....
        /*00e8*/ 	.word	0xffffffff


	//   ....[26]....
        /*00ec*/ 	.word	0xffffffff


	//   ....[27]....
        /*00f0*/ 	.word	0xffffffff


	//   ....[28]....
        /*00f4*/ 	.word	0xffffffff


	//   ....[29]....
        /*00f8*/ 	.word	0xffffffff


	//   ....[30]....
        /*00fc*/ 	.word	0xffffffff


	//   ....[31]....
        /*0100*/ 	.word	0xffffffff


	//   ....[32]....
        /*0104*/ 	.word	0xffffffff


	//   ....[33]....
        /*0108*/ 	.word	0xffffffff


	//   ....[34]....
        /*010c*/ 	.word	0xffffffff


	//   ....[35]....
        /*0110*/ 	.word	0xffffffff


	//   ....[36]....
        /*0114*/ 	.word	0xffffffff


	//   ....[37]....
        /*0118*/ 	.word	0xffffffff


	//   ....[38]....
        /*011c*/ 	.word	0xffffffff


	//   ....[39]....
        /*0120*/ 	.word	0xffffffff


	//   ....[40]....
        /*0124*/ 	.word	0xffffffff


	//   ....[41]....
        /*0128*/ 	.word	0xffffffff


	//   ....[42]....
        /*012c*/ 	.word	0xffffffff


	//   ....[43]....
        /*0130*/ 	.word	0xffffffff


	//   ....[44]....
        /*0134*/ 	.word	0xffffffff


	//   ....[45]....
        /*0138*/ 	.word	0xffffffff


	//   ....[46]....
        /*013c*/ 	.word	0xffffffff


	//   ....[47]....
        /*0140*/ 	.word	0xffffffff


	//   ....[48]....
        /*0144*/ 	.word	0xffffffff


	//   ....[49]....
        /*0148*/ 	.word	0xffffffff


	//   ....[50]....
        /*014c*/ 	.word	0xffffffff


	//   ....[51]....
        /*0150*/ 	.word	0xffffffff


	//   ....[52]....
        /*0154*/ 	.word	0xffffffff


	//   ....[53]....
        /*0158*/ 	.word	0xffffffff


	//   ....[54]....
        /*015c*/ 	.word	0xffffffff


	//   ....[55]....
        /*0160*/ 	.word	0xffffffff


	//   ....[56]....
        /*0164*/ 	.word	0xffffffff


	//   ....[57]....
        /*0168*/ 	.word	0xffffffff


	//   ....[58]....
        /*016c*/ 	.word	0xffffffff


	//   ....[59]....
        /*0170*/ 	.word	0xffffffff


	//   ....[60]....
        /*0174*/ 	.word	0xffffffff


	//   ....[61]....
        /*0178*/ 	.word	0xffffffff


	//   ....[62]....
        /*017c*/ 	.word	0xffffffff


	//   ....[63]....
        /*0180*/ 	.word	0xffffffff


	//   ....[64]....
        /*0184*/ 	.word	0xffffffff


	//   ....[65]....
        /*0188*/ 	.word	0xffffffff


	//   ....[66]....
        /*018c*/ 	.word	0xffffffff


	//   ....[67]....
        /*0190*/ 	.word	0xffffffff


	//   ....[68]....
        /*0194*/ 	.word	0xffffffff


	//   ....[69]....
        /*0198*/ 	.word	0xffffffff


	//   ....[70]....
        /*019c*/ 	.word	0xffffffff


	//   ....[71]....
        /*01a0*/ 	.word	0xffffffff


	//   ....[72]....
        /*01a4*/ 	.word	0xffffffff


	//   ....[73]....
        /*01a8*/ 	.word	0xffffffff


	//   ....[74]....
        /*01ac*/ 	.word	0xffffffff


	//   ....[75]....
        /*01b0*/ 	.word	0xffffffff


	//   ....[76]....
        /*01b4*/ 	.word	0xffffffff


	//   ....[77]....
        /*01b8*/ 	.word	0xffffffff


	//   ....[78]....
        /*01bc*/ 	.word	0xffffffff


	//   ....[79]....
        /*01c0*/ 	.word	0xffffffff


	//   ....[80]....
        /*01c4*/ 	.word	0xffffffff


	//   ....[81]....
        /*01c8*/ 	.word	0xffffffff


	//   ....[82]....
        /*01cc*/ 	.word	0xffffffff


	//   ....[83]....
        /*01d0*/ 	.word	0xffffffff


	//   ....[84]....
        /*01d4*/ 	.word	0xffffffff


	//   ....[85]....
        /*01d8*/ 	.word	0xffffffff


	//   ....[86]....
        /*01dc*/ 	.word	0xffffffff


	//   ....[87]....
        /*01e0*/ 	.word	0xffffffff


	//   ....[88]....
        /*01e4*/ 	.word	0xffffffff


	//   ....[89]....
        /*01e8*/ 	.word	0xffffffff


	//   ....[90]....
        /*01ec*/ 	.word	0xffffffff


	//   ....[91]....
        /*01f0*/ 	.word	0xffffffff


	//   ....[92]....
        /*01f4*/ 	.word	0xffffffff


	//   ....[93]....
        /*01f8*/ 	.word	0xffffffff


	//   ....[94]....
        /*01fc*/ 	.word	0xffffffff


	//   ....[95]....
        /*0200*/ 	.word	0xffffffff


	//   ....[96]....
        /*0204*/ 	.word	0xffffffff


	//   ....[97]....
        /*0208*/ 	.word	0xffffffff


	//   ....[98]....
        /*020c*/ 	.word	0xffffffff


	//   ....[99]....
        /*0210*/ 	.word	0xffffffff


	//   ....[100]....
        /*0214*/ 	.word	0xffffffff


	//   ....[101]....
        /*0218*/ 	.word	0xffffffff


	//   ....[102]....
        /*021c*/ 	.word	0xffffffff


	//   ....[103]....
        /*0220*/ 	.word	0xffffffff


	//   ....[104]....
        /*0224*/ 	.word	0xffffffff


	//   ....[105]....
        /*0228*/ 	.word	0xffffffff


	//   ....[106]....
        /*022c*/ 	.word	0xffffffff


	//   ....[107]....
        /*0230*/ 	.word	0xffffffff


	//   ....[108]....
        /*0234*/ 	.word	0xffffffff


	//   ....[109]....
        /*0238*/ 	.word	0xffffffff


	//   ....[110]....
        /*023c*/ 	.word	0xffffffff


	//   ....[111]....
        /*0240*/ 	.word	0xffffffff


	//   ....[112]....
        /*0244*/ 	.word	0xffffffff


	//----- nvinfo : EIATTR_COOP_GROUP_INSTR_OFFSETS
	.align		4
.L_566:
        /*0248*/ 	.byte	0x04, 0x28
        /*024a*/ 	.short	(.L_568 - .L_567)


	//   ....[0]....
.L_567:
        /*024c*/ 	.word	0x00000050


	//   ....[1]....
        /*0250*/ 	.word	0x000015b0


	//   ....[2]....
        /*0254*/ 	.word	0x000015d0


	//   ....[3]....
        /*0258*/ 	.word	0x00001750


	//   ....[4]....
        /*025c*/ 	.word	0x00001760


	//   ....[5]....
        /*0260*/ 	.word	0x000018c0


	//   ....[6]....
        /*0264*/ 	.word	0x000018e0


	//   ....[7]....
        /*0268*/ 	.word	0x00001a40


	//   ....[8]....
        /*026c*/ 	.word	0x00001a50


	//   ....[9]....
        /*0270*/ 	.word	0x00001f90


	//   ....[10]....
        /*0274*/ 	.word	0x00001fb0


	//   ....[11]....
        /*0278*/ 	.word	0x00001fd0


	//   ....[12]....
        /*027c*/ 	.word	0x00001fe0


	//   ....[13]....
        /*0280*/ 	.word	0x00002110


	//   ....[14]....
        /*0284*/ 	.word	0x00002210


	//   ....[15]....
        /*0288*/ 	.word	0x000022a0


	//   ....[16]....
        /*028c*/ 	.word	0x00002330


	//   ....[17]....
        /*0290*/ 	.word	0x000034f0


	//   ....[18]....
        /*0294*/ 	.word	0x00003510


	//   ....[19]....
        /*0298*/ 	.word	0x00003610


	//   ....[20]....
        /*029c*/ 	.word	0x00003630


	//   ....[21]....
        /*02a0*/ 	.word	0x00003880


	//   ....[22]....
        /*02a4*/ 	.word	0x00003ac0


	//   ....[23]....
        /*02a8*/ 	.word	0x00003ec0


	//   ....[24]....
        /*02ac*/ 	.word	0x00003ee0


	//   ....[25]....
        /*02b0*/ 	.word	0x00003f00


	//   ....[26]....
        /*02b4*/ 	.word	0x00003f20


	//   ....[27]....
        /*02b8*/ 	.word	0x00005320


	//   ....[28]....
        /*02bc*/ 	.word	0x00005340


	//   ....[29]....
        /*02c0*/ 	.word	0x00005410


	//   ....[30]....
        /*02c4*/ 	.word	0x00005450


	//   ....[31]....
        /*02c8*/ 	.word	0x000065d0


	//   ....[32]....
        /*02cc*/ 	.word	0x000065f0


	//   ....[33]....
        /*02d0*/ 	.word	0x000066c0


	//   ....[34]....
        /*02d4*/ 	.word	0x00006700


	//   ....[35]....
        /*02d8*/ 	.word	0x00006940


	//   ....[36]....
        /*02dc*/ 	.word	0x00006b80


	//   ....[37]....
        /*02e0*/ 	.word	0x00006f80


	//   ....[38]....
        /*02e4*/ 	.word	0x00006fa0


	//   ....[39]....
        /*02e8*/ 	.word	0x00006fc0


	//   ....[40]....
        /*02ec*/ 	.word	0x00006fe0


	//   ....[41]....
        /*02f0*/ 	.word	0x000089f0


	//   ....[42]....
        /*02f4*/ 	.word	0x00008a00


	//   ....[43]....
        /*02f8*/ 	.word	0x00008a50


	//   ....[44]....
        /*02fc*/ 	.word	0x00008a80


	//   ....[45]....
        /*0300*/ 	.word	0x00009c20


	//   ....[46]....
        /*0304*/ 	.word	0x00009c40


	//   ....[47]....
        /*0308*/ 	.word	0x00009d10


	//   ....[48]....
        /*030c*/ 	.word	0x00009d30


	//   ....[49]....
        /*0310*/ 	.word	0x0000a070


	//   ....[50]....
        /*0314*/ 	.word	0x0000a080


	//   ....[51]....
        /*0318*/ 	.word	0x0000a0b0


	//   ....[52]....
        /*031c*/ 	.word	0x0000a0c0


	//   ....[53]....
        /*0320*/ 	.word	0x0000b810


	//   ....[54]....
        /*0324*/ 	.word	0x0000b840


	//   ....[55]....
        /*0328*/ 	.word	0x0000b850


	//   ....[56]....
        /*032c*/ 	.word	0x0000b880


	//   ....[57]....
        /*0330*/ 	.word	0x0000c1f0


	//   ....[58]....
        /*0334*/ 	.word	0x0000c7f0


	//   ....[59]....
        /*0338*/ 	.word	0x0000c820


	//   ....[60]....
        /*033c*/ 	.word	0x0000c840


	//   ....[61]....
        /*0340*/ 	.word	0x0000c860


	//   ....[62]....
        /*0344*/ 	.word	0x0000c950


	//   ....[63]....
        /*0348*/ 	.word	0x0000c970


	//   ....[64]....
        /*034c*/ 	.word	0x0000cfd0


	//   ....[65]....
        /*0350*/ 	.word	0x0000cfe0


	//   ....[66]....
        /*0354*/ 	.word	0x0000d920


	//   ....[67]....
        /*0358*/ 	.word	0x0000da00


	//   ....[68]....
        /*035c*/ 	.word	0x0000da70


	//   ....[69]....
        /*0360*/ 	.word	0x0000dad0


	//   ....[70]....
        /*0364*/ 	.word	0x0000db30


	//   ....[71]....
        /*0368*/ 	.word	0x0000db90


	//   ....[72]....
        /*036c*/ 	.word	0x0000dc00


	//   ....[73]....
        /*0370*/ 	.word	0x0000dc60


	//   ....[74]....
        /*0374*/ 	.word	0x0000dcc0


	//   ....[75]....
        /*0378*/ 	.word	0x0000dd20


	//   ....[76]....
        /*037c*/ 	.word	0x0000dd90


	//   ....[77]....
        /*0380*/ 	.word	0x0000df00


	//   ....[78]....
        /*0384*/ 	.word	0x0000df60


	//   ....[79]....
        /*0388*/ 	.word	0x0000dfc0


	//   ....[80]....
        /*038c*/ 	.word	0x0000e020


	//   ....[81]....
        /*0390*/ 	.word	0x0000e460


	//   ....[82]....
        /*0394*/ 	.word	0x0000e4b0


	//   ....[83]....
        /*0398*/ 	.word	0x0000e500


	//   ....[84]....
        /*039c*/ 	.word	0x0000e550


	//   ....[85]....
        /*03a0*/ 	.word	0x0000e5c0


	//   ....[86]....
        /*03a4*/ 	.word	0x0000e630


	//   ....[87]....
        /*03a8*/ 	.word	0x0000e7a0


	//   ....[88]....
        /*03ac*/ 	.word	0x0000e800


	//   ....[89]....
        /*03b0*/ 	.word	0x0000e860


	//   ....[90]....
        /*03b4*/ 	.word	0x0000e8d0


	//   ....[91]....
        /*03b8*/ 	.word	0x0000ea40


	//   ....[92]....
        /*03bc*/ 	.word	0x0000eaa0


	//   ....[93]....
        /*03c0*/ 	.word	0x0000eb00


	//   ....[94]....
        /*03c4*/ 	.word	0x0000eb60


	//   ....[95]....
        /*03c8*/ 	.word	0x0000efa0


	//   ....[96]....
        /*03cc*/ 	.word	0x0000efe0


	//   ....[97]....
        /*03d0*/ 	.word	0x0000f030


	//   ....[98]....
        /*03d4*/ 	.word	0x0000f070


	//   ....[99]....
        /*03d8*/ 	.word	0x0000f0c0


	//   ....[100]....
        /*03dc*/ 	.word	0x0000f120


	//   ....[101]....
        /*03e0*/ 	.word	0x0000f190


	//   ....[102]....
        /*03e4*/ 	.word	0x0000f2d0


	//   ....[103]....
        /*03e8*/ 	.word	0x0000f330


	//   ....[104]....
        /*03ec*/ 	.word	0x0000f370


	//   ....[105]....
        /*03f0*/ 	.word	0x0000f3b0


	//   ....[106]....
        /*03f4*/ 	.word	0x0000f400


	//   ....[107]....
        /*03f8*/ 	.word	0x0000f440


	//   ....[108]....
        /*03fc*/ 	.word	0x0000f490


	//   ....[109]....
        /*0400*/ 	.word	0x0000f4f0


	//   ....[110]....
        /*0404*/ 	.word	0x0000f540


	//   ....[111]....
        /*0408*/ 	.word	0x0000f590


	//   ....[112]....
        /*040c*/ 	.word	0x0000f600


	//----- nvinfo : EIATTR_EXIT_INSTR_OFFSETS
	.align		4
.L_568:
        /*0410*/ 	.byte	0x04, 0x1c
        /*0412*/ 	.short	(.L_570 - .L_569)


	//   ....[0]....
.L_569:
        /*0414*/ 	.word	0x000000a0


	//   ....[1]....
        /*0418*/ 	.word	0x0000d9b0


	//----- nvinfo : EIATTR_MAX_THREADS
	.align		4
.L_570:
        /*041c*/ 	.byte	0x04, 0x05
        /*041e*/ 	.short	(.L_572 - .L_571)
.L_571:
        /*0420*/ 	.word	0x00000100
        /*0424*/ 	.word	0x00000001
        /*0428*/ 	.word	0x00000001


	//----- nvinfo : EIATTR_CRS_STACK_SIZE
	.align		4
.L_572:
        /*042c*/ 	.byte	0x04, 0x1e
        /*042e*/ 	.short	(.L_574 - .L_573)
.L_573:
        /*0430*/ 	.word	0x00000000
.L_574:


//--------------------- .nv.info._ZN7cutlass13device_kernelIN5flash19enable_sm80_to_sm89INS1_16FlashAttnFwdSm80INS1_25CollectiveMainloopFwdSm80ILi8ELi1ELb0EN4cute5tupleIJNS5_1CILi128EEENS7_ILi64EEENS7_ILi192EEEEEELi192ENS_10bfloat16_tEfNS_4arch4Sm80ELb1ELb0ELb1ELb1ELb1ELb0ELb1ELb1EEENS1_21CollectiveEpilogueFwdINS6_IJS8_SA_S9_EEENS6_IJNS7_ILi1EEESI_SI_EEESC_SE_Li256ELb1ELb1ELb1ELb0EEENS1_36VarlenDynamicPersistentTileSchedulerILi128ELi64ELi256ELi256ELb1ELb1ELb0ELb1ELb1ELb1EEEEEEEEEvNT_6ParamsE --------------------------
	.section	.nv.info._ZN7cutlass13device_kernelIN5flash19enable_sm80_to_sm89INS1_16FlashAttnFwdSm80INS1_25CollectiveMainloopFwdSm80ILi8ELi1ELb0EN4cute5tupleIJNS5_1CILi128EEENS7_ILi64EEENS7_ILi192EEEEEELi192ENS_10bfloat16_tEfNS_4arch4Sm80ELb1ELb0ELb1ELb1ELb1ELb0ELb1ELb1EEENS1_21CollectiveEpilogueFwdINS6_IJS8_SA_S9_EEENS6_IJNS7_ILi1EEESI_SI_EEESC_SE_Li256ELb1ELb1ELb1ELb0EEENS1_36VarlenDynamicPersistentTileSchedulerILi128ELi64ELi256ELi256ELb1ELb1ELb0ELb1ELb1ELb1EEEEEEEEEvNT_6ParamsE,"",@"SHT_CUDA_INFO"
	.sectionflags	@""
	.align	4


	//----- nvinfo : EIATTR_CUDA_API_VERSION
	.align		4
        /*0000*/ 	.byte	0x04, 0x37
        /*0002*/ 	.short	(.L_576 - .L_575)
.L_575:
        /*0004*/ 	.word	0x00000082


	//----- nvinfo : EIATTR_SW2861232_WAR
	.align		4
.L_576:
        /*0008*/ 	.byte	0x01, 0x35
	.zero		2


	//----- nvinfo : EIATTR_PARAM_CBANK
	.align		4
        /*000c*/ 	.byte	0x04, 0x0a
        /*000e*/ 	.short	(.L_578 - .L_577)
	.align		4
.L_577:
        /*0010*/ 	.word	index@(.nv.constant0._ZN7cutlass13device_kernelIN5flash19enable_sm80_to_sm89INS1_16FlashAttnFwdSm80INS1_25CollectiveMainloopFwdSm80ILi8ELi1ELb0EN4cute5tupleIJNS5_1CILi128EEENS7_ILi64EEENS7_ILi192EEEEEELi192ENS_10bfloat16_tEfNS_4arch4Sm80ELb1ELb0ELb1ELb1ELb1ELb0ELb1ELb1EEENS1_21CollectiveEpilogueFwdINS6_IJS8_SA_S9_EEENS6_IJNS7_ILi1EEESI_SI_EEESC_SE_Li256ELb1ELb1ELb1ELb0EEENS1_36VarlenDynamicPersistentTileSchedulerILi128ELi64ELi256ELi256ELb1ELb1ELb0ELb1ELb1ELb1EEEEEEEEEvNT_6ParamsE)
        /*0014*/ 	.short	0x0160
        /*0016*/ 	.short	0x0438


	//----- nvinfo : EIATTR_CBANK_PARAM_SIZE
	.align		4
.L_578:
        /*0018*/ 	.byte	0x03, 0x19
        /*001a*/ 	.short	0x0438


	//----- nvinfo : EIATTR_KPARAM_INFO
	.align		4
        /*001c*/ 	.byte	0x04, 0x17
        /*001e*/ 	.short	(.L_580 - .L_579)
.L_579:
        /*0020*/ 	.word	0x00000000
        /*0024*/ 	.short	0x0000
        /*0026*/ 	.short	0x0000
        /*0028*/ 	.byte	0x00, 0xf0, 0xe1, 0x10


	//----- nvinfo : EIATTR_MAXREG_COUNT
	.align		4
.L_580:
        /*002c*/ 	.byte	0x03, 0x1b
        /*002e*/ 	.short	0x00ff


	//----- nvinfo : EIATTR_NUM_BARRIERS
	.align		4
        /*0030*/ 	.byte	0x02, 0x4c
        /*0032*/ 	.byte	0x06
	.zero		1


	//----- nvinfo : EIATTR_ANNOTATIONS
	.align		4
        /*0034*/ 	.byte	0x04, 0x55
        /*0036*/ 	.short	(.L_582 - .L_581)


	//   ....[0]....
.L_581:
        /*0038*/ 	.word	0x00000001
        /*003c*/ 	.byte	0x70, 0x00, 0x00, 0x00, 0x01, 0x00, 0x00, 0x00, 0x90, 0x14, 0x00, 0x00, 0x01, 0x00, 0x00, 0x00
        /*004c*/ 	.byte	0x80, 0x18, 0x00, 0x00, 0x01, 0x00, 0x00, 0x00, 0xb0, 0x18, 0x00, 0x00, 0x01, 0x00, 0x00, 0x00
        /*005c*/ 	.byte	0xf0, 0x18, 0x00, 0x00, 0x01, 0x00, 0x00, 0x00, 0x80, 0xd1, 0x00, 0x00, 0x01, 0x00, 0x00, 0x00
        /*006c*/ 	.byte	0x90, 0xd1, 0x00, 0x00, 0x01, 0x00, 0x00, 0x00, 0xa0, 0xd1, 0x00, 0x00, 0x01, 0x00, 0x00, 0x00
        /*007c*/ 	.byte	0x10, 0xd9, 0x00, 0x00, 0x01, 0x00, 0x00, 0x00, 0x10, 0x04, 0x01, 0x00


	//----- nvinfo : EIATTR_MERCURY_ISA_VERSION
	.align		4
.L_582:
        /*0088*/ 	.byte	0x03, 0x5f
        /*008a*/ 	.short	0x0000


	//----- nvinfo : EIATTR_INT_WARP_WIDE_INSTR_OFFSETS
	.align		4
        /*008c*/ 	.byte	0x04, 0x31
        /*008e*/ 	.short	(.L_584 - .L_583)


	//   ....[0]....
.L_583:
        /*0090*/ 	.word	0x0000d060


	//   ....[1]....
        /*0094*/ 	.word	0x0000d0e0


	//----- nvinfo : EIATTR_COOP_GROUP_MASK_REGIDS
	.align		4
.L_584:
        /*0098*/ 	.byte	0x04, 0x29
        /*009a*/ 	.short	(.L_586 - .L_585)


	//   ....[0]....
.L_585:
        /*009c*/ 	.word	0xffffffff


	//   ....[1]....
        /*00a0*/ 	.word	0xffffffff


	//   ....[2]....
        /*00a4*/ 	.word	0xffffffff


	//   ....[3]....
        /*00a8*/ 	.word	0xffffffff


	//   ....[4]....
        /*00ac*/ 	.word	0xffffffff


	//   ....[5]....
        /*00b0*/ 	.word	0xffffffff


	//   ....[6]....
        /*00b4*/ 	.word	0xffffffff


	//   ....[7]....
        /*00b8*/ 	.word	0xffffffff


	//   ....[8]....
        /*00bc*/ 	.word	0xffffffff


	//   ....[9]....
        /*00c0*/ 	.word	0xffffffff


	//   ....[10]....
        /*00c4*/ 	.word	0xffffffff


	//   ....[11]....
        /*00c8*/ 	.word	0xffffffff


	//   ....[12]....
        /*00cc*/ 	.word	0xffffffff


	//   ....[13]....
        /*00d0*/ 	.word	0xffffffff


	//   ....[14]....
        /*00d4*/ 	.word	0xffffffff


	//   ....[15]....
        /*00d8*/ 	.word	0xffffffff


	//   ....[16]....
        /*00dc*/ 	.word	0xffffffff


	//   ....[17]....
        /*00e0*/ 	.word	0xffffffff


	//   ....[18]....
        /*00e4*/ 	.word	0xffffffff


	//   ....[19]....
        /*00e8*/ 	.word	0xffffffff


	//   ....[20]....
        /*00ec*/ 	.word	0xffffffff


	//   ....[21]....
        /*00f0*/ 	.word	0xffffffff


	//   ....[22]....
        /*00f4*/ 	.word	0xffffffff


	//   ....[23]....
        /*00f8*/ 	.word	0xffffffff


	//   ....[24]....
        /*00fc*/ 	.word	0xffffffff


	//   ....[25]....
        /*0100*/ 	.word	0xffffffff


	//   ....[26]....
        /*0104*/ 	.word	0xffffffff


	//   ....[27]....
        /*0108*/ 	.word	0xffffffff


	//   ....[28]....
        /*010c*/ 	.word	0xffffffff


	//   ....[29]....
        /*0110*/ 	.word	0xffffffff


	//   ....[30]....
        /*0114*/ 	.word	0xffffffff


	//   ....[31]....
        /*0118*/ 	.word	0xffffffff


	//   ....[32]....
        /*011c*/ 	.word	0xffffffff


	//   ....[33]....
        /*0120*/ 	.word	0xffffffff


	//   ....[34]....
        /*0124*/ 	.word	0xffffffff


	//   ....[35]....
        /*0128*/ 	.word	0xffffffff


	//   ....[36]....
        /*012c*/ 	.word	0xffffffff


	//   ....[37]....
        /*0130*/ 	.word	0xffffffff


	//   ....[38]....
        /*0134*/ 	.word	0xffffffff


	//   ....[39]....
        /*0138*/ 	.word	0xffffffff


	//   ....[40]....
        /*013c*/ 	.word	0xffffffff


	//   ....[41]....
        /*0140*/ 	.word	0xffffffff


	//   ....[42]....
        /*0144*/ 	.word	0xffffffff


	//   ....[43]....
        /*0148*/ 	.word	0xffffffff


	//   ....[44]....
        /*014c*/ 	.word	0xffffffff


	//   ....[45]....
        /*0150*/ 	.word	0xffffffff


	//   ....[46]....
        /*0154*/ 	.word	0xffffffff


	//   ....[47]....
        /*0158*/ 	.word	0xffffffff


	//   ....[48]....
        /*015c*/ 	.word	0xffffffff


	//   ....[49]....
        /*0160*/ 	.word	0xffffffff


	//   ....[50]....
        /*0164*/ 	.word	0xffffffff


	//   ....[51]....
        /*0168*/ 	.word	0xffffffff


	//   ....[52]....
        /*016c*/ 	.word	0xffffffff


	//   ....[53]....
        /*0170*/ 	.word	0xffffffff


	//   ....[54]....
        /*0174*/ 	.word	0xffffffff


	//   ....[55]....
        /*0178*/ 	.word	0xffffffff


	//   ....[56]....
        /*017c*/ 	.word	0xffffffff


	//   ....[57]....
        /*0180*/ 	.word	0xffffffff


	//   ....[58]....
        /*0184*/ 	.word	0xffffffff


	//   ....[59]....
        /*0188*/ 	.word	0xffffffff


	//   ....[60]....
        /*018c*/ 	.word	0xffffffff


	//   ....[61]....
        /*0190*/ 	.word	0xffffffff


	//   ....[62]....
        /*0194*/ 	.word	0xffffffff


	//   ....[63]....
        /*0198*/ 	.word	0xffffffff


	//   ....[64]....
        /*019c*/ 	.word	0xffffffff


	//   ....[65]....
        /*01a0*/ 	.word	0xffffffff


	//   ....[66]....
        /*01a4*/ 	.word	0xffffffff


	//   ....[67]....
        /*01a8*/ 	.word	0xffffffff


	//   ....[68]....
        /*01ac*/ 	.word	0xffffffff


	//   ....[69]....
        /*01b0*/ 	.word	0xffffffff


	//   ....[70]....
        /*01b4*/ 	.word	0xffffffff


	//   ....[71]....
        /*01b8*/ 	.word	0xffffffff


	//   ....[72]....
        /*01bc*/ 	.word	0xffffffff


	//   ....[73]....
        /*01c0*/ 	.word	0xffffffff


	//   ....[74]....
        /*01c4*/ 	.word	0xffffffff


	//   ....[75]....
        /*01c8*/ 	.word	0xffffffff


	//   ....[76]....
        /*01cc*/ 	.word	0xffffffff


	//   ....[77]....
        /*01d0*/ 	.word	0xffffffff


	//   ....[78]....
        /*01d4*/ 	.word	0xffffffff


	//   ....[79]....
        /*01d8*/ 	.word	0xffffffff


	//   ....[80]....
        /*01dc*/ 	.word	0xffffffff


	//   ....[81]....
        /*01e0*/ 	.word	0xffffffff


	//   ....[82]....
        /*01e4*/ 	.word	0xffffffff


	//   ....[83]....
        /*01e8*/ 	.word	0xffffffff


	//   ....[84]....
        /*01ec*/ 	.word	0xffffffff


	//   ....[85]....
        /*01f0*/ 	.word	0xffffffff


	//   ....[86]....
        /*01f4*/ 	.word	0xffffffff


	//   ....[87]....
        /*01f8*/ 	.word	0xffffffff


	//   ....[88]....
        /*01fc*/ 	.word	0xffffffff


	//   ....[89]....
        /*0200*/ 	.word	0xffffffff


	//   ....[90]....
        /*0204*/ 	.word	0xffffffff


	//   ....[91]....
        /*0208*/ 	.word	0xffffffff


	//   ....[92]....
        /*020c*/ 	.word	0xffffffff


	//   ....[93]....
        /*0210*/ 	.word	0xffffffff


	//   ....[94]....
        /*0214*/ 	.word	0xffffffff


	//   ....[95]....
        /*0218*/ 	.word	0xffffffff


	//   ....[96]....
        /*021c*/ 	.word	0xffffffff


	//   ....[97]....
        /*0220*/ 	.word	0xffffffff


	//   ....[98]....
        /*0224*/ 	.word	0xffffffff


	//   ....[99]....
        /*0228*/ 	.word	0xffffffff


	//   ....[100]....
        /*022c*/ 	.word	0xffffffff


	//   ....[101]....
        /*0230*/ 	.word	0xffffffff


	//   ....[102]....
        /*0234*/ 	.word	0xffffffff


	//   ....[103]....
        /*0238*/ 	.word	0xffffffff


	//   ....[104]....
        /*023c*/ 	.word	0xffffffff


	//   ....[105]....
        /*0240*/ 	.word	0xffffffff


	//   ....[106]....
        /*0244*/ 	.word	0xffffffff


	//   ....[107]....
        /*0248*/ 	.word	0xffffffff


	//   ....[108]....
        /*024c*/ 	.word	0xffffffff


	//   ....[109]....
        /*0250*/ 	.word	0xffffffff


	//   ....[110]....
        /*0254*/ 	.word	0xffffffff


	//   ....[111]....
        /*0258*/ 	.word	0xffffffff


	//   ....[112]....
        /*025c*/ 	.word	0xffffffff


	//   ....[113]....
        /*0260*/ 	.word	0xffffffff


	//   ....[114]....
        /*0264*/ 	.word	0xffffffff


	//   ....[115]....
        /*0268*/ 	.word	0xffffffff


	//   ....[116]....
        /*026c*/ 	.word	0xffffffff


	//   ....[117]....
        /*0270*/ 	.word	0xffffffff


	//   ....[118]....
        /*0274*/ 	.word	0xffffffff


	//   ....[119]....
        /*0278*/ 	.word	0xffffffff


	//   ....[120]....
        /*027c*/ 	.word	0xffffffff


	//   ....[121]....
        /*0280*/ 	.word	0xffffffff


	//   ....[122]....
        /*0284*/ 	.word	0xffffffff


	//   ....[123]....
        /*0288*/ 	.word	0xffffffff


	//   ....[124]....
        /*028c*/ 	.word	0xffffffff


	//   ....[125]....
        /*0290*/ 	.word	0xffffffff


	//   ....[126]....
        /*0294*/ 	.word	0xffffffff


	//   ....[127]....
        /*0298*/ 	.word	0xffffffff


	//   ....[128]....
        /*029c*/ 	.word	0xffffffff


	//   ....[129]....
        /*02a0*/ 	.word	0xffffffff


	//   ....[130]....
        /*02a4*/ 	.word	0xffffffff


	//   ....[131]....
        /*02a8*/ 	.word	0xffffffff


	//   ....[132]....
        /*02ac*/ 	.word	0xffffffff


	//   ....[133]....
        /*02b0*/ 	.word	0xffffffff


	//   ....[134]....
        /*02b4*/ 	.word	0xffffffff


	//   ....[135]....
        /*02b8*/ 	.word	0xffffffff


	//   ....[136]....
        /*02bc*/ 	.word	0xffffffff


	//   ....[137]....
        /*02c0*/ 	.word	0xffffffff


	//   ....[138]....
        /*02c4*/ 	.word	0xffffffff


	//   ....[139]....
        /*02c8*/ 	.word	0xffffffff


	//   ....[140]....
        /*02cc*/ 	.word	0xffffffff


	//   ....[141]....
        /*02d0*/ 	.word	0xffffffff


	//   ....[142]....
        /*02d4*/ 	.word	0xffffffff


	//   ....[143]....
        /*02d8*/ 	.word	0xffffffff


	//   ....[144]....
        /*02dc*/ 	.word	0xffffffff


	//   ....[145]....
        /*02e0*/ 	.word	0xffffffff


	//   ....[146]....
        /*02e4*/ 	.word	0xffffffff


	//   ....[147]....
        /*02e8*/ 	.word	0xffffffff


	//   ....[148]....
        /*02ec*/ 	.word	0xffffffff


	//   ....[149]....
        /*02f0*/ 	.word	0xffffffff


	//   ....[150]....
        /*02f4*/ 	.word	0xffffffff


	//   ....[151]....
        /*02f8*/ 	.word	0xffffffff


	//   ....[152]....
        /*02fc*/ 	.word	0xffffffff


	//   ....[153]....
        /*0300*/ 	.word	0xffffffff


	//   ....[154]....
        /*0304*/ 	.word	0xffffffff


	//   ....[155]....
        /*0308*/ 	.word	0xffffffff


	//   ....[156]....
        /*030c*/ 	.word	0xffffffff


	//   ....[157]....
        /*0310*/ 	.word	0xffffffff


	//   ....[158]....
        /*0314*/ 	.word	0xffffffff


	//   ....[159]....
        /*0318*/ 	.word	0xffffffff


	//   ....[160]....
        /*031c*/ 	.word	0xffffffff


	//   ....[161]....
        /*0320*/ 	.word	0xffffffff


	//   ....[162]....
        /*0324*/ 	.word	0xffffffff


	//   ....[163]....
        /*0328*/ 	.word	0xffffffff


	//   ....[164]....
        /*032c*/ 	.word	0xffffffff


	//   ....[165]....
        /*0330*/ 	.word	0xffffffff


	//   ....[166]....
        /*0334*/ 	.word	0xffffffff


	//   ....[167]....
        /*0338*/ 	.word	0xffffffff


	//   ....[168]....
        /*033c*/ 	.word	0xffffffff


	//   ....[169]....
        /*0340*/ 	.word	0xffffffff


	//   ....[170]....
        /*0344*/ 	.word	0xffffffff


	//   ....[171]....
        /*0348*/ 	.word	0xffffffff


	//   ....[172]....
        /*034c*/ 	.word	0xffffffff


	//   ....[173]....
        /*0350*/ 	.word	0xffffffff


	//   ....[174]....
        /*0354*/ 	.word	0xffffffff


	//   ....[175]....
        /*0358*/ 	.word	0xffffffff


	//   ....[176]....
        /*035c*/ 	.word	0xffffffff


	//   ....[177]....
        /*0360*/ 	.word	0xffffffff


	//   ....[178]....
        /*0364*/ 	.word	0xffffffff


	//   ....[179]....
        /*0368*/ 	.word	0xffffffff


	//   ....[180]....
        /*036c*/ 	.word	0xffffffff


	//   ....[181]....
        /*0370*/ 	.word	0xffffffff


	//   ....[182]....
        /*0374*/ 	.word	0xffffffff


	//   ....[183]....
        /*0378*/ 	.word	0xffffffff


	//   ....[184]....
        /*037c*/ 	.word	0xffffffff


	//   ....[185]....
        /*0380*/ 	.word	0xffffffff


	//   ....[186]....
        /*0384*/ 	.word	0xffffffff


	//   ....[187]....
        /*0388*/ 	.word	0xffffffff


	//   ....[188]....
        /*038c*/ 	.word	0xffffffff


	//   ....[189]....
        /*0390*/ 	.word	0xffffffff


	//   ....[190]....
        /*0394*/ 	.word	0xffffffff


	//   ....[191]....
        /*0398*/ 	.word	0xffffffff


	//   ....[192]....
        /*039c*/ 	.word	0xffffffff


	//   ....[193]....
        /*03a0*/ 	.word	0xffffffff


	//   ....[194]....
        /*03a4*/ 	.word	0xffffffff


	//   ....[195]....
        /*03a8*/ 	.word	0xffffffff


	//   ....[196]....
        /*03ac*/ 	.word	0xffffffff


	//   ....[197]....
        /*03b0*/ 	.word	0xffffffff


	//   ....[198]....
        /*03b4*/ 	.word	0xffffffff


	//   ....[199]....
        /*03b8*/ 	.word	0xffffffff


	//   ....[200]....
        /*03bc*/ 	.word	0xffffffff


	//   ....[201]....
        /*03c0*/ 	.word	0xffffffff


	//   ....[202]....
        /*03c4*/ 	.word	0xffffffff


	//   ....[203]....
        /*03c8*/ 	.word	0xffffffff


	//   ....[204]....
        /*03cc*/ 	.word	0xffffffff


	//   ....[205]....
        /*03d0*/ 	.word	0xffffffff


	//   ....[206]....
        /*03d4*/ 	.word	0xffffffff


	//   ....[207]....
        /*03d8*/ 	.word	0xffffffff


	//----- nvinfo : EIATTR_COOP_GROUP_INSTR_OFFSETS
	.align		4
.L_586:
        /*03dc*/ 	.byte	0x04, 0x28
        /*03de*/ 	.short	(.L_588 - .L_587)


	//   ....[0]....
.L_587:
        /*03e0*/ 	.word	0x00000050


	//   ....[1]....
        /*03e4*/ 	.word	0x000001e0


	//   ....[2]....
        /*03e8*/ 	.word	0x00000210


	//   ....[3]....
        /*03ec*/ 	.word	0x00000240


	//   ....[4]....
        /*03f0*/ 	.word	0x00000270


	//   ....[5]....
        /*03f4*/ 	.word	0x000002a0


	//   ....[6]....
        /*03f8*/ 	.word	0x000002d0


	//   ....[7]....
        /*03fc*/ 	.word	0x00000430


	//   ....[8]....
        /*0400*/ 	.word	0x00000470


	//   ....[9]....
        /*0404*/ 	.word	0x000004a0


	//   ....[10]....
        /*0408*/ 	.word	0x000004d0


	//   ....[11]....
        /*040c*/ 	.word	0x00000500


	//   ....[12]....
        /*0410*/ 	.word	0x00000530


	//   ....[13]....
        /*0414*/ 	.word	0x000005c0


	//   ....[14]....
        /*0418*/ 	.word	0x00000600


	//   ....[15]....
        /*041c*/ 	.word	0x00000620


	//   ....[16]....
        /*0420*/ 	.word	0x00000680


	//   ....[17]....
        /*0424*/ 	.word	0x000026d0


	//   ....[18]....
        /*0428*/ 	.word	0x000026f0


	//   ....[19]....
        /*042c*/ 	.word	0x00002860


	//   ....[20]....
        /*0430*/ 	.word	0x00002870


	//   ....[21]....
        /*0434*/ 	.word	0x000029d0


	//   ....[22]....
        /*0438*/ 	.word	0x000029f0


	//   ....[23]....
        /*043c*/ 	.word	0x00002b50


	//   ....[24]....
        /*0440*/ 	.word	0x00002b60


	//   ....[25]....
        /*0444*/ 	.word	0x00003000


	//   ....[26]....
        /*0448*/ 	.word	0x00003010


	//   ....[27]....
        /*044c*/ 	.word	0x00003020


	//   ....[28]....
        /*0450*/ 	.word	0x00003030


	//   ....[29]....
        /*0454*/ 	.word	0x00003290


	//   ....[30]....
        /*0458*/ 	.word	0x000032e0


	//   ....[31]....
        /*045c*/ 	.word	0x00003300


	//   ....[32]....
        /*0460*/ 	.word	0x00003320


	//   ....[33]....
        /*0464*/ 	.word	0x000044f0


	//   ....[34]....
        /*0468*/ 	.word	0x00004510


	//   ....[35]....
        /*046c*/ 	.word	0x00004610


	//   ....[36]....
        /*0470*/ 	.word	0x00004630


	//   ....[37]....
        /*0474*/ 	.word	0x00004860


	//   ....[38]....
        /*0478*/ 	.word	0x00004aa0


	//   ....[39]....
        /*047c*/ 	.word	0x00004ea0


	//   ....[40]....
        /*0480*/ 	.word	0x00004ec0


	//   ....[41]....
        /*0484*/ 	.word	0x00004ee0


	//   ....[42]....
        /*0488*/ 	.word	0x00004f00


	//   ....[43]....
        /*048c*/ 	.word	0x00006310


	//   ....[44]....
        /*0490*/ 	.word	0x00006330


	//   ....[45]....
        /*0494*/ 	.word	0x00006400


	//   ....[46]....
        /*0498*/ 	.word	0x00006440


	//   ....[47]....
        /*049c*/ 	.word	0x000075c0


	//   ....[48]....
        /*04a0*/ 	.word	0x000075e0


	//   ....[49]....
        /*04a4*/ 	.word	0x000076b0


	//   ....[50]....
        /*04a8*/ 	.word	0x000076f0


	//   ....[51]....
        /*04ac*/ 	.word	0x00007910


	//   ....[52]....
        /*04b0*/ 	.word	0x00007b50


	//   ....[53]....
        /*04b4*/ 	.word	0x00007e30


	//   ....[54]....
        /*04b8*/ 	.word	0x00007e80


	//   ....[55]....
        /*04bc*/ 	.word	0x00007fa0


	//   ....[56]....
        /*04c0*/ 	.word	0x00007fc0


	//   ....[57]....
        /*04c4*/ 	.word	0x00009a30


	//   ....[58]....
        /*04c8*/ 	.word	0x00009a40


	//   ....[59]....
        /*04cc*/ 	.word	0x00009a90


	//   ....[60]....
        /*04d0*/ 	.word	0x00009aa0


	//   ....[61]....
        /*04d4*/ 	.word	0x0000ac50


	//   ....[62]....
        /*04d8*/ 	.word	0x0000ac70


	//   ....[63]....
        /*04dc*/ 	.word	0x0000ad40


	//   ....[64]....
        /*04e0*/ 	.word	0x0000ad60


	//   ....[65]....
        /*04e4*/ 	.word	0x0000b0a0


	//   ....[66]....
        /*04e8*/ 	.word	0x0000b0b0


	//   ....[67]....
        /*04ec*/ 	.word	0x0000b0e0


	//   ....[68]....
        /*04f0*/ 	.word	0x0000b0f0


	//   ....[69]....
        /*04f4*/ 	.word	0x0000c840


	//   ....[70]....
        /*04f8*/ 	.word	0x0000c870


	//   ....[71]....
        /*04fc*/ 	.word	0x0000c880


	//   ....[72]....
        /*0500*/ 	.word	0x0000c8b0


	//   ....[73]....
        /*0504*/ 	.word	0x0000dc70


	//   ....[74]....
        /*0508*/ 	.word	0x0000dc90


	//   ....[75]....
        /*050c*/ 	.word	0x0000dcb0


	//   ....[76]....
        /*0510*/ 	.word	0x0000dcc0


	//   ....[77]....
        /*0514*/ 	.word	0x0000e000


	//   ....[78]....
        /*0518*/ 	.word	0x0000e020


	//   ....[79]....
        /*051c*/ 	.word	0x0000e180


	//   ....[80]....
        /*0520*/ 	.word	0x0000e190


	//   ....[81]....
        /*0524*/ 	.word	0x0000e2f0


	//   ....[82]....
        /*0528*/ 	.word	0x0000e310


	//   ....[83]....
        /*052c*/ 	.word	0x0000e470


	//   ....[84]....
        /*0530*/ 	.word	0x0000e480


	//   ....[85]....
        /*0534*/ 	.word	0x0000e7c0


	//   ....[86]....
        /*0538*/ 	.word	0x0000e7e0


	//   ....[87]....
        /*053c*/ 	.word	0x0000efb0


	//   ....[88]....
        /*0540*/ 	.word	0x0000efc0


	//   ....[89]....
        /*0544*/ 	.word	0x0000fe40


	//   ....[90]....
        /*0548*/ 	.word	0x0000fe60


	//   ....[91]....
        /*054c*/ 	.word	0x0000ffd0


	//   ....[92]....
        /*0550*/ 	.word	0x0000ffe0


	//   ....[93]....
        /*0554*/ 	.word	0x00010140


	//   ....[94]....
        /*0558*/ 	.word	0x00010160


	//   ....[95]....
        /*055c*/ 	.word	0x000102c0


	//   ....[96]....
        /*0560*/ 	.word	0x000102d0


	//   ....[97]....
        /*0564*/ 	.word	0x000104d0


	//   ....[98]....
        /*0568*/ 	.word	0x000104f0


	//   ....[99]....
        /*056c*/ 	.word	0x00010610


	//   ....[100]....
        /*0570*/ 	.word	0x00010650


	//   ....[101]....
        /*0574*/ 	.word	0x00010680


	//   ....[102]....
        /*0578*/ 	.word	0x000106b0


	//   ....[103]....
        /*057c*/ 	.word	0x000106e0


	//   ....[104]....
        /*0580*/ 	.word	0x00010710


	//   ....[105]....
        /*0584*/ 	.word	0x00010860


	//   ....[106]....
        /*0588*/ 	.word	0x000108a0


	//   ....[107]....
        /*058c*/ 	.word	0x000108d0


	//   ....[108]....
        /*0590*/ 	.word	0x00010900


	//   ....[109]....
        /*0594*/ 	.word	0x00010930


	//   ....[110]....
        /*0598*/ 	.word	0x00010960


	//   ....[111]....
        /*059c*/ 	.word	0x000109f0


	//   ....[112]....
        /*05a0*/ 	.word	0x00010a30


	//   ....[113]....
        /*05a4*/ 	.word	0x00010a40


	//   ....[114]....
        /*05a8*/ 	.word	0x00010aa0


	//   ....[115]....
        /*05ac*/ 	.word	0x00011450


	//   ....[116]....
        /*05b0*/ 	.word	0x000114b0


	//   ....[117]....
        /*05b4*/ 	.word	0x00011500


	//   ....[118]....
        /*05b8*/ 	.word	0x00011550


	//   ....[119]....
        /*05bc*/ 	.word	0x000115a0


	//   ....[120]....
        /*05c0*/ 	.word	0x00011610


	//   ....[121]....
        /*05c4*/ 	.word	0x00011660


	//   ....[122]....
        /*05c8*/ 	.word	0x000116d0


	//   ....[123]....
        /*05cc*/ 	.word	0x00011740


	//   ....[124]....
        /*05d0*/ 	.word	0x000117b0


	//   ....[125]....
        /*05d4*/ 	.word	0x00011820


	//   ....[126]....
        /*05d8*/ 	.word	0x00011890


	//   ....[127]....
        /*05dc*/ 	.word	0x00011900


	//   ....[128]....
        /*05e0*/ 	.word	0x00011960


	//   ....[129]....
        /*05e4*/ 	.word	0x000119d0


	//   ....[130]....
        /*05e8*/ 	.word	0x00011a40


	//   ....[131]....
        /*05ec*/ 	.word	0x00011ab0


	//   ....[132]....
        /*05f0*/ 	.word	0x00011b10


	//   ....[133]....
        /*05f4*/ 	.word	0x00011b80


	//   ....[134]....
        /*05f8*/ 	.word	0x00011bf0


	//   ....[135]....
        /*05fc*/ 	.word	0x00011d60


	//   ....[136]....
        /*0600*/ 	.word	0x00011dc0


	//   ....[137]....
        /*0604*/ 	.word	0x00011e30


	//   ....[138]....
        /*0608*/ 	.word	0x00011ea0


	//   ....[139]....
        /*060c*/ 	.word	0x000122e0


	//   ....[140]....
        /*0610*/ 	.word	0x00012330


	//   ....[141]....
        /*0614*/ 	.word	0x00012380


	//   ....[142]....
        /*0618*/ 	.word	0x000123c0


	//   ....[143]....
        /*061c*/ 	.word	0x00012430


	//   ....[144]....
        /*0620*/ 	.word	0x000124a0


	//   ....[145]....
        /*0624*/ 	.word	0x00012610


	//   ....[146]....
        /*0628*/ 	.word	0x00012670


	//   ....[147]....
        /*062c*/ 	.word	0x000126e0


	//   ....[148]....
        /*0630*/ 	.word	0x00012750


	//   ....[149]....
        /*0634*/ 	.word	0x000128c0


	//   ....[150]....
        /*0638*/ 	.word	0x00012920


	//   ....[151]....
        /*063c*/ 	.word	0x00012990


	//   ....[152]....
        /*0640*/ 	.word	0x00012a00


	//   ....[153]....
        /*0644*/ 	.word	0x00012e40


	//   ....[154]....
        /*0648*/ 	.word	0x00012e80


	//   ....[155]....
        /*064c*/ 	.word	0x00012ed0


	//   ....[156]....
        /*0650*/ 	.word	0x00012f10


	//   ....[157]....
        /*0654*/ 	.word	0x00012f70


	//   ....[158]....
        /*0658*/ 	.word	0x00012fe0


	//   ....[159]....
        /*065c*/ 	.word	0x00013050


	//   ....[160]....
        /*0660*/ 	.word	0x00013190


	//   ....[161]....
        /*0664*/ 	.word	0x000131f0


	//   ....[162]....
        /*0668*/ 	.word	0x00013240


	//   ....[163]....
        /*066c*/ 	.word	0x00013280


	//   ....[164]....
        /*0670*/ 	.word	0x000132d0


	//   ....[165]....
        /*0674*/ 	.word	0x00013310


	//   ....[166]....
        /*0678*/ 	.word	0x00013360


	//   ....[167]....
        /*067c*/ 	.word	0x000133b0


	//   ....[168]....
        /*0680*/ 	.word	0x00013400


	//   ....[169]....
        /*0684*/ 	.word	0x00013440


	//   ....[170]....
        /*0688*/ 	.word	0x000134b0


	//   ....[171]....
        /*068c*/ 	.word	0x00013520


	//   ....[172]....
        /*0690*/ 	.word	0x00013590


	//   ....[173]....
        /*0694*/ 	.word	0x000135f0


	//   ....[174]....
        /*0698*/ 	.word	0x00013660


	//   ....[175]....
        /*069c*/ 	.word	0x000136d0


	//   ....[176]....
        /*06a0*/ 	.word	0x00013740


	//   ....[177]....
        /*06a4*/ 	.word	0x000137a0


	//   ....[178]....
        /*06a8*/ 	.word	0x00013810


	//   ....[179]....
        /*06ac*/ 	.word	0x00013880


	//   ....[180]....
        /*06b0*/ 	.word	0x000138f0


	//   ....[181]....
        /*06b4*/ 	.word	0x00013950


	//   ....[182]....
        /*06b8*/ 	.word	0x000139c0


	//   ....[183]....
        /*06bc*/ 	.word	0x00013a30


	//   ....[184]....
        /*06c0*/ 	.word	0x00013aa0


	//   ....[185]....
        /*06c4*/ 	.word	0x00013b00


	//   ....[186]....
        /*06c8*/ 	.word	0x00013b70


	//   ....[187]....
        /*06cc*/ 	.word	0x00013be0


	//   ....[188]....
        /*06d0*/ 	.word	0x00013c50


	//   ....[189]....
        /*06d4*/ 	.word	0x00013cb0


	//   ....[190]....
        /*06d8*/ 	.word	0x00013d20


	//   ....[191]....
        /*06dc*/ 	.word	0x00013d90


	//   ....[192]....
        /*06e0*/ 	.word	0x00013de0


	//   ....[193]....
        /*06e4*/ 	.word	0x00013e20


	//   ....[194]....
        /*06e8*/ 	.word	0x00013e70


	//   ....[195]....
        /*06ec*/ 	.word	0x00013ec0


	//   ....[196]....
        /*06f0*/ 	.word	0x00013f10


	//   ....[197]....
        /*06f4*/ 	.word	0x00013f80


	//   ....[198]....
        /*06f8*/ 	.word	0x00013fd0


	//   ....[199]....
        /*06fc*/ 	.word	0x00014020


	//   ....[200]....
        /*0700*/ 	.word	0x00014070


	//   ....[201]....
        /*0704*/ 	.word	0x000140c0


	//   ....[202]....
        /*0708*/ 	.word	0x00014110


	//   ....[203]....
        /*070c*/ 	.word	0x00014180


	//   ....[204]....
        /*0710*/ 	.word	0x000141d0


	//   ....[205]....
        /*0714*/ 	.word	0x00014240


	//   ....[206]....
        /*0718*/ 	.word	0x000142a0


	//   ....[207]....
        /*071c*/ 	.word	0x00014310


	//----- nvinfo : EIATTR_EXIT_INSTR_OFFSETS
	.align		4
.L_588:
        /*0720*/ 	.byte	0x04, 0x1c
        /*0722*/ 	.short	(.L_590 - .L_589)


	//   ....[0]....
.L_589:
        /*0724*/ 	.word	0x00000fe0


	//   ....[1]....
        /*0728*/ 	.word	0x00011410


	//----- nvinfo : EIATTR_MAX_THREADS
	.align		4
.L_590:
        /*072c*/ 	.byte	0x04, 0x05
        /*072e*/ 	.short	(.L_592 - .L_591)
.L_591:
        /*0730*/ 	.word	0x00000100
        /*0734*/ 	.word	0x00000001
        /*0738*/ 	.word	0x00000001


	//----- nvinfo : EIATTR_CRS_STACK_SIZE
	.align		4
.L_592:
        /*073c*/ 	.byte	0x04, 0x1e
        /*073e*/ 	.short	(.L_594 - .L_593)
.L_593:
        /*0740*/ 	.word	0x00000000
.L_594:


//--------------------- .nv.info._ZN7cutlass13device_kernelIN5flash19enable_sm80_to_sm89INS1_16FlashAttnFwdSm80INS1_25CollectiveMainloopFwdSm80ILi8ELi1ELb0EN4cute5tupleIJNS5_1CILi128EEENS7_ILi64EEENS7_ILi192EEEEEELi192ENS_10bfloat16_tEfNS_4arch4Sm80ELb1ELb0ELb1ELb1ELb1ELb1ELb1ELb1EEENS1_21CollectiveEpilogueFwdINS6_IJS8_SA_S9_EEENS6_IJNS7_ILi1EEESI_SI_EEESC_SE_Li256ELb1ELb1ELb1ELb0EEENS1_36VarlenDynamicPersistentTileSchedulerILi128ELi64ELi256ELi256ELb1ELb1ELb0ELb1ELb1ELb1EEEEEEEEEvNT_6ParamsE --------------------------
	.section	.nv.info._ZN7cutlass13device_kernelIN5flash19enable_sm80_to_sm89INS1_16FlashAttnFwdSm80INS1_25CollectiveMainloopFwdSm80ILi8ELi1ELb0EN4cute5tupleIJNS5_1CILi128EEENS7_ILi64EEENS7_ILi192EEEEEELi192ENS_10bfloat16_tEfNS_4arch4Sm80ELb1ELb0ELb1ELb1ELb1ELb1ELb1ELb1EEENS1_21CollectiveEpilogueFwdINS6_IJS8_SA_S9_EEENS6_IJNS7_ILi1EEESI_SI_EEESC_SE_Li256ELb1ELb1ELb1ELb0EEENS1_36VarlenDynamicPersistentTileSchedulerILi128ELi64ELi256ELi256ELb1ELb1ELb0ELb1ELb1ELb1EEEEEEEEEvNT_6ParamsE,"",@"SHT_CUDA_INFO"
	.sectionflags	@""
	.align	4


	//----- nvinfo : EIATTR_CUDA_API_VERSION
	.align		4
        /*0000*/ 	.byte	0x04, 0x37
        /*0002*/ 	.short	(.L_596 - .L_595)
.L_595:
        /*0004*/ 	.word	0x00000082


	//----- nvinfo : EIATTR_SW2861232_WAR
	.align		4
.L_596:
        /*0008*/ 	.byte	0x01, 0x35
	.zero		2


	//----- nvinfo : EIATTR_PARAM_CBANK
	.align		4
        /*000c*/ 	.byte	0x04, 0x0a
        /*000e*/ 	.short	(.L_598 - .L_597)
	.align		4
.L_597:
        /*0010*/ 	.word	index@(.nv.constant0._ZN7cutlass13device_kernelIN5flash19enable_sm80_to_sm89INS1_16FlashAttnFwdSm80INS1_25CollectiveMainloopFwdSm80ILi8ELi1ELb0EN4cute5tupleIJNS5_1CILi128EEENS7_ILi64EEENS7_ILi192EEEEEELi192ENS_10bfloat16_tEfNS_4arch4Sm80ELb1ELb0ELb1ELb1ELb1ELb1ELb1ELb1EEENS1_21CollectiveEpilogueFwdINS6_IJS8_SA_S9_EEENS6_IJNS7_ILi1EEESI_SI_EEESC_SE_Li256ELb1ELb1ELb1ELb0EEENS1_36VarlenDynamicPersistentTileSchedulerILi128ELi64ELi256ELi256ELb1ELb1ELb0ELb1ELb1ELb1EEEEEEEEEvNT_6ParamsE)
        /*0014*/ 	.short	0x0160
        /*0016*/ 	.short	0x0438


	//----- nvinfo : EIATTR_CBANK_PARAM_SIZE
	.align		4
.L_598:
        /*0018*/ 	.byte	0x03, 0x19
        /*001a*/ 	.short	0x0438


	//----- nvinfo : EIATTR_KPARAM_INFO
	.align		4
        /*001c*/ 	.byte	0x04, 0x17
        /*001e*/ 	.short	(.L_600 - .L_599)
.L_599:
        /*0020*/ 	.word	0x00000000
        /*0024*/ 	.short	0x0000
        /*0026*/ 	.short	0x0000
        /*0028*/ 	.byte	0x00, 0xf0, 0xe1, 0x10


	//----- nvinfo : EIATTR_MAXREG_COUNT
	.align		4
.L_600:
        /*002c*/ 	.byte	0x03, 0x1b
        /*002e*/ 	.short	0x00ff


	//----- nvinfo : EIATTR_NUM_BARRIERS
	.align		4
        /*0030*/ 	.byte	0x02, 0x4c
        /*0032*/ 	.byte	0x06
	.zero		1


	//----- nvinfo : EIATTR_ANNOTATIONS
	.align		4
        /*0034*/ 	.byte	0x04, 0x55
        /*0036*/ 	.short	(.L_602 - .L_601)


	//   ....[0]....
.L_601:
        /* <DEDUP_REMOVED lines=25> */
        /*01bc*/ 	.byte	0xf0, 0xd3, 0x01, 0x00


	//----- nvinfo : EIATTR_MERCURY_ISA_VERSION
	.align		4
.L_602:
        /*01c0*/ 	.byte	0x03, 0x5f
        /*01c2*/ 	.short	0x0000


	//----- nvinfo : EIATTR_INT_WARP_WIDE_INSTR_OFFSETS
	.align		4
        /*01c4*/ 	.byte	0x04, 0x31
        /*01c6*/ 	.short	(.L_604 - .L_603)


	//   ....[0]....
.L_603:
        /*01c8*/ 	.word	0x000199d0


	//   ....[1]....
        /*01cc*/ 	.word	0x00019a50


	//----- nvinfo : EIATTR_COOP_GROUP_MASK_REGIDS
	.align		4
.L_604:
        /*01d0*/ 	.byte	0x04, 0x29
        /*01d2*/ 	.short	(.L_606 - .L_605)


	//   ....[0]....
.L_605:
        /*01d4*/ 	.word	0xffffffff


	//   ....[1]....
        /*01d8*/ 	.word	0xffffffff


	//   ....[2]....
        /*01dc*/ 	.word	0xffffffff


	//   ....[3]....
        /*01e0*/ 	.word	0xffffffff


	//   ....[4]....
        /*01e4*/ 	.word	0xffffffff


	//   ....[5]....
        /*01e8*/ 	.word	0xffffffff


	//   ....[6]....
        /*01ec*/ 	.word	0xffffffff


	//   ....[7]....
        /*01f0*/ 	.word	0xffffffff


	//   ....[8]....
        /*01f4*/ 	.word	0xffffffff


	//   ....[9]....
        /*01f8*/ 	.word	0xffffffff


	//   ....[10]....
        /*01fc*/ 	.word	0xffffffff


	//   ....[11]....
        /*0200*/ 	.word	0xffffffff


	//   ....[12]....
        /*0204*/ 	.word	0xffffffff


	//   ....[13]....
        /*0208*/ 	.word	0xffffffff


	//   ....[14]....
        /*020c*/ 	.word	0xffffffff


	//   ....[15]....
        /*0210*/ 	.word	0xffffffff


	//   ....[16]....
        /*0214*/ 	.word	0xffffffff


	//   ....[17]....
        /*0218*/ 	.word	0xffffffff


	//   ....[18]....
        /*021c*/ 	.word	0xffffffff


	//   ....[19]....
        /*0220*/ 	.word	0xffffffff


	//   ....[20]....
        /*0224*/ 	.word	0xffffffff


	//   ....[21]....
        /*0228*/ 	.word	0xffffffff


	//   ....[22]....
        /*022c*/ 	.word	0xffffffff


	//   ....[23]....
        /*0230*/ 	.word	0xffffffff


	//   ....[24]....
        /*0234*/ 	.word	0xffffffff


	//   ....[25]....
        /*0238*/ 	.word	0xffffffff


	//   ....[26]....
        /*023c*/ 	.word	0xffffffff


	//   ....[27]....
        /*0240*/ 	.word	0xffffffff


	//   ....[28]....
        /*0244*/ 	.word	0xffffffff


	//   ....[29]....
        /*0248*/ 	.word	0xffffffff


	//   ....[30]....
        /*024c*/ 	.word	0xffffffff


	//   ....[31]....
        /*0250*/ 	.word	0xffffffff


	//   ....[32]....
        /*0254*/ 	.word	0xffffffff


	//   ....[33]....
        /*0258*/ 	.word	0xffffffff


	//   ....[34]....
        /*025c*/ 	.word	0xffffffff


	//   ....[35]....
        /*0260*/ 	.word	0xffffffff


	//   ....[36]....
        /*0264*/ 	.word	0xffffffff


	//   ....[37]....
        /*0268*/ 	.word	0xffffffff


	//   ....[38]....
        /*026c*/ 	.word	0xffffffff


	//   ....[39]....
        /*0270*/ 	.word	0xffffffff


	//   ....[40]....
        /*0274*/ 	.word	0xffffffff


	//   ....[41]....
        /*0278*/ 	.word	0xffffffff


	//   ....[42]....
        /*027c*/ 	.word	0xffffffff


	//   ....[43]....
        /*0280*/ 	.word	0xffffffff


	//   ....[44]....
        /*0284*/ 	.word	0xffffffff


	//   ....[45]....
        /*0288*/ 	.word	0xffffffff


	//   ....[46]....
        /*028c*/ 	.word	0xffffffff


	//   ....[47]....
        /*0290*/ 	.word	0xffffffff


	//   ....[48]....
        /*0294*/ 	.word	0xffffffff


	//   ....[49]....
        /*0298*/ 	.word	0xffffffff


	//   ....[50]....
        /*029c*/ 	.word	0xffffffff


	//   ....[51]....
        /*02a0*/ 	.word	0xffffffff


	//   ....[52]....
        /*02a4*/ 	.word	0xffffffff


	//   ....[53]....
        /*02a8*/ 	.word	0xffffffff


	//   ....[54]....
        /*02ac*/ 	.word	0xffffffff


	//   ....[55]....
        /*02b0*/ 	.word	0xffffffff


	//   ....[56]....
        /*02b4*/ 	.word	0xffffffff


	//   ....[57]....
        /*02b8*/ 	.word	0xffffffff


	//   ....[58]....
        /*02bc*/ 	.word	0xffffffff


	//   ....[59]....
        /*02c0*/ 	.word	0xffffffff


	//   ....[60]....
        /*02c4*/ 	.word	0xffffffff


	//   ....[61]....
        /*02c8*/ 	.word	0xffffffff


	//   ....[62]....
        /*02cc*/ 	.word	0xffffffff


	//   ....[63]....
        /*02d0*/ 	.word	0xffffffff


	//   ....[64]....
        /*02d4*/ 	.word	0xffffffff


	//   ....[65]....
        /*02d8*/ 	.word	0xffffffff


	//   ....[66]....
        /*02dc*/ 	.word	0xffffffff


	//   ....[67]....
        /*02e0*/ 	.word	0xffffffff


	//   ....[68]....
        /*02e4*/ 	.word	0xffffffff


	//   ....[69]....
        /*02e8*/ 	.word	0xffffffff


	//   ....[70]....
        /*02ec*/ 	.word	0xffffffff


	//   ....[71]....
        /*02f0*/ 	.word	0xffffffff


	//   ....[72]....
        /*02f4*/ 	.word	0xffffffff


	//   ....[73]....
        /*02f8*/ 	.word	0xffffffff


	//   ....[74]....
        /*02fc*/ 	.word	0xffffffff


	//   ....[75]....
        /*0300*/ 	.word	0xffffffff


	//   ....[76]....
        /*0304*/ 	.word	0xffffffff


	//   ....[77]....
        /*0308*/ 	.word	0xffffffff


	//   ....[78]....
        /*030c*/ 	.word	0xffffffff


	//   ....[79]....
        /*0310*/ 	.word	0xffffffff


	//   ....[80]....
        /*0314*/ 	.word	0xffffffff


	//   ....[81]....
        /*0318*/ 	.word	0xffffffff


	//   ....[82]....
        /*031c*/ 	.word	0xffffffff


	//   ....[83]....
        /*0320*/ 	.word	0xffffffff


	//   ....[84]....
        /*0324*/ 	.word	0xffffffff


	//   ....[85]....
        /*0328*/ 	.word	0xffffffff


	//   ....[86]....
        /*032c*/ 	.word	0xffffffff


	//   ....[87]....
        /*0330*/ 	.word	0xffffffff


	//   ....[88]....
        /*0334*/ 	.word	0xffffffff


	//   ....[89]....
        /*0338*/ 	.word	0xffffffff


	//   ....[90]....
        /*033c*/ 	.word	0xffffffff


	//   ....[91]....
        /*0340*/ 	.word	0xffffffff


	//   ....[92]....
        /*0344*/ 	.word	0xffffffff


	//   ....[93]....
        /*0348*/ 	.word	0xffffffff


	//   ....[94]....
        /*034c*/ 	.word	0xffffffff


	//   ....[95]....
        /*0350*/ 	.word	0xffffffff


	//   ....[96]....
        /*0354*/ 	.word	0xffffffff


	//   ....[97]....
        /*0358*/ 	.word	0xffffffff


	//   ....[98]....
        /*035c*/ 	.word	0xffffffff


	//   ....[99]....
        /*0360*/ 	.word	0xffffffff


	//   ....[100]....
        /*0364*/ 	.word	0xffffffff


	//   ....[101]....
        /*0368*/ 	.word	0xffffffff


	//   ....[102]....
        /*036c*/ 	.word	0xffffffff


	//   ....[103]....
        /*0370*/ 	.word	0xffffffff


	//   ....[104]....
        /*0374*/ 	.word	0xffffffff


	//   ....[105]....
        /*0378*/ 	.word	0xffffffff


	//   ....[106]....
        /*037c*/ 	.word	0xffffffff


	//   ....[107]....
        /*0380*/ 	.word	0xffffffff


	//   ....[108]....
        /*0384*/ 	.word	0xffffffff


	//   ....[109]....
        /*0388*/ 	.word	0xffffffff


	//   ....[110]....
        /*038c*/ 	.word	0xffffffff


	//   ....[111]....
        /*0390*/ 	.word	0xffffffff


	//   ....[112]....
        /*0394*/ 	.word	0xffffffff


	//   ....[113]....
        /*0398*/ 	.word	0xffffffff


	//   ....[114]....
        /*039c*/ 	.word	0xffffffff


	//   ....[115]....
        /*03a0*/ 	.word	0xffffffff


	//   ....[116]....
        /*03a4*/ 	.word	0xffffffff


	//   ....[117]....
        /*03a8*/ 	.word	0xffffffff


	//   ....[118]....
        /*03ac*/ 	.word	0xffffffff


	//   ....[119]....
        /*03b0*/ 	.word	0xffffffff


	//   ....[120]....
        /*03b4*/ 	.word	0xffffffff


	//   ....[121]....
        /*03b8*/ 	.word	0xffffffff


	//   ....[122]....
        /*03bc*/ 	.word	0xffffffff


	//   ....[123]....
        /*03c0*/ 	.word	0xffffffff


	//   ....[124]....
        /*03c4*/ 	.word	0xffffffff


	//   ....[125]....
        /*03c8*/ 	.word	0xffffffff


	//   ....[126]....
        /*03cc*/ 	.word	0xffffffff


	//   ....[127]....
        /*03d0*/ 	.word	0xffffffff


	//   ....[128]....
        /*03d4*/ 	.word	0xffffffff


	//   ....[129]....
        /*03d8*/ 	.word	0xffffffff


	//   ....[130]....
        /*03dc*/ 	.word	0xffffffff


	//   ....[131]....
        /*03e0*/ 	.word	0xffffffff


	//   ....[132]....
        /*03e4*/ 	.word	0xffffffff


	//   ....[133]....
        /*03e8*/ 	.word	0xffffffff


	//   ....[134]....
        /*03ec*/ 	.word	0xffffffff


	//   ....[135]....
        /*03f0*/ 	.word	0xffffffff


	//   ....[136]....
        /*03f4*/ 	.word	0xffffffff


	//   ....[137]....
        /*03f8*/ 	.word	0xffffffff


	//   ....[138]....
        /*03fc*/ 	.word	0xffffffff


	//   ....[139]....
        /*0400*/ 	.word	0xffffffff


	//   ....[140]....
        /*0404*/ 	.word	0xffffffff


	//   ....[141]....
        /*0408*/ 	.word	0xffffffff


	//   ....[142]....
        /*040c*/ 	.word	0xffffffff


	//   ....[143]....
        /*0410*/ 	.word	0xffffffff


	//   ....[144]....
        /*0414*/ 	.word	0xffffffff


	//   ....[145]....
        /*0418*/ 	.word	0xffffffff


	//   ....[146]....
        /*041c*/ 	.word	0xffffffff


	//   ....[147]....
        /*0420*/ 	.word	0xffffffff


	//   ....[148]....
        /*0424*/ 	.word	0xffffffff


	//   ....[149]....
        /*0428*/ 	.word	0xffffffff


	//   ....[150]....
        /*042c*/ 	.word	0xffffffff


	//   ....[151]....
        /*0430*/ 	.word	0xffffffff


	//   ....[152]....
        /*0434*/ 	.word	0xffffffff


	//   ....[153]....
        /*0438*/ 	.word	0xffffffff


	//   ....[154]....
        /*043c*/ 	.word	0xffffffff


	//   ....[155]....
        /*0440*/ 	.word	0xffffffff


	//   ....[156]....
        /*0444*/ 	.word	0xffffffff


	//   ....[157]....
        /*0448*/ 	.word	0xffffffff


	//   ....[158]....
        /*044c*/ 	.word	0xffffffff


	//   ....[159]....
        /*0450*/ 	.word	0xffffffff


	//   ....[160]....
        /*0454*/ 	.word	0xffffffff


	//   ....[161]....
        /*0458*/ 	.word	0xffffffff


	//   ....[162]....
        /*045c*/ 	.word	0xffffffff


	//   ....[163]....
        /*0460*/ 	.word	0xffffffff


	//   ....[164]....
        /*0464*/ 	.word	0xffffffff


	//   ....[165]....
        /*0468*/ 	.word	0xffffffff


	//   ....[166]....
        /*046c*/ 	.word	0xffffffff


	//   ....[167]....
        /*0470*/ 	.word	0xffffffff


	//   ....[168]....
        /*0474*/ 	.word	0xffffffff


	//   ....[169]....
        /*0478*/ 	.word	0xffffffff


	//   ....[170]....
        /*047c*/ 	.word	0xffffffff


	//   ....[171]....
        /*0480*/ 	.word	0xffffffff


	//   ....[172]....
        /*0484*/ 	.word	0xffffffff


	//   ....[173]....
        /*0488*/ 	.word	0xffffffff


	//   ....[174]....
        /*048c*/ 	.word	0xffffffff


	//   ....[175]....
        /*0490*/ 	.word	0xffffffff


	//   ....[176]....
        /*0494*/ 	.word	0xffffffff


	//   ....[177]....
        /*0498*/ 	.word	0xffffffff


	//   ....[178]....
        /*049c*/ 	.word	0xffffffff


	//   ....[179]....
        /*04a0*/ 	.word	0xffffffff


	//   ....[180]....
        /*04a4*/ 	.word	0xffffffff


	//   ....[181]....
        /*04a8*/ 	.word	0xffffffff


	//   ....[182]....
        /*04ac*/ 	.word	0xffffffff


	//   ....[183]....
        /*04b0*/ 	.word	0xffffffff


	//   ....[184]....
        /*04b4*/ 	.word	0xffffffff


	//   ....[185]....
        /*04b8*/ 	.word	0xffffffff


	//   ....[186]....
        /*04bc*/ 	.word	0xffffffff


	//   ....[187]....
        /*04c0*/ 	.word	0xffffffff


	//   ....[188]....
        /*04c4*/ 	.word	0xffffffff


	//   ....[189]....
        /*04c8*/ 	.word	0xffffffff


	//   ....[190]....
        /*04cc*/ 	.word	0xffffffff


	//   ....[191]....
        /*04d0*/ 	.word	0xffffffff


	//   ....[192]....
        /*04d4*/ 	.word	0xffffffff


	//   ....[193]....
        /*04d8*/ 	.word	0xffffffff


	//   ....[194]....
        /*04dc*/ 	.word	0xffffffff


	//   ....[195]....
        /*04e0*/ 	.word	0xffffffff


	//   ....[196]....
        /*04e4*/ 	.word	0xffffffff


	//   ....[197]....
        /*04e8*/ 	.word	0xffffffff


	//   ....[198]....
        /*04ec*/ 	.word	0xffffffff


	//   ....[199]....
        /*04f0*/ 	.word	0xffffffff


	//   ....[200]....
        /*04f4*/ 	.word	0xffffffff


	//   ....[201]....
        /*04f8*/ 	.word	0xffffffff


	//   ....[202]....
        /*04fc*/ 	.word	0xffffffff


	//   ....[203]....
        /*0500*/ 	.word	0xffffffff


	//   ....[204]....
        /*0504*/ 	.word	0xffffffff


	//   ....[205]....
        /*0508*/ 	.word	0xffffffff


	//   ....[206]....
        /*050c*/ 	.word	0xffffffff


	//   ....[207]....
        /*0510*/ 	.word	0xffffffff


	//   ....[208]....
        /*0514*/ 	.word	0xffffffff


	//   ....[209]....
        /*0518*/ 	.word	0xffffffff


	//   ....[210]....
        /*051c*/ 	.word	0xffffffff


	//   ....[211]....
        /*0520*/ 	.word	0xffffffff


	//   ....[212]....
        /*0524*/ 	.word	0xffffffff


	//   ....[213]....
        /*0528*/ 	.word	0xffffffff


	//   ....[214]....
        /*052c*/ 	.word	0xffffffff


	//   ....[215]....
        /*0530*/ 	.word	0xffffffff


	//   ....[216]....
        /*0534*/ 	.word	0xffffffff


	//   ....[217]....
        /*0538*/ 	.word	0xffffffff


	//   ....[218]....
        /*053c*/ 	.word	0xffffffff


	//   ....[219]....
        /*0540*/ 	.word	0xffffffff


	//   ....[220]....
        /*0544*/ 	.word	0xffffffff


	//   ....[221]....
        /*0548*/ 	.word	0xffffffff


	//   ....[222]....
        /*054c*/ 	.word	0xffffffff


	//   ....[223]....
        /*0550*/ 	.word	0xffffffff


	//   ....[224]....
        /*0554*/ 	.word	0xffffffff


	//   ....[225]....
        /*0558*/ 	.word	0xffffffff


	//   ....[226]....
        /*055c*/ 	.word	0xffffffff


	//   ....[227]....
        /*0560*/ 	.word	0xffffffff


	//   ....[228]....
        /*0564*/ 	.word	0xffffffff


	//   ....[229]....
        /*0568*/ 	.word	0xffffffff


	//   ....[230]....
        /*056c*/ 	.word	0xffffffff


	//   ....[231]....
        /*0570*/ 	.word	0xffffffff


	//----- nvinfo : EIATTR_COOP_GROUP_INSTR_OFFSETS
	.align		4
.L_606:
        /*0574*/ 	.byte	0x04, 0x28
        /*0576*/ 	.short	(.L_608 - .L_607)


	//   ....[0]....
.L_607:
        /*0578*/ 	.word	0x00000050


	//   ....[1]....
        /*057c*/ 	.word	0x000001e0


	//   ....[2]....
        /*0580*/ 	.word	0x00000210


	//   ....[3]....
        /*0584*/ 	.word	0x00000240


	//   ....[4]....
        /*0588*/ 	.word	0x00000270


	//   ....[5]....
        /*058c*/ 	.word	0x000002a0


	//   ....[6]....
        /*0590*/ 	.word	0x000002d0


	//   ....[7]....
        /*0594*/ 	.word	0x00000430


	//   ....[8]....
        /*0598*/ 	.word	0x00000470


	//   ....[9]....
        /*059c*/ 	.word	0x000004a0


	//   ....[10]....
        /*05a0*/ 	.word	0x000004d0


	//   ....[11]....
        /*05a4*/ 	.word	0x00000500


	//   ....[12]....
        /*05a8*/ 	.word	0x00000530


	//   ....[13]....
        /*05ac*/ 	.word	0x000005c0


	//   ....[14]....
        /*05b0*/ 	.word	0x00000600


	//   ....[15]....
        /*05b4*/ 	.word	0x00000620


	//   ....[16]....
        /*05b8*/ 	.word	0x00000680


	//   ....[17]....
        /*05bc*/ 	.word	0x00003bb0


	//   ....[18]....
        /*05c0*/ 	.word	0x00003bc0


	//   ....[19]....
        /*05c4*/ 	.word	0x00005760


	//   ....[20]....
        /*05c8*/ 	.word	0x00005770


	//   ....[21]....
        /*05cc*/ 	.word	0x00007100


	//   ....[22]....
        /*05d0*/ 	.word	0x00007120


	//   ....[23]....
        /*05d4*/ 	.word	0x00007670


	//   ....[24]....
        /*05d8*/ 	.word	0x00007690


	//   ....[25]....
        /*05dc*/ 	.word	0x000083d0


	//   ....[26]....
        /*05e0*/ 	.word	0x000083f0


	//   ....[27]....
        /*05e4*/ 	.word	0x00008520


	//   ....[28]....
        /*05e8*/ 	.word	0x00008530


	//   ....[29]....
        /*05ec*/ 	.word	0x00008660


	//   ....[30]....
        /*05f0*/ 	.word	0x00008680


	//   ....[31]....
        /*05f4*/ 	.word	0x000087b0


	//   ....[32]....
        /*05f8*/ 	.word	0x000087c0


	//   ....[33]....
        /*05fc*/ 	.word	0x00008c10


	//   ....[34]....
        /*0600*/ 	.word	0x00008c20


	//   ....[35]....
        /*0604*/ 	.word	0x00008c30


	//   ....[36]....
        /*0608*/ 	.word	0x00008c40


	//   ....[37]....
        /*060c*/ 	.word	0x000090a0


	//   ....[38]....
        /*0610*/ 	.word	0x000090c0


	//   ....[39]....
        /*0614*/ 	.word	0x000090e0


	//   ....[40]....
        /*0618*/ 	.word	0x00009100


	//   ....[41]....
        /*061c*/ 	.word	0x00009620


	//   ....[42]....
        /*0620*/ 	.word	0x00009890


	//   ....[43]....
        /*0624*/ 	.word	0x000098d0


	//   ....[44]....
        /*0628*/ 	.word	0x00009910


	//   ....[45]....
        /*062c*/ 	.word	0x0000c700


	//   ....[46]....
        /*0630*/ 	.word	0x0000c7b0


	//   ....[47]....
        /*0634*/ 	.word	0x0000c7d0


	//   ....[48]....
        /*0638*/ 	.word	0x0000c7e0


	//   ....[49]....
        /*063c*/ 	.word	0x0000ca80


	//   ....[50]....
        /*0640*/ 	.word	0x0000ccf0


	//   ....[51]....
        /*0644*/ 	.word	0x0000cd30


	//   ....[52]....
        /*0648*/ 	.word	0x0000cd70


	//   ....[53]....
        /*064c*/ 	.word	0x0000fd30


	//   ....[54]....
        /*0650*/ 	.word	0x0000fd40


	//   ....[55]....
        /*0654*/ 	.word	0x0000fd50


	//   ....[56]....
        /*0658*/ 	.word	0x0000fd60


	//   ....[57]....
        /*065c*/ 	.word	0x00010ee0


	//   ....[58]....
        /*0660*/ 	.word	0x00010f00


	//   ....[59]....
        /*0664*/ 	.word	0x00011000


	//   ....[60]....
        /*0668*/ 	.word	0x00011020


	//   ....[61]....
        /*066c*/ 	.word	0x00011270


	//   ....[62]....
        /*0670*/ 	.word	0x000114b0


	//   ....[63]....
        /*0674*/ 	.word	0x000118b0


	//   ....[64]....
        /*0678*/ 	.word	0x000118d0


	//   ....[65]....
        /*067c*/ 	.word	0x000118f0


	//   ....[66]....
        /*0680*/ 	.word	0x00011910


	//   ....[67]....
        /*0684*/ 	.word	0x00012d30


	//   ....[68]....
        /*0688*/ 	.word	0x00012d50


	//   ....[69]....
        /*068c*/ 	.word	0x00012e20


	//   ....[70]....
        /*0690*/ 	.word	0x00012e60


	//   ....[71]....
        /*0694*/ 	.word	0x00013fc0


	//   ....[72]....
        /*0698*/ 	.word	0x00013fe0


	//   ....[73]....
        /*069c*/ 	.word	0x000140b0


	//   ....[74]....
        /*06a0*/ 	.word	0x000140f0


	//   ....[75]....
        /*06a4*/ 	.word	0x00014340


	//   ....[76]....
        /*06a8*/ 	.word	0x00014570


	//   ....[77]....
        /*06ac*/ 	.word	0x00014890


	//   ....[78]....
        /*06b0*/ 	.word	0x000148b0


	//   ....[79]....
        /*06b4*/ 	.word	0x000149d0


	//   ....[80]....
        /*06b8*/ 	.word	0x000149f0


	//   ....[81]....
        /*06bc*/ 	.word	0x000163c0


	//   ....[82]....
        /*06c0*/ 	.word	0x000163d0


	//   ....[83]....
        /*06c4*/ 	.word	0x00016430


	//   ....[84]....
        /*06c8*/ 	.word	0x00016450


	//   ....[85]....
        /*06cc*/ 	.word	0x000175d0


	//   ....[86]....
        /*06d0*/ 	.word	0x000175f0


	//   ....[87]....
        /*06d4*/ 	.word	0x000176c0


	//   ....[88]....
        /*06d8*/ 	.word	0x000176e0


	//   ....[89]....
        /*06dc*/ 	.word	0x00017a20


	//   ....[90]....
        /*06e0*/ 	.word	0x00017a40


	//   ....[91]....
        /*06e4*/ 	.word	0x00017a60


	//   ....[92]....
        /*06e8*/ 	.word	0x00017a80


	//   ....[93]....
        /*06ec*/ 	.word	0x000191c0


	//   ....[94]....
        /*06f0*/ 	.word	0x000191f0


	//   ....[95]....
        /*06f4*/ 	.word	0x00019210


	//   ....[96]....
        /*06f8*/ 	.word	0x00019220


	//   ....[97]....
        /*06fc*/ 	.word	0x0001a630


	//   ....[98]....
        /*0700*/ 	.word	0x0001a650


	//   ....[99]....
        /*0704*/ 	.word	0x0001a670


	//   ....[100]....
        /*0708*/ 	.word	0x0001a690


	//   ....[101]....
        /*070c*/ 	.word	0x0001aa40


	//   ....[102]....
        /*0710*/ 	.word	0x0001aa60


	//   ....[103]....
        /*0714*/ 	.word	0x0001ab80


	//   ....[104]....
        /*0718*/ 	.word	0x0001ab90


	//   ....[105]....
        /*071c*/ 	.word	0x0001acc0


	//   ....[106]....
        /*0720*/ 	.word	0x0001ace0


	//   ....[107]....
        /*0724*/ 	.word	0x0001ae10


	//   ....[108]....
        /*0728*/ 	.word	0x0001ae20


	//   ....[109]....
        /*072c*/ 	.word	0x0001b160


	//   ....[110]....
        /*0730*/ 	.word	0x0001b180


	//   ....[111]....
        /*0734*/ 	.word	0x0001bc30


	//   ....[112]....
        /*0738*/ 	.word	0x0001bc40


	//   ....[113]....
        /*073c*/ 	.word	0x0001cef0


	//   ....[114]....
        /*0740*/ 	.word	0x0001cf10


	//   ....[115]....
        /*0744*/ 	.word	0x0001d040


	//   ....[116]....
        /*0748*/ 	.word	0x0001d050


	//   ....[117]....
        /*074c*/ 	.word	0x0001d180


	//   ....[118]....
        /*0750*/ 	.word	0x0001d1a0


	//   ....[119]....
        /*0754*/ 	.word	0x0001d2d0


	//   ....[120]....
        /*0758*/ 	.word	0x0001d2e0


	//   ....[121]....
        /*075c*/ 	.word	0x0001d4b0


	//   ....[122]....
        /*0760*/ 	.word	0x0001d4d0


	//   ....[123]....
        /*0764*/ 	.word	0x0001d5f0


	//   ....[124]....
        /*0768*/ 	.word	0x0001d630


	//   ....[125]....
        /*076c*/ 	.word	0x0001d660


	//   ....[126]....
        /*0770*/ 	.word	0x0001d690


	//   ....[127]....
        /*0774*/ 	.word	0x0001d6c0


	//   ....[128]....
        /*0778*/ 	.word	0x0001d6f0


	//   ....[129]....
        /*077c*/ 	.word	0x0001d850


	//   ....[130]....
        /*0780*/ 	.word	0x0001d890


	//   ....[131]....
        /*0784*/ 	.word	0x0001d8c0


	//   ....[132]....
        /*0788*/ 	.word	0x0001d8f0


	//   ....[133]....
        /*078c*/ 	.word	0x0001d920


	//   ....[134]....
        /*0790*/ 	.word	0x0001d950


	//   ....[135]....
        /*0794*/ 	.word	0x0001d9e0


	//   ....[136]....
        /*0798*/ 	.word	0x0001da20


	//   ....[137]....
        /*079c*/ 	.word	0x0001da30


	//   ....[138]....
        /*07a0*/ 	.word	0x0001da90


	//   ....[139]....
        /*07a4*/ 	.word	0x0001e430


	//   ....[140]....
        /*07a8*/ 	.word	0x0001e490


	//   ....[141]....
        /*07ac*/ 	.word	0x0001e4e0


	//   ....[142]....
        /*07b0*/ 	.word	0x0001e530


	//   ....[143]....
        /*07b4*/ 	.word	0x0001e580


	//   ....[144]....
        /*07b8*/ 	.word	0x0001e5f0


	//   ....[145]....
        /*07bc*/ 	.word	0x0001e630


	//   ....[146]....
        /*07c0*/ 	.word	0x0001e6a0


	//   ....[147]....
        /*07c4*/ 	.word	0x0001e710


	//   ....[148]....
        /*07c8*/ 	.word	0x0001e770


	//   ....[149]....
        /*07cc*/ 	.word	0x0001e7e0


	//   ....[150]....
        /*07d0*/ 	.word	0x0001e850


	//   ....[151]....
        /*07d4*/ 	.word	0x0001e8b0


	//   ....[152]....
        /*07d8*/ 	.word	0x0001e910


	//   ....[153]....
        /*07dc*/ 	.word	0x0001e970


	//   ....[154]....
        /*07e0*/ 	.word	0x0001e9e0


	//   ....[155]....
        /*07e4*/ 	.word	0x0001ea40


	//   ....[156]....
        /*07e8*/ 	.word	0x0001eaa0


	//   ....[157]....
        /*07ec*/ 	.word	0x0001eb00


	//   ....[158]....
        /*07f0*/ 	.word	0x0001eb70


	//   ....[159]....
        /*07f4*/ 	.word	0x0001ece0


	//   ....[160]....
        /*07f8*/ 	.word	0x0001ed40


	//   ....[161]....
        /*07fc*/ 	.word	0x0001eda0


	//   ....[162]....
        /*0800*/ 	.word	0x0001ee00


	//   ....[163]....
        /*0804*/ 	.word	0x0001f240


	//   ....[164]....
        /*0808*/ 	.word	0x0001f290


	//   ....[165]....
        /*080c*/ 	.word	0x0001f2e0


	//   ....[166]....
        /*0810*/ 	.word	0x0001f320


	//   ....[167]....
        /*0814*/ 	.word	0x0001f390


	//   ....[168]....
        /*0818*/ 	.word	0x0001f400


	//   ....[169]....
        /*081c*/ 	.word	0x0001f570


	//   ....[170]....
        /*0820*/ 	.word	0x0001f5d0


	//   ....[171]....
        /*0824*/ 	.word	0x0001f630


	//   ....[172]....
        /*0828*/ 	.word	0x0001f6a0


	//   ....[173]....
        /*082c*/ 	.word	0x0001f810


	//   ....[174]....
        /*0830*/ 	.word	0x0001f870


	//   ....[175]....
        /*0834*/ 	.word	0x0001f8d0


	//   ....[176]....
        /*0838*/ 	.word	0x0001f930


	//   ....[177]....
        /*083c*/ 	.word	0x0001fd70


	//   ....[178]....
        /*0840*/ 	.word	0x0001fdb0


	//   ....[179]....
        /*0844*/ 	.word	0x0001fe00


	//   ....[180]....
        /*0848*/ 	.word	0x0001fe40


	//   ....[181]....
        /*084c*/ 	.word	0x0001fea0


	//   ....[182]....
        /*0850*/ 	.word	0x0001ff00


	//   ....[183]....
        /*0854*/ 	.word	0x0001ff70


	//   ....[184]....
        /*0858*/ 	.word	0x000200b0


	//   ....[185]....
        /*085c*/ 	.word	0x00020110


	//   ....[186]....
        /*0860*/ 	.word	0x00020150


	//   ....[187]....
        /*0864*/ 	.word	0x00020190


	//   ....[188]....
        /*0868*/ 	.word	0x000201e0


	//   ....[189]....
        /*086c*/ 	.word	0x00020220


	//   ....[190]....
        /*0870*/ 	.word	0x00020270


	//   ....[191]....
        /*0874*/ 	.word	0x000202c0


	//   ....[192]....
        /*0878*/ 	.word	0x00020310


	//   ....[193]....
        /*087c*/ 	.word	0x00020350


	//   ....[194]....
        /*0880*/ 	.word	0x000203c0


	//   ....[195]....
        /*0884*/ 	.word	0x00020430


	//   ....[196]....
        /*0888*/ 	.word	0x00020490


	//   ....[197]....
        /*088c*/ 	.word	0x000204f0


	//   ....[198]....
        /*0890*/ 	.word	0x00020550


	//   ....[199]....
        /*0894*/ 	.word	0x000205c0


	//   ....[200]....
        /*0898*/ 	.word	0x00020620


	//   ....[201]....
        /*089c*/ 	.word	0x00020680


	//   ....[202]....
        /*08a0*/ 	.word	0x000206e0


	//   ....[203]....
        /*08a4*/ 	.word	0x00020750


	//   ....[204]....
        /*08a8*/ 	.word	0x000207b0


	//   ....[205]....
        /*08ac*/ 	.word	0x00020810


	//   ....[206]....
        /*08b0*/ 	.word	0x00020870


	//   ....[207]....
        /*08b4*/ 	.word	0x000208e0


	//   ....[208]....
        /*08b8*/ 	.word	0x00020940


	//   ....[209]....
        /*08bc*/ 	.word	0x000209a0


	//   ....[210]....
        /*08c0*/ 	.word	0x00020a00


	//   ....[211]....
        /*08c4*/ 	.word	0x00020a70


	//   ....[212]....
        /*08c8*/ 	.word	0x00020ad0


	//   ....[213]....
        /*08cc*/ 	.word	0x00020b30


	//   ....[214]....
        /*08d0*/ 	.word	0x00020ba0


	//   ....[215]....
        /*08d4*/ 	.word	0x00020c10


	//   ....[216]....
        /*08d8*/ 	.word	0x00020c60


	//   ....[217]....
        /*08dc*/ 	.word	0x00020ca0


	//   ....[218]....
        /*08e0*/ 	.word	0x00020cf0


	//   ....[219]....
        /*08e4*/ 	.word	0x00020d40


	//   ....[220]....
        /*08e8*/ 	.word	0x00020d90


	//   ....[221]....
        /*08ec*/ 	.word	0x00020e00


	//   ....[222]....
        /*08f0*/ 	.word	0x00020e40


	//   ....[223]....
        /*08f4*/ 	.word	0x00020e90


	//   ....[224]....
        /*08f8*/ 	.word	0x00020ee0


	//   ....[225]....
        /*08fc*/ 	.word	0x00020f30


	//   ....[226]....
        /*0900*/ 	.word	0x00020f80


	//   ....[227]....
        /*0904*/ 	.word	0x00020ff0


	//   ....[228]....
        /*0908*/ 	.word	0x00021030


	//   ....[229]....
        /*090c*/ 	.word	0x000210a0


	//   ....[230]....
        /*0910*/ 	.word	0x00021100


	//   ....[231]....
        /*0914*/ 	.word	0x00021170


	//----- nvinfo : EIATTR_EXIT_INSTR_OFFSETS
	.align		4
.L_608:
        /*0918*/ 	.byte	0x04, 0x1c
        /*091a*/ 	.short	(.L_610 - .L_609)


	//   ....[0]....
.L_609:
        /*091c*/ 	.word	0x00000fe0


	//   ....[1]....
        /*0920*/ 	.word	0x0001e3f0


	//----- nvinfo : EIATTR_MAX_THREADS
	.align		4
.L_610:
        /*0924*/ 	.byte	0x04, 0x05
        /*0926*/ 	.short	(.L_612 - .L_611)
.L_611:
        /*0928*/ 	.word	0x00000100
        /*092c*/ 	.word	0x00000001
        /*0930*/ 	.word	0x00000001


	//----- nvinfo : EIATTR_CRS_STACK_SIZE
	.align		4
.L_612:
        /*0934*/ 	.byte	0x04, 0x1e
        /*0936*/ 	.short	(.L_614 - .L_613)
.L_613:
        /*0938*/ 	.word	0x00000000
.L_614:


//--------------------- .nv.info._ZN7cutlass13device_kernelIN5flash19enable_sm80_to_sm89INS1_16FlashAttnFwdSm80INS1_25CollectiveMainloopFwdSm80ILi8ELi2ELb0EN4cute5tupleIJNS5_1CILi128EEENS7_ILi64EEENS7_ILi192EEEEEELi192ENS_10bfloat16_tEfNS_4arch4Sm80ELb0ELb0ELb1ELb0ELb1ELb0ELb1ELb1EEENS1_21CollectiveEpilogueFwdINS6_IJS8_SA_S9_EEENS6_IJNS7_ILi1EEESI_SI_EEESC_SE_Li256ELb0ELb1ELb1ELb0EEENS1_19SingleTileSchedulerILb0ELb1ELb1ELi128EEEEEEEEEvNT_6ParamsE --------------------------
	.section	.nv.info._ZN7cutlass13device_kernelIN5flash19enable_sm80_to_sm89INS1_16FlashAttnFwdSm80INS1_25CollectiveMainloopFwdSm80ILi8ELi2ELb0EN4cute5tupleIJNS5_1CILi128EEENS7_ILi64EEENS7_ILi192EEEEEELi192ENS_10bfloat16_tEfNS_4arch4Sm80ELb0ELb0ELb1ELb0ELb1ELb0ELb1ELb1EEENS1_21CollectiveEpilogueFwdINS6_IJS8_SA_S9_EEENS6_IJNS7_ILi1EEESI_SI_EEESC_SE_Li256ELb0ELb1ELb1ELb0EEENS1_19SingleTileSchedulerILb0ELb1ELb1ELi128EEEEEEEEEvNT_6ParamsE,"",@"SHT_CUDA_INFO"
	.sectionflags	@""
	.align	4


	//----- nvinfo : EIATTR_CUDA_API_VERSION
	.align		4
        /*0000*/ 	.byte	0x04, 0x37
        /*0002*/ 	.short	(.L_616 - .L_615)
.L_615:
        /*0004*/ 	.word	0x00000082


	//----- nvinfo : EIATTR_SW2861232_WAR
	.align		4
.L_616:
        /*0008*/ 	.byte	0x01, 0x35
	.zero		2


	//----- nvinfo : EIATTR_PARAM_CBANK
	.align		4
        /*000c*/ 	.byte	0x04, 0x0a
        /*000e*/ 	.short	(.L_618 - .L_617)
	.align		4
.L_617:
        /*0010*/ 	.word	index@(.nv.constant0._ZN7cutlass13device_kernelIN5flash19enable_sm80_to_sm89INS1_16FlashAttnFwdSm80INS1_25CollectiveMainloopFwdSm80ILi8ELi2ELb0EN4cute5tupleIJNS5_1CILi128EEENS7_ILi64EEENS7_ILi192EEEEEELi192ENS_10bfloat16_tEfNS_4arch4Sm80ELb0ELb0ELb1ELb0ELb1ELb0ELb1ELb1EEENS1_21CollectiveEpilogueFwdINS6_IJS8_SA_S9_EEENS6_IJNS7_ILi1EEESI_SI_EEESC_SE_Li256ELb0ELb1ELb1ELb0EEENS1_19SingleTileSchedulerILb0ELb1ELb1ELi128EEEEEEEEEvNT_6ParamsE)
        /*0014*/ 	.short	0x0160
        /*0016*/ 	.short	0x0418


	//----- nvinfo : EIATTR_CBANK_PARAM_SIZE
	.align		4
.L_618:
        /*0018*/ 	.byte	0x03, 0x19
        /*001a*/ 	.short	0x0418


	//----- nvinfo : EIATTR_KPARAM_INFO
	.align		4
        /*001c*/ 	.byte	0x04, 0x17
        /*001e*/ 	.short	(.L_620 - .L_619)
.L_619:
        /*0020*/ 	.word	0x00000000
        /*0024*/ 	.short	0x0000
        /*0026*/ 	.short	0x0000
        /*0028*/ 	.byte	0x00, 0xf0, 0x61, 0x10


	//----- nvinfo : EIATTR_MAXREG_COUNT
	.align		4
.L_620:
        /*002c*/ 	.byte	0x03, 0x1b
        /*002e*/ 	.short	0x00ff


	//----- nvinfo : EIATTR_NUM_BARRIERS
	.align		4
        /*0030*/ 	.byte	0x02, 0x4c
        /*0032*/ 	.byte	0x02
	.zero		1


	//----- nvinfo : EIATTR_MERCURY_ISA_VERSION
	.align		4
        /*0034*/ 	.byte	0x03, 0x5f
        /*0036*/ 	.short	0x0000


	//----- nvinfo : EIATTR_COOP_GROUP_MASK_REGIDS
	.align		4
        /*0038*/ 	.byte	0x04, 0x29
        /*003a*/ 	.short	(.L_622 - .L_621)


	//   ....[0]....
.L_621:
        /*003c*/ 	.word	0xffffffff


	//   ....[1]....
        /*0040*/ 	.word	0xffffffff


	//   ....[2]....
        /*0044*/ 	.word	0xffffffff


	//   ....[3]....
        /*0048*/ 	.word	0xffffffff


	//   ....[4]....
        /*004c*/ 	.word	0xffffffff


	//   ....[5]....
        /*0050*/ 	.word	0xffffffff


	//   ....[6]....
        /*0054*/ 	.word	0xffffffff


	//   ....[7]....
        /*0058*/ 	.word	0xffffffff


	//   ....[8]....
        /*005c*/ 	.word	0xffffffff


	//   ....[9]....
        /*0060*/ 	.word	0xffffffff


	//   ....[10]....
        /*0064*/ 	.word	0xffffffff


	//   ....[11]....
        /*0068*/ 	.word	0xffffffff


	//   ....[12]....
        /*006c*/ 	.word	0xffffffff


	//   ....[13]....
        /*0070*/ 	.word	0xffffffff


	//   ....[14]....
        /*0074*/ 	.word	0xffffffff


	//   ....[15]....
        /*0078*/ 	.word	0xffffffff


	//   ....[16]....
        /*007c*/ 	.word	0xffffffff


	//   ....[17]....
        /*0080*/ 	.word	0xffffffff


	//   ....[18]....
        /*0084*/ 	.word	0xffffffff


	//   ....[19]....
        /*0088*/ 	.word	0xffffffff


	//   ....[20]....
        /*008c*/ 	.word	0xffffffff


	//   ....[21]....
        /*0090*/ 	.word	0xffffffff


	//   ....[22]....
        /*0094*/ 	.word	0xffffffff


	//   ....[23]....
        /*0098*/ 	.word	0xffffffff


	//   ....[24]....
        /*009c*/ 	.word	0xffffffff


	//   ....[25]....
        /*00a0*/ 	.word	0xffffffff


	//   ....[26]....
        /*00a4*/ 	.word	0xffffffff


	//   ....[27]....
        /*00a8*/ 	.word	0xffffffff


	//   ....[28]....
        /*00ac*/ 	.word	0xffffffff


	//   ....[29]....
        /*00b0*/ 	.word	0xffffffff


	//   ....[30]....
        /*00b4*/ 	.word	0xffffffff


	//   ....[31]....
        /*00b8*/ 	.word	0xffffffff


	//   ....[32]....
        /*00bc*/ 	.word	0xffffffff


	//   ....[33]....
        /*00c0*/ 	.word	0xffffffff


	//   ....[34]....
        /*00c4*/ 	.word	0xffffffff


	//   ....[35]....
        /*00c8*/ 	.word	0xffffffff


	//   ....[36]....
        /*00cc*/ 	.word	0xffffffff


	//   ....[37]....
        /*00d0*/ 	.word	0xffffffff


	//   ....[38]....
        /*00d4*/ 	.word	0xffffffff


	//   ....[39]....
        /*00d8*/ 	.word	0xffffffff


	//   ....[40]....
        /*00dc*/ 	.word	0xffffffff


	//   ....[41]....
        /*00e0*/ 	.word	0xffffffff


	//   ....[42]....
        /*00e4*/ 	.word	0xffffffff


	//   ....[43]....
        /*00e8*/ 	.word	0xffffffff


	//   ....[44]....
        /*00ec*/ 	.word	0xffffffff


	//   ....[45]....
        /*00f0*/ 	.word	0xffffffff


	//   ....[46]....
        /*00f4*/ 	.word	0xffffffff


	//   ....[47]....
        /*00f8*/ 	.word	0xffffffff


	//   ....[48]....
        /*00fc*/ 	.word	0xffffffff


	//   ....[49]....
        /*0100*/ 	.word	0xffffffff


	//   ....[50]....
        /*0104*/ 	.word	0xffffffff


	//   ....[51]....
        /*0108*/ 	.word	0xffffffff


	//   ....[52]....
        /*010c*/ 	.word	0xffffffff


	//   ....[53]....
        /*0110*/ 	.word	0xffffffff


	//   ....[54]....
        /*0114*/ 	.word	0xffffffff


	//   ....[55]....
        /*0118*/ 	.word	0xffffffff


	//   ....[56]....
        /*011c*/ 	.word	0xffffffff


	//----- nvinfo : EIATTR_COOP_GROUP_INSTR_OFFSETS
	.align		4
.L_622:
        /*0120*/ 	.byte	0x04, 0x28
        /*0122*/ 	.short	(.L_624 - .L_623)


	//   ....[0]....
.L_623:
        /*0124*/ 	.word	0x00000050


	//   ....[1]....
        /*0128*/ 	.word	0x00000b80


	//   ....[2]....
        /*012c*/ 	.word	0x00000bc0


	//   ....[3]....
        /*0130*/ 	.word	0x00000d70


	//   ....[4]....
        /*0134*/ 	.word	0x00000da0


	//   ....[5]....
        /*0138*/ 	.word	0x00000ec0


	//   ....[6]....
        /*013c*/ 	.word	0x00000ef0


	//   ....[7]....
        /*0140*/ 	.word	0x00001020


	//   ....[8]....
        /*0144*/ 	.word	0x00001060


	//   ....[9]....
        /*0148*/ 	.word	0x00001580


	//   ....[10]....
        /*014c*/ 	.word	0x000015b0


	//   ....[11]....
        /*0150*/ 	.word	0x000015e0


	//   ....[12]....
        /*0154*/ 	.word	0x00001600


	//   ....[13]....
        /*0158*/ 	.word	0x00001620


	//   ....[14]....
        /*015c*/ 	.word	0x00001630


	//   ....[15]....
        /*0160*/ 	.word	0x00001640


	//   ....[16]....
        /*0164*/ 	.word	0x00001750


	//   ....[17]....
        /*0168*/ 	.word	0x00001bd0


	//   ....[18]....
        /*016c*/ 	.word	0x00001c00


	//   ....[19]....
        /*0170*/ 	.word	0x00001c20


	//   ....[20]....
        /*0174*/ 	.word	0x00001c80


	//   ....[21]....
        /*0178*/ 	.word	0x00002210


	//   ....[22]....
        /*017c*/ 	.word	0x00002240


	//   ....[23]....
        /*0180*/ 	.word	0x00002250


	//   ....[24]....
        /*0184*/ 	.word	0x000022b0


	//   ....[25]....
        /*0188*/ 	.word	0x000037e0


	//   ....[26]....
        /*018c*/ 	.word	0x00003830


	//   ....[27]....
        /*0190*/ 	.word	0x00003850


	//   ....[28]....
        /*0194*/ 	.word	0x00003870


	//   ....[29]....
        /*0198*/ 	.word	0x00004ab0


	//   ....[30]....
        /*019c*/ 	.word	0x00004ad0


	//   ....[31]....
        /*01a0*/ 	.word	0x00004b50


	//   ....[32]....
        /*01a4*/ 	.word	0x00004b70


	//   ....[33]....
        /*01a8*/ 	.word	0x00004f60


	//   ....[34]....
        /*01ac*/ 	.word	0x00004f90


	//   ....[35]....
        /*01b0*/ 	.word	0x00004fc0


	//   ....[36]....
        /*01b4*/ 	.word	0x00004fe0


	//   ....[37]....
        /*01b8*/ 	.word	0x00006130


	//   ....[38]....
        /*01bc*/ 	.word	0x00006160


	//   ....[39]....
        /*01c0*/ 	.word	0x00006180


	//   ....[40]....
        /*01c4*/ 	.word	0x000061a0


	//   ....[41]....
        /*01c8*/ 	.word	0x00007a90


	//   ....[42]....
        /*01cc*/ 	.word	0x00007ac0


	//   ....[43]....
        /*01d0*/ 	.word	0x00007ae0


	//   ....[44]....
        /*01d4*/ 	.word	0x00007af0


	//   ....[45]....
        /*01d8*/ 	.word	0x00007d10


	//   ....[46]....
        /*01dc*/ 	.word	0x00007d30


	//   ....[47]....
        /*01e0*/ 	.word	0x00007d60


	//   ....[48]....
        /*01e4*/ 	.word	0x00007d80


	//   ....[49]....
        /*01e8*/ 	.word	0x00008a20


	//   ....[50]....
        /*01ec*/ 	.word	0x00008a60


	//   ....[51]....
        /*01f0*/ 	.word	0x00008a90


	//   ....[52]....
        /*01f4*/ 	.word	0x00008ad0


	//   ....[53]....
        /*01f8*/ 	.word	0x00008b20


	//   ....[54]....
        /*01fc*/ 	.word	0x00008b40


	//   ....[55]....
        /*0200*/ 	.word	0x000094a0


	//   ....[56]....
        /*0204*/ 	.word	0x000094b0


	//----- nvinfo : EIATTR_EXIT_INSTR_OFFSETS
	.align		4
.L_624:
        /*0208*/ 	.byte	0x04, 0x1c
        /*020a*/ 	.short	(.L_626 - .L_625)


	//   ....[0]....
.L_625:
        /*020c*/ 	.word	0x00000170


	//   ....[1]....
        /*0210*/ 	.word	0x000094c0


	//   ....[2]....
        /*0214*/ 	.word	0x00009d60


	//   ....[3]....
        /*0218*/ 	.word	0x00009db0


	//   ....[4]....
        /*021c*/ 	.word	0x00009de0


	//   ....[5]....
        /*0220*/ 	.word	0x00009e40


	//   ....[6]....
        /*0224*/ 	.word	0x0000a090


	//----- nvinfo : EIATTR_CTAIDZ_USED
	.align		4
.L_626:
        /*0228*/ 	.byte	0x01, 0x04
	.zero		2


	//----- nvinfo : EIATTR_MAX_THREADS
	.align		4
        /*022c*/ 	.byte	0x04, 0x05
        /*022e*/ 	.short	(.L_628 - .L_627)
.L_627:
        /*0230*/ 	.word	0x00000100
        /*0234*/ 	.word	0x00000001
        /*0238*/ 	.word	0x00000001


	//----- nvinfo : EIATTR_CRS_STACK_SIZE
	.align		4
.L_628:
        /*023c*/ 	.byte	0x04, 0x1e
        /*023e*/ 	.short	(.L_630 - .L_629)
.L_629:
        /*0240*/ 	.word	0x00000000
.L_630:


//--------------------- .nv.info._ZN7cutlass13device_kernelIN5flash19enable_sm80_to_sm89INS1_16FlashAttnFwdSm80INS1_25CollectiveMainloopFwdSm80ILi8ELi2ELb0EN4cute5tupleIJNS5_1CILi128EEENS7_ILi64EEENS7_ILi192EEEEEELi192ENS_10bfloat16_tEfNS_4arch4Sm80ELb0ELb0ELb1ELb1ELb1ELb0ELb1ELb1EEENS1_21CollectiveEpilogueFwdINS6_IJS8_SA_S9_EEENS6_IJNS7_ILi1EEESI_SI_EEESC_SE_Li256ELb1ELb1ELb1ELb0EEENS1_36VarlenDynamicPersistentTileSchedulerILi128ELi64ELi256ELi256ELb1ELb1ELb0ELb0ELb1ELb1EEEEEEEEEvNT_6ParamsE --------------------------
	.section	.nv.info._ZN7cutlass13device_kernelIN5flash19enable_sm80_to_sm89INS1_16FlashAttnFwdSm80INS1_25CollectiveMainloopFwdSm80ILi8ELi2ELb0EN4cute5tupleIJNS5_1CILi128EEENS7_ILi64EEENS7_ILi192EEEEEELi192ENS_10bfloat16_tEfNS_4arch4Sm80ELb0ELb0ELb1ELb1ELb1ELb0ELb1ELb1EEENS1_21CollectiveEpilogueFwdINS6_IJS8_SA_S9_EEENS6_IJNS7_ILi1EEESI_SI_EEESC_SE_Li256ELb1ELb1ELb1ELb0EEENS1_36VarlenDynamicPersistentTileSchedulerILi128ELi64ELi256ELi256ELb1ELb1ELb0ELb0ELb1ELb1EEEEEEEEEvNT_6ParamsE,"",@"SHT_CUDA_INFO"
	.sectionflags	@""
	.align	4


	//----- nvinfo : EIATTR_CUDA_API_VERSION
	.align		4
        /*0000*/ 	.byte	0x04, 0x37
        /*0002*/ 	.short	(.L_632 - .L_631)
.L_631:
        /*0004*/ 	.word	0x00000082


	//----- nvinfo : EIATTR_SW2861232_WAR
	.align		4
.L_632:
        /*0008*/ 	.byte	0x01, 0x35
	.zero		2


	//----- nvinfo : EIATTR_PARAM_CBANK
	.align		4
        /*000c*/ 	.byte	0x04, 0x0a
        /*000e*/ 	.short	(.L_634 - .L_633)
	.align		4
.L_633:
        /*0010*/ 	.word	index@(.nv.constant0._ZN7cutlass13device_kernelIN5flash19enable_sm80_to_sm89INS1_16FlashAttnFwdSm80INS1_25CollectiveMainloopFwdSm80ILi8ELi2ELb0EN4cute5tupleIJNS5_1CILi128EEENS7_ILi64EEENS7_ILi192EEEEEELi192ENS_10bfloat16_tEfNS_4arch4Sm80ELb0ELb0ELb1ELb1ELb1ELb0ELb1ELb1EEENS1_21CollectiveEpilogueFwdINS6_IJS8_SA_S9_EEENS6_IJNS7_ILi1EEESI_SI_EEESC_SE_Li256ELb1ELb1ELb1ELb0EEENS1_36VarlenDynamicPersistentTileSchedulerILi128ELi64ELi256ELi256ELb1ELb1ELb0ELb0ELb1ELb1EEEEEEEEEvNT_6ParamsE)
        /*0014*/ 	.short	0x0160
        /*0016*/ 	.short	0x0438


	//----- nvinfo : EIATTR_CBANK_PARAM_SIZE
	.align		4
.L_634:
        /*0018*/ 	.byte	0x03, 0x19
        /*001a*/ 	.short	0x0438


	//----- nvinfo : EIATTR_KPARAM_INFO
	.align		4
        /*001c*/ 	.byte	0x04, 0x17
        /*001e*/ 	.short	(.L_636 - .L_635)
.L_635:
        /*0020*/ 	.word	0x00000000
        /*0024*/ 	.short	0x0000
        /*0026*/ 	.short	0x0000
        /*0028*/ 	.byte	0x00, 0xf0, 0xe1, 0x10


	//----- nvinfo : EIATTR_MAXREG_COUNT
	.align		4
.L_636:
        /*002c*/ 	.byte	0x03, 0x1b
        /*002e*/ 	.short	0x00ff


	//----- nvinfo : EIATTR_NUM_BARRIERS
	.align		4
        /*0030*/ 	.byte	0x02, 0x4c
        /*0032*/ 	.byte	0x06
	.zero		1


	//----- nvinfo : EIATTR_ANNOTATIONS
	.align		4
        /*0034*/ 	.byte	0x04, 0x55
        /*0036*/ 	.short	(.L_638 - .L_637)


	//   ....[0]....
.L_637:
        /*0038*/ 	.word	0x00000001
        /*003c*/ 	.byte	0x70, 0x00, 0x00, 0x00, 0x01, 0x00, 0x00, 0x00, 0xc0, 0x0f, 0x00, 0x00, 0x01, 0x00, 0x00, 0x00
        /*004c*/ 	.byte	0xa0, 0x11, 0x00, 0x00, 0x01, 0x00, 0x00, 0x00, 0x10, 0x12, 0x00, 0x00, 0x01, 0x00, 0x00, 0x00
        /*005c*/ 	.byte	0x70, 0x4b, 0x00, 0x00, 0x01, 0x00, 0x00, 0x00, 0x80, 0xa5, 0x00, 0x00, 0x01, 0x00, 0x00, 0x00
        /*006c*/ 	.byte	0xb0, 0xa5, 0x00, 0x00, 0x01, 0x00, 0x00, 0x00, 0x50, 0xd1, 0x00, 0x00


	//----- nvinfo : EIATTR_MERCURY_ISA_VERSION
	.align		4
.L_638:
        /*0078*/ 	.byte	0x03, 0x5f
        /*007a*/ 	.short	0x0000


	//----- nvinfo : EIATTR_INT_WARP_WIDE_INSTR_OFFSETS
	.align		4
        /*007c*/ 	.byte	0x04, 0x31
        /*007e*/ 	.short	(.L_640 - .L_639)


	//   ....[0]....
.L_639:
        /*0080*/ 	.word	0x00009d00


	//   ....[1]....
        /*0084*/ 	.word	0x00009d80


	//----- nvinfo : EIATTR_COOP_GROUP_MASK_REGIDS
	.align		4
.L_640:
        /*0088*/ 	.byte	0x04, 0x29
        /*008a*/ 	.short	(.L_642 - .L_641)


	//   ....[0]....
.L_641:
        /*008c*/ 	.word	0xffffffff


	//   ....[1]....
        /*0090*/ 	.word	0xffffffff


	//   ....[2]....
        /*0094*/ 	.word	0xffffffff


	//   ....[3]....
        /*0098*/ 	.word	0xffffffff


	//   ....[4]....
        /*009c*/ 	.word	0xffffffff


	//   ....[5]....
        /*00a0*/ 	.word	0xffffffff


	//   ....[6]....
        /*00a4*/ 	.word	0xffffffff


	//   ....[7]....
        /*00a8*/ 	.word	0xffffffff


	//   ....[8]....
        /*00ac*/ 	.word	0xffffffff


	//   ....[9]....
        /*00b0*/ 	.word	0xffffffff


	//   ....[10]....
        /*00b4*/ 	.word	0xffffffff


	//   ....[11]....
        /*00b8*/ 	.word	0xffffffff


	//   ....[12]....
        /*00bc*/ 	.word	0xffffffff


	//   ....[13]....
        /*00c0*/ 	.word	0xffffffff


	//   ....[14]....
        /*00c4*/ 	.word	0xffffffff


	//   ....[15]....
        /*00c8*/ 	.word	0xffffffff


	//   ....[16]....
        /*00cc*/ 	.word	0xffffffff


	//   ....[17]....
        /*00d0*/ 	.word	0xffffffff


	//   ....[18]....
        /*00d4*/ 	.word	0xffffffff


	//   ....[19]....
        /*00d8*/ 	.word	0xffffffff


	//   ....[20]....
        /*00dc*/ 	.word	0xffffffff


	//   ....[21]....
        /*00e0*/ 	.word	0xffffffff


	//   ....[22]....
        /*00e4*/ 	.word	0xffffffff


	//   ....[23]....
        /*00e8*/ 	.word	0xffffffff


	//   ....[24]....
        /*00ec*/ 	.word	0xffffffff


	//   ....[25]....
        /*00f0*/ 	.word	0xffffffff


	//   ....[26]....
        /*00f4*/ 	.word	0xffffffff


	//   ....[27]....
        /*00f8*/ 	.word	0xffffffff


	//   ....[28]....
        /*00fc*/ 	.word	0xffffffff


	//   ....[29]....
        /*0100*/ 	.word	0xffffffff


	//   ....[30]....
        /*0104*/ 	.word	0xffffffff


	//   ....[31]....
        /*0108*/ 	.word	0xffffffff


	//   ....[32]....
        /*010c*/ 	.word	0xffffffff


	//   ....[33]....
        /*0110*/ 	.word	0xffffffff


	//   ....[34]....
        /*0114*/ 	.word	0xffffffff


	//   ....[35]....
        /*0118*/ 	.word	0xffffffff


	//   ....[36]....
        /*011c*/ 	.word	0xffffffff


	//   ....[37]....
        /*0120*/ 	.word	0xffffffff


	//   ....[38]....
        /*0124*/ 	.word	0xffffffff


	//   ....[39]....
        /*0128*/ 	.word	0xffffffff


	//   ....[40]....
        /*012c*/ 	.word	0xffffffff


	//   ....[41]....
        /*0130*/ 	.word	0xffffffff


	//   ....[42]....
        /*0134*/ 	.word	0xffffffff


	//   ....[43]....
        /*0138*/ 	.word	0xffffffff


	//   ....[44]....
        /*013c*/ 	.word	0xffffffff


	//   ....[45]....
        /*0140*/ 	.word	0xffffffff


	//   ....[46]....
        /*0144*/ 	.word	0xffffffff


	//   ....[47]....
        /*0148*/ 	.word	0xffffffff


	//   ....[48]....
        /*014c*/ 	.word	0xffffffff


	//   ....[49]....
        /*0150*/ 	.word	0xffffffff


	//   ....[50]....
        /*0154*/ 	.word	0xffffffff


	//   ....[51]....
        /*0158*/ 	.word	0xffffffff


	//   ....[52]....
        /*015c*/ 	.word	0xffffffff


	//   ....[53]....
        /*0160*/ 	.word	0xffffffff


	//   ....[54]....
        /*0164*/ 	.word	0xffffffff


	//   ....[55]....
        /*0168*/ 	.word	0xffffffff


	//   ....[56]....
        /*016c*/ 	.word	0xffffffff


	//   ....[57]....
        /*0170*/ 	.word	0xffffffff


	//   ....[58]....
        /*0174*/ 	.word	0xffffffff


	//   ....[59]....
        /*0178*/ 	.word	0xffffffff


	//   ....[60]....
        /*017c*/ 	.word	0xffffffff


	//   ....[61]....
        /*0180*/ 	.word	0xffffffff


	//   ....[62]....
        /*0184*/ 	.word	0xffffffff


	//   ....[63]....
        /*0188*/ 	.word	0xffffffff


	//   ....[64]....
        /*018c*/ 	.word	0xffffffff


	//   ....[65]....
        /*0190*/ 	.word	0xffffffff


	//   ....[66]....
        /*0194*/ 	.word	0xffffffff


	//   ....[67]....
        /*0198*/ 	.word	0xffffffff


	//   ....[68]....
        /*019c*/ 	.word	0xffffffff


	//   ....[69]....
        /*01a0*/ 	.word	0xffffffff


	//   ....[70]....
        /*01a4*/ 	.word	0xffffffff


	//   ....[71]....
        /*01a8*/ 	.word	0xffffffff


	//   ....[72]....
        /*01ac*/ 	.word	0xffffffff


	//   ....[73]....
        /*01b0*/ 	.word	0xffffffff


	//   ....[74]....
        /*01b4*/ 	.word	0xffffffff


	//   ....[75]....
        /*01b8*/ 	.word	0xffffffff


	//   ....[76]....
        /*01bc*/ 	.word	0xffffffff


	//   ....[77]....
        /*01c0*/ 	.word	0xffffffff


	//   ....[78]....
        /*01c4*/ 	.word	0xffffffff


	//   ....[79]....
        /*01c8*/ 	.word	0xffffffff


	//   ....[80]....
        /*01cc*/ 	.word	0xffffffff


	//   ....[81]....
        /*01d0*/ 	.word	0xffffffff


	//   ....[82]....
        /*01d4*/ 	.word	0xffffffff


	//   ....[83]....
        /*01d8*/ 	.word	0xffffffff


	//   ....[84]....
        /*01dc*/ 	.word	0xffffffff


	//   ....[85]....
        /*01e0*/ 	.word	0xffffffff


	//   ....[86]....
        /*01e4*/ 	.word	0xffffffff


	//   ....[87]....
        /*01e8*/ 	.word	0xffffffff


	//   ....[88]....
        /*01ec*/ 	.word	0xffffffff


	//   ....[89]....
        /*01f0*/ 	.word	0xffffffff


	//   ....[90]....
        /*01f4*/ 	.word	0xffffffff


	//   ....[91]....
        /*01f8*/ 	.word	0xffffffff


	//   ....[92]....
        /*01fc*/ 	.word	0xffffffff


	//   ....[93]....
        /*0200*/ 	.word	0xffffffff


	//   ....[94]....
        /*0204*/ 	.word	0xffffffff


	//   ....[95]....
        /*0208*/ 	.word	0xffffffff


	//   ....[96]....
        /*020c*/ 	.word	0xffffffff


	//   ....[97]....
        /*0210*/ 	.word	0xffffffff


	//   ....[98]....
        /*0214*/ 	.word	0xffffffff


	//   ....[99]....
        /*0218*/ 	.word	0xffffffff


	//   ....[100]....
        /*021c*/ 	.word	0xffffffff


	//   ....[101]....
        /*0220*/ 	.word	0xffffffff


	//   ....[102]....
        /*0224*/ 	.word	0xffffffff


	//   ....[103]....
        /*0228*/ 	.word	0xffffffff


	//   ....[104]....
        /*022c*/ 	.word	0xffffffff


	//   ....[105]....
        /*0230*/ 	.word	0xffffffff


	//   ....[106]....
        /*0234*/ 	.word	0xffffffff


	//   ....[107]....
        /*0238*/ 	.word	0xffffffff


	//   ....[108]....
        /*023c*/ 	.word	0xffffffff


	//   ....[109]....
        /*0240*/ 	.word	0xffffffff


	//   ....[110]....
        /*0244*/ 	.word	0xffffffff


	//   ....[111]....
        /*0248*/ 	.word	0xffffffff


	//   ....[112]....
        /*024c*/ 	.word	0xffffffff


	//   ....[113]....
        /*0250*/ 	.word	0xffffffff


	//   ....[114]....
        /*0254*/ 	.word	0xffffffff


	//   ....[115]....
        /*0258*/ 	.word	0xffffffff


	//   ....[116]....
        /*025c*/ 	.word	0xffffffff


	//   ....[117]....
        /*0260*/ 	.word	0xffffffff


	//   ....[118]....
        /*0264*/ 	.word	0xffffffff


	//   ....[119]....
        /*0268*/ 	.word	0xffffffff


	//   ....[120]....
        /*026c*/ 	.word	0xffffffff


	//   ....[121]....
        /*0270*/ 	.word	0xffffffff


	//   ....[122]....
        /*0274*/ 	.word	0xffffffff


	//   ....[123]....
        /*0278*/ 	.word	0xffffffff


	//   ....[124]....
        /*027c*/ 	.word	0xffffffff


	//   ....[125]....
        /*0280*/ 	.word	0xffffffff


	//   ....[126]....
        /*0284*/ 	.word	0xffffffff


	//   ....[127]....
        /*0288*/ 	.word	0xffffffff


	//   ....[128]....
        /*028c*/ 	.word	0xffffffff


	//   ....[129]....
        /*0290*/ 	.word	0xffffffff


	//   ....[130]....
        /*0294*/ 	.word	0xffffffff


	//   ....[131]....
        /*0298*/ 	.word	0xffffffff


	//   ....[132]....
        /*029c*/ 	.word	0xffffffff


	//   ....[133]....
        /*02a0*/ 	.word	0xffffffff


	//   ....[134]....
        /*02a4*/ 	.word	0xffffffff


	//   ....[135]....
        /*02a8*/ 	.word	0xffffffff


	//   ....[136]....
        /*02ac*/ 	.word	0xffffffff


	//   ....[137]....
        /*02b0*/ 	.word	0xffffffff


	//   ....[138]....
        /*02b4*/ 	.word	0xffffffff


	//   ....[139]....
        /*02b8*/ 	.word	0xffffffff


	//   ....[140]....
        /*02bc*/ 	.word	0xffffffff


	//   ....[141]....
        /*02c0*/ 	.word	0xffffffff


	//   ....[142]....
        /*02c4*/ 	.word	0xffffffff


	//   ....[143]....
        /*02c8*/ 	.word	0xffffffff


	//   ....[144]....
        /*02cc*/ 	.word	0xffffffff


	//   ....[145]....
        /*02d0*/ 	.word	0xffffffff


	//   ....[146]....
        /*02d4*/ 	.word	0xffffffff


	//   ....[147]....
        /*02d8*/ 	.word	0xffffffff


	//   ....[148]....
        /*02dc*/ 	.word	0xffffffff


	//   ....[149]....
        /*02e0*/ 	.word	0xffffffff


	//   ....[150]....
        /*02e4*/ 	.word	0xffffffff


	//   ....[151]....
        /*02e8*/ 	.word	0xffffffff


	//   ....[152]....
        /*02ec*/ 	.word	0xffffffff


	//   ....[153]....
        /*02f0*/ 	.word	0xffffffff


	//   ....[154]....
        /*02f4*/ 	.word	0xffffffff


	//   ....[155]....
        /*02f8*/ 	.word	0xffffffff


	//   ....[156]....
        /*02fc*/ 	.word	0xffffffff


	//   ....[157]....
        /*0300*/ 	.word	0xffffffff


	//   ....[158]....
        /*0304*/ 	.word	0xffffffff


	//   ....[159]....
        /*0308*/ 	.word	0xffffffff


	//   ....[160]....
        /*030c*/ 	.word	0xffffffff


	//   ....[161]....
        /*0310*/ 	.word	0xffffffff


	//   ....[162]....
        /*0314*/ 	.word	0xffffffff


	//   ....[163]....
        /*0318*/ 	.word	0xffffffff


	//   ....[164]....
        /*031c*/ 	.word	0xffffffff


	//   ....[165]....
        /*0320*/ 	.word	0xffffffff


	//   ....[166]....
        /*0324*/ 	.word	0xffffffff


	//   ....[167]....
        /*0328*/ 	.word	0xffffffff


	//   ....[168]....
        /*032c*/ 	.word	0xffffffff


	//   ....[169]....
        /*0330*/ 	.word	0xffffffff


	//   ....[170]....
        /*0334*/ 	.word	0xffffffff


	//   ....[171]....
        /*0338*/ 	.word	0xffffffff


	//   ....[172]....
        /*033c*/ 	.word	0xffffffff


	//   ....[173]....
        /*0340*/ 	.word	0xffffffff


	//   ....[174]....
        /*0344*/ 	.word	0xffffffff


	//   ....[175]....
        /*0348*/ 	.word	0xffffffff


	//   ....[176]....
        /*034c*/ 	.word	0xffffffff


	//   ....[177]....
        /*0350*/ 	.word	0xffffffff


	//   ....[178]....
        /*0354*/ 	.word	0xffffffff


	//   ....[179]....
        /*0358*/ 	.word	0xffffffff


	//   ....[180]....
        /*035c*/ 	.word	0xffffffff


	//   ....[181]....
        /*0360*/ 	.word	0xffffffff


	//   ....[182]....
        /*0364*/ 	.word	0xffffffff


	//   ....[183]....
        /*0368*/ 	.word	0xffffffff


	//   ....[184]....
        /*036c*/ 	.word	0xffffffff


	//   ....[185]....
        /*0370*/ 	.word	0xffffffff


	//   ....[186]....
        /*0374*/ 	.word	0xffffffff


	//   ....[187]....
        /*0378*/ 	.word	0xffffffff


	//   ....[188]....
        /*037c*/ 	.word	0xffffffff


	//----- nvinfo : EIATTR_COOP_GROUP_INSTR_OFFSETS
	.align		4
.L_642:
        /*0380*/ 	.byte	0x04, 0x28
        /*0382*/ 	.short	(.L_644 - .L_643)


	//   ....[0]....
.L_643:
        /*0384*/ 	.word	0x00000050


	//   ....[1]....
        /*0388*/ 	.word	0x000001e0


	//   ....[2]....
        /*038c*/ 	.word	0x00000210


	//   ....[3]....
        /*0390*/ 	.word	0x00000240


	//   ....[4]....
        /*0394*/ 	.word	0x00000270


	//   ....[5]....
        /*0398*/ 	.word	0x000002a0


	//   ....[6]....
        /*039c*/ 	.word	0x000002d0


	//   ....[7]....
        /*03a0*/ 	.word	0x00000440


	//   ....[8]....
        /*03a4*/ 	.word	0x00000480


	//   ....[9]....
        /*03a8*/ 	.word	0x000004b0


	//   ....[10]....
        /*03ac*/ 	.word	0x000004e0


	//   ....[11]....
        /*03b0*/ 	.word	0x00000510


	//   ....[12]....
        /*03b4*/ 	.word	0x00000540


	//   ....[13]....
        /*03b8*/ 	.word	0x000005d0


	//   ....[14]....
        /*03bc*/ 	.word	0x00000600


	//   ....[15]....
        /*03c0*/ 	.word	0x00000620


	//   ....[16]....
        /*03c4*/ 	.word	0x00000680


	//   ....[17]....
        /*03c8*/ 	.word	0x00002190


	//   ....[18]....
        /*03cc*/ 	.word	0x000021b0


	//   ....[19]....
        /*03d0*/ 	.word	0x00002320


	//   ....[20]....
        /*03d4*/ 	.word	0x00002330


	//   ....[21]....
        /*03d8*/ 	.word	0x00002490


	//   ....[22]....
        /*03dc*/ 	.word	0x000024b0


	//   ....[23]....
        /*03e0*/ 	.word	0x00002610


	//   ....[24]....
        /*03e4*/ 	.word	0x00002620


	//   ....[25]....
        /*03e8*/ 	.word	0x00002ab0


	//   ....[26]....
        /*03ec*/ 	.word	0x00002ad0


	//   ....[27]....
        /*03f0*/ 	.word	0x00002b00


	//   ....[28]....
        /*03f4*/ 	.word	0x00002b20


	//   ....[29]....
        /*03f8*/ 	.word	0x00002c10


	//   ....[30]....
        /*03fc*/ 	.word	0x00002c20


	//   ....[31]....
        /*0400*/ 	.word	0x00002c30


	//   ....[32]....
        /*0404*/ 	.word	0x00002d40


	//   ....[33]....
        /*0408*/ 	.word	0x000030e0


	//   ....[34]....
        /*040c*/ 	.word	0x00003100


	//   ....[35]....
        /*0410*/ 	.word	0x000031b0


	//   ....[36]....
        /*0414*/ 	.word	0x000031f0


	//   ....[37]....
        /*0418*/ 	.word	0x00003630


	//   ....[38]....
        /*041c*/ 	.word	0x00003650


	//   ....[39]....
        /*0420*/ 	.word	0x000036d0


	//   ....[40]....
        /*0424*/ 	.word	0x00003730


	//   ....[41]....
        /*0428*/ 	.word	0x00004b60


	//   ....[42]....
        /*042c*/ 	.word	0x00004ba0


	//   ....[43]....
        /*0430*/ 	.word	0x00004bc0


	//   ....[44]....
        /*0434*/ 	.word	0x00004c00


	//   ....[45]....
        /*0438*/ 	.word	0x00005f50


	//   ....[46]....
        /*043c*/ 	.word	0x00005f70


	//   ....[47]....
        /*0440*/ 	.word	0x00005ff0


	//   ....[48]....
        /*0444*/ 	.word	0x00006050


	//   ....[49]....
        /*0448*/ 	.word	0x00006500


	//   ....[50]....
        /*044c*/ 	.word	0x00006520


	//   ....[51]....
        /*0450*/ 	.word	0x00006600


	//   ....[52]....
        /*0454*/ 	.word	0x00006630


	//   ....[53]....
        /*0458*/ 	.word	0x00007790


	//   ....[54]....
        /*045c*/ 	.word	0x000077c0


	//   ....[55]....
        /*0460*/ 	.word	0x00007a90


	//   ....[56]....
        /*0464*/ 	.word	0x00007bd0


	//   ....[57]....
        /*0468*/ 	.word	0x000091a0


	//   ....[58]....
        /*046c*/ 	.word	0x000091c0


	//   ....[59]....
        /*0470*/ 	.word	0x000092a0


	//   ....[60]....
        /*0474*/ 	.word	0x000092c0


	//   ....[61]....
        /*0478*/ 	.word	0x000094f0


	//   ....[62]....
        /*047c*/ 	.word	0x00009520


	//   ....[63]....
        /*0480*/ 	.word	0x00009530


	//   ....[64]....
        /*0484*/ 	.word	0x00009560


	//   ....[65]....
        /*0488*/ 	.word	0x0000a8e0


	//   ....[66]....
        /*048c*/ 	.word	0x0000a8f0


	//   ....[67]....
        /*0490*/ 	.word	0x0000a910


	//   ....[68]....
        /*0494*/ 	.word	0x0000a930


	//   ....[69]....
        /*0498*/ 	.word	0x0000ac80


	//   ....[70]....
        /*049c*/ 	.word	0x0000aca0


	//   ....[71]....
        /*04a0*/ 	.word	0x0000ae00


	//   ....[72]....
        /*04a4*/ 	.word	0x0000ae10


	//   ....[73]....
        /*04a8*/ 	.word	0x0000af70


	//   ....[74]....
        /*04ac*/ 	.word	0x0000af90


	//   ....[75]....
        /*04b0*/ 	.word	0x0000b0f0


	//   ....[76]....
        /*04b4*/ 	.word	0x0000b100


	//   ....[77]....
        /*04b8*/ 	.word	0x0000b440


	//   ....[78]....
        /*04bc*/ 	.word	0x0000b460


	//   ....[79]....
        /*04c0*/ 	.word	0x0000bc30


	//   ....[80]....
        /*04c4*/ 	.word	0x0000bc40


	//   ....[81]....
        /*04c8*/ 	.word	0x0000cb80


	//   ....[82]....
        /*04cc*/ 	.word	0x0000cba0


	//   ....[83]....
        /*04d0*/ 	.word	0x0000cd10


	//   ....[84]....
        /*04d4*/ 	.word	0x0000cd20


	//   ....[85]....
        /*04d8*/ 	.word	0x0000ce80


	//   ....[86]....
        /*04dc*/ 	.word	0x0000cea0


	//   ....[87]....
        /*04e0*/ 	.word	0x0000d000


	//   ....[88]....
        /*04e4*/ 	.word	0x0000d010


	//   ....[89]....
        /*04e8*/ 	.word	0x0000d200


	//   ....[90]....
        /*04ec*/ 	.word	0x0000d220


	//   ....[91]....
        /*04f0*/ 	.word	0x0000d340


	//   ....[92]....
        /*04f4*/ 	.word	0x0000d380


	//   ....[93]....
        /*04f8*/ 	.word	0x0000d3b0


	//   ....[94]....
        /*04fc*/ 	.word	0x0000d3e0


	//   ....[95]....
        /*0500*/ 	.word	0x0000d410


	//   ....[96]....
        /*0504*/ 	.word	0x0000d440


	//   ....[97]....
        /*0508*/ 	.word	0x0000d590


	//   ....[98]....
        /*050c*/ 	.word	0x0000d5d0


	//   ....[99]....
        /*0510*/ 	.word	0x0000d600


	//   ....[100]....
        /*0514*/ 	.word	0x0000d630


	//   ....[101]....
        /*0518*/ 	.word	0x0000d660


	//   ....[102]....
        /*051c*/ 	.word	0x0000d690


	//   ....[103]....
        /*0520*/ 	.word	0x0000d720


	//   ....[104]....
        /*0524*/ 	.word	0x0000d750


	//   ....[105]....
        /*0528*/ 	.word	0x0000d760


	//   ....[106]....
        /*052c*/ 	.word	0x0000d7c0


	//   ....[107]....
        /*0530*/ 	.word	0x0000dcf0


	//   ....[108]....
        /*0534*/ 	.word	0x0000dd50


	//   ....[109]....
        /*0538*/ 	.word	0x0000dda0


	//   ....[110]....
        /*053c*/ 	.word	0x0000ddf0


	//   ....[111]....
        /*0540*/ 	.word	0x0000de40


	//   ....[112]....
        /*0544*/ 	.word	0x0000deb0


	//   ....[113]....
        /*0548*/ 	.word	0x0000df00


	//   ....[114]....
        /*054c*/ 	.word	0x0000df60


	//   ....[115]....
        /*0550*/ 	.word	0x0000dfd0


	//   ....[116]....
        /*0554*/ 	.word	0x0000e030


	//   ....[117]....
        /*0558*/ 	.word	0x0000e0a0


	//   ....[118]....
        /*055c*/ 	.word	0x0000e110


	//   ....[119]....
        /*0560*/ 	.word	0x0000e180


	//   ....[120]....
        /*0564*/ 	.word	0x0000e1e0


	//   ....[121]....
        /*0568*/ 	.word	0x0000e250


	//   ....[122]....
        /*056c*/ 	.word	0x0000e2c0


	//   ....[123]....
        /*0570*/ 	.word	0x0000e330


	//   ....[124]....
        /*0574*/ 	.word	0x0000e390


	//   ....[125]....
        /*0578*/ 	.word	0x0000e400


	//   ....[126]....
        /*057c*/ 	.word	0x0000e470


	//   ....[127]....
        /*0580*/ 	.word	0x0000e5b0


	//   ....[128]....
        /*0584*/ 	.word	0x0000e610


	//   ....[129]....
        /*0588*/ 	.word	0x0000e680


	//   ....[130]....
        /*058c*/ 	.word	0x0000e6f0


	//   ....[131]....
        /*0590*/ 	.word	0x0000e830


	//   ....[132]....
        /*0594*/ 	.word	0x0000e890


	//   ....[133]....
        /*0598*/ 	.word	0x0000e8f0


	//   ....[134]....
        /*059c*/ 	.word	0x0000e960


	//   ....[135]....
        /*05a0*/ 	.word	0x0000e9d0


	//   ....[136]....
        /*05a4*/ 	.word	0x0000eb10


	//   ....[137]....
        /*05a8*/ 	.word	0x0000eb70


	//   ....[138]....
        /*05ac*/ 	.word	0x0000ebe0


	//   ....[139]....
        /*05b0*/ 	.word	0x0000ec50


	//   ....[140]....
        /*05b4*/ 	.word	0x0000eda0


	//   ....[141]....
        /*05b8*/ 	.word	0x0000ee00


	//   ....[142]....
        /*05bc*/ 	.word	0x0000ee50


	//   ....[143]....
        /*05c0*/ 	.word	0x0000eec0


	//   ....[144]....
        /*05c4*/ 	.word	0x0000ef30


	//   ....[145]....
        /*05c8*/ 	.word	0x0000f080


	//   ....[146]....
        /*05cc*/ 	.word	0x0000f0e0


	//   ....[147]....
        /*05d0*/ 	.word	0x0000f140


	//   ....[148]....
        /*05d4*/ 	.word	0x0000f1a0


	//   ....[149]....
        /*05d8*/ 	.word	0x0000f1f0


	//   ....[150]....
        /*05dc*/ 	.word	0x0000f230


	//   ....[151]....
        /*05e0*/ 	.word	0x0000f2a0


	//   ....[152]....
        /*05e4*/ 	.word	0x0000f310


	//   ....[153]....
        /*05e8*/ 	.word	0x0000f380


	//   ....[154]....
        /*05ec*/ 	.word	0x0000f3e0


	//   ....[155]....
        /*05f0*/ 	.word	0x0000f450


	//   ....[156]....
        /*05f4*/ 	.word	0x0000f4c0


	//   ....[157]....
        /*05f8*/ 	.word	0x0000f530


	//   ....[158]....
        /*05fc*/ 	.word	0x0000f590


	//   ....[159]....
        /*0600*/ 	.word	0x0000f600


	//   ....[160]....
        /*0604*/ 	.word	0x0000f670


	//   ....[161]....
        /*0608*/ 	.word	0x0000f6e0


	//   ....[162]....
        /*060c*/ 	.word	0x0000f740


	//   ....[163]....
        /*0610*/ 	.word	0x0000f7b0


	//   ....[164]....
        /*0614*/ 	.word	0x0000f820


	//   ....[165]....
        /*0618*/ 	.word	0x0000f890


	//   ....[166]....
        /*061c*/ 	.word	0x0000f8f0


	//   ....[167]....
        /*0620*/ 	.word	0x0000f960


	//   ....[168]....
        /*0624*/ 	.word	0x0000f9d0


	//   ....[169]....
        /*0628*/ 	.word	0x0000fa40


	//   ....[170]....
        /*062c*/ 	.word	0x0000faa0


	//   ....[171]....
        /*0630*/ 	.word	0x0000fb10


	//   ....[172]....
        /*0634*/ 	.word	0x0000fb80


	//   ....[173]....
        /*0638*/ 	.word	0x0000fbd0


	//   ....[174]....
        /*063c*/ 	.word	0x0000fc10


	//   ....[175]....
        /*0640*/ 	.word	0x0000fc60


	//   ....[176]....
        /*0644*/ 	.word	0x0000fcb0


	//   ....[177]....
        /*0648*/ 	.word	0x0000fd00


	//   ....[178]....
        /*064c*/ 	.word	0x0000fd70


	//   ....[179]....
        /*0650*/ 	.word	0x0000fdc0


	//   ....[180]....
        /*0654*/ 	.word	0x0000fe10


	//   ....[181]....
        /*0658*/ 	.word	0x0000fe60


	//   ....[182]....
        /*065c*/ 	.word	0x0000feb0


	//   ....[183]....
        /*0660*/ 	.word	0x0000ff00


	//   ....[184]....
        /*0664*/ 	.word	0x0000ff70


	//   ....[185]....
        /*0668*/ 	.word	0x0000ffc0


	//   ....[186]....
        /*066c*/ 	.word	0x00010020


	//   ....[187]....
        /*0670*/ 	.word	0x00010080


	//   ....[188]....
        /*0674*/ 	.word	0x000100f0


	//----- nvinfo : EIATTR_EXIT_INSTR_OFFSETS
	.align		4
.L_644:
        /*0678*/ 	.byte	0x04, 0x1c
        /*067a*/ 	.short	(.L_646 - .L_645)


	//   ....[0]....
.L_645:
        /*067c*/ 	.word	0x00000b40


	//   ....[1]....
        /*0680*/ 	.word	0x0000dcb0


	//----- nvinfo : EIATTR_MAX_THREADS
	.align		4
.L_646:
        /*0684*/ 	.byte	0x04, 0x05
        /*0686*/ 	.short	(.L_648 - .L_647)
.L_647:
        /*0688*/ 	.word	0x00000100
        /*068c*/ 	.word	0x00000001
        /*0690*/ 	.word	0x00000001


	//----- nvinfo : EIATTR_CRS_STACK_SIZE
	.align		4
.L_648:
        /*0694*/ 	.byte	0x04, 0x1e
        /*0696*/ 	.short	(.L_650 - .L_649)
.L_649:
        /*0698*/ 	.word	0x00000000
.L_650:


//--------------------- .nv.info._ZN7cutlass13device_kernelIN5flash19enable_sm80_to_sm89INS1_16FlashAttnFwdSm80INS1_25CollectiveMainloopFwdSm80ILi8ELi2ELb0EN4cute5tupleIJNS5_1CILi128EEENS7_ILi64EEENS7_ILi192EEEEEELi192ENS_10bfloat16_tEfNS_4arch4Sm80ELb0ELb0ELb1ELb1ELb1ELb1ELb1ELb1EEENS1_21CollectiveEpilogueFwdINS6_IJS8_SA_S9_EEENS6_IJNS7_ILi1EEESI_SI_EEESC_SE_Li256ELb1ELb1ELb1ELb0EEENS1_36VarlenDynamicPersistentTileSchedulerILi128ELi64ELi256ELi256ELb1ELb1ELb0ELb0ELb1ELb1EEEEEEEEEvNT_6ParamsE --------------------------
	.section	.nv.info._ZN7cutlass13device_kernelIN5flash19enable_sm80_to_sm89INS1_16FlashAttnFwdSm80INS1_25CollectiveMainloopFwdSm80ILi8ELi2ELb0EN4cute5tupleIJNS5_1CILi128EEENS7_ILi64EEENS7_ILi192EEEEEELi192ENS_10bfloat16_tEfNS_4arch4Sm80ELb0ELb0ELb1ELb1ELb1ELb1ELb1ELb1EEENS1_21CollectiveEpilogueFwdINS6_IJS8_SA_S9_EEENS6_IJNS7_ILi1EEESI_SI_EEESC_SE_Li256ELb1ELb1ELb1ELb0EEENS1_36VarlenDynamicPersistentTileSchedulerILi128ELi64ELi256ELi256ELb1ELb1ELb0ELb0ELb1ELb1EEEEEEEEEvNT_6ParamsE,"",@"SHT_CUDA_INFO"
	.sectionflags	@""
	.align	4


	//----- nvinfo : EIATTR_CUDA_API_VERSION
	.align		4
        /*0000*/ 	.byte	0x04, 0x37
        /*0002*/ 	.short	(.L_652 - .L_651)
.L_651:
        /*0004*/ 	.word	0x00000082


	//----- nvinfo : EIATTR_SW2861232_WAR
	.align		4
.L_652:
        /*0008*/ 	.byte	0x01, 0x35
	.zero		2


	//----- nvinfo : EIATTR_PARAM_CBANK
	.align		4
        /*000c*/ 	.byte	0x04, 0x0a
        /*000e*/ 	.short	(.L_654 - .L_653)
	.align		4
.L_653:
        /*0010*/ 	.word	index@(.nv.constant0._ZN7cutlass13device_kernelIN5flash19enable_sm80_to_sm89INS1_16FlashAttnFwdSm80INS1_25CollectiveMainloopFwdSm80ILi8ELi2ELb0EN4cute5tupleIJNS5_1CILi128EEENS7_ILi64EEENS7_ILi192EEEEEELi192ENS_10bfloat16_tEfNS_4arch4Sm80ELb0ELb0ELb1ELb1ELb1ELb1ELb1ELb1EEENS1_21CollectiveEpilogueFwdINS6_IJS8_SA_S9_EEENS6_IJNS7_ILi1EEESI_SI_EEESC_SE_Li256ELb1ELb1ELb1ELb0EEENS1_36VarlenDynamicPersistentTileSchedulerILi128ELi64ELi256ELi256ELb1ELb1ELb0ELb0ELb1ELb1EEEEEEEEEvNT_6ParamsE)
        /*0014*/ 	.short	0x0160
        /*0016*/ 	.short	0x0438


	//----- nvinfo : EIATTR_CBANK_PARAM_SIZE
	.align		4
.L_654:
        /*0018*/ 	.byte	0x03, 0x19
        /*001a*/ 	.short	0x0438


	//----- nvinfo : EIATTR_KPARAM_INFO
	.align		4
        /*001c*/ 	.byte	0x04, 0x17
        /*001e*/ 	.short	(.L_656 - .L_655)
.L_655:
        /*0020*/ 	.word	0x00000000
        /*0024*/ 	.short	0x0000
        /*0026*/ 	.short	0x0000
        /*0028*/ 	.byte	0x00, 0xf0, 0xe1, 0x10


	//----- nvinfo : EIATTR_MAXREG_COUNT
	.align		4
.L_656:
        /*002c*/ 	.byte	0x03, 0x1b
        /*002e*/ 	.short	0x00ff


	//----- nvinfo : EIATTR_NUM_BARRIERS
	.align		4
        /*0030*/ 	.byte	0x02, 0x4c
        /*0032*/ 	.byte	0x06
	.zero		1


	//----- nvinfo : EIATTR_ANNOTATIONS
	.align		4
        /*0034*/ 	.byte	0x04, 0x55
        /*0036*/ 	.short	(.L_658 - .L_657)


	//   ....[0]....
.L_657:
        /* <DEDUP_REMOVED lines=21> */


	//----- nvinfo : EIATTR_MERCURY_ISA_VERSION
	.align		4
.L_658:
        /*0178*/ 	.byte	0x03, 0x5f
        /*017a*/ 	.short	0x0000


	//----- nvinfo : EIATTR_INT_WARP_WIDE_INSTR_OFFSETS
	.align		4
        /*017c*/ 	.byte	0x04, 0x31
        /*017e*/ 	.short	(.L_660 - .L_659)


	//   ....[0]....
.L_659:
        /*0180*/ 	.word	0x000153e0


	//   ....[1]....
        /*0184*/ 	.word	0x00015460


	//----- nvinfo : EIATTR_COOP_GROUP_MASK_REGIDS
	.align		4
.L_660:
        /*0188*/ 	.byte	0x04, 0x29
        /*018a*/ 	.short	(.L_662 - .L_661)


	//   ....[0]....
.L_661:
        /*018c*/ 	.word	0xffffffff


	//   ....[1]....
        /*0190*/ 	.word	0xffffffff


	//   ....[2]....
        /*0194*/ 	.word	0xffffffff


	//   ....[3]....
        /*0198*/ 	.word	0xffffffff


	//   ....[4]....
        /*019c*/ 	.word	0xffffffff


	//   ....[5]....
        /*01a0*/ 	.word	0xffffffff


	//   ....[6]....
        /*01a4*/ 	.word	0xffffffff


	//   ....[7]....
        /*01a8*/ 	.word	0xffffffff


	//   ....[8]....
        /*01ac*/ 	.word	0xffffffff


	//   ....[9]....
        /*01b0*/ 	.word	0xffffffff


	//   ....[10]....
        /*01b4*/ 	.word	0xffffffff


	//   ....[11]....
        /*01b8*/ 	.word	0xffffffff


	//   ....[12]....
        /*01bc*/ 	.word	0xffffffff


	//   ....[13]....
        /*01c0*/ 	.word	0xffffffff


	//   ....[14]....
        /*01c4*/ 	.word	0xffffffff


	//   ....[15]....
        /*01c8*/ 	.word	0xffffffff


	//   ....[16]....
        /*01cc*/ 	.word	0xffffffff


	//   ....[17]....
        /*01d0*/ 	.word	0xffffffff


	//   ....[18]....
        /*01d4*/ 	.word	0xffffffff


	//   ....[19]....
        /*01d8*/ 	.word	0xffffffff


	//   ....[20]....
        /*01dc*/ 	.word	0xffffffff


	//   ....[21]....
        /*01e0*/ 	.word	0xffffffff


	//   ....[22]....
        /*01e4*/ 	.word	0xffffffff


	//   ....[23]....
        /*01e8*/ 	.word	0xffffffff


	//   ....[24]....
        /*01ec*/ 	.word	0xffffffff


	//   ....[25]....
        /*01f0*/ 	.word	0xffffffff


	//   ....[26]....
        /*01f4*/ 	.word	0xffffffff


	//   ....[27]....
        /*01f8*/ 	.word	0xffffffff


	//   ....[28]....
        /*01fc*/ 	.word	0xffffffff


	//   ....[29]....
        /*0200*/ 	.word	0xffffffff


	//   ....[30]....
        /*0204*/ 	.word	0xffffffff


	//   ....[31]....
        /*0208*/ 	.word	0xffffffff


	//   ....[32]....
        /*020c*/ 	.word	0xffffffff


	//   ....[33]....
        /*0210*/ 	.word	0xffffffff


	//   ....[34]....
        /*0214*/ 	.word	0xffffffff


	//   ....[35]....
        /*0218*/ 	.word	0xffffffff


	//   ....[36]....
        /*021c*/ 	.word	0xffffffff


	//   ....[37]....
        /*0220*/ 	.word	0xffffffff


	//   ....[38]....
        /*0224*/ 	.word	0xffffffff


	//   ....[39]....
        /*0228*/ 	.word	0xffffffff


	//   ....[40]....
        /*022c*/ 	.word	0xffffffff


	//   ....[41]....
        /*0230*/ 	.word	0xffffffff


	//   ....[42]....
        /*0234*/ 	.word	0xffffffff


	//   ....[43]....
        /*0238*/ 	.word	0xffffffff


	//   ....[44]....
        /*023c*/ 	.word	0xffffffff


	//   ....[45]....
        /*0240*/ 	.word	0xffffffff


	//   ....[46]....
        /*0244*/ 	.word	0xffffffff


	//   ....[47]....
        /*0248*/ 	.word	0xffffffff


	//   ....[48]....
        /*024c*/ 	.word	0xffffffff


	//   ....[49]....
        /*0250*/ 	.word	0xffffffff


	//   ....[50]....
        /*0254*/ 	.word	0xffffffff


	//   ....[51]....
        /*0258*/ 	.word	0xffffffff


	//   ....[52]....
        /*025c*/ 	.word	0xffffffff


	//   ....[53]....
        /*0260*/ 	.word	0xffffffff


	//   ....[54]....
        /*0264*/ 	.word	0xffffffff


	//   ....[55]....
        /*0268*/ 	.word	0xffffffff


	//   ....[56]....
        /*026c*/ 	.word	0xffffffff


	//   ....[57]....
        /*0270*/ 	.word	0xffffffff


	//   ....[58]....
        /*0274*/ 	.word	0xffffffff


	//   ....[59]....
        /*0278*/ 	.word	0xffffffff


	//   ....[60]....
        /*027c*/ 	.word	0xffffffff


	//   ....[61]....
        /*0280*/ 	.word	0xffffffff


	//   ....[62]....
        /*0284*/ 	.word	0xffffffff


	//   ....[63]....
        /*0288*/ 	.word	0xffffffff


	//   ....[64]....
        /*028c*/ 	.word	0xffffffff


	//   ....[65]....
        /*0290*/ 	.word	0xffffffff


	//   ....[66]....
        /*0294*/ 	.word	0xffffffff


	//   ....[67]....
        /*0298*/ 	.word	0xffffffff


	//   ....[68]....
        /*029c*/ 	.word	0xffffffff


	//   ....[69]....
        /*02a0*/ 	.word	0xffffffff


	//   ....[70]....
        /*02a4*/ 	.word	0xffffffff


	//   ....[71]....
        /*02a8*/ 	.word	0xffffffff


	//   ....[72]....
        /*02ac*/ 	.word	0xffffffff


	//   ....[73]....
        /*02b0*/ 	.word	0xffffffff


	//   ....[74]....
        /*02b4*/ 	.word	0xffffffff


	//   ....[75]....
        /*02b8*/ 	.word	0xffffffff


	//   ....[76]....
        /*02bc*/ 	.word	0xffffffff


	//   ....[77]....
        /*02c0*/ 	.word	0xffffffff


	//   ....[78]....
        /*02c4*/ 	.word	0xffffffff


	//   ....[79]....
        /*02c8*/ 	.word	0xffffffff


	//   ....[80]....
        /*02cc*/ 	.word	0xffffffff


	//   ....[81]....
        /*02d0*/ 	.word	0xffffffff


	//   ....[82]....
        /*02d4*/ 	.word	0xffffffff


	//   ....[83]....
        /*02d8*/ 	.word	0xffffffff


	//   ....[84]....
        /*02dc*/ 	.word	0xffffffff


	//   ....[85]....
        /*02e0*/ 	.word	0xffffffff


	//   ....[86]....
        /*02e4*/ 	.word	0xffffffff


	//   ....[87]....
        /*02e8*/ 	.word	0xffffffff


	//   ....[88]....
        /*02ec*/ 	.word	0xffffffff


	//   ....[89]....
        /*02f0*/ 	.word	0xffffffff


	//   ....[90]....
        /*02f4*/ 	.word	0xffffffff


	//   ....[91]....
        /*02f8*/ 	.word	0xffffffff


	//   ....[92]....
        /*02fc*/ 	.word	0xffffffff


	//   ....[93]....
        /*0300*/ 	.word	0xffffffff


	//   ....[94]....
        /*0304*/ 	.word	0xffffffff


	//   ....[95]....
        /*0308*/ 	.word	0xffffffff


	//   ....[96]....
        /*030c*/ 	.word	0xffffffff


	//   ....[97]....
        /*0310*/ 	.word	0xffffffff


	//   ....[98]....
        /*0314*/ 	.word	0xffffffff


	//   ....[99]....
        /*0318*/ 	.word	0xffffffff


	//   ....[100]....
        /*031c*/ 	.word	0xffffffff


	//   ....[101]....
        /*0320*/ 	.word	0xffffffff


	//   ....[102]....
        /*0324*/ 	.word	0xffffffff


	//   ....[103]....
        /*0328*/ 	.word	0xffffffff


	//   ....[104]....
        /*032c*/ 	.word	0xffffffff


	//   ....[105]....
        /*0330*/ 	.word	0xffffffff


	//   ....[106]....
        /*0334*/ 	.word	0xffffffff


	//   ....[107]....
        /*0338*/ 	.word	0xffffffff


	//   ....[108]....
        /*033c*/ 	.word	0xffffffff


	//   ....[109]....
        /*0340*/ 	.word	0xffffffff


	//   ....[110]....
        /*0344*/ 	.word	0xffffffff


	//   ....[111]....
        /*0348*/ 	.word	0xffffffff


	//   ....[112]....
        /*034c*/ 	.word	0xffffffff


	//   ....[113]....
        /*0350*/ 	.word	0xffffffff


	//   ....[114]....
        /*0354*/ 	.word	0xffffffff


	//   ....[115]....
        /*0358*/ 	.word	0xffffffff


	//   ....[116]....
        /*035c*/ 	.word	0xffffffff


	//   ....[117]....
        /*0360*/ 	.word	0xffffffff


	//   ....[118]....
        /*0364*/ 	.word	0xffffffff


	//   ....[119]....
        /*0368*/ 	.word	0xffffffff


	//   ....[120]....
        /*036c*/ 	.word	0xffffffff


	//   ....[121]....
        /*0370*/ 	.word	0xffffffff


	//   ....[122]....
        /*0374*/ 	.word	0xffffffff


	//   ....[123]....
        /*0378*/ 	.word	0xffffffff


	//   ....[124]....
        /*037c*/ 	.word	0xffffffff


	//   ....[125]....
        /*0380*/ 	.word	0xffffffff


	//   ....[126]....
        /*0384*/ 	.word	0xffffffff


	//   ....[127]....
        /*0388*/ 	.word	0xffffffff


	//   ....[128]....
        /*038c*/ 	.word	0xffffffff


	//   ....[129]....
        /*0390*/ 	.word	0xffffffff


	//   ....[130]....
        /*0394*/ 	.word	0xffffffff


	//   ....[131]....
        /*0398*/ 	.word	0xffffffff


	//   ....[132]....
        /*039c*/ 	.word	0xffffffff


	//   ....[133]....
        /*03a0*/ 	.word	0xffffffff


	//   ....[134]....
        /*03a4*/ 	.word	0xffffffff


	//   ....[135]....
        /*03a8*/ 	.word	0xffffffff


	//   ....[136]....
        /*03ac*/ 	.word	0xffffffff


	//   ....[137]....
        /*03b0*/ 	.word	0xffffffff


	//   ....[138]....
        /*03b4*/ 	.word	0xffffffff


	//   ....[139]....
        /*03b8*/ 	.word	0xffffffff


	//   ....[140]....
        /*03bc*/ 	.word	0xffffffff


	//   ....[141]....
        /*03c0*/ 	.word	0xffffffff


	//   ....[142]....
        /*03c4*/ 	.word	0xffffffff


	//   ....[143]....
        /*03c8*/ 	.word	0xffffffff


	//   ....[144]....
        /*03cc*/ 	.word	0xffffffff


	//   ....[145]....
        /*03d0*/ 	.word	0xffffffff


	//   ....[146]....
        /*03d4*/ 	.word	0xffffffff


	//   ....[147]....
        /*03d8*/ 	.word	0xffffffff


	//   ....[148]....
        /*03dc*/ 	.word	0xffffffff


	//   ....[149]....
        /*03e0*/ 	.word	0xffffffff


	//   ....[150]....
        /*03e4*/ 	.word	0xffffffff


	//   ....[151]....
        /*03e8*/ 	.word	0xffffffff


	//   ....[152]....
        /*03ec*/ 	.word	0xffffffff


	//   ....[153]....
        /*03f0*/ 	.word	0xffffffff


	//   ....[154]....
        /*03f4*/ 	.word	0xffffffff


	//   ....[155]....
        /*03f8*/ 	.word	0xffffffff


	//   ....[156]....
        /*03fc*/ 	.word	0xffffffff


	//   ....[157]....
        /*0400*/ 	.word	0xffffffff


	//   ....[158]....
        /*0404*/ 	.word	0xffffffff


	//   ....[159]....
        /*0408*/ 	.word	0xffffffff


	//   ....[160]....
        /*040c*/ 	.word	0xffffffff


	//   ....[161]....
        /*0410*/ 	.word	0xffffffff


	//   ....[162]....
        /*0414*/ 	.word	0xffffffff


	//   ....[163]....
        /*0418*/ 	.word	0xffffffff


	//   ....[164]....
        /*041c*/ 	.word	0xffffffff


	//   ....[165]....
        /*0420*/ 	.word	0xffffffff


	//   ....[166]....
        /*0424*/ 	.word	0xffffffff


	//   ....[167]....
        /*0428*/ 	.word	0xffffffff


	//   ....[168]....
        /*042c*/ 	.word	0xffffffff


	//   ....[169]....
        /*0430*/ 	.word	0xffffffff


	//   ....[170]....
        /*0434*/ 	.word	0xffffffff


	//   ....[171]....
        /*0438*/ 	.word	0xffffffff


	//   ....[172]....
        /*043c*/ 	.word	0xffffffff


	//   ....[173]....
        /*0440*/ 	.word	0xffffffff


	//   ....[174]....
        /*0444*/ 	.word	0xffffffff


	//   ....[175]....
        /*0448*/ 	.word	0xffffffff


	//   ....[176]....
        /*044c*/ 	.word	0xffffffff


	//   ....[177]....
        /*0450*/ 	.word	0xffffffff


	//   ....[178]....
        /*0454*/ 	.word	0xffffffff


	//   ....[179]....
        /*0458*/ 	.word	0xffffffff


	//   ....[180]....
        /*045c*/ 	.word	0xffffffff


	//   ....[181]....
        /*0460*/ 	.word	0xffffffff


	//   ....[182]....
        /*0464*/ 	.word	0xffffffff


	//   ....[183]....
        /*0468*/ 	.word	0xffffffff


	//   ....[184]....
        /*046c*/ 	.word	0xffffffff


	//   ....[185]....
        /*0470*/ 	.word	0xffffffff


	//   ....[186]....
        /*0474*/ 	.word	0xffffffff


	//   ....[187]....
        /*0478*/ 	.word	0xffffffff


	//   ....[188]....
        /*047c*/ 	.word	0xffffffff


	//   ....[189]....
        /*0480*/ 	.word	0xffffffff


	//   ....[190]....
        /*0484*/ 	.word	0xffffffff


	//   ....[191]....
        /*0488*/ 	.word	0xffffffff


	//   ....[192]....
        /*048c*/ 	.word	0xffffffff


	//   ....[193]....
        /*0490*/ 	.word	0xffffffff


	//   ....[194]....
        /*0494*/ 	.word	0xffffffff


	//   ....[195]....
        /*0498*/ 	.word	0xffffffff


	//   ....[196]....
        /*049c*/ 	.word	0xffffffff


	//   ....[197]....
        /*04a0*/ 	.word	0xffffffff


	//   ....[198]....
        /*04a4*/ 	.word	0xffffffff


	//   ....[199]....
        /*04a8*/ 	.word	0xffffffff


	//   ....[200]....
        /*04ac*/ 	.word	0xffffffff


	//   ....[201]....
        /*04b0*/ 	.word	0xffffffff


	//   ....[202]....
        /*04b4*/ 	.word	0xffffffff


	//   ....[203]....
        /*04b8*/ 	.word	0xffffffff


	//   ....[204]....
        /*04bc*/ 	.word	0xffffffff


	//   ....[205]....
        /*04c0*/ 	.word	0xffffffff


	//   ....[206]....
        /*04c4*/ 	.word	0xffffffff


	//   ....[207]....
        /*04c8*/ 	.word	0xffffffff


	//   ....[208]....
        /*04cc*/ 	.word	0xffffffff


	//   ....[209]....
        /*04d0*/ 	.word	0xffffffff


	//   ....[210]....
        /*04d4*/ 	.word	0xffffffff


	//   ....[211]....
        /*04d8*/ 	.word	0xffffffff


	//----- nvinfo : EIATTR_COOP_GROUP_INSTR_OFFSETS
	.align		4
.L_662:
        /*04dc*/ 	.byte	0x04, 0x28
        /*04de*/ 	.short	(.L_664 - .L_663)


	//   ....[0]....
.L_663:
        /*04e0*/ 	.word	0x00000050


	//   ....[1]....
        /*04e4*/ 	.word	0x000001e0


	//   ....[2]....
        /*04e8*/ 	.word	0x00000210


	//   ....[3]....
        /*04ec*/ 	.word	0x00000240


	//   ....[4]....
        /*04f0*/ 	.word	0x00000270


	//   ....[5]....
        /*04f4*/ 	.word	0x000002a0


	//   ....[6]....
        /*04f8*/ 	.word	0x000002d0


	//   ....[7]....
        /*04fc*/ 	.word	0x00000440


	//   ....[8]....
        /*0500*/ 	.word	0x00000480


	//   ....[9]....
        /*0504*/ 	.word	0x000004b0


	//   ....[10]....
        /*0508*/ 	.word	0x000004e0


	//   ....[11]....
        /*050c*/ 	.word	0x00000510


	//   ....[12]....
        /*0510*/ 	.word	0x00000540


	//   ....[13]....
        /*0514*/ 	.word	0x000005d0


	//   ....[14]....
        /*0518*/ 	.word	0x00000600


	//   ....[15]....
        /*051c*/ 	.word	0x00000620


	//   ....[16]....
        /*0520*/ 	.word	0x00000680


	//   ....[17]....
        /*0524*/ 	.word	0x000037b0


	//   ....[18]....
        /*0528*/ 	.word	0x000037c0


	//   ....[19]....
        /*052c*/ 	.word	0x00005330


	//   ....[20]....
        /*0530*/ 	.word	0x00005340


	//   ....[21]....
        /*0534*/ 	.word	0x00006e30


	//   ....[22]....
        /*0538*/ 	.word	0x00006e40


	//   ....[23]....
        /*053c*/ 	.word	0x00007330


	//   ....[24]....
        /*0540*/ 	.word	0x00007340


	//   ....[25]....
        /*0544*/ 	.word	0x00008030


	//   ....[26]....
        /*0548*/ 	.word	0x00008050


	//   ....[27]....
        /*054c*/ 	.word	0x00008180


	//   ....[28]....
        /*0550*/ 	.word	0x00008190


	//   ....[29]....
        /*0554*/ 	.word	0x000082c0


	//   ....[30]....
        /*0558*/ 	.word	0x000082e0


	//   ....[31]....
        /*055c*/ 	.word	0x00008410


	//   ....[32]....
        /*0560*/ 	.word	0x00008420


	//   ....[33]....
        /*0564*/ 	.word	0x00008940


	//   ....[34]....
        /*0568*/ 	.word	0x00008960


	//   ....[35]....
        /*056c*/ 	.word	0x00008980


	//   ....[36]....
        /*0570*/ 	.word	0x00008990


	//   ....[37]....
        /*0574*/ 	.word	0x00008a80


	//   ....[38]....
        /*0578*/ 	.word	0x00008ab0


	//   ....[39]....
        /*057c*/ 	.word	0x00008ad0


	//   ....[40]....
        /*0580*/ 	.word	0x00008be0


	//   ....[41]....
        /*0584*/ 	.word	0x00008f50


	//   ....[42]....
        /*0588*/ 	.word	0x00008f70


	//   ....[43]....
        /*058c*/ 	.word	0x00009050


	//   ....[44]....
        /*0590*/ 	.word	0x00009090


	//   ....[45]....
        /*0594*/ 	.word	0x00009390


	//   ....[46]....
        /*0598*/ 	.word	0x000093b0


	//   ....[47]....
        /*059c*/ 	.word	0x000093c0


	//   ....[48]....
        /*05a0*/ 	.word	0x000093d0


	//   ....[49]....
        /*05a4*/ 	.word	0x0000be20


	//   ....[50]....
        /*05a8*/ 	.word	0x0000be40


	//   ....[51]....
        /*05ac*/ 	.word	0x0000be60


	//   ....[52]....
        /*05b0*/ 	.word	0x0000be70


	//   ....[53]....
        /*05b4*/ 	.word	0x0000ecc0


	//   ....[54]....
        /*05b8*/ 	.word	0x0000ece0


	//   ....[55]....
        /*05bc*/ 	.word	0x0000ed90


	//   ....[56]....
        /*05c0*/ 	.word	0x0000edf0


	//   ....[57]....
        /*05c4*/ 	.word	0x00010270


	//   ....[58]....
        /*05c8*/ 	.word	0x000102d0


	//   ....[59]....
        /*05cc*/ 	.word	0x000102e0


	//   ....[60]....
        /*05d0*/ 	.word	0x00010310


	//   ....[61]....
        /*05d4*/ 	.word	0x00011600


	//   ....[62]....
        /*05d8*/ 	.word	0x00011620


	//   ....[63]....
        /*05dc*/ 	.word	0x00011710


	//   ....[64]....
        /*05e0*/ 	.word	0x00011730


	//   ....[65]....
        /*05e4*/ 	.word	0x00011bc0


	//   ....[66]....
        /*05e8*/ 	.word	0x00011be0


	//   ....[67]....
        /*05ec*/ 	.word	0x00011ce0


	//   ....[68]....
        /*05f0*/ 	.word	0x00011d20


	//   ....[69]....
        /*05f4*/ 	.word	0x00012e80


	//   ....[70]....
        /*05f8*/ 	.word	0x00012eb0


	//   ....[71]....
        /*05fc*/ 	.word	0x00013170


	//   ....[72]....
        /*0600*/ 	.word	0x000132a0


	//   ....[73]....
        /*0604*/ 	.word	0x00014850


	//   ....[74]....
        /*0608*/ 	.word	0x00014870


	//   ....[75]....
        /*060c*/ 	.word	0x00014980


	//   ....[76]....
        /*0610*/ 	.word	0x000149b0


	//   ....[77]....
        /*0614*/ 	.word	0x00014bd0


	//   ....[78]....
        /*0618*/ 	.word	0x00014c00


	//   ....[79]....
        /*061c*/ 	.word	0x00014c10


	//   ....[80]....
        /*0620*/ 	.word	0x00014c40


	//   ....[81]....
        /*0624*/ 	.word	0x00016130


	//   ....[82]....
        /*0628*/ 	.word	0x00016140


	//   ....[83]....
        /*062c*/ 	.word	0x00016160


	//   ....[84]....
        /*0630*/ 	.word	0x00016180


	//   ....[85]....
        /*0634*/ 	.word	0x00016500


	//   ....[86]....
        /*0638*/ 	.word	0x00016520


	//   ....[87]....
        /*063c*/ 	.word	0x00016640


	//   ....[88]....
        /*0640*/ 	.word	0x00016650


	//   ....[89]....
        /*0644*/ 	.word	0x00016780


	//   ....[90]....
        /*0648*/ 	.word	0x000167a0


	//   ....[91]....
        /*064c*/ 	.word	0x000168d0


	//   ....[92]....
        /*0650*/ 	.word	0x000168e0


	//   ....[93]....
        /*0654*/ 	.word	0x00016c00


	//   ....[94]....
        /*0658*/ 	.word	0x00016c20


	//   ....[95]....
        /*065c*/ 	.word	0x00017690


	//   ....[96]....
        /*0660*/ 	.word	0x000176a0


	//   ....[97]....
        /*0664*/ 	.word	0x00018890


	//   ....[98]....
        /*0668*/ 	.word	0x000188b0


	//   ....[99]....
        /*066c*/ 	.word	0x000189e0


	//   ....[100]....
        /*0670*/ 	.word	0x000189f0


	//   ....[101]....
        /*0674*/ 	.word	0x00018b20


	//   ....[102]....
        /*0678*/ 	.word	0x00018b40


	//   ....[103]....
        /*067c*/ 	.word	0x00018c70


	//   ....[104]....
        /*0680*/ 	.word	0x00018c80


	//   ....[105]....
        /*0684*/ 	.word	0x00018e40


	//   ....[106]....
        /*0688*/ 	.word	0x00018e60


	//   ....[107]....
        /*068c*/ 	.word	0x00018f80


	//   ....[108]....
        /*0690*/ 	.word	0x00018fc0


	//   ....[109]....
        /*0694*/ 	.word	0x00018ff0


	//   ....[110]....
        /*0698*/ 	.word	0x00019020


	//   ....[111]....
        /*069c*/ 	.word	0x00019050


	//   ....[112]....
        /*06a0*/ 	.word	0x00019080


	//   ....[113]....
        /*06a4*/ 	.word	0x000191e0


	//   ....[114]....
        /*06a8*/ 	.word	0x00019220


	//   ....[115]....
        /*06ac*/ 	.word	0x00019250


	//   ....[116]....
        /*06b0*/ 	.word	0x00019280


	//   ....[117]....
        /*06b4*/ 	.word	0x000192b0


	//   ....[118]....
        /*06b8*/ 	.word	0x000192e0


	//   ....[119]....
        /*06bc*/ 	.word	0x00019370


	//   ....[120]....
        /*06c0*/ 	.word	0x000193a0


	//   ....[121]....
        /*06c4*/ 	.word	0x000193b0


	//   ....[122]....
        /*06c8*/ 	.word	0x00019410


	//   ....[123]....
        /*06cc*/ 	.word	0x00019950


	//   ....[124]....
        /*06d0*/ 	.word	0x000199b0


	//   ....[125]....
        /*06d4*/ 	.word	0x00019a00


	//   ....[126]....
        /*06d8*/ 	.word	0x00019a50


	//   ....[127]....
        /*06dc*/ 	.word	0x00019aa0


	//   ....[128]....
        /*06e0*/ 	.word	0x00019b10


	//   ....[129]....
        /*06e4*/ 	.word	0x00019b60


	//   ....[130]....
        /*06e8*/ 	.word	0x00019bc0


	//   ....[131]....
        /*06ec*/ 	.word	0x00019c30


	//   ....[132]....
        /*06f0*/ 	.word	0x00019c90


	//   ....[133]....
        /*06f4*/ 	.word	0x00019d00


	//   ....[134]....
        /*06f8*/ 	.word	0x00019d70


	//   ....[135]....
        /*06fc*/ 	.word	0x00019de0


	//   ....[136]....
        /*0700*/ 	.word	0x00019e40


	//   ....[137]....
        /*0704*/ 	.word	0x00019eb0


	//   ....[138]....
        /*0708*/ 	.word	0x00019f20


	//   ....[139]....
        /*070c*/ 	.word	0x00019f90


	//   ....[140]....
        /*0710*/ 	.word	0x00019ff0


	//   ....[141]....
        /*0714*/ 	.word	0x0001a060


	//   ....[142]....
        /*0718*/ 	.word	0x0001a0d0


	//   ....[143]....
        /*071c*/ 	.word	0x0001a240


	//   ....[144]....
        /*0720*/ 	.word	0x0001a2a0


	//   ....[145]....
        /*0724*/ 	.word	0x0001a310


	//   ....[146]....
        /*0728*/ 	.word	0x0001a380


	//   ....[147]....
        /*072c*/ 	.word	0x0001a3f0


	//   ....[148]....
        /*0730*/ 	.word	0x0001a450


	//   ....[149]....
        /*0734*/ 	.word	0x0001a4c0


	//   ....[150]....
        /*0738*/ 	.word	0x0001a530


	//   ....[151]....
        /*073c*/ 	.word	0x0001a5a0


	//   ....[152]....
        /*0740*/ 	.word	0x0001a600


	//   ....[153]....
        /*0744*/ 	.word	0x0001a670


	//   ....[154]....
        /*0748*/ 	.word	0x0001a6e0


	//   ....[155]....
        /*074c*/ 	.word	0x0001a850


	//   ....[156]....
        /*0750*/ 	.word	0x0001a8b0


	//   ....[157]....
        /*0754*/ 	.word	0x0001a920


	//   ....[158]....
        /*0758*/ 	.word	0x0001a990


	//   ....[159]....
        /*075c*/ 	.word	0x0001ab00


	//   ....[160]....
        /*0760*/ 	.word	0x0001ab60


	//   ....[161]....
        /*0764*/ 	.word	0x0001abd0


	//   ....[162]....
        /*0768*/ 	.word	0x0001ac40


	//   ....[163]....
        /*076c*/ 	.word	0x0001adc0


	//   ....[164]....
        /*0770*/ 	.word	0x0001ae20


	//   ....[165]....
        /*0774*/ 	.word	0x0001ae70


	//   ....[166]....
        /*0778*/ 	.word	0x0001aee0


	//   ....[167]....
        /*077c*/ 	.word	0x0001af50


	//   ....[168]....
        /*0780*/ 	.word	0x0001b0d0


	//   ....[169]....
        /*0784*/ 	.word	0x0001b130


	//   ....[170]....
        /*0788*/ 	.word	0x0001b190


	//   ....[171]....
        /*078c*/ 	.word	0x0001b1f0


	//   ....[172]....
        /*0790*/ 	.word	0x0001b240


	//   ....[173]....
        /*0794*/ 	.word	0x0001b280


	//   ....[174]....
        /*0798*/ 	.word	0x0001b2f0


	//   ....[175]....
        /*079c*/ 	.word	0x0001b360


	//   ....[176]....
        /*07a0*/ 	.word	0x0001b3d0


	//   ....[177]....
        /*07a4*/ 	.word	0x0001b430


	//   ....[178]....
        /*07a8*/ 	.word	0x0001b4a0


	//   ....[179]....
        /*07ac*/ 	.word	0x0001b510


	//   ....[180]....
        /*07b0*/ 	.word	0x0001b580


	//   ....[181]....
        /*07b4*/ 	.word	0x0001b5e0


	//   ....[182]....
        /*07b8*/ 	.word	0x0001b650


	//   ....[183]....
        /*07bc*/ 	.word	0x0001b6c0


	//   ....[184]....
        /*07c0*/ 	.word	0x0001b730


	//   ....[185]....
        /*07c4*/ 	.word	0x0001b790


	//   ....[186]....
        /*07c8*/ 	.word	0x0001b800


	//   ....[187]....
        /*07cc*/ 	.word	0x0001b870


	//   ....[188]....
        /*07d0*/ 	.word	0x0001b8e0


	//   ....[189]....
        /*07d4*/ 	.word	0x0001b940


	//   ....[190]....
        /*07d8*/ 	.word	0x0001b9b0


	//   ....[191]....
        /*07dc*/ 	.word	0x0001ba20


	//   ....[192]....
        /*07e0*/ 	.word	0x0001ba90


	//   ....[193]....
        /*07e4*/ 	.word	0x0001baf0


	//   ....[194]....
        /*07e8*/ 	.word	0x0001bb60


	//   ....[195]....
        /*07ec*/ 	.word	0x0001bbd0


	//   ....[196]....
        /*07f0*/ 	.word	0x0001bc20


	//   ....[197]....
        /*07f4*/ 	.word	0x0001bc60


	//   ....[198]....
        /*07f8*/ 	.word	0x0001bcb0


	//   ....[199]....
        /*07fc*/ 	.word	0x0001bd00


	//   ....[200]....
        /*0800*/ 	.word	0x0001bd50


	//   ....[201]....
        /*0804*/ 	.word	0x0001bdc0


	//   ....[202]....
        /*0808*/ 	.word	0x0001be10


	//   ....[203]....
        /*080c*/ 	.word	0x0001be60


	//   ....[204]....
        /*0810*/ 	.word	0x0001beb0


	//   ....[205]....
        /*0814*/ 	.word	0x0001bf00


	//   ....[206]....
        /*0818*/ 	.word	0x0001bf50


	//   ....[207]....
        /*081c*/ 	.word	0x0001bfc0


	//   ....[208]....
        /*0820*/ 	.word	0x0001c010


	//   ....[209]....
        /*0824*/ 	.word	0x0001c070


	//   ....[210]....
        /*0828*/ 	.word	0x0001c0d0


	//   ....[211]....
        /*082c*/ 	.word	0x0001c140


	//----- nvinfo : EIATTR_EXIT_INSTR_OFFSETS
	.align		4
.L_664:
        /*0830*/ 	.byte	0x04, 0x1c
        /*0832*/ 	.short	(.L_666 - .L_665)


	//   ....[0]....
.L_665:
        /*0834*/ 	.word	0x00000b40


	//   ....[1]....
        /*0838*/ 	.word	0x00019910


	//----- nvinfo : EIATTR_MAX_THREADS
	.align		4
.L_666:
        /*083c*/ 	.byte	0x04, 0x05
        /*083e*/ 	.short	(.L_668 - .L_667)
.L_667:
        /*0840*/ 	.word	0x00000100
        /*0844*/ 	.word	0x00000001
        /*0848*/ 	.word	0x00000001


	//----- nvinfo : EIATTR_CRS_STACK_SIZE
	.align		4
.L_668:
        /*084c*/ 	.byte	0x04, 0x1e
        /*084e*/ 	.short	(.L_670 - .L_669)
.L_669:
        /*0850*/ 	.word	0x00000000
.L_670:


//--------------------- .nv.info._ZN7cutlass13device_kernelIN5flash19enable_sm80_to_sm89INS1_16FlashAttnFwdSm80INS1_25CollectiveMainloopFwdSm80ILi8ELi2ELb0EN4cute5tupleIJNS5_1CILi128EEENS7_ILi64EEENS7_ILi192EEEEEELi192ENS_10bfloat16_tEfNS_4arch4Sm80ELb0ELb1ELb1ELb0ELb1ELb0ELb1ELb1EEENS1_21CollectiveEpilogueFwdINS6_IJS8_SA_S9_EEENS6_IJNS7_ILi1EEESI_SI_EEESC_SE_Li256ELb0ELb1ELb1ELb0EEENS1_19SingleTileSchedulerILb0ELb1ELb1ELi128EEEEEEEEEvNT_6ParamsE --------------------------
	.section	.nv.info._ZN7cutlass13device_kernelIN5flash19enable_sm80_to_sm89INS1_16FlashAttnFwdSm80INS1_25CollectiveMainloopFwdSm80ILi8ELi2ELb0EN4cute5tupleIJNS5_1CILi128EEENS7_ILi64EEENS7_ILi192EEEEEELi192ENS_10bfloat16_tEfNS_4arch4Sm80ELb0ELb1ELb1ELb0ELb1ELb0ELb1ELb1EEENS1_21CollectiveEpilogueFwdINS6_IJS8_SA_S9_EEENS6_IJNS7_ILi1EEESI_SI_EEESC_SE_Li256ELb0ELb1ELb1ELb0EEENS1_19SingleTileSchedulerILb0ELb1ELb1ELi128EEEEEEEEEvNT_6ParamsE,"",@"SHT_CUDA_INFO"
	.sectionflags	@""
	.align	4


	//----- nvinfo : EIATTR_CUDA_API_VERSION
	.align		4
        /*0000*/ 	.byte	0x04, 0x37
        /*0002*/ 	.short	(.L_672 - .L_671)
.L_671:
        /*0004*/ 	.word	0x00000082


	//----- nvinfo : EIATTR_SW2861232_WAR
	.align		4
.L_672:
        /*0008*/ 	.byte	0x01, 0x35
	.zero		2


	//----- nvinfo : EIATTR_PARAM_CBANK
	.align		4
        /*000c*/ 	.byte	0x04, 0x0a
        /*000e*/ 	.short	(.L_674 - .L_673)
	.align		4
.L_673:
        /*0010*/ 	.word	index@(.nv.constant0._ZN7cutlass13device_kernelIN5flash19enable_sm80_to_sm89INS1_16FlashAttnFwdSm80INS1_25CollectiveMainloopFwdSm80ILi8ELi2ELb0EN4cute5tupleIJNS5_1CILi128EEENS7_ILi64EEENS7_ILi192EEEEEELi192ENS_10bfloat16_tEfNS_4arch4Sm80ELb0ELb1ELb1ELb0ELb1ELb0ELb1ELb1EEENS1_21CollectiveEpilogueFwdINS6_IJS8_SA_S9_EEENS6_IJNS7_ILi1EEESI_SI_EEESC_SE_Li256ELb0ELb1ELb1ELb0EEENS1_19SingleTileSchedulerILb0ELb1ELb1ELi128EEEEEEEEEvNT_6ParamsE)
        /*0014*/ 	.short	0x0160
        /*0016*/ 	.short	0x0418


	//----- nvinfo : EIATTR_CBANK_PARAM_SIZE
	.align		4
.L_674:
        /*0018*/ 	.byte	0x03, 0x19
        /*001a*/ 	.short	0x0418


	//----- nvinfo : EIATTR_KPARAM_INFO
	.align		4
        /*001c*/ 	.byte	0x04, 0x17
        /*001e*/ 	.short	(.L_676 - .L_675)
.L_675:
        /*0020*/ 	.word	0x00000000
        /*0024*/ 	.short	0x0000
        /*0026*/ 	.short	0x0000
        /*0028*/ 	.byte	0x00, 0xf0, 0x61, 0x10


	//----- nvinfo : EIATTR_MAXREG_COUNT
	.align		4
.L_676:
        /*002c*/ 	.byte	0x03, 0x1b
        /*002e*/ 	.short	0x00ff


	//----- nvinfo : EIATTR_NUM_BARRIERS
	.align		4
        /*0030*/ 	.byte	0x02, 0x4c
        /*0032*/ 	.byte	0x02
	.zero		1


	//----- nvinfo : EIATTR_MERCURY_ISA_VERSION
	.align		4
        /*0034*/ 	.byte	0x03, 0x5f
        /*0036*/ 	.short	0x0000


	//----- nvinfo : EIATTR_COOP_GROUP_MASK_REGIDS
	.align		4
        /*0038*/ 	.byte	0x04, 0x29
        /*003a*/ 	.short	(.L_678 - .L_677)


	//   ....[0]....
.L_677:
        /*003c*/ 	.word	0xffffffff


	//   ....[1]....
        /*0040*/ 	.word	0xffffffff


	//   ....[2]....
        /*0044*/ 	.word	0xffffffff


	//   ....[3]....
        /*0048*/ 	.word	0xffffffff


	//   ....[4]....
        /*004c*/ 	.word	0xffffffff


	//   ....[5]....
        /*0050*/ 	.word	0xffffffff


	//   ....[6]....
        /*0054*/ 	.word	0xffffffff


	//   ....[7]....
        /*0058*/ 	.word	0xffffffff


	//   ....[8]....
        /*005c*/ 	.word	0xffffffff


	//   ....[9]....
        /*0060*/ 	.word	0xffffffff


	//   ....[10]....
        /*0064*/ 	.word	0xffffffff


	//   ....[11]....
        /*0068*/ 	.word	0xffffffff


	//   ....[12]....
        /*006c*/ 	.word	0xffffffff


	//   ....[13]....
        /*0070*/ 	.word	0xffffffff


	//   ....[14]....
        /*0074*/ 	.word	0xffffffff


	//   ....[15]....
        /*0078*/ 	.word	0xffffffff


	//   ....[16]....
        /*007c*/ 	.word	0xffffffff


	//   ....[17]....
        /*0080*/ 	.word	0xffffffff


	//   ....[18]....
        /*0084*/ 	.word	0xffffffff


	//   ....[19]....
        /*0088*/ 	.word	0xffffffff


	//   ....[20]....
        /*008c*/ 	.word	0xffffffff


	//   ....[21]....
        /*0090*/ 	.word	0xffffffff


	//   ....[22]....
        /*0094*/ 	.word	0xffffffff


	//   ....[23]....
        /*0098*/ 	.word	0xffffffff


	//   ....[24]....
        /*009c*/ 	.word	0xffffffff


	//   ....[25]....
        /*00a0*/ 	.word	0xffffffff


	//   ....[26]....
        /*00a4*/ 	.word	0xffffffff


	//   ....[27]....
        /*00a8*/ 	.word	0xffffffff


	//   ....[28]....
        /*00ac*/ 	.word	0xffffffff


	//   ....[29]....
        /*00b0*/ 	.word	0xffffffff


	//   ....[30]....
        /*00b4*/ 	.word	0xffffffff


	//   ....[31]....
        /*00b8*/ 	.word	0xffffffff


	//   ....[32]....
        /*00bc*/ 	.word	0xffffffff


	//   ....[33]....
        /*00c0*/ 	.word	0xffffffff


	//   ....[34]....
        /*00c4*/ 	.word	0xffffffff


	//   ....[35]....
        /*00c8*/ 	.word	0xffffffff


	//   ....[36]....
        /*00cc*/ 	.word	0xffffffff


	//   ....[37]....
        /*00d0*/ 	.word	0xffffffff


	//   ....[38]....
        /*00d4*/ 	.word	0xffffffff


	//   ....[39]....
        /*00d8*/ 	.word	0xffffffff


	//   ....[40]....
        /*00dc*/ 	.word	0xffffffff


	//   ....[41]....
        /*00e0*/ 	.word	0xffffffff


	//   ....[42]....
        /*00e4*/ 	.word	0xffffffff


	//   ....[43]....
        /*00e8*/ 	.word	0xffffffff


	//   ....[44]....
        /*00ec*/ 	.word	0xffffffff


	//   ....[45]....
        /*00f0*/ 	.word	0xffffffff


	//   ....[46]....
        /*00f4*/ 	.word	0xffffffff


	//   ....[47]....
        /*00f8*/ 	.word	0xffffffff


	//   ....[48]....
        /*00fc*/ 	.word	0xffffffff


	//   ....[49]....
        /*0100*/ 	.word	0xffffffff


	//   ....[50]....
        /*0104*/ 	.word	0xffffffff


	//   ....[51]....
        /*0108*/ 	.word	0xffffffff


	//   ....[52]....
        /*010c*/ 	.word	0xffffffff


	//   ....[53]....
        /*0110*/ 	.word	0xffffffff


	//   ....[54]....
        /*0114*/ 	.word	0xffffffff


	//   ....[55]....
        /*0118*/ 	.word	0xffffffff


	//   ....[56]....
        /*011c*/ 	.word	0xffffffff


	//   ....[57]....
        /*0120*/ 	.word	0xffffffff


	//   ....[58]....
        /*0124*/ 	.word	0xffffffff


	//   ....[59]....
        /*0128*/ 	.word	0xffffffff


	//   ....[60]....
        /*012c*/ 	.word	0xffffffff


	//   ....[61]....
        /*0130*/ 	.word	0xffffffff


	//   ....[62]....
        /*0134*/ 	.word	0xffffffff


	//   ....[63]....
        /*0138*/ 	.word	0xffffffff


	//   ....[64]....
        /*013c*/ 	.word	0xffffffff


	//   ....[65]....
        /*0140*/ 	.word	0xffffffff


	//   ....[66]....
        /*0144*/ 	.word	0xffffffff


	//   ....[67]....
        /*0148*/ 	.word	0xffffffff


	//   ....[68]....
        /*014c*/ 	.word	0xffffffff


	//   ....[69]....
        /*0150*/ 	.word	0xffffffff


	//   ....[70]....
        /*0154*/ 	.word	0xffffffff


	//   ....[71]....
        /*0158*/ 	.word	0xffffffff


	//   ....[72]....
        /*015c*/ 	.word	0xffffffff


	//   ....[73]....
        /*0160*/ 	.word	0xffffffff


	//   ....[74]....
        /*0164*/ 	.word	0xffffffff


	//   ....[75]....
        /*0168*/ 	.word	0xffffffff


	//   ....[76]....
        /*016c*/ 	.word	0xffffffff


	//   ....[77]....
        /*0170*/ 	.word	0xffffffff


	//   ....[78]....
        /*0174*/ 	.word	0xffffffff


	//   ....[79]....
        /*0178*/ 	.word	0xffffffff


	//   ....[80]....
        /*017c*/ 	.word	0xffffffff


	//   ....[81]....
        /*0180*/ 	.word	0xffffffff


	//   ....[82]....
        /*0184*/ 	.word	0xffffffff


	//   ....[83]....
        /*0188*/ 	.word	0xffffffff


	//   ....[84]....
        /*018c*/ 	.word	0xffffffff


	//   ....[85]....
        /*0190*/ 	.word	0xffffffff


	//   ....[86]....
        /*0194*/ 	.word	0xffffffff


	//----- nvinfo : EIATTR_COOP_GROUP_INSTR_OFFSETS
	.align		4
.L_678:
        /*0198*/ 	.byte	0x04, 0x28
        /*019a*/ 	.short	(.L_680 - .L_679)


	//   ....[0]....
.L_679:
        /*019c*/ 	.word	0x00000050


	//   ....[1]....
        /*01a0*/ 	.word	0x000012e0


	//   ....[2]....
        /*01a4*/ 	.word	0x00001310


	//   ....[3]....
        /*01a8*/ 	.word	0x00001540


	//   ....[4]....
        /*01ac*/ 	.word	0x00001570


	//   ....[5]....
        /*01b0*/ 	.word	0x00001690


	//   ....[6]....
        /*01b4*/ 	.word	0x000016c0


	//   ....[7]....
        /*01b8*/ 	.word	0x000017d0


	//   ....[8]....
        /*01bc*/ 	.word	0x00001810


	//   ....[9]....
        /*01c0*/ 	.word	0x00001d70


	//   ....[10]....
        /*01c4*/ 	.word	0x00001d90


	//   ....[11]....
        /*01c8*/ 	.word	0x00001db0


	//   ....[12]....
        /*01cc*/ 	.word	0x00001dd0


	//   ....[13]....
        /*01d0*/ 	.word	0x00001e90


	//   ....[14]....
        /*01d4*/ 	.word	0x00001eb0


	//   ....[15]....
        /*01d8*/ 	.word	0x00001ed0


	//   ....[16]....
        /*01dc*/ 	.word	0x00001ef0


	//   ....[17]....
        /*01e0*/ 	.word	0x000023e0


	//   ....[18]....
        /*01e4*/ 	.word	0x00002410


	//   ....[19]....
        /*01e8*/ 	.word	0x00002430


	//   ....[20]....
        /*01ec*/ 	.word	0x00002440


	//   ....[21]....
        /*01f0*/ 	.word	0x00002a00


	//   ....[22]....
        /*01f4*/ 	.word	0x00002a30


	//   ....[23]....
        /*01f8*/ 	.word	0x00002a50


	//   ....[24]....
        /*01fc*/ 	.word	0x00002ab0


	//   ....[25]....
        /*0200*/ 	.word	0x00003880


	//   ....[26]....
        /*0204*/ 	.word	0x00003ba0


	//   ....[27]....
        /*0208*/ 	.word	0x00004770


	//   ....[28]....
        /*020c*/ 	.word	0x000048b0


	//   ....[29]....
        /*0210*/ 	.word	0x000048d0


	//   ....[30]....
        /*0214*/ 	.word	0x00004940


	//   ....[31]....
        /*0218*/ 	.word	0x00005b10


	//   ....[32]....
        /*021c*/ 	.word	0x00005b40


	//   ....[33]....
        /*0220*/ 	.word	0x00005b60


	//   ....[34]....
        /*0224*/ 	.word	0x00005b70


	//   ....[35]....
        /*0228*/ 	.word	0x00006280


	//   ....[36]....
        /*022c*/ 	.word	0x000062a0


	//   ....[37]....
        /*0230*/ 	.word	0x000062b0


	//   ....[38]....
        /*0234*/ 	.word	0x000062c0


	//   ....[39]....
        /*0238*/ 	.word	0x00007020


	//   ....[40]....
        /*023c*/ 	.word	0x000074a0


	//   ....[41]....
        /*0240*/ 	.word	0x00007dc0


	//   ....[42]....
        /*0244*/ 	.word	0x00007ef0


	//   ....[43]....
        /*0248*/ 	.word	0x00007f10


	//   ....[44]....
        /*024c*/ 	.word	0x00007fb0


	//   ....[45]....
        /*0250*/ 	.word	0x00009880


	//   ....[46]....
        /*0254*/ 	.word	0x000098b0


	//   ....[47]....
        /*0258*/ 	.word	0x000098c0


	//   ....[48]....
        /*025c*/ 	.word	0x000098d0


	//   ....[49]....
        /*0260*/ 	.word	0x0000a050


	//   ....[50]....
        /*0264*/ 	.word	0x0000a070


	//   ....[51]....
        /*0268*/ 	.word	0x0000a080


	//   ....[52]....
        /*026c*/ 	.word	0x0000a090


	//   ....[53]....
        /*0270*/ 	.word	0x0000b1f0


	//   ....[54]....
        /*0274*/ 	.word	0x0000b220


	//   ....[55]....
        /*0278*/ 	.word	0x0000b240


	//   ....[56]....
        /*027c*/ 	.word	0x0000b280


	//   ....[57]....
        /*0280*/ 	.word	0x0000cb50


	//   ....[58]....
        /*0284*/ 	.word	0x0000cb80


	//   ....[59]....
        /*0288*/ 	.word	0x0000cb90


	//   ....[60]....
        /*028c*/ 	.word	0x0000cba0


	//   ....[61]....
        /*0290*/ 	.word	0x0000d0a0


	//   ....[62]....
        /*0294*/ 	.word	0x0000d0d0


	//   ....[63]....
        /*0298*/ 	.word	0x0000d0f0


	//   ....[64]....
        /*029c*/ 	.word	0x0000d100


	//   ....[65]....
        /*02a0*/ 	.word	0x0000ded0


	//   ....[66]....
        /*02a4*/ 	.word	0x0000e280


	//   ....[67]....
        /*02a8*/ 	.word	0x0000ebc0


	//   ....[68]....
        /*02ac*/ 	.word	0x0000ecd0


	//   ....[69]....
        /*02b0*/ 	.word	0x0000ece0


	//   ....[70]....
        /*02b4*/ 	.word	0x0000ed50


	//   ....[71]....
        /*02b8*/ 	.word	0x00010630


	//   ....[72]....
        /*02bc*/ 	.word	0x00010660


	//   ....[73]....
        /*02c0*/ 	.word	0x00010680


	//   ....[74]....
        /*02c4*/ 	.word	0x00010690


	//   ....[75]....
        /*02c8*/ 	.word	0x00010860


	//   ....[76]....
        /*02cc*/ 	.word	0x00010890


	//   ....[77]....
        /*02d0*/ 	.word	0x000108d0


	//   ....[78]....
        /*02d4*/ 	.word	0x000108e0


	//   ....[79]....
        /*02d8*/ 	.word	0x000115f0


	//   ....[80]....
        /*02dc*/ 	.word	0x00011630


	//   ....[81]....
        /*02e0*/ 	.word	0x00011660


	//   ....[82]....
        /*02e4*/ 	.word	0x000116a0


	//   ....[83]....
        /*02e8*/ 	.word	0x00011710


	//   ....[84]....
        /*02ec*/ 	.word	0x00011770


	//   ....[85]....
        /*02f0*/ 	.word	0x00012080


	//   ....[86]....
        /*02f4*/ 	.word	0x00012090


	//----- nvinfo : EIATTR_EXIT_INSTR_OFFSETS
	.align		4
.L_680:
        /*02f8*/ 	.byte	0x04, 0x1c
        /*02fa*/ 	.short	(.L_682 - .L_681)


	//   ....[0]....
.L_681:
        /*02fc*/ 	.word	0x000001b0


	//   ....[1]....
        /*0300*/ 	.word	0x000120a0


	//   ....[2]....
        /*0304*/ 	.word	0x00012940


	//   ....[3]....
        /*0308*/ 	.word	0x00012990


	//   ....[4]....
        /*030c*/ 	.word	0x000129c0


	//   ....[5]....
        /*0310*/ 	.word	0x00012a20


	//   ....[6]....
        /*0314*/ 	.word	0x00012cb0


	//----- nvinfo : EIATTR_CTAIDZ_USED
	.align		4
.L_682:
        /*0318*/ 	.byte	0x01, 0x04
	.zero		2


	//----- nvinfo : EIATTR_MAX_THREADS
	.align		4
        /*031c*/ 	.byte	0x04, 0x05
        /*031e*/ 	.short	(.L_684 - .L_683)
.L_683:
        /*0320*/ 	.word	0x00000100
        /*0324*/ 	.word	0x00000001
        /*0328*/ 	.word	0x00000001


	//----- nvinfo : EIATTR_CRS_STACK_SIZE
	.align		4
.L_684:
        /*032c*/ 	.byte	0x04, 0x1e
        /*032e*/ 	.short	(.L_686 - .L_685)
.L_685:
        /*0330*/ 	.word	0x00000000
.L_686:


//--------------------- .nv.info._ZN7cutlass13device_kernelIN5flash19enable_sm80_to_sm89INS1_16FlashAttnFwdSm80INS1_25CollectiveMainloopFwdSm80ILi8ELi2ELb0EN4cute5tupleIJNS5_1CILi128EEENS7_ILi64EEENS7_ILi192EEEEEELi192ENS_10bfloat16_tEfNS_4arch4Sm80ELb0ELb1ELb1ELb1ELb1ELb0ELb1ELb1EEENS1_21CollectiveEpilogueFwdINS6_IJS8_SA_S9_EEENS6_IJNS7_ILi1EEESI_SI_EEESC_SE_Li256ELb1ELb1ELb1ELb0EEENS1_36VarlenDynamicPersistentTileSchedulerILi128ELi64ELi256ELi256ELb1ELb1ELb0ELb1ELb0ELb1EEEEEEEEEvNT_6ParamsE --------------------------
	.section	.nv.info._ZN7cutlass13device_kernelIN5flash19enable_sm80_to_sm89INS1_16FlashAttnFwdSm80INS1_25CollectiveMainloopFwdSm80ILi8ELi2ELb0EN4cute5tupleIJNS5_1CILi128EEENS7_ILi64EEENS7_ILi192EEEEEELi192ENS_10bfloat16_tEfNS_4arch4Sm80ELb0ELb1ELb1ELb1ELb1ELb0ELb1ELb1EEENS1_21CollectiveEpilogueFwdINS6_IJS8_SA_S9_EEENS6_IJNS7_ILi1EEESI_SI_EEESC_SE_Li256ELb1ELb1ELb1ELb0EEENS1_36VarlenDynamicPersistentTileSchedulerILi128ELi64ELi256ELi256ELb1ELb1ELb0ELb1ELb0ELb1EEEEEEEEEvNT_6ParamsE,"",@"SHT_CUDA_INFO"
	.sectionflags	@""
	.align	4


	//----- nvinfo : EIATTR_CUDA_API_VERSION
	.align		4
        /*0000*/ 	.byte	0x04, 0x37
        /*0002*/ 	.short	(.L_688 - .L_687)
.L_687:
        /*0004*/ 	.word	0x00000082


	//----- nvinfo : EIATTR_SW2861232_WAR
	.align		4
.L_688:
        /*0008*/ 	.byte	0x01, 0x35
	.zero		2


	//----- nvinfo : EIATTR_PARAM_CBANK
	.align		4
        /*000c*/ 	.byte	0x04, 0x0a
        /*000e*/ 	.short	(.L_690 - .L_689)
	.align		4
.L_689:
        /*0010*/ 	.word	index@(.nv.constant0._ZN7cutlass13device_kernelIN5flash19enable_sm80_to_sm89INS1_16FlashAttnFwdSm80INS1_25CollectiveMainloopFwdSm80ILi8ELi2ELb0EN4cute5tupleIJNS5_1CILi128EEENS7_ILi64EEENS7_ILi192EEEEEELi192ENS_10bfloat16_tEfNS_4arch4Sm80ELb0ELb1ELb1ELb1ELb1ELb0ELb1ELb1EEENS1_21CollectiveEpilogueFwdINS6_IJS8_SA_S9_EEENS6_IJNS7_ILi1EEESI_SI_EEESC_SE_Li256ELb1ELb1ELb1ELb0EEENS1_36VarlenDynamicPersistentTileSchedulerILi128ELi64ELi256ELi256ELb1ELb1ELb0ELb1ELb0ELb1EEEEEEEEEvNT_6ParamsE)
        /*0014*/ 	.short	0x0160
        /*0016*/ 	.short	0x0438


	//----- nvinfo : EIATTR_CBANK_PARAM_SIZE
	.align		4
.L_690:
        /*0018*/ 	.byte	0x03, 0x19
        /*001a*/ 	.short	0x0438


	//----- nvinfo : EIATTR_KPARAM_INFO
	.align		4
        /*001c*/ 	.byte	0x04, 0x17
        /*001e*/ 	.short	(.L_692 - .L_691)
.L_691:
        /*0020*/ 	.word	0x00000000
        /*0024*/ 	.short	0x0000
        /*0026*/ 	.short	0x0000
        /*0028*/ 	.byte	0x00, 0xf0, 0xe1, 0x10


	//----- nvinfo : EIATTR_MAXREG_COUNT
	.align		4
.L_692:
        /*002c*/ 	.byte	0x03, 0x1b
        /*002e*/ 	.short	0x00ff


	//----- nvinfo : EIATTR_NUM_BARRIERS
	.align		4
        /*0030*/ 	.byte	0x02, 0x4c
        /*0032*/ 	.byte	0x06
	.zero		1


	//----- nvinfo : EIATTR_ANNOTATIONS
	.align		4
        /*0034*/ 	.byte	0x04, 0x55
        /*0036*/ 	.short	(.L_694 - .L_693)


	//   ....[0]....
.L_693:
        /*0038*/ 	.word	0x00000001
        /*003c*/ 	.byte	0x70, 0x00, 0x00, 0x00, 0x01, 0x00, 0x00, 0x00, 0x40, 0x14, 0x00, 0x00, 0x01, 0x00, 0x00, 0x00
        /*004c*/ 	.byte	0xf0, 0x17, 0x00, 0x00, 0x01, 0x00, 0x00, 0x00, 0x20, 0x18, 0x00, 0x00, 0x01, 0x00, 0x00, 0x00
        /*005c*/ 	.byte	0xb0, 0x56, 0x00, 0x00, 0x01, 0x00, 0x00, 0x00, 0x00, 0x31, 0x01, 0x00, 0x01, 0x00, 0x00, 0x00
        /*006c*/ 	.byte	0x60, 0x38, 0x01, 0x00, 0x01, 0x00, 0x00, 0x00, 0x70, 0x64, 0x01, 0x00


	//----- nvinfo : EIATTR_MERCURY_ISA_VERSION
	.align		4
.L_694:
        /*0078*/ 	.byte	0x03, 0x5f
        /*007a*/ 	.short	0x0000


	//----- nvinfo : EIATTR_INT_WARP_WIDE_INSTR_OFFSETS
	.align		4
        /*007c*/ 	.byte	0x04, 0x31
        /*007e*/ 	.short	(.L_696 - .L_695)


	//   ....[0]....
.L_695:
        /*0080*/ 	.word	0x00012fe0


	//   ....[1]....
        /*0084*/ 	.word	0x00013060


	//----- nvinfo : EIATTR_COOP_GROUP_MASK_REGIDS
	.align		4
.L_696:
        /*0088*/ 	.byte	0x04, 0x29
        /*008a*/ 	.short	(.L_698 - .L_697)


	//   ....[0]....
.L_697:
        /*008c*/ 	.word	0xffffffff


	//   ....[1]....
        /*0090*/ 	.word	0xffffffff


	//   ....[2]....
        /*0094*/ 	.word	0xffffffff


	//   ....[3]....
        /*0098*/ 	.word	0xffffffff


	//   ....[4]....
        /*009c*/ 	.word	0xffffffff


	//   ....[5]....
        /*00a0*/ 	.word	0xffffffff


	//   ....[6]....
        /*00a4*/ 	.word	0xffffffff


	//   ....[7]....
        /*00a8*/ 	.word	0xffffffff


	//   ....[8]....
        /*00ac*/ 	.word	0xffffffff


	//   ....[9]....
        /*00b0*/ 	.word	0xffffffff


	//   ....[10]....
        /*00b4*/ 	.word	0xffffffff


	//   ....[11]....
        /*00b8*/ 	.word	0xffffffff


	//   ....[12]....
        /*00bc*/ 	.word	0xffffffff


	//   ....[13]....
        /*00c0*/ 	.word	0xffffffff


	//   ....[14]....
        /*00c4*/ 	.word	0xffffffff


	//   ....[15]....
        /*00c8*/ 	.word	0xffffffff


	//   ....[16]....
        /*00cc*/ 	.word	0xffffffff


	//   ....[17]....
        /*00d0*/ 	.word	0xffffffff


	//   ....[18]....
        /*00d4*/ 	.word	0xffffffff


	//   ....[19]....
        /*00d8*/ 	.word	0xffffffff


	//   ....[20]....
        /*00dc*/ 	.word	0xffffffff


	//   ....[21]....
        /*00e0*/ 	.word	0xffffffff


	//   ....[22]....
        /*00e4*/ 	.word	0xffffffff


	//   ....[23]....
        /*00e8*/ 	.word	0xffffffff


	//   ....[24]....
        /*00ec*/ 	.word	0xffffffff


	//   ....[25]....
        /*00f0*/ 	.word	0xffffffff


	//   ....[26]....
        /*00f4*/ 	.word	0xffffffff


	//   ....[27]....
        /*00f8*/ 	.word	0xffffffff


	//   ....[28]....
        /*00fc*/ 	.word	0xffffffff


	//   ....[29]....
        /*0100*/ 	.word	0xffffffff


	//   ....[30]....
        /*0104*/ 	.word	0xffffffff


	//   ....[31]....
        /*0108*/ 	.word	0xffffffff


	//   ....[32]....
        /*010c*/ 	.word	0xffffffff


	//   ....[33]....
        /*0110*/ 	.word	0xffffffff


	//   ....[34]....
        /*0114*/ 	.word	0xffffffff


	//   ....[35]....
        /*0118*/ 	.word	0xffffffff


	//   ....[36]....
        /*011c*/ 	.word	0xffffffff


	//   ....[37]....
        /*0120*/ 	.word	0xffffffff


	//   ....[38]....
        /*0124*/ 	.word	0xffffffff


	//   ....[39]....
        /*0128*/ 	.word	0xffffffff


	//   ....[40]....
        /*012c*/ 	.word	0xffffffff


	//   ....[41]....
        /*0130*/ 	.word	0xffffffff


	//   ....[42]....
        /*0134*/ 	.word	0xffffffff


	//   ....[43]....
        /*0138*/ 	.word	0xffffffff


	//   ....[44]....
        /*013c*/ 	.word	0xffffffff


	//   ....[45]....
        /*0140*/ 	.word	0xffffffff


	//   ....[46]....
        /*0144*/ 	.word	0xffffffff


	//   ....[47]....
        /*0148*/ 	.word	0xffffffff


	//   ....[48]....
        /*014c*/ 	.word	0xffffffff


	//   ....[49]....
        /*0150*/ 	.word	0xffffffff


	//   ....[50]....
        /*0154*/ 	.word	0xffffffff


	//   ....[51]....
        /*0158*/ 	.word	0xffffffff


	//   ....[52]....
        /*015c*/ 	.word	0xffffffff


	//   ....[53]....
        /*0160*/ 	.word	0xffffffff


	//   ....[54]....
        /*0164*/ 	.word	0xffffffff


	//   ....[55]....
        /*0168*/ 	.word	0xffffffff


	//   ....[56]....
        /*016c*/ 	.word	0xffffffff


	//   ....[57]....
        /*0170*/ 	.word	0xffffffff


	//   ....[58]....
        /*0174*/ 	.word	0xffffffff


	//   ....[59]....
        /*0178*/ 	.word	0xffffffff


	//   ....[60]....
        /*017c*/ 	.word	0xffffffff


	//   ....[61]....
        /*0180*/ 	.word	0xffffffff


	//   ....[62]....
        /*0184*/ 	.word	0xffffffff


	//   ....[63]....
        /*0188*/ 	.word	0xffffffff


	//   ....[64]....
        /*018c*/ 	.word	0xffffffff


	//   ....[65]....
        /*0190*/ 	.word	0xffffffff


	//   ....[66]....
        /*0194*/ 	.word	0xffffffff


	//   ....[67]....
        /*0198*/ 	.word	0xffffffff


	//   ....[68]....
        /*019c*/ 	.word	0xffffffff


	//   ....[69]....
        /*01a0*/ 	.word	0xffffffff


	//   ....[70]....
        /*01a4*/ 	.word	0xffffffff


	//   ....[71]....
        /*01a8*/ 	.word	0xffffffff


	//   ....[72]....
        /*01ac*/ 	.word	0xffffffff


	//   ....[73]....
        /*01b0*/ 	.word	0xffffffff


	//   ....[74]....
        /*01b4*/ 	.word	0xffffffff


	//   ....[75]....
        /*01b8*/ 	.word	0xffffffff


	//   ....[76]....
        /*01bc*/ 	.word	0xffffffff


	//   ....[77]....
        /*01c0*/ 	.word	0xffffffff


	//   ....[78]....
        /*01c4*/ 	.word	0xffffffff


	//   ....[79]....
        /*01c8*/ 	.word	0xffffffff


	//   ....[80]....
        /*01cc*/ 	.word	0xffffffff


	//   ....[81]....
        /*01d0*/ 	.word	0xffffffff


	//   ....[82]....
        /*01d4*/ 	.word	0xffffffff


	//   ....[83]....
        /*01d8*/ 	.word	0xffffffff


	//   ....[84]....
        /*01dc*/ 	.word	0xffffffff


	//   ....[85]....
        /*01e0*/ 	.word	0xffffffff


	//   ....[86]....
        /*01e4*/ 	.word	0xffffffff


	//   ....[87]....
        /*01e8*/ 	.word	0xffffffff


	//   ....[88]....
        /*01ec*/ 	.word	0xffffffff


	//   ....[89]....
        /*01f0*/ 	.word	0xffffffff


	//   ....[90]....
        /*01f4*/ 	.word	0xffffffff


	//   ....[91]....
        /*01f8*/ 	.word	0xffffffff


	//   ....[92]....
        /*01fc*/ 	.word	0xffffffff


	//   ....[93]....
        /*0200*/ 	.word	0xffffffff


	//   ....[94]....
        /*0204*/ 	.word	0xffffffff


	//   ....[95]....
        /*0208*/ 	.word	0xffffffff


	//   ....[96]....
        /*020c*/ 	.word	0xffffffff


	//   ....[97]....
        /*0210*/ 	.word	0xffffffff


	//   ....[98]....
        /*0214*/ 	.word	0xffffffff


	//   ....[99]....
        /*0218*/ 	.word	0xffffffff


	//   ....[100]....
        /*021c*/ 	.word	0xffffffff


	//   ....[101]....
        /*0220*/ 	.word	0xffffffff


	//   ....[102]....
        /*0224*/ 	.word	0xffffffff


	//   ....[103]....
        /*0228*/ 	.word	0xffffffff


	//   ....[104]....
        /*022c*/ 	.word	0xffffffff


	//   ....[105]....
        /*0230*/ 	.word	0xffffffff


	//   ....[106]....
        /*0234*/ 	.word	0xffffffff


	//   ....[107]....
        /*0238*/ 	.word	0xffffffff


	//   ....[108]....
        /*023c*/ 	.word	0xffffffff


	//   ....[109]....
        /*0240*/ 	.word	0xffffffff


	//   ....[110]....
        /*0244*/ 	.word	0xffffffff


	//   ....[111]....
        /*0248*/ 	.word	0xffffffff


	//   ....[112]....
        /*024c*/ 	.word	0xffffffff


	//   ....[113]....
        /*0250*/ 	.word	0xffffffff


	//   ....[114]....
        /*0254*/ 	.word	0xffffffff


	//   ....[115]....
        /*0258*/ 	.word	0xffffffff


	//   ....[116]....
        /*025c*/ 	.word	0xffffffff


	//   ....[117]....
        /*0260*/ 	.word	0xffffffff


	//   ....[118]....
        /*0264*/ 	.word	0xffffffff


	//   ....[119]....
        /*0268*/ 	.word	0xffffffff


	//   ....[120]....
        /*026c*/ 	.word	0xffffffff


	//   ....[121]....
        /*0270*/ 	.word	0xffffffff


	//   ....[122]....
        /*0274*/ 	.word	0xffffffff


	//   ....[123]....
        /*0278*/ 	.word	0xffffffff


	//   ....[124]....
        /*027c*/ 	.word	0xffffffff


	//   ....[125]....
        /*0280*/ 	.word	0xffffffff


	//   ....[126]....
        /*0284*/ 	.word	0xffffffff


	//   ....[127]....
        /*0288*/ 	.word	0xffffffff


	//   ....[128]....
        /*028c*/ 	.word	0xffffffff


	//   ....[129]....
        /*0290*/ 	.word	0xffffffff


	//   ....[130]....
        /*0294*/ 	.word	0xffffffff


	//   ....[131]....
        /*0298*/ 	.word	0xffffffff


	//   ....[132]....
        /*029c*/ 	.word	0xffffffff


	//   ....[133]....
        /*02a0*/ 	.word	0xffffffff


	//   ....[134]....
        /*02a4*/ 	.word	0xffffffff


	//   ....[135]....
        /*02a8*/ 	.word	0xffffffff


	//   ....[136]....
        /*02ac*/ 	.word	0xffffffff


	//   ....[137]....
        /*02b0*/ 	.word	0xffffffff


	//   ....[138]....
        /*02b4*/ 	.word	0xffffffff


	//   ....[139]....
        /*02b8*/ 	.word	0xffffffff


	//   ....[140]....
        /*02bc*/ 	.word	0xffffffff


	//   ....[141]....
        /*02c0*/ 	.word	0xffffffff


	//   ....[142]....
        /*02c4*/ 	.word	0xffffffff


	//   ....[143]....
        /*02c8*/ 	.word	0xffffffff


	//   ....[144]....
        /*02cc*/ 	.word	0xffffffff


	//   ....[145]....
        /*02d0*/ 	.word	0xffffffff


	//   ....[146]....
        /*02d4*/ 	.word	0xffffffff


	//   ....[147]....
        /*02d8*/ 	.word	0xffffffff


	//   ....[148]....
        /*02dc*/ 	.word	0xffffffff


	//   ....[149]....
        /*02e0*/ 	.word	0xffffffff


	//   ....[150]....
        /*02e4*/ 	.word	0xffffffff


	//   ....[151]....
        /*02e8*/ 	.word	0xffffffff


	//   ....[152]....
        /*02ec*/ 	.word	0xffffffff


	//   ....[153]....
        /*02f0*/ 	.word	0xffffffff


	//   ....[154]....
        /*02f4*/ 	.word	0xffffffff


	//   ....[155]....
        /*02f8*/ 	.word	0xffffffff


	//   ....[156]....
        /*02fc*/ 	.word	0xffffffff


	//   ....[157]....
        /*0300*/ 	.word	0xffffffff


	//   ....[158]....
        /*0304*/ 	.word	0xffffffff


	//   ....[159]....
        /*0308*/ 	.word	0xffffffff


	//   ....[160]....
        /*030c*/ 	.word	0xffffffff


	//   ....[161]....
        /*0310*/ 	.word	0xffffffff


	//   ....[162]....
        /*0314*/ 	.word	0xffffffff


	//   ....[163]....
        /*0318*/ 	.word	0xffffffff


	//   ....[164]....
        /*031c*/ 	.word	0xffffffff


	//   ....[165]....
        /*0320*/ 	.word	0xffffffff


	//   ....[166]....
        /*0324*/ 	.word	0xffffffff


	//   ....[167]....
        /*0328*/ 	.word	0xffffffff


	//   ....[168]....
        /*032c*/ 	.word	0xffffffff


	//   ....[169]....
        /*0330*/ 	.word	0xffffffff


	//   ....[170]....
        /*0334*/ 	.word	0xffffffff


	//   ....[171]....
        /*0338*/ 	.word	0xffffffff


	//   ....[172]....
        /*033c*/ 	.word	0xffffffff


	//   ....[173]....
        /*0340*/ 	.word	0xffffffff


	//   ....[174]....
        /*0344*/ 	.word	0xffffffff


	//   ....[175]....
        /*0348*/ 	.word	0xffffffff


	//   ....[176]....
        /*034c*/ 	.word	0xffffffff


	//   ....[177]....
        /*0350*/ 	.word	0xffffffff


	//   ....[178]....
        /*0354*/ 	.word	0xffffffff


	//   ....[179]....
        /*0358*/ 	.word	0xffffffff


	//   ....[180]....
        /*035c*/ 	.word	0xffffffff


	//   ....[181]....
        /*0360*/ 	.word	0xffffffff


	//   ....[182]....
        /*0364*/ 	.word	0xffffffff


	//   ....[183]....
        /*0368*/ 	.word	0xffffffff


	//   ....[184]....
        /*036c*/ 	.word	0xffffffff


	//   ....[185]....
        /*0370*/ 	.word	0xffffffff


	//   ....[186]....
        /*0374*/ 	.word	0xffffffff


	//   ....[187]....
        /*0378*/ 	.word	0xffffffff


	//   ....[188]....
        /*037c*/ 	.word	0xffffffff


	//   ....[189]....
        /*0380*/ 	.word	0xffffffff


	//   ....[190]....
        /*0384*/ 	.word	0xffffffff


	//   ....[191]....
        /*0388*/ 	.word	0xffffffff


	//   ....[192]....
        /*038c*/ 	.word	0xffffffff


	//   ....[193]....
        /*0390*/ 	.word	0xffffffff


	//   ....[194]....
        /*0394*/ 	.word	0xffffffff


	//   ....[195]....
        /*0398*/ 	.word	0xffffffff


	//   ....[196]....
        /*039c*/ 	.word	0xffffffff


	//   ....[197]....
        /*03a0*/ 	.word	0xffffffff


	//   ....[198]....
        /*03a4*/ 	.word	0xffffffff


	//   ....[199]....
        /*03a8*/ 	.word	0xffffffff


	//   ....[200]....
        /*03ac*/ 	.word	0xffffffff


	//   ....[201]....
        /*03b0*/ 	.word	0xffffffff


	//   ....[202]....
        /*03b4*/ 	.word	0xffffffff


	//   ....[203]....
        /*03b8*/ 	.word	0xffffffff


	//   ....[204]....
        /*03bc*/ 	.word	0xffffffff


	//   ....[205]....
        /*03c0*/ 	.word	0xffffffff


	//   ....[206]....
        /*03c4*/ 	.word	0xffffffff


	//   ....[207]....
        /*03c8*/ 	.word	0xffffffff


	//   ....[208]....
        /*03cc*/ 	.word	0xffffffff


	//   ....[209]....
        /*03d0*/ 	.word	0xffffffff


	//   ....[210]....
        /*03d4*/ 	.word	0xffffffff


	//   ....[211]....
        /*03d8*/ 	.word	0xffffffff


	//   ....[212]....
        /*03dc*/ 	.word	0xffffffff


	//   ....[213]....
        /*03e0*/ 	.word	0xffffffff


	//   ....[214]....
        /*03e4*/ 	.word	0xffffffff


	//   ....[215]....
        /*03e8*/ 	.word	0xffffffff


	//   ....[216]....
        /*03ec*/ 	.word	0xffffffff


	//   ....[217]....
        /*03f0*/ 	.word	0xffffffff


	//   ....[218]....
        /*03f4*/ 	.word	0xffffffff


	//   ....[219]....
        /*03f8*/ 	.word	0xffffffff


	//   ....[220]....
        /*03fc*/ 	.word	0xffffffff


	//   ....[221]....
        /*0400*/ 	.word	0xffffffff


	//   ....[222]....
        /*0404*/ 	.word	0xffffffff


	//   ....[223]....
        /*0408*/ 	.word	0xffffffff


	//   ....[224]....
        /*040c*/ 	.word	0xffffffff


	//   ....[225]....
        /*0410*/ 	.word	0xffffffff


	//   ....[226]....
        /*0414*/ 	.word	0xffffffff


	//   ....[227]....
        /*0418*/ 	.word	0xffffffff


	//   ....[228]....
        /*041c*/ 	.word	0xffffffff


	//   ....[229]....
        /*0420*/ 	.word	0xffffffff


	//   ....[230]....
        /*0424*/ 	.word	0xffffffff


	//   ....[231]....
        /*0428*/ 	.word	0xffffffff


	//   ....[232]....
        /*042c*/ 	.word	0xffffffff


	//   ....[233]....
        /*0430*/ 	.word	0xffffffff


	//----- nvinfo : EIATTR_COOP_GROUP_INSTR_OFFSETS
	.align		4
.L_698:
        /*0434*/ 	.byte	0x04, 0x28
        /*0436*/ 	.short	(.L_700 - .L_699)


	//   ....[0]....
.L_699:
        /*0438*/ 	.word	0x00000050


	//   ....[1]....
        /*043c*/ 	.word	0x000001e0


	//   ....[2]....
        /*0440*/ 	.word	0x00000210


	//   ....[3]....
        /*0444*/ 	.word	0x00000240


	//   ....[4]....
        /*0448*/ 	.word	0x00000270


	//   ....[5]....
        /*044c*/ 	.word	0x000002a0


	//   ....[6]....
        /*0450*/ 	.word	0x000002d0


	//   ....[7]....
        /*0454*/ 	.word	0x00000430


	//   ....[8]....
        /*0458*/ 	.word	0x00000470


	//   ....[9]....
        /*045c*/ 	.word	0x000004a0


	//   ....[10]....
        /*0460*/ 	.word	0x000004d0


	//   ....[11]....
        /*0464*/ 	.word	0x00000500


	//   ....[12]....
        /*0468*/ 	.word	0x00000530


	//   ....[13]....
        /*046c*/ 	.word	0x000005c0


	//   ....[14]....
        /*0470*/ 	.word	0x00000600


	//   ....[15]....
        /*0474*/ 	.word	0x00000620


	//   ....[16]....
        /*0478*/ 	.word	0x00000680


	//   ....[17]....
        /*047c*/ 	.word	0x000029d0


	//   ....[18]....
        /*0480*/ 	.word	0x000029f0


	//   ....[19]....
        /*0484*/ 	.word	0x00002b60


	//   ....[20]....
        /*0488*/ 	.word	0x00002b70


	//   ....[21]....
        /*048c*/ 	.word	0x00002cd0


	//   ....[22]....
        /*0490*/ 	.word	0x00002cf0


	//   ....[23]....
        /*0494*/ 	.word	0x00002e50


	//   ....[24]....
        /*0498*/ 	.word	0x00002e60


	//   ....[25]....
        /*049c*/ 	.word	0x00003330


	//   ....[26]....
        /*04a0*/ 	.word	0x00003350


	//   ....[27]....
        /*04a4*/ 	.word	0x00003360


	//   ....[28]....
        /*04a8*/ 	.word	0x00003370


	//   ....[29]....
        /*04ac*/ 	.word	0x00003510


	//   ....[30]....
        /*04b0*/ 	.word	0x00003520


	//   ....[31]....
        /*04b4*/ 	.word	0x00003570


	//   ....[32]....
        /*04b8*/ 	.word	0x00003580


	//   ....[33]....
        /*04bc*/ 	.word	0x00003990


	//   ....[34]....
        /*04c0*/ 	.word	0x000039b0


	//   ....[35]....
        /*04c4*/ 	.word	0x00003a80


	//   ....[36]....
        /*04c8*/ 	.word	0x00003ac0


	//   ....[37]....
        /*04cc*/ 	.word	0x00003f10


	//   ....[38]....
        /*04d0*/ 	.word	0x00003f30


	//   ....[39]....
        /*04d4*/ 	.word	0x00004000


	//   ....[40]....
        /*04d8*/ 	.word	0x00004040


	//   ....[41]....
        /*04dc*/ 	.word	0x00004f90


	//   ....[42]....
        /*04e0*/ 	.word	0x00005200


	//   ....[43]....
        /*04e4*/ 	.word	0x00005980


	//   ....[44]....
        /*04e8*/ 	.word	0x00005c30


	//   ....[45]....
        /*04ec*/ 	.word	0x00005c50


	//   ....[46]....
        /*04f0*/ 	.word	0x00005cb0


	//   ....[47]....
        /*04f4*/ 	.word	0x00006f80


	//   ....[48]....
        /*04f8*/ 	.word	0x00006fa0


	//   ....[49]....
        /*04fc*/ 	.word	0x00007000


	//   ....[50]....
        /*0500*/ 	.word	0x00007030


	//   ....[51]....
        /*0504*/ 	.word	0x000077e0


	//   ....[52]....
        /*0508*/ 	.word	0x00007800


	//   ....[53]....
        /*050c*/ 	.word	0x00007900


	//   ....[54]....
        /*0510*/ 	.word	0x00007940


	//   ....[55]....
        /*0514*/ 	.word	0x00008910


	//   ....[56]....
        /*0518*/ 	.word	0x00008e20


	//   ....[57]....
        /*051c*/ 	.word	0x00009120


	//   ....[58]....
        /*0520*/ 	.word	0x00009150


	//   ....[59]....
        /*0524*/ 	.word	0x00009a90


	//   ....[60]....
        /*0528*/ 	.word	0x00009ab0


	//   ....[61]....
        /*052c*/ 	.word	0x0000af90


	//   ....[62]....
        /*0530*/ 	.word	0x0000afb0


	//   ....[63]....
        /*0534*/ 	.word	0x0000b0c0


	//   ....[64]....
        /*0538*/ 	.word	0x0000b0f0


	//   ....[65]....
        /*053c*/ 	.word	0x0000b880


	//   ....[66]....
        /*0540*/ 	.word	0x0000b8a0


	//   ....[67]....
        /*0544*/ 	.word	0x0000b9a0


	//   ....[68]....
        /*0548*/ 	.word	0x0000b9e0


	//   ....[69]....
        /*054c*/ 	.word	0x0000cb50


	//   ....[70]....
        /*0550*/ 	.word	0x0000cb80


	//   ....[71]....
        /*0554*/ 	.word	0x0000ce50


	//   ....[72]....
        /*0558*/ 	.word	0x0000cfa0


	//   ....[73]....
        /*055c*/ 	.word	0x0000e580


	//   ....[74]....
        /*0560*/ 	.word	0x0000e5a0


	//   ....[75]....
        /*0564*/ 	.word	0x0000e6b0


	//   ....[76]....
        /*0568*/ 	.word	0x0000e6f0


	//   ....[77]....
        /*056c*/ 	.word	0x0000ec20


	//   ....[78]....
        /*0570*/ 	.word	0x0000ec40


	//   ....[79]....
        /*0574*/ 	.word	0x0000ed40


	//   ....[80]....
        /*0578*/ 	.word	0x0000ed80


	//   ....[81]....
        /*057c*/ 	.word	0x0000fd80


	//   ....[82]....
        /*0580*/ 	.word	0x00010290


	//   ....[83]....
        /*0584*/ 	.word	0x00010590


	//   ....[84]....
        /*0588*/ 	.word	0x000105c0


	//   ....[85]....
        /*058c*/ 	.word	0x00010ef0


	//   ....[86]....
        /*0590*/ 	.word	0x00010f10


	//   ....[87]....
        /*0594*/ 	.word	0x00012400


	//   ....[88]....
        /*0598*/ 	.word	0x00012420


	//   ....[89]....
        /*059c*/ 	.word	0x00012530


	//   ....[90]....
        /*05a0*/ 	.word	0x00012570


	//   ....[91]....
        /*05a4*/ 	.word	0x000127c0


	//   ....[92]....
        /*05a8*/ 	.word	0x000127f0


	//   ....[93]....
        /*05ac*/ 	.word	0x00012800


	//   ....[94]....
        /*05b0*/ 	.word	0x00012830


	//   ....[95]....
        /*05b4*/ 	.word	0x00013bd0


	//   ....[96]....
        /*05b8*/ 	.word	0x00013c00


	//   ....[97]....
        /*05bc*/ 	.word	0x00013c10


	//   ....[98]....
        /*05c0*/ 	.word	0x00013c20


	//   ....[99]....
        /*05c4*/ 	.word	0x00013f80


	//   ....[100]....
        /*05c8*/ 	.word	0x00013fa0


	//   ....[101]....
        /*05cc*/ 	.word	0x00014100


	//   ....[102]....
        /*05d0*/ 	.word	0x00014110


	//   ....[103]....
        /*05d4*/ 	.word	0x00014270


	//   ....[104]....
        /*05d8*/ 	.word	0x00014290


	//   ....[105]....
        /*05dc*/ 	.word	0x000143f0


	//   ....[106]....
        /*05e0*/ 	.word	0x00014400


	//   ....[107]....
        /*05e4*/ 	.word	0x00014740


	//   ....[108]....
        /*05e8*/ 	.word	0x00014760


	//   ....[109]....
        /*05ec*/ 	.word	0x00014f30


	//   ....[110]....
        /*05f0*/ 	.word	0x00014f40


	//   ....[111]....
        /*05f4*/ 	.word	0x00015ea0


	//   ....[112]....
        /*05f8*/ 	.word	0x00015ec0


	//   ....[113]....
        /*05fc*/ 	.word	0x00016030


	//   ....[114]....
        /*0600*/ 	.word	0x00016040


	//   ....[115]....
        /*0604*/ 	.word	0x000161a0


	//   ....[116]....
        /*0608*/ 	.word	0x000161c0


	//   ....[117]....
        /*060c*/ 	.word	0x00016320


	//   ....[118]....
        /*0610*/ 	.word	0x00016330


	//   ....[119]....
        /*0614*/ 	.word	0x00016530


	//   ....[120]....
        /*0618*/ 	.word	0x00016550


	//   ....[121]....
        /*061c*/ 	.word	0x00016670


	//   ....[122]....
        /*0620*/ 	.word	0x000166b0


	//   ....[123]....
        /*0624*/ 	.word	0x000166e0


	//   ....[124]....
        /*0628*/ 	.word	0x00016710


	//   ....[125]....
        /*062c*/ 	.word	0x00016740


	//   ....[126]....
        /*0630*/ 	.word	0x00016770


	//   ....[127]....
        /*0634*/ 	.word	0x000168c0


	//   ....[128]....
        /*0638*/ 	.word	0x00016900


	//   ....[129]....
        /*063c*/ 	.word	0x00016930


	//   ....[130]....
        /*0640*/ 	.word	0x00016960


	//   ....[131]....
        /*0644*/ 	.word	0x00016990


	//   ....[132]....
        /*0648*/ 	.word	0x000169c0


	//   ....[133]....
        /*064c*/ 	.word	0x00016a50


	//   ....[134]....
        /*0650*/ 	.word	0x00016a90


	//   ....[135]....
        /*0654*/ 	.word	0x00016aa0


	//   ....[136]....
        /*0658*/ 	.word	0x00016b00


	//   ....[137]....
        /*065c*/ 	.word	0x000174c0


	//   ....[138]....
        /*0660*/ 	.word	0x00017520


	//   ....[139]....
        /*0664*/ 	.word	0x00017570


	//   ....[140]....
        /*0668*/ 	.word	0x000175c0


	//   ....[141]....
        /*066c*/ 	.word	0x00017610


	//   ....[142]....
        /*0670*/ 	.word	0x00017680


	//   ....[143]....
        /*0674*/ 	.word	0x000176d0


	//   ....[144]....
        /*0678*/ 	.word	0x00017740


	//   ....[145]....
        /*067c*/ 	.word	0x000177b0


	//   ....[146]....
        /*0680*/ 	.word	0x00017820


	//   ....[147]....
        /*0684*/ 	.word	0x00017890


	//   ....[148]....
        /*0688*/ 	.word	0x00017900


	//   ....[149]....
        /*068c*/ 	.word	0x00017970


	//   ....[150]....
        /*0690*/ 	.word	0x000179d0


	//   ....[151]....
        /*0694*/ 	.word	0x00017a40


	//   ....[152]....
        /*0698*/ 	.word	0x00017ab0


	//   ....[153]....
        /*069c*/ 	.word	0x00017b20


	//   ....[154]....
        /*06a0*/ 	.word	0x00017b80


	//   ....[155]....
        /*06a4*/ 	.word	0x00017bf0


	//   ....[156]....
        /*06a8*/ 	.word	0x00017c60


	//   ....[157]....
        /*06ac*/ 	.word	0x00017dd0


	//   ....[158]....
        /*06b0*/ 	.word	0x00017e30


	//   ....[159]....
        /*06b4*/ 	.word	0x00017ea0


	//   ....[160]....
        /*06b8*/ 	.word	0x00017f10


	//   ....[161]....
        /*06bc*/ 	.word	0x00018080


	//   ....[162]....
        /*06c0*/ 	.word	0x000180e0


	//   ....[163]....
        /*06c4*/ 	.word	0x00018150


	//   ....[164]....
        /*06c8*/ 	.word	0x000181c0


	//   ....[165]....
        /*06cc*/ 	.word	0x00018330


	//   ....[166]....
        /*06d0*/ 	.word	0x00018390


	//   ....[167]....
        /*06d4*/ 	.word	0x00018400


	//   ....[168]....
        /*06d8*/ 	.word	0x00018470


	//   ....[169]....
        /*06dc*/ 	.word	0x000185f0


	//   ....[170]....
        /*06e0*/ 	.word	0x00018650


	//   ....[171]....
        /*06e4*/ 	.word	0x000186c0


	//   ....[172]....
        /*06e8*/ 	.word	0x00018730


	//   ....[173]....
        /*06ec*/ 	.word	0x000188b0


	//   ....[174]....
        /*06f0*/ 	.word	0x00018910


	//   ....[175]....
        /*06f4*/ 	.word	0x00018980


	//   ....[176]....
        /*06f8*/ 	.word	0x000189f0


	//   ....[177]....
        /*06fc*/ 	.word	0x00018b70


	//   ....[178]....
        /*0700*/ 	.word	0x00018bd0


	//   ....[179]....
        /*0704*/ 	.word	0x00018c20


	//   ....[180]....
        /*0708*/ 	.word	0x00018c90


	//   ....[181]....
        /*070c*/ 	.word	0x00018d00


	//   ....[182]....
        /*0710*/ 	.word	0x00018e80


	//   ....[183]....
        /*0714*/ 	.word	0x00018ee0


	//   ....[184]....
        /*0718*/ 	.word	0x00018f50


	//   ....[185]....
        /*071c*/ 	.word	0x00018fc0


	//   ....[186]....
        /*0720*/ 	.word	0x00019140


	//   ....[187]....
        /*0724*/ 	.word	0x000191a0


	//   ....[188]....
        /*0728*/ 	.word	0x00019210


	//   ....[189]....
        /*072c*/ 	.word	0x00019280


	//   ....[190]....
        /*0730*/ 	.word	0x00019400


	//   ....[191]....
        /*0734*/ 	.word	0x00019460


	//   ....[192]....
        /*0738*/ 	.word	0x000194c0


	//   ....[193]....
        /*073c*/ 	.word	0x00019520


	//   ....[194]....
        /*0740*/ 	.word	0x00019570


	//   ....[195]....
        /*0744*/ 	.word	0x000195b0


	//   ....[196]....
        /*0748*/ 	.word	0x00019620


	//   ....[197]....
        /*074c*/ 	.word	0x00019690


	//   ....[198]....
        /*0750*/ 	.word	0x00019700


	//   ....[199]....
        /*0754*/ 	.word	0x00019760


	//   ....[200]....
        /*0758*/ 	.word	0x000197d0


	//   ....[201]....
        /*075c*/ 	.word	0x00019840


	//   ....[202]....
        /*0760*/ 	.word	0x000198b0


	//   ....[203]....
        /*0764*/ 	.word	0x00019910


	//   ....[204]....
        /*0768*/ 	.word	0x00019980


	//   ....[205]....
        /*076c*/ 	.word	0x000199f0


	//   ....[206]....
        /*0770*/ 	.word	0x00019a60


	//   ....[207]....
        /*0774*/ 	.word	0x00019ac0


	//   ....[208]....
        /*0778*/ 	.word	0x00019b30


	//   ....[209]....
        /*077c*/ 	.word	0x00019ba0


	//   ....[210]....
        /*0780*/ 	.word	0x00019c10


	//   ....[211]....
        /*0784*/ 	.word	0x00019c70


	//   ....[212]....
        /*0788*/ 	.word	0x00019ce0


	//   ....[213]....
        /*078c*/ 	.word	0x00019d50


	//   ....[214]....
        /*0790*/ 	.word	0x00019dc0


	//   ....[215]....
        /*0794*/ 	.word	0x00019e20


	//   ....[216]....
        /*0798*/ 	.word	0x00019e90


	//   ....[217]....
        /*079c*/ 	.word	0x00019f00


	//   ....[218]....
        /*07a0*/ 	.word	0x00019f50


	//   ....[219]....
        /*07a4*/ 	.word	0x00019f90


	//   ....[220]....
        /*07a8*/ 	.word	0x00019fe0


	//   ....[221]....
        /*07ac*/ 	.word	0x0001a030


	//   ....[222]....
        /*07b0*/ 	.word	0x0001a080


	//   ....[223]....
        /*07b4*/ 	.word	0x0001a0f0


	//   ....[224]....
        /*07b8*/ 	.word	0x0001a140


	//   ....[225]....
        /*07bc*/ 	.word	0x0001a190


	//   ....[226]....
        /*07c0*/ 	.word	0x0001a1e0


	//   ....[227]....
        /*07c4*/ 	.word	0x0001a230


	//   ....[228]....
        /*07c8*/ 	.word	0x0001a280


	//   ....[229]....
        /*07cc*/ 	.word	0x0001a2f0


	//   ....[230]....
        /*07d0*/ 	.word	0x0001a340


	//   ....[231]....
        /*07d4*/ 	.word	0x0001a3b0


	//   ....[232]....
        /*07d8*/ 	.word	0x0001a410


	//   ....[233]....
        /*07dc*/ 	.word	0x0001a480


	//----- nvinfo : EIATTR_EXIT_INSTR_OFFSETS
	.align		4
.L_700:
        /*07e0*/ 	.byte	0x04, 0x1c
        /*07e2*/ 	.short	(.L_702 - .L_701)


	//   ....[0]....
.L_701:
        /*07e4*/ 	.word	0x00000fe0


	//   ....[1]....
        /*07e8*/ 	.word	0x00017480


	//----- nvinfo : EIATTR_MAX_THREADS
	.align		4
.L_702:
        /*07ec*/ 	.byte	0x04, 0x05
        /*07ee*/ 	.short	(.L_704 - .L_703)
.L_703:
        /*07f0*/ 	.word	0x00000100
        /*07f4*/ 	.word	0x00000001
        /*07f8*/ 	.word	0x00000001


	//----- nvinfo : EIATTR_CRS_STACK_SIZE
	.align		4
.L_704:
        /*07fc*/ 	.byte	0x04, 0x1e
        /*07fe*/ 	.short	(.L_706 - .L_705)
.L_705:
        /*0800*/ 	.word	0x00000000
.L_706:


//--------------------- .nv.info._ZN7cutlass13device_kernelIN5flash19enable_sm80_to_sm89INS1_16FlashAttnFwdSm80INS1_25CollectiveMainloopFwdSm80ILi8ELi2ELb0EN4cute5tupleIJNS5_1CILi128EEENS7_ILi64EEENS7_ILi192EEEEEELi192ENS_10bfloat16_tEfNS_4arch4Sm80ELb0ELb1ELb1ELb1ELb1ELb1ELb1ELb1EEENS1_21CollectiveEpilogueFwdINS6_IJS8_SA_S9_EEENS6_IJNS7_ILi1EEESI_SI_EEESC_SE_Li256ELb1ELb1ELb1ELb0EEENS1_36VarlenDynamicPersistentTileSchedulerILi128ELi64ELi256ELi256ELb1ELb1ELb0ELb1ELb0ELb1EEEEEEEEEvNT_6ParamsE --------------------------
	.section	.nv.info._ZN7cutlass13device_kernelIN5flash19enable_sm80_to_sm89INS1_16FlashAttnFwdSm80INS1_25CollectiveMainloopFwdSm80ILi8ELi2ELb0EN4cute5tupleIJNS5_1CILi128EEENS7_ILi64EEENS7_ILi192EEEEEELi192ENS_10bfloat16_tEfNS_4arch4Sm80ELb0ELb1ELb1ELb1ELb1ELb1ELb1ELb1EEENS1_21CollectiveEpilogueFwdINS6_IJS8_SA_S9_EEENS6_IJNS7_ILi1EEESI_SI_EEESC_SE_Li256ELb1ELb1ELb1ELb0EEENS1_36VarlenDynamicPersistentTileSchedulerILi128ELi64ELi256ELi256ELb1ELb1ELb0ELb1ELb0ELb1EEEEEEEEEvNT_6ParamsE,"",@"SHT_CUDA_INFO"
	.sectionflags	@""
	.align	4


	//----- nvinfo : EIATTR_CUDA_API_VERSION
	.align		4
        /*0000*/ 	.byte	0x04, 0x37
        /*0002*/ 	.short	(.L_708 - .L_707)
.L_707:
        /*0004*/ 	.word	0x00000082


	//----- nvinfo : EIATTR_SW2861232_WAR
	.align		4
.L_708:
        /*0008*/ 	.byte	0x01, 0x35
	.zero		2


	//----- nvinfo : EIATTR_PARAM_CBANK
	.align		4
        /*000c*/ 	.byte	0x04, 0x0a
        /*000e*/ 	.short	(.L_710 - .L_709)
	.align		4
.L_709:
        /*0010*/ 	.word	index@(.nv.constant0._ZN7cutlass13device_kernelIN5flash19enable_sm80_to_sm89INS1_16FlashAttnFwdSm80INS1_25CollectiveMainloopFwdSm80ILi8ELi2ELb0EN4cute5tupleIJNS5_1CILi128EEENS7_ILi64EEENS7_ILi192EEEEEELi192ENS_10bfloat16_tEfNS_4arch4Sm80ELb0ELb1ELb1ELb1ELb1ELb1ELb1ELb1EEENS1_21CollectiveEpilogueFwdINS6_IJS8_SA_S9_EEENS6_IJNS7_ILi1EEESI_SI_EEESC_SE_Li256ELb1ELb1ELb1ELb0EEENS1_36VarlenDynamicPersistentTileSchedulerILi128ELi64ELi256ELi256ELb1ELb1ELb0ELb1ELb0ELb1EEEEEEEEEvNT_6ParamsE)
        /*0014*/ 	.short	0x0160
        /*0016*/ 	.short	0x0438


	//----- nvinfo : EIATTR_CBANK_PARAM_SIZE
	.align		4
.L_710:
        /*0018*/ 	.byte	0x03, 0x19
        /*001a*/ 	.short	0x0438


	//----- nvinfo : EIATTR_KPARAM_INFO
	.align		4
        /*001c*/ 	.byte	0x04, 0x17
        /*001e*/ 	.short	(.L_712 - .L_711)
.L_711:
        /*0020*/ 	.word	0x00000000
        /*0024*/ 	.short	0x0000
        /*0026*/ 	.short	0x0000
        /*0028*/ 	.byte	0x00, 0xf0, 0xe1, 0x10


	//----- nvinfo : EIATTR_MAXREG_COUNT
	.align		4
.L_712:
        /*002c*/ 	.byte	0x03, 0x1b
        /*002e*/ 	.short	0x00ff


	//----- nvinfo : EIATTR_NUM_BARRIERS
	.align		4
        /*0030*/ 	.byte	0x02, 0x4c
        /*0032*/ 	.byte	0x06
	.zero		1


	//----- nvinfo : EIATTR_ANNOTATIONS
	.align		4
        /*0034*/ 	.byte	0x04, 0x55
        /*0036*/ 	.short	(.L_714 - .L_713)


	//   ....[0]....
.L_713:
        /* <DEDUP_REMOVED lines=90> */


	//----- nvinfo : EIATTR_MERCURY_ISA_VERSION
	.align		4
.L_714:
        /*05c0*/ 	.byte	0x03, 0x5f
        /*05c2*/ 	.short	0x0000


	//----- nvinfo : EIATTR_INT_WARP_WIDE_INSTR_OFFSETS
	.align		4
        /*05c4*/ 	.byte	0x04, 0x31
        /*05c6*/ 	.short	(.L_716 - .L_715)


	//   ....[0]....
.L_715:
        /*05c8*/ 	.word	0x000190a0


	//   ....[1]....
        /*05cc*/ 	.word	0x00019120


	//----- nvinfo : EIATTR_COOP_GROUP_MASK_REGIDS
	.align		4
.L_716:
        /*05d0*/ 	.byte	0x04, 0x29
        /*05d2*/ 	.short	(.L_718 - .L_717)


	//   ....[0]....
.L_717:
        /*05d4*/ 	.word	0xffffffff


	//   ....[1]....
        /*05d8*/ 	.word	0xffffffff


	//   ....[2]....
        /*05dc*/ 	.word	0xffffffff


	//   ....[3]....
        /*05e0*/ 	.word	0xffffffff


	//   ....[4]....
        /*05e4*/ 	.word	0xffffffff


	//   ....[5]....
        /*05e8*/ 	.word	0xffffffff


	//   ....[6]....
        /*05ec*/ 	.word	0xffffffff


	//   ....[7]....
        /*05f0*/ 	.word	0xffffffff


	//   ....[8]....
        /*05f4*/ 	.word	0xffffffff


	//   ....[9]....
        /*05f8*/ 	.word	0xffffffff


	//   ....[10]....
        /*05fc*/ 	.word	0xffffffff


	//   ....[11]....
        /*0600*/ 	.word	0xffffffff


	//   ....[12]....
        /*0604*/ 	.word	0xffffffff


	//   ....[13]....
        /*0608*/ 	.word	0xffffffff


	//   ....[14]....
        /*060c*/ 	.word	0xffffffff


	//   ....[15]....
        /*0610*/ 	.word	0xffffffff


	//   ....[16]....
        /*0614*/ 	.word	0xffffffff


	//   ....[17]....
        /*0618*/ 	.word	0xffffffff


	//   ....[18]....
        /*061c*/ 	.word	0xffffffff


	//   ....[19]....
        /*0620*/ 	.word	0xffffffff


	//   ....[20]....
        /*0624*/ 	.word	0xffffffff


	//   ....[21]....
        /*0628*/ 	.word	0xffffffff


	//   ....[22]....
        /*062c*/ 	.word	0xffffffff


	//   ....[23]....
        /*0630*/ 	.word	0xffffffff


	//   ....[24]....
        /*0634*/ 	.word	0xffffffff


	//   ....[25]....
        /*0638*/ 	.word	0xffffffff


	//   ....[26]....
        /*063c*/ 	.word	0xffffffff


	//   ....[27]....
        /*0640*/ 	.word	0xffffffff


	//   ....[28]....
        /*0644*/ 	.word	0xffffffff


	//   ....[29]....
        /*0648*/ 	.word	0xffffffff


	//   ....[30]....
        /*064c*/ 	.word	0xffffffff


	//   ....[31]....
        /*0650*/ 	.word	0xffffffff


	//   ....[32]....
        /*0654*/ 	.word	0xffffffff


	//   ....[33]....
        /*0658*/ 	.word	0xffffffff


	//   ....[34]....
        /*065c*/ 	.word	0xffffffff


	//   ....[35]....
        /*0660*/ 	.word	0xffffffff


	//   ....[36]....
        /*0664*/ 	.word	0xffffffff


	//   ....[37]....
        /*0668*/ 	.word	0xffffffff


	//   ....[38]....
        /*066c*/ 	.word	0xffffffff


	//   ....[39]....
        /*0670*/ 	.word	0xffffffff


	//   ....[40]....
        /*0674*/ 	.word	0xffffffff


	//   ....[41]....
        /*0678*/ 	.word	0xffffffff


	//   ....[42]....
        /*067c*/ 	.word	0xffffffff


	//   ....[43]....
        /*0680*/ 	.word	0xffffffff


	//   ....[44]....
        /*0684*/ 	.word	0xffffffff


	//   ....[45]....
        /*0688*/ 	.word	0xffffffff


	//   ....[46]....
        /*068c*/ 	.word	0xffffffff


	//   ....[47]....
        /*0690*/ 	.word	0xffffffff


	//   ....[48]....
        /*0694*/ 	.word	0xffffffff


	//   ....[49]....
        /*0698*/ 	.word	0xffffffff


	//   ....[50]....
        /*069c*/ 	.word	0xffffffff


	//   ....[51]....
        /*06a0*/ 	.word	0xffffffff


	//   ....[52]....
        /*06a4*/ 	.word	0xffffffff


	//   ....[53]....
        /*06a8*/ 	.word	0xffffffff


	//   ....[54]....
        /*06ac*/ 	.word	0xffffffff


	//   ....[55]....
        /*06b0*/ 	.word	0xffffffff


	//   ....[56]....
        /*06b4*/ 	.word	0xffffffff


	//   ....[57]....
        /*06b8*/ 	.word	0xffffffff


	//   ....[58]....
        /*06bc*/ 	.word	0xffffffff


	//   ....[59]....
        /*06c0*/ 	.word	0xffffffff


	//   ....[60]....
        /*06c4*/ 	.word	0xffffffff


	//   ....[61]....
        /*06c8*/ 	.word	0xffffffff


	//   ....[62]....
        /*06cc*/ 	.word	0xffffffff


	//   ....[63]....
        /*06d0*/ 	.word	0xffffffff


	//   ....[64]....
        /*06d4*/ 	.word	0xffffffff


	//   ....[65]....
        /*06d8*/ 	.word	0xffffffff


	//   ....[66]....
        /*06dc*/ 	.word	0xffffffff


	//   ....[67]....
        /*06e0*/ 	.word	0xffffffff


	//   ....[68]....
        /*06e4*/ 	.word	0xffffffff


	//   ....[69]....
        /*06e8*/ 	.word	0xffffffff


	//   ....[70]....
        /*06ec*/ 	.word	0xffffffff


	//   ....[71]....
        /*06f0*/ 	.word	0xffffffff


	//   ....[72]....
        /*06f4*/ 	.word	0xffffffff


	//   ....[73]....
        /*06f8*/ 	.word	0xffffffff


	//   ....[74]....
        /*06fc*/ 	.word	0xffffffff


	//   ....[75]....
        /*0700*/ 	.word	0xffffffff


	//   ....[76]....
        /*0704*/ 	.word	0xffffffff


	//   ....[77]....
        /*0708*/ 	.word	0xffffffff


	//   ....[78]....
        /*070c*/ 	.word	0xffffffff


	//   ....[79]....
        /*0710*/ 	.word	0xffffffff


	//   ....[80]....
        /*0714*/ 	.word	0xffffffff


	//   ....[81]....
        /*0718*/ 	.word	0xffffffff


	//   ....[82]....
        /*071c*/ 	.word	0xffffffff


	//   ....[83]....
        /*0720*/ 	.word	0xffffffff


	//   ....[84]....
        /*0724*/ 	.word	0xffffffff


	//   ....[85]....
        /*0728*/ 	.word	0xffffffff


	//   ....[86]....
        /*072c*/ 	.word	0xffffffff


	//   ....[87]....
        /*0730*/ 	.word	0xffffffff


	//   ....[88]....
        /*0734*/ 	.word	0xffffffff


	//   ....[89]....
        /*0738*/ 	.word	0xffffffff


	//   ....[90]....
        /*073c*/ 	.word	0xffffffff


	//   ....[91]....
        /*0740*/ 	.word	0xffffffff


	//   ....[92]....
        /*0744*/ 	.word	0xffffffff


	//   ....[93]....
        /*0748*/ 	.word	0xffffffff


	//   ....[94]....
        /*074c*/ 	.word	0xffffffff


	//   ....[95]....
        /*0750*/ 	.word	0xffffffff


	//   ....[96]....
        /*0754*/ 	.word	0xffffffff


	//   ....[97]....
        /*0758*/ 	.word	0xffffffff


	//   ....[98]....
        /*075c*/ 	.word	0xffffffff


	//   ....[99]....
        /*0760*/ 	.word	0xffffffff


	//   ....[100]....
        /*0764*/ 	.word	0xffffffff


	//   ....[101]....
        /*0768*/ 	.word	0xffffffff


	//   ....[102]....
        /*076c*/ 	.word	0xffffffff


	//   ....[103]....
        /*0770*/ 	.word	0xffffffff


	//   ....[104]....
        /*0774*/ 	.word	0xffffffff


	//   ....[105]....
        /*0778*/ 	.word	0xffffffff


	//   ....[106]....
        /*077c*/ 	.word	0xffffffff


	//   ....[107]....
        /*0780*/ 	.word	0xffffffff


	//   ....[108]....
        /*0784*/ 	.word	0xffffffff


	//   ....[109]....
        /*0788*/ 	.word	0xffffffff


	//   ....[110]....
        /*078c*/ 	.word	0xffffffff


	//   ....[111]....
        /*0790*/ 	.word	0xffffffff


	//   ....[112]....
        /*0794*/ 	.word	0xffffffff


	//   ....[113]....
        /*0798*/ 	.word	0xffffffff


	//   ....[114]....
        /*079c*/ 	.word	0xffffffff


	//   ....[115]....
        /*07a0*/ 	.word	0xffffffff


	//   ....[116]....
        /*07a4*/ 	.word	0xffffffff


	//   ....[117]....
        /*07a8*/ 	.word	0xffffffff


	//   ....[118]....
        /*07ac*/ 	.word	0xffffffff


	//   ....[119]....
        /*07b0*/ 	.word	0xffffffff


	//   ....[120]....
        /*07b4*/ 	.word	0xffffffff


	//   ....[121]....
        /*07b8*/ 	.word	0xffffffff


	//   ....[122]....
        /*07bc*/ 	.word	0xffffffff


	//   ....[123]....
        /*07c0*/ 	.word	0xffffffff


	//   ....[124]....
        /*07c4*/ 	.word	0xffffffff


	//   ....[125]....
        /*07c8*/ 	.word	0xffffffff


	//   ....[126]....
        /*07cc*/ 	.word	0xffffffff


	//   ....[127]....
        /*07d0*/ 	.word	0xffffffff


	//   ....[128]....
        /*07d4*/ 	.word	0xffffffff


	//   ....[129]....
        /*07d8*/ 	.word	0xffffffff


	//   ....[130]....
        /*07dc*/ 	.word	0xffffffff


	//   ....[131]....
        /*07e0*/ 	.word	0xffffffff


	//   ....[132]....
        /*07e4*/ 	.word	0xffffffff


	//   ....[133]....
        /*07e8*/ 	.word	0xffffffff


	//   ....[134]....
        /*07ec*/ 	.word	0xffffffff


	//   ....[135]....
        /*07f0*/ 	.word	0xffffffff


	//   ....[136]....
        /*07f4*/ 	.word	0xffffffff


	//   ....[137]....
        /*07f8*/ 	.word	0xffffffff


	//   ....[138]....
        /*07fc*/ 	.word	0xffffffff


	//   ....[139]....
        /*0800*/ 	.word	0xffffffff


	//   ....[140]....
        /*0804*/ 	.word	0xffffffff


	//   ....[141]....
        /*0808*/ 	.word	0xffffffff


	//   ....[142]....
        /*080c*/ 	.word	0xffffffff


	//   ....[143]....
        /*0810*/ 	.word	0xffffffff


	//   ....[144]....
        /*0814*/ 	.word	0xffffffff


	//   ....[145]....
        /*0818*/ 	.word	0xffffffff


	//   ....[146]....
        /*081c*/ 	.word	0xffffffff


	//   ....[147]....
        /*0820*/ 	.word	0xffffffff


	//   ....[148]....
        /*0824*/ 	.word	0xffffffff


	//   ....[149]....
        /*0828*/ 	.word	0xffffffff


	//   ....[150]....
        /*082c*/ 	.word	0xffffffff


	//   ....[151]....
        /*0830*/ 	.word	0xffffffff


	//   ....[152]....
        /*0834*/ 	.word	0xffffffff


	//   ....[153]....
        /*0838*/ 	.word	0xffffffff


	//   ....[154]....
        /*083c*/ 	.word	0xffffffff


	//   ....[155]....
        /*0840*/ 	.word	0xffffffff


	//   ....[156]....
        /*0844*/ 	.word	0xffffffff


	//   ....[157]....
        /*0848*/ 	.word	0xffffffff


	//   ....[158]....
        /*084c*/ 	.word	0xffffffff


	//   ....[159]....
        /*0850*/ 	.word	0xffffffff


	//   ....[160]....
        /*0854*/ 	.word	0xffffffff


	//   ....[161]....
        /*0858*/ 	.word	0xffffffff


	//   ....[162]....
        /*085c*/ 	.word	0xffffffff


	//   ....[163]....
        /*0860*/ 	.word	0xffffffff


	//   ....[164]....
        /*0864*/ 	.word	0xffffffff


	//   ....[165]....
        /*0868*/ 	.word	0xffffffff


	//   ....[166]....
        /*086c*/ 	.word	0xffffffff


	//   ....[167]....
        /*0870*/ 	.word	0xffffffff


	//   ....[168]....
        /*0874*/ 	.word	0xffffffff


	//   ....[169]....
        /*0878*/ 	.word	0xffffffff


	//   ....[170]....
        /*087c*/ 	.word	0xffffffff


	//   ....[171]....
        /*0880*/ 	.word	0xffffffff


	//   ....[172]....
        /*0884*/ 	.word	0xffffffff


	//   ....[173]....
        /*0888*/ 	.word	0xffffffff


	//   ....[174]....
        /*088c*/ 	.word	0xffffffff


	//   ....[175]....
        /*0890*/ 	.word	0xffffffff


	//   ....[176]....
        /*0894*/ 	.word	0xffffffff


	//   ....[177]....
        /*0898*/ 	.word	0xffffffff


	//   ....[178]....
        /*089c*/ 	.word	0xffffffff


	//   ....[179]....
        /*08a0*/ 	.word	0xffffffff


	//   ....[180]....
        /*08a4*/ 	.word	0xffffffff


	//   ....[181]....
        /*08a8*/ 	.word	0xffffffff


	//   ....[182]....
        /*08ac*/ 	.word	0xffffffff


	//   ....[183]....
        /*08b0*/ 	.word	0xffffffff


	//   ....[184]....
        /*08b4*/ 	.word	0xffffffff


	//   ....[185]....
        /*08b8*/ 	.word	0xffffffff


	//   ....[186]....
        /*08bc*/ 	.word	0xffffffff


	//   ....[187]....
        /*08c0*/ 	.word	0xffffffff


	//   ....[188]....
        /*08c4*/ 	.word	0xffffffff


	//   ....[189]....
        /*08c8*/ 	.word	0xffffffff


	//   ....[190]....
        /*08cc*/ 	.word	0xffffffff


	//   ....[191]....
        /*08d0*/ 	.word	0xffffffff


	//   ....[192]....
        /*08d4*/ 	.word	0xffffffff


	//   ....[193]....
        /*08d8*/ 	.word	0xffffffff


	//   ....[194]....
        /*08dc*/ 	.word	0xffffffff


	//   ....[195]....
        /*08e0*/ 	.word	0xffffffff


	//   ....[196]....
        /*08e4*/ 	.word	0xffffffff


	//   ....[197]....
        /*08e8*/ 	.word	0xffffffff


	//   ....[198]....
        /*08ec*/ 	.word	0xffffffff


	//   ....[199]....
        /*08f0*/ 	.word	0xffffffff


	//   ....[200]....
        /*08f4*/ 	.word	0xffffffff


	//   ....[201]....
        /*08f8*/ 	.word	0xffffffff


	//   ....[202]....
        /*08fc*/ 	.word	0xffffffff


	//   ....[203]....
        /*0900*/ 	.word	0xffffffff


	//   ....[204]....
        /*0904*/ 	.word	0xffffffff


	//   ....[205]....
        /*0908*/ 	.word	0xffffffff


	//   ....[206]....
        /*090c*/ 	.word	0xffffffff


	//   ....[207]....
        /*0910*/ 	.word	0xffffffff


	//   ....[208]....
        /*0914*/ 	.word	0xffffffff


	//   ....[209]....
        /*0918*/ 	.word	0xffffffff


	//   ....[210]....
        /*091c*/ 	.word	0xffffffff


	//   ....[211]....
        /*0920*/ 	.word	0xffffffff


	//   ....[212]....
        /*0924*/ 	.word	0xffffffff


	//   ....[213]....
        /*0928*/ 	.word	0xffffffff


	//   ....[214]....
        /*092c*/ 	.word	0xffffffff


	//   ....[215]....
        /*0930*/ 	.word	0xffffffff


	//   ....[216]....
        /*0934*/ 	.word	0xffffffff


	//   ....[217]....
        /*0938*/ 	.word	0xffffffff


	//   ....[218]....
        /*093c*/ 	.word	0xffffffff


	//   ....[219]....
        /*0940*/ 	.word	0xffffffff


	//   ....[220]....
        /*0944*/ 	.word	0xffffffff


	//   ....[221]....
        /*0948*/ 	.word	0xffffffff


	//   ....[222]....
        /*094c*/ 	.word	0xffffffff


	//   ....[223]....
        /*0950*/ 	.word	0xffffffff


	//   ....[224]....
        /*0954*/ 	.word	0xffffffff


	//   ....[225]....
        /*0958*/ 	.word	0xffffffff


	//   ....[226]....
        /*095c*/ 	.word	0xffffffff


	//   ....[227]....
        /*0960*/ 	.word	0xffffffff


	//   ....[228]....
        /*0964*/ 	.word	0xffffffff


	//   ....[229]....
        /*0968*/ 	.word	0xffffffff


	//   ....[230]....
        /*096c*/ 	.word	0xffffffff


	//   ....[231]....
        /*0970*/ 	.word	0xffffffff


	//   ....[232]....
        /*0974*/ 	.word	0xffffffff


	//   ....[233]....
        /*0978*/ 	.word	0xffffffff


	//   ....[234]....
        /*097c*/ 	.word	0xffffffff


	//   ....[235]....
        /*0980*/ 	.word	0xffffffff


	//   ....[236]....
        /*0984*/ 	.word	0xffffffff


	//   ....[237]....
        /*0988*/ 	.word	0xffffffff


	//   ....[238]....
        /*098c*/ 	.word	0xffffffff


	//   ....[239]....
        /*0990*/ 	.word	0xffffffff


	//   ....[240]....
        /*0994*/ 	.word	0xffffffff


	//   ....[241]....
        /*0998*/ 	.word	0xffffffff


	//   ....[242]....
        /*099c*/ 	.word	0xffffffff


	//   ....[243]....
        /*09a0*/ 	.word	0xffffffff


	//   ....[244]....
        /*09a4*/ 	.word	0xffffffff


	//   ....[245]....
        /*09a8*/ 	.word	0xffffffff


	//   ....[246]....
        /*09ac*/ 	.word	0xffffffff


	//   ....[247]....
        /*09b0*/ 	.word	0xffffffff


	//   ....[248]....
        /*09b4*/ 	.word	0xffffffff


	//   ....[249]....
        /*09b8*/ 	.word	0xffffffff


	//   ....[250]....
        /*09bc*/ 	.word	0xffffffff


	//   ....[251]....
        /*09c0*/ 	.word	0xffffffff


	//   ....[252]....
        /*09c4*/ 	.word	0xffffffff


	//   ....[253]....
        /*09c8*/ 	.word	0xffffffff


	//   ....[254]....
        /*09cc*/ 	.word	0xffffffff


	//   ....[255]....
        /*09d0*/ 	.word	0xffffffff


	//   ....[0]....
        /*09d4*/ 	.word	0xffffffff


	//   ....[1]....
        /*09d8*/ 	.word	0xffffffff


	//   ....[2]....
        /*09dc*/ 	.word	0xffffffff


	//   ....[3]....
        /*09e0*/ 	.word	0xffffffff


	//   ....[4]....
        /*09e4*/ 	.word	0xffffffff


	//   ....[5]....
        /*09e8*/ 	.word	0xffffffff


	//   ....[6]....
        /*09ec*/ 	.word	0xffffffff


	//   ....[7]....
        /*09f0*/ 	.word	0xffffffff


	//   ....[8]....
        /*09f4*/ 	.word	0xffffffff


	//   ....[9]....
        /*09f8*/ 	.word	0xffffffff


	//   ....[10]....
        /*09fc*/ 	.word	0xffffffff


	//   ....[11]....
        /*0a00*/ 	.word	0xffffffff


	//   ....[12]....
        /*0a04*/ 	.word	0xffffffff


	//   ....[13]....
        /*0a08*/ 	.word	0xffffffff


	//   ....[14]....
        /*0a0c*/ 	.word	0xffffffff


	//   ....[15]....
        /*0a10*/ 	.word	0xffffffff


	//   ....[16]....
        /*0a14*/ 	.word	0xffffffff


	//   ....[17]....
        /*0a18*/ 	.word	0xffffffff


	//----- nvinfo : EIATTR_COOP_GROUP_INSTR_OFFSETS
	.align		4
.L_718:
        /*0a1c*/ 	.byte	0x04, 0x28
        /*0a1e*/ 	.short	(.L_720 - .L_719)


	//   ....[0]....
.L_719:
        /*0a20*/ 	.word	0x00000060


	//   ....[1]....
        /*0a24*/ 	.word	0x00000250


	//   ....[2]....
        /*0a28*/ 	.word	0x00000280


	//   ....[3]....
        /*0a2c*/ 	.word	0x000002b0


	//   ....[4]....
        /*0a30*/ 	.word	0x000002e0


	//   ....[5]....
        /*0a34*/ 	.word	0x00000310


	//   ....[6]....
        /*0a38*/ 	.word	0x00000340


	//   ....[7]....
        /*0a3c*/ 	.word	0x000004b0


	//   ....[8]....
        /*0a40*/ 	.word	0x000004f0


	//   ....[9]....
        /*0a44*/ 	.word	0x00000520


	//   ....[10]....
        /*0a48*/ 	.word	0x00000550


	//   ....[11]....
        /*0a4c*/ 	.word	0x00000580


	//   ....[12]....
        /*0a50*/ 	.word	0x000005b0


	//   ....[13]....
        /*0a54*/ 	.word	0x00000640


	//   ....[14]....
        /*0a58*/ 	.word	0x00000680


	//   ....[15]....
        /*0a5c*/ 	.word	0x000006a0


	//   ....[16]....
        /*0a60*/ 	.word	0x00000700


	//   ....[17]....
        /*0a64*/ 	.word	0x00003fd0


	//   ....[18]....
        /*0a68*/ 	.word	0x00003fe0


	//   ....[19]....
        /*0a6c*/ 	.word	0x00005b70


	//   ....[20]....
        /*0a70*/ 	.word	0x00005b80


	//   ....[21]....
        /*0a74*/ 	.word	0x00007670


	//   ....[22]....
        /*0a78*/ 	.word	0x00007680


	//   ....[23]....
        /*0a7c*/ 	.word	0x00007b60


	//   ....[24]....
        /*0a80*/ 	.word	0x00007b70


	//   ....[25]....
        /*0a84*/ 	.word	0x00008e20


	//   ....[26]....
        /*0a88*/ 	.word	0x00008e40


	//   ....[27]....
        /*0a8c*/ 	.word	0x00008f70


	//   ....[28]....
        /*0a90*/ 	.word	0x00008f80


	//   ....[29]....
        /*0a94*/ 	.word	0x000090b0


	//   ....[30]....
        /*0a98*/ 	.word	0x000090d0


	//   ....[31]....
        /*0a9c*/ 	.word	0x00009200


	//   ....[32]....
        /*0aa0*/ 	.word	0x00009210


	//   ....[33]....
        /*0aa4*/ 	.word	0x000098c0


	//   ....[34]....
        /*0aa8*/ 	.word	0x000098f0


	//   ....[35]....
        /*0aac*/ 	.word	0x00009920


	//   ....[36]....
        /*0ab0*/ 	.word	0x00009950


	//   ....[37]....
        /*0ab4*/ 	.word	0x000099d0


	//   ....[38]....
        /*0ab8*/ 	.word	0x00009a00


	//   ....[39]....
        /*0abc*/ 	.word	0x00009ac0


	//   ....[40]....
        /*0ac0*/ 	.word	0x00009ae0


	//   ....[41]....
        /*0ac4*/ 	.word	0x00009f10


	//   ....[42]....
        /*0ac8*/ 	.word	0x00009f30


	//   ....[43]....
        /*0acc*/ 	.word	0x0000a020


	//   ....[44]....
        /*0ad0*/ 	.word	0x0000a090


	//   ....[45]....
        /*0ad4*/ 	.word	0x0000a4e0


	//   ....[46]....
        /*0ad8*/ 	.word	0x0000a500


	//   ....[47]....
        /*0adc*/ 	.word	0x0000a5e0


	//   ....[48]....
        /*0ae0*/ 	.word	0x0000a630


	//   ....[49]....
        /*0ae4*/ 	.word	0x0000b4f0


	//   ....[50]....
        /*0ae8*/ 	.word	0x0000b9a0


	//   ....[51]....
        /*0aec*/ 	.word	0x0000c160


	//   ....[52]....
        /*0af0*/ 	.word	0x0000c390


	//   ....[53]....
        /*0af4*/ 	.word	0x0000c410


	//   ....[54]....
        /*0af8*/ 	.word	0x0000c490


	//   ....[55]....
        /*0afc*/ 	.word	0x0000d670


	//   ....[56]....
        /*0b00*/ 	.word	0x0000d690


	//   ....[57]....
        /*0b04*/ 	.word	0x0000d7c0


	//   ....[58]....
        /*0b08*/ 	.word	0x0000d7e0


	//   ....[59]....
        /*0b0c*/ 	.word	0x0000de20


	//   ....[60]....
        /*0b10*/ 	.word	0x0000de40


	//   ....[61]....
        /*0b14*/ 	.word	0x0000df70


	//   ....[62]....
        /*0b18*/ 	.word	0x0000df90


	//   ....[63]....
        /*0b1c*/ 	.word	0x0000ecf0


	//   ....[64]....
        /*0b20*/ 	.word	0x0000f180


	//   ....[65]....
        /*0b24*/ 	.word	0x0000f780


	//   ....[66]....
        /*0b28*/ 	.word	0x0000f7b0


	//   ....[67]....
        /*0b2c*/ 	.word	0x000100e0


	//   ....[68]....
        /*0b30*/ 	.word	0x00010100


	//   ....[69]....
        /*0b34*/ 	.word	0x00011520


	//   ....[70]....
        /*0b38*/ 	.word	0x00011540


	//   ....[71]....
        /*0b3c*/ 	.word	0x00011670


	//   ....[72]....
        /*0b40*/ 	.word	0x00011690


	//   ....[73]....
        /*0b44*/ 	.word	0x00011d70


	//   ....[74]....
        /*0b48*/ 	.word	0x00011dd0


	//   ....[75]....
        /*0b4c*/ 	.word	0x00011ed0


	//   ....[76]....
        /*0b50*/ 	.word	0x00011ef0


	//   ....[77]....
        /*0b54*/ 	.word	0x00013030


	//   ....[78]....
        /*0b58*/ 	.word	0x00013060


	//   ....[79]....
        /*0b5c*/ 	.word	0x000132c0


	//   ....[80]....
        /*0b60*/ 	.word	0x000133e0


	//   ....[81]....
        /*0b64*/ 	.word	0x000149b0


	//   ....[82]....
        /*0b68*/ 	.word	0x000149d0


	//   ....[83]....
        /*0b6c*/ 	.word	0x00014b00


	//   ....[84]....
        /*0b70*/ 	.word	0x00014b20


	//   ....[85]....
        /*0b74*/ 	.word	0x00014f60


	//   ....[86]....
        /*0b78*/ 	.word	0x00014f80


	//   ....[87]....
        /*0b7c*/ 	.word	0x000150b0


	//   ....[88]....
        /*0b80*/ 	.word	0x000150d0


	//   ....[89]....
        /*0b84*/ 	.word	0x00015f50


	//   ....[90]....
        /*0b88*/ 	.word	0x00016200


	//   ....[91]....
        /*0b8c*/ 	.word	0x000167d0


	//   ....[92]....
        /*0b90*/ 	.word	0x00016800


	//   ....[93]....
        /*0b94*/ 	.word	0x00017120


	//   ....[94]....
        /*0b98*/ 	.word	0x00017140


	//   ....[95]....
        /*0b9c*/ 	.word	0x00018580


	//   ....[96]....
        /*0ba0*/ 	.word	0x000185a0


	//   ....[97]....
        /*0ba4*/ 	.word	0x000186c0


	//   ....[98]....
        /*0ba8*/ 	.word	0x000186e0


	//   ....[99]....
        /*0bac*/ 	.word	0x00018880


	//   ....[100]....
        /*0bb0*/ 	.word	0x000188b0


	//   ....[101]....
        /*0bb4*/ 	.word	0x000188c0


	//   ....[102]....
        /*0bb8*/ 	.word	0x000188f0


	//   ....[103]....
        /*0bbc*/ 	.word	0x00019e10


	//   ....[104]....
        /*0bc0*/ 	.word	0x00019e20


	//   ....[105]....
        /*0bc4*/ 	.word	0x00019e40


	//   ....[106]....
        /*0bc8*/ 	.word	0x00019e50


	//   ....[107]....
        /*0bcc*/ 	.word	0x0001a1f0


	//   ....[108]....
        /*0bd0*/ 	.word	0x0001a210


	//   ....[109]....
        /*0bd4*/ 	.word	0x0001a340


	//   ....[110]....
        /*0bd8*/ 	.word	0x0001a350


	//   ....[111]....
        /*0bdc*/ 	.word	0x0001a480


	//   ....[112]....
        /*0be0*/ 	.word	0x0001a4a0


	//   ....[113]....
        /*0be4*/ 	.word	0x0001a5d0


	//   ....[114]....
        /*0be8*/ 	.word	0x0001a5e0


	//   ....[115]....
        /*0bec*/ 	.word	0x0001a910


	//   ....[116]....
        /*0bf0*/ 	.word	0x0001a930


	//   ....[117]....
        /*0bf4*/ 	.word	0x0001b300


	//   ....[118]....
        /*0bf8*/ 	.word	0x0001b310


	//   ....[119]....
        /*0bfc*/ 	.word	0x0001c460


	//   ....[120]....
        /*0c00*/ 	.word	0x0001c480


	//   ....[121]....
        /*0c04*/ 	.word	0x0001c5b0


	//   ....[122]....
        /*0c08*/ 	.word	0x0001c5c0


	//   ....[123]....
        /*0c0c*/ 	.word	0x0001c6f0


	//   ....[124]....
        /*0c10*/ 	.word	0x0001c710


	//   ....[125]....
        /*0c14*/ 	.word	0x0001c840


	//   ....[126]....
        /*0c18*/ 	.word	0x0001c850


	//   ....[127]....
        /*0c1c*/ 	.word	0x0001ca40


	//   ....[128]....
        /*0c20*/ 	.word	0x0001ca60


	//   ....[129]....
        /*0c24*/ 	.word	0x0001cb80


	//   ....[130]....
        /*0c28*/ 	.word	0x0001cbc0


	//   ....[131]....
        /*0c2c*/ 	.word	0x0001cbf0


	//   ....[132]....
        /*0c30*/ 	.word	0x0001cc20


	//   ....[133]....
        /*0c34*/ 	.word	0x0001cc50


	//   ....[134]....
        /*0c38*/ 	.word	0x0001cc80


	//   ....[135]....
        /*0c3c*/ 	.word	0x0001cdd0


	//   ....[136]....
        /*0c40*/ 	.word	0x0001ce10


	//   ....[137]....
        /*0c44*/ 	.word	0x0001ce40


	//   ....[138]....
        /*0c48*/ 	.word	0x0001ce70


	//   ....[139]....
        /*0c4c*/ 	.word	0x0001cea0


	//   ....[140]....
        /*0c50*/ 	.word	0x0001ced0


	//   ....[141]....
        /*0c54*/ 	.word	0x0001cf60


	//   ....[142]....
        /*0c58*/ 	.word	0x0001cfa0


	//   ....[143]....
        /*0c5c*/ 	.word	0x0001cfb0


	//   ....[144]....
        /*0c60*/ 	.word	0x0001d010


	//   ....[145]....
        /*0c64*/ 	.word	0x0001d9e0


	//   ....[146]....
        /*0c68*/ 	.word	0x0001da40


	//   ....[147]....
        /*0c6c*/ 	.word	0x0001da90


	//   ....[148]....
        /*0c70*/ 	.word	0x0001dae0


	//   ....[149]....
        /*0c74*/ 	.word	0x0001db30


	//   ....[150]....
        /*0c78*/ 	.word	0x0001dbb0


	//   ....[151]....
        /*0c7c*/ 	.word	0x0001dc00


	//   ....[152]....
        /*0c80*/ 	.word	0x0001dc80


	//   ....[153]....
        /*0c84*/ 	.word	0x0001dd00


	//   ....[154]....
        /*0c88*/ 	.word	0x0001dd80


	//   ....[155]....
        /*0c8c*/ 	.word	0x0001de00


	//   ....[156]....
        /*0c90*/ 	.word	0x0001de80


	//   ....[157]....
        /*0c94*/ 	.word	0x0001df00


	//   ....[158]....
        /*0c98*/ 	.word	0x0001df70


	//   ....[159]....
        /*0c9c*/ 	.word	0x0001dff0


	//   ....[160]....
        /*0ca0*/ 	.word	0x0001e070


	//   ....[161]....
        /*0ca4*/ 	.word	0x0001e0f0


	//   ....[162]....
        /*0ca8*/ 	.word	0x0001e160


	//   ....[163]....
        /*0cac*/ 	.word	0x0001e1e0


	//   ....[164]....
        /*0cb0*/ 	.word	0x0001e260


	//   ....[165]....
        /*0cb4*/ 	.word	0x0001e420


	//   ....[166]....
        /*0cb8*/ 	.word	0x0001e490


	//   ....[167]....
        /*0cbc*/ 	.word	0x0001e510


	//   ....[168]....
        /*0cc0*/ 	.word	0x0001e590


	//   ....[169]....
        /*0cc4*/ 	.word	0x0001e750


	//   ....[170]....
        /*0cc8*/ 	.word	0x0001e7c0


	//   ....[171]....
        /*0ccc*/ 	.word	0x0001e840


	//   ....[172]....
        /*0cd0*/ 	.word	0x0001e8c0


	//   ....[173]....
        /*0cd4*/ 	.word	0x0001ea80


	//   ....[174]....
        /*0cd8*/ 	.word	0x0001eaf0


	//   ....[175]....
        /*0cdc*/ 	.word	0x0001eb70


	//   ....[176]....
        /*0ce0*/ 	.word	0x0001ebf0


	//   ....[177]....
        /*0ce4*/ 	.word	0x0001edc0


	//   ....[178]....
        /*0ce8*/ 	.word	0x0001ee30


	//   ....[179]....
        /*0cec*/ 	.word	0x0001eeb0


	//   ....[180]....
        /*0cf0*/ 	.word	0x0001ef30


	//   ....[181]....
        /*0cf4*/ 	.word	0x0001f0f0


	//   ....[182]....
        /*0cf8*/ 	.word	0x0001f160


	//   ....[183]....
        /*0cfc*/ 	.word	0x0001f1e0


	//   ....[184]....
        /*0d00*/ 	.word	0x0001f260


	//   ....[185]....
        /*0d04*/ 	.word	0x0001f430


	//   ....[186]....
        /*0d08*/ 	.word	0x0001f4a0


	//   ....[187]....
        /*0d0c*/ 	.word	0x0001f500


	//   ....[188]....
        /*0d10*/ 	.word	0x0001f580


	//   ....[189]....
        /*0d14*/ 	.word	0x0001f600


	//   ....[190]....
        /*0d18*/ 	.word	0x0001f7c0


	//   ....[191]....
        /*0d1c*/ 	.word	0x0001f830


	//   ....[192]....
        /*0d20*/ 	.word	0x0001f8b0


	//   ....[193]....
        /*0d24*/ 	.word	0x0001f930


	//   ....[194]....
        /*0d28*/ 	.word	0x0001fae0


	//   ....[195]....
        /*0d2c*/ 	.word	0x0001fb50


	//   ....[196]....
        /*0d30*/ 	.word	0x0001fbd0


	//   ....[197]....
        /*0d34*/ 	.word	0x0001fc50


	//   ....[198]....
        /*0d38*/ 	.word	0x0001fdf0


	//   ....[199]....
        /*0d3c*/ 	.word	0x0001fe60


	//   ....[200]....
        /*0d40*/ 	.word	0x0001fec0


	//   ....[201]....
        /*0d44*/ 	.word	0x0001ff20


	//   ....[202]....
        /*0d48*/ 	.word	0x0001ff70


	//   ....[203]....
        /*0d4c*/ 	.word	0x0001ffc0


	//   ....[204]....
        /*0d50*/ 	.word	0x00020040


	//   ....[205]....
        /*0d54*/ 	.word	0x000200c0


	//   ....[206]....
        /*0d58*/ 	.word	0x00020140


	//   ....[207]....
        /*0d5c*/ 	.word	0x000201b0


	//   ....[208]....
        /*0d60*/ 	.word	0x00020230


	//   ....[209]....
        /*0d64*/ 	.word	0x000202b0


	//   ....[210]....
        /*0d68*/ 	.word	0x00020330


	//   ....[211]....
        /*0d6c*/ 	.word	0x000203a0


	//   ....[212]....
        /*0d70*/ 	.word	0x00020420


	//   ....[213]....
        /*0d74*/ 	.word	0x000204a0


	//   ....[214]....
        /*0d78*/ 	.word	0x00020520


	//   ....[215]....
        /*0d7c*/ 	.word	0x00020590


	//   ....[216]....
        /*0d80*/ 	.word	0x00020610


	//   ....[217]....
        /*0d84*/ 	.word	0x00020690


	//   ....[218]....
        /*0d88*/ 	.word	0x00020710


	//   ....[219]....
        /*0d8c*/ 	.word	0x00020780


	//   ....[220]....
        /*0d90*/ 	.word	0x00020800


	//   ....[221]....
        /*0d94*/ 	.word	0x00020880


	//   ....[222]....
        /*0d98*/ 	.word	0x00020900


	//   ....[223]....
        /*0d9c*/ 	.word	0x00020970


	//   ....[224]....
        /*0da0*/ 	.word	0x000209f0


	//   ....[225]....
        /*0da4*/ 	.word	0x00020a70


	//   ....[226]....
        /*0da8*/ 	.word	0x00020ac0


	//   ....[227]....
        /*0dac*/ 	.word	0x00020b00


	//   ....[228]....
        /*0db0*/ 	.word	0x00020b50


	//   ....[229]....
        /*0db4*/ 	.word	0x00020ba0


	//   ....[230]....
        /*0db8*/ 	.word	0x00020bf0


	//   ....[231]....
        /*0dbc*/ 	.word	0x00020c70


	//   ....[232]....
        /*0dc0*/ 	.word	0x00020cc0


	//   ....[233]....
        /*0dc4*/ 	.word	0x00020d10


	//   ....[234]....
        /*0dc8*/ 	.word	0x00020d60


	//   ....[235]....
        /*0dcc*/ 	.word	0x00020db0


	//   ....[236]....
        /*0dd0*/ 	.word	0x00020e00


	//   ....[237]....
        /*0dd4*/ 	.word	0x00020e80


	//   ....[238]....
        /*0dd8*/ 	.word	0x00020ed0


	//   ....[239]....
        /*0ddc*/ 	.word	0x00020f50


	//   ....[240]....
        /*0de0*/ 	.word	0x00020fc0


	//   ....[241]....
        /*0de4*/ 	.word	0x00021040


	//   ....[242]....
        /*0de8*/ 	.word	0x000214d0


	//   ....[243]....
        /*0dec*/ 	.word	0x000214f0


	//   ....[244]....
        /*0df0*/ 	.word	0x00021500


	//   ....[245]....
        /*0df4*/ 	.word	0x00021510


	//   ....[246]....
        /*0df8*/ 	.word	0x00021c90


	//   ....[247]....
        /*0dfc*/ 	.word	0x00021ca0


	//   ....[248]....
        /*0e00*/ 	.word	0x00021cb0


	//   ....[249]....
        /*0e04*/ 	.word	0x00021cc0


	//   ....[250]....
        /*0e08*/ 	.word	0x000250f0


	//   ....[251]....
        /*0e0c*/ 	.word	0x00025110


	//   ....[252]....
        /*0e10*/ 	.word	0x00025130


	//   ....[253]....
        /*0e14*/ 	.word	0x00025140


	//   ....[254]....
        /*0e18*/ 	.word	0x00025760


	//   ....[255]....
        /*0e1c*/ 	.word	0x00025770


	//   ....[0]....
        /*0e20*/ 	.word	0x00025780


	//   ....[1]....
        /*0e24*/ 	.word	0x00025790


	//   ....[2]....
        /*0e28*/ 	.word	0x00028cf0


	//   ....[3]....
        /*0e2c*/ 	.word	0x00028d70


	//   ....[4]....
        /*0e30*/ 	.word	0x00028de0


	//   ....[5]....
        /*0e34*/ 	.word	0x00028e50


	//   ....[6]....
        /*0e38*/ 	.word	0x00028ed0


	//   ....[7]....
        /*0e3c*/ 	.word	0x00028f40


	//   ....[8]....
        /*0e40*/ 	.word	0x00028fb0


	//   ....[9]....
        /*0e44*/ 	.word	0x00029020


	//   ....[10]....
        /*0e48*/ 	.word	0x000290a0


	//   ....[11]....
        /*0e4c*/ 	.word	0x00029120


	//   ....[12]....
        /*0e50*/ 	.word	0x000291a0


	//   ....[13]....
        /*0e54*/ 	.word	0x00029210


	//   ....[14]....
        /*0e58*/ 	.word	0x00029290


	//   ....[15]....
        /*0e5c*/ 	.word	0x00029300


	//   ....[16]....
        /*0e60*/ 	.word	0x00029380


	//   ....[17]....
        /*0e64*/ 	.word	0x000293f0


	//----- nvinfo : EIATTR_EXIT_INSTR_OFFSETS
	.align		4
.L_720:
        /*0e68*/ 	.byte	0x04, 0x1c
        /*0e6a*/ 	.short	(.L_722 - .L_721)


	//   ....[0]....
.L_721:
        /*0e6c*/ 	.word	0x000010c0


	//   ....[1]....
        /*0e70*/ 	.word	0x0001d9a0


	//----- nvinfo : EIATTR_MAX_THREADS
	.align		4
.L_722:
        /*0e74*/ 	.byte	0x04, 0x05
        /*0e76*/ 	.short	(.L_724 - .L_723)
.L_723:
        /*0e78*/ 	.word	0x00000100
        /*0e7c*/ 	.word	0x00000001
        /*0e80*/ 	.word	0x00000001


	//----- nvinfo : EIATTR_CRS_STACK_SIZE
	.align		4
.L_724:
        /*0e84*/ 	.byte	0x04, 0x1e
        /*0e86*/ 	.short	(.L_726 - .L_725)
.L_725:
        /*0e88*/ 	.word	0x00000000
.L_726:


//--------------------- .nv.info._ZN7cutlass13device_kernelIN5flash19enable_sm80_to_sm89INS1_16FlashAttnFwdSm80INS1_25CollectiveMainloopFwdSm80ILi8ELi2ELb0EN4cute5tupleIJNS5_1CILi128EEENS7_ILi64EEENS7_ILi192EEEEEELi192ENS_10bfloat16_tEfNS_4arch4Sm80ELb1ELb0ELb1ELb0ELb1ELb0ELb1ELb1EEENS1_21CollectiveEpilogueFwdINS6_IJS8_SA_S9_EEENS6_IJNS7_ILi1EEESI_SI_EEESC_SE_Li256ELb0ELb1ELb1ELb0EEENS1_30DynamicPersistentTileSchedulerILi256ELi256ELb1ELb1ELb0EEEEEEEEEvNT_6ParamsE --------------------------
	.section	.nv.info._ZN7cutlass13device_kernelIN5flash19enable_sm80_to_sm89INS1_16FlashAttnFwdSm80INS1_25CollectiveMainloopFwdSm80ILi8ELi2ELb0EN4cute5tupleIJNS5_1CILi128EEENS7_ILi64EEENS7_ILi192EEEEEELi192ENS_10bfloat16_tEfNS_4arch4Sm80ELb1ELb0ELb1ELb0ELb1ELb0ELb1ELb1EEENS1_21CollectiveEpilogueFwdINS6_IJS8_SA_S9_EEENS6_IJNS7_ILi1EEESI_SI_EEESC_SE_Li256ELb0ELb1ELb1ELb0EEENS1_30DynamicPersistentTileSchedulerILi256ELi256ELb1ELb1ELb0EEEEEEEEEvNT_6ParamsE,"",@"SHT_CUDA_INFO"
	.sectionflags	@""
	.align	4


	//----- nvinfo : EIATTR_CUDA_API_VERSION
	.align		4
        /*0000*/ 	.byte	0x04, 0x37
        /*0002*/ 	.short	(.L_728 - .L_727)
.L_727:
        /*0004*/ 	.word	0x00000082


	//----- nvinfo : EIATTR_SW2861232_WAR
	.align		4
.L_728:
        /*0008*/ 	.byte	0x01, 0x35
	.zero		2


	//----- nvinfo : EIATTR_PARAM_CBANK
	.align		4
        /*000c*/ 	.byte	0x04, 0x0a
        /*000e*/ 	.short	(.L_730 - .L_729)
	.align		4
.L_729:
        /*0010*/ 	.word	index@(.nv.constant0._ZN7cutlass13device_kernelIN5flash19enable_sm80_to_sm89INS1_16FlashAttnFwdSm80INS1_25CollectiveMainloopFwdSm80ILi8ELi2ELb0EN4cute5tupleIJNS5_1CILi128EEENS7_ILi64EEENS7_ILi192EEEEEELi192ENS_10bfloat16_tEfNS_4arch4Sm80ELb1ELb0ELb1ELb0ELb1ELb0ELb1ELb1EEENS1_21CollectiveEpilogueFwdINS6_IJS8_SA_S9_EEENS6_IJNS7_ILi1EEESI_SI_EEESC_SE_Li256ELb0ELb1ELb1ELb0EEENS1_30DynamicPersistentTileSchedulerILi256ELi256ELb1ELb1ELb0EEEEEEEEEvNT_6ParamsE)
        /*0014*/ 	.short	0x0160
        /*0016*/ 	.short	0x0428


	//----- nvinfo : EIATTR_CBANK_PARAM_SIZE
	.align		4
.L_730:
        /*0018*/ 	.byte	0x03, 0x19
        /*001a*/ 	.short	0x0428


	//----- nvinfo : EIATTR_KPARAM_INFO
	.align		4
        /*001c*/ 	.byte	0x04, 0x17
        /*001e*/ 	.short	(.L_732 - .L_731)
.L_731:
        /*0020*/ 	.word	0x00000000
        /*0024*/ 	.short	0x0000
        /*0026*/ 	.short	0x0000
        /*0028*/ 	.byte	0x00, 0xf0, 0xa1, 0x10


	//----- nvinfo : EIATTR_MAXREG_COUNT
	.align		4
.L_732:
        /*002c*/ 	.byte	0x03, 0x1b
        /*002e*/ 	.short	0x00ff


	//----- nvinfo : EIATTR_NUM_BARRIERS
	.align		4
        /*0030*/ 	.byte	0x02, 0x4c
        /*0032*/ 	.byte	0x06
	.zero		1


	//----- nvinfo : EIATTR_ANNOTATIONS
	.align		4
        /*0034*/ 	.byte	0x04, 0x55
        /*0036*/ 	.short	(.L_734 - .L_733)


	//   ....[0]....
.L_733:
        /*0038*/ 	.word	0x00000001
        /*003c*/ 	.byte	0x70, 0x00, 0x00, 0x00, 0x01, 0x00, 0x00, 0x00, 0xf0, 0x04, 0x00, 0x00, 0x01, 0x00, 0x00, 0x00
        /*004c*/ 	.byte	0xf0, 0x05, 0x00, 0x00, 0x01, 0x00, 0x00, 0x00, 0x70, 0x06, 0x00, 0x00, 0x01, 0x00, 0x00, 0x00
        /*005c*/ 	.byte	0x70, 0x2e, 0x00, 0x00, 0x01, 0x00, 0x00, 0x00, 0x10, 0x38, 0x00, 0x00, 0x01, 0x00, 0x00, 0x00
        /*006c*/ 	.byte	0x60, 0xce, 0x00, 0x00, 0x01, 0x00, 0x00, 0x00, 0xa0, 0xce, 0x00, 0x00, 0x01, 0x00, 0x00, 0x00
        /*007c*/ 	.byte	0x90, 0xe5, 0x00, 0x00


	//----- nvinfo : EIATTR_MERCURY_ISA_VERSION
	.align		4
.L_734:
        /*0080*/ 	.byte	0x03, 0x5f
        /*0082*/ 	.short	0x0000


	//----- nvinfo : EIATTR_INT_WARP_WIDE_INSTR_OFFSETS
	.align		4
        /*0084*/ 	.byte	0x04, 0x31
        /*0086*/ 	.short	(.L_736 - .L_735)


	//   ....[0]....
.L_735:
        /*0088*/ 	.word	0x0000cc90


	//   ....[1]....
        /*008c*/ 	.word	0x0000cd10


	//----- nvinfo : EIATTR_COOP_GROUP_MASK_REGIDS
	.align		4
.L_736:
        /*0090*/ 	.byte	0x04, 0x29
        /*0092*/ 	.short	(.L_738 - .L_737)


	//   ....[0]....
.L_737:
        /*0094*/ 	.word	0xffffffff


	//   ....[1]....
        /*0098*/ 	.word	0xffffffff


	//   ....[2]....
        /*009c*/ 	.word	0xffffffff


	//   ....[3]....
        /*00a0*/ 	.word	0xffffffff


	//   ....[4]....
        /*00a4*/ 	.word	0xffffffff


	//   ....[5]....
        /*00a8*/ 	.word	0xffffffff


	//   ....[6]....
        /*00ac*/ 	.word	0xffffffff


	//   ....[7]....
        /*00b0*/ 	.word	0xffffffff


	//   ....[8]....
        /*00b4*/ 	.word	0xffffffff


	//   ....[9]....
        /*00b8*/ 	.word	0xffffffff


	//   ....[10]....
        /*00bc*/ 	.word	0xffffffff


	//   ....[11]....
        /*00c0*/ 	.word	0xffffffff


	//   ....[12]....
        /*00c4*/ 	.word	0xffffffff


	//   ....[13]....
        /*00c8*/ 	.word	0xffffffff


	//   ....[14]....
        /*00cc*/ 	.word	0xffffffff


	//   ....[15]....
        /*00d0*/ 	.word	0xffffffff


	//   ....[16]....
        /*00d4*/ 	.word	0xffffffff


	//   ....[17]....
        /*00d8*/ 	.word	0xffffffff


	//   ....[18]....
        /*00dc*/ 	.word	0xffffffff


	//   ....[19]....
        /*00e0*/ 	.word	0xffffffff


	//   ....[20]....
        /*00e4*/ 	.word	0xffffffff


	//   ....[21]....
        /*00e8*/ 	.word	0xffffffff


	//   ....[22]....
        /*00ec*/ 	.word	0xffffffff


	//   ....[23]....
        /*00f0*/ 	.word	0xffffffff


	//   ....[24]....
        /*00f4*/ 	.word	0xffffffff


	//   ....[25]....
        /*00f8*/ 	.word	0xffffffff


	//   ....[26]....
        /*00fc*/ 	.word	0xffffffff


	//   ....[27]....
        /*0100*/ 	.word	0xffffffff


	//   ....[28]....
        /*0104*/ 	.word	0xffffffff


	//   ....[29]....
        /*0108*/ 	.word	0xffffffff


	//   ....[30]....
        /*010c*/ 	.word	0xffffffff


	//   ....[31]....
        /*0110*/ 	.word	0xffffffff


	//   ....[32]....
        /*0114*/ 	.word	0xffffffff


	//   ....[33]....
        /*0118*/ 	.word	0xffffffff


	//   ....[34]....
        /*011c*/ 	.word	0xffffffff


	//   ....[35]....
        /*0120*/ 	.word	0xffffffff


	//   ....[36]....
        /*0124*/ 	.word	0xffffffff


	//   ....[37]....
        /*0128*/ 	.word	0xffffffff


	//   ....[38]....
        /*012c*/ 	.word	0xffffffff


	//   ....[39]....
        /*0130*/ 	.word	0xffffffff


	//   ....[40]....
        /*0134*/ 	.word	0xffffffff


	//   ....[41]....
        /*0138*/ 	.word	0xffffffff


	//   ....[42]....
        /*013c*/ 	.word	0xffffffff


	//   ....[43]....
        /*0140*/ 	.word	0xffffffff


	//   ....[44]....
        /*0144*/ 	.word	0xffffffff


	//   ....[45]....
        /*0148*/ 	.word	0xffffffff


	//   ....[46]....
        /*014c*/ 	.word	0xffffffff


	//   ....[47]....
        /*0150*/ 	.word	0xffffffff


	//   ....[48]....
        /*0154*/ 	.word	0xffffffff


	//   ....[49]....
        /*0158*/ 	.word	0xffffffff


	//   ....[50]....
        /*015c*/ 	.word	0xffffffff


	//   ....[51]....
        /*0160*/ 	.word	0xffffffff


	//   ....[52]....
        /*0164*/ 	.word	0xffffffff


	//   ....[53]....
        /*0168*/ 	.word	0xffffffff


	//   ....[54]....
        /*016c*/ 	.word	0xffffffff


	//   ....[55]....
        /*0170*/ 	.word	0xffffffff


	//   ....[56]....
        /*0174*/ 	.word	0xffffffff


	//   ....[57]....
        /*0178*/ 	.word	0xffffffff


	//   ....[58]....
        /*017c*/ 	.word	0xffffffff


	//   ....[59]....
        /*0180*/ 	.word	0xffffffff


	//   ....[60]....
        /*0184*/ 	.word	0xffffffff


	//   ....[61]....
        /*0188*/ 	.word	0xffffffff


	//   ....[62]....
        /*018c*/ 	.word	0xffffffff


	//   ....[63]....
        /*0190*/ 	.word	0xffffffff


	//   ....[64]....
        /*0194*/ 	.word	0xffffffff


	//   ....[65]....
        /*0198*/ 	.word	0xffffffff


	//   ....[66]....
        /*019c*/ 	.word	0xffffffff


	//   ....[67]....
        /*01a0*/ 	.word	0xffffffff


	//   ....[68]....
        /*01a4*/ 	.word	0xffffffff


	//   ....[69]....
        /*01a8*/ 	.word	0xffffffff


	//   ....[70]....
        /*01ac*/ 	.word	0xffffffff


	//   ....[71]....
        /*01b0*/ 	.word	0xffffffff


	//   ....[72]....
        /*01b4*/ 	.word	0xffffffff


	//   ....[73]....
        /*01b8*/ 	.word	0xffffffff


	//   ....[74]....
        /*01bc*/ 	.word	0xffffffff


	//   ....[75]....
        /*01c0*/ 	.word	0xffffffff


	//   ....[76]....
        /*01c4*/ 	.word	0xffffffff


	//   ....[77]....
        /*01c8*/ 	.word	0xffffffff


	//   ....[78]....
        /*01cc*/ 	.word	0xffffffff


	//   ....[79]....
        /*01d0*/ 	.word	0xffffffff


	//   ....[80]....
        /*01d4*/ 	.word	0xffffffff


	//   ....[81]....
        /*01d8*/ 	.word	0xffffffff


	//   ....[82]....
        /*01dc*/ 	.word	0xffffffff


	//   ....[83]....
        /*01e0*/ 	.word	0xffffffff


	//   ....[84]....
        /*01e4*/ 	.word	0xffffffff


	//   ....[85]....
        /*01e8*/ 	.word	0xffffffff


	//   ....[86]....
        /*01ec*/ 	.word	0xffffffff


	//   ....[87]....
        /*01f0*/ 	.word	0xffffffff


	//   ....[88]....
        /*01f4*/ 	.word	0xffffffff


	//   ....[89]....
        /*01f8*/ 	.word	0xffffffff


	//   ....[90]....
        /*01fc*/ 	.word	0xffffffff


	//   ....[91]....
        /*0200*/ 	.word	0xffffffff


	//   ....[92]....
        /*0204*/ 	.word	0xffffffff


	//   ....[93]....
        /*0208*/ 	.word	0xffffffff


	//   ....[94]....
        /*020c*/ 	.word	0xffffffff


	//   ....[95]....
        /*0210*/ 	.word	0xffffffff


	//   ....[96]....
        /*0214*/ 	.word	0xffffffff


	//   ....[97]....
        /*0218*/ 	.word	0xffffffff


	//   ....[98]....
        /*021c*/ 	.word	0xffffffff


	//   ....[99]....
        /*0220*/ 	.word	0xffffffff


	//   ....[100]....
        /*0224*/ 	.word	0xffffffff


	//   ....[101]....
        /*0228*/ 	.word	0xffffffff


	//   ....[102]....
        /*022c*/ 	.word	0xffffffff


	//   ....[103]....
        /*0230*/ 	.word	0xffffffff


	//   ....[104]....
        /*0234*/ 	.word	0xffffffff


	//   ....[105]....
        /*0238*/ 	.word	0xffffffff


	//   ....[106]....
        /*023c*/ 	.word	0xffffffff


	//   ....[107]....
        /*0240*/ 	.word	0xffffffff


	//   ....[108]....
        /*0244*/ 	.word	0xffffffff


	//   ....[109]....
        /*0248*/ 	.word	0xffffffff


	//   ....[110]....
        /*024c*/ 	.word	0xffffffff


	//   ....[111]....
        /*0250*/ 	.word	0xffffffff


	//   ....[112]....
        /*0254*/ 	.word	0xffffffff


	//   ....[113]....
        /*0258*/ 	.word	0xffffffff


	//   ....[114]....
        /*025c*/ 	.word	0xffffffff


	//   ....[115]....
        /*0260*/ 	.word	0xffffffff


	//   ....[116]....
        /*0264*/ 	.word	0xffffffff


	//----- nvinfo : EIATTR_COOP_GROUP_INSTR_OFFSETS
	.align		4
.L_738:
        /*0268*/ 	.byte	0x04, 0x28
        /*026a*/ 	.short	(.L_740 - .L_739)


	//   ....[0]....
.L_739:
        /*026c*/ 	.word	0x00000050


	//   ....[1]....
        /*0270*/ 	.word	0x000015e0


	//   ....[2]....
        /*0274*/ 	.word	0x00001600


	//   ....[3]....
        /*0278*/ 	.word	0x00001780


	//   ....[4]....
        /*027c*/ 	.word	0x00001790


	//   ....[5]....
        /*0280*/ 	.word	0x000018f0


	//   ....[6]....
        /*0284*/ 	.word	0x00001910


	//   ....[7]....
        /*0288*/ 	.word	0x00001a70


	//   ....[8]....
        /*028c*/ 	.word	0x00001a80


	//   ....[9]....
        /*0290*/ 	.word	0x00001f90


	//   ....[10]....
        /*0294*/ 	.word	0x00001fb0


	//   ....[11]....
        /*0298*/ 	.word	0x00001fd0


	//   ....[12]....
        /*029c*/ 	.word	0x00001fe0


	//   ....[13]....
        /*02a0*/ 	.word	0x000020d0


	//   ....[14]....
        /*02a4*/ 	.word	0x000020f0


	//   ....[15]....
        /*02a8*/ 	.word	0x00002120


	//   ....[16]....
        /*02ac*/ 	.word	0x000021f0


	//   ....[17]....
        /*02b0*/ 	.word	0x000025b0


	//   ....[18]....
        /*02b4*/ 	.word	0x000025d0


	//   ....[19]....
        /*02b8*/ 	.word	0x00002660


	//   ....[20]....
        /*02bc*/ 	.word	0x000026c0


	//   ....[21]....
        /*02c0*/ 	.word	0x00002b20


	//   ....[22]....
        /*02c4*/ 	.word	0x00002b40


	//   ....[23]....
        /*02c8*/ 	.word	0x00002c40


	//   ....[24]....
        /*02cc*/ 	.word	0x00002c60


	//   ....[25]....
        /*02d0*/ 	.word	0x000039d0


	//   ....[26]....
        /*02d4*/ 	.word	0x000039e0


	//   ....[27]....
        /*02d8*/ 	.word	0x00004180


	//   ....[28]....
        /*02dc*/ 	.word	0x00004340


	//   ....[29]....
        /*02e0*/ 	.word	0x00004380


	//   ....[30]....
        /*02e4*/ 	.word	0x000043f0


	//   ....[31]....
        /*02e8*/ 	.word	0x000055f0


	//   ....[32]....
        /*02ec*/ 	.word	0x00005610


	//   ....[33]....
        /*02f0*/ 	.word	0x00005710


	//   ....[34]....
        /*02f4*/ 	.word	0x00005730


	//   ....[35]....
        /*02f8*/ 	.word	0x00005c90


	//   ....[36]....
        /*02fc*/ 	.word	0x00005cb0


	//   ....[37]....
        /*0300*/ 	.word	0x00005db0


	//   ....[38]....
        /*0304*/ 	.word	0x00005df0


	//   ....[39]....
        /*0308*/ 	.word	0x00006b30


	//   ....[40]....
        /*030c*/ 	.word	0x00006b80


	//   ....[41]....
        /*0310*/ 	.word	0x000073c0


	//   ....[42]....
        /*0314*/ 	.word	0x000073e0


	//   ....[43]....
        /*0318*/ 	.word	0x00007400


	//   ....[44]....
        /*031c*/ 	.word	0x00007420


	//   ....[45]....
        /*0320*/ 	.word	0x00008e20


	//   ....[46]....
        /*0324*/ 	.word	0x00008e40


	//   ....[47]....
        /*0328*/ 	.word	0x00008f30


	//   ....[48]....
        /*032c*/ 	.word	0x00008f50


	//   ....[49]....
        /*0330*/ 	.word	0x00009480


	//   ....[50]....
        /*0334*/ 	.word	0x000094a0


	//   ....[51]....
        /*0338*/ 	.word	0x000095a0


	//   ....[52]....
        /*033c*/ 	.word	0x000095e0


	//   ....[53]....
        /*0340*/ 	.word	0x0000a710


	//   ....[54]....
        /*0344*/ 	.word	0x0000a730


	//   ....[55]....
        /*0348*/ 	.word	0x0000a760


	//   ....[56]....
        /*034c*/ 	.word	0x0000a7c0


	//   ....[57]....
        /*0350*/ 	.word	0x0000c100


	//   ....[58]....
        /*0354*/ 	.word	0x0000c120


	//   ....[59]....
        /*0358*/ 	.word	0x0000c1c0


	//   ....[60]....
        /*035c*/ 	.word	0x0000c220


	//   ....[61]....
        /*0360*/ 	.word	0x0000c470


	//   ....[62]....
        /*0364*/ 	.word	0x0000c4a0


	//   ....[63]....
        /*0368*/ 	.word	0x0000c4b0


	//   ....[64]....
        /*036c*/ 	.word	0x0000c4e0


	//   ....[65]....
        /*0370*/ 	.word	0x0000ce50


	//   ....[66]....
        /*0374*/ 	.word	0x0000d4d0


	//   ....[67]....
        /*0378*/ 	.word	0x0000d500


	//   ....[68]....
        /*037c*/ 	.word	0x0000d520


	//   ....[69]....
        /*0380*/ 	.word	0x0000d540


	//   ....[70]....
        /*0384*/ 	.word	0x0000d630


	//   ....[71]....
        /*0388*/ 	.word	0x0000d650


	//   ....[72]....
        /*038c*/ 	.word	0x0000dcc0


	//   ....[73]....
        /*0390*/ 	.word	0x0000dcd0


	//   ....[74]....
        /*0394*/ 	.word	0x0000e610


	//   ....[75]....
        /*0398*/ 	.word	0x0000e6f0


	//   ....[76]....
        /*039c*/ 	.word	0x0000e760


	//   ....[77]....
        /*03a0*/ 	.word	0x0000e7d0


	//   ....[78]....
        /*03a4*/ 	.word	0x0000e830


	//   ....[79]....
        /*03a8*/ 	.word	0x0000e8a0


	//   ....[80]....
        /*03ac*/ 	.word	0x0000e910


	//   ....[81]....
        /*03b0*/ 	.word	0x0000e980


	//   ....[82]....
        /*03b4*/ 	.word	0x0000e9e0


	//   ....[83]....
        /*03b8*/ 	.word	0x0000ea50


	//   ....[84]....
        /*03bc*/ 	.word	0x0000eac0


	//   ....[85]....
        /*03c0*/ 	.word	0x0000ec30


	//   ....[86]....
        /*03c4*/ 	.word	0x0000ec90


	//   ....[87]....
        /*03c8*/ 	.word	0x0000ed00


	//   ....[88]....
        /*03cc*/ 	.word	0x0000ed70


	//   ....[89]....
        /*03d0*/ 	.word	0x0000eee0


	//   ....[90]....
        /*03d4*/ 	.word	0x0000ef40


	//   ....[91]....
        /*03d8*/ 	.word	0x0000efb0


	//   ....[92]....
        /*03dc*/ 	.word	0x0000f020


	//   ....[93]....
        /*03e0*/ 	.word	0x0000f190


	//   ....[94]....
        /*03e4*/ 	.word	0x0000f1f0


	//   ....[95]....
        /*03e8*/ 	.word	0x0000f260


	//   ....[96]....
        /*03ec*/ 	.word	0x0000f2d0


	//   ....[97]....
        /*03f0*/ 	.word	0x0000f450


	//   ....[98]....
        /*03f4*/ 	.word	0x0000f4b0


	//   ....[99]....
        /*03f8*/ 	.word	0x0000f520


	//   ....[100]....
        /*03fc*/ 	.word	0x0000f590


	//   ....[101]....
        /*0400*/ 	.word	0x0000f710


	//   ....[102]....
        /*0404*/ 	.word	0x0000f770


	//   ....[103]....
        /*0408*/ 	.word	0x0000f7e0


	//   ....[104]....
        /*040c*/ 	.word	0x0000f850


	//   ....[105]....
        /*0410*/ 	.word	0x0000f9d0


	//   ....[106]....
        /*0414*/ 	.word	0x0000fa30


	//   ....[107]....
        /*0418*/ 	.word	0x0000fa90


	//   ....[108]....
        /*041c*/ 	.word	0x0000fb00


	//   ....[109]....
        /*0420*/ 	.word	0x0000fb70


	//   ....[110]....
        /*0424*/ 	.word	0x0000fcf0


	//   ....[111]....
        /*0428*/ 	.word	0x0000fd50


	//   ....[112]....
        /*042c*/ 	.word	0x0000fdb0


	//   ....[113]....
        /*0430*/ 	.word	0x0000fe10


	//   ....[114]....
        /*0434*/ 	.word	0x0000fe60


	//   ....[115]....
        /*0438*/ 	.word	0x0000feb0


	//   ....[116]....
        /*043c*/ 	.word	0x0000ff20


	//----- nvinfo : EIATTR_EXIT_INSTR_OFFSETS
	.align		4
.L_740:
        /*0440*/ 	.byte	0x04, 0x1c
        /*0442*/ 	.short	(.L_742 - .L_741)


	//   ....[0]....
.L_741:
        /*0444*/ 	.word	0x000000a0


	//   ....[1]....
        /*0448*/ 	.word	0x0000e6a0


	//----- nvinfo : EIATTR_MAX_THREADS
	.align		4
.L_742:
        /*044c*/ 	.byte	0x04, 0x05
        /*044e*/ 	.short	(.L_744 - .L_743)
.L_743:
        /*0450*/ 	.word	0x00000100
        /*0454*/ 	.word	0x00000001
        /*0458*/ 	.word	0x00000001


	//----- nvinfo : EIATTR_CRS_STACK_SIZE
	.align		4
.L_744:
        /*045c*/ 	.byte	0x04, 0x1e
        /*045e*/ 	.short	(.L_746 - .L_745)
.L_745:
        /*0460*/ 	.word	0x00000000
.L_746:


//--------------------- .nv.info._ZN7cutlass13device_kernelIN5flash19enable_sm80_to_sm89INS1_16FlashAttnFwdSm80INS1_25CollectiveMainloopFwdSm80ILi8ELi2ELb0EN4cute5tupleIJNS5_1CILi128EEENS7_ILi64EEENS7_ILi192EEEEEELi192ENS_10bfloat16_tEfNS_4arch4Sm80ELb1ELb0ELb1ELb1ELb1ELb0ELb1ELb1EEENS1_21CollectiveEpilogueFwdINS6_IJS8_SA_S9_EEENS6_IJNS7_ILi1EEESI_SI_EEESC_SE_Li256ELb1ELb1ELb1ELb0EEENS1_36VarlenDynamicPersistentTileSchedulerILi128ELi64ELi256ELi256ELb1ELb1ELb0ELb1ELb1ELb1EEEEEEEEEvNT_6ParamsE --------------------------
	.section	.nv.info._ZN7cutlass13device_kernelIN5flash19enable_sm80_to_sm89INS1_16FlashAttnFwdSm80INS1_25CollectiveMainloopFwdSm80ILi8ELi2ELb0EN4cute5tupleIJNS5_1CILi128EEENS7_ILi64EEENS7_ILi192EEEEEELi192ENS_10bfloat16_tEfNS_4arch4Sm80ELb1ELb0ELb1ELb1ELb1ELb0ELb1ELb1EEENS1_21CollectiveEpilogueFwdINS6_IJS8_SA_S9_EEENS6_IJNS7_ILi1EEESI_SI_EEESC_SE_Li256ELb1ELb1ELb1ELb0EEENS1_36VarlenDynamicPersistentTileSchedulerILi128ELi64ELi256ELi256ELb1ELb1ELb0ELb1ELb1ELb1EEEEEEEEEvNT_6ParamsE,"",@"SHT_CUDA_INFO"
	.sectionflags	@""
	.align	4


	//----- nvinfo : EIATTR_CUDA_API_VERSION
	.align		4
        /*0000*/ 	.byte	0x04, 0x37
        /*0002*/ 	.short	(.L_748 - .L_747)
.L_747:
        /*0004*/ 	.word	0x00000082


	//----- nvinfo : EIATTR_SW2861232_WAR
	.align		4
.L_748:
        /*0008*/ 	.byte	0x01, 0x35
	.zero		2


	//----- nvinfo : EIATTR_PARAM_CBANK
	.align		4
        /*000c*/ 	.byte	0x04, 0x0a
        /*000e*/ 	.short	(.L_750 - .L_749)
	.align		4
.L_749:
        /*0010*/ 	.word	index@(.nv.constant0._ZN7cutlass13device_kernelIN5flash19enable_sm80_to_sm89INS1_16FlashAttnFwdSm80INS1_25CollectiveMainloopFwdSm80ILi8ELi2ELb0EN4cute5tupleIJNS5_1CILi128EEENS7_ILi64EEENS7_ILi192EEEEEELi192ENS_10bfloat16_tEfNS_4arch4Sm80ELb1ELb0ELb1ELb1ELb1ELb0ELb1ELb1EEENS1_21CollectiveEpilogueFwdINS6_IJS8_SA_S9_EEENS6_IJNS7_ILi1EEESI_SI_EEESC_SE_Li256ELb1ELb1ELb1ELb0EEENS1_36VarlenDynamicPersistentTileSchedulerILi128ELi64ELi256ELi256ELb1ELb1ELb0ELb1ELb1ELb1EEEEEEEEEvNT_6ParamsE)
        /*0014*/ 	.short	0x0160
        /*0016*/ 	.short	0x0438


	//----- nvinfo : EIATTR_CBANK_PARAM_SIZE
	.align		4
.L_750:
        /*0018*/ 	.byte	0x03, 0x19
        /*001a*/ 	.short	0x0438


	//----- nvinfo : EIATTR_KPARAM_INFO
	.align		4
        /*001c*/ 	.byte	0x04, 0x17
        /*001e*/ 	.short	(.L_752 - .L_751)
.L_751:
        /*0020*/ 	.word	0x00000000
        /*0024*/ 	.short	0x0000
        /*0026*/ 	.short	0x0000
        /*0028*/ 	.byte	0x00, 0xf0, 0xe1, 0x10


	//----- nvinfo : EIATTR_MAXREG_COUNT
	.align		4
.L_752:
        /*002c*/ 	.byte	0x03, 0x1b
        /*002e*/ 	.short	0x00ff


	//----- nvinfo : EIATTR_NUM_BARRIERS
	.align		4
        /*0030*/ 	.byte	0x02, 0x4c
        /*0032*/ 	.byte	0x06
	.zero		1


	//----- nvinfo : EIATTR_ANNOTATIONS
	.align		4
        /*0034*/ 	.byte	0x04, 0x55
        /*0036*/ 	.short	(.L_754 - .L_753)


	//   ....[0]....
.L_753:
        /* <DEDUP_REMOVED lines=9> */


	//----- nvinfo : EIATTR_MERCURY_ISA_VERSION
	.align		4
.L_754:
        /*00b0*/ 	.byte	0x03, 0x5f
        /*00b2*/ 	.short	0x0000


	//----- nvinfo : EIATTR_INT_WARP_WIDE_INSTR_OFFSETS
	.align		4
        /*00b4*/ 	.byte	0x04, 0x31
        /*00b6*/ 	.short	(.L_756 - .L_755)


	//   ....[0]....
.L_755:
        /*00b8*/ 	.word	0x0000dd60


	//   ....[1]....
        /*00bc*/ 	.word	0x0000dde0


	//----- nvinfo : EIATTR_COOP_GROUP_MASK_REGIDS
	.align		4
.L_756:
        /*00c0*/ 	.byte	0x04, 0x29
        /*00c2*/ 	.short	(.L_758 - .L_757)


	//   ....[0]....
.L_757:
        /*00c4*/ 	.word	0xffffffff


	//   ....[1]....
        /*00c8*/ 	.word	0xffffffff


	//   ....[2]....
        /*00cc*/ 	.word	0xffffffff


	//   ....[3]....
        /*00d0*/ 	.word	0xffffffff


	//   ....[4]....
        /*00d4*/ 	.word	0xffffffff


	//   ....[5]....
        /*00d8*/ 	.word	0xffffffff


	//   ....[6]....
        /*00dc*/ 	.word	0xffffffff


	//   ....[7]....
        /*00e0*/ 	.word	0xffffffff


	//   ....[8]....
        /*00e4*/ 	.word	0xffffffff


	//   ....[9]....
        /*00e8*/ 	.word	0xffffffff


	//   ....[10]....
        /*00ec*/ 	.word	0xffffffff


	//   ....[11]....
        /*00f0*/ 	.word	0xffffffff


	//   ....[12]....
        /*00f4*/ 	.word	0xffffffff


	//   ....[13]....
        /*00f8*/ 	.word	0xffffffff


	//   ....[14]....
        /*00fc*/ 	.word	0xffffffff


	//   ....[15]....
        /*0100*/ 	.word	0xffffffff


	//   ....[16]....
        /*0104*/ 	.word	0xffffffff


	//   ....[17]....
        /*0108*/ 	.word	0xffffffff


	//   ....[18]....
        /*010c*/ 	.word	0xffffffff


	//   ....[19]....
        /*0110*/ 	.word	0xffffffff


	//   ....[20]....
        /*0114*/ 	.word	0xffffffff


	//   ....[21]....
        /*0118*/ 	.word	0xffffffff


	//   ....[22]....
        /*011c*/ 	.word	0xffffffff


	//   ....[23]....
        /*0120*/ 	.word	0xffffffff


	//   ....[24]....
        /*0124*/ 	.word	0xffffffff


	//   ....[25]....
        /*0128*/ 	.word	0xffffffff


	//   ....[26]....
        /*012c*/ 	.word	0xffffffff


	//   ....[27]....
        /*0130*/ 	.word	0xffffffff


	//   ....[28]....
        /*0134*/ 	.word	0xffffffff


	//   ....[29]....
        /*0138*/ 	.word	0xffffffff


	//   ....[30]....
        /*013c*/ 	.word	0xffffffff


	//   ....[31]....
        /*0140*/ 	.word	0xffffffff


	//   ....[32]....
        /*0144*/ 	.word	0xffffffff


	//   ....[33]....
        /*0148*/ 	.word	0xffffffff


	//   ....[34]....
        /*014c*/ 	.word	0xffffffff


	//   ....[35]....
        /*0150*/ 	.word	0xffffffff


	//   ....[36]....
        /*0154*/ 	.word	0xffffffff


	//   ....[37]....
        /*0158*/ 	.word	0xffffffff


	//   ....[38]....
        /*015c*/ 	.word	0xffffffff


	//   ....[39]....
        /*0160*/ 	.word	0xffffffff


	//   ....[40]....
        /*0164*/ 	.word	0xffffffff


	//   ....[41]....
        /*0168*/ 	.word	0xffffffff


	//   ....[42]....
        /*016c*/ 	.word	0xffffffff


	//   ....[43]....
        /*0170*/ 	.word	0xffffffff


	//   ....[44]....
        /*0174*/ 	.word	0xffffffff


	//   ....[45]....
        /*0178*/ 	.word	0xffffffff


	//   ....[46]....
        /*017c*/ 	.word	0xffffffff


	//   ....[47]....
        /*0180*/ 	.word	0xffffffff


	//   ....[48]....
        /*0184*/ 	.word	0xffffffff


	//   ....[49]....
        /*0188*/ 	.word	0xffffffff


	//   ....[50]....
        /*018c*/ 	.word	0xffffffff


	//   ....[51]....
        /*0190*/ 	.word	0xffffffff


	//   ....[52]....
        /*0194*/ 	.word	0xffffffff


	//   ....[53]....
        /*0198*/ 	.word	0xffffffff


	//   ....[54]....
        /*019c*/ 	.word	0xffffffff


	//   ....[55]....
        /*01a0*/ 	.word	0xffffffff


	//   ....[56]....
        /*01a4*/ 	.word	0xffffffff


	//   ....[57]....
        /*01a8*/ 	.word	0xffffffff


	//   ....[58]....
        /*01ac*/ 	.word	0xffffffff


	//   ....[59]....
        /*01b0*/ 	.word	0xffffffff


	//   ....[60]....
        /*01b4*/ 	.word	0xffffffff


	//   ....[61]....
        /*01b8*/ 	.word	0xffffffff


	//   ....[62]....
        /*01bc*/ 	.word	0xffffffff


	//   ....[63]....
        /*01c0*/ 	.word	0xffffffff


	//   ....[64]....
        /*01c4*/ 	.word	0xffffffff


	//   ....[65]....
        /*01c8*/ 	.word	0xffffffff


	//   ....[66]....
        /*01cc*/ 	.word	0xffffffff


	//   ....[67]....
        /*01d0*/ 	.word	0xffffffff


	//   ....[68]....
        /*01d4*/ 	.word	0xffffffff


	//   ....[69]....
        /*01d8*/ 	.word	0xffffffff


	//   ....[70]....
        /*01dc*/ 	.word	0xffffffff


	//   ....[71]....
        /*01e0*/ 	.word	0xffffffff


	//   ....[72]....
        /*01e4*/ 	.word	0xffffffff


	//   ....[73]....
        /*01e8*/ 	.word	0xffffffff


	//   ....[74]....
        /*01ec*/ 	.word	0xffffffff


	//   ....[75]....
        /*01f0*/ 	.word	0xffffffff


	//   ....[76]....
        /*01f4*/ 	.word	0xffffffff


	//   ....[77]....
        /*01f8*/ 	.word	0xffffffff


	//   ....[78]....
        /*01fc*/ 	.word	0xffffffff


	//   ....[79]....
        /*0200*/ 	.word	0xffffffff


	//   ....[80]....
        /*0204*/ 	.word	0xffffffff


	//   ....[81]....
        /*0208*/ 	.word	0xffffffff


	//   ....[82]....
        /*020c*/ 	.word	0xffffffff


	//   ....[83]....
        /*0210*/ 	.word	0xffffffff


	//   ....[84]....
        /*0214*/ 	.word	0xffffffff


	//   ....[85]....
        /*0218*/ 	.word	0xffffffff


	//   ....[86]....
        /*021c*/ 	.word	0xffffffff


	//   ....[87]....
        /*0220*/ 	.word	0xffffffff


	//   ....[88]....
        /*0224*/ 	.word	0xffffffff


	//   ....[89]....
        /*0228*/ 	.word	0xffffffff


	//   ....[90]....
        /*022c*/ 	.word	0xffffffff


	//   ....[91]....
        /*0230*/ 	.word	0xffffffff


	//   ....[92]....
        /*0234*/ 	.word	0xffffffff


	//   ....[93]....
        /*0238*/ 	.word	0xffffffff


	//   ....[94]....
        /*023c*/ 	.word	0xffffffff


	//   ....[95]....
        /*0240*/ 	.word	0xffffffff


	//   ....[96]....
        /*0244*/ 	.word	0xffffffff


	//   ....[97]....
        /*0248*/ 	.word	0xffffffff


	//   ....[98]....
        /*024c*/ 	.word	0xffffffff


	//   ....[99]....
        /*0250*/ 	.word	0xffffffff


	//   ....[100]....
        /*0254*/ 	.word	0xffffffff


	//   ....[101]....
        /*0258*/ 	.word	0xffffffff


	//   ....[102]....
        /*025c*/ 	.word	0xffffffff


	//   ....[103]....
        /*0260*/ 	.word	0xffffffff


	//   ....[104]....
        /*0264*/ 	.word	0xffffffff


	//   ....[105]....
        /*0268*/ 	.word	0xffffffff


	//   ....[106]....
        /*026c*/ 	.word	0xffffffff


	//   ....[107]....
        /*0270*/ 	.word	0xffffffff


	//   ....[108]....
        /*0274*/ 	.word	0xffffffff


	//   ....[109]....
        /*0278*/ 	.word	0xffffffff


	//   ....[110]....
        /*027c*/ 	.word	0xffffffff


	//   ....[111]....
        /*0280*/ 	.word	0xffffffff


	//   ....[112]....
        /*0284*/ 	.word	0xffffffff


	//   ....[113]....
        /*0288*/ 	.word	0xffffffff


	//   ....[114]....
        /*028c*/ 	.word	0xffffffff


	//   ....[115]....
        /*0290*/ 	.word	0xffffffff


	//   ....[116]....
        /*0294*/ 	.word	0xffffffff


	//   ....[117]....
        /*0298*/ 	.word	0xffffffff


	//   ....[118]....
        /*029c*/ 	.word	0xffffffff


	//   ....[119]....
        /*02a0*/ 	.word	0xffffffff


	//   ....[120]....
        /*02a4*/ 	.word	0xffffffff


	//   ....[121]....
        /*02a8*/ 	.word	0xffffffff


	//   ....[122]....
        /*02ac*/ 	.word	0xffffffff


	//   ....[123]....
        /*02b0*/ 	.word	0xffffffff


	//   ....[124]....
        /*02b4*/ 	.word	0xffffffff


	//   ....[125]....
        /*02b8*/ 	.word	0xffffffff


	//   ....[126]....
        /*02bc*/ 	.word	0xffffffff


	//   ....[127]....
        /*02c0*/ 	.word	0xffffffff


	//   ....[128]....
        /*02c4*/ 	.word	0xffffffff


	//   ....[129]....
        /*02c8*/ 	.word	0xffffffff


	//   ....[130]....
        /*02cc*/ 	.word	0xffffffff


	//   ....[131]....
        /*02d0*/ 	.word	0xffffffff


	//   ....[132]....
        /*02d4*/ 	.word	0xffffffff


	//   ....[133]....
        /*02d8*/ 	.word	0xffffffff


	//   ....[134]....
        /*02dc*/ 	.word	0xffffffff


	//   ....[135]....
        /*02e0*/ 	.word	0xffffffff


	//   ....[136]....
        /*02e4*/ 	.word	0xffffffff


	//   ....[137]....
        /*02e8*/ 	.word	0xffffffff


	//   ....[138]....
        /*02ec*/ 	.word	0xffffffff


	//   ....[139]....
        /*02f0*/ 	.word	0xffffffff


	//   ....[140]....
        /*02f4*/ 	.word	0xffffffff


	//   ....[141]....
        /*02f8*/ 	.word	0xffffffff


	//   ....[142]....
        /*02fc*/ 	.word	0xffffffff


	//   ....[143]....
        /*0300*/ 	.word	0xffffffff


	//   ....[144]....
        /*0304*/ 	.word	0xffffffff


	//   ....[145]....
        /*0308*/ 	.word	0xffffffff


	//   ....[146]....
        /*030c*/ 	.word	0xffffffff


	//   ....[147]....
        /*0310*/ 	.word	0xffffffff


	//   ....[148]....
        /*0314*/ 	.word	0xffffffff


	//   ....[149]....
        /*0318*/ 	.word	0xffffffff


	//   ....[150]....
        /*031c*/ 	.word	0xffffffff


	//   ....[151]....
        /*0320*/ 	.word	0xffffffff


	//   ....[152]....
        /*0324*/ 	.word	0xffffffff


	//   ....[153]....
        /*0328*/ 	.word	0xffffffff


	//   ....[154]....
        /*032c*/ 	.word	0xffffffff


	//   ....[155]....
        /*0330*/ 	.word	0xffffffff


	//   ....[156]....
        /*0334*/ 	.word	0xffffffff


	//   ....[157]....
        /*0338*/ 	.word	0xffffffff


	//   ....[158]....
        /*033c*/ 	.word	0xffffffff


	//   ....[159]....
        /*0340*/ 	.word	0xffffffff


	//   ....[160]....
        /*0344*/ 	.word	0xffffffff


	//   ....[161]....
        /*0348*/ 	.word	0xffffffff


	//   ....[162]....
        /*034c*/ 	.word	0xffffffff


	//   ....[163]....
        /*0350*/ 	.word	0xffffffff


	//   ....[164]....
        /*0354*/ 	.word	0xffffffff


	//   ....[165]....
        /*0358*/ 	.word	0xffffffff


	//   ....[166]....
        /*035c*/ 	.word	0xffffffff


	//   ....[167]....
        /*0360*/ 	.word	0xffffffff


	//   ....[168]....
        /*0364*/ 	.word	0xffffffff


	//   ....[169]....
        /*0368*/ 	.word	0xffffffff


	//   ....[170]....
        /*036c*/ 	.word	0xffffffff


	//   ....[171]....
        /*0370*/ 	.word	0xffffffff


	//   ....[172]....
        /*0374*/ 	.word	0xffffffff


	//   ....[173]....
        /*0378*/ 	.word	0xffffffff


	//   ....[174]....
        /*037c*/ 	.word	0xffffffff


	//   ....[175]....
        /*0380*/ 	.word	0xffffffff


	//   ....[176]....
        /*0384*/ 	.word	0xffffffff


	//   ....[177]....
        /*0388*/ 	.word	0xffffffff


	//   ....[178]....
        /*038c*/ 	.word	0xffffffff


	//   ....[179]....
        /*0390*/ 	.word	0xffffffff


	//   ....[180]....
        /*0394*/ 	.word	0xffffffff


	//   ....[181]....
        /*0398*/ 	.word	0xffffffff


	//   ....[182]....
        /*039c*/ 	.word	0xffffffff


	//   ....[183]....
        /*03a0*/ 	.word	0xffffffff


	//   ....[184]....
        /*03a4*/ 	.word	0xffffffff


	//   ....[185]....
        /*03a8*/ 	.word	0xffffffff


	//   ....[186]....
        /*03ac*/ 	.word	0xffffffff


	//   ....[187]....
        /*03b0*/ 	.word	0xffffffff


	//   ....[188]....
        /*03b4*/ 	.word	0xffffffff


	//   ....[189]....
        /*03b8*/ 	.word	0xffffffff


	//   ....[190]....
        /*03bc*/ 	.word	0xffffffff


	//   ....[191]....
        /*03c0*/ 	.word	0xffffffff


	//   ....[192]....
        /*03c4*/ 	.word	0xffffffff


	//   ....[193]....
        /*03c8*/ 	.word	0xffffffff


	//   ....[194]....
        /*03cc*/ 	.word	0xffffffff


	//   ....[195]....
        /*03d0*/ 	.word	0xffffffff


	//   ....[196]....
        /*03d4*/ 	.word	0xffffffff


	//   ....[197]....
        /*03d8*/ 	.word	0xffffffff


	//   ....[198]....
        /*03dc*/ 	.word	0xffffffff


	//   ....[199]....
        /*03e0*/ 	.word	0xffffffff


	//   ....[200]....
        /*03e4*/ 	.word	0xffffffff


	//   ....[201]....
        /*03e8*/ 	.word	0xffffffff


	//   ....[202]....
        /*03ec*/ 	.word	0xffffffff


	//   ....[203]....
        /*03f0*/ 	.word	0xffffffff


	//   ....[204]....
        /*03f4*/ 	.word	0xffffffff


	//   ....[205]....
        /*03f8*/ 	.word	0xffffffff


	//   ....[206]....
        /*03fc*/ 	.word	0xffffffff


	//   ....[207]....
        /*0400*/ 	.word	0xffffffff


	//   ....[208]....
        /*0404*/ 	.word	0xffffffff


	//   ....[209]....
        /*0408*/ 	.word	0xffffffff


	//   ....[210]....
        /*040c*/ 	.word	0xffffffff


	//   ....[211]....
        /*0410*/ 	.word	0xffffffff


	//----- nvinfo : EIATTR_COOP_GROUP_INSTR_OFFSETS
	.align		4
.L_758:
        /*0414*/ 	.byte	0x04, 0x28
        /*0416*/ 	.short	(.L_760 - .L_759)


	//   ....[0]....
.L_759:
        /*0418*/ 	.word	0x00000050


	//   ....[1]....
        /*041c*/ 	.word	0x000001e0


	//   ....[2]....
        /*0420*/ 	.word	0x00000210


	//   ....[3]....
        /*0424*/ 	.word	0x00000240


	//   ....[4]....
        /*0428*/ 	.word	0x00000270


	//   ....[5]....
        /*042c*/ 	.word	0x000002a0


	//   ....[6]....
        /*0430*/ 	.word	0x000002d0


	//   ....[7]....
        /*0434*/ 	.word	0x00000430


	//   ....[8]....
        /*0438*/ 	.word	0x00000470


	//   ....[9]....
        /*043c*/ 	.word	0x000004a0


	//   ....[10]....
        /*0440*/ 	.word	0x000004d0


	//   ....[11]....
        /*0444*/ 	.word	0x00000500


	//   ....[12]....
        /*0448*/ 	.word	0x00000530


	//   ....[13]....
        /*044c*/ 	.word	0x000005c0


	//   ....[14]....
        /*0450*/ 	.word	0x00000600


	//   ....[15]....
        /*0454*/ 	.word	0x00000620


	//   ....[16]....
        /*0458*/ 	.word	0x00000680


	//   ....[17]....
        /*045c*/ 	.word	0x00002740


	//   ....[18]....
        /*0460*/ 	.word	0x00002760


	//   ....[19]....
        /*0464*/ 	.word	0x000028d0


	//   ....[20]....
        /*0468*/ 	.word	0x000028e0


	//   ....[21]....
        /*046c*/ 	.word	0x00002a40


	//   ....[22]....
        /*0470*/ 	.word	0x00002a60


	//   ....[23]....
        /*0474*/ 	.word	0x00002bc0


	//   ....[24]....
        /*0478*/ 	.word	0x00002bd0


	//   ....[25]....
        /*047c*/ 	.word	0x00003080


	//   ....[26]....
        /*0480*/ 	.word	0x000030a0


	//   ....[27]....
        /*0484*/ 	.word	0x000030c0


	//   ....[28]....
        /*0488*/ 	.word	0x000030d0


	//   ....[29]....
        /*048c*/ 	.word	0x000031c0


	//   ....[30]....
        /*0490*/ 	.word	0x000031e0


	//   ....[31]....
        /*0494*/ 	.word	0x00003210


	//   ....[32]....
        /*0498*/ 	.word	0x000032e0


	//   ....[33]....
        /*049c*/ 	.word	0x000036a0


	//   ....[34]....
        /*04a0*/ 	.word	0x000036c0


	//   ....[35]....
        /*04a4*/ 	.word	0x00003750


	//   ....[36]....
        /*04a8*/ 	.word	0x000037b0


	//   ....[37]....
        /*04ac*/ 	.word	0x00003c10


	//   ....[38]....
        /*04b0*/ 	.word	0x00003c30


	//   ....[39]....
        /*04b4*/ 	.word	0x00003d30


	//   ....[40]....
        /*04b8*/ 	.word	0x00003d50


	//   ....[41]....
        /*04bc*/ 	.word	0x00004ae0


	//   ....[42]....
        /*04c0*/ 	.word	0x00004b10


	//   ....[43]....
        /*04c4*/ 	.word	0x00005370


	//   ....[44]....
        /*04c8*/ 	.word	0x000053e0


	//   ....[45]....
        /*04cc*/ 	.word	0x00005400


	//   ....[46]....
        /*04d0*/ 	.word	0x00005420


	//   ....[47]....
        /*04d4*/ 	.word	0x00006700


	//   ....[48]....
        /*04d8*/ 	.word	0x00006720


	//   ....[49]....
        /*04dc*/ 	.word	0x00006820


	//   ....[50]....
        /*04e0*/ 	.word	0x00006840


	//   ....[51]....
        /*04e4*/ 	.word	0x00006d80


	//   ....[52]....
        /*04e8*/ 	.word	0x00006da0


	//   ....[53]....
        /*04ec*/ 	.word	0x00006ea0


	//   ....[54]....
        /*04f0*/ 	.word	0x00006ee0


	//   ....[55]....
        /*04f4*/ 	.word	0x00007d80


	//   ....[56]....
        /*04f8*/ 	.word	0x00007d90


	//   ....[57]....
        /*04fc*/ 	.word	0x00008380


	//   ....[58]....
        /*0500*/ 	.word	0x00008450


	//   ....[59]....
        /*0504*/ 	.word	0x00008500


	//   ....[60]....
        /*0508*/ 	.word	0x00008550


	//   ....[61]....
        /*050c*/ 	.word	0x00009ef0


	//   ....[62]....
        /*0510*/ 	.word	0x00009f10


	//   ....[63]....
        /*0514*/ 	.word	0x0000a000


	//   ....[64]....
        /*0518*/ 	.word	0x0000a020


	//   ....[65]....
        /*051c*/ 	.word	0x0000a550


	//   ....[66]....
        /*0520*/ 	.word	0x0000a570


	//   ....[67]....
        /*0524*/ 	.word	0x0000a670


	//   ....[68]....
        /*0528*/ 	.word	0x0000a6b0


	//   ....[69]....
        /*052c*/ 	.word	0x0000b7e0


	//   ....[70]....
        /*0530*/ 	.word	0x0000b810


	//   ....[71]....
        /*0534*/ 	.word	0x0000bae0


	//   ....[72]....
        /*0538*/ 	.word	0x0000bc10


	//   ....[73]....
        /*053c*/ 	.word	0x0000d1d0


	//   ....[74]....
        /*0540*/ 	.word	0x0000d1f0


	//   ....[75]....
        /*0544*/ 	.word	0x0000d290


	//   ....[76]....
        /*0548*/ 	.word	0x0000d2f0


	//   ....[77]....
        /*054c*/ 	.word	0x0000d540


	//   ....[78]....
        /*0550*/ 	.word	0x0000d570


	//   ....[79]....
        /*0554*/ 	.word	0x0000d580


	//   ....[80]....
        /*0558*/ 	.word	0x0000d5b0


	//   ....[81]....
        /*055c*/ 	.word	0x0000e990


	//   ....[82]....
        /*0560*/ 	.word	0x0000e9a0


	//   ....[83]....
        /*0564*/ 	.word	0x0000e9b0


	//   ....[84]....
        /*0568*/ 	.word	0x0000e9c0


	//   ....[85]....
        /*056c*/ 	.word	0x0000ed20


	//   ....[86]....
        /*0570*/ 	.word	0x0000ed40


	//   ....[87]....
        /*0574*/ 	.word	0x0000eea0


	//   ....[88]....
        /*0578*/ 	.word	0x0000eeb0


	//   ....[89]....
        /*057c*/ 	.word	0x0000f010


	//   ....[90]....
        /*0580*/ 	.word	0x0000f030


	//   ....[91]....
        /*0584*/ 	.word	0x0000f190


	//   ....[92]....
        /*0588*/ 	.word	0x0000f1a0


	//   ....[93]....
        /*058c*/ 	.word	0x0000f4e0


	//   ....[94]....
        /*0590*/ 	.word	0x0000f500


	//   ....[95]....
        /*0594*/ 	.word	0x0000fe70


	//   ....[96]....
        /*0598*/ 	.word	0x0000fe80


	//   ....[97]....
        /*059c*/ 	.word	0x00010ea0


	//   ....[98]....
        /*05a0*/ 	.word	0x00010ec0


	//   ....[99]....
        /*05a4*/ 	.word	0x00011030


	//   ....[100]....
        /*05a8*/ 	.word	0x00011040


	//   ....[101]....
        /*05ac*/ 	.word	0x000111a0


	//   ....[102]....
        /*05b0*/ 	.word	0x000111c0


	//   ....[103]....
        /*05b4*/ 	.word	0x00011320


	//   ....[104]....
        /*05b8*/ 	.word	0x00011330


	//   ....[105]....
        /*05bc*/ 	.word	0x00011520


	//   ....[106]....
        /*05c0*/ 	.word	0x00011540


	//   ....[107]....
        /*05c4*/ 	.word	0x00011660


	//   ....[108]....
        /*05c8*/ 	.word	0x000116a0


	//   ....[109]....
        /*05cc*/ 	.word	0x000116d0


	//   ....[110]....
        /*05d0*/ 	.word	0x00011700


	//   ....[111]....
        /*05d4*/ 	.word	0x00011730


	//   ....[112]....
        /*05d8*/ 	.word	0x00011760


	//   ....[113]....
        /*05dc*/ 	.word	0x000118b0


	//   ....[114]....
        /*05e0*/ 	.word	0x000118f0


	//   ....[115]....
        /*05e4*/ 	.word	0x00011920


	//   ....[116]....
        /*05e8*/ 	.word	0x00011950


	//   ....[117]....
        /*05ec*/ 	.word	0x00011980


	//   ....[118]....
        /*05f0*/ 	.word	0x000119b0


	//   ....[119]....
        /*05f4*/ 	.word	0x00011a40


	//   ....[120]....
        /*05f8*/ 	.word	0x00011a80


	//   ....[121]....
        /*05fc*/ 	.word	0x00011a90


	//   ....[122]....
        /*0600*/ 	.word	0x00011af0


	//   ....[123]....
        /*0604*/ 	.word	0x000124b0


	//   ....[124]....
        /*0608*/ 	.word	0x00012510


	//   ....[125]....
        /*060c*/ 	.word	0x00012560


	//   ....[126]....
        /*0610*/ 	.word	0x000125b0


	//   ....[127]....
        /*0614*/ 	.word	0x00012600


	//   ....[128]....
        /*0618*/ 	.word	0x00012670


	//   ....[129]....
        /*061c*/ 	.word	0x000126c0


	//   ....[130]....
        /*0620*/ 	.word	0x00012730


	//   ....[131]....
        /*0624*/ 	.word	0x000127a0


	//   ....[132]....
        /*0628*/ 	.word	0x00012800


	//   ....[133]....
        /*062c*/ 	.word	0x00012870


	//   ....[134]....
        /*0630*/ 	.word	0x000128e0


	//   ....[135]....
        /*0634*/ 	.word	0x00012950


	//   ....[136]....
        /*0638*/ 	.word	0x000129b0


	//   ....[137]....
        /*063c*/ 	.word	0x00012a20


	//   ....[138]....
        /*0640*/ 	.word	0x00012a90


	//   ....[139]....
        /*0644*/ 	.word	0x00012b00


	//   ....[140]....
        /*0648*/ 	.word	0x00012b60


	//   ....[141]....
        /*064c*/ 	.word	0x00012bd0


	//   ....[142]....
        /*0650*/ 	.word	0x00012c40


	//   ....[143]....
        /*0654*/ 	.word	0x00012db0


	//   ....[144]....
        /*0658*/ 	.word	0x00012e10


	//   ....[145]....
        /*065c*/ 	.word	0x00012e80


	//   ....[146]....
        /*0660*/ 	.word	0x00012ef0


	//   ....[147]....
        /*0664*/ 	.word	0x00013060


	//   ....[148]....
        /*0668*/ 	.word	0x000130c0


	//   ....[149]....
        /*066c*/ 	.word	0x00013130


	//   ....[150]....
        /*0670*/ 	.word	0x000131a0


	//   ....[151]....
        /*0674*/ 	.word	0x00013310


	//   ....[152]....
        /*0678*/ 	.word	0x00013370


	//   ....[153]....
        /*067c*/ 	.word	0x000133e0


	//   ....[154]....
        /*0680*/ 	.word	0x00013450


	//   ....[155]....
        /*0684*/ 	.word	0x000135d0


	//   ....[156]....
        /*0688*/ 	.word	0x00013630


	//   ....[157]....
        /*068c*/ 	.word	0x000136a0


	//   ....[158]....
        /*0690*/ 	.word	0x00013710


	//   ....[159]....
        /*0694*/ 	.word	0x00013890


	//   ....[160]....
        /*0698*/ 	.word	0x000138f0


	//   ....[161]....
        /*069c*/ 	.word	0x00013960


	//   ....[162]....
        /*06a0*/ 	.word	0x000139d0


	//   ....[163]....
        /*06a4*/ 	.word	0x00013b50


	//   ....[164]....
        /*06a8*/ 	.word	0x00013bb0


	//   ....[165]....
        /*06ac*/ 	.word	0x00013c00


	//   ....[166]....
        /*06b0*/ 	.word	0x00013c70


	//   ....[167]....
        /*06b4*/ 	.word	0x00013ce0


	//   ....[168]....
        /*06b8*/ 	.word	0x00013e60


	//   ....[169]....
        /*06bc*/ 	.word	0x00013ec0


	//   ....[170]....
        /*06c0*/ 	.word	0x00013f20


	//   ....[171]....
        /*06c4*/ 	.word	0x00013f80


	//   ....[172]....
        /*06c8*/ 	.word	0x00013fd0


	//   ....[173]....
        /*06cc*/ 	.word	0x00014010


	//   ....[174]....
        /*06d0*/ 	.word	0x00014080


	//   ....[175]....
        /*06d4*/ 	.word	0x000140f0


	//   ....[176]....
        /*06d8*/ 	.word	0x00014160


	//   ....[177]....
        /*06dc*/ 	.word	0x000141c0


	//   ....[178]....
        /*06e0*/ 	.word	0x00014230


	//   ....[179]....
        /*06e4*/ 	.word	0x000142a0


	//   ....[180]....
        /*06e8*/ 	.word	0x00014310


	//   ....[181]....
        /*06ec*/ 	.word	0x00014370


	//   ....[182]....
        /*06f0*/ 	.word	0x000143e0


	//   ....[183]....
        /*06f4*/ 	.word	0x00014450


	//   ....[184]....
        /*06f8*/ 	.word	0x000144c0


	//   ....[185]....
        /*06fc*/ 	.word	0x00014520


	//   ....[186]....
        /*0700*/ 	.word	0x00014590


	//   ....[187]....
        /*0704*/ 	.word	0x00014600


	//   ....[188]....
        /*0708*/ 	.word	0x00014670


	//   ....[189]....
        /*070c*/ 	.word	0x000146d0


	//   ....[190]....
        /*0710*/ 	.word	0x00014740


	//   ....[191]....
        /*0714*/ 	.word	0x000147b0


	//   ....[192]....
        /*0718*/ 	.word	0x00014820


	//   ....[193]....
        /*071c*/ 	.word	0x00014880


	//   ....[194]....
        /*0720*/ 	.word	0x000148f0


	//   ....[195]....
        /*0724*/ 	.word	0x00014960


	//   ....[196]....
        /*0728*/ 	.word	0x000149b0


	//   ....[197]....
        /*072c*/ 	.word	0x000149f0


	//   ....[198]....
        /*0730*/ 	.word	0x00014a40


	//   ....[199]....
        /*0734*/ 	.word	0x00014a90


	//   ....[200]....
        /*0738*/ 	.word	0x00014ae0


	//   ....[201]....
        /*073c*/ 	.word	0x00014b50


	//   ....[202]....
        /*0740*/ 	.word	0x00014ba0


	//   ....[203]....
        /*0744*/ 	.word	0x00014bf0


	//   ....[204]....
        /*0748*/ 	.word	0x00014c40


	//   ....[205]....
        /*074c*/ 	.word	0x00014c90


	//   ....[206]....
        /*0750*/ 	.word	0x00014ce0


	//   ....[207]....
        /*0754*/ 	.word	0x00014d50


	//   ....[208]....
        /*0758*/ 	.word	0x00014da0


	//   ....[209]....
        /*075c*/ 	.word	0x00014e10


	//   ....[210]....
        /*0760*/ 	.word	0x00014e70


	//   ....[211]....
        /*0764*/ 	.word	0x00014ee0


	//----- nvinfo : EIATTR_EXIT_INSTR_OFFSETS
	.align		4
.L_760:
        /*0768*/ 	.byte	0x04, 0x1c
        /*076a*/ 	.short	(.L_762 - .L_761)


	//   ....[0]....
.L_761:
        /*076c*/ 	.word	0x00000fe0


	//   ....[1]....
        /*0770*/ 	.word	0x00012470


	//----- nvinfo : EIATTR_MAX_THREADS
	.align		4
.L_762:
        /*0774*/ 	.byte	0x04, 0x05
        /*0776*/ 	.short	(.L_764 - .L_763)
.L_763:
        /*0778*/ 	.word	0x00000100
        /*077c*/ 	.word	0x00000001
        /*0780*/ 	.word	0x00000001


	//----- nvinfo : EIATTR_CRS_STACK_SIZE
	.align		4
.L_764:
        /*0784*/ 	.byte	0x04, 0x1e
        /*0786*/ 	.short	(.L_766 - .L_765)
.L_765:
        /*0788*/ 	.word	0x00000000
.L_766:


//--------------------- .nv.info._ZN7cutlass13device_kernelIN5flash19enable_sm80_to_sm89INS1_16FlashAttnFwdSm80INS1_25CollectiveMainloopFwdSm80ILi8ELi2ELb0EN4cute5tupleIJNS5_1CILi128EEENS7_ILi64EEENS7_ILi192EEEEEELi192ENS_10bfloat16_tEfNS_4arch4Sm80ELb1ELb0ELb1ELb1ELb1ELb1ELb1ELb1EEENS1_21CollectiveEpilogueFwdINS6_IJS8_SA_S9_EEENS6_IJNS7_ILi1EEESI_SI_EEESC_SE_Li256ELb1ELb1ELb1ELb0EEENS1_36VarlenDynamicPersistentTileSchedulerILi128ELi64ELi256ELi256ELb1ELb1ELb0ELb1ELb1ELb1EEEEEEEEEvNT_6ParamsE --------------------------
	.section	.nv.info._ZN7cutlass13device_kernelIN5flash19enable_sm80_to_sm89INS1_16FlashAttnFwdSm80INS1_25CollectiveMainloopFwdSm80ILi8ELi2ELb0EN4cute5tupleIJNS5_1CILi128EEENS7_ILi64EEENS7_ILi192EEEEEELi192ENS_10bfloat16_tEfNS_4arch4Sm80ELb1ELb0ELb1ELb1ELb1ELb1ELb1ELb1EEENS1_21CollectiveEpilogueFwdINS6_IJS8_SA_S9_EEENS6_IJNS7_ILi1EEESI_SI_EEESC_SE_Li256ELb1ELb1ELb1ELb0EEENS1_36VarlenDynamicPersistentTileSchedulerILi128ELi64ELi256ELi256ELb1ELb1ELb0ELb1ELb1ELb1EEEEEEEEEvNT_6ParamsE,"",@"SHT_CUDA_INFO"
	.sectionflags	@""
	.align	4


	//----- nvinfo : EIATTR_CUDA_API_VERSION
	.align		4
        /*0000*/ 	.byte	0x04, 0x37
        /*0002*/ 	.short	(.L_768 - .L_767)
.L_767:
        /*0004*/ 	.word	0x00000082


	//----- nvinfo : EIATTR_SW2861232_WAR
	.align		4
.L_768:
        /*0008*/ 	.byte	0x01, 0x35
	.zero		2


	//----- nvinfo : EIATTR_PARAM_CBANK
	.align		4
        /*000c*/ 	.byte	0x04, 0x0a
        /*000e*/ 	.short	(.L_770 - .L_769)
	.align		4
.L_769:
        /*0010*/ 	.word	index@(.nv.constant0._ZN7cutlass13device_kernelIN5flash19enable_sm80_to_sm89INS1_16FlashAttnFwdSm80INS1_25CollectiveMainloopFwdSm80ILi8ELi2ELb0EN4cute5tupleIJNS5_1CILi128EEENS7_ILi64EEENS7_ILi192EEEEEELi192ENS_10bfloat16_tEfNS_4arch4Sm80ELb1ELb0ELb1ELb1ELb1ELb1ELb1ELb1EEENS1_21CollectiveEpilogueFwdINS6_IJS8_SA_S9_EEENS6_IJNS7_ILi1EEESI_SI_EEESC_SE_Li256ELb1ELb1ELb1ELb0EEENS1_36VarlenDynamicPersistentTileSchedulerILi128ELi64ELi256ELi256ELb1ELb1ELb0ELb1ELb1ELb1EEEEEEEEEvNT_6ParamsE)
        /*0014*/ 	.short	0x0160
        /*0016*/ 	.short	0x0438


	//----- nvinfo : EIATTR_CBANK_PARAM_SIZE
	.align		4
.L_770:
        /*0018*/ 	.byte	0x03, 0x19
        /*001a*/ 	.short	0x0438


	//----- nvinfo : EIATTR_KPARAM_INFO
	.align		4
        /*001c*/ 	.byte	0x04, 0x17
        /*001e*/ 	.short	(.L_772 - .L_771)
.L_771:
        /*0020*/ 	.word	0x00000000
        /*0024*/ 	.short	0x0000
        /*0026*/ 	.short	0x0000
        /*0028*/ 	.byte	0x00, 0xf0, 0xe1, 0x10


	//----- nvinfo : EIATTR_MAXREG_COUNT
	.align		4
.L_772:
        /*002c*/ 	.byte	0x03, 0x1b
        /*002e*/ 	.short	0x00ff


	//----- nvinfo : EIATTR_NUM_BARRIERS
	.align		4
        /*0030*/ 	.byte	0x02, 0x4c
        /*0032*/ 	.byte	0x06
	.zero		1


	//----- nvinfo : EIATTR_ANNOTATIONS
	.align		4
        /*0034*/ 	.byte	0x04, 0x55
        /*0036*/ 	.short	(.L_774 - .L_773)


	//   ....[0]....
.L_773:
        /* <DEDUP_REMOVED lines=64> */


	//----- nvinfo : EIATTR_MERCURY_ISA_VERSION
	.align		4
.L_774:
        /*0420*/ 	.byte	0x03, 0x5f
        /*0422*/ 	.short	0x0000


	//----- nvinfo : EIATTR_INT_WARP_WIDE_INSTR_OFFSETS
	.align		4
        /*0424*/ 	.byte	0x04, 0x31
        /*0426*/ 	.short	(.L_776 - .L_775)


	//   ....[0]....
.L_775:
        /*0428*/ 	.word	0x0001af10


	//   ....[1]....
        /*042c*/ 	.word	0x0001af90


	//----- nvinfo : EIATTR_COOP_GROUP_MASK_REGIDS
	.align		4
.L_776:
        /*0430*/ 	.byte	0x04, 0x29
        /*0432*/ 	.short	(.L_778 - .L_777)


	//   ....[0]....
.L_777:
        /*0434*/ 	.word	0xffffffff


	//   ....[1]....
        /*0438*/ 	.word	0xffffffff


	//   ....[2]....
        /*043c*/ 	.word	0xffffffff


	//   ....[3]....
        /*0440*/ 	.word	0xffffffff


	//   ....[4]....
        /*0444*/ 	.word	0xffffffff


	//   ....[5]....
        /*0448*/ 	.word	0xffffffff


	//   ....[6]....
        /*044c*/ 	.word	0xffffffff


	//   ....[7]....
        /*0450*/ 	.word	0xffffffff


	//   ....[8]....
        /*0454*/ 	.word	0xffffffff


	//   ....[9]....
        /*0458*/ 	.word	0xffffffff


	//   ....[10]....
        /*045c*/ 	.word	0xffffffff


	//   ....[11]....
        /*0460*/ 	.word	0xffffffff


	//   ....[12]....
        /*0464*/ 	.word	0xffffffff


	//   ....[13]....
        /*0468*/ 	.word	0xffffffff


	//   ....[14]....
        /*046c*/ 	.word	0xffffffff


	//   ....[15]....
        /*0470*/ 	.word	0xffffffff


	//   ....[16]....
        /*0474*/ 	.word	0xffffffff


	//   ....[17]....
        /*0478*/ 	.word	0xffffffff


	//   ....[18]....
        /*047c*/ 	.word	0xffffffff


	//   ....[19]....
        /*0480*/ 	.word	0xffffffff


	//   ....[20]....
        /*0484*/ 	.word	0xffffffff


	//   ....[21]....
        /*0488*/ 	.word	0xffffffff


	//   ....[22]....
        /*048c*/ 	.word	0xffffffff


	//   ....[23]....
        /*0490*/ 	.word	0xffffffff


	//   ....[24]....
        /*0494*/ 	.word	0xffffffff


	//   ....[25]....
        /*0498*/ 	.word	0xffffffff


	//   ....[26]....
        /*049c*/ 	.word	0xffffffff


	//   ....[27]....
        /*04a0*/ 	.word	0xffffffff


	//   ....[28]....
        /*04a4*/ 	.word	0xffffffff


	//   ....[29]....
        /*04a8*/ 	.word	0xffffffff


	//   ....[30]....
        /*04ac*/ 	.word	0xffffffff


	//   ....[31]....
        /*04b0*/ 	.word	0xffffffff


	//   ....[32]....
        /*04b4*/ 	.word	0xffffffff


	//   ....[33]....
        /*04b8*/ 	.word	0xffffffff


	//   ....[34]....
        /*04bc*/ 	.word	0xffffffff


	//   ....[35]....
        /*04c0*/ 	.word	0xffffffff


	//   ....[36]....
        /*04c4*/ 	.word	0xffffffff


	//   ....[37]....
        /*04c8*/ 	.word	0xffffffff


	//   ....[38]....
        /*04cc*/ 	.word	0xffffffff


	//   ....[39]....
        /*04d0*/ 	.word	0xffffffff


	//   ....[40]....
        /*04d4*/ 	.word	0xffffffff


	//   ....[41]....
        /*04d8*/ 	.word	0xffffffff


	//   ....[42]....
        /*04dc*/ 	.word	0xffffffff


	//   ....[43]....
        /*04e0*/ 	.word	0xffffffff


	//   ....[44]....
        /*04e4*/ 	.word	0xffffffff


	//   ....[45]....
        /*04e8*/ 	.word	0xffffffff


	//   ....[46]....
        /*04ec*/ 	.word	0xffffffff


	//   ....[47]....
        /*04f0*/ 	.word	0xffffffff


	//   ....[48]....
        /*04f4*/ 	.word	0xffffffff


	//   ....[49]....
        /*04f8*/ 	.word	0xffffffff


	//   ....[50]....
        /*04fc*/ 	.word	0xffffffff


	//   ....[51]....
        /*0500*/ 	.word	0xffffffff


	//   ....[52]....
        /*0504*/ 	.word	0xffffffff


	//   ....[53]....
        /*0508*/ 	.word	0xffffffff


	//   ....[54]....
        /*050c*/ 	.word	0xffffffff


	//   ....[55]....
        /*0510*/ 	.word	0xffffffff


	//   ....[56]....
        /*0514*/ 	.word	0xffffffff


	//   ....[57]....
        /*0518*/ 	.word	0xffffffff


	//   ....[58]....
        /*051c*/ 	.word	0xffffffff


	//   ....[59]....
        /*0520*/ 	.word	0xffffffff


	//   ....[60]....
        /*0524*/ 	.word	0xffffffff


	//   ....[61]....
        /*0528*/ 	.word	0xffffffff


	//   ....[62]....
        /*052c*/ 	.word	0xffffffff


	//   ....[63]....
        /*0530*/ 	.word	0xffffffff


	//   ....[64]....
        /*0534*/ 	.word	0xffffffff


	//   ....[65]....
        /*0538*/ 	.word	0xffffffff


	//   ....[66]....
        /*053c*/ 	.word	0xffffffff


	//   ....[67]....
        /*0540*/ 	.word	0xffffffff


	//   ....[68]....
        /*0544*/ 	.word	0xffffffff


	//   ....[69]....
        /*0548*/ 	.word	0xffffffff


	//   ....[70]....
        /*054c*/ 	.word	0xffffffff


	//   ....[71]....
        /*0550*/ 	.word	0xffffffff


	//   ....[72]....
        /*0554*/ 	.word	0xffffffff


	//   ....[73]....
        /*0558*/ 	.word	0xffffffff


	//   ....[74]....
        /*055c*/ 	.word	0xffffffff


	//   ....[75]....
        /*0560*/ 	.word	0xffffffff


	//   ....[76]....
        /*0564*/ 	.word	0xffffffff


	//   ....[77]....
        /*0568*/ 	.word	0xffffffff


	//   ....[78]....
        /*056c*/ 	.word	0xffffffff


	//   ....[79]....
        /*0570*/ 	.word	0xffffffff


	//   ....[80]....
        /*0574*/ 	.word	0xffffffff


	//   ....[81]....
        /*0578*/ 	.word	0xffffffff


	//   ....[82]....
        /*057c*/ 	.word	0xffffffff


	//   ....[83]....
        /*0580*/ 	.word	0xffffffff


	//   ....[84]....
        /*0584*/ 	.word	0xffffffff


	//   ....[85]....
        /*0588*/ 	.word	0xffffffff


	//   ....[86]....
        /*058c*/ 	.word	0xffffffff


	//   ....[87]....
        /*0590*/ 	.word	0xffffffff


	//   ....[88]....
        /*0594*/ 	.word	0xffffffff


	//   ....[89]....
        /*0598*/ 	.word	0xffffffff


	//   ....[90]....
        /*059c*/ 	.word	0xffffffff


	//   ....[91]....
        /*05a0*/ 	.word	0xffffffff


	//   ....[92]....
        /*05a4*/ 	.word	0xffffffff


	//   ....[93]....
        /*05a8*/ 	.word	0xffffffff


	//   ....[94]....
        /*05ac*/ 	.word	0xffffffff


	//   ....[95]....
        /*05b0*/ 	.word	0xffffffff


	//   ....[96]....
        /*05b4*/ 	.word	0xffffffff


	//   ....[97]....
        /*05b8*/ 	.word	0xffffffff


	//   ....[98]....
        /*05bc*/ 	.word	0xffffffff


	//   ....[99]....
        /*05c0*/ 	.word	0xffffffff


	//   ....[100]....
        /*05c4*/ 	.word	0xffffffff


	//   ....[101]....
        /*05c8*/ 	.word	0xffffffff


	//   ....[102]....
        /*05cc*/ 	.word	0xffffffff


	//   ....[103]....
        /*05d0*/ 	.word	0xffffffff


	//   ....[104]....
        /*05d4*/ 	.word	0xffffffff


	//   ....[105]....
        /*05d8*/ 	.word	0xffffffff


	//   ....[106]....
        /*05dc*/ 	.word	0xffffffff


	//   ....[107]....
        /*05e0*/ 	.word	0xffffffff


	//   ....[108]....
        /*05e4*/ 	.word	0xffffffff


	//   ....[109]....
        /*05e8*/ 	.word	0xffffffff


	//   ....[110]....
        /*05ec*/ 	.word	0xffffffff


	//   ....[111]....
        /*05f0*/ 	.word	0xffffffff


	//   ....[112]....
        /*05f4*/ 	.word	0xffffffff


	//   ....[113]....
        /*05f8*/ 	.word	0xffffffff


	//   ....[114]....
        /*05fc*/ 	.word	0xffffffff


	//   ....[115]....
        /*0600*/ 	.word	0xffffffff


	//   ....[116]....
        /*0604*/ 	.word	0xffffffff


	//   ....[117]....
        /*0608*/ 	.word	0xffffffff


	//   ....[118]....
        /*060c*/ 	.word	0xffffffff


	//   ....[119]....
        /*0610*/ 	.word	0xffffffff


	//   ....[120]....
        /*0614*/ 	.word	0xffffffff


	//   ....[121]....
        /*0618*/ 	.word	0xffffffff


	//   ....[122]....
        /*061c*/ 	.word	0xffffffff


	//   ....[123]....
        /*0620*/ 	.word	0xffffffff


	//   ....[124]....
        /*0624*/ 	.word	0xffffffff


	//   ....[125]....
        /*0628*/ 	.word	0xffffffff


	//   ....[126]....
        /*062c*/ 	.word	0xffffffff


	//   ....[127]....
        /*0630*/ 	.word	0xffffffff


	//   ....[128]....
        /*0634*/ 	.word	0xffffffff


	//   ....[129]....
        /*0638*/ 	.word	0xffffffff


	//   ....[130]....
        /*063c*/ 	.word	0xffffffff


	//   ....[131]....
        /*0640*/ 	.word	0xffffffff


	//   ....[132]....
        /*0644*/ 	.word	0xffffffff


	//   ....[133]....
        /*0648*/ 	.word	0xffffffff


	//   ....[134]....
        /*064c*/ 	.word	0xffffffff


	//   ....[135]....
        /*0650*/ 	.word	0xffffffff


	//   ....[136]....
        /*0654*/ 	.word	0xffffffff


	//   ....[137]....
        /*0658*/ 	.word	0xffffffff


	//   ....[138]....
        /*065c*/ 	.word	0xffffffff


	//   ....[139]....
        /*0660*/ 	.word	0xffffffff


	//   ....[140]....
        /*0664*/ 	.word	0xffffffff


	//   ....[141]....
        /*0668*/ 	.word	0xffffffff


	//   ....[142]....
        /*066c*/ 	.word	0xffffffff


	//   ....[143]....
        /*0670*/ 	.word	0xffffffff


	//   ....[144]....
        /*0674*/ 	.word	0xffffffff


	//   ....[145]....
        /*0678*/ 	.word	0xffffffff


	//   ....[146]....
        /*067c*/ 	.word	0xffffffff


	//   ....[147]....
        /*0680*/ 	.word	0xffffffff


	//   ....[148]....
        /*0684*/ 	.word	0xffffffff


	//   ....[149]....
        /*0688*/ 	.word	0xffffffff


	//   ....[150]....
        /*068c*/ 	.word	0xffffffff


	//   ....[151]....
        /*0690*/ 	.word	0xffffffff


	//   ....[152]....
        /*0694*/ 	.word	0xffffffff


	//   ....[153]....
        /*0698*/ 	.word	0xffffffff


	//   ....[154]....
        /*069c*/ 	.word	0xffffffff


	//   ....[155]....
        /*06a0*/ 	.word	0xffffffff


	//   ....[156]....
        /*06a4*/ 	.word	0xffffffff


	//   ....[157]....
        /*06a8*/ 	.word	0xffffffff


	//   ....[158]....
        /*06ac*/ 	.word	0xffffffff


	//   ....[159]....
        /*06b0*/ 	.word	0xffffffff


	//   ....[160]....
        /*06b4*/ 	.word	0xffffffff


	//   ....[161]....
        /*06b8*/ 	.word	0xffffffff


	//   ....[162]....
        /*06bc*/ 	.word	0xffffffff


	//   ....[163]....
        /*06c0*/ 	.word	0xffffffff


	//   ....[164]....
        /*06c4*/ 	.word	0xffffffff


	//   ....[165]....
        /*06c8*/ 	.word	0xffffffff


	//   ....[166]....
        /*06cc*/ 	.word	0xffffffff


	//   ....[167]....
        /*06d0*/ 	.word	0xffffffff


	//   ....[168]....
        /*06d4*/ 	.word	0xffffffff


	//   ....[169]....
        /*06d8*/ 	.word	0xffffffff


	//   ....[170]....
        /*06dc*/ 	.word	0xffffffff


	//   ....[171]....
        /*06e0*/ 	.word	0xffffffff


	//   ....[172]....
        /*06e4*/ 	.word	0xffffffff


	//   ....[173]....
        /*06e8*/ 	.word	0xffffffff


	//   ....[174]....
        /*06ec*/ 	.word	0xffffffff


	//   ....[175]....
        /*06f0*/ 	.word	0xffffffff


	//   ....[176]....
        /*06f4*/ 	.word	0xffffffff


	//   ....[177]....
        /*06f8*/ 	.word	0xffffffff


	//   ....[178]....
        /*06fc*/ 	.word	0xffffffff


	//   ....[179]....
        /*0700*/ 	.word	0xffffffff


	//   ....[180]....
        /*0704*/ 	.word	0xffffffff


	//   ....[181]....
        /*0708*/ 	.word	0xffffffff


	//   ....[182]....
        /*070c*/ 	.word	0xffffffff


	//   ....[183]....
        /*0710*/ 	.word	0xffffffff


	//   ....[184]....
        /*0714*/ 	.word	0xffffffff


	//   ....[185]....
        /*0718*/ 	.word	0xffffffff


	//   ....[186]....
        /*071c*/ 	.word	0xffffffff


	//   ....[187]....
        /*0720*/ 	.word	0xffffffff


	//   ....[188]....
        /*0724*/ 	.word	0xffffffff


	//   ....[189]....
        /*0728*/ 	.word	0xffffffff


	//   ....[190]....
        /*072c*/ 	.word	0xffffffff


	//   ....[191]....
        /*0730*/ 	.word	0xffffffff


	//   ....[192]....
        /*0734*/ 	.word	0xffffffff


	//   ....[193]....
        /*0738*/ 	.word	0xffffffff


	//   ....[194]....
        /*073c*/ 	.word	0xffffffff


	//   ....[195]....
        /*0740*/ 	.word	0xffffffff


	//   ....[196]....
        /*0744*/ 	.word	0xffffffff


	//   ....[197]....
        /*0748*/ 	.word	0xffffffff


	//   ....[198]....
        /*074c*/ 	.word	0xffffffff


	//   ....[199]....
        /*0750*/ 	.word	0xffffffff


	//   ....[200]....
        /*0754*/ 	.word	0xffffffff


	//   ....[201]....
        /*0758*/ 	.word	0xffffffff


	//   ....[202]....
        /*075c*/ 	.word	0xffffffff


	//   ....[203]....
        /*0760*/ 	.word	0xffffffff


	//   ....[204]....
        /*0764*/ 	.word	0xffffffff


	//   ....[205]....
        /*0768*/ 	.word	0xffffffff


	//   ....[206]....
        /*076c*/ 	.word	0xffffffff


	//   ....[207]....
        /*0770*/ 	.word	0xffffffff


	//   ....[208]....
        /*0774*/ 	.word	0xffffffff


	//   ....[209]....
        /*0778*/ 	.word	0xffffffff


	//   ....[210]....
        /*077c*/ 	.word	0xffffffff


	//   ....[211]....
        /*0780*/ 	.word	0xffffffff


	//   ....[212]....
        /*0784*/ 	.word	0xffffffff


	//   ....[213]....
        /*0788*/ 	.word	0xffffffff


	//   ....[214]....
        /*078c*/ 	.word	0xffffffff


	//   ....[215]....
        /*0790*/ 	.word	0xffffffff


	//   ....[216]....
        /*0794*/ 	.word	0xffffffff


	//   ....[217]....
        /*0798*/ 	.word	0xffffffff


	//   ....[218]....
        /*079c*/ 	.word	0xffffffff


	//   ....[219]....
        /*07a0*/ 	.word	0xffffffff


	//   ....[220]....
        /*07a4*/ 	.word	0xffffffff


	//   ....[221]....
        /*07a8*/ 	.word	0xffffffff


	//   ....[222]....
        /*07ac*/ 	.word	0xffffffff


	//   ....[223]....
        /*07b0*/ 	.word	0xffffffff


	//   ....[224]....
        /*07b4*/ 	.word	0xffffffff


	//   ....[225]....
        /*07b8*/ 	.word	0xffffffff


	//   ....[226]....
        /*07bc*/ 	.word	0xffffffff


	//   ....[227]....
        /*07c0*/ 	.word	0xffffffff


	//   ....[228]....
        /*07c4*/ 	.word	0xffffffff


	//   ....[229]....
        /*07c8*/ 	.word	0xffffffff


	//   ....[230]....
        /*07cc*/ 	.word	0xffffffff


	//   ....[231]....
        /*07d0*/ 	.word	0xffffffff


	//   ....[232]....
        /*07d4*/ 	.word	0xffffffff


	//   ....[233]....
        /*07d8*/ 	.word	0xffffffff


	//   ....[234]....
        /*07dc*/ 	.word	0xffffffff


	//   ....[235]....
        /*07e0*/ 	.word	0xffffffff


	//   ....[236]....
        /*07e4*/ 	.word	0xffffffff


	//   ....[237]....
        /*07e8*/ 	.word	0xffffffff


	//   ....[238]....
        /*07ec*/ 	.word	0xffffffff


	//   ....[239]....
        /*07f0*/ 	.word	0xffffffff


	//   ....[240]....
        /*07f4*/ 	.word	0xffffffff


	//   ....[241]....
        /*07f8*/ 	.word	0xffffffff


	//   ....[242]....
        /*07fc*/ 	.word	0xffffffff


	//   ....[243]....
        /*0800*/ 	.word	0xffffffff


	//   ....[244]....
        /*0804*/ 	.word	0xffffffff


	//   ....[245]....
        /*0808*/ 	.word	0xffffffff


	//   ....[246]....
        /*080c*/ 	.word	0xffffffff


	//   ....[247]....
        /*0810*/ 	.word	0xffffffff


	//   ....[248]....
        /*0814*/ 	.word	0xffffffff


	//   ....[249]....
        /*0818*/ 	.word	0xffffffff


	//   ....[250]....
        /*081c*/ 	.word	0xffffffff


	//   ....[251]....
        /*0820*/ 	.word	0xffffffff


	//----- nvinfo : EIATTR_COOP_GROUP_INSTR_OFFSETS
	.align		4
.L_778:
        /*0824*/ 	.byte	0x04, 0x28
        /*0826*/ 	.short	(.L_780 - .L_779)


	//   ....[0]....
.L_779:
        /*0828*/ 	.word	0x00000050


	//   ....[1]....
        /*082c*/ 	.word	0x00000200


	//   ....[2]....
        /*0830*/ 	.word	0x00000230


	//   ....[3]....
        /*0834*/ 	.word	0x00000260


	//   ....[4]....
        /*0838*/ 	.word	0x00000290


	//   ....[5]....
        /*083c*/ 	.word	0x000002c0


	//   ....[6]....
        /*0840*/ 	.word	0x000002f0


	//   ....[7]....
        /*0844*/ 	.word	0x00000450


	//   ....[8]....
        /*0848*/ 	.word	0x00000490


	//   ....[9]....
        /*084c*/ 	.word	0x000004c0


	//   ....[10]....
        /*0850*/ 	.word	0x000004f0


	//   ....[11]....
        /*0854*/ 	.word	0x00000520


	//   ....[12]....
        /*0858*/ 	.word	0x00000550


	//   ....[13]....
        /*085c*/ 	.word	0x000005e0


	//   ....[14]....
        /*0860*/ 	.word	0x00000630


	//   ....[15]....
        /*0864*/ 	.word	0x00000650


	//   ....[16]....
        /*0868*/ 	.word	0x000006b0


	//   ....[17]....
        /*086c*/ 	.word	0x00003e70


	//   ....[18]....
        /*0870*/ 	.word	0x00003e80


	//   ....[19]....
        /*0874*/ 	.word	0x000059f0


	//   ....[20]....
        /*0878*/ 	.word	0x00005a00


	//   ....[21]....
        /*087c*/ 	.word	0x000074f0


	//   ....[22]....
        /*0880*/ 	.word	0x00007500


	//   ....[23]....
        /*0884*/ 	.word	0x000079f0


	//   ....[24]....
        /*0888*/ 	.word	0x00007a00


	//   ....[25]....
        /*088c*/ 	.word	0x000087e0


	//   ....[26]....
        /*0890*/ 	.word	0x00008800


	//   ....[27]....
        /*0894*/ 	.word	0x00008930


	//   ....[28]....
        /*0898*/ 	.word	0x00008940


	//   ....[29]....
        /*089c*/ 	.word	0x00008a70


	//   ....[30]....
        /*08a0*/ 	.word	0x00008a90


	//   ....[31]....
        /*08a4*/ 	.word	0x00008bc0


	//   ....[32]....
        /*08a8*/ 	.word	0x00008bd0


	//   ....[33]....
        /*08ac*/ 	.word	0x00009070


	//   ....[34]....
        /*08b0*/ 	.word	0x000090a0


	//   ....[35]....
        /*08b4*/ 	.word	0x000090c0


	//   ....[36]....
        /*08b8*/ 	.word	0x000090d0


	//   ....[37]....
        /*08bc*/ 	.word	0x000091d0


	//   ....[38]....
        /*08c0*/ 	.word	0x00009200


	//   ....[39]....
        /*08c4*/ 	.word	0x00009230


	//   ....[40]....
        /*08c8*/ 	.word	0x000092d0


	//   ....[41]....
        /*08cc*/ 	.word	0x000096a0


	//   ....[42]....
        /*08d0*/ 	.word	0x000096c0


	//   ....[43]....
        /*08d4*/ 	.word	0x00009750


	//   ....[44]....
        /*08d8*/ 	.word	0x000097b0


	//   ....[45]....
        /*08dc*/ 	.word	0x00009c40


	//   ....[46]....
        /*08e0*/ 	.word	0x00009c60


	//   ....[47]....
        /*08e4*/ 	.word	0x00009c70


	//   ....[48]....
        /*08e8*/ 	.word	0x00009c80


	//   ....[49]....
        /*08ec*/ 	.word	0x0000a460


	//   ....[50]....
        /*08f0*/ 	.word	0x0000a470


	//   ....[51]....
        /*08f4*/ 	.word	0x0000a480


	//   ....[52]....
        /*08f8*/ 	.word	0x0000a490


	//   ....[53]....
        /*08fc*/ 	.word	0x0000d450


	//   ....[54]....
        /*0900*/ 	.word	0x0000d470


	//   ....[55]....
        /*0904*/ 	.word	0x0000d490


	//   ....[56]....
        /*0908*/ 	.word	0x0000d4a0


	//   ....[57]....
        /*090c*/ 	.word	0x0000da40


	//   ....[58]....
        /*0910*/ 	.word	0x0000da50


	//   ....[59]....
        /*0914*/ 	.word	0x0000da60


	//   ....[60]....
        /*0918*/ 	.word	0x0000da70


	//   ....[61]....
        /*091c*/ 	.word	0x00010d40


	//   ....[62]....
        /*0920*/ 	.word	0x00010d60


	//   ....[63]....
        /*0924*/ 	.word	0x00010e60


	//   ....[64]....
        /*0928*/ 	.word	0x00010e80


	//   ....[65]....
        /*092c*/ 	.word	0x00011c80


	//   ....[66]....
        /*0930*/ 	.word	0x00011c90


	//   ....[67]....
        /*0934*/ 	.word	0x000124c0


	//   ....[68]....
        /*0938*/ 	.word	0x000125e0


	//   ....[69]....
        /*093c*/ 	.word	0x000125f0


	//   ....[70]....
        /*0940*/ 	.word	0x00012620


	//   ....[71]....
        /*0944*/ 	.word	0x000138d0


	//   ....[72]....
        /*0948*/ 	.word	0x000138f0


	//   ....[73]....
        /*094c*/ 	.word	0x000139e0


	//   ....[74]....
        /*0950*/ 	.word	0x00013a00


	//   ....[75]....
        /*0954*/ 	.word	0x00013f40


	//   ....[76]....
        /*0958*/ 	.word	0x00013f60


	//   ....[77]....
        /*095c*/ 	.word	0x00014060


	//   ....[78]....
        /*0960*/ 	.word	0x000140a0


	//   ....[79]....
        /*0964*/ 	.word	0x00014f50


	//   ....[80]....
        /*0968*/ 	.word	0x00014f60


	//   ....[81]....
        /*096c*/ 	.word	0x000154d0


	//   ....[82]....
        /*0970*/ 	.word	0x000155f0


	//   ....[83]....
        /*0974*/ 	.word	0x00015740


	//   ....[84]....
        /*0978*/ 	.word	0x00015780


	//   ....[85]....
        /*097c*/ 	.word	0x000170d0


	//   ....[86]....
        /*0980*/ 	.word	0x000170f0


	//   ....[87]....
        /*0984*/ 	.word	0x00017200


	//   ....[88]....
        /*0988*/ 	.word	0x00017230


	//   ....[89]....
        /*098c*/ 	.word	0x00017700


	//   ....[90]....
        /*0990*/ 	.word	0x00017720


	//   ....[91]....
        /*0994*/ 	.word	0x00017820


	//   ....[92]....
        /*0998*/ 	.word	0x00017860


	//   ....[93]....
        /*099c*/ 	.word	0x00018990


	//   ....[94]....
        /*09a0*/ 	.word	0x000189c0


	//   ....[95]....
        /*09a4*/ 	.word	0x00018c90


	//   ....[96]....
        /*09a8*/ 	.word	0x00018db0


	//   ....[97]....
        /*09ac*/ 	.word	0x0001a360


	//   ....[98]....
        /*09b0*/ 	.word	0x0001a380


	//   ....[99]....
        /*09b4*/ 	.word	0x0001a490


	//   ....[100]....
        /*09b8*/ 	.word	0x0001a4c0


	//   ....[101]....
        /*09bc*/ 	.word	0x0001a6e0


	//   ....[102]....
        /*09c0*/ 	.word	0x0001a710


	//   ....[103]....
        /*09c4*/ 	.word	0x0001a720


	//   ....[104]....
        /*09c8*/ 	.word	0x0001a750


	//   ....[105]....
        /*09cc*/ 	.word	0x0001bd50


	//   ....[106]....
        /*09d0*/ 	.word	0x0001bd60


	//   ....[107]....
        /*09d4*/ 	.word	0x0001bd80


	//   ....[108]....
        /*09d8*/ 	.word	0x0001bda0


	//   ....[109]....
        /*09dc*/ 	.word	0x0001c120


	//   ....[110]....
        /*09e0*/ 	.word	0x0001c140


	//   ....[111]....
        /*09e4*/ 	.word	0x0001c260


	//   ....[112]....
        /*09e8*/ 	.word	0x0001c270


	//   ....[113]....
        /*09ec*/ 	.word	0x0001c3a0


	//   ....[114]....
        /*09f0*/ 	.word	0x0001c3c0


	//   ....[115]....
        /*09f4*/ 	.word	0x0001c4f0


	//   ....[116]....
        /*09f8*/ 	.word	0x0001c500


	//   ....[117]....
        /*09fc*/ 	.word	0x0001c830


	//   ....[118]....
        /*0a00*/ 	.word	0x0001c850


	//   ....[119]....
        /*0a04*/ 	.word	0x0001d300


	//   ....[120]....
        /*0a08*/ 	.word	0x0001d310


	//   ....[121]....
        /*0a0c*/ 	.word	0x0001e5e0


	//   ....[122]....
        /*0a10*/ 	.word	0x0001e600


	//   ....[123]....
        /*0a14*/ 	.word	0x0001e730


	//   ....[124]....
        /*0a18*/ 	.word	0x0001e740


	//   ....[125]....
        /*0a1c*/ 	.word	0x0001e870


	//   ....[126]....
        /*0a20*/ 	.word	0x0001e890


	//   ....[127]....
        /*0a24*/ 	.word	0x0001e9c0


	//   ....[128]....
        /*0a28*/ 	.word	0x0001e9d0


	//   ....[129]....
        /*0a2c*/ 	.word	0x0001ebc0


	//   ....[130]....
        /*0a30*/ 	.word	0x0001ebe0


	//   ....[131]....
        /*0a34*/ 	.word	0x0001ed10


	//   ....[132]....
        /*0a38*/ 	.word	0x0001ed50


	//   ....[133]....
        /*0a3c*/ 	.word	0x0001ed80


	//   ....[134]....
        /*0a40*/ 	.word	0x0001edb0


	//   ....[135]....
        /*0a44*/ 	.word	0x0001ede0


	//   ....[136]....
        /*0a48*/ 	.word	0x0001ee10


	//   ....[137]....
        /*0a4c*/ 	.word	0x0001ef80


	//   ....[138]....
        /*0a50*/ 	.word	0x0001efc0


	//   ....[139]....
        /*0a54*/ 	.word	0x0001eff0


	//   ....[140]....
        /*0a58*/ 	.word	0x0001f020


	//   ....[141]....
        /*0a5c*/ 	.word	0x0001f050


	//   ....[142]....
        /*0a60*/ 	.word	0x0001f080


	//   ....[143]....
        /*0a64*/ 	.word	0x0001f110


	//   ....[144]....
        /*0a68*/ 	.word	0x0001f170


	//   ....[145]....
        /*0a6c*/ 	.word	0x0001f180


	//   ....[146]....
        /*0a70*/ 	.word	0x0001f1e0


	//   ....[147]....
        /*0a74*/ 	.word	0x0001fc40


	//   ....[148]....
        /*0a78*/ 	.word	0x0001fca0


	//   ....[149]....
        /*0a7c*/ 	.word	0x0001fcf0


	//   ....[150]....
        /*0a80*/ 	.word	0x0001fd40


	//   ....[151]....
        /*0a84*/ 	.word	0x0001fd90


	//   ....[152]....
        /*0a88*/ 	.word	0x0001fe00


	//   ....[153]....
        /*0a8c*/ 	.word	0x0001fe50


	//   ....[154]....
        /*0a90*/ 	.word	0x0001fec0


	//   ....[155]....
        /*0a94*/ 	.word	0x0001ff30


	//   ....[156]....
        /*0a98*/ 	.word	0x0001ff90


	//   ....[157]....
        /*0a9c*/ 	.word	0x00020000


	//   ....[158]....
        /*0aa0*/ 	.word	0x00020070


	//   ....[159]....
        /*0aa4*/ 	.word	0x000200e0


	//   ....[160]....
        /*0aa8*/ 	.word	0x00020140


	//   ....[161]....
        /*0aac*/ 	.word	0x000201b0


	//   ....[162]....
        /*0ab0*/ 	.word	0x00020220


	//   ....[163]....
        /*0ab4*/ 	.word	0x00020290


	//   ....[164]....
        /*0ab8*/ 	.word	0x000202f0


	//   ....[165]....
        /*0abc*/ 	.word	0x00020360


	//   ....[166]....
        /*0ac0*/ 	.word	0x000203d0


	//   ....[167]....
        /*0ac4*/ 	.word	0x00020540


	//   ....[168]....
        /*0ac8*/ 	.word	0x000205a0


	//   ....[169]....
        /*0acc*/ 	.word	0x00020610


	//   ....[170]....
        /*0ad0*/ 	.word	0x00020680


	//   ....[171]....
        /*0ad4*/ 	.word	0x000206e0


	//   ....[172]....
        /*0ad8*/ 	.word	0x00020740


	//   ....[173]....
        /*0adc*/ 	.word	0x000207b0


	//   ....[174]....
        /*0ae0*/ 	.word	0x00020810


	//   ....[175]....
        /*0ae4*/ 	.word	0x00020870


	//   ....[176]....
        /*0ae8*/ 	.word	0x000208d0


	//   ....[177]....
        /*0aec*/ 	.word	0x00020940


	//   ....[178]....
        /*0af0*/ 	.word	0x000209b0


	//   ....[179]....
        /*0af4*/ 	.word	0x00020a20


	//   ....[180]....
        /*0af8*/ 	.word	0x00020a80


	//   ....[181]....
        /*0afc*/ 	.word	0x00020af0


	//   ....[182]....
        /*0b00*/ 	.word	0x00020b50


	//   ....[183]....
        /*0b04*/ 	.word	0x00020bc0


	//   ....[184]....
        /*0b08*/ 	.word	0x00020c20


	//   ....[185]....
        /*0b0c*/ 	.word	0x00020c90


	//   ....[186]....
        /*0b10*/ 	.word	0x00020d00


	//   ....[187]....
        /*0b14*/ 	.word	0x00020e70


	//   ....[188]....
        /*0b18*/ 	.word	0x00020ed0


	//   ....[189]....
        /*0b1c*/ 	.word	0x00020f40


	//   ....[190]....
        /*0b20*/ 	.word	0x00020fb0


	//   ....[191]....
        /*0b24*/ 	.word	0x00021120


	//   ....[192]....
        /*0b28*/ 	.word	0x00021180


	//   ....[193]....
        /*0b2c*/ 	.word	0x000211f0


	//   ....[194]....
        /*0b30*/ 	.word	0x00021260


	//   ....[195]....
        /*0b34*/ 	.word	0x000213e0


	//   ....[196]....
        /*0b38*/ 	.word	0x00021440


	//   ....[197]....
        /*0b3c*/ 	.word	0x000214b0


	//   ....[198]....
        /*0b40*/ 	.word	0x00021520


	//   ....[199]....
        /*0b44*/ 	.word	0x000216a0


	//   ....[200]....
        /*0b48*/ 	.word	0x00021700


	//   ....[201]....
        /*0b4c*/ 	.word	0x00021770


	//   ....[202]....
        /*0b50*/ 	.word	0x000217e0


	//   ....[203]....
        /*0b54*/ 	.word	0x00021960


	//   ....[204]....
        /*0b58*/ 	.word	0x000219c0


	//   ....[205]....
        /*0b5c*/ 	.word	0x00021a10


	//   ....[206]....
        /*0b60*/ 	.word	0x00021a80


	//   ....[207]....
        /*0b64*/ 	.word	0x00021af0


	//   ....[208]....
        /*0b68*/ 	.word	0x00021c70


	//   ....[209]....
        /*0b6c*/ 	.word	0x00021cd0


	//   ....[210]....
        /*0b70*/ 	.word	0x00021d30


	//   ....[211]....
        /*0b74*/ 	.word	0x00021d90


	//   ....[212]....
        /*0b78*/ 	.word	0x00021de0


	//   ....[213]....
        /*0b7c*/ 	.word	0x00021e20


	//   ....[214]....
        /*0b80*/ 	.word	0x00021e90


	//   ....[215]....
        /*0b84*/ 	.word	0x00021f00


	//   ....[216]....
        /*0b88*/ 	.word	0x00021f70


	//   ....[217]....
        /*0b8c*/ 	.word	0x00021fd0


	//   ....[218]....
        /*0b90*/ 	.word	0x00022040


	//   ....[219]....
        /*0b94*/ 	.word	0x000220b0


	//   ....[220]....
        /*0b98*/ 	.word	0x00022120


	//   ....[221]....
        /*0b9c*/ 	.word	0x00022180


	//   ....[222]....
        /*0ba0*/ 	.word	0x000221f0


	//   ....[223]....
        /*0ba4*/ 	.word	0x00022260


	//   ....[224]....
        /*0ba8*/ 	.word	0x000222d0


	//   ....[225]....
        /*0bac*/ 	.word	0x00022330


	//   ....[226]....
        /*0bb0*/ 	.word	0x000223a0


	//   ....[227]....
        /*0bb4*/ 	.word	0x00022410


	//   ....[228]....
        /*0bb8*/ 	.word	0x00022480


	//   ....[229]....
        /*0bbc*/ 	.word	0x000224e0


	//   ....[230]....
        /*0bc0*/ 	.word	0x00022550


	//   ....[231]....
        /*0bc4*/ 	.word	0x000225c0


	//   ....[232]....
        /*0bc8*/ 	.word	0x00022630


	//   ....[233]....
        /*0bcc*/ 	.word	0x00022690


	//   ....[234]....
        /*0bd0*/ 	.word	0x00022700


	//   ....[235]....
        /*0bd4*/ 	.word	0x00022770


	//   ....[236]....
        /*0bd8*/ 	.word	0x000227c0


	//   ....[237]....
        /*0bdc*/ 	.word	0x00022800


	//   ....[238]....
        /*0be0*/ 	.word	0x00022850


	//   ....[239]....
        /*0be4*/ 	.word	0x000228a0


	//   ....[240]....
        /*0be8*/ 	.word	0x000228f0


	//   ....[241]....
        /*0bec*/ 	.word	0x00022960


	//   ....[242]....
        /*0bf0*/ 	.word	0x000229b0


	//   ....[243]....
        /*0bf4*/ 	.word	0x00022a00


	//   ....[244]....
        /*0bf8*/ 	.word	0x00022a50


	//   ....[245]....
        /*0bfc*/ 	.word	0x00022aa0


	//   ....[246]....
        /*0c00*/ 	.word	0x00022af0


	//   ....[247]....
        /*0c04*/ 	.word	0x00022b60


	//   ....[248]....
        /*0c08*/ 	.word	0x00022bb0


	//   ....[249]....
        /*0c0c*/ 	.word	0x00022c20


	//   ....[250]....
        /*0c10*/ 	.word	0x00022c80


	//   ....[251]....
        /*0c14*/ 	.word	0x00022cf0


	//----- nvinfo : EIATTR_EXIT_INSTR_OFFSETS
	.align		4
.L_780:
        /*0c18*/ 	.byte	0x04, 0x1c
        /*0c1a*/ 	.short	(.L_782 - .L_781)


	//   ....[0]....
.L_781:
        /*0c1c*/ 	.word	0x000010d0


	//   ....[1]....
        /*0c20*/ 	.word	0x0001fc00


	//----- nvinfo : EIATTR_MAX_THREADS
	.align		4
.L_782:
        /*0c24*/ 	.byte	0x04, 0x05
        /*0c26*/ 	.short	(.L_784 - .L_783)
.L_783:
        /*0c28*/ 	.word	0x00000100
        /*0c2c*/ 	.word	0x00000001
        /*0c30*/ 	.word	0x00000001


	//----- nvinfo : EIATTR_CRS_STACK_SIZE
	.align		4
.L_784:
        /*0c34*/ 	.byte	0x04, 0x1e
        /*0c36*/ 	.short	(.L_786 - .L_785)
.L_785:
        /*0c38*/ 	.word	0x00000000
.L_786:


//--------------------- .nv.info._ZN7cutlass13device_kernelIN5flash19enable_sm80_to_sm89INS1_16FlashAttnFwdSm80INS1_25CollectiveMainloopFwdSm80ILi8ELi1ELb0EN4cute5tupleIJNS5_1CILi128EEENS7_ILi64EEENS7_ILi192EEEEEELi192ENS_10bfloat16_tEfNS_4arch4Sm80ELb0ELb0ELb0ELb0ELb1ELb0ELb1ELb1EEENS1_21CollectiveEpilogueFwdINS6_IJS8_SA_S9_EEENS6_IJNS7_ILi1EEESI_SI_EEESC_SE_Li256ELb0ELb1ELb1ELb0EEENS1_19SingleTileSchedulerILb0ELb1ELb1ELi128EEEEEEEEEvNT_6ParamsE --------------------------
	.section	.nv.info._ZN7cutlass13device_kernelIN5flash19enable_sm80_to_sm89INS1_16FlashAttnFwdSm80INS1_25CollectiveMainloopFwdSm80ILi8ELi1ELb0EN4cute5tupleIJNS5_1CILi128EEENS7_ILi64EEENS7_ILi192EEEEEELi192ENS_10bfloat16_tEfNS_4arch4Sm80ELb0ELb0ELb0ELb0ELb1ELb0ELb1ELb1EEENS1_21CollectiveEpilogueFwdINS6_IJS8_SA_S9_EEENS6_IJNS7_ILi1EEESI_SI_EEESC_SE_Li256ELb0ELb1ELb1ELb0EEENS1_19SingleTileSchedulerILb0ELb1ELb1ELi128EEEEEEEEEvNT_6ParamsE,"",@"SHT_CUDA_INFO"
	.sectionflags	@""
	.align	4


	//----- nvinfo : EIATTR_CUDA_API_VERSION
	.align		4
        /*0000*/ 	.byte	0x04, 0x37
        /*0002*/ 	.short	(.L_788 - .L_787)
.L_787:
        /*0004*/ 	.word	0x00000082


	//----- nvinfo : EIATTR_SW2861232_WAR
	.align		4
.L_788:
        /*0008*/ 	.byte	0x01, 0x35
	.zero		2


	//----- nvinfo : EIATTR_PARAM_CBANK
	.align		4
        /*000c*/ 	.byte	0x04, 0x0a
        /*000e*/ 	.short	(.L_790 - .L_789)
	.align		4
.L_789:
        /*0010*/ 	.word	index@(.nv.constant0._ZN7cutlass13device_kernelIN5flash19enable_sm80_to_sm89INS1_16FlashAttnFwdSm80INS1_25CollectiveMainloopFwdSm80ILi8ELi1ELb0EN4cute5tupleIJNS5_1CILi128EEENS7_ILi64EEENS7_ILi192EEEEEELi192ENS_10bfloat16_tEfNS_4arch4Sm80ELb0ELb0ELb0ELb0ELb1ELb0ELb1ELb1EEENS1_21CollectiveEpilogueFwdINS6_IJS8_SA_S9_EEENS6_IJNS7_ILi1EEESI_SI_EEESC_SE_Li256ELb0ELb1ELb1ELb0EEENS1_19SingleTileSchedulerILb0ELb1ELb1ELi128EEEEEEEEEvNT_6ParamsE)
        /*0014*/ 	.short	0x0160
        /*0016*/ 	.short	0x0418


	//----- nvinfo : EIATTR_CBANK_PARAM_SIZE
	.align		4
.L_790:
        /*0018*/ 	.byte	0x03, 0x19
        /*001a*/ 	.short	0x0418


	//----- nvinfo : EIATTR_KPARAM_INFO
	.align		4
        /*001c*/ 	.byte	0x04, 0x17
        /*001e*/ 	.short	(.L_792 - .L_791)
.L_791:
        /*0020*/ 	.word	0x00000000
        /*0024*/ 	.short	0x0000
        /*0026*/ 	.short	0x0000
        /*0028*/ 	.byte	0x00, 0xf0, 0x61, 0x10


	//----- nvinfo : EIATTR_MAXREG_COUNT
	.align		4
.L_792:
        /*002c*/ 	.byte	0x03, 0x1b
        /*002e*/ 	.short	0x00ff


	//----- nvinfo : EIATTR_NUM_BARRIERS
	.align		4
        /*0030*/ 	.byte	0x02, 0x4c
        /*0032*/ 	.byte	0x02
	.zero		1


	//----- nvinfo : EIATTR_MERCURY_ISA_VERSION
	.align		4
        /*0034*/ 	.byte	0x03, 0x5f
        /*0036*/ 	.short	0x0000


	//----- nvinfo : EIATTR_COOP_GROUP_MASK_REGIDS
	.align		4
        /*0038*/ 	.byte	0x04, 0x29
        /*003a*/ 	.short	(.L_794 - .L_793)


	//   ....[0]....
.L_793:
        /*003c*/ 	.word	0xffffffff


	//   ....[1]....
        /*0040*/ 	.word	0xffffffff


	//   ....[2]....
        /*0044*/ 	.word	0xffffffff


	//   ....[3]....
        /*0048*/ 	.word	0xffffffff


	//   ....[4]....
        /*004c*/ 	.word	0xffffffff


	//   ....[5]....
        /*0050*/ 	.word	0xffffffff


	//   ....[6]....
        /*0054*/ 	.word	0xffffffff


	//   ....[7]....
        /*0058*/ 	.word	0xffffffff


	//   ....[8]....
        /*005c*/ 	.word	0xffffffff


	//   ....[9]....
        /*0060*/ 	.word	0xffffffff


	//   ....[10]....
        /*0064*/ 	.word	0xffffffff


	//   ....[11]....
        /*0068*/ 	.word	0xffffffff


	//   ....[12]....
        /*006c*/ 	.word	0xffffffff


	//   ....[13]....
        /*0070*/ 	.word	0xffffffff


	//   ....[14]....
        /*0074*/ 	.word	0xffffffff


	//   ....[15]....
        /*0078*/ 	.word	0xffffffff


	//   ....[16]....
        /*007c*/ 	.word	0xffffffff


	//   ....[17]....
        /*0080*/ 	.word	0xffffffff


	//   ....[18]....
        /*0084*/ 	.word	0xffffffff


	//   ....[19]....
        /*0088*/ 	.word	0xffffffff


	//   ....[20]....
        /*008c*/ 	.word	0xffffffff


	//   ....[21]....
        /*0090*/ 	.word	0xffffffff


	//   ....[22]....
        /*0094*/ 	.word	0xffffffff


	//   ....[23]....
        /*0098*/ 	.word	0xffffffff


	//   ....[24]....
        /*009c*/ 	.word	0xffffffff


	//   ....[25]....
        /*00a0*/ 	.word	0xffffffff


	//   ....[26]....
        /*00a4*/ 	.word	0xffffffff


	//   ....[27]....
        /*00a8*/ 	.word	0xffffffff


	//   ....[28]....
        /*00ac*/ 	.word	0xffffffff


	//   ....[29]....
        /*00b0*/ 	.word	0xffffffff


	//   ....[30]....
        /*00b4*/ 	.word	0xffffffff


	//   ....[31]....
        /*00b8*/ 	.word	0xffffffff


	//   ....[32]....
        /*00bc*/ 	.word	0xffffffff


	//   ....[33]....
        /*00c0*/ 	.word	0xffffffff


	//   ....[34]....
        /*00c4*/ 	.word	0xffffffff


	//   ....[35]....
        /*00c8*/ 	.word	0xffffffff


	//   ....[36]....
        /*00cc*/ 	.word	0xffffffff


	//   ....[37]....
        /*00d0*/ 	.word	0xffffffff


	//   ....[38]....
        /*00d4*/ 	.word	0xffffffff


	//   ....[39]....
        /*00d8*/ 	.word	0xffffffff


	//   ....[40]....
        /*00dc*/ 	.word	0xffffffff


	//   ....[41]....
        /*00e0*/ 	.word	0xffffffff


	//   ....[42]....
        /*00e4*/ 	.word	0xffffffff


	//   ....[43]....
        /*00e8*/ 	.word	0xffffffff


	//   ....[44]....
        /*00ec*/ 	.word	0xffffffff


	//   ....[45]....
        /*00f0*/ 	.word	0xffffffff


	//   ....[46]....
        /*00f4*/ 	.word	0xffffffff


	//   ....[47]....
        /*00f8*/ 	.word	0xffffffff


	//   ....[48]....
        /*00fc*/ 	.word	0xffffffff


	//----- nvinfo : EIATTR_COOP_GROUP_INSTR_OFFSETS
	.align		4
.L_794:
        /*0100*/ 	.byte	0x04, 0x28
        /*0102*/ 	.short	(.L_796 - .L_795)


	//   ....[0]....
.L_795:
        /*0104*/ 	.word	0x00000050


	//   ....[1]....
        /*0108*/ 	.word	0x00000d70


	//   ....[2]....
        /*010c*/ 	.word	0x00000db0


	//   ....[3]....
        /*0110*/ 	.word	0x00000fc0


	//   ....[4]....
        /*0114*/ 	.word	0x00000ff0


	//   ....[5]....
        /*0118*/ 	.word	0x00001110


	//   ....[6]....
        /*011c*/ 	.word	0x00001140


	//   ....[7]....
        /*0120*/ 	.word	0x00001260


	//   ....[8]....
        /*0124*/ 	.word	0x000012a0


	//   ....[9]....
        /*0128*/ 	.word	0x000018b0


	//   ....[10]....
        /*012c*/ 	.word	0x000018d0


	//   ....[11]....
        /*0130*/ 	.word	0x00001900


	//   ....[12]....
        /*0134*/ 	.word	0x00001930


	//   ....[13]....
        /*0138*/ 	.word	0x00001980


	//   ....[14]....
        /*013c*/ 	.word	0x000019b0


	//   ....[15]....
        /*0140*/ 	.word	0x000019f0


	//   ....[16]....
        /*0144*/ 	.word	0x00001b90


	//   ....[17]....
        /*0148*/ 	.word	0x00002b50


	//   ....[18]....
        /*014c*/ 	.word	0x00002b80


	//   ....[19]....
        /*0150*/ 	.word	0x00002ba0


	//   ....[20]....
        /*0154*/ 	.word	0x00002bb0


	//   ....[21]....
        /*0158*/ 	.word	0x00003380


	//   ....[22]....
        /*015c*/ 	.word	0x000033f0


	//   ....[23]....
        /*0160*/ 	.word	0x00003410


	//   ....[24]....
        /*0164*/ 	.word	0x00003430


	//   ....[25]....
        /*0168*/ 	.word	0x00004620


	//   ....[26]....
        /*016c*/ 	.word	0x00004630


	//   ....[27]....
        /*0170*/ 	.word	0x00004640


	//   ....[28]....
        /*0174*/ 	.word	0x00004650


	//   ....[29]....
        /*0178*/ 	.word	0x00004910


	//   ....[30]....
        /*017c*/ 	.word	0x00004920


	//   ....[31]....
        /*0180*/ 	.word	0x00004930


	//   ....[32]....
        /*0184*/ 	.word	0x00004950


	//   ....[33]....
        /*0188*/ 	.word	0x000056c0


	//   ....[34]....
        /*018c*/ 	.word	0x000056e0


	//   ....[35]....
        /*0190*/ 	.word	0x00005710


	//   ....[36]....
        /*0194*/ 	.word	0x00005720


	//   ....[37]....
        /*0198*/ 	.word	0x00006da0


	//   ....[38]....
        /*019c*/ 	.word	0x00006dc0


	//   ....[39]....
        /*01a0*/ 	.word	0x00006df0


	//   ....[40]....
        /*01a4*/ 	.word	0x00006e10


	//   ....[41]....
        /*01a8*/ 	.word	0x00007b40


	//   ....[42]....
        /*01ac*/ 	.word	0x00007b70


	//   ....[43]....
        /*01b0*/ 	.word	0x00007ba0


	//   ....[44]....
        /*01b4*/ 	.word	0x00007bd0


	//   ....[45]....
        /*01b8*/ 	.word	0x00007c40


	//   ....[46]....
        /*01bc*/ 	.word	0x00007ca0


	//   ....[47]....
        /*01c0*/ 	.word	0x000085a0


	//   ....[48]....
        /*01c4*/ 	.word	0x000085b0


	//----- nvinfo : EIATTR_EXIT_INSTR_OFFSETS
	.align		4
.L_796:
        /*01c8*/ 	.byte	0x04, 0x1c
        /*01ca*/ 	.short	(.L_798 - .L_797)


	//   ....[0]....
.L_797:
        /*01cc*/ 	.word	0x000001b0


	//   ....[1]....
        /*01d0*/ 	.word	0x000085c0


	//   ....[2]....
        /*01d4*/ 	.word	0x00008e60


	//   ....[3]....
        /*01d8*/ 	.word	0x00008eb0


	//   ....[4]....
        /*01dc*/ 	.word	0x00008ee0


	//   ....[5]....
        /*01e0*/ 	.word	0x00008f40


	//   ....[6]....
        /*01e4*/ 	.word	0x000091d0


	//----- nvinfo : EIATTR_CTAIDZ_USED
	.align		4
.L_798:
        /*01e8*/ 	.byte	0x01, 0x04
	.zero		2


	//----- nvinfo : EIATTR_MAX_THREADS
	.align		4
        /*01ec*/ 	.byte	0x04, 0x05
        /*01ee*/ 	.short	(.L_800 - .L_799)
.L_799:
        /*01f0*/ 	.word	0x00000100
        /*01f4*/ 	.word	0x00000001
        /*01f8*/ 	.word	0x00000001


	//----- nvinfo : EIATTR_CRS_STACK_SIZE
	.align		4
.L_800:
        /*01fc*/ 	.byte	0x04, 0x1e
        /*01fe*/ 	.short	(.L_802 - .L_801)
.L_801:
        /*0200*/ 	.word	0x00000000
.L_802:


//--------------------- .nv.info._ZN7cutlass13device_kernelIN5flash19enable_sm80_to_sm89INS1_16FlashAttnFwdSm80INS1_25CollectiveMainloopFwdSm80ILi8ELi1ELb0EN4cute5tupleIJNS5_1CILi128EEENS7_ILi64EEENS7_ILi192EEEEEELi192ENS_10bfloat16_tEfNS_4arch4Sm80ELb0ELb0ELb0ELb1ELb1ELb0ELb1ELb1EEENS1_21CollectiveEpilogueFwdINS6_IJS8_SA_S9_EEENS6_IJNS7_ILi1EEESI_SI_EEESC_SE_Li256ELb1ELb1ELb1ELb0EEENS1_36VarlenDynamicPersistentTileSchedulerILi128ELi64ELi256ELi256ELb1ELb1ELb0ELb0ELb1ELb1EEEEEEEEEvNT_6ParamsE --------------------------
	.section	.nv.info._ZN7cutlass13device_kernelIN5flash19enable_sm80_to_sm89INS1_16FlashAttnFwdSm80INS1_25CollectiveMainloopFwdSm80ILi8ELi1ELb0EN4cute5tupleIJNS5_1CILi128EEENS7_ILi64EEENS7_ILi192EEEEEELi192ENS_10bfloat16_tEfNS_4arch4Sm80ELb0ELb0ELb0ELb1ELb1ELb0ELb1ELb1EEENS1_21CollectiveEpilogueFwdINS6_IJS8_SA_S9_EEENS6_IJNS7_ILi1EEESI_SI_EEESC_SE_Li256ELb1ELb1ELb1ELb0EEENS1_36VarlenDynamicPersistentTileSchedulerILi128ELi64ELi256ELi256ELb1ELb1ELb0ELb0ELb1ELb1EEEEEEEEEvNT_6ParamsE,"",@"SHT_CUDA_INFO"
	.sectionflags	@""
	.align	4


	//----- nvinfo : EIATTR_CUDA_API_VERSION
	.align		4
        /*0000*/ 	.byte	0x04, 0x37
        /*0002*/ 	.short	(.L_804 - .L_803)
.L_803:
        /*0004*/ 	.word	0x00000082


	//----- nvinfo : EIATTR_SW2861232_WAR
	.align		4
.L_804:
        /*0008*/ 	.byte	0x01, 0x35
	.zero		2


	//----- nvinfo : EIATTR_PARAM_CBANK
	.align		4
        /*000c*/ 	.byte	0x04, 0x0a
        /*000e*/ 	.short	(.L_806 - .L_805)
	.align		4
.L_805:
        /*0010*/ 	.word	index@(.nv.constant0._ZN7cutlass13device_kernelIN5flash19enable_sm80_to_sm89INS1_16FlashAttnFwdSm80INS1_25CollectiveMainloopFwdSm80ILi8ELi1ELb0EN4cute5tupleIJNS5_1CILi128EEENS7_ILi64EEENS7_ILi192EEEEEELi192ENS_10bfloat16_tEfNS_4arch4Sm80ELb0ELb0ELb0ELb1ELb1ELb0ELb1ELb1EEENS1_21CollectiveEpilogueFwdINS6_IJS8_SA_S9_EEENS6_IJNS7_ILi1EEESI_SI_EEESC_SE_Li256ELb1ELb1ELb1ELb0EEENS1_36VarlenDynamicPersistentTileSchedulerILi128ELi64ELi256ELi256ELb1ELb1ELb0ELb0ELb1ELb1EEEEEEEEEvNT_6ParamsE)
        /*0014*/ 	.short	0x0160
        /*0016*/ 	.short	0x0438


	//----- nvinfo : EIATTR_CBANK_PARAM_SIZE
	.align		4
.L_806:
        /*0018*/ 	.byte	0x03, 0x19
        /*001a*/ 	.short	0x0438


	//----- nvinfo : EIATTR_KPARAM_INFO
	.align		4
        /*001c*/ 	.byte	0x04, 0x17
        /*001e*/ 	.short	(.L_808 - .L_807)
.L_807:
        /*0020*/ 	.word	0x00000000
        /*0024*/ 	.short	0x0000
        /*0026*/ 	.short	0x0000
        /*0028*/ 	.byte	0x00, 0xf0, 0xe1, 0x10


	//----- nvinfo : EIATTR_MAXREG_COUNT
	.align		4
.L_808:
        /*002c*/ 	.byte	0x03, 0x1b
        /*002e*/ 	.short	0x00ff


	//----- nvinfo : EIATTR_NUM_BARRIERS
	.align		4
        /*0030*/ 	.byte	0x02, 0x4c
        /*0032*/ 	.byte	0x06
	.zero		1


	//----- nvinfo : EIATTR_ANNOTATIONS
	.align		4
        /*0034*/ 	.byte	0x04, 0x55
        /*0036*/ 	.short	(.L_810 - .L_809)


	//   ....[0]....
.L_809:
        /*0038*/ 	.word	0x00000001
        /*003c*/ 	.byte	0x70, 0x00, 0x00, 0x00, 0x01, 0x00, 0x00, 0x00, 0xe0, 0x0f, 0x00, 0x00, 0x01, 0x00, 0x00, 0x00
        /*004c*/ 	.byte	0x60, 0x10, 0x00, 0x00, 0x01, 0x00, 0x00, 0x00, 0xa0, 0x12, 0x00, 0x00, 0x01, 0x00, 0x00, 0x00
        /*005c*/ 	.byte	0xd0, 0x8b, 0x00, 0x00, 0x01, 0x00, 0x00, 0x00, 0x40, 0x93, 0x00, 0x00, 0x01, 0x00, 0x00, 0x00
        /*006c*/ 	.byte	0x80, 0x93, 0x00, 0x00, 0x01, 0x00, 0x00, 0x00, 0x70, 0xbe, 0x00, 0x00, 0x01, 0x00, 0x00, 0x00
        /*007c*/ 	.byte	0x30, 0xe9, 0x00, 0x00, 0x01, 0x00, 0x00, 0x00, 0x70, 0xe9, 0x00, 0x00


	//----- nvinfo : EIATTR_MERCURY_ISA_VERSION
	.align		4
.L_810:
        /*0088*/ 	.byte	0x03, 0x5f
        /*008a*/ 	.short	0x0000


	//----- nvinfo : EIATTR_INT_WARP_WIDE_INSTR_OFFSETS
	.align		4
        /*008c*/ 	.byte	0x04, 0x31
        /*008e*/ 	.short	(.L_812 - .L_811)


	//   ....[0]....
.L_811:
        /*0090*/ 	.word	0x00008ab0


	//   ....[1]....
        /*0094*/ 	.word	0x00008b30


	//----- nvinfo : EIATTR_COOP_GROUP_MASK_REGIDS
	.align		4
.L_812:
        /*0098*/ 	.byte	0x04, 0x29
        /*009a*/ 	.short	(.L_814 - .L_813)


	//   ....[0]....
.L_813:
        /*009c*/ 	.word	0xffffffff


	//   ....[1]....
        /*00a0*/ 	.word	0xffffffff


	//   ....[2]....
        /*00a4*/ 	.word	0xffffffff


	//   ....[3]....
        /*00a8*/ 	.word	0xffffffff


	//   ....[4]....
        /*00ac*/ 	.word	0xffffffff


	//   ....[5]....
        /*00b0*/ 	.word	0xffffffff


	//   ....[6]....
        /*00b4*/ 	.word	0xffffffff


	//   ....[7]....
        /*00b8*/ 	.word	0xffffffff


	//   ....[8]....
        /*00bc*/ 	.word	0xffffffff


	//   ....[9]....
        /*00c0*/ 	.word	0xffffffff


	//   ....[10]....
        /*00c4*/ 	.word	0xffffffff


	//   ....[11]....
        /*00c8*/ 	.word	0xffffffff


	//   ....[12]....
        /*00cc*/ 	.word	0xffffffff


	//   ....[13]....
        /*00d0*/ 	.word	0xffffffff


	//   ....[14]....
        /*00d4*/ 	.word	0xffffffff


	//   ....[15]....
        /*00d8*/ 	.word	0xffffffff


	//   ....[16]....
        /*00dc*/ 	.word	0xffffffff


	//   ....[17]....
        /*00e0*/ 	.word	0xffffffff


	//   ....[18]....
        /*00e4*/ 	.word	0xffffffff


	//   ....[19]....
        /*00e8*/ 	.word	0xffffffff


	//   ....[20]....
        /*00ec*/ 	.word	0xffffffff


	//   ....[21]....
        /*00f0*/ 	.word	0xffffffff


	//   ....[22]....
        /*00f4*/ 	.word	0xffffffff


	//   ....[23]....
        /*00f8*/ 	.word	0xffffffff


	//   ....[24]....
        /*00fc*/ 	.word	0xffffffff


	//   ....[25]....
        /*0100*/ 	.word	0xffffffff


	//   ....[26]....
        /*0104*/ 	.word	0xffffffff


	//   ....[27]....
        /*0108*/ 	.word	0xffffffff


	//   ....[28]....
        /*010c*/ 	.word	0xffffffff


	//   ....[29]....
        /*0110*/ 	.word	0xffffffff


	//   ....[30]....
        /*0114*/ 	.word	0xffffffff


	//   ....[31]....
        /*0118*/ 	.word	0xffffffff


	//   ....[32]....
        /*011c*/ 	.word	0xffffffff


	//   ....[33]....
        /*0120*/ 	.word	0xffffffff


	//   ....[34]....
        /*0124*/ 	.word	0xffffffff


	//   ....[35]....
        /*0128*/ 	.word	0xffffffff


	//   ....[36]....
        /*012c*/ 	.word	0xffffffff


	//   ....[37]....
        /*0130*/ 	.word	0xffffffff


	//   ....[38]....
        /*0134*/ 	.word	0xffffffff


	//   ....[39]....
        /*0138*/ 	.word	0xffffffff


	//   ....[40]....
        /*013c*/ 	.word	0xffffffff


	//   ....[41]....
        /*0140*/ 	.word	0xffffffff


	//   ....[42]....
        /*0144*/ 	.word	0xffffffff


	//   ....[43]....
        /*0148*/ 	.word	0xffffffff


	//   ....[44]....
        /*014c*/ 	.word	0xffffffff


	//   ....[45]....
        /*0150*/ 	.word	0xffffffff


	//   ....[46]....
        /*0154*/ 	.word	0xffffffff


	//   ....[47]....
        /*0158*/ 	.word	0xffffffff


	//   ....[48]....
        /*015c*/ 	.word	0xffffffff


	//   ....[49]....
        /*0160*/ 	.word	0xffffffff


	//   ....[50]....
        /*0164*/ 	.word	0xffffffff


	//   ....[51]....
        /*0168*/ 	.word	0xffffffff


	//   ....[52]....
        /*016c*/ 	.word	0xffffffff


	//   ....[53]....
        /*0170*/ 	.word	0xffffffff


	//   ....[54]....
        /*0174*/ 	.word	0xffffffff


	//   ....[55]....
        /*0178*/ 	.word	0xffffffff


	//   ....[56]....
        /*017c*/ 	.word	0xffffffff


	//   ....[57]....
        /*0180*/ 	.word	0xffffffff


	//   ....[58]....
        /*0184*/ 	.word	0xffffffff


	//   ....[59]....
        /*0188*/ 	.word	0xffffffff


	//   ....[60]....
        /*018c*/ 	.word	0xffffffff


	//   ....[61]....
        /*0190*/ 	.word	0xffffffff


	//   ....[62]....
        /*0194*/ 	.word	0xffffffff


	//   ....[63]....
        /*0198*/ 	.word	0xffffffff


	//   ....[64]....
        /*019c*/ 	.word	0xffffffff


	//   ....[65]....
        /*01a0*/ 	.word	0xffffffff


	//   ....[66]....
        /*01a4*/ 	.word	0xffffffff


	//   ....[67]....
        /*01a8*/ 	.word	0xffffffff


	//   ....[68]....
        /*01ac*/ 	.word	0xffffffff


	//   ....[69]....
        /*01b0*/ 	.word	0xffffffff


	//   ....[70]....
        /*01b4*/ 	.word	0xffffffff


	//   ....[71]....
        /*01b8*/ 	.word	0xffffffff


	//   ....[72]....
        /*01bc*/ 	.word	0xffffffff


	//   ....[73]....
        /*01c0*/ 	.word	0xffffffff


	//   ....[74]....
        /*01c4*/ 	.word	0xffffffff


	//   ....[75]....
        /*01c8*/ 	.word	0xffffffff


	//   ....[76]....
        /*01cc*/ 	.word	0xffffffff


	//   ....[77]....
        /*01d0*/ 	.word	0xffffffff


	//   ....[78]....
        /*01d4*/ 	.word	0xffffffff


	//   ....[79]....
        /*01d8*/ 	.word	0xffffffff


	//   ....[80]....
        /*01dc*/ 	.word	0xffffffff


	//   ....[81]....
        /*01e0*/ 	.word	0xffffffff


	//   ....[82]....
        /*01e4*/ 	.word	0xffffffff


	//   ....[83]....
        /*01e8*/ 	.word	0xffffffff


	//   ....[84]....
        /*01ec*/ 	.word	0xffffffff


	//   ....[85]....
        /*01f0*/ 	.word	0xffffffff


	//   ....[86]....
        /*01f4*/ 	.word	0xffffffff


	//   ....[87]....
        /*01f8*/ 	.word	0xffffffff


	//   ....[88]....
        /*01fc*/ 	.word	0xffffffff


	//   ....[89]....
        /*0200*/ 	.word	0xffffffff


	//   ....[90]....
        /*0204*/ 	.word	0xffffffff


	//   ....[91]....
        /*0208*/ 	.word	0xffffffff


	//   ....[92]....
        /*020c*/ 	.word	0xffffffff


	//   ....[93]....
        /*0210*/ 	.word	0xffffffff


	//   ....[94]....
        /*0214*/ 	.word	0xffffffff


	//   ....[95]....
        /*0218*/ 	.word	0xffffffff


	//   ....[96]....
        /*021c*/ 	.word	0xffffffff


	//   ....[97]....
        /*0220*/ 	.word	0xffffffff


	//   ....[98]....
        /*0224*/ 	.word	0xffffffff


	//   ....[99]....
        /*0228*/ 	.word	0xffffffff


	//   ....[100]....
        /*022c*/ 	.word	0xffffffff


	//   ....[101]....
        /*0230*/ 	.word	0xffffffff


	//   ....[102]....
        /*0234*/ 	.word	0xffffffff


	//   ....[103]....
        /*0238*/ 	.word	0xffffffff


	//   ....[104]....
        /*023c*/ 	.word	0xffffffff


	//   ....[105]....
        /*0240*/ 	.word	0xffffffff


	//   ....[106]....
        /*0244*/ 	.word	0xffffffff


	//   ....[107]....
        /*0248*/ 	.word	0xffffffff


	//   ....[108]....
        /*024c*/ 	.word	0xffffffff


	//   ....[109]....
        /*0250*/ 	.word	0xffffffff


	//   ....[110]....
        /*0254*/ 	.word	0xffffffff


	//   ....[111]....
        /*0258*/ 	.word	0xffffffff


	//   ....[112]....
        /*025c*/ 	.word	0xffffffff


	//   ....[113]....
        /*0260*/ 	.word	0xffffffff


	//   ....[114]....
        /*0264*/ 	.word	0xffffffff


	//   ....[115]....
        /*0268*/ 	.word	0xffffffff


	//   ....[116]....
        /*026c*/ 	.word	0xffffffff


	//   ....[117]....
        /*0270*/ 	.word	0xffffffff


	//   ....[118]....
        /*0274*/ 	.word	0xffffffff


	//   ....[119]....
        /*0278*/ 	.word	0xffffffff


	//   ....[120]....
        /*027c*/ 	.word	0xffffffff


	//   ....[121]....
        /*0280*/ 	.word	0xffffffff


	//   ....[122]....
        /*0284*/ 	.word	0xffffffff


	//   ....[123]....
        /*0288*/ 	.word	0xffffffff


	//   ....[124]....
        /*028c*/ 	.word	0xffffffff


	//   ....[125]....
        /*0290*/ 	.word	0xffffffff


	//   ....[126]....
        /*0294*/ 	.word	0xffffffff


	//   ....[127]....
        /*0298*/ 	.word	0xffffffff


	//   ....[128]....
        /*029c*/ 	.word	0xffffffff


	//   ....[129]....
        /*02a0*/ 	.word	0xffffffff


	//   ....[130]....
        /*02a4*/ 	.word	0xffffffff


	//   ....[131]....
        /*02a8*/ 	.word	0xffffffff


	//   ....[132]....
        /*02ac*/ 	.word	0xffffffff


	//   ....[133]....
        /*02b0*/ 	.word	0xffffffff


	//   ....[134]....
        /*02b4*/ 	.word	0xffffffff


	//   ....[135]....
        /*02b8*/ 	.word	0xffffffff


	//   ....[136]....
        /*02bc*/ 	.word	0xffffffff


	//   ....[137]....
        /*02c0*/ 	.word	0xffffffff


	//   ....[138]....
        /*02c4*/ 	.word	0xffffffff


	//   ....[139]....
        /*02c8*/ 	.word	0xffffffff


	//   ....[140]....
        /*02cc*/ 	.word	0xffffffff


	//   ....[141]....
        /*02d0*/ 	.word	0xffffffff


	//   ....[142]....
        /*02d4*/ 	.word	0xffffffff


	//   ....[143]....
        /*02d8*/ 	.word	0xffffffff


	//   ....[144]....
        /*02dc*/ 	.word	0xffffffff


	//   ....[145]....
        /*02e0*/ 	.word	0xffffffff


	//   ....[146]....
        /*02e4*/ 	.word	0xffffffff


	//   ....[147]....
        /*02e8*/ 	.word	0xffffffff


	//   ....[148]....
        /*02ec*/ 	.word	0xffffffff


	//   ....[149]....
        /*02f0*/ 	.word	0xffffffff


	//   ....[150]....
        /*02f4*/ 	.word	0xffffffff


	//   ....[151]....
        /*02f8*/ 	.word	0xffffffff


	//   ....[152]....
        /*02fc*/ 	.word	0xffffffff


	//   ....[153]....
        /*0300*/ 	.word	0xffffffff


	//   ....[154]....
        /*0304*/ 	.word	0xffffffff


	//   ....[155]....
        /*0308*/ 	.word	0xffffffff


	//   ....[156]....
        /*030c*/ 	.word	0xffffffff


	//   ....[157]....
        /*0310*/ 	.word	0xffffffff


	//   ....[158]....
        /*0314*/ 	.word	0xffffffff


	//   ....[159]....
        /*0318*/ 	.word	0xffffffff


	//   ....[160]....
        /*031c*/ 	.word	0xffffffff


	//   ....[161]....
        /*0320*/ 	.word	0xffffffff


	//   ....[162]....
        /*0324*/ 	.word	0xffffffff


	//   ....[163]....
        /*0328*/ 	.word	0xffffffff


	//   ....[164]....
        /*032c*/ 	.word	0xffffffff


	//   ....[165]....
        /*0330*/ 	.word	0xffffffff


	//   ....[166]....
        /*0334*/ 	.word	0xffffffff


	//   ....[167]....
        /*0338*/ 	.word	0xffffffff


	//   ....[168]....
        /*033c*/ 	.word	0xffffffff


	//   ....[169]....
        /*0340*/ 	.word	0xffffffff


	//   ....[170]....
        /*0344*/ 	.word	0xffffffff


	//   ....[171]....
        /*0348*/ 	.word	0xffffffff


	//   ....[172]....
        /*034c*/ 	.word	0xffffffff


	//   ....[173]....
        /*0350*/ 	.word	0xffffffff


	//   ....[174]....
        /*0354*/ 	.word	0xffffffff


	//   ....[175]....
        /*0358*/ 	.word	0xffffffff


	//----- nvinfo : EIATTR_COOP_GROUP_INSTR_OFFSETS
	.align		4
.L_814:
        /*035c*/ 	.byte	0x04, 0x28
        /*035e*/ 	.short	(.L_816 - .L_815)


	//   ....[0]....
.L_815:
        /*0360*/ 	.word	0x00000050


	//   ....[1]....
        /*0364*/ 	.word	0x000001e0


	//   ....[2]....
        /*0368*/ 	.word	0x00000210


	//   ....[3]....
        /*036c*/ 	.word	0x00000240


	//   ....[4]....
        /*0370*/ 	.word	0x00000270


	//   ....[5]....
        /*0374*/ 	.word	0x000002a0


	//   ....[6]....
        /*0378*/ 	.word	0x000002d0


	//   ....[7]....
        /*037c*/ 	.word	0x00000440


	//   ....[8]....
        /*0380*/ 	.word	0x00000480


	//   ....[9]....
        /*0384*/ 	.word	0x000004b0


	//   ....[10]....
        /*0388*/ 	.word	0x000004e0


	//   ....[11]....
        /*038c*/ 	.word	0x00000510


	//   ....[12]....
        /*0390*/ 	.word	0x00000540


	//   ....[13]....
        /*0394*/ 	.word	0x000005d0


	//   ....[14]....
        /*0398*/ 	.word	0x00000600


	//   ....[15]....
        /*039c*/ 	.word	0x00000620


	//   ....[16]....
        /*03a0*/ 	.word	0x00000680


	//   ....[17]....
        /*03a4*/ 	.word	0x00002170


	//   ....[18]....
        /*03a8*/ 	.word	0x00002190


	//   ....[19]....
        /*03ac*/ 	.word	0x00002300


	//   ....[20]....
        /*03b0*/ 	.word	0x00002310


	//   ....[21]....
        /*03b4*/ 	.word	0x00002470


	//   ....[22]....
        /*03b8*/ 	.word	0x00002490


	//   ....[23]....
        /*03bc*/ 	.word	0x000025f0


	//   ....[24]....
        /*03c0*/ 	.word	0x00002600


	//   ....[25]....
        /*03c4*/ 	.word	0x00002af0


	//   ....[26]....
        /*03c8*/ 	.word	0x00002b10


	//   ....[27]....
        /*03cc*/ 	.word	0x00002b30


	//   ....[28]....
        /*03d0*/ 	.word	0x00002b40


	//   ....[29]....
        /*03d4*/ 	.word	0x00002c30


	//   ....[30]....
        /*03d8*/ 	.word	0x00002c40


	//   ....[31]....
        /*03dc*/ 	.word	0x00002c50


	//   ....[32]....
        /*03e0*/ 	.word	0x00002c60


	//   ....[33]....
        /*03e4*/ 	.word	0x00003bd0


	//   ....[34]....
        /*03e8*/ 	.word	0x00003bf0


	//   ....[35]....
        /*03ec*/ 	.word	0x00003c40


	//   ....[36]....
        /*03f0*/ 	.word	0x00003cc0


	//   ....[37]....
        /*03f4*/ 	.word	0x00004360


	//   ....[38]....
        /*03f8*/ 	.word	0x00004370


	//   ....[39]....
        /*03fc*/ 	.word	0x000043a0


	//   ....[40]....
        /*0400*/ 	.word	0x000043b0


	//   ....[41]....
        /*0404*/ 	.word	0x00005880


	//   ....[42]....
        /*0408*/ 	.word	0x00005890


	//   ....[43]....
        /*040c*/ 	.word	0x000058c0


	//   ....[44]....
        /*0410*/ 	.word	0x000058d0


	//   ....[45]....
        /*0414*/ 	.word	0x000066a0


	//   ....[46]....
        /*0418*/ 	.word	0x000066c0


	//   ....[47]....
        /*041c*/ 	.word	0x00006790


	//   ....[48]....
        /*0420*/ 	.word	0x000067b0


	//   ....[49]....
        /*0424*/ 	.word	0x00006b00


	//   ....[50]....
        /*0428*/ 	.word	0x00006b10


	//   ....[51]....
        /*042c*/ 	.word	0x00006b40


	//   ....[52]....
        /*0430*/ 	.word	0x00006b50


	//   ....[53]....
        /*0434*/ 	.word	0x00008290


	//   ....[54]....
        /*0438*/ 	.word	0x000082c0


	//   ....[55]....
        /*043c*/ 	.word	0x000082d0


	//   ....[56]....
        /*0440*/ 	.word	0x00008300


	//   ....[57]....
        /*0444*/ 	.word	0x000096b0


	//   ....[58]....
        /*0448*/ 	.word	0x000096c0


	//   ....[59]....
        /*044c*/ 	.word	0x000096d0


	//   ....[60]....
        /*0450*/ 	.word	0x000096e0


	//   ....[61]....
        /*0454*/ 	.word	0x00009a50


	//   ....[62]....
        /*0458*/ 	.word	0x00009a70


	//   ....[63]....
        /*045c*/ 	.word	0x00009bd0


	//   ....[64]....
        /*0460*/ 	.word	0x00009be0


	//   ....[65]....
        /*0464*/ 	.word	0x00009d40


	//   ....[66]....
        /*0468*/ 	.word	0x00009d60


	//   ....[67]....
        /*046c*/ 	.word	0x00009ec0


	//   ....[68]....
        /*0470*/ 	.word	0x00009ed0


	//   ....[69]....
        /*0474*/ 	.word	0x0000a210


	//   ....[70]....
        /*0478*/ 	.word	0x0000a230


	//   ....[71]....
        /*047c*/ 	.word	0x0000aa00


	//   ....[72]....
        /*0480*/ 	.word	0x0000aa10


	//   ....[73]....
        /*0484*/ 	.word	0x0000b8a0


	//   ....[74]....
        /*0488*/ 	.word	0x0000b8c0


	//   ....[75]....
        /*048c*/ 	.word	0x0000ba30


	//   ....[76]....
        /*0490*/ 	.word	0x0000ba40


	//   ....[77]....
        /*0494*/ 	.word	0x0000bba0


	//   ....[78]....
        /*0498*/ 	.word	0x0000bbc0


	//   ....[79]....
        /*049c*/ 	.word	0x0000bd20


	//   ....[80]....
        /*04a0*/ 	.word	0x0000bd30


	//   ....[81]....
        /*04a4*/ 	.word	0x0000bf30


	//   ....[82]....
        /*04a8*/ 	.word	0x0000bf50


	//   ....[83]....
        /*04ac*/ 	.word	0x0000c070


	//   ....[84]....
        /*04b0*/ 	.word	0x0000c0b0


	//   ....[85]....
        /*04b4*/ 	.word	0x0000c0e0


	//   ....[86]....
        /*04b8*/ 	.word	0x0000c110


	//   ....[87]....
        /*04bc*/ 	.word	0x0000c140


	//   ....[88]....
        /*04c0*/ 	.word	0x0000c170


	//   ....[89]....
        /*04c4*/ 	.word	0x0000c2c0


	//   ....[90]....
        /*04c8*/ 	.word	0x0000c300


	//   ....[91]....
        /*04cc*/ 	.word	0x0000c330


	//   ....[92]....
        /*04d0*/ 	.word	0x0000c360


	//   ....[93]....
        /*04d4*/ 	.word	0x0000c390


	//   ....[94]....
        /*04d8*/ 	.word	0x0000c3c0


	//   ....[95]....
        /*04dc*/ 	.word	0x0000c450


	//   ....[96]....
        /*04e0*/ 	.word	0x0000c480


	//   ....[97]....
        /*04e4*/ 	.word	0x0000c490


	//   ....[98]....
        /*04e8*/ 	.word	0x0000c4f0


	//   ....[99]....
        /*04ec*/ 	.word	0x0000ca20


	//   ....[100]....
        /*04f0*/ 	.word	0x0000ca80


	//   ....[101]....
        /*04f4*/ 	.word	0x0000cad0


	//   ....[102]....
        /*04f8*/ 	.word	0x0000cb20


	//   ....[103]....
        /*04fc*/ 	.word	0x0000cb70


	//   ....[104]....
        /*0500*/ 	.word	0x0000cbe0


	//   ....[105]....
        /*0504*/ 	.word	0x0000cc30


	//   ....[106]....
        /*0508*/ 	.word	0x0000cc90


	//   ....[107]....
        /*050c*/ 	.word	0x0000cd00


	//   ....[108]....
        /*0510*/ 	.word	0x0000cd60


	//   ....[109]....
        /*0514*/ 	.word	0x0000cdd0


	//   ....[110]....
        /*0518*/ 	.word	0x0000ce40


	//   ....[111]....
        /*051c*/ 	.word	0x0000ceb0


	//   ....[112]....
        /*0520*/ 	.word	0x0000cf10


	//   ....[113]....
        /*0524*/ 	.word	0x0000cf80


	//   ....[114]....
        /*0528*/ 	.word	0x0000cff0


	//   ....[115]....
        /*052c*/ 	.word	0x0000d060


	//   ....[116]....
        /*0530*/ 	.word	0x0000d0c0


	//   ....[117]....
        /*0534*/ 	.word	0x0000d130


	//   ....[118]....
        /*0538*/ 	.word	0x0000d1a0


	//   ....[119]....
        /*053c*/ 	.word	0x0000d2e0


	//   ....[120]....
        /*0540*/ 	.word	0x0000d340


	//   ....[121]....
        /*0544*/ 	.word	0x0000d3a0


	//   ....[122]....
        /*0548*/ 	.word	0x0000d3f0


	//   ....[123]....
        /*054c*/ 	.word	0x0000d440


	//   ....[124]....
        /*0550*/ 	.word	0x0000d490


	//   ....[125]....
        /*0554*/ 	.word	0x0000d500


	//   ....[126]....
        /*0558*/ 	.word	0x0000d570


	//   ....[127]....
        /*055c*/ 	.word	0x0000d5e0


	//   ....[128]....
        /*0560*/ 	.word	0x0000d720


	//   ....[129]....
        /*0564*/ 	.word	0x0000d780


	//   ....[130]....
        /*0568*/ 	.word	0x0000d7d0


	//   ....[131]....
        /*056c*/ 	.word	0x0000d810


	//   ....[132]....
        /*0570*/ 	.word	0x0000d860


	//   ....[133]....
        /*0574*/ 	.word	0x0000d8a0


	//   ....[134]....
        /*0578*/ 	.word	0x0000d8f0


	//   ....[135]....
        /*057c*/ 	.word	0x0000d940


	//   ....[136]....
        /*0580*/ 	.word	0x0000d990


	//   ....[137]....
        /*0584*/ 	.word	0x0000d9e0


	//   ....[138]....
        /*0588*/ 	.word	0x0000da50


	//   ....[139]....
        /*058c*/ 	.word	0x0000dac0


	//   ....[140]....
        /*0590*/ 	.word	0x0000db30


	//   ....[141]....
        /*0594*/ 	.word	0x0000db90


	//   ....[142]....
        /*0598*/ 	.word	0x0000dc00


	//   ....[143]....
        /*059c*/ 	.word	0x0000dc70


	//   ....[144]....
        /*05a0*/ 	.word	0x0000dce0


	//   ....[145]....
        /*05a4*/ 	.word	0x0000dd40


	//   ....[146]....
        /*05a8*/ 	.word	0x0000ddb0


	//   ....[147]....
        /*05ac*/ 	.word	0x0000de20


	//   ....[148]....
        /*05b0*/ 	.word	0x0000de90


	//   ....[149]....
        /*05b4*/ 	.word	0x0000def0


	//   ....[150]....
        /*05b8*/ 	.word	0x0000df60


	//   ....[151]....
        /*05bc*/ 	.word	0x0000dfd0


	//   ....[152]....
        /*05c0*/ 	.word	0x0000e040


	//   ....[153]....
        /*05c4*/ 	.word	0x0000e0a0


	//   ....[154]....
        /*05c8*/ 	.word	0x0000e110


	//   ....[155]....
        /*05cc*/ 	.word	0x0000e180


	//   ....[156]....
        /*05d0*/ 	.word	0x0000e1f0


	//   ....[157]....
        /*05d4*/ 	.word	0x0000e250


	//   ....[158]....
        /*05d8*/ 	.word	0x0000e2c0


	//   ....[159]....
        /*05dc*/ 	.word	0x0000e330


	//   ....[160]....
        /*05e0*/ 	.word	0x0000e380


	//   ....[161]....
        /*05e4*/ 	.word	0x0000e3c0


	//   ....[162]....
        /*05e8*/ 	.word	0x0000e410


	//   ....[163]....
        /*05ec*/ 	.word	0x0000e460


	//   ....[164]....
        /*05f0*/ 	.word	0x0000e4b0


	//   ....[165]....
        /*05f4*/ 	.word	0x0000e520


	//   ....[166]....
        /*05f8*/ 	.word	0x0000e570


	//   ....[167]....
        /*05fc*/ 	.word	0x0000e5c0


	//   ....[168]....
        /*0600*/ 	.word	0x0000e610


	//   ....[169]....
        /*0604*/ 	.word	0x0000e660


	//   ....[170]....
        /*0608*/ 	.word	0x0000e6b0


	//   ....[171]....
        /*060c*/ 	.word	0x0000e720


	//   ....[172]....
        /*0610*/ 	.word	0x0000e770


	//   ....[173]....
        /*0614*/ 	.word	0x0000e7d0


	//   ....[174]....
        /*0618*/ 	.word	0x0000e830


	//   ....[175]....
        /*061c*/ 	.word	0x0000e8a0


	//----- nvinfo : EIATTR_EXIT_INSTR_OFFSETS
	.align		4
.L_816:
        /*0620*/ 	.byte	0x04, 0x1c
        /*0622*/ 	.short	(.L_818 - .L_817)


	//   ....[0]....
.L_817:
        /*0624*/ 	.word	0x00000b40


	//   ....[1]....
        /*0628*/ 	.word	0x0000c9e0


	//----- nvinfo : EIATTR_MAX_THREADS
	.align		4
.L_818:
        /*062c*/ 	.byte	0x04, 0x05
        /*062e*/ 	.short	(.L_820 - .L_819)
.L_819:
        /*0630*/ 	.word	0x00000100
        /*0634*/ 	.word	0x00000001
        /*0638*/ 	.word	0x00000001


	//----- nvinfo : EIATTR_CRS_STACK_SIZE
	.align		4
.L_820:
        /*063c*/ 	.byte	0x04, 0x1e
        /*063e*/ 	.short	(.L_822 - .L_821)
.L_821:
        /*0640*/ 	.word	0x00000000
.L_822:


//--------------------- .nv.info._ZN7cutlass13device_kernelIN5flash19enable_sm80_to_sm89INS1_16FlashAttnFwdSm80INS1_25CollectiveMainloopFwdSm80ILi8ELi1ELb0EN4cute5tupleIJNS5_1CILi128EEENS7_ILi64EEENS7_ILi192EEEEEELi192ENS_10bfloat16_tEfNS_4arch4Sm80ELb0ELb0ELb0ELb1ELb1ELb1ELb1ELb1EEENS1_21CollectiveEpilogueFwdINS6_IJS8_SA_S9_EEENS6_IJNS7_ILi1EEESI_SI_EEESC_SE_Li256ELb1ELb1ELb1ELb0EEENS1_36VarlenDynamicPersistentTileSchedulerILi128ELi64ELi256ELi256ELb1ELb1ELb0ELb0ELb1ELb1EEEEEEEEEvNT_6ParamsE --------------------------
	.section	.nv.info._ZN7cutlass13device_kernelIN5flash19enable_sm80_to_sm89INS1_16FlashAttnFwdSm80INS1_25CollectiveMainloopFwdSm80ILi8ELi1ELb0EN4cute5tupleIJNS5_1CILi128EEENS7_ILi64EEENS7_ILi192EEEEEELi192ENS_10bfloat16_tEfNS_4arch4Sm80ELb0ELb0ELb0ELb1ELb1ELb1ELb1ELb1EEENS1_21CollectiveEpilogueFwdINS6_IJS8_SA_S9_EEENS6_IJNS7_ILi1EEESI_SI_EEESC_SE_Li256ELb1ELb1ELb1ELb0EEENS1_36VarlenDynamicPersistentTileSchedulerILi128ELi64ELi256ELi256ELb1ELb1ELb0ELb0ELb1ELb1EEEEEEEEEvNT_6ParamsE,"",@"SHT_CUDA_INFO"
	.sectionflags	@""
	.align	4


	//----- nvinfo : EIATTR_CUDA_API_VERSION
	.align		4
        /*0000*/ 	.byte	0x04, 0x37
        /*0002*/ 	.short	(.L_824 - .L_823)
.L_823:
        /*0004*/ 	.word	0x00000082


	//----- nvinfo : EIATTR_SW2861232_WAR
	.align		4
.L_824:
        /*0008*/ 	.byte	0x01, 0x35
	.zero		2


	//----- nvinfo : EIATTR_PARAM_CBANK
	.align		4
        /*000c*/ 	.byte	0x04, 0x0a
        /*000e*/ 	.short	(.L_826 - .L_825)
	.align		4
.L_825:
        /*0010*/ 	.word	index@(.nv.constant0._ZN7cutlass13device_kernelIN5flash19enable_sm80_to_sm89INS1_16FlashAttnFwdSm80INS1_25CollectiveMainloopFwdSm80ILi8ELi1ELb0EN4cute5tupleIJNS5_1CILi128EEENS7_ILi64EEENS7_ILi192EEEEEELi192ENS_10bfloat16_tEfNS_4arch4Sm80ELb0ELb0ELb0ELb1ELb1ELb1ELb1ELb1EEENS1_21CollectiveEpilogueFwdINS6_IJS8_SA_S9_EEENS6_IJNS7_ILi1EEESI_SI_EEESC_SE_Li256ELb1ELb1ELb1ELb0EEENS1_36VarlenDynamicPersistentTileSchedulerILi128ELi64ELi256ELi256ELb1ELb1ELb0ELb0ELb1ELb1EEEEEEEEEvNT_6ParamsE)
        /*0014*/ 	.short	0x0160
        /*0016*/ 	.short	0x0438


	//----- nvinfo : EIATTR_CBANK_PARAM_SIZE
	.align		4
.L_826:
        /*0018*/ 	.byte	0x03, 0x19
        /*001a*/ 	.short	0x0438


	//----- nvinfo : EIATTR_KPARAM_INFO
	.align		4
        /*001c*/ 	.byte	0x04, 0x17
        /*001e*/ 	.short	(.L_828 - .L_827)
.L_827:
        /*0020*/ 	.word	0x00000000
        /*0024*/ 	.short	0x0000
        /*0026*/ 	.short	0x0000
        /*0028*/ 	.byte	0x00, 0xf0, 0xe1, 0x10


	//----- nvinfo : EIATTR_MAXREG_COUNT
	.align		4
.L_828:
        /*002c*/ 	.byte	0x03, 0x1b
        /*002e*/ 	.short	0x00ff


	//----- nvinfo : EIATTR_NUM_BARRIERS
	.align		4
        /*0030*/ 	.byte	0x02, 0x4c
        /*0032*/ 	.byte	0x06
	.zero		1


	//----- nvinfo : EIATTR_ANNOTATIONS
	.align		4
        /*0034*/ 	.byte	0x04, 0x55
        /*0036*/ 	.short	(.L_830 - .L_829)


	//   ....[0]....
.L_829:
        /* <DEDUP_REMOVED lines=24> */


	//----- nvinfo : EIATTR_MERCURY_ISA_VERSION
	.align		4
.L_830:
        /*01a8*/ 	.byte	0x03, 0x5f
        /*01aa*/ 	.short	0x0000


	//----- nvinfo : EIATTR_INT_WARP_WIDE_INSTR_OFFSETS
	.align		4
        /*01ac*/ 	.byte	0x04, 0x31
        /*01ae*/ 	.short	(.L_832 - .L_831)


	//   ....[0]....
.L_831:
        /*01b0*/ 	.word	0x00013b20


	//   ....[1]....
        /*01b4*/ 	.word	0x00013ba0


	//----- nvinfo : EIATTR_COOP_GROUP_MASK_REGIDS
	.align		4
.L_832:
        /*01b8*/ 	.byte	0x04, 0x29
        /*01ba*/ 	.short	(.L_834 - .L_833)


	//   ....[0]....
.L_833:
        /*01bc*/ 	.word	0xffffffff


	//   ....[1]....
        /*01c0*/ 	.word	0xffffffff


	//   ....[2]....
        /*01c4*/ 	.word	0xffffffff


	//   ....[3]....
        /*01c8*/ 	.word	0xffffffff


	//   ....[4]....
        /*01cc*/ 	.word	0xffffffff


	//   ....[5]....
        /*01d0*/ 	.word	0xffffffff


	//   ....[6]....
        /*01d4*/ 	.word	0xffffffff


	//   ....[7]....
        /*01d8*/ 	.word	0xffffffff


	//   ....[8]....
        /*01dc*/ 	.word	0xffffffff


	//   ....[9]....
        /*01e0*/ 	.word	0xffffffff


	//   ....[10]....
        /*01e4*/ 	.word	0xffffffff


	//   ....[11]....
        /*01e8*/ 	.word	0xffffffff


	//   ....[12]....
        /*01ec*/ 	.word	0xffffffff


	//   ....[13]....
        /*01f0*/ 	.word	0xffffffff


	//   ....[14]....
        /*01f4*/ 	.word	0xffffffff


	//   ....[15]....
        /*01f8*/ 	.word	0xffffffff


	//   ....[16]....
        /*01fc*/ 	.word	0xffffffff


	//   ....[17]....
        /*0200*/ 	.word	0xffffffff


	//   ....[18]....
        /*0204*/ 	.word	0xffffffff


	//   ....[19]....
        /*0208*/ 	.word	0xffffffff


	//   ....[20]....
        /*020c*/ 	.word	0xffffffff


	//   ....[21]....
        /*0210*/ 	.word	0xffffffff


	//   ....[22]....
        /*0214*/ 	.word	0xffffffff


	//   ....[23]....
        /*0218*/ 	.word	0xffffffff


	//   ....[24]....
        /*021c*/ 	.word	0xffffffff


	//   ....[25]....
        /*0220*/ 	.word	0xffffffff


	//   ....[26]....
        /*0224*/ 	.word	0xffffffff


	//   ....[27]....
        /*0228*/ 	.word	0xffffffff


	//   ....[28]....
        /*022c*/ 	.word	0xffffffff


	//   ....[29]....
        /*0230*/ 	.word	0xffffffff


	//   ....[30]....
        /*0234*/ 	.word	0xffffffff


	//   ....[31]....
        /*0238*/ 	.word	0xffffffff


	//   ....[32]....
        /*023c*/ 	.word	0xffffffff


	//   ....[33]....
        /*0240*/ 	.word	0xffffffff


	//   ....[34]....
        /*0244*/ 	.word	0xffffffff


	//   ....[35]....
        /*0248*/ 	.word	0xffffffff


	//   ....[36]....
        /*024c*/ 	.word	0xffffffff


	//   ....[37]....
        /*0250*/ 	.word	0xffffffff


	//   ....[38]....
        /*0254*/ 	.word	0xffffffff


	//   ....[39]....
        /*0258*/ 	.word	0xffffffff


	//   ....[40]....
        /*025c*/ 	.word	0xffffffff


	//   ....[41]....
        /*0260*/ 	.word	0xffffffff


	//   ....[42]....
        /*0264*/ 	.word	0xffffffff


	//   ....[43]....
        /*0268*/ 	.word	0xffffffff


	//   ....[44]....
        /*026c*/ 	.word	0xffffffff


	//   ....[45]....
        /*0270*/ 	.word	0xffffffff


	//   ....[46]....
        /*0274*/ 	.word	0xffffffff


	//   ....[47]....
        /*0278*/ 	.word	0xffffffff


	//   ....[48]....
        /*027c*/ 	.word	0xffffffff


	//   ....[49]....
        /*0280*/ 	.word	0xffffffff


	//   ....[50]....
        /*0284*/ 	.word	0xffffffff


	//   ....[51]....
        /*0288*/ 	.word	0xffffffff


	//   ....[52]....
        /*028c*/ 	.word	0xffffffff


	//   ....[53]....
        /*0290*/ 	.word	0xffffffff


	//   ....[54]....
        /*0294*/ 	.word	0xffffffff


	//   ....[55]....
        /*0298*/ 	.word	0xffffffff


	//   ....[56]....
        /*029c*/ 	.word	0xffffffff


	//   ....[57]....
        /*02a0*/ 	.word	0xffffffff


	//   ....[58]....
        /*02a4*/ 	.word	0xffffffff


	//   ....[59]....
        /*02a8*/ 	.word	0xffffffff


	//   ....[60]....
        /*02ac*/ 	.word	0xffffffff


	//   ....[61]....
        /*02b0*/ 	.word	0xffffffff


	//   ....[62]....
        /*02b4*/ 	.word	0xffffffff


	//   ....[63]....
        /*02b8*/ 	.word	0xffffffff


	//   ....[64]....
        /*02bc*/ 	.word	0xffffffff


	//   ....[65]....
        /*02c0*/ 	.word	0xffffffff


	//   ....[66]....
        /*02c4*/ 	.word	0xffffffff


	//   ....[67]....
        /*02c8*/ 	.word	0xffffffff


	//   ....[68]....
        /*02cc*/ 	.word	0xffffffff


	//   ....[69]....
        /*02d0*/ 	.word	0xffffffff


	//   ....[70]....
        /*02d4*/ 	.word	0xffffffff


	//   ....[71]....
        /*02d8*/ 	.word	0xffffffff


	//   ....[72]....
        /*02dc*/ 	.word	0xffffffff


	//   ....[73]....
        /*02e0*/ 	.word	0xffffffff


	//   ....[74]....
        /*02e4*/ 	.word	0xffffffff


	//   ....[75]....
        /*02e8*/ 	.word	0xffffffff


	//   ....[76]....
        /*02ec*/ 	.word	0xffffffff


	//   ....[77]....
        /*02f0*/ 	.word	0xffffffff


	//   ....[78]....
        /*02f4*/ 	.word	0xffffffff


	//   ....[79]....
        /*02f8*/ 	.word	0xffffffff


	//   ....[80]....
        /*02fc*/ 	.word	0xffffffff


	//   ....[81]....
        /*0300*/ 	.word	0xffffffff


	//   ....[82]....
        /*0304*/ 	.word	0xffffffff


	//   ....[83]....
        /*0308*/ 	.word	0xffffffff


	//   ....[84]....
        /*030c*/ 	.word	0xffffffff


	//   ....[85]....
        /*0310*/ 	.word	0xffffffff


	//   ....[86]....
        /*0314*/ 	.word	0xffffffff


	//   ....[87]....
        /*0318*/ 	.word	0xffffffff


	//   ....[88]....
        /*031c*/ 	.word	0xffffffff


	//   ....[89]....
        /*0320*/ 	.word	0xffffffff


	//   ....[90]....
        /*0324*/ 	.word	0xffffffff


	//   ....[91]....
        /*0328*/ 	.word	0xffffffff


	//   ....[92]....
        /*032c*/ 	.word	0xffffffff


	//   ....[93]....
        /*0330*/ 	.word	0xffffffff


	//   ....[94]....
        /*0334*/ 	.word	0xffffffff


	//   ....[95]....
        /*0338*/ 	.word	0xffffffff


	//   ....[96]....
        /*033c*/ 	.word	0xffffffff


	//   ....[97]....
        /*0340*/ 	.word	0xffffffff


	//   ....[98]....
        /*0344*/ 	.word	0xffffffff


	//   ....[99]....
        /*0348*/ 	.word	0xffffffff


	//   ....[100]....
        /*034c*/ 	.word	0xffffffff


	//   ....[101]....
        /*0350*/ 	.word	0xffffffff


	//   ....[102]....
        /*0354*/ 	.word	0xffffffff


	//   ....[103]....
        /*0358*/ 	.word	0xffffffff


	//   ....[104]....
        /*035c*/ 	.word	0xffffffff


	//   ....[105]....
        /*0360*/ 	.word	0xffffffff


	//   ....[106]....
        /*0364*/ 	.word	0xffffffff


	//   ....[107]....
        /*0368*/ 	.word	0xffffffff


	//   ....[108]....
        /*036c*/ 	.word	0xffffffff


	//   ....[109]....
        /*0370*/ 	.word	0xffffffff


	//   ....[110]....
        /*0374*/ 	.word	0xffffffff


	//   ....[111]....
        /*0378*/ 	.word	0xffffffff


	//   ....[112]....
        /*037c*/ 	.word	0xffffffff


	//   ....[113]....
        /*0380*/ 	.word	0xffffffff


	//   ....[114]....
        /*0384*/ 	.word	0xffffffff


	//   ....[115]....
        /*0388*/ 	.word	0xffffffff


	//   ....[116]....
        /*038c*/ 	.word	0xffffffff


	//   ....[117]....
        /*0390*/ 	.word	0xffffffff


	//   ....[118]....
        /*0394*/ 	.word	0xffffffff


	//   ....[119]....
        /*0398*/ 	.word	0xffffffff


	//   ....[120]....
        /*039c*/ 	.word	0xffffffff


	//   ....[121]....
        /*03a0*/ 	.word	0xffffffff


	//   ....[122]....
        /*03a4*/ 	.word	0xffffffff


	//   ....[123]....
        /*03a8*/ 	.word	0xffffffff


	//   ....[124]....
        /*03ac*/ 	.word	0xffffffff


	//   ....[125]....
        /*03b0*/ 	.word	0xffffffff


	//   ....[126]....
        /*03b4*/ 	.word	0xffffffff


	//   ....[127]....
        /*03b8*/ 	.word	0xffffffff


	//   ....[128]....
        /*03bc*/ 	.word	0xffffffff


	//   ....[129]....
        /*03c0*/ 	.word	0xffffffff


	//   ....[130]....
        /*03c4*/ 	.word	0xffffffff


	//   ....[131]....
        /*03c8*/ 	.word	0xffffffff


	//   ....[132]....
        /*03cc*/ 	.word	0xffffffff


	//   ....[133]....
        /*03d0*/ 	.word	0xffffffff


	//   ....[134]....
        /*03d4*/ 	.word	0xffffffff


	//   ....[135]....
        /*03d8*/ 	.word	0xffffffff


	//   ....[136]....
        /*03dc*/ 	.word	0xffffffff


	//   ....[137]....
        /*03e0*/ 	.word	0xffffffff


	//   ....[138]....
        /*03e4*/ 	.word	0xffffffff


	//   ....[139]....
        /*03e8*/ 	.word	0xffffffff


	//   ....[140]....
        /*03ec*/ 	.word	0xffffffff


	//   ....[141]....
        /*03f0*/ 	.word	0xffffffff


	//   ....[142]....
        /*03f4*/ 	.word	0xffffffff


	//   ....[143]....
        /*03f8*/ 	.word	0xffffffff


	//   ....[144]....
        /*03fc*/ 	.word	0xffffffff


	//   ....[145]....
        /*0400*/ 	.word	0xffffffff


	//   ....[146]....
        /*0404*/ 	.word	0xffffffff


	//   ....[147]....
        /*0408*/ 	.word	0xffffffff


	//   ....[148]....
        /*040c*/ 	.word	0xffffffff


	//   ....[149]....
        /*0410*/ 	.word	0xffffffff


	//   ....[150]....
        /*0414*/ 	.word	0xffffffff


	//   ....[151]....
        /*0418*/ 	.word	0xffffffff


	//   ....[152]....
        /*041c*/ 	.word	0xffffffff


	//   ....[153]....
        /*0420*/ 	.word	0xffffffff


	//   ....[154]....
        /*0424*/ 	.word	0xffffffff


	//   ....[155]....
        /*0428*/ 	.word	0xffffffff


	//   ....[156]....
        /*042c*/ 	.word	0xffffffff


	//   ....[157]....
        /*0430*/ 	.word	0xffffffff


	//   ....[158]....
        /*0434*/ 	.word	0xffffffff


	//   ....[159]....
        /*0438*/ 	.word	0xffffffff


	//   ....[160]....
        /*043c*/ 	.word	0xffffffff


	//   ....[161]....
        /*0440*/ 	.word	0xffffffff


	//   ....[162]....
        /*0444*/ 	.word	0xffffffff


	//   ....[163]....
        /*0448*/ 	.word	0xffffffff


	//   ....[164]....
        /*044c*/ 	.word	0xffffffff


	//   ....[165]....
        /*0450*/ 	.word	0xffffffff


	//   ....[166]....
        /*0454*/ 	.word	0xffffffff


	//   ....[167]....
        /*0458*/ 	.word	0xffffffff


	//   ....[168]....
        /*045c*/ 	.word	0xffffffff


	//   ....[169]....
        /*0460*/ 	.word	0xffffffff


	//   ....[170]....
        /*0464*/ 	.word	0xffffffff


	//   ....[171]....
        /*0468*/ 	.word	0xffffffff


	//   ....[172]....
        /*046c*/ 	.word	0xffffffff


	//   ....[173]....
        /*0470*/ 	.word	0xffffffff


	//   ....[174]....
        /*0474*/ 	.word	0xffffffff


	//   ....[175]....
        /*0478*/ 	.word	0xffffffff


	//   ....[176]....
        /*047c*/ 	.word	0xffffffff


	//   ....[177]....
        /*0480*/ 	.word	0xffffffff


	//   ....[178]....
        /*0484*/ 	.word	0xffffffff


	//   ....[179]....
        /*0488*/ 	.word	0xffffffff


	//   ....[180]....
        /*048c*/ 	.word	0xffffffff


	//   ....[181]....
        /*0490*/ 	.word	0xffffffff


	//   ....[182]....
        /*0494*/ 	.word	0xffffffff


	//   ....[183]....
        /*0498*/ 	.word	0xffffffff


	//   ....[184]....
        /*049c*/ 	.word	0xffffffff


	//   ....[185]....
        /*04a0*/ 	.word	0xffffffff


	//   ....[186]....
        /*04a4*/ 	.word	0xffffffff


	//   ....[187]....
        /*04a8*/ 	.word	0xffffffff


	//   ....[188]....
        /*04ac*/ 	.word	0xffffffff


	//   ....[189]....
        /*04b0*/ 	.word	0xffffffff


	//   ....[190]....
        /*04b4*/ 	.word	0xffffffff


	//   ....[191]....
        /*04b8*/ 	.word	0xffffffff


	//----- nvinfo : EIATTR_COOP_GROUP_INSTR_OFFSETS
	.align		4
.L_834:
        /*04bc*/ 	.byte	0x04, 0x28
        /*04be*/ 	.short	(.L_836 - .L_835)


	//   ....[0]....
.L_835:
        /*04c0*/ 	.word	0x00000050


	//   ....[1]....
        /*04c4*/ 	.word	0x000001e0


	//   ....[2]....
        /*04c8*/ 	.word	0x00000210


	//   ....[3]....
        /*04cc*/ 	.word	0x00000240


	//   ....[4]....
        /*04d0*/ 	.word	0x00000270


	//   ....[5]....
        /*04d4*/ 	.word	0x000002a0


	//   ....[6]....
        /*04d8*/ 	.word	0x000002d0


	//   ....[7]....
        /*04dc*/ 	.word	0x00000440


	//   ....[8]....
        /*04e0*/ 	.word	0x00000480


	//   ....[9]....
        /*04e4*/ 	.word	0x000004b0


	//   ....[10]....
        /*04e8*/ 	.word	0x000004e0


	//   ....[11]....
        /*04ec*/ 	.word	0x00000510


	//   ....[12]....
        /*04f0*/ 	.word	0x00000540


	//   ....[13]....
        /*04f4*/ 	.word	0x000005d0


	//   ....[14]....
        /*04f8*/ 	.word	0x00000600


	//   ....[15]....
        /*04fc*/ 	.word	0x00000620


	//   ....[16]....
        /*0500*/ 	.word	0x00000680


	//   ....[17]....
        /*0504*/ 	.word	0x00003710


	//   ....[18]....
        /*0508*/ 	.word	0x00003720


	//   ....[19]....
        /*050c*/ 	.word	0x000052c0


	//   ....[20]....
        /*0510*/ 	.word	0x000052d0


	//   ....[21]....
        /*0514*/ 	.word	0x00006c60


	//   ....[22]....
        /*0518*/ 	.word	0x00006c80


	//   ....[23]....
        /*051c*/ 	.word	0x00007180


	//   ....[24]....
        /*0520*/ 	.word	0x000071e0


	//   ....[25]....
        /*0524*/ 	.word	0x00007e60


	//   ....[26]....
        /*0528*/ 	.word	0x00007e80


	//   ....[27]....
        /*052c*/ 	.word	0x00007fb0


	//   ....[28]....
        /*0530*/ 	.word	0x00007fc0


	//   ....[29]....
        /*0534*/ 	.word	0x000080f0


	//   ....[30]....
        /*0538*/ 	.word	0x00008110


	//   ....[31]....
        /*053c*/ 	.word	0x00008240


	//   ....[32]....
        /*0540*/ 	.word	0x00008250


	//   ....[33]....
        /*0544*/ 	.word	0x00008640


	//   ....[34]....
        /*0548*/ 	.word	0x00008650


	//   ....[35]....
        /*054c*/ 	.word	0x00008660


	//   ....[36]....
        /*0550*/ 	.word	0x00008670


	//   ....[37]....
        /*0554*/ 	.word	0x00008920


	//   ....[38]....
        /*0558*/ 	.word	0x00008960


	//   ....[39]....
        /*055c*/ 	.word	0x000089a0


	//   ....[40]....
        /*0560*/ 	.word	0x000089e0


	//   ....[41]....
        /*0564*/ 	.word	0x0000b2c0


	//   ....[42]....
        /*0568*/ 	.word	0x0000b300


	//   ....[43]....
        /*056c*/ 	.word	0x0000b340


	//   ....[44]....
        /*0570*/ 	.word	0x0000b380


	//   ....[45]....
        /*0574*/ 	.word	0x0000dff0


	//   ....[46]....
        /*0578*/ 	.word	0x0000e000


	//   ....[47]....
        /*057c*/ 	.word	0x0000e010


	//   ....[48]....
        /*0580*/ 	.word	0x0000e020


	//   ....[49]....
        /*0584*/ 	.word	0x0000edd0


	//   ....[50]....
        /*0588*/ 	.word	0x0000edf0


	//   ....[51]....
        /*058c*/ 	.word	0x0000ee40


	//   ....[52]....
        /*0590*/ 	.word	0x0000eea0


	//   ....[53]....
        /*0594*/ 	.word	0x0000f560


	//   ....[54]....
        /*0598*/ 	.word	0x0000f570


	//   ....[55]....
        /*059c*/ 	.word	0x0000f5a0


	//   ....[56]....
        /*05a0*/ 	.word	0x0000f5b0


	//   ....[57]....
        /*05a4*/ 	.word	0x00010930


	//   ....[58]....
        /*05a8*/ 	.word	0x00010940


	//   ....[59]....
        /*05ac*/ 	.word	0x00010970


	//   ....[60]....
        /*05b0*/ 	.word	0x00010980


	//   ....[61]....
        /*05b4*/ 	.word	0x00011720


	//   ....[62]....
        /*05b8*/ 	.word	0x00011740


	//   ....[63]....
        /*05bc*/ 	.word	0x00011810


	//   ....[64]....
        /*05c0*/ 	.word	0x00011830


	//   ....[65]....
        /*05c4*/ 	.word	0x00011b70


	//   ....[66]....
        /*05c8*/ 	.word	0x00011b90


	//   ....[67]....
        /*05cc*/ 	.word	0x00011bb0


	//   ....[68]....
        /*05d0*/ 	.word	0x00011bd0


	//   ....[69]....
        /*05d4*/ 	.word	0x00013310


	//   ....[70]....
        /*05d8*/ 	.word	0x00013340


	//   ....[71]....
        /*05dc*/ 	.word	0x00013360


	//   ....[72]....
        /*05e0*/ 	.word	0x00013380


	//   ....[73]....
        /*05e4*/ 	.word	0x00014740


	//   ....[74]....
        /*05e8*/ 	.word	0x00014760


	//   ....[75]....
        /*05ec*/ 	.word	0x00014780


	//   ....[76]....
        /*05f0*/ 	.word	0x000147a0


	//   ....[77]....
        /*05f4*/ 	.word	0x00014b10


	//   ....[78]....
        /*05f8*/ 	.word	0x00014b30


	//   ....[79]....
        /*05fc*/ 	.word	0x00014c50


	//   ....[80]....
        /*0600*/ 	.word	0x00014c60


	//   ....[81]....
        /*0604*/ 	.word	0x00014d90


	//   ....[82]....
        /*0608*/ 	.word	0x00014db0


	//   ....[83]....
        /*060c*/ 	.word	0x00014ee0


	//   ....[84]....
        /*0610*/ 	.word	0x00014ef0


	//   ....[85]....
        /*0614*/ 	.word	0x00015220


	//   ....[86]....
        /*0618*/ 	.word	0x00015240


	//   ....[87]....
        /*061c*/ 	.word	0x00015cf0


	//   ....[88]....
        /*0620*/ 	.word	0x00015d00


	//   ....[89]....
        /*0624*/ 	.word	0x00016f60


	//   ....[90]....
        /*0628*/ 	.word	0x00016f80


	//   ....[91]....
        /*062c*/ 	.word	0x000170b0


	//   ....[92]....
        /*0630*/ 	.word	0x000170c0


	//   ....[93]....
        /*0634*/ 	.word	0x000171f0


	//   ....[94]....
        /*0638*/ 	.word	0x00017210


	//   ....[95]....
        /*063c*/ 	.word	0x00017340


	//   ....[96]....
        /*0640*/ 	.word	0x00017350


	//   ....[97]....
        /*0644*/ 	.word	0x00017510


	//   ....[98]....
        /*0648*/ 	.word	0x00017530


	//   ....[99]....
        /*064c*/ 	.word	0x00017650


	//   ....[100]....
        /*0650*/ 	.word	0x00017690


	//   ....[101]....
        /*0654*/ 	.word	0x000176c0


	//   ....[102]....
        /*0658*/ 	.word	0x000176f0


	//   ....[103]....
        /*065c*/ 	.word	0x00017720


	//   ....[104]....
        /*0660*/ 	.word	0x00017750


	//   ....[105]....
        /*0664*/ 	.word	0x000178b0


	//   ....[106]....
        /*0668*/ 	.word	0x000178f0


	//   ....[107]....
        /*066c*/ 	.word	0x00017920


	//   ....[108]....
        /*0670*/ 	.word	0x00017950


	//   ....[109]....
        /*0674*/ 	.word	0x00017980


	//   ....[110]....
        /*0678*/ 	.word	0x000179b0


	//   ....[111]....
        /*067c*/ 	.word	0x00017a40


	//   ....[112]....
        /*0680*/ 	.word	0x00017a70


	//   ....[113]....
        /*0684*/ 	.word	0x00017a80


	//   ....[114]....
        /*0688*/ 	.word	0x00017ae0


	//   ....[115]....
        /*068c*/ 	.word	0x00018010


	//   ....[116]....
        /*0690*/ 	.word	0x00018070


	//   ....[117]....
        /*0694*/ 	.word	0x000180c0


	//   ....[118]....
        /*0698*/ 	.word	0x00018110


	//   ....[119]....
        /*069c*/ 	.word	0x00018160


	//   ....[120]....
        /*06a0*/ 	.word	0x000181d0


	//   ....[121]....
        /*06a4*/ 	.word	0x00018210


	//   ....[122]....
        /*06a8*/ 	.word	0x00018280


	//   ....[123]....
        /*06ac*/ 	.word	0x000182f0


	//   ....[124]....
        /*06b0*/ 	.word	0x00018350


	//   ....[125]....
        /*06b4*/ 	.word	0x000183c0


	//   ....[126]....
        /*06b8*/ 	.word	0x00018430


	//   ....[127]....
        /*06bc*/ 	.word	0x00018490


	//   ....[128]....
        /*06c0*/ 	.word	0x000184f0


	//   ....[129]....
        /*06c4*/ 	.word	0x00018550


	//   ....[130]....
        /*06c8*/ 	.word	0x000185c0


	//   ....[131]....
        /*06cc*/ 	.word	0x00018620


	//   ....[132]....
        /*06d0*/ 	.word	0x00018680


	//   ....[133]....
        /*06d4*/ 	.word	0x000186e0


	//   ....[134]....
        /*06d8*/ 	.word	0x00018750


	//   ....[135]....
        /*06dc*/ 	.word	0x00018890


	//   ....[136]....
        /*06e0*/ 	.word	0x000188f0


	//   ....[137]....
        /*06e4*/ 	.word	0x00018940


	//   ....[138]....
        /*06e8*/ 	.word	0x00018990


	//   ....[139]....
        /*06ec*/ 	.word	0x000189e0


	//   ....[140]....
        /*06f0*/ 	.word	0x00018a30


	//   ....[141]....
        /*06f4*/ 	.word	0x00018aa0


	//   ....[142]....
        /*06f8*/ 	.word	0x00018b00


	//   ....[143]....
        /*06fc*/ 	.word	0x00018b70


	//   ....[144]....
        /*0700*/ 	.word	0x00018cb0


	//   ....[145]....
        /*0704*/ 	.word	0x00018d10


	//   ....[146]....
        /*0708*/ 	.word	0x00018d50


	//   ....[147]....
        /*070c*/ 	.word	0x00018d90


	//   ....[148]....
        /*0710*/ 	.word	0x00018de0


	//   ....[149]....
        /*0714*/ 	.word	0x00018e20


	//   ....[150]....
        /*0718*/ 	.word	0x00018e70


	//   ....[151]....
        /*071c*/ 	.word	0x00018ec0


	//   ....[152]....
        /*0720*/ 	.word	0x00018f10


	//   ....[153]....
        /*0724*/ 	.word	0x00018f60


	//   ....[154]....
        /*0728*/ 	.word	0x00018fd0


	//   ....[155]....
        /*072c*/ 	.word	0x00019040


	//   ....[156]....
        /*0730*/ 	.word	0x000190a0


	//   ....[157]....
        /*0734*/ 	.word	0x00019100


	//   ....[158]....
        /*0738*/ 	.word	0x00019160


	//   ....[159]....
        /*073c*/ 	.word	0x000191d0


	//   ....[160]....
        /*0740*/ 	.word	0x00019230


	//   ....[161]....
        /*0744*/ 	.word	0x00019290


	//   ....[162]....
        /*0748*/ 	.word	0x000192f0


	//   ....[163]....
        /*074c*/ 	.word	0x00019360


	//   ....[164]....
        /*0750*/ 	.word	0x000193c0


	//   ....[165]....
        /*0754*/ 	.word	0x00019420


	//   ....[166]....
        /*0758*/ 	.word	0x00019480


	//   ....[167]....
        /*075c*/ 	.word	0x000194f0


	//   ....[168]....
        /*0760*/ 	.word	0x00019550


	//   ....[169]....
        /*0764*/ 	.word	0x000195b0


	//   ....[170]....
        /*0768*/ 	.word	0x00019610


	//   ....[171]....
        /*076c*/ 	.word	0x00019680


	//   ....[172]....
        /*0770*/ 	.word	0x000196e0


	//   ....[173]....
        /*0774*/ 	.word	0x00019740


	//   ....[174]....
        /*0778*/ 	.word	0x000197a0


	//   ....[175]....
        /*077c*/ 	.word	0x00019810


	//   ....[176]....
        /*0780*/ 	.word	0x00019860


	//   ....[177]....
        /*0784*/ 	.word	0x000198a0


	//   ....[178]....
        /*0788*/ 	.word	0x000198f0


	//   ....[179]....
        /*078c*/ 	.word	0x00019940


	//   ....[180]....
        /*0790*/ 	.word	0x00019990


	//   ....[181]....
        /*0794*/ 	.word	0x00019a00


	//   ....[182]....
        /*0798*/ 	.word	0x00019a40


	//   ....[183]....
        /*079c*/ 	.word	0x00019a90


	//   ....[184]....
        /*07a0*/ 	.word	0x00019ae0


	//   ....[185]....
        /*07a4*/ 	.word	0x00019b30


	//   ....[186]....
        /*07a8*/ 	.word	0x00019b80


	//   ....[187]....
        /*07ac*/ 	.word	0x00019bf0


	//   ....[188]....
        /*07b0*/ 	.word	0x00019c30


	//   ....[189]....
        /*07b4*/ 	.word	0x00019ca0


	//   ....[190]....
        /*07b8*/ 	.word	0x00019d00


	//   ....[191]....
        /*07bc*/ 	.word	0x00019d60


	//----- nvinfo : EIATTR_EXIT_INSTR_OFFSETS
	.align		4
.L_836:
        /*07c0*/ 	.byte	0x04, 0x1c
        /*07c2*/ 	.short	(.L_838 - .L_837)


	//   ....[0]....
.L_837:
        /*07c4*/ 	.word	0x00000b40


	//   ....[1]....
        /*07c8*/ 	.word	0x00017fd0


	//----- nvinfo : EIATTR_MAX_THREADS
	.align		4
.L_838:
        /*07cc*/ 	.byte	0x04, 0x05
        /*07ce*/ 	.short	(.L_840 - .L_839)
.L_839:
        /*07d0*/ 	.word	0x00000100
        /*07d4*/ 	.word	0x00000001
        /*07d8*/ 	.word	0x00000001


	//----- nvinfo : EIATTR_CRS_STACK_SIZE
	.align		4
.L_840:
        /*07dc*/ 	.byte	0x04, 0x1e
        /*07de*/ 	.short	(.L_842 - .L_841)
.L_841:
        /*07e0*/ 	.word	0x00000000
.L_842:


//--------------------- .nv.info._ZN7cutlass13device_kernelIN5flash19enable_sm80_to_sm89INS1_16FlashAttnFwdSm80INS1_25CollectiveMainloopFwdSm80ILi8ELi1ELb0EN4cute5tupleIJNS5_1CILi128EEENS7_ILi64EEENS7_ILi192EEEEEELi192ENS_10bfloat16_tEfNS_4arch4Sm80ELb0ELb1ELb0ELb0ELb1ELb0ELb1ELb1EEENS1_21CollectiveEpilogueFwdINS6_IJS8_SA_S9_EEENS6_IJNS7_ILi1EEESI_SI_EEESC_SE_Li256ELb0ELb1ELb1ELb0EEENS1_19SingleTileSchedulerILb0ELb1ELb1ELi128EEEEEEEEEvNT_6ParamsE --------------------------
	.section	.nv.info._ZN7cutlass13device_kernelIN5flash19enable_sm80_to_sm89INS1_16FlashAttnFwdSm80INS1_25CollectiveMainloopFwdSm80ILi8ELi1ELb0EN4cute5tupleIJNS5_1CILi128EEENS7_ILi64EEENS7_ILi192EEEEEELi192ENS_10bfloat16_tEfNS_4arch4Sm80ELb0ELb1ELb0ELb0ELb1ELb0ELb1ELb1EEENS1_21CollectiveEpilogueFwdINS6_IJS8_SA_S9_EEENS6_IJNS7_ILi1EEESI_SI_EEESC_SE_Li256ELb0ELb1ELb1ELb0EEENS1_19SingleTileSchedulerILb0ELb1ELb1ELi128EEEEEEEEEvNT_6ParamsE,"",@"SHT_CUDA_INFO"
	.sectionflags	@""
	.align	4


	//----- nvinfo : EIATTR_CUDA_API_VERSION
	.align		4
        /*0000*/ 	.byte	0x04, 0x37
        /*0002*/ 	.short	(.L_844 - .L_843)
.L_843:
        /*0004*/ 	.word	0x00000082


	//----- nvinfo : EIATTR_SW2861232_WAR
	.align		4
.L_844:
        /*0008*/ 	.byte	0x01, 0x35
	.zero		2


	//----- nvinfo : EIATTR_PARAM_CBANK
	.align		4
        /*000c*/ 	.byte	0x04, 0x0a
        /*000e*/ 	.short	(.L_846 - .L_845)
	.align		4
.L_845:
        /*0010*/ 	.word	index@(.nv.constant0._ZN7cutlass13device_kernelIN5flash19enable_sm80_to_sm89INS1_16FlashAttnFwdSm80INS1_25CollectiveMainloopFwdSm80ILi8ELi1ELb0EN4cute5tupleIJNS5_1CILi128EEENS7_ILi64EEENS7_ILi192EEEEEELi192ENS_10bfloat16_tEfNS_4arch4Sm80ELb0ELb1ELb0ELb0ELb1ELb0ELb1ELb1EEENS1_21CollectiveEpilogueFwdINS6_IJS8_SA_S9_EEENS6_IJNS7_ILi1EEESI_SI_EEESC_SE_Li256ELb0ELb1ELb1ELb0EEENS1_19SingleTileSchedulerILb0ELb1ELb1ELi128EEEEEEEEEvNT_6ParamsE)
        /*0014*/ 	.short	0x0160
        /*0016*/ 	.short	0x0418


	//----- nvinfo : EIATTR_CBANK_PARAM_SIZE
	.align		4
.L_846:
        /*0018*/ 	.byte	0x03, 0x19
        /*001a*/ 	.short	0x0418


	//----- nvinfo : EIATTR_KPARAM_INFO
	.align		4
        /*001c*/ 	.byte	0x04, 0x17
        /*001e*/ 	.short	(.L_848 - .L_847)
.L_847:
        /*0020*/ 	.word	0x00000000
        /*0024*/ 	.short	0x0000
        /*0026*/ 	.short	0x0000
        /*0028*/ 	.byte	0x00, 0xf0, 0x61, 0x10


	//----- nvinfo : EIATTR_MAXREG_COUNT
	.align		4
.L_848:
        /*002c*/ 	.byte	0x03, 0x1b
        /*002e*/ 	.short	0x00ff


	//----- nvinfo : EIATTR_NUM_BARRIERS
	.align		4
        /*0030*/ 	.byte	0x02, 0x4c
        /*0032*/ 	.byte	0x02
	.zero		1


	//----- nvinfo : EIATTR_MERCURY_ISA_VERSION
	.align		4
        /*0034*/ 	.byte	0x03, 0x5f
        /*0036*/ 	.short	0x0000


	//----- nvinfo : EIATTR_COOP_GROUP_MASK_REGIDS
	.align		4
        /*0038*/ 	.byte	0x04, 0x29
        /*003a*/ 	.short	(.L_850 - .L_849)


	//   ....[0]....
.L_849:
        /*003c*/ 	.word	0xffffffff


	//   ....[1]....
        /*0040*/ 	.word	0xffffffff


	//   ....[2]....
        /*0044*/ 	.word	0xffffffff


	//   ....[3]....
        /*0048*/ 	.word	0xffffffff


	//   ....[4]....
        /*004c*/ 	.word	0xffffffff


	//   ....[5]....
        /*0050*/ 	.word	0xffffffff


	//   ....[6]....
        /*0054*/ 	.word	0xffffffff


	//   ....[7]....
        /*0058*/ 	.word	0xffffffff


	//   ....[8]....
        /*005c*/ 	.word	0xffffffff


	//   ....[9]....
        /*0060*/ 	.word	0xffffffff


	//   ....[10]....
        /*0064*/ 	.word	0xffffffff


	//   ....[11]....
        /*0068*/ 	.word	0xffffffff


	//   ....[12]....
        /*006c*/ 	.word	0xffffffff


	//   ....[13]....
        /*0070*/ 	.word	0xffffffff


	//   ....[14]....
        /*0074*/ 	.word	0xffffffff


	//   ....[15]....
        /*0078*/ 	.word	0xffffffff


	//   ....[16]....
        /*007c*/ 	.word	0xffffffff


	//   ....[17]....
        /*0080*/ 	.word	0xffffffff


	//   ....[18]....
        /*0084*/ 	.word	0xffffffff


	//   ....[19]....
        /*0088*/ 	.word	0xffffffff


	//   ....[20]....
        /*008c*/ 	.word	0xffffffff


	//   ....[21]....
        /*0090*/ 	.word	0xffffffff


	//   ....[22]....
        /*0094*/ 	.word	0xffffffff


	//   ....[23]....
        /*0098*/ 	.word	0xffffffff


	//   ....[24]....
        /*009c*/ 	.word	0xffffffff


	//   ....[25]....
        /*00a0*/ 	.word	0xffffffff


	//   ....[26]....
        /*00a4*/ 	.word	0xffffffff


	//   ....[27]....
        /*00a8*/ 	.word	0xffffffff


	//   ....[28]....
        /*00ac*/ 	.word	0xffffffff


	//   ....[29]....
        /*00b0*/ 	.word	0xffffffff


	//   ....[30]....
        /*00b4*/ 	.word	0xffffffff


	//   ....[31]....
        /*00b8*/ 	.word	0xffffffff


	//   ....[32]....
        /*00bc*/ 	.word	0xffffffff


	//   ....[33]....
        /*00c0*/ 	.word	0xffffffff


	//   ....[34]....
        /*00c4*/ 	.word	0xffffffff


	//   ....[35]....
        /*00c8*/ 	.word	0xffffffff


	//   ....[36]....
        /*00cc*/ 	.word	0xffffffff


	//   ....[37]....
        /*00d0*/ 	.word	0xffffffff


	//   ....[38]....
        /*00d4*/ 	.word	0xffffffff


	//   ....[39]....
        /*00d8*/ 	.word	0xffffffff


	//   ....[40]....
        /*00dc*/ 	.word	0xffffffff


	//   ....[41]....
        /*00e0*/ 	.word	0xffffffff


	//   ....[42]....
        /*00e4*/ 	.word	0xffffffff


	//   ....[43]....
        /*00e8*/ 	.word	0xffffffff


	//   ....[44]....
        /*00ec*/ 	.word	0xffffffff


	//   ....[45]....
        /*00f0*/ 	.word	0xffffffff


	//   ....[46]....
        /*00f4*/ 	.word	0xffffffff


	//   ....[47]....
        /*00f8*/ 	.word	0xffffffff


	//   ....[48]....
        /*00fc*/ 	.word	0xffffffff


	//   ....[49]....
        /*0100*/ 	.word	0xffffffff


	//   ....[50]....
        /*0104*/ 	.word	0xffffffff


	//   ....[51]....
        /*0108*/ 	.word	0xffffffff


	//   ....[52]....
        /*010c*/ 	.word	0xffffffff


	//   ....[53]....
        /*0110*/ 	.word	0xffffffff


	//   ....[54]....
        /*0114*/ 	.word	0xffffffff


	//   ....[55]....
        /*0118*/ 	.word	0xffffffff


	//   ....[56]....
        /*011c*/ 	.word	0xffffffff


	//   ....[57]....
        /*0120*/ 	.word	0xffffffff


	//   ....[58]....
        /*0124*/ 	.word	0xffffffff


	//   ....[59]....
        /*0128*/ 	.word	0xffffffff


	//   ....[60]....
        /*012c*/ 	.word	0xffffffff


	//   ....[61]....
        /*0130*/ 	.word	0xffffffff


	//   ....[62]....
        /*0134*/ 	.word	0xffffffff


	//   ....[63]....
        /*0138*/ 	.word	0xffffffff


	//   ....[64]....
        /*013c*/ 	.word	0xffffffff


	//   ....[65]....
        /*0140*/ 	.word	0xffffffff


	//   ....[66]....
        /*0144*/ 	.word	0xffffffff


	//   ....[67]....
        /*0148*/ 	.word	0xffffffff


	//   ....[68]....
        /*014c*/ 	.word	0xffffffff


	//   ....[69]....
        /*0150*/ 	.word	0xffffffff


	//   ....[70]....
        /*0154*/ 	.word	0xffffffff


	//   ....[71]....
        /*0158*/ 	.word	0xffffffff


	//   ....[72]....
        /*015c*/ 	.word	0xffffffff


	//   ....[73]....
        /*0160*/ 	.word	0xffffffff


	//   ....[74]....
        /*0164*/ 	.word	0xffffffff


	//   ....[75]....
        /*0168*/ 	.word	0xffffffff


	//   ....[76]....
        /*016c*/ 	.word	0xffffffff


	//   ....[77]....
        /*0170*/ 	.word	0xffffffff


	//   ....[78]....
        /*0174*/ 	.word	0xffffffff


	//----- nvinfo : EIATTR_COOP_GROUP_INSTR_OFFSETS
	.align		4
.L_850:
        /*0178*/ 	.byte	0x04, 0x28
        /*017a*/ 	.short	(.L_852 - .L_851)


	//   ....[0]....
.L_851:
        /*017c*/ 	.word	0x00000050


	//   ....[1]....
        /*0180*/ 	.word	0x000012e0


	//   ....[2]....
        /*0184*/ 	.word	0x00001320


	//   ....[3]....
        /*0188*/ 	.word	0x00001520


	//   ....[4]....
        /*018c*/ 	.word	0x00001550


	//   ....[5]....
        /*0190*/ 	.word	0x00001670


	//   ....[6]....
        /*0194*/ 	.word	0x000016a0


	//   ....[7]....
        /*0198*/ 	.word	0x000017d0


	//   ....[8]....
        /*019c*/ 	.word	0x00001820


	//   ....[9]....
        /*01a0*/ 	.word	0x00001e80


	//   ....[10]....
        /*01a4*/ 	.word	0x00001ea0


	//   ....[11]....
        /*01a8*/ 	.word	0x00001ed0


	//   ....[12]....
        /*01ac*/ 	.word	0x00001ef0


	//   ....[13]....
        /*01b0*/ 	.word	0x00001f30


	//   ....[14]....
        /*01b4*/ 	.word	0x00001f60


	//   ....[15]....
        /*01b8*/ 	.word	0x00001f90


	//   ....[16]....
        /*01bc*/ 	.word	0x00001fc0


	//   ....[17]....
        /*01c0*/ 	.word	0x00003080


	//   ....[18]....
        /*01c4*/ 	.word	0x000030c0


	//   ....[19]....
        /*01c8*/ 	.word	0x000030e0


	//   ....[20]....
        /*01cc*/ 	.word	0x000030f0


	//   ....[21]....
        /*01d0*/ 	.word	0x00003480


	//   ....[22]....
        /*01d4*/ 	.word	0x00003890


	//   ....[23]....
        /*01d8*/ 	.word	0x000041c0


	//   ....[24]....
        /*01dc*/ 	.word	0x000041f0


	//   ....[25]....
        /*01e0*/ 	.word	0x00004210


	//   ....[26]....
        /*01e4*/ 	.word	0x00004230


	//   ....[27]....
        /*01e8*/ 	.word	0x00005660


	//   ....[28]....
        /*01ec*/ 	.word	0x00005680


	//   ....[29]....
        /*01f0*/ 	.word	0x00005690


	//   ....[30]....
        /*01f4*/ 	.word	0x000056a0


	//   ....[31]....
        /*01f8*/ 	.word	0x00006370


	//   ....[32]....
        /*01fc*/ 	.word	0x00006390


	//   ....[33]....
        /*0200*/ 	.word	0x000063a0


	//   ....[34]....
        /*0204*/ 	.word	0x000063b0


	//   ....[35]....
        /*0208*/ 	.word	0x000065b0


	//   ....[36]....
        /*020c*/ 	.word	0x00006890


	//   ....[37]....
        /*0210*/ 	.word	0x000072a0


	//   ....[38]....
        /*0214*/ 	.word	0x00007450


	//   ....[39]....
        /*0218*/ 	.word	0x00007460


	//   ....[40]....
        /*021c*/ 	.word	0x000074d0


	//   ....[41]....
        /*0220*/ 	.word	0x00009140


	//   ....[42]....
        /*0224*/ 	.word	0x00009160


	//   ....[43]....
        /*0228*/ 	.word	0x00009170


	//   ....[44]....
        /*022c*/ 	.word	0x00009180


	//   ....[45]....
        /*0230*/ 	.word	0x00009e40


	//   ....[46]....
        /*0234*/ 	.word	0x00009e70


	//   ....[47]....
        /*0238*/ 	.word	0x00009e80


	//   ....[48]....
        /*023c*/ 	.word	0x00009e90


	//   ....[49]....
        /*0240*/ 	.word	0x0000a260


	//   ....[50]....
        /*0244*/ 	.word	0x0000a280


	//   ....[51]....
        /*0248*/ 	.word	0x0000a2b0


	//   ....[52]....
        /*024c*/ 	.word	0x0000a2c0


	//   ....[53]....
        /*0250*/ 	.word	0x0000bbc0


	//   ....[54]....
        /*0254*/ 	.word	0x0000bbe0


	//   ....[55]....
        /*0258*/ 	.word	0x0000bbf0


	//   ....[56]....
        /*025c*/ 	.word	0x0000bc10


	//   ....[57]....
        /*0260*/ 	.word	0x0000c840


	//   ....[58]....
        /*0264*/ 	.word	0x0000c850


	//   ....[59]....
        /*0268*/ 	.word	0x0000c860


	//   ....[60]....
        /*026c*/ 	.word	0x0000c870


	//   ....[61]....
        /*0270*/ 	.word	0x0000ca50


	//   ....[62]....
        /*0274*/ 	.word	0x0000cd20


	//   ....[63]....
        /*0278*/ 	.word	0x0000d860


	//   ....[64]....
        /*027c*/ 	.word	0x0000d8b0


	//   ....[65]....
        /*0280*/ 	.word	0x0000d8d0


	//   ....[66]....
        /*0284*/ 	.word	0x0000d8f0


	//   ....[67]....
        /*0288*/ 	.word	0x0000f040


	//   ....[68]....
        /*028c*/ 	.word	0x0000f070


	//   ....[69]....
        /*0290*/ 	.word	0x0000f0c0


	//   ....[70]....
        /*0294*/ 	.word	0x0000f0d0


	//   ....[71]....
        /*0298*/ 	.word	0x0000fdd0


	//   ....[72]....
        /*029c*/ 	.word	0x0000fe10


	//   ....[73]....
        /*02a0*/ 	.word	0x0000fe30


	//   ....[74]....
        /*02a4*/ 	.word	0x0000fe60


	//   ....[75]....
        /*02a8*/ 	.word	0x0000fed0


	//   ....[76]....
        /*02ac*/ 	.word	0x0000ff40


	//   ....[77]....
        /*02b0*/ 	.word	0x00010850


	//   ....[78]....
        /*02b4*/ 	.word	0x00010860


	//----- nvinfo : EIATTR_EXIT_INSTR_OFFSETS
	.align		4
.L_852:
        /*02b8*/ 	.byte	0x04, 0x1c
        /*02ba*/ 	.short	(.L_854 - .L_853)


	//   ....[0]....
.L_853:
        /*02bc*/ 	.word	0x000001b0


	//   ....[1]....
        /*02c0*/ 	.word	0x00010870


	//   ....[2]....
        /*02c4*/ 	.word	0x00011110


	//   ....[3]....
        /*02c8*/ 	.word	0x00011160


	//   ....[4]....
        /*02cc*/ 	.word	0x00011190


	//   ....[5]....
        /*02d0*/ 	.word	0x000111f0


	//   ....[6]....
        /*02d4*/ 	.word	0x00011480


	//----- nvinfo : EIATTR_CTAIDZ_USED
	.align		4
.L_854:
        /*02d8*/ 	.byte	0x01, 0x04
	.zero		2


	//----- nvinfo : EIATTR_MAX_THREADS
	.align		4
        /*02dc*/ 	.byte	0x04, 0x05
        /*02de*/ 	.short	(.L_856 - .L_855)
.L_855:
        /*02e0*/ 	.word	0x00000100
        /*02e4*/ 	.word	0x00000001
        /*02e8*/ 	.word	0x00000001


	//----- nvinfo : EIATTR_CRS_STACK_SIZE
	.align		4
.L_856:
        /*02ec*/ 	.byte	0x04, 0x1e
        /*02ee*/ 	.short	(.L_858 - .L_857)
.L_857:
        /*02f0*/ 	.word	0x00000000
.L_858:


//--------------------- .nv.info._ZN7cutlass13device_kernelIN5flash19enable_sm80_to_sm89INS1_16FlashAttnFwdSm80INS1_25CollectiveMainloopFwdSm80ILi8ELi1ELb0EN4cute5tupleIJNS5_1CILi128EEENS7_ILi64EEENS7_ILi192EEEEEELi192ENS_10bfloat16_tEfNS_4arch4Sm80ELb0ELb1ELb0ELb1ELb1ELb0ELb1ELb1EEENS1_21CollectiveEpilogueFwdINS6_IJS8_SA_S9_EEENS6_IJNS7_ILi1EEESI_SI_EEESC_SE_Li256ELb1ELb1ELb1ELb0EEENS1_36VarlenDynamicPersistentTileSchedulerILi128ELi64ELi256ELi256ELb1ELb1ELb0ELb1ELb0ELb1EEEEEEEEEvNT_6ParamsE --------------------------
	.section	.nv.info._ZN7cutlass13device_kernelIN5flash19enable_sm80_to_sm89INS1_16FlashAttnFwdSm80INS1_25CollectiveMainloopFwdSm80ILi8ELi1ELb0EN4cute5tupleIJNS5_1CILi128EEENS7_ILi64EEENS7_ILi192EEEEEELi192ENS_10bfloat16_tEfNS_4arch4Sm80ELb0ELb1ELb0ELb1ELb1ELb0ELb1ELb1EEENS1_21CollectiveEpilogueFwdINS6_IJS8_SA_S9_EEENS6_IJNS7_ILi1EEESI_SI_EEESC_SE_Li256ELb1ELb1ELb1ELb0EEENS1_36VarlenDynamicPersistentTileSchedulerILi128ELi64ELi256ELi256ELb1ELb1ELb0ELb1ELb0ELb1EEEEEEEEEvNT_6ParamsE,"",@"SHT_CUDA_INFO"
	.sectionflags	@""
	.align	4


	//----- nvinfo : EIATTR_CUDA_API_VERSION
	.align		4
        /*0000*/ 	.byte	0x04, 0x37
        /*0002*/ 	.short	(.L_860 - .L_859)
.L_859:
        /*0004*/ 	.word	0x00000082


	//----- nvinfo : EIATTR_SW2861232_WAR
	.align		4
.L_860:
        /*0008*/ 	.byte	0x01, 0x35
	.zero		2


	//----- nvinfo : EIATTR_PARAM_CBANK
	.align		4
        /*000c*/ 	.byte	0x04, 0x0a
        /*000e*/ 	.short	(.L_862 - .L_861)
	.align		4
.L_861:
        /*0010*/ 	.word	index@(.nv.constant0._ZN7cutlass13device_kernelIN5flash19enable_sm80_to_sm89INS1_16FlashAttnFwdSm80INS1_25CollectiveMainloopFwdSm80ILi8ELi1ELb0EN4cute5tupleIJNS5_1CILi128EEENS7_ILi64EEENS7_ILi192EEEEEELi192ENS_10bfloat16_tEfNS_4arch4Sm80ELb0ELb1ELb0ELb1ELb1ELb0ELb1ELb1EEENS1_21CollectiveEpilogueFwdINS6_IJS8_SA_S9_EEENS6_IJNS7_ILi1EEESI_SI_EEESC_SE_Li256ELb1ELb1ELb1ELb0EEENS1_36VarlenDynamicPersistentTileSchedulerILi128ELi64ELi256ELi256ELb1ELb1ELb0ELb1ELb0ELb1EEEEEEEEEvNT_6ParamsE)
        /*0014*/ 	.short	0x0160
        /*0016*/ 	.short	0x0438


	//----- nvinfo : EIATTR_CBANK_PARAM_SIZE
	.align		4
.L_862:
        /*0018*/ 	.byte	0x03, 0x19
        /*001a*/ 	.short	0x0438


	//----- nvinfo : EIATTR_KPARAM_INFO
	.align		4
        /*001c*/ 	.byte	0x04, 0x17
        /*001e*/ 	.short	(.L_864 - .L_863)
.L_863:
        /*0020*/ 	.word	0x00000000
        /*0024*/ 	.short	0x0000
        /*0026*/ 	.short	0x0000
        /*0028*/ 	.byte	0x00, 0xf0, 0xe1, 0x10


	//----- nvinfo : EIATTR_MAXREG_COUNT
	.align		4
.L_864:
        /*002c*/ 	.byte	0x03, 0x1b
        /*002e*/ 	.short	0x00ff


	//----- nvinfo : EIATTR_NUM_BARRIERS
	.align		4
        /*0030*/ 	.byte	0x02, 0x4c
        /*0032*/ 	.byte	0x06
	.zero		1


	//----- nvinfo : EIATTR_ANNOTATIONS
	.align		4
        /*0034*/ 	.byte	0x04, 0x55
        /*0036*/ 	.short	(.L_866 - .L_865)


	//   ....[0]....
.L_865:
        /*0038*/ 	.word	0x00000001
        /*003c*/ 	.byte	0x90, 0x14, 0x00, 0x00, 0x01, 0x00, 0x00, 0x00, 0x90, 0x18, 0x00, 0x00, 0x01, 0x00, 0x00, 0x00
        /*004c*/ 	.byte	0xc0, 0x18, 0x00, 0x00, 0x01, 0x00, 0x00, 0x00, 0x00, 0x19, 0x00, 0x00, 0x01, 0x00, 0x00, 0x00
        /*005c*/ 	.byte	0x30, 0x19, 0x00, 0x00, 0x01, 0x00, 0x00, 0x00, 0xa0, 0x10, 0x01, 0x00, 0x01, 0x00, 0x00, 0x00
        /*006c*/ 	.byte	0xb0, 0x10, 0x01, 0x00, 0x01, 0x00, 0x00, 0x00, 0xc0, 0x10, 0x01, 0x00, 0x01, 0x00, 0x00, 0x00
        /*007c*/ 	.byte	0xd0, 0x10, 0x01, 0x00, 0x01, 0x00, 0x00, 0x00, 0x30, 0x18, 0x01, 0x00


	//----- nvinfo : EIATTR_MERCURY_ISA_VERSION
	.align		4
.L_866:
        /*0088*/ 	.byte	0x03, 0x5f
        /*008a*/ 	.short	0x0000


	//----- nvinfo : EIATTR_INT_WARP_WIDE_INSTR_OFFSETS
	.align		4
        /*008c*/ 	.byte	0x04, 0x31
        /*008e*/ 	.short	(.L_868 - .L_867)


	//   ....[0]....
.L_867:
        /*0090*/ 	.word	0x00010f80


	//   ....[1]....
        /*0094*/ 	.word	0x00011000


	//----- nvinfo : EIATTR_COOP_GROUP_MASK_REGIDS
	.align		4
.L_868:
        /*0098*/ 	.byte	0x04, 0x29
        /*009a*/ 	.short	(.L_870 - .L_869)


	//   ....[0]....
.L_869:
        /*009c*/ 	.word	0xffffffff


	//   ....[1]....
        /*00a0*/ 	.word	0xffffffff


	//   ....[2]....
        /*00a4*/ 	.word	0xffffffff


	//   ....[3]....
        /*00a8*/ 	.word	0xffffffff


	//   ....[4]....
        /*00ac*/ 	.word	0xffffffff


	//   ....[5]....
        /*00b0*/ 	.word	0xffffffff


	//   ....[6]....
        /*00b4*/ 	.word	0xffffffff


	//   ....[7]....
        /*00b8*/ 	.word	0xffffffff


	//   ....[8]....
        /*00bc*/ 	.word	0xffffffff


	//   ....[9]....
        /*00c0*/ 	.word	0xffffffff


	//   ....[10]....
        /*00c4*/ 	.word	0xffffffff


	//   ....[11]....
        /*00c8*/ 	.word	0xffffffff


	//   ....[12]....
        /*00cc*/ 	.word	0xffffffff


	//   ....[13]....
        /*00d0*/ 	.word	0xffffffff


	//   ....[14]....
        /*00d4*/ 	.word	0xffffffff


	//   ....[15]....
        /*00d8*/ 	.word	0xffffffff


	//   ....[16]....
        /*00dc*/ 	.word	0xffffffff


	//   ....[17]....
        /*00e0*/ 	.word	0xffffffff


	//   ....[18]....
        /*00e4*/ 	.word	0xffffffff


	//   ....[19]....
        /*00e8*/ 	.word	0xffffffff


	//   ....[20]....
        /*00ec*/ 	.word	0xffffffff


	//   ....[21]....
        /*00f0*/ 	.word	0xffffffff


	//   ....[22]....
        /*00f4*/ 	.word	0xffffffff


	//   ....[23]....
        /*00f8*/ 	.word	0xffffffff


	//   ....[24]....
        /*00fc*/ 	.word	0xffffffff


	//   ....[25]....
        /*0100*/ 	.word	0xffffffff


	//   ....[26]....
        /*0104*/ 	.word	0xffffffff


	//   ....[27]....
        /*0108*/ 	.word	0xffffffff


	//   ....[28]....
        /*010c*/ 	.word	0xffffffff


	//   ....[29]....
        /*0110*/ 	.word	0xffffffff


	//   ....[30]....
        /*0114*/ 	.word	0xffffffff


	//   ....[31]....
        /*0118*/ 	.word	0xffffffff


	//   ....[32]....
        /*011c*/ 	.word	0xffffffff


	//   ....[33]....
        /*0120*/ 	.word	0xffffffff


	//   ....[34]....
        /*0124*/ 	.word	0xffffffff


	//   ....[35]....
        /*0128*/ 	.word	0xffffffff


	//   ....[36]....
        /*012c*/ 	.word	0xffffffff


	//   ....[37]....
        /*0130*/ 	.word	0xffffffff


	//   ....[38]....
        /*0134*/ 	.word	0xffffffff


	//   ....[39]....
        /*0138*/ 	.word	0xffffffff


	//   ....[40]....
        /*013c*/ 	.word	0xffffffff


	//   ....[41]....
        /*0140*/ 	.word	0xffffffff


	//   ....[42]....
        /*0144*/ 	.word	0xffffffff


	//   ....[43]....
        /*0148*/ 	.word	0xffffffff


	//   ....[44]....
        /*014c*/ 	.word	0xffffffff


	//   ....[45]....
        /*0150*/ 	.word	0xffffffff


	//   ....[46]....
        /*0154*/ 	.word	0xffffffff


	//   ....[47]....
        /*0158*/ 	.word	0xffffffff


	//   ....[48]....
        /*015c*/ 	.word	0xffffffff


	//   ....[49]....
        /*0160*/ 	.word	0xffffffff


	//   ....[50]....
        /*0164*/ 	.word	0xffffffff


	//   ....[51]....
        /*0168*/ 	.word	0xffffffff


	//   ....[52]....
        /*016c*/ 	.word	0xffffffff


	//   ....[53]....
        /*0170*/ 	.word	0xffffffff


	//   ....[54]....
        /*0174*/ 	.word	0xffffffff


	//   ....[55]....
        /*0178*/ 	.word	0xffffffff


	//   ....[56]....
        /*017c*/ 	.word	0xffffffff


	//   ....[57]....
        /*0180*/ 	.word	0xffffffff


	//   ....[58]....
        /*0184*/ 	.word	0xffffffff


	//   ....[59]....
        /*0188*/ 	.word	0xffffffff


	//   ....[60]....
        /*018c*/ 	.word	0xffffffff


	//   ....[61]....
        /*0190*/ 	.word	0xffffffff


	//   ....[62]....
        /*0194*/ 	.word	0xffffffff


	//   ....[63]....
        /*0198*/ 	.word	0xffffffff


	//   ....[64]....
        /*019c*/ 	.word	0xffffffff


	//   ....[65]....
        /*01a0*/ 	.word	0xffffffff


	//   ....[66]....
        /*01a4*/ 	.word	0xffffffff


	//   ....[67]....
        /*01a8*/ 	.word	0xffffffff


	//   ....[68]....
        /*01ac*/ 	.word	0xffffffff


	//   ....[69]....
        /*01b0*/ 	.word	0xffffffff


	//   ....[70]....
        /*01b4*/ 	.word	0xffffffff


	//   ....[71]....
        /*01b8*/ 	.word	0xffffffff


	//   ....[72]....
        /*01bc*/ 	.word	0xffffffff


	//   ....[73]....
        /*01c0*/ 	.word	0xffffffff


	//   ....[74]....
        /*01c4*/ 	.word	0xffffffff


	//   ....[75]....
        /*01c8*/ 	.word	0xffffffff


	//   ....[76]....
        /*01cc*/ 	.word	0xffffffff


	//   ....[77]....
        /*01d0*/ 	.word	0xffffffff


	//   ....[78]....
        /*01d4*/ 	.word	0xffffffff


	//   ....[79]....
        /*01d8*/ 	.word	0xffffffff


	//   ....[80]....
        /*01dc*/ 	.word	0xffffffff


	//   ....[81]....
        /*01e0*/ 	.word	0xffffffff


	//   ....[82]....
        /*01e4*/ 	.word	0xffffffff


	//   ....[83]....
        /*01e8*/ 	.word	0xffffffff


	//   ....[84]....
        /*01ec*/ 	.word	0xffffffff


	//   ....[85]....
        /*01f0*/ 	.word	0xffffffff


	//   ....[86]....
        /*01f4*/ 	.word	0xffffffff


	//   ....[87]....
        /*01f8*/ 	.word	0xffffffff


	//   ....[88]....
        /*01fc*/ 	.word	0xffffffff


	//   ....[89]....
        /*0200*/ 	.word	0xffffffff


	//   ....[90]....
        /*0204*/ 	.word	0xffffffff


	//   ....[91]....
        /*0208*/ 	.word	0xffffffff


	//   ....[92]....
        /*020c*/ 	.word	0xffffffff


	//   ....[93]....
        /*0210*/ 	.word	0xffffffff


	//   ....[94]....
        /*0214*/ 	.word	0xffffffff


	//   ....[95]....
        /*0218*/ 	.word	0xffffffff


	//   ....[96]....
        /*021c*/ 	.word	0xffffffff


	//   ....[97]....
        /*0220*/ 	.word	0xffffffff


	//   ....[98]....
        /*0224*/ 	.word	0xffffffff


	//   ....[99]....
        /*0228*/ 	.word	0xffffffff


	//   ....[100]....
        /*022c*/ 	.word	0xffffffff


	//   ....[101]....
        /*0230*/ 	.word	0xffffffff


	//   ....[102]....
        /*0234*/ 	.word	0xffffffff


	//   ....[103]....
        /*0238*/ 	.word	0xffffffff


	//   ....[104]....
        /*023c*/ 	.word	0xffffffff


	//   ....[105]....
        /*0240*/ 	.word	0xffffffff


	//   ....[106]....
        /*0244*/ 	.word	0xffffffff


	//   ....[107]....
        /*0248*/ 	.word	0xffffffff


	//   ....[108]....
        /*024c*/ 	.word	0xffffffff


	//   ....[109]....
        /*0250*/ 	.word	0xffffffff


	//   ....[110]....
        /*0254*/ 	.word	0xffffffff


	//   ....[111]....
        /*0258*/ 	.word	0xffffffff


	//   ....[112]....
        /*025c*/ 	.word	0xffffffff


	//   ....[113]....
        /*0260*/ 	.word	0xffffffff


	//   ....[114]....
        /*0264*/ 	.word	0xffffffff


	//   ....[115]....
        /*0268*/ 	.word	0xffffffff


	//   ....[116]....
        /*026c*/ 	.word	0xffffffff


	//   ....[117]....
        /*0270*/ 	.word	0xffffffff


	//   ....[118]....
        /*0274*/ 	.word	0xffffffff


	//   ....[119]....
        /*0278*/ 	.word	0xffffffff


	//   ....[120]....
        /*027c*/ 	.word	0xffffffff


	//   ....[121]....
        /*0280*/ 	.word	0xffffffff


	//   ....[122]....
        /*0284*/ 	.word	0xffffffff


	//   ....[123]....
        /*0288*/ 	.word	0xffffffff


	//   ....[124]....
        /*028c*/ 	.word	0xffffffff


	//   ....[125]....
        /*0290*/ 	.word	0xffffffff


	//   ....[126]....
        /*0294*/ 	.word	0xffffffff


	//   ....[127]....
        /*0298*/ 	.word	0xffffffff


	//   ....[128]....
        /*029c*/ 	.word	0xffffffff


	//   ....[129]....
        /*02a0*/ 	.word	0xffffffff


	//   ....[130]....
        /*02a4*/ 	.word	0xffffffff


	//   ....[131]....
        /*02a8*/ 	.word	0xffffffff


	//   ....[132]....
        /*02ac*/ 	.word	0xffffffff


	//   ....[133]....
        /*02b0*/ 	.word	0xffffffff


	//   ....[134]....
        /*02b4*/ 	.word	0xffffffff


	//   ....[135]....
        /*02b8*/ 	.word	0xffffffff


	//   ....[136]....
        /*02bc*/ 	.word	0xffffffff


	//   ....[137]....
        /*02c0*/ 	.word	0xffffffff


	//   ....[138]....
        /*02c4*/ 	.word	0xffffffff


	//   ....[139]....
        /*02c8*/ 	.word	0xffffffff


	//   ....[140]....
        /*02cc*/ 	.word	0xffffffff


	//   ....[141]....
        /*02d0*/ 	.word	0xffffffff


	//   ....[142]....
        /*02d4*/ 	.word	0xffffffff


	//   ....[143]....
        /*02d8*/ 	.word	0xffffffff


	//   ....[144]....
        /*02dc*/ 	.word	0xffffffff


	//   ....[145]....
        /*02e0*/ 	.word	0xffffffff


	//   ....[146]....
        /*02e4*/ 	.word	0xffffffff


	//   ....[147]....
        /*02e8*/ 	.word	0xffffffff


	//   ....[148]....
        /*02ec*/ 	.word	0xffffffff


	//   ....[149]....
        /*02f0*/ 	.word	0xffffffff


	//   ....[150]....
        /*02f4*/ 	.word	0xffffffff


	//   ....[151]....
        /*02f8*/ 	.word	0xffffffff


	//   ....[152]....
        /*02fc*/ 	.word	0xffffffff


	//   ....[153]....
        /*0300*/ 	.word	0xffffffff


	//   ....[154]....
        /*0304*/ 	.word	0xffffffff


	//   ....[155]....
        /*0308*/ 	.word	0xffffffff


	//   ....[156]....
        /*030c*/ 	.word	0xffffffff


	//   ....[157]....
        /*0310*/ 	.word	0xffffffff


	//   ....[158]....
        /*0314*/ 	.word	0xffffffff


	//   ....[159]....
        /*0318*/ 	.word	0xffffffff


	//   ....[160]....
        /*031c*/ 	.word	0xffffffff


	//   ....[161]....
        /*0320*/ 	.word	0xffffffff


	//   ....[162]....
        /*0324*/ 	.word	0xffffffff


	//   ....[163]....
        /*0328*/ 	.word	0xffffffff


	//   ....[164]....
        /*032c*/ 	.word	0xffffffff


	//   ....[165]....
        /*0330*/ 	.word	0xffffffff


	//   ....[166]....
        /*0334*/ 	.word	0xffffffff


	//   ....[167]....
        /*0338*/ 	.word	0xffffffff


	//   ....[168]....
        /*033c*/ 	.word	0xffffffff


	//   ....[169]....
        /*0340*/ 	.word	0xffffffff


	//   ....[170]....
        /*0344*/ 	.word	0xffffffff


	//   ....[171]....
        /*0348*/ 	.word	0xffffffff


	//   ....[172]....
        /*034c*/ 	.word	0xffffffff


	//   ....[173]....
        /*0350*/ 	.word	0xffffffff


	//   ....[174]....
        /*0354*/ 	.word	0xffffffff


	//   ....[175]....
        /*0358*/ 	.word	0xffffffff


	//   ....[176]....
        /*035c*/ 	.word	0xffffffff


	//   ....[177]....
        /*0360*/ 	.word	0xffffffff


	//   ....[178]....
        /*0364*/ 	.word	0xffffffff


	//   ....[179]....
        /*0368*/ 	.word	0xffffffff


	//   ....[180]....
        /*036c*/ 	.word	0xffffffff


	//   ....[181]....
        /*0370*/ 	.word	0xffffffff


	//   ....[182]....
        /*0374*/ 	.word	0xffffffff


	//   ....[183]....
        /*0378*/ 	.word	0xffffffff


	//   ....[184]....
        /*037c*/ 	.word	0xffffffff


	//   ....[185]....
        /*0380*/ 	.word	0xffffffff


	//   ....[186]....
        /*0384*/ 	.word	0xffffffff


	//   ....[187]....
        /*0388*/ 	.word	0xffffffff


	//   ....[188]....
        /*038c*/ 	.word	0xffffffff


	//   ....[189]....
        /*0390*/ 	.word	0xffffffff


	//   ....[190]....
        /*0394*/ 	.word	0xffffffff


	//   ....[191]....
        /*0398*/ 	.word	0xffffffff


	//   ....[192]....
        /*039c*/ 	.word	0xffffffff


	//   ....[193]....
        /*03a0*/ 	.word	0xffffffff


	//   ....[194]....
        /*03a4*/ 	.word	0xffffffff


	//   ....[195]....
        /*03a8*/ 	.word	0xffffffff


	//   ....[196]....
        /*03ac*/ 	.word	0xffffffff


	//   ....[197]....
        /*03b0*/ 	.word	0xffffffff


	//   ....[198]....
        /*03b4*/ 	.word	0xffffffff


	//   ....[199]....
        /*03b8*/ 	.word	0xffffffff


	//   ....[200]....
        /*03bc*/ 	.word	0xffffffff


	//   ....[201]....
        /*03c0*/ 	.word	0xffffffff


	//   ....[202]....
        /*03c4*/ 	.word	0xffffffff


	//   ....[203]....
        /*03c8*/ 	.word	0xffffffff


	//   ....[204]....
        /*03cc*/ 	.word	0xffffffff


	//   ....[205]....
        /*03d0*/ 	.word	0xffffffff


	//   ....[206]....
        /*03d4*/ 	.word	0xffffffff


	//   ....[207]....
        /*03d8*/ 	.word	0xffffffff


	//   ....[208]....
        /*03dc*/ 	.word	0xffffffff


	//   ....[209]....
        /*03e0*/ 	.word	0xffffffff


	//   ....[210]....
        /*03e4*/ 	.word	0xffffffff


	//   ....[211]....
        /*03e8*/ 	.word	0xffffffff


	//   ....[212]....
        /*03ec*/ 	.word	0xffffffff


	//   ....[213]....
        /*03f0*/ 	.word	0xffffffff


	//   ....[214]....
        /*03f4*/ 	.word	0xffffffff


	//   ....[215]....
        /*03f8*/ 	.word	0xffffffff


	//   ....[216]....
        /*03fc*/ 	.word	0xffffffff


	//   ....[217]....
        /*0400*/ 	.word	0xffffffff


	//   ....[218]....
        /*0404*/ 	.word	0xffffffff


	//   ....[219]....
        /*0408*/ 	.word	0xffffffff


	//   ....[220]....
        /*040c*/ 	.word	0xffffffff


	//   ....[221]....
        /*0410*/ 	.word	0xffffffff


	//   ....[222]....
        /*0414*/ 	.word	0xffffffff


	//   ....[223]....
        /*0418*/ 	.word	0xffffffff


	//   ....[224]....
        /*041c*/ 	.word	0xffffffff


	//   ....[225]....
        /*0420*/ 	.word	0xffffffff


	//   ....[226]....
        /*0424*/ 	.word	0xffffffff


	//   ....[227]....
        /*0428*/ 	.word	0xffffffff


	//   ....[228]....
        /*042c*/ 	.word	0xffffffff


	//   ....[229]....
        /*0430*/ 	.word	0xffffffff


	//   ....[230]....
        /*0434*/ 	.word	0xffffffff


	//   ....[231]....
        /*0438*/ 	.word	0xffffffff


	//   ....[232]....
        /*043c*/ 	.word	0xffffffff


	//   ....[233]....
        /*0440*/ 	.word	0xffffffff


	//   ....[234]....
        /*0444*/ 	.word	0xffffffff


	//   ....[235]....
        /*0448*/ 	.word	0xffffffff


	//----- nvinfo : EIATTR_COOP_GROUP_INSTR_OFFSETS
	.align		4
.L_870:
        /*044c*/ 	.byte	0x04, 0x28
        /*044e*/ 	.short	(.L_872 - .L_871)


	//   ....[0]....
.L_871:
        /*0450*/ 	.word	0x00000050


	//   ....[1]....
        /*0454*/ 	.word	0x000001e0


	//   ....[2]....
        /*0458*/ 	.word	0x00000210


	//   ....[3]....
        /*045c*/ 	.word	0x00000240


	//   ....[4]....
        /*0460*/ 	.word	0x00000270


	//   ....[5]....
        /*0464*/ 	.word	0x000002a0


	//   ....[6]....
        /*0468*/ 	.word	0x000002d0


	//   ....[7]....
        /*046c*/ 	.word	0x00000430


	//   ....[8]....
        /*0470*/ 	.word	0x00000470


	//   ....[9]....
        /*0474*/ 	.word	0x000004a0


	//   ....[10]....
        /*0478*/ 	.word	0x000004d0


	//   ....[11]....
        /*047c*/ 	.word	0x00000500


	//   ....[12]....
        /*0480*/ 	.word	0x00000530


	//   ....[13]....
        /*0484*/ 	.word	0x000005c0


	//   ....[14]....
        /*0488*/ 	.word	0x00000600


	//   ....[15]....
        /*048c*/ 	.word	0x00000620


	//   ....[16]....
        /*0490*/ 	.word	0x00000680


	//   ....[17]....
        /*0494*/ 	.word	0x000029a0


	//   ....[18]....
        /*0498*/ 	.word	0x000029c0


	//   ....[19]....
        /*049c*/ 	.word	0x00002b30


	//   ....[20]....
        /*04a0*/ 	.word	0x00002b40


	//   ....[21]....
        /*04a4*/ 	.word	0x00002ca0


	//   ....[22]....
        /*04a8*/ 	.word	0x00002cc0


	//   ....[23]....
        /*04ac*/ 	.word	0x00002e20


	//   ....[24]....
        /*04b0*/ 	.word	0x00002e30


	//   ....[25]....
        /*04b4*/ 	.word	0x000032b0


	//   ....[26]....
        /*04b8*/ 	.word	0x000032e0


	//   ....[27]....
        /*04bc*/ 	.word	0x000032f0


	//   ....[28]....
        /*04c0*/ 	.word	0x00003300


	//   ....[29]....
        /*04c4*/ 	.word	0x000034a0


	//   ....[30]....
        /*04c8*/ 	.word	0x000034b0


	//   ....[31]....
        /*04cc*/ 	.word	0x00003500


	//   ....[32]....
        /*04d0*/ 	.word	0x00003510


	//   ....[33]....
        /*04d4*/ 	.word	0x000043e0


	//   ....[34]....
        /*04d8*/ 	.word	0x00004400


	//   ....[35]....
        /*04dc*/ 	.word	0x00004490


	//   ....[36]....
        /*04e0*/ 	.word	0x000044f0


	//   ....[37]....
        /*04e4*/ 	.word	0x00004780


	//   ....[38]....
        /*04e8*/ 	.word	0x00004c60


	//   ....[39]....
        /*04ec*/ 	.word	0x00005310


	//   ....[40]....
        /*04f0*/ 	.word	0x00005340


	//   ....[41]....
        /*04f4*/ 	.word	0x00005350


	//   ....[42]....
        /*04f8*/ 	.word	0x00005380


	//   ....[43]....
        /*04fc*/ 	.word	0x000068d0


	//   ....[44]....
        /*0500*/ 	.word	0x000068f0


	//   ....[45]....
        /*0504*/ 	.word	0x000069b0


	//   ....[46]....
        /*0508*/ 	.word	0x000069e0


	//   ....[47]....
        /*050c*/ 	.word	0x00007780


	//   ....[48]....
        /*0510*/ 	.word	0x000077a0


	//   ....[49]....
        /*0514*/ 	.word	0x00007860


	//   ....[50]....
        /*0518*/ 	.word	0x00007890


	//   ....[51]....
        /*051c*/ 	.word	0x00007b30


	//   ....[52]....
        /*0520*/ 	.word	0x00008040


	//   ....[53]....
        /*0524*/ 	.word	0x00008740


	//   ....[54]....
        /*0528*/ 	.word	0x00008770


	//   ....[55]....
        /*052c*/ 	.word	0x00008780


	//   ....[56]....
        /*0530*/ 	.word	0x000087b0


	//   ....[57]....
        /*0534*/ 	.word	0x0000a3e0


	//   ....[58]....
        /*0538*/ 	.word	0x0000a400


	//   ....[59]....
        /*053c*/ 	.word	0x0000a4c0


	//   ....[60]....
        /*0540*/ 	.word	0x0000a4f0


	//   ....[61]....
        /*0544*/ 	.word	0x0000b290


	//   ....[62]....
        /*0548*/ 	.word	0x0000b2b0


	//   ....[63]....
        /*054c*/ 	.word	0x0000b370


	//   ....[64]....
        /*0550*/ 	.word	0x0000b3a0


	//   ....[65]....
        /*0554*/ 	.word	0x0000b780


	//   ....[66]....
        /*0558*/ 	.word	0x0000b7b0


	//   ....[67]....
        /*055c*/ 	.word	0x0000b7c0


	//   ....[68]....
        /*0560*/ 	.word	0x0000b7f0


	//   ....[69]....
        /*0564*/ 	.word	0x0000d200


	//   ....[70]....
        /*0568*/ 	.word	0x0000d210


	//   ....[71]....
        /*056c*/ 	.word	0x0000d250


	//   ....[72]....
        /*0570*/ 	.word	0x0000d280


	//   ....[73]....
        /*0574*/ 	.word	0x0000e040


	//   ....[74]....
        /*0578*/ 	.word	0x0000e060


	//   ....[75]....
        /*057c*/ 	.word	0x0000e140


	//   ....[76]....
        /*0580*/ 	.word	0x0000e160


	//   ....[77]....
        /*0584*/ 	.word	0x0000e340


	//   ....[78]....
        /*0588*/ 	.word	0x0000e850


	//   ....[79]....
        /*058c*/ 	.word	0x0000ef50


	//   ....[80]....
        /*0590*/ 	.word	0x0000ef80


	//   ....[81]....
        /*0594*/ 	.word	0x0000ef90


	//   ....[82]....
        /*0598*/ 	.word	0x0000efc0


	//   ....[83]....
        /*059c*/ 	.word	0x00010760


	//   ....[84]....
        /*05a0*/ 	.word	0x00010790


	//   ....[85]....
        /*05a4*/ 	.word	0x000107a0


	//   ....[86]....
        /*05a8*/ 	.word	0x000107d0


	//   ....[87]....
        /*05ac*/ 	.word	0x00011ba0


	//   ....[88]....
        /*05b0*/ 	.word	0x00011bc0


	//   ....[89]....
        /*05b4*/ 	.word	0x00011be0


	//   ....[90]....
        /*05b8*/ 	.word	0x00011bf0


	//   ....[91]....
        /*05bc*/ 	.word	0x00011f40


	//   ....[92]....
        /*05c0*/ 	.word	0x00011f60


	//   ....[93]....
        /*05c4*/ 	.word	0x000120c0


	//   ....[94]....
        /*05c8*/ 	.word	0x000120d0


	//   ....[95]....
        /*05cc*/ 	.word	0x00012230


	//   ....[96]....
        /*05d0*/ 	.word	0x00012250


	//   ....[97]....
        /*05d4*/ 	.word	0x000123b0


	//   ....[98]....
        /*05d8*/ 	.word	0x000123c0


	//   ....[99]....
        /*05dc*/ 	.word	0x00012700


	//   ....[100]....
        /*05e0*/ 	.word	0x00012720


	//   ....[101]....
        /*05e4*/ 	.word	0x00012f10


	//   ....[102]....
        /*05e8*/ 	.word	0x00012f20


	//   ....[103]....
        /*05ec*/ 	.word	0x00013e90


	//   ....[104]....
        /*05f0*/ 	.word	0x00013eb0


	//   ....[105]....
        /*05f4*/ 	.word	0x00014020


	//   ....[106]....
        /*05f8*/ 	.word	0x00014030


	//   ....[107]....
        /*05fc*/ 	.word	0x00014190


	//   ....[108]....
        /*0600*/ 	.word	0x000141b0


	//   ....[109]....
        /*0604*/ 	.word	0x00014310


	//   ....[110]....
        /*0608*/ 	.word	0x00014320


	//   ....[111]....
        /*060c*/ 	.word	0x00014510


	//   ....[112]....
        /*0610*/ 	.word	0x00014530


	//   ....[113]....
        /*0614*/ 	.word	0x00014650


	//   ....[114]....
        /*0618*/ 	.word	0x00014690


	//   ....[115]....
        /*061c*/ 	.word	0x000146c0


	//   ....[116]....
        /*0620*/ 	.word	0x000146f0


	//   ....[117]....
        /*0624*/ 	.word	0x00014720


	//   ....[118]....
        /*0628*/ 	.word	0x00014750


	//   ....[119]....
        /*062c*/ 	.word	0x000148a0


	//   ....[120]....
        /*0630*/ 	.word	0x000148e0


	//   ....[121]....
        /*0634*/ 	.word	0x00014910


	//   ....[122]....
        /*0638*/ 	.word	0x00014940


	//   ....[123]....
        /*063c*/ 	.word	0x00014970


	//   ....[124]....
        /*0640*/ 	.word	0x000149a0


	//   ....[125]....
        /*0644*/ 	.word	0x00014a30


	//   ....[126]....
        /*0648*/ 	.word	0x00014a70


	//   ....[127]....
        /*064c*/ 	.word	0x00014a80


	//   ....[128]....
        /*0650*/ 	.word	0x00014ae0


	//   ....[129]....
        /*0654*/ 	.word	0x00015490


	//   ....[130]....
        /*0658*/ 	.word	0x000154f0


	//   ....[131]....
        /*065c*/ 	.word	0x00015540


	//   ....[132]....
        /*0660*/ 	.word	0x00015590


	//   ....[133]....
        /*0664*/ 	.word	0x000155e0


	//   ....[134]....
        /*0668*/ 	.word	0x00015650


	//   ....[135]....
        /*066c*/ 	.word	0x000156a0


	//   ....[136]....
        /*0670*/ 	.word	0x00015710


	//   ....[137]....
        /*0674*/ 	.word	0x00015780


	//   ....[138]....
        /*0678*/ 	.word	0x000157f0


	//   ....[139]....
        /*067c*/ 	.word	0x00015860


	//   ....[140]....
        /*0680*/ 	.word	0x000158d0


	//   ....[141]....
        /*0684*/ 	.word	0x00015940


	//   ....[142]....
        /*0688*/ 	.word	0x000159a0


	//   ....[143]....
        /*068c*/ 	.word	0x00015a10


	//   ....[144]....
        /*0690*/ 	.word	0x00015a80


	//   ....[145]....
        /*0694*/ 	.word	0x00015af0


	//   ....[146]....
        /*0698*/ 	.word	0x00015b50


	//   ....[147]....
        /*069c*/ 	.word	0x00015bc0


	//   ....[148]....
        /*06a0*/ 	.word	0x00015c30


	//   ....[149]....
        /*06a4*/ 	.word	0x00015da0


	//   ....[150]....
        /*06a8*/ 	.word	0x00015e00


	//   ....[151]....
        /*06ac*/ 	.word	0x00015e70


	//   ....[152]....
        /*06b0*/ 	.word	0x00015ee0


	//   ....[153]....
        /*06b4*/ 	.word	0x00015f40


	//   ....[154]....
        /*06b8*/ 	.word	0x00015f90


	//   ....[155]....
        /*06bc*/ 	.word	0x00015fe0


	//   ....[156]....
        /*06c0*/ 	.word	0x00016030


	//   ....[157]....
        /*06c4*/ 	.word	0x000160a0


	//   ....[158]....
        /*06c8*/ 	.word	0x00016110


	//   ....[159]....
        /*06cc*/ 	.word	0x00016280


	//   ....[160]....
        /*06d0*/ 	.word	0x000162e0


	//   ....[161]....
        /*06d4*/ 	.word	0x00016350


	//   ....[162]....
        /*06d8*/ 	.word	0x000163c0


	//   ....[163]....
        /*06dc*/ 	.word	0x00016530


	//   ....[164]....
        /*06e0*/ 	.word	0x00016590


	//   ....[165]....
        /*06e4*/ 	.word	0x00016600


	//   ....[166]....
        /*06e8*/ 	.word	0x00016670


	//   ....[167]....
        /*06ec*/ 	.word	0x000166c0


	//   ....[168]....
        /*06f0*/ 	.word	0x00016710


	//   ....[169]....
        /*06f4*/ 	.word	0x00016760


	//   ....[170]....
        /*06f8*/ 	.word	0x000167a0


	//   ....[171]....
        /*06fc*/ 	.word	0x00016800


	//   ....[172]....
        /*0700*/ 	.word	0x00016870


	//   ....[173]....
        /*0704*/ 	.word	0x000169e0


	//   ....[174]....
        /*0708*/ 	.word	0x00016a40


	//   ....[175]....
        /*070c*/ 	.word	0x00016ab0


	//   ....[176]....
        /*0710*/ 	.word	0x00016b20


	//   ....[177]....
        /*0714*/ 	.word	0x00016c90


	//   ....[178]....
        /*0718*/ 	.word	0x00016cf0


	//   ....[179]....
        /*071c*/ 	.word	0x00016d40


	//   ....[180]....
        /*0720*/ 	.word	0x00016d90


	//   ....[181]....
        /*0724*/ 	.word	0x00016de0


	//   ....[182]....
        /*0728*/ 	.word	0x00016e20


	//   ....[183]....
        /*072c*/ 	.word	0x00016e80


	//   ....[184]....
        /*0730*/ 	.word	0x00016ef0


	//   ....[185]....
        /*0734*/ 	.word	0x00016f60


	//   ....[186]....
        /*0738*/ 	.word	0x000170b0


	//   ....[187]....
        /*073c*/ 	.word	0x00017110


	//   ....[188]....
        /*0740*/ 	.word	0x00017180


	//   ....[189]....
        /*0744*/ 	.word	0x000171f0


	//   ....[190]....
        /*0748*/ 	.word	0x00017240


	//   ....[191]....
        /*074c*/ 	.word	0x00017280


	//   ....[192]....
        /*0750*/ 	.word	0x000172d0


	//   ....[193]....
        /*0754*/ 	.word	0x00017320


	//   ....[194]....
        /*0758*/ 	.word	0x00017370


	//   ....[195]....
        /*075c*/ 	.word	0x000173c0


	//   ....[196]....
        /*0760*/ 	.word	0x00017410


	//   ....[197]....
        /*0764*/ 	.word	0x00017460


	//   ....[198]....
        /*0768*/ 	.word	0x000174d0


	//   ....[199]....
        /*076c*/ 	.word	0x00017540


	//   ....[200]....
        /*0770*/ 	.word	0x000175b0


	//   ....[201]....
        /*0774*/ 	.word	0x00017610


	//   ....[202]....
        /*0778*/ 	.word	0x00017680


	//   ....[203]....
        /*077c*/ 	.word	0x000176f0


	//   ....[204]....
        /*0780*/ 	.word	0x00017760


	//   ....[205]....
        /*0784*/ 	.word	0x000177c0


	//   ....[206]....
        /*0788*/ 	.word	0x00017830


	//   ....[207]....
        /*078c*/ 	.word	0x000178a0


	//   ....[208]....
        /*0790*/ 	.word	0x00017910


	//   ....[209]....
        /*0794*/ 	.word	0x00017970


	//   ....[210]....
        /*0798*/ 	.word	0x000179e0


	//   ....[211]....
        /*079c*/ 	.word	0x00017a50


	//   ....[212]....
        /*07a0*/ 	.word	0x00017ac0


	//   ....[213]....
        /*07a4*/ 	.word	0x00017b20


	//   ....[214]....
        /*07a8*/ 	.word	0x00017b90


	//   ....[215]....
        /*07ac*/ 	.word	0x00017c00


	//   ....[216]....
        /*07b0*/ 	.word	0x00017c70


	//   ....[217]....
        /*07b4*/ 	.word	0x00017cd0


	//   ....[218]....
        /*07b8*/ 	.word	0x00017d40


	//   ....[219]....
        /*07bc*/ 	.word	0x00017db0


	//   ....[220]....
        /*07c0*/ 	.word	0x00017e00


	//   ....[221]....
        /*07c4*/ 	.word	0x00017e40


	//   ....[222]....
        /*07c8*/ 	.word	0x00017e90


	//   ....[223]....
        /*07cc*/ 	.word	0x00017ee0


	//   ....[224]....
        /*07d0*/ 	.word	0x00017f30


	//   ....[225]....
        /*07d4*/ 	.word	0x00017fa0


	//   ....[226]....
        /*07d8*/ 	.word	0x00017ff0


	//   ....[227]....
        /*07dc*/ 	.word	0x00018040


	//   ....[228]....
        /*07e0*/ 	.word	0x00018090


	//   ....[229]....
        /*07e4*/ 	.word	0x000180e0


	//   ....[230]....
        /*07e8*/ 	.word	0x00018130


	//   ....[231]....
        /*07ec*/ 	.word	0x000181a0


	//   ....[232]....
        /*07f0*/ 	.word	0x000181f0


	//   ....[233]....
        /*07f4*/ 	.word	0x00018260


	//   ....[234]....
        /*07f8*/ 	.word	0x000182c0


	//   ....[235]....
        /*07fc*/ 	.word	0x00018330


	//----- nvinfo : EIATTR_EXIT_INSTR_OFFSETS
	.align		4
.L_872:
        /*0800*/ 	.byte	0x04, 0x1c
        /*0802*/ 	.short	(.L_874 - .L_873)


	//   ....[0]....
.L_873:
        /*0804*/ 	.word	0x00000fe0


	//   ....[1]....
        /*0808*/ 	.word	0x00015450


	//----- nvinfo : EIATTR_MAX_THREADS
	.align		4
.L_874:
        /*080c*/ 	.byte	0x04, 0x05
        /*080e*/ 	.short	(.L_876 - .L_875)
.L_875:
        /*0810*/ 	.word	0x00000100
        /*0814*/ 	.word	0x00000001
        /*0818*/ 	.word	0x00000001


	//----- nvinfo : EIATTR_CRS_STACK_SIZE
	.align		4
.L_876:
        /*081c*/ 	.byte	0x04, 0x1e
        /*081e*/ 	.short	(.L_878 - .L_877)
.L_877:
        /*0820*/ 	.word	0x00000000
.L_878:


//--------------------- .nv.info._ZN7cutlass13device_kernelIN5flash19enable_sm80_to_sm89INS1_16FlashAttnFwdSm80INS1_25CollectiveMainloopFwdSm80ILi8ELi1ELb0EN4cute5tupleIJNS5_1CILi128EEENS7_ILi64EEENS7_ILi192EEEEEELi192ENS_10bfloat16_tEfNS_4arch4Sm80ELb0ELb1ELb0ELb1ELb1ELb1ELb1ELb1EEENS1_21CollectiveEpilogueFwdINS6_IJS8_SA_S9_EEENS6_IJNS7_ILi1EEESI_SI_EEESC_SE_Li256ELb1ELb1ELb1ELb0EEENS1_36VarlenDynamicPersistentTileSchedulerILi128ELi64ELi256ELi256ELb1ELb1ELb0ELb1ELb0ELb1EEEEEEEEEvNT_6ParamsE --------------------------
	.section	.nv.info._ZN7cutlass13device_kernelIN5flash19enable_sm80_to_sm89INS1_16FlashAttnFwdSm80INS1_25CollectiveMainloopFwdSm80ILi8ELi1ELb0EN4cute5tupleIJNS5_1CILi128EEENS7_ILi64EEENS7_ILi192EEEEEELi192ENS_10bfloat16_tEfNS_4arch4Sm80ELb0ELb1ELb0ELb1ELb1ELb1ELb1ELb1EEENS1_21CollectiveEpilogueFwdINS6_IJS8_SA_S9_EEENS6_IJNS7_ILi1EEESI_SI_EEESC_SE_Li256ELb1ELb1ELb1ELb0EEENS1_36VarlenDynamicPersistentTileSchedulerILi128ELi64ELi256ELi256ELb1ELb1ELb0ELb1ELb0ELb1EEEEEEEEEvNT_6ParamsE,"",@"SHT_CUDA_INFO"
	.sectionflags	@""
	.align	4


	//----- nvinfo : EIATTR_CUDA_API_VERSION
	.align		4
        /*0000*/ 	.byte	0x04, 0x37
        /*0002*/ 	.short	(.L_880 - .L_879)
.L_879:
        /*0004*/ 	.word	0x00000082


	//----- nvinfo : EIATTR_SW2861232_WAR
	.align		4
.L_880:
        /*0008*/ 	.byte	0x01, 0x35
	.zero		2


	//----- nvinfo : EIATTR_PARAM_CBANK
	.align		4
        /*000c*/ 	.byte	0x04, 0x0a
        /*000e*/ 	.short	(.L_882 - .L_881)
	.align		4
.L_881:
        /*0010*/ 	.word	index@(.nv.constant0._ZN7cutlass13device_kernelIN5flash19enable_sm80_to_sm89INS1_16FlashAttnFwdSm80INS1_25CollectiveMainloopFwdSm80ILi8ELi1ELb0EN4cute5tupleIJNS5_1CILi128EEENS7_ILi64EEENS7_ILi192EEEEEELi192ENS_10bfloat16_tEfNS_4arch4Sm80ELb0ELb1ELb0ELb1ELb1ELb1ELb1ELb1EEENS1_21CollectiveEpilogueFwdINS6_IJS8_SA_S9_EEENS6_IJNS7_ILi1EEESI_SI_EEESC_SE_Li256ELb1ELb1ELb1ELb0EEENS1_36VarlenDynamicPersistentTileSchedulerILi128ELi64ELi256ELi256ELb1ELb1ELb0ELb1ELb0ELb1EEEEEEEEEvNT_6ParamsE)
        /*0014*/ 	.short	0x0160
        /*0016*/ 	.short	0x0438


	//----- nvinfo : EIATTR_CBANK_PARAM_SIZE
	.align		4
.L_882:
        /*0018*/ 	.byte	0x03, 0x19
        /*001a*/ 	.short	0x0438


	//----- nvinfo : EIATTR_KPARAM_INFO
	.align		4
        /*001c*/ 	.byte	0x04, 0x17
        /*001e*/ 	.short	(.L_884 - .L_883)
.L_883:
        /*0020*/ 	.word	0x00000000
        /*0024*/ 	.short	0x0000
        /*0026*/ 	.short	0x0000
        /*0028*/ 	.byte	0x00, 0xf0, 0xe1, 0x10


	//----- nvinfo : EIATTR_MAXREG_COUNT
	.align		4
.L_884:
        /*002c*/ 	.byte	0x03, 0x1b
        /*002e*/ 	.short	0x00ff


	//----- nvinfo : EIATTR_NUM_BARRIERS
	.align		4
        /*0030*/ 	.byte	0x02, 0x4c
        /*0032*/ 	.byte	0x06
	.zero		1


	//----- nvinfo : EIATTR_ANNOTATIONS
	.align		4
        /*0034*/ 	.byte	0x04, 0x55
        /*0036*/ 	.short	(.L_886 - .L_885)


	//   ....[0]....
.L_885:
        /* <DEDUP_REMOVED lines=117> */


	//----- nvinfo : EIATTR_MERCURY_ISA_VERSION
	.align		4
.L_886:
        /*0770*/ 	.byte	0x03, 0x5f
        /*0772*/ 	.short	0x0000


	//----- nvinfo : EIATTR_INT_WARP_WIDE_INSTR_OFFSETS
	.align		4
        /*0774*/ 	.byte	0x04, 0x31
        /*0776*/ 	.short	(.L_888 - .L_887)


	//   ....[0]....
.L_887:
        /*0778*/ 	.word	0x000171c0


	//   ....[1]....
        /*077c*/ 	.word	0x00017240


	//----- nvinfo : EIATTR_COOP_GROUP_MASK_REGIDS
	.align		4
.L_888:
        /*0780*/ 	.byte	0x04, 0x29
        /*0782*/ 	.short	(.L_890 - .L_889)


	//   ....[0]....
.L_889:
        /*0784*/ 	.word	0xffffffff


	//   ....[1]....
        /*0788*/ 	.word	0xffffffff


	//   ....[2]....
        /*078c*/ 	.word	0xffffffff


	//   ....[3]....
        /*0790*/ 	.word	0xffffffff


	//   ....[4]....
        /*0794*/ 	.word	0xffffffff


	//   ....[5]....
        /*0798*/ 	.word	0xffffffff


	//   ....[6]....
        /*079c*/ 	.word	0xffffffff


	//   ....[7]....
        /*07a0*/ 	.word	0xffffffff


	//   ....[8]....
        /*07a4*/ 	.word	0xffffffff


	//   ....[9]....
        /*07a8*/ 	.word	0xffffffff


	//   ....[10]....
        /*07ac*/ 	.word	0xffffffff


	//   ....[11]....
        /*07b0*/ 	.word	0xffffffff


	//   ....[12]....
        /*07b4*/ 	.word	0xffffffff


	//   ....[13]....
        /*07b8*/ 	.word	0xffffffff


	//   ....[14]....
        /*07bc*/ 	.word	0xffffffff


	//   ....[15]....
        /*07c0*/ 	.word	0xffffffff


	//   ....[16]....
        /*07c4*/ 	.word	0xffffffff


	//   ....[17]....
        /*07c8*/ 	.word	0xffffffff


	//   ....[18]....
        /*07cc*/ 	.word	0xffffffff


	//   ....[19]....
        /*07d0*/ 	.word	0xffffffff


	//   ....[20]....
        /*07d4*/ 	.word	0xffffffff


	//   ....[21]....
        /*07d8*/ 	.word	0xffffffff


	//   ....[22]....
        /*07dc*/ 	.word	0xffffffff


	//   ....[23]....
        /*07e0*/ 	.word	0xffffffff


	//   ....[24]....
        /*07e4*/ 	.word	0xffffffff


	//   ....[25]....
        /*07e8*/ 	.word	0xffffffff


	//   ....[26]....
        /*07ec*/ 	.word	0xffffffff


	//   ....[27]....
        /*07f0*/ 	.word	0xffffffff


	//   ....[28]....
        /*07f4*/ 	.word	0xffffffff


	//   ....[29]....
        /*07f8*/ 	.word	0xffffffff


	//   ....[30]....
        /*07fc*/ 	.word	0xffffffff


	//   ....[31]....
        /*0800*/ 	.word	0xffffffff


	//   ....[32]....
        /*0804*/ 	.word	0xffffffff


	//   ....[33]....
        /*0808*/ 	.word	0xffffffff


	//   ....[34]....
        /*080c*/ 	.word	0xffffffff


	//   ....[35]....
        /*0810*/ 	.word	0xffffffff


	//   ....[36]....
        /*0814*/ 	.word	0xffffffff


	//   ....[37]....
        /*0818*/ 	.word	0xffffffff


	//   ....[38]....
        /*081c*/ 	.word	0xffffffff


	//   ....[39]....
        /*0820*/ 	.word	0xffffffff


	//   ....[40]....
        /*0824*/ 	.word	0xffffffff


	//   ....[41]....
        /*0828*/ 	.word	0xffffffff


	//   ....[42]....
        /*082c*/ 	.word	0xffffffff


	//   ....[43]....
        /*0830*/ 	.word	0xffffffff


	//   ....[44]....
        /*0834*/ 	.word	0xffffffff


	//   ....[45]....
        /*0838*/ 	.word	0xffffffff


	//   ....[46]....
        /*083c*/ 	.word	0xffffffff


	//   ....[47]....
        /*0840*/ 	.word	0xffffffff


	//   ....[48]....
        /*0844*/ 	.word	0xffffffff


	//   ....[49]....
        /*0848*/ 	.word	0xffffffff


	//   ....[50]....
        /*084c*/ 	.word	0xffffffff


	//   ....[51]....
        /*0850*/ 	.word	0xffffffff


	//   ....[52]....
        /*0854*/ 	.word	0xffffffff


	//   ....[53]....
        /*0858*/ 	.word	0xffffffff


	//   ....[54]....
        /*085c*/ 	.word	0xffffffff


	//   ....[55]....
        /*0860*/ 	.word	0xffffffff


	//   ....[56]....
        /*0864*/ 	.word	0xffffffff


	//   ....[57]....
        /*0868*/ 	.word	0xffffffff


	//   ....[58]....
        /*086c*/ 	.word	0xffffffff


	//   ....[59]....
        /*0870*/ 	.word	0xffffffff


	//   ....[60]....
        /*0874*/ 	.word	0xffffffff


	//   ....[61]....
        /*0878*/ 	.word	0xffffffff


	//   ....[62]....
        /*087c*/ 	.word	0xffffffff


	//   ....[63]....
        /*0880*/ 	.word	0xffffffff


	//   ....[64]....
        /*0884*/ 	.word	0xffffffff


	//   ....[65]....
        /*0888*/ 	.word	0xffffffff


	//   ....[66]....
        /*088c*/ 	.word	0xffffffff


	//   ....[67]....
        /*0890*/ 	.word	0xffffffff


	//   ....[68]....
        /*0894*/ 	.word	0xffffffff


	//   ....[69]....
        /*0898*/ 	.word	0xffffffff


	//   ....[70]....
        /*089c*/ 	.word	0xffffffff


	//   ....[71]....
        /*08a0*/ 	.word	0xffffffff


	//   ....[72]....
        /*08a4*/ 	.word	0xffffffff


	//   ....[73]....
        /*08a8*/ 	.word	0xffffffff


	//   ....[74]....
        /*08ac*/ 	.word	0xffffffff


	//   ....[75]....
        /*08b0*/ 	.word	0xffffffff


	//   ....[76]....
        /*08b4*/ 	.word	0xffffffff


	//   ....[77]....
        /*08b8*/ 	.word	0xffffffff


	//   ....[78]....
        /*08bc*/ 	.word	0xffffffff


	//   ....[79]....
        /*08c0*/ 	.word	0xffffffff


	//   ....[80]....
        /*08c4*/ 	.word	0xffffffff


	//   ....[81]....
        /*08c8*/ 	.word	0xffffffff


	//   ....[82]....
        /*08cc*/ 	.word	0xffffffff


	//   ....[83]....
        /*08d0*/ 	.word	0xffffffff


	//   ....[84]....
        /*08d4*/ 	.word	0xffffffff


	//   ....[85]....
        /*08d8*/ 	.word	0xffffffff


	//   ....[86]....
        /*08dc*/ 	.word	0xffffffff


	//   ....[87]....
        /*08e0*/ 	.word	0xffffffff


	//   ....[88]....
        /*08e4*/ 	.word	0xffffffff


	//   ....[89]....
        /*08e8*/ 	.word	0xffffffff


	//   ....[90]....
        /*08ec*/ 	.word	0xffffffff


	//   ....[91]....
        /*08f0*/ 	.word	0xffffffff


	//   ....[92]....
        /*08f4*/ 	.word	0xffffffff


	//   ....[93]....
        /*08f8*/ 	.word	0xffffffff


	//   ....[94]....
        /*08fc*/ 	.word	0xffffffff


	//   ....[95]....
        /*0900*/ 	.word	0xffffffff


	//   ....[96]....
        /*0904*/ 	.word	0xffffffff


	//   ....[97]....
        /*0908*/ 	.word	0xffffffff


	//   ....[98]....
        /*090c*/ 	.word	0xffffffff


	//   ....[99]....
        /*0910*/ 	.word	0xffffffff


	//   ....[100]....
        /*0914*/ 	.word	0xffffffff


	//   ....[101]....
        /*0918*/ 	.word	0xffffffff


	//   ....[102]....
        /*091c*/ 	.word	0xffffffff


	//   ....[103]....
        /*0920*/ 	.word	0xffffffff


	//   ....[104]....
        /*0924*/ 	.word	0xffffffff


	//   ....[105]....
        /*0928*/ 	.word	0xffffffff


	//   ....[106]....
        /*092c*/ 	.word	0xffffffff


	//   ....[107]....
        /*0930*/ 	.word	0xffffffff


	//   ....[108]....
        /*0934*/ 	.word	0xffffffff


	//   ....[109]....
        /*0938*/ 	.word	0xffffffff


	//   ....[110]....
        /*093c*/ 	.word	0xffffffff


	//   ....[111]....
        /*0940*/ 	.word	0xffffffff


	//   ....[112]....
        /*0944*/ 	.word	0xffffffff


	//   ....[113]....
        /*0948*/ 	.word	0xffffffff


	//   ....[114]....
        /*094c*/ 	.word	0xffffffff


	//   ....[115]....
        /*0950*/ 	.word	0xffffffff


	//   ....[116]....
        /*0954*/ 	.word	0xffffffff


	//   ....[117]....
        /*0958*/ 	.word	0xffffffff


	//   ....[118]....
        /*095c*/ 	.word	0xffffffff


	//   ....[119]....
        /*0960*/ 	.word	0xffffffff


	//   ....[120]....
        /*0964*/ 	.word	0xffffffff


	//   ....[121]....
        /*0968*/ 	.word	0xffffffff


	//   ....[122]....
        /*096c*/ 	.word	0xffffffff


	//   ....[123]....
        /*0970*/ 	.word	0xffffffff


	//   ....[124]....
        /*0974*/ 	.word	0xffffffff


	//   ....[125]....
        /*0978*/ 	.word	0xffffffff


	//   ....[126]....
        /*097c*/ 	.word	0xffffffff


	//   ....[127]....
        /*0980*/ 	.word	0xffffffff


	//   ....[128]....
        /*0984*/ 	.word	0xffffffff


	//   ....[129]....
        /*0988*/ 	.word	0xffffffff


	//   ....[130]....
        /*098c*/ 	.word	0xffffffff


	//   ....[131]....
        /*0990*/ 	.word	0xffffffff


	//   ....[132]....
        /*0994*/ 	.word	0xffffffff


	//   ....[133]....
        /*0998*/ 	.word	0xffffffff


	//   ....[134]....
        /*099c*/ 	.word	0xffffffff


	//   ....[135]....
        /*09a0*/ 	.word	0xffffffff


	//   ....[136]....
        /*09a4*/ 	.word	0xffffffff


	//   ....[137]....
        /*09a8*/ 	.word	0xffffffff


	//   ....[138]....
        /*09ac*/ 	.word	0xffffffff


	//   ....[139]....
        /*09b0*/ 	.word	0xffffffff


	//   ....[140]....
        /*09b4*/ 	.word	0xffffffff


	//   ....[141]....
        /*09b8*/ 	.word	0xffffffff


	//   ....[142]....
        /*09bc*/ 	.word	0xffffffff


	//   ....[143]....
        /*09c0*/ 	.word	0xffffffff


	//   ....[144]....
        /*09c4*/ 	.word	0xffffffff


	//   ....[145]....
        /*09c8*/ 	.word	0xffffffff


	//   ....[146]....
        /*09cc*/ 	.word	0xffffffff


	//   ....[147]....
        /*09d0*/ 	.word	0xffffffff


	//   ....[148]....
        /*09d4*/ 	.word	0xffffffff


	//   ....[149]....
        /*09d8*/ 	.word	0xffffffff


	//   ....[150]....
        /*09dc*/ 	.word	0xffffffff


	//   ....[151]....
        /*09e0*/ 	.word	0xffffffff


	//   ....[152]....
        /*09e4*/ 	.word	0xffffffff


	//   ....[153]....
        /*09e8*/ 	.word	0xffffffff


	//   ....[154]....
        /*09ec*/ 	.word	0xffffffff


	//   ....[155]....
        /*09f0*/ 	.word	0xffffffff


	//   ....[156]....
        /*09f4*/ 	.word	0xffffffff


	//   ....[157]....
        /*09f8*/ 	.word	0xffffffff


	//   ....[158]....
        /*09fc*/ 	.word	0xffffffff


	//   ....[159]....
        /*0a00*/ 	.word	0xffffffff


	//   ....[160]....
        /*0a04*/ 	.word	0xffffffff


	//   ....[161]....
        /*0a08*/ 	.word	0xffffffff


	//   ....[162]....
        /*0a0c*/ 	.word	0xffffffff


	//   ....[163]....
        /*0a10*/ 	.word	0xffffffff


	//   ....[164]....
        /*0a14*/ 	.word	0xffffffff


	//   ....[165]....
        /*0a18*/ 	.word	0xffffffff


	//   ....[166]....
        /*0a1c*/ 	.word	0xffffffff


	//   ....[167]....
        /*0a20*/ 	.word	0xffffffff


	//   ....[168]....
        /*0a24*/ 	.word	0xffffffff


	//   ....[169]....
        /*0a28*/ 	.word	0xffffffff


	//   ....[170]....
        /*0a2c*/ 	.word	0xffffffff


	//   ....[171]....
        /*0a30*/ 	.word	0xffffffff


	//   ....[172]....
        /*0a34*/ 	.word	0xffffffff


	//   ....[173]....
        /*0a38*/ 	.word	0xffffffff


	//   ....[174]....
        /*0a3c*/ 	.word	0xffffffff


	//   ....[175]....
        /*0a40*/ 	.word	0xffffffff


	//   ....[176]....
        /*0a44*/ 	.word	0xffffffff


	//   ....[177]....
        /*0a48*/ 	.word	0xffffffff


	//   ....[178]....
        /*0a4c*/ 	.word	0xffffffff


	//   ....[179]....
        /*0a50*/ 	.word	0xffffffff


	//   ....[180]....
        /*0a54*/ 	.word	0xffffffff


	//   ....[181]....
        /*0a58*/ 	.word	0xffffffff


	//   ....[182]....
        /*0a5c*/ 	.word	0xffffffff


	//   ....[183]....
        /*0a60*/ 	.word	0xffffffff


	//   ....[184]....
        /*0a64*/ 	.word	0xffffffff


	//   ....[185]....
        /*0a68*/ 	.word	0xffffffff


	//   ....[186]....
        /*0a6c*/ 	.word	0xffffffff


	//   ....[187]....
        /*0a70*/ 	.word	0xffffffff


	//   ....[188]....
        /*0a74*/ 	.word	0xffffffff


	//   ....[189]....
        /*0a78*/ 	.word	0xffffffff


	//   ....[190]....
        /*0a7c*/ 	.word	0xffffffff


	//   ....[191]....
        /*0a80*/ 	.word	0xffffffff


	//   ....[192]....
        /*0a84*/ 	.word	0xffffffff


	//   ....[193]....
        /*0a88*/ 	.word	0xffffffff


	//   ....[194]....
        /*0a8c*/ 	.word	0xffffffff


	//   ....[195]....
        /*0a90*/ 	.word	0xffffffff


	//   ....[196]....
        /*0a94*/ 	.word	0xffffffff


	//   ....[197]....
        /*0a98*/ 	.word	0xffffffff


	//   ....[198]....
        /*0a9c*/ 	.word	0xffffffff


	//   ....[199]....
        /*0aa0*/ 	.word	0xffffffff


	//   ....[200]....
        /*0aa4*/ 	.word	0xffffffff


	//   ....[201]....
        /*0aa8*/ 	.word	0xffffffff


	//   ....[202]....
        /*0aac*/ 	.word	0xffffffff


	//   ....[203]....
        /*0ab0*/ 	.word	0xffffffff


	//   ....[204]....
        /*0ab4*/ 	.word	0xffffffff


	//   ....[205]....
        /*0ab8*/ 	.word	0xffffffff


	//   ....[206]....
        /*0abc*/ 	.word	0xffffffff


	//   ....[207]....
        /*0ac0*/ 	.word	0xffffffff


	//   ....[208]....
        /*0ac4*/ 	.word	0xffffffff


	//   ....[209]....
        /*0ac8*/ 	.word	0xffffffff


	//   ....[210]....
        /*0acc*/ 	.word	0xffffffff


	//   ....[211]....
        /*0ad0*/ 	.word	0xffffffff


	//   ....[212]....
        /*0ad4*/ 	.word	0xffffffff


	//   ....[213]....
        /*0ad8*/ 	.word	0xffffffff


	//   ....[214]....
        /*0adc*/ 	.word	0xffffffff


	//   ....[215]....
        /*0ae0*/ 	.word	0xffffffff


	//   ....[216]....
        /*0ae4*/ 	.word	0xffffffff


	//   ....[217]....
        /*0ae8*/ 	.word	0xffffffff


	//   ....[218]....
        /*0aec*/ 	.word	0xffffffff


	//   ....[219]....
        /*0af0*/ 	.word	0xffffffff


	//   ....[220]....
        /*0af4*/ 	.word	0xffffffff


	//   ....[221]....
        /*0af8*/ 	.word	0xffffffff


	//   ....[222]....
        /*0afc*/ 	.word	0xffffffff


	//   ....[223]....
        /*0b00*/ 	.word	0xffffffff


	//   ....[224]....
        /*0b04*/ 	.word	0xffffffff


	//   ....[225]....
        /*0b08*/ 	.word	0xffffffff


	//   ....[226]....
        /*0b0c*/ 	.word	0xffffffff


	//   ....[227]....
        /*0b10*/ 	.word	0xffffffff


	//   ....[228]....
        /*0b14*/ 	.word	0xffffffff


	//   ....[229]....
        /*0b18*/ 	.word	0xffffffff


	//   ....[230]....
        /*0b1c*/ 	.word	0xffffffff


	//   ....[231]....
        /*0b20*/ 	.word	0xffffffff


	//   ....[232]....
        /*0b24*/ 	.word	0xffffffff


	//   ....[233]....
        /*0b28*/ 	.word	0xffffffff


	//   ....[234]....
        /*0b2c*/ 	.word	0xffffffff


	//   ....[235]....
        /*0b30*/ 	.word	0xffffffff


	//   ....[236]....
        /*0b34*/ 	.word	0xffffffff


	//   ....[237]....
        /*0b38*/ 	.word	0xffffffff


	//   ....[238]....
        /*0b3c*/ 	.word	0xffffffff


	//   ....[239]....
        /*0b40*/ 	.word	0xffffffff


	//   ....[240]....
        /*0b44*/ 	.word	0xffffffff


	//   ....[241]....
        /*0b48*/ 	.word	0xffffffff


	//   ....[242]....
        /*0b4c*/ 	.word	0xffffffff


	//   ....[243]....
        /*0b50*/ 	.word	0xffffffff


	//   ....[244]....
        /*0b54*/ 	.word	0xffffffff


	//   ....[245]....
        /*0b58*/ 	.word	0xffffffff


	//   ....[246]....
        /*0b5c*/ 	.word	0xffffffff


	//   ....[247]....
        /*0b60*/ 	.word	0xffffffff


	//   ....[248]....
        /*0b64*/ 	.word	0xffffffff


	//   ....[249]....
        /*0b68*/ 	.word	0xffffffff


	//   ....[250]....
        /*0b6c*/ 	.word	0xffffffff


	//   ....[251]....
        /*0b70*/ 	.word	0xffffffff


	//   ....[252]....
        /*0b74*/ 	.word	0xffffffff


	//   ....[253]....
        /*0b78*/ 	.word	0xffffffff


	//   ....[254]....
        /*0b7c*/ 	.word	0xffffffff


	//   ....[255]....
        /*0b80*/ 	.word	0xffffffff


	//   ....[0]....
        /*0b84*/ 	.word	0xffffffff


	//   ....[1]....
        /*0b88*/ 	.word	0xffffffff


	//   ....[2]....
        /*0b8c*/ 	.word	0xffffffff


	//   ....[3]....
        /*0b90*/ 	.word	0xffffffff


	//   ....[4]....
        /*0b94*/ 	.word	0xffffffff


	//   ....[5]....
        /*0b98*/ 	.word	0xffffffff


	//   ....[6]....
        /*0b9c*/ 	.word	0xffffffff


	//   ....[7]....
        /*0ba0*/ 	.word	0xffffffff


	//   ....[8]....
        /*0ba4*/ 	.word	0xffffffff


	//   ....[9]....
        /*0ba8*/ 	.word	0xffffffff


	//   ....[10]....
        /*0bac*/ 	.word	0xffffffff


	//   ....[11]....
        /*0bb0*/ 	.word	0xffffffff


	//   ....[12]....
        /*0bb4*/ 	.word	0xffffffff


	//   ....[13]....
        /*0bb8*/ 	.word	0xffffffff


	//   ....[14]....
        /*0bbc*/ 	.word	0xffffffff


	//   ....[15]....
        /*0bc0*/ 	.word	0xffffffff


	//   ....[16]....
        /*0bc4*/ 	.word	0xffffffff


	//   ....[17]....
        /*0bc8*/ 	.word	0xffffffff


	//   ....[18]....
        /*0bcc*/ 	.word	0xffffffff


	//   ....[19]....
        /*0bd0*/ 	.word	0xffffffff


	//   ....[20]....
        /*0bd4*/ 	.word	0xffffffff


	//----- nvinfo : EIATTR_COOP_GROUP_INSTR_OFFSETS
	.align		4
.L_890:
        /*0bd8*/ 	.byte	0x04, 0x28
        /*0bda*/ 	.short	(.L_892 - .L_891)


	//   ....[0]....
.L_891:
        /*0bdc*/ 	.word	0x00000060


	//   ....[1]....
        /*0be0*/ 	.word	0x00000260


	//   ....[2]....
        /*0be4*/ 	.word	0x00000290


	//   ....[3]....
        /*0be8*/ 	.word	0x000002c0


	//   ....[4]....
        /*0bec*/ 	.word	0x000002f0


	//   ....[5]....
        /*0bf0*/ 	.word	0x00000320


	//   ....[6]....
        /*0bf4*/ 	.word	0x00000350


	//   ....[7]....
        /*0bf8*/ 	.word	0x000004c0


	//   ....[8]....
        /*0bfc*/ 	.word	0x00000500


	//   ....[9]....
        /*0c00*/ 	.word	0x00000530


	//   ....[10]....
        /*0c04*/ 	.word	0x00000560


	//   ....[11]....
        /*0c08*/ 	.word	0x00000590


	//   ....[12]....
        /*0c0c*/ 	.word	0x000005c0


	//   ....[13]....
        /*0c10*/ 	.word	0x00000650


	//   ....[14]....
        /*0c14*/ 	.word	0x00000690


	//   ....[15]....
        /*0c18*/ 	.word	0x000006b0


	//   ....[16]....
        /*0c1c*/ 	.word	0x00000710


	//   ....[17]....
        /*0c20*/ 	.word	0x00003fc0


	//   ....[18]....
        /*0c24*/ 	.word	0x00003fd0


	//   ....[19]....
        /*0c28*/ 	.word	0x00005b60


	//   ....[20]....
        /*0c2c*/ 	.word	0x00005b70


	//   ....[21]....
        /*0c30*/ 	.word	0x000074f0


	//   ....[22]....
        /*0c34*/ 	.word	0x00007510


	//   ....[23]....
        /*0c38*/ 	.word	0x00007a80


	//   ....[24]....
        /*0c3c*/ 	.word	0x00007aa0


	//   ....[25]....
        /*0c40*/ 	.word	0x00008cc0


	//   ....[26]....
        /*0c44*/ 	.word	0x00008ce0


	//   ....[27]....
        /*0c48*/ 	.word	0x00008e30


	//   ....[28]....
        /*0c4c*/ 	.word	0x00008e40


	//   ....[29]....
        /*0c50*/ 	.word	0x00008f90


	//   ....[30]....
        /*0c54*/ 	.word	0x00008fb0


	//   ....[31]....
        /*0c58*/ 	.word	0x00009100


	//   ....[32]....
        /*0c5c*/ 	.word	0x00009110


	//   ....[33]....
        /*0c60*/ 	.word	0x00009700


	//   ....[34]....
        /*0c64*/ 	.word	0x00009710


	//   ....[35]....
        /*0c68*/ 	.word	0x00009730


	//   ....[36]....
        /*0c6c*/ 	.word	0x00009750


	//   ....[37]....
        /*0c70*/ 	.word	0x00009b30


	//   ....[38]....
        /*0c74*/ 	.word	0x00009b40


	//   ....[39]....
        /*0c78*/ 	.word	0x00009b80


	//   ....[40]....
        /*0c7c*/ 	.word	0x00009bd0


	//   ....[41]....
        /*0c80*/ 	.word	0x0000a8f0


	//   ....[42]....
        /*0c84*/ 	.word	0x0000a910


	//   ....[43]....
        /*0c88*/ 	.word	0x0000a9e0


	//   ....[44]....
        /*0c8c*/ 	.word	0x0000aa30


	//   ....[45]....
        /*0c90*/ 	.word	0x0000ae40


	//   ....[46]....
        /*0c94*/ 	.word	0x0000b300


	//   ....[47]....
        /*0c98*/ 	.word	0x0000b9b0


	//   ....[48]....
        /*0c9c*/ 	.word	0x0000b9e0


	//   ....[49]....
        /*0ca0*/ 	.word	0x0000b9f0


	//   ....[50]....
        /*0ca4*/ 	.word	0x0000ba20


	//   ....[51]....
        /*0ca8*/ 	.word	0x0000cec0


	//   ....[52]....
        /*0cac*/ 	.word	0x0000cf20


	//   ....[53]....
        /*0cb0*/ 	.word	0x0000cff0


	//   ....[54]....
        /*0cb4*/ 	.word	0x0000d010


	//   ....[55]....
        /*0cb8*/ 	.word	0x0000dcf0


	//   ....[56]....
        /*0cbc*/ 	.word	0x0000dd50


	//   ....[57]....
        /*0cc0*/ 	.word	0x0000de20


	//   ....[58]....
        /*0cc4*/ 	.word	0x0000de40


	//   ....[59]....
        /*0cc8*/ 	.word	0x0000e0b0


	//   ....[60]....
        /*0ccc*/ 	.word	0x0000e5c0


	//   ....[61]....
        /*0cd0*/ 	.word	0x0000ecc0


	//   ....[62]....
        /*0cd4*/ 	.word	0x0000ecf0


	//   ....[63]....
        /*0cd8*/ 	.word	0x0000ed10


	//   ....[64]....
        /*0cdc*/ 	.word	0x0000ed30


	//   ....[65]....
        /*0ce0*/ 	.word	0x00010920


	//   ....[66]....
        /*0ce4*/ 	.word	0x00010980


	//   ....[67]....
        /*0ce8*/ 	.word	0x00010a50


	//   ....[68]....
        /*0cec*/ 	.word	0x00010a70


	//   ....[69]....
        /*0cf0*/ 	.word	0x00011750


	//   ....[70]....
        /*0cf4*/ 	.word	0x000117b0


	//   ....[71]....
        /*0cf8*/ 	.word	0x00011880


	//   ....[72]....
        /*0cfc*/ 	.word	0x000118a0


	//   ....[73]....
        /*0d00*/ 	.word	0x00011c30


	//   ....[74]....
        /*0d04*/ 	.word	0x00011c60


	//   ....[75]....
        /*0d08*/ 	.word	0x00011c80


	//   ....[76]....
        /*0d0c*/ 	.word	0x00011ca0


	//   ....[77]....
        /*0d10*/ 	.word	0x000135a0


	//   ....[78]....
        /*0d14*/ 	.word	0x000135b0


	//   ....[79]....
        /*0d18*/ 	.word	0x00013600


	//   ....[80]....
        /*0d1c*/ 	.word	0x00013640


	//   ....[81]....
        /*0d20*/ 	.word	0x000142c0


	//   ....[82]....
        /*0d24*/ 	.word	0x000142e0


	//   ....[83]....
        /*0d28*/ 	.word	0x00014380


	//   ....[84]....
        /*0d2c*/ 	.word	0x000143a0


	//   ....[85]....
        /*0d30*/ 	.word	0x00014560


	//   ....[86]....
        /*0d34*/ 	.word	0x00014a80


	//   ....[87]....
        /*0d38*/ 	.word	0x00015180


	//   ....[88]....
        /*0d3c*/ 	.word	0x000151b0


	//   ....[89]....
        /*0d40*/ 	.word	0x000151c0


	//   ....[90]....
        /*0d44*/ 	.word	0x000151f0


	//   ....[91]....
        /*0d48*/ 	.word	0x00016990


	//   ....[92]....
        /*0d4c*/ 	.word	0x000169c0


	//   ....[93]....
        /*0d50*/ 	.word	0x000169d0


	//   ....[94]....
        /*0d54*/ 	.word	0x00016a00


	//   ....[95]....
        /*0d58*/ 	.word	0x00017e50


	//   ....[96]....
        /*0d5c*/ 	.word	0x00017e60


	//   ....[97]....
        /*0d60*/ 	.word	0x00017e80


	//   ....[98]....
        /*0d64*/ 	.word	0x00017e90


	//   ....[99]....
        /*0d68*/ 	.word	0x00018250


	//   ....[100]....
        /*0d6c*/ 	.word	0x00018270


	//   ....[101]....
        /*0d70*/ 	.word	0x000183c0


	//   ....[102]....
        /*0d74*/ 	.word	0x000183d0


	//   ....[103]....
        /*0d78*/ 	.word	0x00018520


	//   ....[104]....
        /*0d7c*/ 	.word	0x00018540


	//   ....[105]....
        /*0d80*/ 	.word	0x00018690


	//   ....[106]....
        /*0d84*/ 	.word	0x000186a0


	//   ....[107]....
        /*0d88*/ 	.word	0x000189f0


	//   ....[108]....
        /*0d8c*/ 	.word	0x00018a10


	//   ....[109]....
        /*0d90*/ 	.word	0x000193e0


	//   ....[110]....
        /*0d94*/ 	.word	0x000193f0


	//   ....[111]....
        /*0d98*/ 	.word	0x0001a550


	//   ....[112]....
        /*0d9c*/ 	.word	0x0001a570


	//   ....[113]....
        /*0da0*/ 	.word	0x0001a6c0


	//   ....[114]....
        /*0da4*/ 	.word	0x0001a6d0


	//   ....[115]....
        /*0da8*/ 	.word	0x0001a820


	//   ....[116]....
        /*0dac*/ 	.word	0x0001a840


	//   ....[117]....
        /*0db0*/ 	.word	0x0001a990


	//   ....[118]....
        /*0db4*/ 	.word	0x0001a9a0


	//   ....[119]....
        /*0db8*/ 	.word	0x0001abc0


	//   ....[120]....
        /*0dbc*/ 	.word	0x0001abe0


	//   ....[121]....
        /*0dc0*/ 	.word	0x0001ad00


	//   ....[122]....
        /*0dc4*/ 	.word	0x0001ad40


	//   ....[123]....
        /*0dc8*/ 	.word	0x0001ad70


	//   ....[124]....
        /*0dcc*/ 	.word	0x0001ada0


	//   ....[125]....
        /*0dd0*/ 	.word	0x0001add0


	//   ....[126]....
        /*0dd4*/ 	.word	0x0001ae00


	//   ....[127]....
        /*0dd8*/ 	.word	0x0001af60


	//   ....[128]....
        /*0ddc*/ 	.word	0x0001afa0


	//   ....[129]....
        /*0de0*/ 	.word	0x0001afd0


	//   ....[130]....
        /*0de4*/ 	.word	0x0001b000


	//   ....[131]....
        /*0de8*/ 	.word	0x0001b030


	//   ....[132]....
        /*0dec*/ 	.word	0x0001b060


	//   ....[133]....
        /*0df0*/ 	.word	0x0001b0f0


	//   ....[134]....
        /*0df4*/ 	.word	0x0001b130


	//   ....[135]....
        /*0df8*/ 	.word	0x0001b140


	//   ....[136]....
        /*0dfc*/ 	.word	0x0001b1a0


	//   ....[137]....
        /*0e00*/ 	.word	0x0001bb90


	//   ....[138]....
        /*0e04*/ 	.word	0x0001bbf0


	//   ....[139]....
        /*0e08*/ 	.word	0x0001bc40


	//   ....[140]....
        /*0e0c*/ 	.word	0x0001bc90


	//   ....[141]....
        /*0e10*/ 	.word	0x0001bce0


	//   ....[142]....
        /*0e14*/ 	.word	0x0001bd50


	//   ....[143]....
        /*0e18*/ 	.word	0x0001bda0


	//   ....[144]....
        /*0e1c*/ 	.word	0x0001be10


	//   ....[145]....
        /*0e20*/ 	.word	0x0001be80


	//   ....[146]....
        /*0e24*/ 	.word	0x0001bef0


	//   ....[147]....
        /*0e28*/ 	.word	0x0001bf60


	//   ....[148]....
        /*0e2c*/ 	.word	0x0001bfd0


	//   ....[149]....
        /*0e30*/ 	.word	0x0001c040


	//   ....[150]....
        /*0e34*/ 	.word	0x0001c0a0


	//   ....[151]....
        /*0e38*/ 	.word	0x0001c110


	//   ....[152]....
        /*0e3c*/ 	.word	0x0001c180


	//   ....[153]....
        /*0e40*/ 	.word	0x0001c1f0


	//   ....[154]....
        /*0e44*/ 	.word	0x0001c250


	//   ....[155]....
        /*0e48*/ 	.word	0x0001c2c0


	//   ....[156]....
        /*0e4c*/ 	.word	0x0001c330


	//   ....[157]....
        /*0e50*/ 	.word	0x0001c3a0


	//   ....[158]....
        /*0e54*/ 	.word	0x0001c540


	//   ....[159]....
        /*0e58*/ 	.word	0x0001c5a0


	//   ....[160]....
        /*0e5c*/ 	.word	0x0001c610


	//   ....[161]....
        /*0e60*/ 	.word	0x0001c680


	//   ....[162]....
        /*0e64*/ 	.word	0x0001c6e0


	//   ....[163]....
        /*0e68*/ 	.word	0x0001c730


	//   ....[164]....
        /*0e6c*/ 	.word	0x0001c780


	//   ....[165]....
        /*0e70*/ 	.word	0x0001c7d0


	//   ....[166]....
        /*0e74*/ 	.word	0x0001c840


	//   ....[167]....
        /*0e78*/ 	.word	0x0001c8b0


	//   ....[168]....
        /*0e7c*/ 	.word	0x0001ca40


	//   ....[169]....
        /*0e80*/ 	.word	0x0001caa0


	//   ....[170]....
        /*0e84*/ 	.word	0x0001cb10


	//   ....[171]....
        /*0e88*/ 	.word	0x0001cb80


	//   ....[172]....
        /*0e8c*/ 	.word	0x0001cd10


	//   ....[173]....
        /*0e90*/ 	.word	0x0001cd70


	//   ....[174]....
        /*0e94*/ 	.word	0x0001cdd0


	//   ....[175]....
        /*0e98*/ 	.word	0x0001ce30


	//   ....[176]....
        /*0e9c*/ 	.word	0x0001ce80


	//   ....[177]....
        /*0ea0*/ 	.word	0x0001cec0


	//   ....[178]....
        /*0ea4*/ 	.word	0x0001cf10


	//   ....[179]....
        /*0ea8*/ 	.word	0x0001cf50


	//   ....[180]....
        /*0eac*/ 	.word	0x0001cfb0


	//   ....[181]....
        /*0eb0*/ 	.word	0x0001d020


	//   ....[182]....
        /*0eb4*/ 	.word	0x0001d1b0


	//   ....[183]....
        /*0eb8*/ 	.word	0x0001d210


	//   ....[184]....
        /*0ebc*/ 	.word	0x0001d280


	//   ....[185]....
        /*0ec0*/ 	.word	0x0001d2f0


	//   ....[186]....
        /*0ec4*/ 	.word	0x0001d480


	//   ....[187]....
        /*0ec8*/ 	.word	0x0001d4e0


	//   ....[188]....
        /*0ecc*/ 	.word	0x0001d530


	//   ....[189]....
        /*0ed0*/ 	.word	0x0001d570


	//   ....[190]....
        /*0ed4*/ 	.word	0x0001d5c0


	//   ....[191]....
        /*0ed8*/ 	.word	0x0001d600


	//   ....[192]....
        /*0edc*/ 	.word	0x0001d650


	//   ....[193]....
        /*0ee0*/ 	.word	0x0001d6c0


	//   ....[194]....
        /*0ee4*/ 	.word	0x0001d730


	//   ....[195]....
        /*0ee8*/ 	.word	0x0001d840


	//   ....[196]....
        /*0eec*/ 	.word	0x0001d8a0


	//   ....[197]....
        /*0ef0*/ 	.word	0x0001d900


	//   ....[198]....
        /*0ef4*/ 	.word	0x0001d960


	//   ....[199]....
        /*0ef8*/ 	.word	0x0001d9b0


	//   ....[200]....
        /*0efc*/ 	.word	0x0001d9f0


	//   ....[201]....
        /*0f00*/ 	.word	0x0001da40


	//   ....[202]....
        /*0f04*/ 	.word	0x0001da90


	//   ....[203]....
        /*0f08*/ 	.word	0x0001dae0


	//   ....[204]....
        /*0f0c*/ 	.word	0x0001db40


	//   ....[205]....
        /*0f10*/ 	.word	0x0001db90


	//   ....[206]....
        /*0f14*/ 	.word	0x0001dbe0


	//   ....[207]....
        /*0f18*/ 	.word	0x0001dc50


	//   ....[208]....
        /*0f1c*/ 	.word	0x0001dcc0


	//   ....[209]....
        /*0f20*/ 	.word	0x0001dd30


	//   ....[210]....
        /*0f24*/ 	.word	0x0001dd90


	//   ....[211]....
        /*0f28*/ 	.word	0x0001de00


	//   ....[212]....
        /*0f2c*/ 	.word	0x0001de70


	//   ....[213]....
        /*0f30*/ 	.word	0x0001dee0


	//   ....[214]....
        /*0f34*/ 	.word	0x0001df40


	//   ....[215]....
        /*0f38*/ 	.word	0x0001dfb0


	//   ....[216]....
        /*0f3c*/ 	.word	0x0001e020


	//   ....[217]....
        /*0f40*/ 	.word	0x0001e090


	//   ....[218]....
        /*0f44*/ 	.word	0x0001e0f0


	//   ....[219]....
        /*0f48*/ 	.word	0x0001e160


	//   ....[220]....
        /*0f4c*/ 	.word	0x0001e1d0


	//   ....[221]....
        /*0f50*/ 	.word	0x0001e240


	//   ....[222]....
        /*0f54*/ 	.word	0x0001e2a0


	//   ....[223]....
        /*0f58*/ 	.word	0x0001e310


	//   ....[224]....
        /*0f5c*/ 	.word	0x0001e380


	//   ....[225]....
        /*0f60*/ 	.word	0x0001e3f0


	//   ....[226]....
        /*0f64*/ 	.word	0x0001e450


	//   ....[227]....
        /*0f68*/ 	.word	0x0001e4c0


	//   ....[228]....
        /*0f6c*/ 	.word	0x0001e530


	//   ....[229]....
        /*0f70*/ 	.word	0x0001e580


	//   ....[230]....
        /*0f74*/ 	.word	0x0001e5c0


	//   ....[231]....
        /*0f78*/ 	.word	0x0001e610


	//   ....[232]....
        /*0f7c*/ 	.word	0x0001e660


	//   ....[233]....
        /*0f80*/ 	.word	0x0001e6b0


	//   ....[234]....
        /*0f84*/ 	.word	0x0001e720


	//   ....[235]....
        /*0f88*/ 	.word	0x0001e770


	//   ....[236]....
        /*0f8c*/ 	.word	0x0001e7c0


	//   ....[237]....
        /*0f90*/ 	.word	0x0001e810


	//   ....[238]....
        /*0f94*/ 	.word	0x0001e860


	//   ....[239]....
        /*0f98*/ 	.word	0x0001e8b0


	//   ....[240]....
        /*0f9c*/ 	.word	0x0001e920


	//   ....[241]....
        /*0fa0*/ 	.word	0x0001e970


	//   ....[242]....
        /*0fa4*/ 	.word	0x0001e9e0


	//   ....[243]....
        /*0fa8*/ 	.word	0x0001ea40


	//   ....[244]....
        /*0fac*/ 	.word	0x0001eab0


	//   ....[245]....
        /*0fb0*/ 	.word	0x0001ef20


	//   ....[246]....
        /*0fb4*/ 	.word	0x0001ef40


	//   ....[247]....
        /*0fb8*/ 	.word	0x0001ef60


	//   ....[248]....
        /*0fbc*/ 	.word	0x0001ef70


	//   ....[249]....
        /*0fc0*/ 	.word	0x0001f720


	//   ....[250]....
        /*0fc4*/ 	.word	0x0001f730


	//   ....[251]....
        /*0fc8*/ 	.word	0x0001f740


	//   ....[252]....
        /*0fcc*/ 	.word	0x0001f750


	//   ....[253]....
        /*0fd0*/ 	.word	0x00022a90


	//   ....[254]....
        /*0fd4*/ 	.word	0x00022ab0


	//   ....[255]....
        /*0fd8*/ 	.word	0x00022ad0


	//   ....[0]....
        /*0fdc*/ 	.word	0x00022ae0


	//   ....[1]....
        /*0fe0*/ 	.word	0x000230c0


	//   ....[2]....
        /*0fe4*/ 	.word	0x000230d0


	//   ....[3]....
        /*0fe8*/ 	.word	0x000230e0


	//   ....[4]....
        /*0fec*/ 	.word	0x000230f0


	//   ....[5]....
        /*0ff0*/ 	.word	0x00026560


	//   ....[6]....
        /*0ff4*/ 	.word	0x000265d0


	//   ....[7]....
        /*0ff8*/ 	.word	0x00026640


	//   ....[8]....
        /*0ffc*/ 	.word	0x000266a0


	//   ....[9]....
        /*1000*/ 	.word	0x00026710


	//   ....[10]....
        /*1004*/ 	.word	0x00026770


	//   ....[11]....
        /*1008*/ 	.word	0x000267d0


	//   ....[12]....
        /*100c*/ 	.word	0x00026830


	//   ....[13]....
        /*1010*/ 	.word	0x000268a0


	//   ....[14]....
        /*1014*/ 	.word	0x00026910


	//   ....[15]....
        /*1018*/ 	.word	0x00026980


	//   ....[16]....
        /*101c*/ 	.word	0x000269e0


	//   ....[17]....
        /*1020*/ 	.word	0x00026a50


	//   ....[18]....
        /*1024*/ 	.word	0x00026ab0


	//   ....[19]....
        /*1028*/ 	.word	0x00026b20


	//   ....[20]....
        /*102c*/ 	.word	0x00026b80


	//----- nvinfo : EIATTR_EXIT_INSTR_OFFSETS
	.align		4
.L_892:
        /*1030*/ 	.byte	0x04, 0x1c
        /*1032*/ 	.short	(.L_894 - .L_893)


	//   ....[0]....
.L_893:
        /*1034*/ 	.word	0x00001100


	//   ....[1]....
        /*1038*/ 	.word	0x0001bb50


	//----- nvinfo : EIATTR_MAX_THREADS
	.align		4
.L_894:
        /*103c*/ 	.byte	0x04, 0x05
        /*103e*/ 	.short	(.L_896 - .L_895)
.L_895:
        /*1040*/ 	.word	0x00000100
        /*1044*/ 	.word	0x00000001
        /*1048*/ 	.word	0x00000001


	//----- nvinfo : EIATTR_CRS_STACK_SIZE
	.align		4
.L_896:
        /*104c*/ 	.byte	0x04, 0x1e
        /*104e*/ 	.short	(.L_898 - .L_897)
.L_897:
        /*1050*/ 	.word	0x00000000
.L_898:


//--------------------- .nv.info._ZN7cutlass13device_kernelIN5flash19enable_sm80_to_sm89INS1_16FlashAttnFwdSm80INS1_25CollectiveMainloopFwdSm80ILi8ELi1ELb0EN4cute5tupleIJNS5_1CILi128EEENS7_ILi64EEENS7_ILi192EEEEEELi192ENS_10bfloat16_tEfNS_4arch4Sm80ELb1ELb0ELb0ELb0ELb1ELb0ELb1ELb1EEENS1_21CollectiveEpilogueFwdINS6_IJS8_SA_S9_EEENS6_IJNS7_ILi1EEESI_SI_EEESC_SE_Li256ELb0ELb1ELb1ELb0EEENS1_30DynamicPersistentTileSchedulerILi256ELi256ELb1ELb1ELb0EEEEEEEEEvNT_6ParamsE --------------------------
	.section	.nv.info._ZN7cutlass13device_kernelIN5flash19enable_sm80_to_sm89INS1_16FlashAttnFwdSm80INS1_25CollectiveMainloopFwdSm80ILi8ELi1ELb0EN4cute5tupleIJNS5_1CILi128EEENS7_ILi64EEENS7_ILi192EEEEEELi192ENS_10bfloat16_tEfNS_4arch4Sm80ELb1ELb0ELb0ELb0ELb1ELb0ELb1ELb1EEENS1_21CollectiveEpilogueFwdINS6_IJS8_SA_S9_EEENS6_IJNS7_ILi1EEESI_SI_EEESC_SE_Li256ELb0ELb1ELb1ELb0EEENS1_30DynamicPersistentTileSchedulerILi256ELi256ELb1ELb1ELb0EEEEEEEEEvNT_6ParamsE,"",@"SHT_CUDA_INFO"
	.sectionflags	@""
	.align	4


	//----- nvinfo : EIATTR_CUDA_API_VERSION
	.align		4
        /*0000*/ 	.byte	0x04, 0x37
        /*0002*/ 	.short	(.L_900 - .L_899)
.L_899:
        /*0004*/ 	.word	0x00000082


	//----- nvinfo : EIATTR_SW2861232_WAR
	.align		4
.L_900:
        /*0008*/ 	.byte	0x01, 0x35
	.zero		2


	//----- nvinfo : EIATTR_PARAM_CBANK
	.align		4
        /*000c*/ 	.byte	0x04, 0x0a
        /*000e*/ 	.short	(.L_902 - .L_901)
	.align		4
.L_901:
        /*0010*/ 	.word	index@(.nv.constant0._ZN7cutlass13device_kernelIN5flash19enable_sm80_to_sm89INS1_16FlashAttnFwdSm80INS1_25CollectiveMainloopFwdSm80ILi8ELi1ELb0EN4cute5tupleIJNS5_1CILi128EEENS7_ILi64EEENS7_ILi192EEEEEELi192ENS_10bfloat16_tEfNS_4arch4Sm80ELb1ELb0ELb0ELb0ELb1ELb0ELb1ELb1EEENS1_21CollectiveEpilogueFwdINS6_IJS8_SA_S9_EEENS6_IJNS7_ILi1EEESI_SI_EEESC_SE_Li256ELb0ELb1ELb1ELb0EEENS1_30DynamicPersistentTileSchedulerILi256ELi256ELb1ELb1ELb0EEEEEEEEEvNT_6ParamsE)
        /*0014*/ 	.short	0x0160
        /*0016*/ 	.short	0x0428


	//----- nvinfo : EIATTR_CBANK_PARAM_SIZE
	.align		4
.L_902:
        /*0018*/ 	.byte	0x03, 0x19
        /*001a*/ 	.short	0x0428


	//----- nvinfo : EIATTR_KPARAM_INFO
	.align		4
        /*001c*/ 	.byte	0x04, 0x17
        /*001e*/ 	.short	(.L_904 - .L_903)
.L_903:
        /*0020*/ 	.word	0x00000000
        /*0024*/ 	.short	0x0000
        /*0026*/ 	.short	0x0000
        /*0028*/ 	.byte	0x00, 0xf0, 0xa1, 0x10


	//----- nvinfo : EIATTR_MAXREG_COUNT
	.align		4
.L_904:
        /*002c*/ 	.byte	0x03, 0x1b
        /*002e*/ 	.short	0x00ff


	//----- nvinfo : EIATTR_NUM_BARRIERS
	.align		4
        /*0030*/ 	.byte	0x02, 0x4c
        /*0032*/ 	.byte	0x06
	.zero		1


	//----- nvinfo : EIATTR_ANNOTATIONS
	.align		4
        /*0034*/ 	.byte	0x04, 0x55
        /*0036*/ 	.short	(.L_906 - .L_905)


	//   ....[0]....
.L_905:
        /*0038*/ 	.word	0x00000001
        /*003c*/ 	.byte	0x70, 0x00, 0x00, 0x00, 0x01, 0x00, 0x00, 0x00, 0xd0, 0x04, 0x00, 0x00, 0x01, 0x00, 0x00, 0x00
        /*004c*/ 	.byte	0xa0, 0x05, 0x00, 0x00, 0x01, 0x00, 0x00, 0x00, 0xc0, 0x33, 0x00, 0x00, 0x01, 0x00, 0x00, 0x00
        /*005c*/ 	.byte	0xe0, 0xb5, 0x00, 0x00, 0x01, 0x00, 0x00, 0x00, 0x20, 0xb6, 0x00, 0x00, 0x01, 0x00, 0x00, 0x00
        /*006c*/ 	.byte	0x80, 0xcc, 0x00, 0x00


	//----- nvinfo : EIATTR_MERCURY_ISA_VERSION
	.align		4
.L_906:
        /*0070*/ 	.byte	0x03, 0x5f
        /*0072*/ 	.short	0x0000


	//----- nvinfo : EIATTR_INT_WARP_WIDE_INSTR_OFFSETS
	.align		4
        /*0074*/ 	.byte	0x04, 0x31
        /*0076*/ 	.short	(.L_908 - .L_907)


	//   ....[0]....
.L_907:
        /*0078*/ 	.word	0x0000b410


	//   ....[1]....
        /*007c*/ 	.word	0x0000b490


	//----- nvinfo : EIATTR_COOP_GROUP_MASK_REGIDS
	.align		4
.L_908:
        /*0080*/ 	.byte	0x04, 0x29
        /*0082*/ 	.short	(.L_910 - .L_909)


	//   ....[0]....
.L_909:
        /*0084*/ 	.word	0xffffffff


	//   ....[1]....
        /*0088*/ 	.word	0xffffffff


	//   ....[2]....
        /*008c*/ 	.word	0xffffffff


	//   ....[3]....
        /*0090*/ 	.word	0xffffffff


	//   ....[4]....
        /*0094*/ 	.word	0xffffffff


	//   ....[5]....
        /*0098*/ 	.word	0xffffffff


	//   ....[6]....
        /*009c*/ 	.word	0xffffffff


	//   ....[7]....
        /*00a0*/ 	.word	0xffffffff


	//   ....[8]....
        /*00a4*/ 	.word	0xffffffff


	//   ....[9]....
        /*00a8*/ 	.word	0xffffffff


	//   ....[10]....
        /*00ac*/ 	.word	0xffffffff


	//   ....[11]....
        /*00b0*/ 	.word	0xffffffff


	//   ....[12]....
        /*00b4*/ 	.word	0xffffffff


	//   ....[13]....
        /*00b8*/ 	.word	0xffffffff


	//   ....[14]....
        /*00bc*/ 	.word	0xffffffff


	//   ....[15]....
        /*00c0*/ 	.word	0xffffffff


	//   ....[16]....
        /*00c4*/ 	.word	0xffffffff


	//   ....[17]....
        /*00c8*/ 	.word	0xffffffff


	//   ....[18]....
        /*00cc*/ 	.word	0xffffffff


	//   ....[19]....
        /*00d0*/ 	.word	0xffffffff


	//   ....[20]....
        /*00d4*/ 	.word	0xffffffff


	//   ....[21]....
        /*00d8*/ 	.word	0xffffffff


	//   ....[22]....
        /*00dc*/ 	.word	0xffffffff


	//   ....[23]....
        /*00e0*/ 	.word	0xffffffff


	//   ....[24]....
        /*00e4*/ 	.word	0xffffffff


	//   ....[25]....
        /*00e8*/ 	.word	0xffffffff


	//   ....[26]....
        /*00ec*/ 	.word	0xffffffff


	//   ....[27]....
        /*00f0*/ 	.word	0xffffffff


	//   ....[28]....
        /*00f4*/ 	.word	0xffffffff


	//   ....[29]....
        /*00f8*/ 	.word	0xffffffff


	//   ....[30]....
        /*00fc*/ 	.word	0xffffffff


	//   ....[31]....
        /*0100*/ 	.word	0xffffffff


	//   ....[32]....
        /*0104*/ 	.word	0xffffffff


	//   ....[33]....
        /*0108*/ 	.word	0xffffffff


	//   ....[34]....
        /*010c*/ 	.word	0xffffffff


	//   ....[35]....
        /*0110*/ 	.word	0xffffffff


	//   ....[36]....
        /*0114*/ 	.word	0xffffffff


	//   ....[37]....
        /*0118*/ 	.word	0xffffffff


	//   ....[38]....
        /*011c*/ 	.word	0xffffffff


	//   ....[39]....
        /*0120*/ 	.word	0xffffffff


	//   ....[40]....
        /*0124*/ 	.word	0xffffffff


	//   ....[41]....
        /*0128*/ 	.word	0xffffffff


	//   ....[42]....
        /*012c*/ 	.word	0xffffffff


	//   ....[43]....
        /*0130*/ 	.word	0xffffffff


	//   ....[44]....
        /*0134*/ 	.word	0xffffffff


	//   ....[45]....
        /*0138*/ 	.word	0xffffffff


	//   ....[46]....
        /*013c*/ 	.word	0xffffffff


	//   ....[47]....
        /*0140*/ 	.word	0xffffffff


	//   ....[48]....
        /*0144*/ 	.word	0xffffffff


	//   ....[49]....
        /*0148*/ 	.word	0xffffffff


	//   ....[50]....
        /*014c*/ 	.word	0xffffffff


	//   ....[51]....
        /*0150*/ 	.word	0xffffffff


	//   ....[52]....
        /*0154*/ 	.word	0xffffffff


	//   ....[53]....
        /*0158*/ 	.word	0xffffffff


	//   ....[54]....
        /*015c*/ 	.word	0xffffffff


	//   ....[55]....
        /*0160*/ 	.word	0xffffffff


	//   ....[56]....
        /*0164*/ 	.word	0xffffffff


	//   ....[57]....
        /*0168*/ 	.word	0xffffffff


	//   ....[58]....
        /*016c*/ 	.word	0xffffffff


	//   ....[59]....
        /*0170*/ 	.word	0xffffffff


	//   ....[60]....
        /*0174*/ 	.word	0xffffffff


	//   ....[61]....
        /*0178*/ 	.word	0xffffffff


	//   ....[62]....
        /*017c*/ 	.word	0xffffffff


	//   ....[63]....
        /*0180*/ 	.word	0xffffffff


	//   ....[64]....
        /*0184*/ 	.word	0xffffffff


	//   ....[65]....
        /*0188*/ 	.word	0xffffffff


	//   ....[66]....
        /*018c*/ 	.word	0xffffffff


	//   ....[67]....
        /*0190*/ 	.word	0xffffffff


	//   ....[68]....
        /*0194*/ 	.word	0xffffffff


	//   ....[69]....
        /*0198*/ 	.word	0xffffffff


	//   ....[70]....
        /*019c*/ 	.word	0xffffffff


	//   ....[71]....
        /*01a0*/ 	.word	0xffffffff


	//   ....[72]....
        /*01a4*/ 	.word	0xffffffff


	//   ....[73]....
        /*01a8*/ 	.word	0xffffffff


	//   ....[74]....
        /*01ac*/ 	.word	0xffffffff


	//   ....[75]....
        /*01b0*/ 	.word	0xffffffff


	//   ....[76]....
        /*01b4*/ 	.word	0xffffffff


	//   ....[77]....
        /*01b8*/ 	.word	0xffffffff


	//   ....[78]....
        /*01bc*/ 	.word	0xffffffff


	//   ....[79]....
        /*01c0*/ 	.word	0xffffffff


	//   ....[80]....
        /*01c4*/ 	.word	0xffffffff


	//   ....[81]....
        /*01c8*/ 	.word	0xffffffff


	//   ....[82]....
        /*01cc*/ 	.word	0xffffffff


	//   ....[83]....
        /*01d0*/ 	.word	0xffffffff


	//   ....[84]....
        /*01d4*/ 	.word	0xffffffff


	//   ....[85]....
        /*01d8*/ 	.word	0xffffffff


	//   ....[86]....
        /*01dc*/ 	.word	0xffffffff


	//   ....[87]....
        /*01e0*/ 	.word	0xffffffff


	//   ....[88]....
        /*01e4*/ 	.word	0xffffffff


	//   ....[89]....
        /*01e8*/ 	.word	0xffffffff


	//   ....[90]....
        /*01ec*/ 	.word	0xffffffff


	//   ....[91]....
        /*01f0*/ 	.word	0xffffffff


	//   ....[92]....
        /*01f4*/ 	.word	0xffffffff


	//   ....[93]....
        /*01f8*/ 	.word	0xffffffff


	//   ....[94]....
        /*01fc*/ 	.word	0xffffffff


	//   ....[95]....
        /*0200*/ 	.word	0xffffffff


	//   ....[96]....
        /*0204*/ 	.word	0xffffffff


	//   ....[97]....
        /*0208*/ 	.word	0xffffffff


	//   ....[98]....
        /*020c*/ 	.word	0xffffffff


	//   ....[99]....
        /*0210*/ 	.word	0xffffffff


	//   ....[100]....
        /*0214*/ 	.word	0xffffffff


	//   ....[101]....
        /*0218*/ 	.word	0xffffffff


	//   ....[102]....
        /*021c*/ 	.word	0xffffffff


	//   ....[103]....
        /*0220*/ 	.word	0xffffffff


	//   ....[104]....
        /*0224*/ 	.word	0xffffffff


	//   ....[105]....
        /*0228*/ 	.word	0xffffffff


	//   ....[106]....
        /*022c*/ 	.word	0xffffffff


	//   ....[107]....
        /*0230*/ 	.word	0xffffffff


	//   ....[108]....
        /*0234*/ 	.word	0xffffffff


	//   ....[109]....
        /*0238*/ 	.word	0xffffffff


	//   ....[110]....
        /*023c*/ 	.word	0xffffffff


	//   ....[111]....
        /*0240*/ 	.word	0xffffffff


	//   ....[112]....
        /*0244*/ 	.word	0xffffffff


	//----- nvinfo : EIATTR_COOP_GROUP_INSTR_OFFSETS
	.align		4
.L_910:
        /*0248*/ 	.byte	0x04, 0x28
        /*024a*/ 	.short	(.L_912 - .L_911)


	//   ....[0]....
.L_911:
        /*024c*/ 	.word	0x00000050


	//   ....[1]....
        /*0250*/ 	.word	0x000015b0


	//   ....[2]....
        /*0254*/ 	.word	0x000015d0


	//   ....[3]....
        /*0258*/ 	.word	0x00001750


	//   ....[4]....
        /*025c*/ 	.word	0x00001760


	//   ....[5]....
        /*0260*/ 	.word	0x000018c0


	//   ....[6]....
        /*0264*/ 	.word	0x000018e0


	//   ....[7]....
        /*0268*/ 	.word	0x00001a40


	//   ....[8]....
        /*026c*/ 	.word	0x00001a50


	//   ....[9]....
        /*0270*/ 	.word	0x00001f30


	//   ....[10]....
        /*0274*/ 	.word	0x00001f40


	//   ....[11]....
        /*0278*/ 	.word	0x00001f50


	//   ....[12]....
        /*027c*/ 	.word	0x00001f60


	//   ....[13]....
        /*0280*/ 	.word	0x00002230


	//   ....[14]....
        /*0284*/ 	.word	0x00002240


	//   ....[15]....
        /*0288*/ 	.word	0x00002250


	//   ....[16]....
        /*028c*/ 	.word	0x000022d0


	//   ....[17]....
        /*0290*/ 	.word	0x00003100


	//   ....[18]....
        /*0294*/ 	.word	0x00003120


	//   ....[19]....
        /*0298*/ 	.word	0x00003220


	//   ....[20]....
        /*029c*/ 	.word	0x00003240


	//   ....[21]....
        /*02a0*/ 	.word	0x00003490


	//   ....[22]....
        /*02a4*/ 	.word	0x000036d0


	//   ....[23]....
        /*02a8*/ 	.word	0x00003ad0


	//   ....[24]....
        /*02ac*/ 	.word	0x00003af0


	//   ....[25]....
        /*02b0*/ 	.word	0x00003b10


	//   ....[26]....
        /*02b4*/ 	.word	0x00003b30


	//   ....[27]....
        /*02b8*/ 	.word	0x00004f20


	//   ....[28]....
        /*02bc*/ 	.word	0x00004f40


	//   ....[29]....
        /*02c0*/ 	.word	0x00005010


	//   ....[30]....
        /*02c4*/ 	.word	0x00005050


	//   ....[31]....
        /*02c8*/ 	.word	0x00005dd0


	//   ....[32]....
        /*02cc*/ 	.word	0x00005df0


	//   ....[33]....
        /*02d0*/ 	.word	0x00005ec0


	//   ....[34]....
        /*02d4*/ 	.word	0x00005f00


	//   ....[35]....
        /*02d8*/ 	.word	0x00006140


	//   ....[36]....
        /*02dc*/ 	.word	0x00006380


	//   ....[37]....
        /*02e0*/ 	.word	0x00006780


	//   ....[38]....
        /*02e4*/ 	.word	0x000067a0


	//   ....[39]....
        /*02e8*/ 	.word	0x000067c0


	//   ....[40]....
        /*02ec*/ 	.word	0x000067e0


	//   ....[41]....
        /*02f0*/ 	.word	0x000081e0


	//   ....[42]....
        /*02f4*/ 	.word	0x000081f0


	//   ....[43]....
        /*02f8*/ 	.word	0x00008230


	//   ....[44]....
        /*02fc*/ 	.word	0x00008250


	//   ....[45]....
        /*0300*/ 	.word	0x00009010


	//   ....[46]....
        /*0304*/ 	.word	0x00009030


	//   ....[47]....
        /*0308*/ 	.word	0x00009100


	//   ....[48]....
        /*030c*/ 	.word	0x00009120


	//   ....[49]....
        /*0310*/ 	.word	0x00009460


	//   ....[50]....
        /*0314*/ 	.word	0x00009470


	//   ....[51]....
        /*0318*/ 	.word	0x000094a0


	//   ....[52]....
        /*031c*/ 	.word	0x000094b0


	//   ....[53]....
        /*0320*/ 	.word	0x0000abf0


	//   ....[54]....
        /*0324*/ 	.word	0x0000ac20


	//   ....[55]....
        /*0328*/ 	.word	0x0000ac30


	//   ....[56]....
        /*032c*/ 	.word	0x0000ac60


	//   ....[57]....
        /*0330*/ 	.word	0x0000b5d0


	//   ....[58]....
        /*0334*/ 	.word	0x0000bbd0


	//   ....[59]....
        /*0338*/ 	.word	0x0000bc00


	//   ....[60]....
        /*033c*/ 	.word	0x0000bc20


	//   ....[61]....
        /*0340*/ 	.word	0x0000bc40


	//   ....[62]....
        /*0344*/ 	.word	0x0000bd30


	//   ....[63]....
        /*0348*/ 	.word	0x0000bd50


	//   ....[64]....
        /*034c*/ 	.word	0x0000c3b0


	//   ....[65]....
        /*0350*/ 	.word	0x0000c3c0


	//   ....[66]....
        /*0354*/ 	.word	0x0000cd00


	//   ....[67]....
        /*0358*/ 	.word	0x0000cde0


	//   ....[68]....
        /*035c*/ 	.word	0x0000ce50


	//   ....[69]....
        /*0360*/ 	.word	0x0000ceb0


	//   ....[70]....
        /*0364*/ 	.word	0x0000cf10


	//   ....[71]....
        /*0368*/ 	.word	0x0000cf70


	//   ....[72]....
        /*036c*/ 	.word	0x0000cfe0


	//   ....[73]....
        /*0370*/ 	.word	0x0000d040


	//   ....[74]....
        /*0374*/ 	.word	0x0000d0a0


	//   ....[75]....
        /*0378*/ 	.word	0x0000d100


	//   ....[76]....
        /*037c*/ 	.word	0x0000d170


	//   ....[77]....
        /*0380*/ 	.word	0x0000d2e0


	//   ....[78]....
        /*0384*/ 	.word	0x0000d340


	//   ....[79]....
        /*0388*/ 	.word	0x0000d3a0


	//   ....[80]....
        /*038c*/ 	.word	0x0000d400


	//   ....[81]....
        /*0390*/ 	.word	0x0000d840


	//   ....[82]....
        /*0394*/ 	.word	0x0000d890


	//   ....[83]....
        /*0398*/ 	.word	0x0000d8e0


	//   ....[84]....
        /*039c*/ 	.word	0x0000d930


	//   ....[85]....
        /*03a0*/ 	.word	0x0000d9a0


	//   ....[86]....
        /*03a4*/ 	.word	0x0000da10


	//   ....[87]....
        /*03a8*/ 	.word	0x0000db80


	//   ....[88]....
        /*03ac*/ 	.word	0x0000dbe0


	//   ....[89]....
        /*03b0*/ 	.word	0x0000dc40


	//   ....[90]....
        /*03b4*/ 	.word	0x0000dcb0


	//   ....[91]....
        /*03b8*/ 	.word	0x0000de20


	//   ....[92]....
        /*03bc*/ 	.word	0x0000de80


	//   ....[93]....
        /*03c0*/ 	.word	0x0000dee0


	//   ....[94]....
        /*03c4*/ 	.word	0x0000df40


	//   ....[95]....
        /*03c8*/ 	.word	0x0000e380


	//   ....[96]....
        /*03cc*/ 	.word	0x0000e3c0


	//   ....[97]....
        /*03d0*/ 	.word	0x0000e410


	//   ....[98]....
        /*03d4*/ 	.word	0x0000e450


	//   ....[99]....
        /*03d8*/ 	.word	0x0000e4b0


	//   ....[100]....
        /*03dc*/ 	.word	0x0000e510


	//   ....[101]....
        /*03e0*/ 	.word	0x0000e580


	//   ....[102]....
        /*03e4*/ 	.word	0x0000e6c0


	//   ....[103]....
        /*03e8*/ 	.word	0x0000e720


	//   ....[104]....
        /*03ec*/ 	.word	0x0000e760


	//   ....[105]....
        /*03f0*/ 	.word	0x0000e7a0


	//   ....[106]....
        /*03f4*/ 	.word	0x0000e7f0


	//   ....[107]....
        /*03f8*/ 	.word	0x0000e830


	//   ....[108]....
        /*03fc*/ 	.word	0x0000e880


	//   ....[109]....
        /*0400*/ 	.word	0x0000e8e0


	//   ....[110]....
        /*0404*/ 	.word	0x0000e930


	//   ....[111]....
        /*0408*/ 	.word	0x0000e980


	//   ....[112]....
        /*040c*/ 	.word	0x0000e9f0


	//----- nvinfo : EIATTR_EXIT_INSTR_OFFSETS
	.align		4
.L_912:
        /*0410*/ 	.byte	0x04, 0x1c
        /*0412*/ 	.short	(.L_914 - .L_913)


	//   ....[0]....
.L_913:
        /*0414*/ 	.word	0x000000a0


	//   ....[1]....
        /*0418*/ 	.word	0x0000cd90


	//----- nvinfo : EIATTR_MAX_THREADS
	.align		4
.L_914:
        /*041c*/ 	.byte	0x04, 0x05
        /*041e*/ 	.short	(.L_916 - .L_915)
.L_915:
        /*0420*/ 	.word	0x00000100
        /*0424*/ 	.word	0x00000001
        /*0428*/ 	.word	0x00000001


	//----- nvinfo : EIATTR_CRS_STACK_SIZE
	.align		4
.L_916:
        /*042c*/ 	.byte	0x04, 0x1e
        /*042e*/ 	.short	(.L_918 - .L_917)
.L_917:
        /*0430*/ 	.word	0x00000000
.L_918:


//--------------------- .nv.info._ZN7cutlass13device_kernelIN5flash19enable_sm80_to_sm89INS1_16FlashAttnFwdSm80INS1_25CollectiveMainloopFwdSm80ILi8ELi1ELb0EN4cute5tupleIJNS5_1CILi128EEENS7_ILi64EEENS7_ILi192EEEEEELi192ENS_10bfloat16_tEfNS_4arch4Sm80ELb1ELb0ELb0ELb1ELb1ELb0ELb1ELb1EEENS1_21CollectiveEpilogueFwdINS6_IJS8_SA_S9_EEENS6_IJNS7_ILi1EEESI_SI_EEESC_SE_Li256ELb1ELb1ELb1ELb0EEENS1_36VarlenDynamicPersistentTileSchedulerILi128ELi64ELi256ELi256ELb1ELb1ELb0ELb1ELb1ELb1EEEEEEEEEvNT_6ParamsE --------------------------
	.section	.nv.info._ZN7cutlass13device_kernelIN5flash19enable_sm80_to_sm89INS1_16FlashAttnFwdSm80INS1_25CollectiveMainloopFwdSm80ILi8ELi1ELb0EN4cute5tupleIJNS5_1CILi128EEENS7_ILi64EEENS7_ILi192EEEEEELi192ENS_10bfloat16_tEfNS_4arch4Sm80ELb1ELb0ELb0ELb1ELb1ELb0ELb1ELb1EEENS1_21CollectiveEpilogueFwdINS6_IJS8_SA_S9_EEENS6_IJNS7_ILi1EEESI_SI_EEESC_SE_Li256ELb1ELb1ELb1ELb0EEENS1_36VarlenDynamicPersistentTileSchedulerILi128ELi64ELi256ELi256ELb1ELb1ELb0ELb1ELb1ELb1EEEEEEEEEvNT_6ParamsE,"",@"SHT_CUDA_INFO"
	.sectionflags	@""
	.align	4


	//----- nvinfo : EIATTR_CUDA_API_VERSION
	.align		4
        /*0000*/ 	.byte	0x04, 0x37
        /*0002*/ 	.short	(.L_920 - .L_919)
.L_919:
        /*0004*/ 	.word	0x00000082


	//----- nvinfo : EIATTR_SW2861232_WAR
	.align		4
.L_920:
        /*0008*/ 	.byte	0x01, 0x35
	.zero		2


	//----- nvinfo : EIATTR_PARAM_CBANK
	.align		4
        /*000c*/ 	.byte	0x04, 0x0a
        /*000e*/ 	.short	(.L_922 - .L_921)
	.align		4
.L_921:
        /*0010*/ 	.word	index@(.nv.constant0._ZN7cutlass13device_kernelIN5flash19enable_sm80_to_sm89INS1_16FlashAttnFwdSm80INS1_25CollectiveMainloopFwdSm80ILi8ELi1ELb0EN4cute5tupleIJNS5_1CILi128EEENS7_ILi64EEENS7_ILi192EEEEEELi192ENS_10bfloat16_tEfNS_4arch4Sm80ELb1ELb0ELb0ELb1ELb1ELb0ELb1ELb1EEENS1_21CollectiveEpilogueFwdINS6_IJS8_SA_S9_EEENS6_IJNS7_ILi1EEESI_SI_EEESC_SE_Li256ELb1ELb1ELb1ELb0EEENS1_36VarlenDynamicPersistentTileSchedulerILi128ELi64ELi256ELi256ELb1ELb1ELb0ELb1ELb1ELb1EEEEEEEEEvNT_6ParamsE)
        /*0014*/ 	.short	0x0160
        /*0016*/ 	.short	0x0438


	//----- nvinfo : EIATTR_CBANK_PARAM_SIZE
	.align		4
.L_922:
        /*0018*/ 	.byte	0x03, 0x19
        /*001a*/ 	.short	0x0438


	//----- nvinfo : EIATTR_KPARAM_INFO
	.align		4
        /*001c*/ 	.byte	0x04, 0x17
        /*001e*/ 	.short	(.L_924 - .L_923)
.L_923:
        /*0020*/ 	.word	0x00000000
        /*0024*/ 	.short	0x0000
        /*0026*/ 	.short	0x0000
        /*0028*/ 	.byte	0x00, 0xf0, 0xe1, 0x10


	//----- nvinfo : EIATTR_MAXREG_COUNT
	.align		4
.L_924:
        /*002c*/ 	.byte	0x03, 0x1b
        /*002e*/ 	.short	0x00ff


	//----- nvinfo : EIATTR_NUM_BARRIERS
	.align		4
        /*0030*/ 	.byte	0x02, 0x4c
        /*0032*/ 	.byte	0x06
	.zero		1


	//----- nvinfo : EIATTR_ANNOTATIONS
	.align		4
        /*0034*/ 	.byte	0x04, 0x55
        /*0036*/ 	.short	(.L_926 - .L_925)


	//   ....[0]....
.L_925:
        /*0038*/ 	.word	0x00000001
        /*003c*/ 	.byte	0x70, 0x00, 0x00, 0x00, 0x01, 0x00, 0x00, 0x00, 0x90, 0x14, 0x00, 0x00, 0x01, 0x00, 0x00, 0x00
        /*004c*/ 	.byte	0x80, 0x18, 0x00, 0x00, 0x01, 0x00, 0x00, 0x00, 0xb0, 0x18, 0x00, 0x00, 0x01, 0x00, 0x00, 0x00
        /*005c*/ 	.byte	0xf0, 0x18, 0x00, 0x00, 0x01, 0x00, 0x00, 0x00, 0x80, 0xc5, 0x00, 0x00, 0x01, 0x00, 0x00, 0x00
        /*006c*/ 	.byte	0x90, 0xc5, 0x00, 0x00, 0x01, 0x00, 0x00, 0x00, 0xa0, 0xc5, 0x00, 0x00, 0x01, 0x00, 0x00, 0x00
        /*007c*/ 	.byte	0x10, 0xcd, 0x00, 0x00, 0x01, 0x00, 0x00, 0x00, 0x10, 0xf8, 0x00, 0x00


	//----- nvinfo : EIATTR_MERCURY_ISA_VERSION
	.align		4
.L_926:
        /*0088*/ 	.byte	0x03, 0x5f
        /*008a*/ 	.short	0x0000


	//----- nvinfo : EIATTR_INT_WARP_WIDE_INSTR_OFFSETS
	.align		4
        /*008c*/ 	.byte	0x04, 0x31
        /*008e*/ 	.short	(.L_928 - .L_927)


	//   ....[0]....
.L_927:
        /*0090*/ 	.word	0x0000c460


	//   ....[1]....
        /*0094*/ 	.word	0x0000c4e0


	//----- nvinfo : EIATTR_COOP_GROUP_MASK_REGIDS
	.align		4
.L_928:
        /*0098*/ 	.byte	0x04, 0x29
        /*009a*/ 	.short	(.L_930 - .L_929)


	//   ....[0]....
.L_929:
        /*009c*/ 	.word	0xffffffff


	//   ....[1]....
        /*00a0*/ 	.word	0xffffffff


	//   ....[2]....
        /*00a4*/ 	.word	0xffffffff


	//   ....[3]....
        /*00a8*/ 	.word	0xffffffff


	//   ....[4]....
        /*00ac*/ 	.word	0xffffffff


	//   ....[5]....
        /*00b0*/ 	.word	0xffffffff


	//   ....[6]....
        /*00b4*/ 	.word	0xffffffff


	//   ....[7]....
        /*00b8*/ 	.word	0xffffffff


	//   ....[8]....
        /*00bc*/ 	.word	0xffffffff


	//   ....[9]....
        /*00c0*/ 	.word	0xffffffff


	//   ....[10]....
        /*00c4*/ 	.word	0xffffffff


	//   ....[11]....
        /*00c8*/ 	.word	0xffffffff


	//   ....[12]....
        /*00cc*/ 	.word	0xffffffff


	//   ....[13]....
        /*00d0*/ 	.word	0xffffffff


	//   ....[14]....
        /*00d4*/ 	.word	0xffffffff


	//   ....[15]....
        /*00d8*/ 	.word	0xffffffff


	//   ....[16]....
        /*00dc*/ 	.word	0xffffffff


	//   ....[17]....
        /*00e0*/ 	.word	0xffffffff


	//   ....[18]....
        /*00e4*/ 	.word	0xffffffff


	//   ....[19]....
        /*00e8*/ 	.word	0xffffffff


	//   ....[20]....
        /*00ec*/ 	.word	0xffffffff


	//   ....[21]....
        /*00f0*/ 	.word	0xffffffff


	//   ....[22]....
        /*00f4*/ 	.word	0xffffffff


	//   ....[23]....
        /*00f8*/ 	.word	0xffffffff


	//   ....[24]....
        /*00fc*/ 	.word	0xffffffff


	//   ....[25]....
        /*0100*/ 	.word	0xffffffff


	//   ....[26]....
        /*0104*/ 	.word	0xffffffff


	//   ....[27]....
        /*0108*/ 	.word	0xffffffff


	//   ....[28]....
        /*010c*/ 	.word	0xffffffff


	//   ....[29]....
        /*0110*/ 	.word	0xffffffff


	//   ....[30]....
        /*0114*/ 	.word	0xffffffff


	//   ....[31]....
        /*0118*/ 	.word	0xffffffff


	//   ....[32]....
        /*011c*/ 	.word	0xffffffff


	//   ....[33]....
        /*0120*/ 	.word	0xffffffff


	//   ....[34]....
        /*0124*/ 	.word	0xffffffff


	//   ....[35]....
        /*0128*/ 	.word	0xffffffff


	//   ....[36]....
        /*012c*/ 	.word	0xffffffff


	//   ....[37]....
        /*0130*/ 	.word	0xffffffff


	//   ....[38]....
        /*0134*/ 	.word	0xffffffff


	//   ....[39]....
        /*0138*/ 	.word	0xffffffff


	//   ....[40]....
        /*013c*/ 	.word	0xffffffff


	//   ....[41]....
        /*0140*/ 	.word	0xffffffff


	//   ....[42]....
        /*0144*/ 	.word	0xffffffff


	//   ....[43]....
        /*0148*/ 	.word	0xffffffff


	//   ....[44]....
        /*014c*/ 	.word	0xffffffff


	//   ....[45]....
        /*0150*/ 	.word	0xffffffff


	//   ....[46]....
        /*0154*/ 	.word	0xffffffff


	//   ....[47]....
        /*0158*/ 	.word	0xffffffff


	//   ....[48]....
        /*015c*/ 	.word	0xffffffff


	//   ....[49]....
        /*0160*/ 	.word	0xffffffff


	//   ....[50]....
        /*0164*/ 	.word	0xffffffff


	//   ....[51]....
        /*0168*/ 	.word	0xffffffff


	//   ....[52]....
        /*016c*/ 	.word	0xffffffff


	//   ....[53]....
        /*0170*/ 	.word	0xffffffff


	//   ....[54]....
        /*0174*/ 	.word	0xffffffff


	//   ....[55]....
        /*0178*/ 	.word	0xffffffff


	//   ....[56]....
        /*017c*/ 	.word	0xffffffff


	//   ....[57]....
        /*0180*/ 	.word	0xffffffff


	//   ....[58]....
        /*0184*/ 	.word	0xffffffff


	//   ....[59]....
        /*0188*/ 	.word	0xffffffff


	//   ....[60]....
        /*018c*/ 	.word	0xffffffff


	//   ....[61]....
        /*0190*/ 	.word	0xffffffff


	//   ....[62]....
        /*0194*/ 	.word	0xffffffff


	//   ....[63]....
        /*0198*/ 	.word	0xffffffff


	//   ....[64]....
        /*019c*/ 	.word	0xffffffff


	//   ....[65]....
        /*01a0*/ 	.word	0xffffffff


	//   ....[66]....
        /*01a4*/ 	.word	0xffffffff


	//   ....[67]....
        /*01a8*/ 	.word	0xffffffff


	//   ....[68]....
        /*01ac*/ 	.word	0xffffffff


	//   ....[69]....
        /*01b0*/ 	.word	0xffffffff


	//   ....[70]....
        /*01b4*/ 	.word	0xffffffff


	//   ....[71]....
        /*01b8*/ 	.word	0xffffffff


	//   ....[72]....
        /*01bc*/ 	.word	0xffffffff


	//   ....[73]....
        /*01c0*/ 	.word	0xffffffff


	//   ....[74]....
        /*01c4*/ 	.word	0xffffffff


	//   ....[75]....
        /*01c8*/ 	.word	0xffffffff


	//   ....[76]....
        /*01cc*/ 	.word	0xffffffff


	//   ....[77]....
        /*01d0*/ 	.word	0xffffffff


	//   ....[78]....
        /*01d4*/ 	.word	0xffffffff


	//   ....[79]....
        /*01d8*/ 	.word	0xffffffff


	//   ....[80]....
        /*01dc*/ 	.word	0xffffffff


	//   ....[81]....
        /*01e0*/ 	.word	0xffffffff


	//   ....[82]....
        /*01e4*/ 	.word	0xffffffff


	//   ....[83]....
        /*01e8*/ 	.word	0xffffffff


	//   ....[84]....
        /*01ec*/ 	.word	0xffffffff


	//   ....[85]....
        /*01f0*/ 	.word	0xffffffff


	//   ....[86]....
        /*01f4*/ 	.word	0xffffffff


	//   ....[87]....
        /*01f8*/ 	.word	0xffffffff


	//   ....[88]....
        /*01fc*/ 	.word	0xffffffff


	//   ....[89]....
        /*0200*/ 	.word	0xffffffff


	//   ....[90]....
        /*0204*/ 	.word	0xffffffff


	//   ....[91]....
        /*0208*/ 	.word	0xffffffff


	//   ....[92]....
        /*020c*/ 	.word	0xffffffff


	//   ....[93]....
        /*0210*/ 	.word	0xffffffff


	//   ....[94]....
        /*0214*/ 	.word	0xffffffff


	//   ....[95]....
        /*0218*/ 	.word	0xffffffff


	//   ....[96]....
        /*021c*/ 	.word	0xffffffff


	//   ....[97]....
        /*0220*/ 	.word	0xffffffff


	//   ....[98]....
        /*0224*/ 	.word	0xffffffff


	//   ....[99]....
        /*0228*/ 	.word	0xffffffff


	//   ....[100]....
        /*022c*/ 	.word	0xffffffff


	//   ....[101]....
        /*0230*/ 	.word	0xffffffff


	//   ....[102]....
        /*0234*/ 	.word	0xffffffff


	//   ....[103]....
        /*0238*/ 	.word	0xffffffff


	//   ....[104]....
        /*023c*/ 	.word	0xffffffff


	//   ....[105]....
        /*0240*/ 	.word	0xffffffff


	//   ....[106]....
        /*0244*/ 	.word	0xffffffff


	//   ....[107]....
        /*0248*/ 	.word	0xffffffff


	//   ....[108]....
        /*024c*/ 	.word	0xffffffff


	//   ....[109]....
        /*0250*/ 	.word	0xffffffff


	//   ....[110]....
        /*0254*/ 	.word	0xffffffff


	//   ....[111]....
        /*0258*/ 	.word	0xffffffff


	//   ....[112]....
        /*025c*/ 	.word	0xffffffff


	//   ....[113]....
        /*0260*/ 	.word	0xffffffff


	//   ....[114]....
        /*0264*/ 	.word	0xffffffff


	//   ....[115]....
        /*0268*/ 	.word	0xffffffff


	//   ....[116]....
        /*026c*/ 	.word	0xffffffff


	//   ....[117]....
        /*0270*/ 	.word	0xffffffff


	//   ....[118]....
        /*0274*/ 	.word	0xffffffff


	//   ....[119]....
        /*0278*/ 	.word	0xffffffff


	//   ....[120]....
        /*027c*/ 	.word	0xffffffff


	//   ....[121]....
        /*0280*/ 	.word	0xffffffff


	//   ....[122]....
        /*0284*/ 	.word	0xffffffff


	//   ....[123]....
        /*0288*/ 	.word	0xffffffff


	//   ....[124]....
        /*028c*/ 	.word	0xffffffff


	//   ....[125]....
        /*0290*/ 	.word	0xffffffff


	//   ....[126]....
        /*0294*/ 	.word	0xffffffff


	//   ....[127]....
        /*0298*/ 	.word	0xffffffff


	//   ....[128]....
        /*029c*/ 	.word	0xffffffff


	//   ....[129]....
        /*02a0*/ 	.word	0xffffffff


	//   ....[130]....
        /*02a4*/ 	.word	0xffffffff


	//   ....[131]....
        /*02a8*/ 	.word	0xffffffff


	//   ....[132]....
        /*02ac*/ 	.word	0xffffffff


	//   ....[133]....
        /*02b0*/ 	.word	0xffffffff


	//   ....[134]....
        /*02b4*/ 	.word	0xffffffff


	//   ....[135]....
        /*02b8*/ 	.word	0xffffffff


	//   ....[136]....
        /*02bc*/ 	.word	0xffffffff


	//   ....[137]....
        /*02c0*/ 	.word	0xffffffff


	//   ....[138]....
        /*02c4*/ 	.word	0xffffffff


	//   ....[139]....
        /*02c8*/ 	.word	0xffffffff


	//   ....[140]....
        /*02cc*/ 	.word	0xffffffff


	//   ....[141]....
        /*02d0*/ 	.word	0xffffffff


	//   ....[142]....
        /*02d4*/ 	.word	0xffffffff


	//   ....[143]....
        /*02d8*/ 	.word	0xffffffff


	//   ....[144]....
        /*02dc*/ 	.word	0xffffffff


	//   ....[145]....
        /*02e0*/ 	.word	0xffffffff


	//   ....[146]....
        /*02e4*/ 	.word	0xffffffff


	//   ....[147]....
        /*02e8*/ 	.word	0xffffffff


	//   ....[148]....
        /*02ec*/ 	.word	0xffffffff


	//   ....[149]....
        /*02f0*/ 	.word	0xffffffff


	//   ....[150]....
        /*02f4*/ 	.word	0xffffffff


	//   ....[151]....
        /*02f8*/ 	.word	0xffffffff


	//   ....[152]....
        /*02fc*/ 	.word	0xffffffff


	//   ....[153]....
        /*0300*/ 	.word	0xffffffff


	//   ....[154]....
        /*0304*/ 	.word	0xffffffff


	//   ....[155]....
        /*0308*/ 	.word	0xffffffff


	//   ....[156]....
        /*030c*/ 	.word	0xffffffff


	//   ....[157]....
        /*0310*/ 	.word	0xffffffff


	//   ....[158]....
        /*0314*/ 	.word	0xffffffff


	//   ....[159]....
        /*0318*/ 	.word	0xffffffff


	//   ....[160]....
        /*031c*/ 	.word	0xffffffff


	//   ....[161]....
        /*0320*/ 	.word	0xffffffff


	//   ....[162]....
        /*0324*/ 	.word	0xffffffff


	//   ....[163]....
        /*0328*/ 	.word	0xffffffff


	//   ....[164]....
        /*032c*/ 	.word	0xffffffff


	//   ....[165]....
        /*0330*/ 	.word	0xffffffff


	//   ....[166]....
        /*0334*/ 	.word	0xffffffff


	//   ....[167]....
        /*0338*/ 	.word	0xffffffff


	//   ....[168]....
        /*033c*/ 	.word	0xffffffff


	//   ....[169]....
        /*0340*/ 	.word	0xffffffff


	//   ....[170]....
        /*0344*/ 	.word	0xffffffff


	//   ....[171]....
        /*0348*/ 	.word	0xffffffff


	//   ....[172]....
        /*034c*/ 	.word	0xffffffff


	//   ....[173]....
        /*0350*/ 	.word	0xffffffff


	//   ....[174]....
        /*0354*/ 	.word	0xffffffff


	//   ....[175]....
        /*0358*/ 	.word	0xffffffff


	//   ....[176]....
        /*035c*/ 	.word	0xffffffff


	//   ....[177]....
        /*0360*/ 	.word	0xffffffff


	//   ....[178]....
        /*0364*/ 	.word	0xffffffff


	//   ....[179]....
        /*0368*/ 	.word	0xffffffff


	//   ....[180]....
        /*036c*/ 	.word	0xffffffff


	//   ....[181]....
        /*0370*/ 	.word	0xffffffff


	//   ....[182]....
        /*0374*/ 	.word	0xffffffff


	//   ....[183]....
        /*0378*/ 	.word	0xffffffff


	//   ....[184]....
        /*037c*/ 	.word	0xffffffff


	//   ....[185]....
        /*0380*/ 	.word	0xffffffff


	//   ....[186]....
        /*0384*/ 	.word	0xffffffff


	//   ....[187]....
        /*0388*/ 	.word	0xffffffff


	//   ....[188]....
        /*038c*/ 	.word	0xffffffff


	//   ....[189]....
        /*0390*/ 	.word	0xffffffff


	//   ....[190]....
        /*0394*/ 	.word	0xffffffff


	//   ....[191]....
        /*0398*/ 	.word	0xffffffff


	//   ....[192]....
        /*039c*/ 	.word	0xffffffff


	//   ....[193]....
        /*03a0*/ 	.word	0xffffffff


	//   ....[194]....
        /*03a4*/ 	.word	0xffffffff


	//   ....[195]....
        /*03a8*/ 	.word	0xffffffff


	//   ....[196]....
        /*03ac*/ 	.word	0xffffffff


	//   ....[197]....
        /*03b0*/ 	.word	0xffffffff


	//   ....[198]....
        /*03b4*/ 	.word	0xffffffff


	//   ....[199]....
        /*03b8*/ 	.word	0xffffffff


	//   ....[200]....
        /*03bc*/ 	.word	0xffffffff


	//   ....[201]....
        /*03c0*/ 	.word	0xffffffff


	//   ....[202]....
        /*03c4*/ 	.word	0xffffffff


	//   ....[203]....
        /*03c8*/ 	.word	0xffffffff


	//   ....[204]....
        /*03cc*/ 	.word	0xffffffff


	//   ....[205]....
        /*03d0*/ 	.word	0xffffffff


	//   ....[206]....
        /*03d4*/ 	.word	0xffffffff


	//   ....[207]....
        /*03d8*/ 	.word	0xffffffff


	//----- nvinfo : EIATTR_COOP_GROUP_INSTR_OFFSETS
	.align		4
.L_930:
        /*03dc*/ 	.byte	0x04, 0x28
        /*03de*/ 	.short	(.L_932 - .L_931)


	//   ....[0]....
.L_931:
        /*03e0*/ 	.word	0x00000050


	//   ....[1]....
        /*03e4*/ 	.word	0x000001e0


	//   ....[2]....
        /*03e8*/ 	.word	0x00000210


	//   ....[3]....
        /*03ec*/ 	.word	0x00000240


	//   ....[4]....
        /*03f0*/ 	.word	0x00000270


	//   ....[5]....
        /*03f4*/ 	.word	0x000002a0


	//   ....[6]....
        /*03f8*/ 	.word	0x000002d0


	//   ....[7]....
        /*03fc*/ 	.word	0x00000430


	//   ....[8]....
        /*0400*/ 	.word	0x00000470


	//   ....[9]....
        /*0404*/ 	.word	0x000004a0


	//   ....[10]....
        /*0408*/ 	.word	0x000004d0


	//   ....[11]....
        /*040c*/ 	.word	0x00000500


	//   ....[12]....
        /*0410*/ 	.word	0x00000530


	//   ....[13]....
        /*0414*/ 	.word	0x000005c0


	//   ....[14]....
        /*0418*/ 	.word	0x00000600


	//   ....[15]....
        /*041c*/ 	.word	0x00000620


	//   ....[16]....
        /*0420*/ 	.word	0x00000680


	//   ....[17]....
        /*0424*/ 	.word	0x000026d0


	//   ....[18]....
        /*0428*/ 	.word	0x000026f0


	//   ....[19]....
        /*042c*/ 	.word	0x00002860


	//   ....[20]....
        /*0430*/ 	.word	0x00002870


	//   ....[21]....
        /*0434*/ 	.word	0x000029d0


	//   ....[22]....
        /*0438*/ 	.word	0x000029f0


	//   ....[23]....
        /*043c*/ 	.word	0x00002b50


	//   ....[24]....
        /*0440*/ 	.word	0x00002b60


	//   ....[25]....
        /*0444*/ 	.word	0x00003000


	//   ....[26]....
        /*0448*/ 	.word	0x00003010


	//   ....[27]....
        /*044c*/ 	.word	0x00003020


	//   ....[28]....
        /*0450*/ 	.word	0x00003030


	//   ....[29]....
        /*0454*/ 	.word	0x000032c0


	//   ....[30]....
        /*0458*/ 	.word	0x00003300


	//   ....[31]....
        /*045c*/ 	.word	0x00003310


	//   ....[32]....
        /*0460*/ 	.word	0x00003350


	//   ....[33]....
        /*0464*/ 	.word	0x00004100


	//   ....[34]....
        /*0468*/ 	.word	0x00004120


	//   ....[35]....
        /*046c*/ 	.word	0x00004220


	//   ....[36]....
        /*0470*/ 	.word	0x00004240


	//   ....[37]....
        /*0474*/ 	.word	0x00004470


	//   ....[38]....
        /*0478*/ 	.word	0x000046b0


	//   ....[39]....
        /*047c*/ 	.word	0x00004ab0


	//   ....[40]....
        /*0480*/ 	.word	0x00004ad0


	//   ....[41]....
        /*0484*/ 	.word	0x00004af0


	//   ....[42]....
        /*0488*/ 	.word	0x00004b10


	//   ....[43]....
        /*048c*/ 	.word	0x00005f20


	//   ....[44]....
        /*0490*/ 	.word	0x00005f40


	//   ....[45]....
        /*0494*/ 	.word	0x00006010


	//   ....[46]....
        /*0498*/ 	.word	0x00006050


	//   ....[47]....
        /*049c*/ 	.word	0x00006dc0


	//   ....[48]....
        /*04a0*/ 	.word	0x00006de0


	//   ....[49]....
        /*04a4*/ 	.word	0x00006eb0


	//   ....[50]....
        /*04a8*/ 	.word	0x00006ef0


	//   ....[51]....
        /*04ac*/ 	.word	0x00007110


	//   ....[52]....
        /*04b0*/ 	.word	0x00007350


	//   ....[53]....
        /*04b4*/ 	.word	0x00007630


	//   ....[54]....
        /*04b8*/ 	.word	0x00007680


	//   ....[55]....
        /*04bc*/ 	.word	0x000077a0


	//   ....[56]....
        /*04c0*/ 	.word	0x000077c0


	//   ....[57]....
        /*04c4*/ 	.word	0x00009230


	//   ....[58]....
        /*04c8*/ 	.word	0x00009240


	//   ....[59]....
        /*04cc*/ 	.word	0x00009280


	//   ....[60]....
        /*04d0*/ 	.word	0x000092a0


	//   ....[61]....
        /*04d4*/ 	.word	0x0000a050


	//   ....[62]....
        /*04d8*/ 	.word	0x0000a070


	//   ....[63]....
        /*04dc*/ 	.word	0x0000a140


	//   ....[64]....
        /*04e0*/ 	.word	0x0000a160


	//   ....[65]....
        /*04e4*/ 	.word	0x0000a4a0


	//   ....[66]....
        /*04e8*/ 	.word	0x0000a4b0


	//   ....[67]....
        /*04ec*/ 	.word	0x0000a4e0


	//   ....[68]....
        /*04f0*/ 	.word	0x0000a4f0


	//   ....[69]....
        /*04f4*/ 	.word	0x0000bc40


	//   ....[70]....
        /*04f8*/ 	.word	0x0000bc70


	//   ....[71]....
        /*04fc*/ 	.word	0x0000bc80


	//   ....[72]....
        /*0500*/ 	.word	0x0000bcb0


	//   ....[73]....
        /*0504*/ 	.word	0x0000d070


	//   ....[74]....
        /*0508*/ 	.word	0x0000d090


	//   ....[75]....
        /*050c*/ 	.word	0x0000d0b0


	//   ....[76]....
        /*0510*/ 	.word	0x0000d0c0


	//   ....[77]....
        /*0514*/ 	.word	0x0000d400


	//   ....[78]....
        /*0518*/ 	.word	0x0000d420


	//   ....[79]....
        /*051c*/ 	.word	0x0000d580


	//   ....[80]....
        /*0520*/ 	.word	0x0000d590


	//   ....[81]....
        /*0524*/ 	.word	0x0000d6f0


	//   ....[82]....
        /*0528*/ 	.word	0x0000d710


	//   ....[83]....
        /*052c*/ 	.word	0x0000d870


	//   ....[84]....
        /*0530*/ 	.word	0x0000d880


	//   ....[85]....
        /*0534*/ 	.word	0x0000dbc0


	//   ....[86]....
        /*0538*/ 	.word	0x0000dbe0


	//   ....[87]....
        /*053c*/ 	.word	0x0000e3b0


	//   ....[88]....
        /*0540*/ 	.word	0x0000e3c0


	//   ....[89]....
        /*0544*/ 	.word	0x0000f240


	//   ....[90]....
        /*0548*/ 	.word	0x0000f260


	//   ....[91]....
        /*054c*/ 	.word	0x0000f3d0


	//   ....[92]....
        /*0550*/ 	.word	0x0000f3e0


	//   ....[93]....
        /*0554*/ 	.word	0x0000f540


	//   ....[94]....
        /*0558*/ 	.word	0x0000f560


	//   ....[95]....
        /*055c*/ 	.word	0x0000f6c0


	//   ....[96]....
        /*0560*/ 	.word	0x0000f6d0


	//   ....[97]....
        /*0564*/ 	.word	0x0000f8d0


	//   ....[98]....
        /*0568*/ 	.word	0x0000f8f0


	//   ....[99]....
        /*056c*/ 	.word	0x0000fa10


	//   ....[100]....
        /*0570*/ 	.word	0x0000fa50


	//   ....[101]....
        /*0574*/ 	.word	0x0000fa80


	//   ....[102]....
        /*0578*/ 	.word	0x0000fab0


	//   ....[103]....
        /*057c*/ 	.word	0x0000fae0


	//   ....[104]....
        /*0580*/ 	.word	0x0000fb10


	//   ....[105]....
        /*0584*/ 	.word	0x0000fc60


	//   ....[106]....
        /*0588*/ 	.word	0x0000fca0


	//   ....[107]....
        /*058c*/ 	.word	0x0000fcd0


	//   ....[108]....
        /*0590*/ 	.word	0x0000fd00


	//   ....[109]....
        /*0594*/ 	.word	0x0000fd30


	//   ....[110]....
        /*0598*/ 	.word	0x0000fd60


	//   ....[111]....
        /*059c*/ 	.word	0x0000fdf0


	//   ....[112]....
        /*05a0*/ 	.word	0x0000fe30


	//   ....[113]....
        /*05a4*/ 	.word	0x0000fe40


	//   ....[114]....
        /*05a8*/ 	.word	0x0000fea0


	//   ....[115]....
        /*05ac*/ 	.word	0x00010850


	//   ....[116]....
        /*05b0*/ 	.word	0x000108b0


	//   ....[117]....
        /*05b4*/ 	.word	0x00010900


	//   ....[118]....
        /*05b8*/ 	.word	0x00010950


	//   ....[119]....
        /*05bc*/ 	.word	0x000109a0


	//   ....[120]....
        /*05c0*/ 	.word	0x00010a10


	//   ....[121]....
        /*05c4*/ 	.word	0x00010a60


	//   ....[122]....
        /*05c8*/ 	.word	0x00010ad0


	//   ....[123]....
        /*05cc*/ 	.word	0x00010b40


	//   ....[124]....
        /*05d0*/ 	.word	0x00010bb0


	//   ....[125]....
        /*05d4*/ 	.word	0x00010c20


	//   ....[126]....
        /*05d8*/ 	.word	0x00010c90


	//   ....[127]....
        /*05dc*/ 	.word	0x00010d00


	//   ....[128]....
        /*05e0*/ 	.word	0x00010d60


	//   ....[129]....
        /*05e4*/ 	.word	0x00010dd0


	//   ....[130]....
        /*05e8*/ 	.word	0x00010e40


	//   ....[131]....
        /*05ec*/ 	.word	0x00010eb0


	//   ....[132]....
        /*05f0*/ 	.word	0x00010f10


	//   ....[133]....
        /*05f4*/ 	.word	0x00010f80


	//   ....[134]....
        /*05f8*/ 	.word	0x00010ff0


	//   ....[135]....
        /*05fc*/ 	.word	0x00011160


	//   ....[136]....
        /*0600*/ 	.word	0x000111c0


	//   ....[137]....
        /*0604*/ 	.word	0x00011230


	//   ....[138]....
        /*0608*/ 	.word	0x000112a0


	//   ....[139]....
        /*060c*/ 	.word	0x000116e0


	//   ....[140]....
        /*0610*/ 	.word	0x00011730


	//   ....[141]....
        /*0614*/ 	.word	0x00011780


	//   ....[142]....
        /*0618*/ 	.word	0x000117d0


	//   ....[143]....
        /*061c*/ 	.word	0x00011840


	//   ....[144]....
        /*0620*/ 	.word	0x000118b0


	//   ....[145]....
        /*0624*/ 	.word	0x00011a20


	//   ....[146]....
        /*0628*/ 	.word	0x00011a80


	//   ....[147]....
        /*062c*/ 	.word	0x00011af0


	//   ....[148]....
        /*0630*/ 	.word	0x00011b60


	//   ....[149]....
        /*0634*/ 	.word	0x00011cd0


	//   ....[150]....
        /*0638*/ 	.word	0x00011d30


	//   ....[151]....
        /*063c*/ 	.word	0x00011da0


	//   ....[152]....
        /*0640*/ 	.word	0x00011e10


	//   ....[153]....
        /*0644*/ 	.word	0x00012250


	//   ....[154]....
        /*0648*/ 	.word	0x00012290


	//   ....[155]....
        /*064c*/ 	.word	0x000122e0


	//   ....[156]....
        /*0650*/ 	.word	0x00012330


	//   ....[157]....
        /*0654*/ 	.word	0x00012390


	//   ....[158]....
        /*0658*/ 	.word	0x00012400


	//   ....[159]....
        /*065c*/ 	.word	0x00012470


	//   ....[160]....
        /*0660*/ 	.word	0x000125b0


	//   ....[161]....
        /*0664*/ 	.word	0x00012610


	//   ....[162]....
        /*0668*/ 	.word	0x00012660


	//   ....[163]....
        /*066c*/ 	.word	0x000126a0


	//   ....[164]....
        /*0670*/ 	.word	0x000126f0


	//   ....[165]....
        /*0674*/ 	.word	0x00012730


	//   ....[166]....
        /*0678*/ 	.word	0x00012780


	//   ....[167]....
        /*067c*/ 	.word	0x000127d0


	//   ....[168]....
        /*0680*/ 	.word	0x00012820


	//   ....[169]....
        /*0684*/ 	.word	0x00012870


	//   ....[170]....
        /*0688*/ 	.word	0x000128e0


	//   ....[171]....
        /*068c*/ 	.word	0x00012950


	//   ....[172]....
        /*0690*/ 	.word	0x000129c0


	//   ....[173]....
        /*0694*/ 	.word	0x00012a20


	//   ....[174]....
        /*0698*/ 	.word	0x00012a90


	//   ....[175]....
        /*069c*/ 	.word	0x00012b00


	//   ....[176]....
        /*06a0*/ 	.word	0x00012b70


	//   ....[177]....
        /*06a4*/ 	.word	0x00012bd0


	//   ....[178]....
        /*06a8*/ 	.word	0x00012c40


	//   ....[179]....
        /*06ac*/ 	.word	0x00012cb0


	//   ....[180]....
        /*06b0*/ 	.word	0x00012d20


	//   ....[181]....
        /*06b4*/ 	.word	0x00012d80


	//   ....[182]....
        /*06b8*/ 	.word	0x00012df0


	//   ....[183]....
        /*06bc*/ 	.word	0x00012e60


	//   ....[184]....
        /*06c0*/ 	.word	0x00012ed0


	//   ....[185]....
        /*06c4*/ 	.word	0x00012f30


	//   ....[186]....
        /*06c8*/ 	.word	0x00012fa0


	//   ....[187]....
        /*06cc*/ 	.word	0x00013010


	//   ....[188]....
        /*06d0*/ 	.word	0x00013080


	//   ....[189]....
        /*06d4*/ 	.word	0x000130e0


	//   ....[190]....
        /*06d8*/ 	.word	0x00013150


	//   ....[191]....
        /*06dc*/ 	.word	0x000131c0


	//   ....[192]....
        /*06e0*/ 	.word	0x00013210


	//   ....[193]....
        /*06e4*/ 	.word	0x00013250


	//   ....[194]....
        /*06e8*/ 	.word	0x000132a0


	//   ....[195]....
        /*06ec*/ 	.word	0x000132f0


	//   ....[196]....
        /*06f0*/ 	.word	0x00013340


	//   ....[197]....
        /*06f4*/ 	.word	0x000133b0


	//   ....[198]....
        /*06f8*/ 	.word	0x00013400


	//   ....[199]....
        /*06fc*/ 	.word	0x00013450


	//   ....[200]....
        /*0700*/ 	.word	0x000134a0


	//   ....[201]....
        /*0704*/ 	.word	0x000134f0


	//   ....[202]....
        /*0708*/ 	.word	0x00013540


	//   ....[203]....
        /*070c*/ 	.word	0x000135b0


	//   ....[204]....
        /*0710*/ 	.word	0x00013600


	//   ....[205]....
        /*0714*/ 	.word	0x00013670


	//   ....[206]....
        /*0718*/ 	.word	0x000136d0


	//   ....[207]....
        /*071c*/ 	.word	0x00013740


	//----- nvinfo : EIATTR_EXIT_INSTR_OFFSETS
	.align		4
.L_932:
        /*0720*/ 	.byte	0x04, 0x1c
        /*0722*/ 	.short	(.L_934 - .L_933)


	//   ....[0]....
.L_933:
        /*0724*/ 	.word	0x00000fe0


	//   ....[1]....
        /*0728*/ 	.word	0x00010810


	//----- nvinfo : EIATTR_MAX_THREADS
	.align		4
.L_934:
        /*072c*/ 	.byte	0x04, 0x05
        /*072e*/ 	.short	(.L_936 - .L_935)
.L_935:
        /*0730*/ 	.word	0x00000100
        /*0734*/ 	.word	0x00000001
        /*0738*/ 	.word	0x00000001


	//----- nvinfo : EIATTR_CRS_STACK_SIZE
	.align		4
.L_936:
        /*073c*/ 	.byte	0x04, 0x1e
        /*073e*/ 	.short	(.L_938 - .L_937)
.L_937:
        /*0740*/ 	.word	0x00000000
.L_938:


//--------------------- .nv.info._ZN7cutlass13device_kernelIN5flash19enable_sm80_to_sm89INS1_16FlashAttnFwdSm80INS1_25CollectiveMainloopFwdSm80ILi8ELi1ELb0EN4cute5tupleIJNS5_1CILi128EEENS7_ILi64EEENS7_ILi192EEEEEELi192ENS_10bfloat16_tEfNS_4arch4Sm80ELb1ELb0ELb0ELb1ELb1ELb1ELb1ELb1EEENS1_21CollectiveEpilogueFwdINS6_IJS8_SA_S9_EEENS6_IJNS7_ILi1EEESI_SI_EEESC_SE_Li256ELb1ELb1ELb1ELb0EEENS1_36VarlenDynamicPersistentTileSchedulerILi128ELi64ELi256ELi256ELb1ELb1ELb0ELb1ELb1ELb1EEEEEEEEEvNT_6ParamsE --------------------------
	.section	.nv.info._ZN7cutlass13device_kernelIN5flash19enable_sm80_to_sm89INS1_16FlashAttnFwdSm80INS1_25CollectiveMainloopFwdSm80ILi8ELi1ELb0EN4cute5tupleIJNS5_1CILi128EEENS7_ILi64EEENS7_ILi192EEEEEELi192ENS_10bfloat16_tEfNS_4arch4Sm80ELb1ELb0ELb0ELb1ELb1ELb1ELb1ELb1EEENS1_21CollectiveEpilogueFwdINS6_IJS8_SA_S9_EEENS6_IJNS7_ILi1EEESI_SI_EEESC_SE_Li256ELb1ELb1ELb1ELb0EEENS1_36VarlenDynamicPersistentTileSchedulerILi128ELi64ELi256ELi256ELb1ELb1ELb0ELb1ELb1ELb1EEEEEEEEEvNT_6ParamsE,"",@"SHT_CUDA_INFO"
	.sectionflags	@""
	.align	4


	//----- nvinfo : EIATTR_CUDA_API_VERSION
	.align		4
        /*0000*/ 	.byte	0x04, 0x37
        /*0002*/ 	.short	(.L_940 - .L_939)
.L_939:
        /*0004*/ 	.word	0x00000082


	//----- nvinfo : EIATTR_SW2861232_WAR
	.align		4
.L_940:
        /*0008*/ 	.byte	0x01, 0x35
	.zero		2


	//----- nvinfo : EIATTR_PARAM_CBANK
	.align		4
        /*000c*/ 	.byte	0x04, 0x0a
        /*000e*/ 	.short	(.L_942 - .L_941)
	.align		4
.L_941:
        /*0010*/ 	.word	index@(.nv.constant0._ZN7cutlass13device_kernelIN5flash19enable_sm80_to_sm89INS1_16FlashAttnFwdSm80INS1_25CollectiveMainloopFwdSm80ILi8ELi1ELb0EN4cute5tupleIJNS5_1CILi128EEENS7_ILi64EEENS7_ILi192EEEEEELi192ENS_10bfloat16_tEfNS_4arch4Sm80ELb1ELb0ELb0ELb1ELb1ELb1ELb1ELb1EEENS1_21CollectiveEpilogueFwdINS6_IJS8_SA_S9_EEENS6_IJNS7_ILi1EEESI_SI_EEESC_SE_Li256ELb1ELb1ELb1ELb0EEENS1_36VarlenDynamicPersistentTileSchedulerILi128ELi64ELi256ELi256ELb1ELb1ELb0ELb1ELb1ELb1EEEEEEEEEvNT_6ParamsE)
        /*0014*/ 	.short	0x0160
        /*0016*/ 	.short	0x0438


	//----- nvinfo : EIATTR_CBANK_PARAM_SIZE
	.align		4
.L_942:
        /*0018*/ 	.byte	0x03, 0x19
        /*001a*/ 	.short	0x0438


	//----- nvinfo : EIATTR_KPARAM_INFO
	.align		4
        /*001c*/ 	.byte	0x04, 0x17
        /*001e*/ 	.short	(.L_944 - .L_943)
.L_943:
        /*0020*/ 	.word	0x00000000
        /*0024*/ 	.short	0x0000
        /*0026*/ 	.short	0x0000
        /*0028*/ 	.byte	0x00, 0xf0, 0xe1, 0x10


	//----- nvinfo : EIATTR_MAXREG_COUNT
	.align		4
.L_944:
        /*002c*/ 	.byte	0x03, 0x1b
        /*002e*/ 	.short	0x00ff


	//----- nvinfo : EIATTR_NUM_BARRIERS
	.align		4
        /*0030*/ 	.byte	0x02, 0x4c
        /*0032*/ 	.byte	0x06
	.zero		1


	//----- nvinfo : EIATTR_ANNOTATIONS
	.align		4
        /*0034*/ 	.byte	0x04, 0x55
        /*0036*/ 	.short	(.L_946 - .L_945)


	//   ....[0]....
.L_945:
        /* <DEDUP_REMOVED lines=28> */


	//----- nvinfo : EIATTR_MERCURY_ISA_VERSION
	.align		4
.L_946:
        /*01e0*/ 	.byte	0x03, 0x5f
        /*01e2*/ 	.short	0x0000


	//----- nvinfo : EIATTR_INT_WARP_WIDE_INSTR_OFFSETS
	.align		4
        /*01e4*/ 	.byte	0x04, 0x31
        /*01e6*/ 	.short	(.L_948 - .L_947)


	//   ....[0]....
.L_947:
        /*01e8*/ 	.word	0x00018e00


	//   ....[1]....
        /*01ec*/ 	.word	0x00018e80


	//----- nvinfo : EIATTR_COOP_GROUP_MASK_REGIDS
	.align		4
.L_948:
        /*01f0*/ 	.byte	0x04, 0x29
        /*01f2*/ 	.short	(.L_950 - .L_949)


	//   ....[0]....
.L_949:
        /*01f4*/ 	.word	0xffffffff


	//   ....[1]....
        /*01f8*/ 	.word	0xffffffff


	//   ....[2]....
        /*01fc*/ 	.word	0xffffffff


	//   ....[3]....
        /*0200*/ 	.word	0xffffffff


	//   ....[4]....
        /*0204*/ 	.word	0xffffffff


	//   ....[5]....
        /*0208*/ 	.word	0xffffffff


	//   ....[6]....
        /*020c*/ 	.word	0xffffffff


	//   ....[7]....
        /*0210*/ 	.word	0xffffffff


	//   ....[8]....
        /*0214*/ 	.word	0xffffffff


	//   ....[9]....
        /*0218*/ 	.word	0xffffffff


	//   ....[10]....
        /*021c*/ 	.word	0xffffffff


	//   ....[11]....
        /*0220*/ 	.word	0xffffffff


	//   ....[12]....
        /*0224*/ 	.word	0xffffffff


	//   ....[13]....
        /*0228*/ 	.word	0xffffffff


	//   ....[14]....
        /*022c*/ 	.word	0xffffffff


	//   ....[15]....
        /*0230*/ 	.word	0xffffffff


	//   ....[16]....
        /*0234*/ 	.word	0xffffffff


	//   ....[17]....
        /*0238*/ 	.word	0xffffffff


	//   ....[18]....
        /*023c*/ 	.word	0xffffffff


	//   ....[19]....
        /*0240*/ 	.word	0xffffffff


	//   ....[20]....
        /*0244*/ 	.word	0xffffffff


	//   ....[21]....
        /*0248*/ 	.word	0xffffffff


	//   ....[22]....
        /*024c*/ 	.word	0xffffffff


	//   ....[23]....
        /*0250*/ 	.word	0xffffffff


	//   ....[24]....
        /*0254*/ 	.word	0xffffffff


	//   ....[25]....
        /*0258*/ 	.word	0xffffffff


	//   ....[26]....
        /*025c*/ 	.word	0xffffffff


	//   ....[27]....
        /*0260*/ 	.word	0xffffffff


	//   ....[28]....
        /*0264*/ 	.word	0xffffffff


	//   ....[29]....
        /*0268*/ 	.word	0xffffffff


	//   ....[30]....
        /*026c*/ 	.word	0xffffffff


	//   ....[31]....
        /*0270*/ 	.word	0xffffffff


	//   ....[32]....
        /*0274*/ 	.word	0xffffffff


	//   ....[33]....
        /*0278*/ 	.word	0xffffffff


	//   ....[34]....
        /*027c*/ 	.word	0xffffffff


	//   ....[35]....
        /*0280*/ 	.word	0xffffffff


	//   ....[36]....
        /*0284*/ 	.word	0xffffffff


	//   ....[37]....
        /*0288*/ 	.word	0xffffffff


	//   ....[38]....
        /*028c*/ 	.word	0xffffffff


	//   ....[39]....
        /*0290*/ 	.word	0xffffffff


	//   ....[40]....
        /*0294*/ 	.word	0xffffffff


	//   ....[41]....
        /*0298*/ 	.word	0xffffffff


	//   ....[42]....
        /*029c*/ 	.word	0xffffffff


	//   ....[43]....
        /*02a0*/ 	.word	0xffffffff


	//   ....[44]....
        /*02a4*/ 	.word	0xffffffff


	//   ....[45]....
        /*02a8*/ 	.word	0xffffffff


	//   ....[46]....
        /*02ac*/ 	.word	0xffffffff


	//   ....[47]....
        /*02b0*/ 	.word	0xffffffff


	//   ....[48]....
        /*02b4*/ 	.word	0xffffffff


	//   ....[49]....
        /*02b8*/ 	.word	0xffffffff


	//   ....[50]....
        /*02bc*/ 	.word	0xffffffff


	//   ....[51]....
        /*02c0*/ 	.word	0xffffffff


	//   ....[52]....
        /*02c4*/ 	.word	0xffffffff


	//   ....[53]....
        /*02c8*/ 	.word	0xffffffff


	//   ....[54]....
        /*02cc*/ 	.word	0xffffffff


	//   ....[55]....
        /*02d0*/ 	.word	0xffffffff


	//   ....[56]....
        /*02d4*/ 	.word	0xffffffff


	//   ....[57]....
        /*02d8*/ 	.word	0xffffffff


	//   ....[58]....
        /*02dc*/ 	.word	0xffffffff


	//   ....[59]....
        /*02e0*/ 	.word	0xffffffff


	//   ....[60]....
        /*02e4*/ 	.word	0xffffffff


	//   ....[61]....
        /*02e8*/ 	.word	0xffffffff


	//   ....[62]....
        /*02ec*/ 	.word	0xffffffff


	//   ....[63]....
        /*02f0*/ 	.word	0xffffffff


	//   ....[64]....
        /*02f4*/ 	.word	0xffffffff


	//   ....[65]....
        /*02f8*/ 	.word	0xffffffff


	//   ....[66]....
        /*02fc*/ 	.word	0xffffffff


	//   ....[67]....
        /*0300*/ 	.word	0xffffffff


	//   ....[68]....
        /*0304*/ 	.word	0xffffffff


	//   ....[69]....
        /*0308*/ 	.word	0xffffffff


	//   ....[70]....
        /*030c*/ 	.word	0xffffffff


	//   ....[71]....
        /*0310*/ 	.word	0xffffffff


	//   ....[72]....
        /*0314*/ 	.word	0xffffffff


	//   ....[73]....
        /*0318*/ 	.word	0xffffffff


	//   ....[74]....
        /*031c*/ 	.word	0xffffffff


	//   ....[75]....
        /*0320*/ 	.word	0xffffffff


	//   ....[76]....
        /*0324*/ 	.word	0xffffffff


	//   ....[77]....
        /*0328*/ 	.word	0xffffffff


	//   ....[78]....
        /*032c*/ 	.word	0xffffffff


	//   ....[79]....
        /*0330*/ 	.word	0xffffffff


	//   ....[80]....
        /*0334*/ 	.word	0xffffffff


	//   ....[81]....
        /*0338*/ 	.word	0xffffffff


	//   ....[82]....
        /*033c*/ 	.word	0xffffffff


	//   ....[83]....
        /*0340*/ 	.word	0xffffffff


	//   ....[84]....
        /*0344*/ 	.word	0xffffffff


	//   ....[85]....
        /*0348*/ 	.word	0xffffffff


	//   ....[86]....
        /*034c*/ 	.word	0xffffffff


	//   ....[87]....
        /*0350*/ 	.word	0xffffffff


	//   ....[88]....
        /*0354*/ 	.word	0xffffffff


	//   ....[89]....
        /*0358*/ 	.word	0xffffffff


	//   ....[90]....
        /*035c*/ 	.word	0xffffffff


	//   ....[91]....
        /*0360*/ 	.word	0xffffffff


	//   ....[92]....
        /*0364*/ 	.word	0xffffffff


	//   ....[93]....
        /*0368*/ 	.word	0xffffffff


	//   ....[94]....
        /*036c*/ 	.word	0xffffffff


	//   ....[95]....
        /*0370*/ 	.word	0xffffffff


	//   ....[96]....
        /*0374*/ 	.word	0xffffffff


	//   ....[97]....
        /*0378*/ 	.word	0xffffffff


	//   ....[98]....
        /*037c*/ 	.word	0xffffffff


	//   ....[99]....
        /*0380*/ 	.word	0xffffffff


	//   ....[100]....
        /*0384*/ 	.word	0xffffffff


	//   ....[101]....
        /*0388*/ 	.word	0xffffffff


	//   ....[102]....
        /*038c*/ 	.word	0xffffffff


	//   ....[103]....
        /*0390*/ 	.word	0xffffffff


	//   ....[104]....
        /*0394*/ 	.word	0xffffffff


	//   ....[105]....
        /*0398*/ 	.word	0xffffffff


	//   ....[106]....
        /*039c*/ 	.word	0xffffffff


	//   ....[107]....
        /*03a0*/ 	.word	0xffffffff


	//   ....[108]....
        /*03a4*/ 	.word	0xffffffff


	//   ....[109]....
        /*03a8*/ 	.word	0xffffffff


	//   ....[110]....
        /*03ac*/ 	.word	0xffffffff


	//   ....[111]....
        /*03b0*/ 	.word	0xffffffff


	//   ....[112]....
        /*03b4*/ 	.word	0xffffffff


	//   ....[113]....
        /*03b8*/ 	.word	0xffffffff


	//   ....[114]....
        /*03bc*/ 	.word	0xffffffff


	//   ....[115]....
        /*03c0*/ 	.word	0xffffffff


	//   ....[116]....
        /*03c4*/ 	.word	0xffffffff


	//   ....[117]....
        /*03c8*/ 	.word	0xffffffff


	//   ....[118]....
        /*03cc*/ 	.word	0xffffffff


	//   ....[119]....
        /*03d0*/ 	.word	0xffffffff


	//   ....[120]....
        /*03d4*/ 	.word	0xffffffff


	//   ....[121]....
        /*03d8*/ 	.word	0xffffffff


	//   ....[122]....
        /*03dc*/ 	.word	0xffffffff


	//   ....[123]....
        /*03e0*/ 	.word	0xffffffff


	//   ....[124]....
        /*03e4*/ 	.word	0xffffffff


	//   ....[125]....
        /*03e8*/ 	.word	0xffffffff


	//   ....[126]....
        /*03ec*/ 	.word	0xffffffff


	//   ....[127]....
        /*03f0*/ 	.word	0xffffffff


	//   ....[128]....
        /*03f4*/ 	.word	0xffffffff


	//   ....[129]....
        /*03f8*/ 	.word	0xffffffff


	//   ....[130]....
        /*03fc*/ 	.word	0xffffffff


	//   ....[131]....
        /*0400*/ 	.word	0xffffffff


	//   ....[132]....
        /*0404*/ 	.word	0xffffffff


	//   ....[133]....
        /*0408*/ 	.word	0xffffffff


	//   ....[134]....
        /*040c*/ 	.word	0xffffffff


	//   ....[135]....
        /*0410*/ 	.word	0xffffffff


	//   ....[136]....
        /*0414*/ 	.word	0xffffffff


	//   ....[137]....
        /*0418*/ 	.word	0xffffffff


	//   ....[138]....
        /*041c*/ 	.word	0xffffffff


	//   ....[139]....
        /*0420*/ 	.word	0xffffffff


	//   ....[140]....
        /*0424*/ 	.word	0xffffffff


	//   ....[141]....
        /*0428*/ 	.word	0xffffffff


	//   ....[142]....
        /*042c*/ 	.word	0xffffffff


	//   ....[143]....
        /*0430*/ 	.word	0xffffffff


	//   ....[144]....
        /*0434*/ 	.word	0xffffffff


	//   ....[145]....
        /*0438*/ 	.word	0xffffffff


	//   ....[146]....
        /*043c*/ 	.word	0xffffffff


	//   ....[147]....
        /*0440*/ 	.word	0xffffffff


	//   ....[148]....
        /*0444*/ 	.word	0xffffffff


	//   ....[149]....
        /*0448*/ 	.word	0xffffffff


	//   ....[150]....
        /*044c*/ 	.word	0xffffffff


	//   ....[151]....
        /*0450*/ 	.word	0xffffffff


	//   ....[152]....
        /*0454*/ 	.word	0xffffffff


	//   ....[153]....
        /*0458*/ 	.word	0xffffffff


	//   ....[154]....
        /*045c*/ 	.word	0xffffffff


	//   ....[155]....
        /*0460*/ 	.word	0xffffffff


	//   ....[156]....
        /*0464*/ 	.word	0xffffffff


	//   ....[157]....
        /*0468*/ 	.word	0xffffffff


	//   ....[158]....
        /*046c*/ 	.word	0xffffffff


	//   ....[159]....
        /*0470*/ 	.word	0xffffffff


	//   ....[160]....
        /*0474*/ 	.word	0xffffffff


	//   ....[161]....
        /*0478*/ 	.word	0xffffffff


	//   ....[162]....
        /*047c*/ 	.word	0xffffffff


	//   ....[163]....
        /*0480*/ 	.word	0xffffffff


	//   ....[164]....
        /*0484*/ 	.word	0xffffffff


	//   ....[165]....
        /*0488*/ 	.word	0xffffffff


	//   ....[166]....
        /*048c*/ 	.word	0xffffffff


	//   ....[167]....
        /*0490*/ 	.word	0xffffffff


	//   ....[168]....
        /*0494*/ 	.word	0xffffffff


	//   ....[169]....
        /*0498*/ 	.word	0xffffffff


	//   ....[170]....
        /*049c*/ 	.word	0xffffffff


	//   ....[171]....
        /*04a0*/ 	.word	0xffffffff


	//   ....[172]....
        /*04a4*/ 	.word	0xffffffff


	//   ....[173]....
        /*04a8*/ 	.word	0xffffffff


	//   ....[174]....
        /*04ac*/ 	.word	0xffffffff


	//   ....[175]....
        /*04b0*/ 	.word	0xffffffff


	//   ....[176]....
        /*04b4*/ 	.word	0xffffffff


	//   ....[177]....
        /*04b8*/ 	.word	0xffffffff


	//   ....[178]....
        /*04bc*/ 	.word	0xffffffff


	//   ....[179]....
        /*04c0*/ 	.word	0xffffffff


	//   ....[180]....
        /*04c4*/ 	.word	0xffffffff


	//   ....[181]....
        /*04c8*/ 	.word	0xffffffff


	//   ....[182]....
        /*04cc*/ 	.word	0xffffffff


	//   ....[183]....
        /*04d0*/ 	.word	0xffffffff


	//   ....[184]....
        /*04d4*/ 	.word	0xffffffff


	//   ....[185]....
        /*04d8*/ 	.word	0xffffffff


	//   ....[186]....
        /*04dc*/ 	.word	0xffffffff


	//   ....[187]....
        /*04e0*/ 	.word	0xffffffff


	//   ....[188]....
        /*04e4*/ 	.word	0xffffffff


	//   ....[189]....
        /*04e8*/ 	.word	0xffffffff


	//   ....[190]....
        /*04ec*/ 	.word	0xffffffff


	//   ....[191]....
        /*04f0*/ 	.word	0xffffffff


	//   ....[192]....
        /*04f4*/ 	.word	0xffffffff


	//   ....[193]....
        /*04f8*/ 	.word	0xffffffff


	//   ....[194]....
        /*04fc*/ 	.word	0xffffffff


	//   ....[195]....
        /*0500*/ 	.word	0xffffffff


	//   ....[196]....
        /*0504*/ 	.word	0xffffffff


	//   ....[197]....
        /*0508*/ 	.word	0xffffffff


	//   ....[198]....
        /*050c*/ 	.word	0xffffffff


	//   ....[199]....
        /*0510*/ 	.word	0xffffffff


	//   ....[200]....
        /*0514*/ 	.word	0xffffffff


	//   ....[201]....
        /*0518*/ 	.word	0xffffffff


	//   ....[202]....
        /*051c*/ 	.word	0xffffffff


	//   ....[203]....
        /*0520*/ 	.word	0xffffffff


	//   ....[204]....
        /*0524*/ 	.word	0xffffffff


	//   ....[205]....
        /*0528*/ 	.word	0xffffffff


	//   ....[206]....
        /*052c*/ 	.word	0xffffffff


	//   ....[207]....
        /*0530*/ 	.word	0xffffffff


	//   ....[208]....
        /*0534*/ 	.word	0xffffffff


	//   ....[209]....
        /*0538*/ 	.word	0xffffffff


	//   ....[210]....
        /*053c*/ 	.word	0xffffffff


	//   ....[211]....
        /*0540*/ 	.word	0xffffffff


	//   ....[212]....
        /*0544*/ 	.word	0xffffffff


	//   ....[213]....
        /*0548*/ 	.word	0xffffffff


	//   ....[214]....
        /*054c*/ 	.word	0xffffffff


	//   ....[215]....
        /*0550*/ 	.word	0xffffffff


	//   ....[216]....
        /*0554*/ 	.word	0xffffffff


	//   ....[217]....
        /*0558*/ 	.word	0xffffffff


	//   ....[218]....
        /*055c*/ 	.word	0xffffffff


	//   ....[219]....
        /*0560*/ 	.word	0xffffffff


	//   ....[220]....
        /*0564*/ 	.word	0xffffffff


	//   ....[221]....
        /*0568*/ 	.word	0xffffffff


	//   ....[222]....
        /*056c*/ 	.word	0xffffffff


	//   ....[223]....
        /*0570*/ 	.word	0xffffffff


	//   ....[224]....
        /*0574*/ 	.word	0xffffffff


	//   ....[225]....
        /*0578*/ 	.word	0xffffffff


	//   ....[226]....
        /*057c*/ 	.word	0xffffffff


	//   ....[227]....
        /*0580*/ 	.word	0xffffffff


	//   ....[228]....
        /*0584*/ 	.word	0xffffffff


	//   ....[229]....
        /*0588*/ 	.word	0xffffffff


	//   ....[230]....
        /*058c*/ 	.word	0xffffffff


	//   ....[231]....
        /*0590*/ 	.word	0xffffffff


	//----- nvinfo : EIATTR_COOP_GROUP_INSTR_OFFSETS
	.align		4
.L_950:
        /*0594*/ 	.byte	0x04, 0x28
        /*0596*/ 	.short	(.L_952 - .L_951)


	//   ....[0]....
.L_951:
        /*0598*/ 	.word	0x00000050


	//   ....[1]....
        /*059c*/ 	.word	0x000001e0


	//   ....[2]....
        /*05a0*/ 	.word	0x00000210


	//   ....[3]....
        /*05a4*/ 	.word	0x00000240


	//   ....[4]....
        /*05a8*/ 	.word	0x00000270


	//   ....[5]....
        /*05ac*/ 	.word	0x000002a0


	//   ....[6]....
        /*05b0*/ 	.word	0x000002d0


	//   ....[7]....
        /*05b4*/ 	.word	0x00000430


	//   ....[8]....
        /*05b8*/ 	.word	0x00000470


	//   ....[9]....
        /*05bc*/ 	.word	0x000004a0


	//   ....[10]....
        /*05c0*/ 	.word	0x000004d0


	//   ....[11]....
        /*05c4*/ 	.word	0x00000500


	//   ....[12]....
        /*05c8*/ 	.word	0x00000530


	//   ....[13]....
        /*05cc*/ 	.word	0x000005c0


	//   ....[14]....
        /*05d0*/ 	.word	0x00000600


	//   ....[15]....
        /*05d4*/ 	.word	0x00000620


	//   ....[16]....
        /*05d8*/ 	.word	0x00000680


	//   ....[17]....
        /*05dc*/ 	.word	0x00003bc0


	//   ....[18]....
        /*05e0*/ 	.word	0x00003bd0


	//   ....[19]....
        /*05e4*/ 	.word	0x00005770


	//   ....[20]....
        /*05e8*/ 	.word	0x00005780


	//   ....[21]....
        /*05ec*/ 	.word	0x00007110


	//   ....[22]....
        /*05f0*/ 	.word	0x00007130


	//   ....[23]....
        /*05f4*/ 	.word	0x00007680


	//   ....[24]....
        /*05f8*/ 	.word	0x000076a0


	//   ....[25]....
        /*05fc*/ 	.word	0x000083f0


	//   ....[26]....
        /*0600*/ 	.word	0x00008410


	//   ....[27]....
        /*0604*/ 	.word	0x00008540


	//   ....[28]....
        /*0608*/ 	.word	0x00008550


	//   ....[29]....
        /*060c*/ 	.word	0x00008680


	//   ....[30]....
        /*0610*/ 	.word	0x000086a0


	//   ....[31]....
        /*0614*/ 	.word	0x000087d0


	//   ....[32]....
        /*0618*/ 	.word	0x000087e0


	//   ....[33]....
        /*061c*/ 	.word	0x00008c30


	//   ....[34]....
        /*0620*/ 	.word	0x00008c40


	//   ....[35]....
        /*0624*/ 	.word	0x00008c50


	//   ....[36]....
        /*0628*/ 	.word	0x00008c60


	//   ....[37]....
        /*062c*/ 	.word	0x000090c0


	//   ....[38]....
        /*0630*/ 	.word	0x000090e0


	//   ....[39]....
        /*0634*/ 	.word	0x00009100


	//   ....[40]....
        /*0638*/ 	.word	0x00009120


	//   ....[41]....
        /*063c*/ 	.word	0x00009640


	//   ....[42]....
        /*0640*/ 	.word	0x000098b0


	//   ....[43]....
        /*0644*/ 	.word	0x000098f0


	//   ....[44]....
        /*0648*/ 	.word	0x00009930


	//   ....[45]....
        /*064c*/ 	.word	0x0000c720


	//   ....[46]....
        /*0650*/ 	.word	0x0000c7d0


	//   ....[47]....
        /*0654*/ 	.word	0x0000c7f0


	//   ....[48]....
        /*0658*/ 	.word	0x0000c800


	//   ....[49]....
        /*065c*/ 	.word	0x0000caa0


	//   ....[50]....
        /*0660*/ 	.word	0x0000cd10


	//   ....[51]....
        /*0664*/ 	.word	0x0000cd50


	//   ....[52]....
        /*0668*/ 	.word	0x0000cd90


	//   ....[53]....
        /*066c*/ 	.word	0x0000fdf0


	//   ....[54]....
        /*0670*/ 	.word	0x0000fe10


	//   ....[55]....
        /*0674*/ 	.word	0x0000fe20


	//   ....[56]....
        /*0678*/ 	.word	0x0000fe40


	//   ....[57]....
        /*067c*/ 	.word	0x00010b10


	//   ....[58]....
        /*0680*/ 	.word	0x00010b30


	//   ....[59]....
        /*0684*/ 	.word	0x00010c30


	//   ....[60]....
        /*0688*/ 	.word	0x00010c50


	//   ....[61]....
        /*068c*/ 	.word	0x00010ea0


	//   ....[62]....
        /*0690*/ 	.word	0x000110e0


	//   ....[63]....
        /*0694*/ 	.word	0x000114e0


	//   ....[64]....
        /*0698*/ 	.word	0x00011500


	//   ....[65]....
        /*069c*/ 	.word	0x00011520


	//   ....[66]....
        /*06a0*/ 	.word	0x00011540


	//   ....[67]....
        /*06a4*/ 	.word	0x00012950


	//   ....[68]....
        /*06a8*/ 	.word	0x00012970


	//   ....[69]....
        /*06ac*/ 	.word	0x00012a40


	//   ....[70]....
        /*06b0*/ 	.word	0x00012a80


	//   ....[71]....
        /*06b4*/ 	.word	0x000137f0


	//   ....[72]....
        /*06b8*/ 	.word	0x00013810


	//   ....[73]....
        /*06bc*/ 	.word	0x000138e0


	//   ....[74]....
        /*06c0*/ 	.word	0x00013920


	//   ....[75]....
        /*06c4*/ 	.word	0x00013b70


	//   ....[76]....
        /*06c8*/ 	.word	0x00013da0


	//   ....[77]....
        /*06cc*/ 	.word	0x000140c0


	//   ....[78]....
        /*06d0*/ 	.word	0x000140e0


	//   ....[79]....
        /*06d4*/ 	.word	0x00014200


	//   ....[80]....
        /*06d8*/ 	.word	0x00014220


	//   ....[81]....
        /*06dc*/ 	.word	0x00015be0


	//   ....[82]....
        /*06e0*/ 	.word	0x00015bf0


	//   ....[83]....
        /*06e4*/ 	.word	0x00015c30


	//   ....[84]....
        /*06e8*/ 	.word	0x00015c60


	//   ....[85]....
        /*06ec*/ 	.word	0x00016a00


	//   ....[86]....
        /*06f0*/ 	.word	0x00016a20


	//   ....[87]....
        /*06f4*/ 	.word	0x00016af0


	//   ....[88]....
        /*06f8*/ 	.word	0x00016b10


	//   ....[89]....
        /*06fc*/ 	.word	0x00016e50


	//   ....[90]....
        /*0700*/ 	.word	0x00016e70


	//   ....[91]....
        /*0704*/ 	.word	0x00016e90


	//   ....[92]....
        /*0708*/ 	.word	0x00016eb0


	//   ....[93]....
        /*070c*/ 	.word	0x000185f0


	//   ....[94]....
        /*0710*/ 	.word	0x00018620


	//   ....[95]....
        /*0714*/ 	.word	0x00018640


	//   ....[96]....
        /*0718*/ 	.word	0x00018650


	//   ....[97]....
        /*071c*/ 	.word	0x00019a70


	//   ....[98]....
        /*0720*/ 	.word	0x00019a90


	//   ....[99]....
        /*0724*/ 	.word	0x00019ab0


	//   ....[100]....
        /*0728*/ 	.word	0x00019ad0


	//   ....[101]....
        /*072c*/ 	.word	0x00019e80


	//   ....[102]....
        /*0730*/ 	.word	0x00019ea0


	//   ....[103]....
        /*0734*/ 	.word	0x00019fc0


	//   ....[104]....
        /*0738*/ 	.word	0x00019fd0


	//   ....[105]....
        /*073c*/ 	.word	0x0001a100


	//   ....[106]....
        /*0740*/ 	.word	0x0001a120


	//   ....[107]....
        /*0744*/ 	.word	0x0001a250


	//   ....[108]....
        /*0748*/ 	.word	0x0001a260


	//   ....[109]....
        /*074c*/ 	.word	0x0001a5a0


	//   ....[110]....
        /*0750*/ 	.word	0x0001a5c0


	//   ....[111]....
        /*0754*/ 	.word	0x0001b070


	//   ....[112]....
        /*0758*/ 	.word	0x0001b080


	//   ....[113]....
        /*075c*/ 	.word	0x0001c340


	//   ....[114]....
        /*0760*/ 	.word	0x0001c360


	//   ....[115]....
        /*0764*/ 	.word	0x0001c490


	//   ....[116]....
        /*0768*/ 	.word	0x0001c4a0


	//   ....[117]....
        /*076c*/ 	.word	0x0001c5d0


	//   ....[118]....
        /*0770*/ 	.word	0x0001c5f0


	//   ....[119]....
        /*0774*/ 	.word	0x0001c720


	//   ....[120]....
        /*0778*/ 	.word	0x0001c730


	//   ....[121]....
        /*077c*/ 	.word	0x0001c900


	//   ....[122]....
        /*0780*/ 	.word	0x0001c920


	//   ....[123]....
        /*0784*/ 	.word	0x0001ca40


	//   ....[124]....
        /*0788*/ 	.word	0x0001ca80


	//   ....[125]....
        /*078c*/ 	.word	0x0001cab0


	//   ....[126]....
        /*0790*/ 	.word	0x0001cae0


	//   ....[127]....
        /*0794*/ 	.word	0x0001cb10


	//   ....[128]....
        /*0798*/ 	.word	0x0001cb40


	//   ....[129]....
        /*079c*/ 	.word	0x0001cca0


	//   ....[130]....
        /*07a0*/ 	.word	0x0001cce0


	//   ....[131]....
        /*07a4*/ 	.word	0x0001cd10


	//   ....[132]....
        /*07a8*/ 	.word	0x0001cd40


	//   ....[133]....
        /*07ac*/ 	.word	0x0001cd70


	//   ....[134]....
        /*07b0*/ 	.word	0x0001cda0


	//   ....[135]....
        /*07b4*/ 	.word	0x0001ce30


	//   ....[136]....
        /*07b8*/ 	.word	0x0001ce70


	//   ....[137]....
        /*07bc*/ 	.word	0x0001ce80


	//   ....[138]....
        /*07c0*/ 	.word	0x0001cee0


	//   ....[139]....
        /*07c4*/ 	.word	0x0001d880


	//   ....[140]....
        /*07c8*/ 	.word	0x0001d8e0


	//   ....[141]....
        /*07cc*/ 	.word	0x0001d930


	//   ....[142]....
        /*07d0*/ 	.word	0x0001d980


	//   ....[143]....
        /*07d4*/ 	.word	0x0001d9d0


	//   ....[144]....
        /*07d8*/ 	.word	0x0001da40


	//   ....[145]....
        /*07dc*/ 	.word	0x0001da80


	//   ....[146]....
        /*07e0*/ 	.word	0x0001daf0


	//   ....[147]....
        /*07e4*/ 	.word	0x0001db60


	//   ....[148]....
        /*07e8*/ 	.word	0x0001dbc0


	//   ....[149]....
        /*07ec*/ 	.word	0x0001dc30


	//   ....[150]....
        /*07f0*/ 	.word	0x0001dca0


	//   ....[151]....
        /*07f4*/ 	.word	0x0001dd00


	//   ....[152]....
        /*07f8*/ 	.word	0x0001dd60


	//   ....[153]....
        /*07fc*/ 	.word	0x0001ddc0


	//   ....[154]....
        /*0800*/ 	.word	0x0001de30


	//   ....[155]....
        /*0804*/ 	.word	0x0001de90


	//   ....[156]....
        /*0808*/ 	.word	0x0001def0


	//   ....[157]....
        /*080c*/ 	.word	0x0001df50


	//   ....[158]....
        /*0810*/ 	.word	0x0001dfc0


	//   ....[159]....
        /*0814*/ 	.word	0x0001e130


	//   ....[160]....
        /*0818*/ 	.word	0x0001e190


	//   ....[161]....
        /*081c*/ 	.word	0x0001e1f0


	//   ....[162]....
        /*0820*/ 	.word	0x0001e250


	//   ....[163]....
        /*0824*/ 	.word	0x0001e690


	//   ....[164]....
        /*0828*/ 	.word	0x0001e6e0


	//   ....[165]....
        /*082c*/ 	.word	0x0001e730


	//   ....[166]....
        /*0830*/ 	.word	0x0001e780


	//   ....[167]....
        /*0834*/ 	.word	0x0001e7f0


	//   ....[168]....
        /*0838*/ 	.word	0x0001e860


	//   ....[169]....
        /*083c*/ 	.word	0x0001e9d0


	//   ....[170]....
        /*0840*/ 	.word	0x0001ea30


	//   ....[171]....
        /*0844*/ 	.word	0x0001ea90


	//   ....[172]....
        /*0848*/ 	.word	0x0001eb00


	//   ....[173]....
        /*084c*/ 	.word	0x0001ec70


	//   ....[174]....
        /*0850*/ 	.word	0x0001ecd0


	//   ....[175]....
        /*0854*/ 	.word	0x0001ed30


	//   ....[176]....
        /*0858*/ 	.word	0x0001ed90


	//   ....[177]....
        /*085c*/ 	.word	0x0001f1d0


	//   ....[178]....
        /*0860*/ 	.word	0x0001f210


	//   ....[179]....
        /*0864*/ 	.word	0x0001f260


	//   ....[180]....
        /*0868*/ 	.word	0x0001f2a0


	//   ....[181]....
        /*086c*/ 	.word	0x0001f300


	//   ....[182]....
        /*0870*/ 	.word	0x0001f360


	//   ....[183]....
        /*0874*/ 	.word	0x0001f3d0


	//   ....[184]....
        /*0878*/ 	.word	0x0001f510


	//   ....[185]....
        /*087c*/ 	.word	0x0001f570


	//   ....[186]....
        /*0880*/ 	.word	0x0001f5b0


	//   ....[187]....
        /*0884*/ 	.word	0x0001f5f0


	//   ....[188]....
        /*0888*/ 	.word	0x0001f640


	//   ....[189]....
        /*088c*/ 	.word	0x0001f680


	//   ....[190]....
        /*0890*/ 	.word	0x0001f6d0


	//   ....[191]....
        /*0894*/ 	.word	0x0001f720


	//   ....[192]....
        /*0898*/ 	.word	0x0001f770


	//   ....[193]....
        /*089c*/ 	.word	0x0001f7c0


	//   ....[194]....
        /*08a0*/ 	.word	0x0001f830


	//   ....[195]....
        /*08a4*/ 	.word	0x0001f8a0


	//   ....[196]....
        /*08a8*/ 	.word	0x0001f900


	//   ....[197]....
        /*08ac*/ 	.word	0x0001f960


	//   ....[198]....
        /*08b0*/ 	.word	0x0001f9c0


	//   ....[199]....
        /*08b4*/ 	.word	0x0001fa30


	//   ....[200]....
        /*08b8*/ 	.word	0x0001fa90


	//   ....[201]....
        /*08bc*/ 	.word	0x0001faf0


	//   ....[202]....
        /*08c0*/ 	.word	0x0001fb50


	//   ....[203]....
        /*08c4*/ 	.word	0x0001fbc0


	//   ....[204]....
        /*08c8*/ 	.word	0x0001fc20


	//   ....[205]....
        /*08cc*/ 	.word	0x0001fc80


	//   ....[206]....
        /*08d0*/ 	.word	0x0001fce0


	//   ....[207]....
        /*08d4*/ 	.word	0x0001fd50


	//   ....[208]....
        /*08d8*/ 	.word	0x0001fdb0


	//   ....[209]....
        /*08dc*/ 	.word	0x0001fe10


	//   ....[210]....
        /*08e0*/ 	.word	0x0001fe70


	//   ....[211]....
        /*08e4*/ 	.word	0x0001fee0


	//   ....[212]....
        /*08e8*/ 	.word	0x0001ff40


	//   ....[213]....
        /*08ec*/ 	.word	0x0001ffa0


	//   ....[214]....
        /*08f0*/ 	.word	0x00020010


	//   ....[215]....
        /*08f4*/ 	.word	0x00020080


	//   ....[216]....
        /*08f8*/ 	.word	0x000200d0


	//   ....[217]....
        /*08fc*/ 	.word	0x00020110


	//   ....[218]....
        /*0900*/ 	.word	0x00020160


	//   ....[219]....
        /*0904*/ 	.word	0x000201b0


	//   ....[220]....
        /*0908*/ 	.word	0x00020200


	//   ....[221]....
        /*090c*/ 	.word	0x00020270


	//   ....[222]....
        /*0910*/ 	.word	0x000202b0


	//   ....[223]....
        /*0914*/ 	.word	0x00020300


	//   ....[224]....
        /*0918*/ 	.word	0x00020350


	//   ....[225]....
        /*091c*/ 	.word	0x000203a0


	//   ....[226]....
        /*0920*/ 	.word	0x000203f0


	//   ....[227]....
        /*0924*/ 	.word	0x00020460


	//   ....[228]....
        /*0928*/ 	.word	0x000204a0


	//   ....[229]....
        /*092c*/ 	.word	0x00020510


	//   ....[230]....
        /*0930*/ 	.word	0x00020570


	//   ....[231]....
        /*0934*/ 	.word	0x000205e0


	//----- nvinfo : EIATTR_EXIT_INSTR_OFFSETS
	.align		4
.L_952:
        /*0938*/ 	.byte	0x04, 0x1c
        /*093a*/ 	.short	(.L_954 - .L_953)


	//   ....[0]....
.L_953:
        /*093c*/ 	.word	0x00000fe0


	//   ....[1]....
        /*0940*/ 	.word	0x0001d840


	//----- nvinfo : EIATTR_MAX_THREADS
	.align		4
.L_954:
        /*0944*/ 	.byte	0x04, 0x05
        /*0946*/ 	.short	(.L_956 - .L_955)
.L_955:
        /*0948*/ 	.word	0x00000100
        /*094c*/ 	.word	0x00000001
        /*0950*/ 	.word	0x00000001


	//----- nvinfo : EIATTR_CRS_STACK_SIZE
	.align		4
.L_956:
        /*0954*/ 	.byte	0x04, 0x1e
        /*0956*/ 	.short	(.L_958 - .L_957)
.L_957:
        /*0958*/ 	.word	0x00000000
.L_958:


//--------------------- .nv.info._ZN7cutlass13device_kernelIN5flash19enable_sm80_to_sm89INS1_16FlashAttnFwdSm80INS1_25CollectiveMainloopFwdSm80ILi8ELi2ELb0EN4cute5tupleIJNS5_1CILi128EEENS7_ILi64EEENS7_ILi192EEEEEELi192ENS_10bfloat16_tEfNS_4arch4Sm80ELb0ELb0ELb0ELb0ELb1ELb0ELb1ELb1EEENS1_21CollectiveEpilogueFwdINS6_IJS8_SA_S9_EEENS6_IJNS7_ILi1EEESI_SI_EEESC_SE_Li256ELb0ELb1ELb1ELb0EEENS1_19SingleTileSchedulerILb0ELb1ELb1ELi128EEEEEEEEEvNT_6ParamsE --------------------------
	.section	.nv.info._ZN7cutlass13device_kernelIN5flash19enable_sm80_to_sm89INS1_16FlashAttnFwdSm80INS1_25CollectiveMainloopFwdSm80ILi8ELi2ELb0EN4cute5tupleIJNS5_1CILi128EEENS7_ILi64EEENS7_ILi192EEEEEELi192ENS_10bfloat16_tEfNS_4arch4Sm80ELb0ELb0ELb0ELb0ELb1ELb0ELb1ELb1EEENS1_21CollectiveEpilogueFwdINS6_IJS8_SA_S9_EEENS6_IJNS7_ILi1EEESI_SI_EEESC_SE_Li256ELb0ELb1ELb1ELb0EEENS1_19SingleTileSchedulerILb0ELb1ELb1ELi128EEEEEEEEEvNT_6ParamsE,"",@"SHT_CUDA_INFO"
	.sectionflags	@""
	.align	4


	//----- nvinfo : EIATTR_CUDA_API_VERSION
	.align		4
        /*0000*/ 	.byte	0x04, 0x37
        /*0002*/ 	.short	(.L_960 - .L_959)
.L_959:
        /*0004*/ 	.word	0x00000082


	//----- nvinfo : EIATTR_SW2861232_WAR
	.align		4
.L_960:
        /*0008*/ 	.byte	0x01, 0x35
	.zero		2


	//----- nvinfo : EIATTR_PARAM_CBANK
	.align		4
        /*000c*/ 	.byte	0x04, 0x0a
        /*000e*/ 	.short	(.L_962 - .L_961)
	.align		4
.L_961:
        /*0010*/ 	.word	index@(.nv.constant0._ZN7cutlass13device_kernelIN5flash19enable_sm80_to_sm89INS1_16FlashAttnFwdSm80INS1_25CollectiveMainloopFwdSm80ILi8ELi2ELb0EN4cute5tupleIJNS5_1CILi128EEENS7_ILi64EEENS7_ILi192EEEEEELi192ENS_10bfloat16_tEfNS_4arch4Sm80ELb0ELb0ELb0ELb0ELb1ELb0ELb1ELb1EEENS1_21CollectiveEpilogueFwdINS6_IJS8_SA_S9_EEENS6_IJNS7_ILi1EEESI_SI_EEESC_SE_Li256ELb0ELb1ELb1ELb0EEENS1_19SingleTileSchedulerILb0ELb1ELb1ELi128EEEEEEEEEvNT_6ParamsE)
        /*0014*/ 	.short	0x0160
        /*0016*/ 	.short	0x0418


	//----- nvinfo : EIATTR_CBANK_PARAM_SIZE
	.align		4
.L_962:
        /*0018*/ 	.byte	0x03, 0x19
        /*001a*/ 	.short	0x0418


	//----- nvinfo : EIATTR_KPARAM_INFO
	.align		4
        /*001c*/ 	.byte	0x04, 0x17
        /*001e*/ 	.short	(.L_964 - .L_963)
.L_963:
        /*0020*/ 	.word	0x00000000
        /*0024*/ 	.short	0x0000
        /*0026*/ 	.short	0x0000
        /*0028*/ 	.byte	0x00, 0xf0, 0x61, 0x10


	//----- nvinfo : EIATTR_MAXREG_COUNT
	.align		4
.L_964:
        /*002c*/ 	.byte	0x03, 0x1b
        /*002e*/ 	.short	0x00ff


	//----- nvinfo : EIATTR_NUM_BARRIERS
	.align		4
        /*0030*/ 	.byte	0x02, 0x4c
        /*0032*/ 	.byte	0x02
	.zero		1


	//----- nvinfo : EIATTR_MERCURY_ISA_VERSION
	.align		4
        /*0034*/ 	.byte	0x03, 0x5f
        /*0036*/ 	.short	0x0000


	//----- nvinfo : EIATTR_COOP_GROUP_MASK_REGIDS
	.align		4
        /*0038*/ 	.byte	0x04, 0x29
        /*003a*/ 	.short	(.L_966 - .L_965)


	//   ....[0]....
.L_965:
        /*003c*/ 	.word	0xffffffff


	//   ....[1]....
        /*0040*/ 	.word	0xffffffff


	//   ....[2]....
        /*0044*/ 	.word	0xffffffff


	//   ....[3]....
        /*0048*/ 	.word	0xffffffff


	//   ....[4]....
        /*004c*/ 	.word	0xffffffff


	//   ....[5]....
        /*0050*/ 	.word	0xffffffff


	//   ....[6]....
        /*0054*/ 	.word	0xffffffff


	//   ....[7]....
        /*0058*/ 	.word	0xffffffff


	//   ....[8]....
        /*005c*/ 	.word	0xffffffff


	//   ....[9]....
        /*0060*/ 	.word	0xffffffff


	//   ....[10]....
        /*0064*/ 	.word	0xffffffff


	//   ....[11]....
        /*0068*/ 	.word	0xffffffff


	//   ....[12]....
        /*006c*/ 	.word	0xffffffff


	//   ....[13]....
        /*0070*/ 	.word	0xffffffff


	//   ....[14]....
        /*0074*/ 	.word	0xffffffff


	//   ....[15]....
        /*0078*/ 	.word	0xffffffff


	//   ....[16]....
        /*007c*/ 	.word	0xffffffff


	//   ....[17]....
        /*0080*/ 	.word	0xffffffff


	//   ....[18]....
        /*0084*/ 	.word	0xffffffff


	//   ....[19]....
        /*0088*/ 	.word	0xffffffff


	//   ....[20]....
        /*008c*/ 	.word	0xffffffff


	//   ....[21]....
        /*0090*/ 	.word	0xffffffff


	//   ....[22]....
        /*0094*/ 	.word	0xffffffff


	//   ....[23]....
        /*0098*/ 	.word	0xffffffff


	//   ....[24]....
        /*009c*/ 	.word	0xffffffff


	//   ....[25]....
        /*00a0*/ 	.word	0xffffffff


	//   ....[26]....
        /*00a4*/ 	.word	0xffffffff


	//   ....[27]....
        /*00a8*/ 	.word	0xffffffff


	//   ....[28]....
        /*00ac*/ 	.word	0xffffffff


	//   ....[29]....
        /*00b0*/ 	.word	0xffffffff


	//   ....[30]....
        /*00b4*/ 	.word	0xffffffff


	//   ....[31]....
        /*00b8*/ 	.word	0xffffffff


	//   ....[32]....
        /*00bc*/ 	.word	0xffffffff


	//   ....[33]....
        /*00c0*/ 	.word	0xffffffff


	//   ....[34]....
        /*00c4*/ 	.word	0xffffffff


	//   ....[35]....
        /*00c8*/ 	.word	0xffffffff


	//   ....[36]....
        /*00cc*/ 	.word	0xffffffff


	//   ....[37]....
        /*00d0*/ 	.word	0xffffffff


	//   ....[38]....
        /*00d4*/ 	.word	0xffffffff


	//   ....[39]....
        /*00d8*/ 	.word	0xffffffff


	//   ....[40]....
        /*00dc*/ 	.word	0xffffffff


	//   ....[41]....
        /*00e0*/ 	.word	0xffffffff


	//   ....[42]....
        /*00e4*/ 	.word	0xffffffff


	//   ....[43]....
        /*00e8*/ 	.word	0xffffffff


	//   ....[44]....
        /*00ec*/ 	.word	0xffffffff


	//   ....[45]....
        /*00f0*/ 	.word	0xffffffff


	//   ....[46]....
        /*00f4*/ 	.word	0xffffffff


	//   ....[47]....
        /*00f8*/ 	.word	0xffffffff


	//   ....[48]....
        /*00fc*/ 	.word	0xffffffff


	//   ....[49]....
        /*0100*/ 	.word	0xffffffff


	//   ....[50]....
        /*0104*/ 	.word	0xffffffff


	//   ....[51]....
        /*0108*/ 	.word	0xffffffff


	//   ....[52]....
        /*010c*/ 	.word	0xffffffff


	//   ....[53]....
        /*0110*/ 	.word	0xffffffff


	//   ....[54]....
        /*0114*/ 	.word	0xffffffff


	//   ....[55]....
        /*0118*/ 	.word	0xffffffff


	//   ....[56]....
        /*011c*/ 	.word	0xffffffff


	//----- nvinfo : EIATTR_COOP_GROUP_INSTR_OFFSETS
	.align		4
.L_966:
        /*0120*/ 	.byte	0x04, 0x28
        /*0122*/ 	.short	(.L_968 - .L_967)


	//   ....[0]....
.L_967:
        /*0124*/ 	.word	0x00000050


	//   ....[1]....
        /*0128*/ 	.word	0x00000b70


	//   ....[2]....
        /*012c*/ 	.word	0x00000ba0


	//   ....[3]....
        /*0130*/ 	.word	0x00000d70


	//   ....[4]....
        /*0134*/ 	.word	0x00000da0


	//   ....[5]....
        /*0138*/ 	.word	0x00000ec0


	//   ....[6]....
        /*013c*/ 	.word	0x00000ef0


	//   ....[7]....
        /*0140*/ 	.word	0x00001020


	//   ....[8]....
        /*0144*/ 	.word	0x00001060


	//   ....[9]....
        /*0148*/ 	.word	0x00001560


	//   ....[10]....
        /*014c*/ 	.word	0x00001590


	//   ....[11]....
        /*0150*/ 	.word	0x000015c0


	//   ....[12]....
        /*0154*/ 	.word	0x000015f0


	//   ....[13]....
        /*0158*/ 	.word	0x00001610


	//   ....[14]....
        /*015c*/ 	.word	0x00001630


	//   ....[15]....
        /*0160*/ 	.word	0x00001640


	//   ....[16]....
        /*0164*/ 	.word	0x00001750


	//   ....[17]....
        /*0168*/ 	.word	0x00001bd0


	//   ....[18]....
        /*016c*/ 	.word	0x00001c10


	//   ....[19]....
        /*0170*/ 	.word	0x00001c30


	//   ....[20]....
        /*0174*/ 	.word	0x00001c90


	//   ....[21]....
        /*0178*/ 	.word	0x00002210


	//   ....[22]....
        /*017c*/ 	.word	0x00002240


	//   ....[23]....
        /*0180*/ 	.word	0x00002260


	//   ....[24]....
        /*0184*/ 	.word	0x000022c0


	//   ....[25]....
        /*0188*/ 	.word	0x00003420


	//   ....[26]....
        /*018c*/ 	.word	0x00003440


	//   ....[27]....
        /*0190*/ 	.word	0x00003470


	//   ....[28]....
        /*0194*/ 	.word	0x00003490


	//   ....[29]....
        /*0198*/ 	.word	0x000046d0


	//   ....[30]....
        /*019c*/ 	.word	0x000046f0


	//   ....[31]....
        /*01a0*/ 	.word	0x00004770


	//   ....[32]....
        /*01a4*/ 	.word	0x00004790


	//   ....[33]....
        /*01a8*/ 	.word	0x00004b90


	//   ....[34]....
        /*01ac*/ 	.word	0x00004bc0


	//   ....[35]....
        /*01b0*/ 	.word	0x00004bf0


	//   ....[36]....
        /*01b4*/ 	.word	0x00004c10


	//   ....[37]....
        /*01b8*/ 	.word	0x00005970


	//   ....[38]....
        /*01bc*/ 	.word	0x00005990


	//   ....[39]....
        /*01c0*/ 	.word	0x000059b0


	//   ....[40]....
        /*01c4*/ 	.word	0x000059d0


	//   ....[41]....
        /*01c8*/ 	.word	0x000072a0


	//   ....[42]....
        /*01cc*/ 	.word	0x000072d0


	//   ....[43]....
        /*01d0*/ 	.word	0x000072f0


	//   ....[44]....
        /*01d4*/ 	.word	0x00007310


	//   ....[45]....
        /*01d8*/ 	.word	0x00007530


	//   ....[46]....
        /*01dc*/ 	.word	0x00007550


	//   ....[47]....
        /*01e0*/ 	.word	0x00007580


	//   ....[48]....
        /*01e4*/ 	.word	0x000075a0


	//   ....[49]....
        /*01e8*/ 	.word	0x00008240


	//   ....[50]....
        /*01ec*/ 	.word	0x00008280


	//   ....[51]....
        /*01f0*/ 	.word	0x000082b0


	//   ....[52]....
        /*01f4*/ 	.word	0x000082f0


	//   ....[53]....
        /*01f8*/ 	.word	0x00008340


	//   ....[54]....
        /*01fc*/ 	.word	0x00008360


	//   ....[55]....
        /*0200*/ 	.word	0x00008cc0


	//   ....[56]....
        /*0204*/ 	.word	0x00008cd0


	//----- nvinfo : EIATTR_EXIT_INSTR_OFFSETS
	.align		4
.L_968:
        /*0208*/ 	.byte	0x04, 0x1c
        /*020a*/ 	.short	(.L_970 - .L_969)


	//   ....[0]....
.L_969:
        /*020c*/ 	.word	0x00000170


	//   ....[1]....
        /*0210*/ 	.word	0x00008ce0


	//   ....[2]....
        /*0214*/ 	.word	0x00009580


	//   ....[3]....
        /*0218*/ 	.word	0x000095d0


	//   ....[4]....
        /*021c*/ 	.word	0x00009600


	//   ....[5]....
        /*0220*/ 	.word	0x00009660


	//   ....[6]....
        /*0224*/ 	.word	0x000098b0


	//----- nvinfo : EIATTR_CTAIDZ_USED
	.align		4
.L_970:
        /*0228*/ 	.byte	0x01, 0x04
	.zero		2


	//----- nvinfo : EIATTR_MAX_THREADS
	.align		4
        /*022c*/ 	.byte	0x04, 0x05
        /*022e*/ 	.short	(.L_972 - .L_971)
.L_971:
        /*0230*/ 	.word	0x00000100
        /*0234*/ 	.word	0x00000001
        /*0238*/ 	.word	0x00000001


	//----- nvinfo : EIATTR_CRS_STACK_SIZE
	.align		4
.L_972:
        /*023c*/ 	.byte	0x04, 0x1e
        /*023e*/ 	.short	(.L_974 - .L_973)
.L_973:
        /*0240*/ 	.word	0x00000000
.L_974:


//--------------------- .nv.info._ZN7cutlass13device_kernelIN5flash19enable_sm80_to_sm89INS1_16FlashAttnFwdSm80INS1_25CollectiveMainloopFwdSm80ILi8ELi2ELb0EN4cute5tupleIJNS5_1CILi128EEENS7_ILi64EEENS7_ILi192EEEEEELi192ENS_10bfloat16_tEfNS_4arch4Sm80ELb0ELb0ELb0ELb1ELb1ELb0ELb1ELb1EEENS1_21CollectiveEpilogueFwdINS6_IJS8_SA_S9_EEENS6_IJNS7_ILi1EEESI_SI_EEESC_SE_Li256ELb1ELb1ELb1ELb0EEENS1_36VarlenDynamicPersistentTileSchedulerILi128ELi64ELi256ELi256ELb1ELb1ELb0ELb0ELb1ELb1EEEEEEEEEvNT_6ParamsE --------------------------
	.section	.nv.info._ZN7cutlass13device_kernelIN5flash19enable_sm80_to_sm89INS1_16FlashAttnFwdSm80INS1_25CollectiveMainloopFwdSm80ILi8ELi2ELb0EN4cute5tupleIJNS5_1CILi128EEENS7_ILi64EEENS7_ILi192EEEEEELi192ENS_10bfloat16_tEfNS_4arch4Sm80ELb0ELb0ELb0ELb1ELb1ELb0ELb1ELb1EEENS1_21CollectiveEpilogueFwdINS6_IJS8_SA_S9_EEENS6_IJNS7_ILi1EEESI_SI_EEESC_SE_Li256ELb1ELb1ELb1ELb0EEENS1_36VarlenDynamicPersistentTileSchedulerILi128ELi64ELi256ELi256ELb1ELb1ELb0ELb0ELb1ELb1EEEEEEEEEvNT_6ParamsE,"",@"SHT_CUDA_INFO"
	.sectionflags	@""
	.align	4


	//----- nvinfo : EIATTR_CUDA_API_VERSION
	.align		4
        /*0000*/ 	.byte	0x04, 0x37
        /*0002*/ 	.short	(.L_976 - .L_975)
.L_975:
        /*0004*/ 	.word	0x00000082


	//----- nvinfo : EIATTR_SW2861232_WAR
	.align		4
.L_976:
        /*0008*/ 	.byte	0x01, 0x35
	.zero		2


	//----- nvinfo : EIATTR_PARAM_CBANK
	.align		4
        /*000c*/ 	.byte	0x04, 0x0a
        /*000e*/ 	.short	(.L_978 - .L_977)
	.align		4
.L_977:
        /*0010*/ 	.word	index@(.nv.constant0._ZN7cutlass13device_kernelIN5flash19enable_sm80_to_sm89INS1_16FlashAttnFwdSm80INS1_25CollectiveMainloopFwdSm80ILi8ELi2ELb0EN4cute5tupleIJNS5_1CILi128EEENS7_ILi64EEENS7_ILi192EEEEEELi192ENS_10bfloat16_tEfNS_4arch4Sm80ELb0ELb0ELb0ELb1ELb1ELb0ELb1ELb1EEENS1_21CollectiveEpilogueFwdINS6_IJS8_SA_S9_EEENS6_IJNS7_ILi1EEESI_SI_EEESC_SE_Li256ELb1ELb1ELb1ELb0EEENS1_36VarlenDynamicPersistentTileSchedulerILi128ELi64ELi256ELi256ELb1ELb1ELb0ELb0ELb1ELb1EEEEEEEEEvNT_6ParamsE)
        /*0014*/ 	.short	0x0160
        /*0016*/ 	.short	0x0438


	//----- nvinfo : EIATTR_CBANK_PARAM_SIZE
	.align		4
.L_978:
        /*0018*/ 	.byte	0x03, 0x19
        /*001a*/ 	.short	0x0438


	//----- nvinfo : EIATTR_KPARAM_INFO
	.align		4
        /*001c*/ 	.byte	0x04, 0x17
        /*001e*/ 	.short	(.L_980 - .L_979)
.L_979:
        /*0020*/ 	.word	0x00000000
        /*0024*/ 	.short	0x0000
        /*0026*/ 	.short	0x0000
        /*0028*/ 	.byte	0x00, 0xf0, 0xe1, 0x10


	//----- nvinfo : EIATTR_MAXREG_COUNT
	.align		4
.L_980:
        /*002c*/ 	.byte	0x03, 0x1b
        /*002e*/ 	.short	0x00ff


	//----- nvinfo : EIATTR_NUM_BARRIERS
	.align		4
        /*0030*/ 	.byte	0x02, 0x4c
        /*0032*/ 	.byte	0x06
	.zero		1


	//----- nvinfo : EIATTR_ANNOTATIONS
	.align		4
        /*0034*/ 	.byte	0x04, 0x55
        /*0036*/ 	.short	(.L_982 - .L_981)


	//   ....[0]....
.L_981:
        /*0038*/ 	.word	0x00000001
        /*003c*/ 	.byte	0x70, 0x00, 0x00, 0x00, 0x01, 0x00, 0x00, 0x00, 0xc0, 0x0f, 0x00, 0x00, 0x01, 0x00, 0x00, 0x00
        /*004c*/ 	.byte	0xa0, 0x11, 0x00, 0x00, 0x01, 0x00, 0x00, 0x00, 0x10, 0x12, 0x00, 0x00, 0x01, 0x00, 0x00, 0x00
        /*005c*/ 	.byte	0x50, 0x47, 0x00, 0x00, 0x01, 0x00, 0x00, 0x00, 0x60, 0x9d, 0x00, 0x00, 0x01, 0x00, 0x00, 0x00
        /*006c*/ 	.byte	0x90, 0x9d, 0x00, 0x00, 0x01, 0x00, 0x00, 0x00, 0x30, 0xc9, 0x00, 0x00


	//----- nvinfo : EIATTR_MERCURY_ISA_VERSION
	.align		4
.L_982:
        /*0078*/ 	.byte	0x03, 0x5f
        /*007a*/ 	.short	0x0000


	//----- nvinfo : EIATTR_INT_WARP_WIDE_INSTR_OFFSETS
	.align		4
        /*007c*/ 	.byte	0x04, 0x31
        /*007e*/ 	.short	(.L_984 - .L_983)


	//   ....[0]....
.L_983:
        /*0080*/ 	.word	0x000094e0


	//   ....[1]....
        /*0084*/ 	.word	0x00009560


	//----- nvinfo : EIATTR_COOP_GROUP_MASK_REGIDS
	.align		4
.L_984:
        /*0088*/ 	.byte	0x04, 0x29
        /*008a*/ 	.short	(.L_986 - .L_985)


	//   ....[0]....
.L_985:
        /*008c*/ 	.word	0xffffffff


	//   ....[1]....
        /*0090*/ 	.word	0xffffffff


	//   ....[2]....
        /*0094*/ 	.word	0xffffffff


	//   ....[3]....
        /*0098*/ 	.word	0xffffffff


	//   ....[4]....
        /*009c*/ 	.word	0xffffffff


	//   ....[5]....
        /*00a0*/ 	.word	0xffffffff


	//   ....[6]....
        /*00a4*/ 	.word	0xffffffff


	//   ....[7]....
        /*00a8*/ 	.word	0xffffffff


	//   ....[8]....
        /*00ac*/ 	.word	0xffffffff


	//   ....[9]....
        /*00b0*/ 	.word	0xffffffff


	//   ....[10]....
        /*00b4*/ 	.word	0xffffffff


	//   ....[11]....
        /*00b8*/ 	.word	0xffffffff


	//   ....[12]....
        /*00bc*/ 	.word	0xffffffff


	//   ....[13]....
        /*00c0*/ 	.word	0xffffffff


	//   ....[14]....
        /*00c4*/ 	.word	0xffffffff


	//   ....[15]....
        /*00c8*/ 	.word	0xffffffff


	//   ....[16]....
        /*00cc*/ 	.word	0xffffffff


	//   ....[17]....
        /*00d0*/ 	.word	0xffffffff


	//   ....[18]....
        /*00d4*/ 	.word	0xffffffff


	//   ....[19]....
        /*00d8*/ 	.word	0xffffffff


	//   ....[20]....
        /*00dc*/ 	.word	0xffffffff


	//   ....[21]....
        /*00e0*/ 	.word	0xffffffff


	//   ....[22]....
        /*00e4*/ 	.word	0xffffffff


	//   ....[23]....
        /*00e8*/ 	.word	0xffffffff


	//   ....[24]....
        /*00ec*/ 	.word	0xffffffff


	//   ....[25]....
        /*00f0*/ 	.word	0xffffffff


	//   ....[26]....
        /*00f4*/ 	.word	0xffffffff


	//   ....[27]....
        /*00f8*/ 	.word	0xffffffff


	//   ....[28]....
        /*00fc*/ 	.word	0xffffffff


	//   ....[29]....
        /*0100*/ 	.word	0xffffffff


	//   ....[30]....
        /*0104*/ 	.word	0xffffffff


	//   ....[31]....
        /*0108*/ 	.word	0xffffffff


	//   ....[32]....
        /*010c*/ 	.word	0xffffffff


	//   ....[33]....
        /*0110*/ 	.word	0xffffffff


	//   ....[34]....
        /*0114*/ 	.word	0xffffffff


	//   ....[35]....
        /*0118*/ 	.word	0xffffffff


	//   ....[36]....
        /*011c*/ 	.word	0xffffffff


	//   ....[37]....
        /*0120*/ 	.word	0xffffffff


	//   ....[38]....
        /*0124*/ 	.word	0xffffffff


	//   ....[39]....
        /*0128*/ 	.word	0xffffffff


	//   ....[40]....
        /*012c*/ 	.word	0xffffffff


	//   ....[41]....
        /*0130*/ 	.word	0xffffffff


	//   ....[42]....
        /*0134*/ 	.word	0xffffffff


	//   ....[43]....
        /*0138*/ 	.word	0xffffffff


	//   ....[44]....
        /*013c*/ 	.word	0xffffffff


	//   ....[45]....
        /*0140*/ 	.word	0xffffffff


	//   ....[46]....
        /*0144*/ 	.word	0xffffffff


	//   ....[47]....
        /*0148*/ 	.word	0xffffffff


	//   ....[48]....
        /*014c*/ 	.word	0xffffffff


	//   ....[49]....
        /*0150*/ 	.word	0xffffffff


	//   ....[50]....
        /*0154*/ 	.word	0xffffffff


	//   ....[51]....
        /*0158*/ 	.word	0xffffffff


	//   ....[52]....
        /*015c*/ 	.word	0xffffffff


	//   ....[53]....
        /*0160*/ 	.word	0xffffffff


	//   ....[54]....
        /*0164*/ 	.word	0xffffffff


	//   ....[55]....
        /*0168*/ 	.word	0xffffffff


	//   ....[56]....
        /*016c*/ 	.word	0xffffffff


	//   ....[57]....
        /*0170*/ 	.word	0xffffffff


	//   ....[58]....
        /*0174*/ 	.word	0xffffffff


	//   ....[59]....
        /*0178*/ 	.word	0xffffffff


	//   ....[60]....
        /*017c*/ 	.word	0xffffffff


	//   ....[61]....
        /*0180*/ 	.word	0xffffffff


	//   ....[62]....
        /*0184*/ 	.word	0xffffffff


	//   ....[63]....
        /*0188*/ 	.word	0xffffffff


	//   ....[64]....
        /*018c*/ 	.word	0xffffffff


	//   ....[65]....
        /*0190*/ 	.word	0xffffffff


	//   ....[66]....
        /*0194*/ 	.word	0xffffffff


	//   ....[67]....
        /*0198*/ 	.word	0xffffffff


	//   ....[68]....
        /*019c*/ 	.word	0xffffffff


	//   ....[69]....
        /*01a0*/ 	.word	0xffffffff


	//   ....[70]....
        /*01a4*/ 	.word	0xffffffff


	//   ....[71]....
        /*01a8*/ 	.word	0xffffffff


	//   ....[72]....
        /*01ac*/ 	.word	0xffffffff


	//   ....[73]....
        /*01b0*/ 	.word	0xffffffff


	//   ....[74]....
        /*01b4*/ 	.word	0xffffffff


	//   ....[75]....
        /*01b8*/ 	.word	0xffffffff


	//   ....[76]....
        /*01bc*/ 	.word	0xffffffff


	//   ....[77]....
        /*01c0*/ 	.word	0xffffffff


	//   ....[78]....
        /*01c4*/ 	.word	0xffffffff


	//   ....[79]....
        /*01c8*/ 	.word	0xffffffff


	//   ....[80]....
        /*01cc*/ 	.word	0xffffffff


	//   ....[81]....
        /*01d0*/ 	.word	0xffffffff


	//   ....[82]....
        /*01d4*/ 	.word	0xffffffff


	//   ....[83]....
        /*01d8*/ 	.word	0xffffffff


	//   ....[84]....
        /*01dc*/ 	.word	0xffffffff


	//   ....[85]....
        /*01e0*/ 	.word	0xffffffff


	//   ....[86]....
        /*01e4*/ 	.word	0xffffffff


	//   ....[87]....
        /*01e8*/ 	.word	0xffffffff


	//   ....[88]....
        /*01ec*/ 	.word	0xffffffff


	//   ....[89]....
        /*01f0*/ 	.word	0xffffffff


	//   ....[90]....
        /*01f4*/ 	.word	0xffffffff


	//   ....[91]....
        /*01f8*/ 	.word	0xffffffff


	//   ....[92]....
        /*01fc*/ 	.word	0xffffffff


	//   ....[93]....
        /*0200*/ 	.word	0xffffffff


	//   ....[94]....
        /*0204*/ 	.word	0xffffffff


	//   ....[95]....
        /*0208*/ 	.word	0xffffffff


	//   ....[96]....
        /*020c*/ 	.word	0xffffffff


	//   ....[97]....
        /*0210*/ 	.word	0xffffffff


	//   ....[98]....
        /*0214*/ 	.word	0xffffffff


	//   ....[99]....
        /*0218*/ 	.word	0xffffffff


	//   ....[100]....
        /*021c*/ 	.word	0xffffffff


	//   ....[101]....
        /*0220*/ 	.word	0xffffffff


	//   ....[102]....
        /*0224*/ 	.word	0xffffffff


	//   ....[103]....
        /*0228*/ 	.word	0xffffffff


	//   ....[104]....
        /*022c*/ 	.word	0xffffffff


	//   ....[105]....
        /*0230*/ 	.word	0xffffffff


	//   ....[106]....
        /*0234*/ 	.word	0xffffffff


	//   ....[107]....
        /*0238*/ 	.word	0xffffffff


	//   ....[108]....
        /*023c*/ 	.word	0xffffffff


	//   ....[109]....
        /*0240*/ 	.word	0xffffffff


	//   ....[110]....
        /*0244*/ 	.word	0xffffffff


	//   ....[111]....
        /*0248*/ 	.word	0xffffffff


	//   ....[112]....
        /*024c*/ 	.word	0xffffffff


	//   ....[113]....
        /*0250*/ 	.word	0xffffffff


	//   ....[114]....
        /*0254*/ 	.word	0xffffffff


	//   ....[115]....
        /*0258*/ 	.word	0xffffffff


	//   ....[116]....
        /*025c*/ 	.word	0xffffffff


	//   ....[117]....
        /*0260*/ 	.word	0xffffffff


	//   ....[118]....
        /*0264*/ 	.word	0xffffffff


	//   ....[119]....
        /*0268*/ 	.word	0xffffffff


	//   ....[120]....
        /*026c*/ 	.word	0xffffffff


	//   ....[121]....
        /*0270*/ 	.word	0xffffffff


	//   ....[122]....
        /*0274*/ 	.word	0xffffffff


	//   ....[123]....
        /*0278*/ 	.word	0xffffffff


	//   ....[124]....
        /*027c*/ 	.word	0xffffffff


	//   ....[125]....
        /*0280*/ 	.word	0xffffffff


	//   ....[126]....
        /*0284*/ 	.word	0xffffffff


	//   ....[127]....
        /*0288*/ 	.word	0xffffffff


	//   ....[128]....
        /*028c*/ 	.word	0xffffffff


	//   ....[129]....
        /*0290*/ 	.word	0xffffffff


	//   ....[130]....
        /*0294*/ 	.word	0xffffffff


	//   ....[131]....
        /*0298*/ 	.word	0xffffffff


	//   ....[132]....
        /*029c*/ 	.word	0xffffffff


	//   ....[133]....
        /*02a0*/ 	.word	0xffffffff


	//   ....[134]....
        /*02a4*/ 	.word	0xffffffff


	//   ....[135]....
        /*02a8*/ 	.word	0xffffffff


	//   ....[136]....
        /*02ac*/ 	.word	0xffffffff


	//   ....[137]....
        /*02b0*/ 	.word	0xffffffff


	//   ....[138]....
        /*02b4*/ 	.word	0xffffffff


	//   ....[139]....
        /*02b8*/ 	.word	0xffffffff


	//   ....[140]....
        /*02bc*/ 	.word	0xffffffff


	//   ....[141]....
        /*02c0*/ 	.word	0xffffffff


	//   ....[142]....
        /*02c4*/ 	.word	0xffffffff


	//   ....[143]....
        /*02c8*/ 	.word	0xffffffff


	//   ....[144]....
        /*02cc*/ 	.word	0xffffffff


	//   ....[145]....
        /*02d0*/ 	.word	0xffffffff


	//   ....[146]....
        /*02d4*/ 	.word	0xffffffff


	//   ....[147]....
        /*02d8*/ 	.word	0xffffffff


	//   ....[148]....
        /*02dc*/ 	.word	0xffffffff


	//   ....[149]....
        /*02e0*/ 	.word	0xffffffff


	//   ....[150]....
        /*02e4*/ 	.word	0xffffffff


	//   ....[151]....
        /*02e8*/ 	.word	0xffffffff


	//   ....[152]....
        /*02ec*/ 	.word	0xffffffff


	//   ....[153]....
        /*02f0*/ 	.word	0xffffffff


	//   ....[154]....
        /*02f4*/ 	.word	0xffffffff


	//   ....[155]....
        /*02f8*/ 	.word	0xffffffff


	//   ....[156]....
        /*02fc*/ 	.word	0xffffffff


	//   ....[157]....
        /*0300*/ 	.word	0xffffffff


	//   ....[158]....
        /*0304*/ 	.word	0xffffffff


	//   ....[159]....
        /*0308*/ 	.word	0xffffffff


	//   ....[160]....
        /*030c*/ 	.word	0xffffffff


	//   ....[161]....
        /*0310*/ 	.word	0xffffffff


	//   ....[162]....
        /*0314*/ 	.word	0xffffffff


	//   ....[163]....
        /*0318*/ 	.word	0xffffffff


	//   ....[164]....
        /*031c*/ 	.word	0xffffffff


	//   ....[165]....
        /*0320*/ 	.word	0xffffffff


	//   ....[166]....
        /*0324*/ 	.word	0xffffffff


	//   ....[167]....
        /*0328*/ 	.word	0xffffffff


	//   ....[168]....
        /*032c*/ 	.word	0xffffffff


	//   ....[169]....
        /*0330*/ 	.word	0xffffffff


	//   ....[170]....
        /*0334*/ 	.word	0xffffffff


	//   ....[171]....
        /*0338*/ 	.word	0xffffffff


	//   ....[172]....
        /*033c*/ 	.word	0xffffffff


	//   ....[173]....
        /*0340*/ 	.word	0xffffffff


	//   ....[174]....
        /*0344*/ 	.word	0xffffffff


	//   ....[175]....
        /*0348*/ 	.word	0xffffffff


	//   ....[176]....
        /*034c*/ 	.word	0xffffffff


	//   ....[177]....
        /*0350*/ 	.word	0xffffffff


	//   ....[178]....
        /*0354*/ 	.word	0xffffffff


	//   ....[179]....
        /*0358*/ 	.word	0xffffffff


	//   ....[180]....
        /*035c*/ 	.word	0xffffffff


	//   ....[181]....
        /*0360*/ 	.word	0xffffffff


	//   ....[182]....
        /*0364*/ 	.word	0xffffffff


	//   ....[183]....
        /*0368*/ 	.word	0xffffffff


	//   ....[184]....
        /*036c*/ 	.word	0xffffffff


	//   ....[185]....
        /*0370*/ 	.word	0xffffffff


	//   ....[186]....
        /*0374*/ 	.word	0xffffffff


	//   ....[187]....
        /*0378*/ 	.word	0xffffffff


	//   ....[188]....
        /*037c*/ 	.word	0xffffffff


	//----- nvinfo : EIATTR_COOP_GROUP_INSTR_OFFSETS
	.align		4
.L_986:
        /*0380*/ 	.byte	0x04, 0x28
        /*0382*/ 	.short	(.L_988 - .L_987)


	//   ....[0]....
.L_987:
        /*0384*/ 	.word	0x00000050


	//   ....[1]....
        /*0388*/ 	.word	0x000001e0


	//   ....[2]....
        /*038c*/ 	.word	0x00000210


	//   ....[3]....
        /*0390*/ 	.word	0x00000240


	//   ....[4]....
        /*0394*/ 	.word	0x00000270


	//   ....[5]....
        /*0398*/ 	.word	0x000002a0


	//   ....[6]....
        /*039c*/ 	.word	0x000002d0


	//   ....[7]....
        /*03a0*/ 	.word	0x00000440


	//   ....[8]....
        /*03a4*/ 	.word	0x00000480


	//   ....[9]....
        /*03a8*/ 	.word	0x000004b0


	//   ....[10]....
        /*03ac*/ 	.word	0x000004e0


	//   ....[11]....
        /*03b0*/ 	.word	0x00000510


	//   ....[12]....
        /*03b4*/ 	.word	0x00000540


	//   ....[13]....
        /*03b8*/ 	.word	0x000005d0


	//   ....[14]....
        /*03bc*/ 	.word	0x00000600


	//   ....[15]....
        /*03c0*/ 	.word	0x00000620


	//   ....[16]....
        /*03c4*/ 	.word	0x00000680


	//   ....[17]....
        /*03c8*/ 	.word	0x00002190


	//   ....[18]....
        /*03cc*/ 	.word	0x000021b0


	//   ....[19]....
        /*03d0*/ 	.word	0x00002320


	//   ....[20]....
        /*03d4*/ 	.word	0x00002330


	//   ....[21]....
        /*03d8*/ 	.word	0x00002490


	//   ....[22]....
        /*03dc*/ 	.word	0x000024b0


	//   ....[23]....
        /*03e0*/ 	.word	0x00002610


	//   ....[24]....
        /*03e4*/ 	.word	0x00002620


	//   ....[25]....
        /*03e8*/ 	.word	0x00002ab0


	//   ....[26]....
        /*03ec*/ 	.word	0x00002ad0


	//   ....[27]....
        /*03f0*/ 	.word	0x00002b00


	//   ....[28]....
        /*03f4*/ 	.word	0x00002b20


	//   ....[29]....
        /*03f8*/ 	.word	0x00002c10


	//   ....[30]....
        /*03fc*/ 	.word	0x00002c20


	//   ....[31]....
        /*0400*/ 	.word	0x00002c30


	//   ....[32]....
        /*0404*/ 	.word	0x00002d40


	//   ....[33]....
        /*0408*/ 	.word	0x000030e0


	//   ....[34]....
        /*040c*/ 	.word	0x00003100


	//   ....[35]....
        /*0410*/ 	.word	0x000031b0


	//   ....[36]....
        /*0414*/ 	.word	0x000031f0


	//   ....[37]....
        /*0418*/ 	.word	0x00003630


	//   ....[38]....
        /*041c*/ 	.word	0x00003650


	//   ....[39]....
        /*0420*/ 	.word	0x000036b0


	//   ....[40]....
        /*0424*/ 	.word	0x00003710


	//   ....[41]....
        /*0428*/ 	.word	0x00004740


	//   ....[42]....
        /*042c*/ 	.word	0x00004780


	//   ....[43]....
        /*0430*/ 	.word	0x000047a0


	//   ....[44]....
        /*0434*/ 	.word	0x000047e0


	//   ....[45]....
        /*0438*/ 	.word	0x00005b30


	//   ....[46]....
        /*043c*/ 	.word	0x00005b50


	//   ....[47]....
        /*0440*/ 	.word	0x00005bd0


	//   ....[48]....
        /*0444*/ 	.word	0x00005c30


	//   ....[49]....
        /*0448*/ 	.word	0x000060e0


	//   ....[50]....
        /*044c*/ 	.word	0x00006100


	//   ....[51]....
        /*0450*/ 	.word	0x000061e0


	//   ....[52]....
        /*0454*/ 	.word	0x00006210


	//   ....[53]....
        /*0458*/ 	.word	0x00006f70


	//   ....[54]....
        /*045c*/ 	.word	0x00006fa0


	//   ....[55]....
        /*0460*/ 	.word	0x00007240


	//   ....[56]....
        /*0464*/ 	.word	0x00007370


	//   ....[57]....
        /*0468*/ 	.word	0x00008980


	//   ....[58]....
        /*046c*/ 	.word	0x000089a0


	//   ....[59]....
        /*0470*/ 	.word	0x00008a80


	//   ....[60]....
        /*0474*/ 	.word	0x00008aa0


	//   ....[61]....
        /*0478*/ 	.word	0x00008cd0


	//   ....[62]....
        /*047c*/ 	.word	0x00008d00


	//   ....[63]....
        /*0480*/ 	.word	0x00008d10


	//   ....[64]....
        /*0484*/ 	.word	0x00008d40


	//   ....[65]....
        /*0488*/ 	.word	0x0000a0c0


	//   ....[66]....
        /*048c*/ 	.word	0x0000a0d0


	//   ....[67]....
        /*0490*/ 	.word	0x0000a0f0


	//   ....[68]....
        /*0494*/ 	.word	0x0000a110


	//   ....[69]....
        /*0498*/ 	.word	0x0000a460


	//   ....[70]....
        /*049c*/ 	.word	0x0000a480


	//   ....[71]....
        /*04a0*/ 	.word	0x0000a5e0


	//   ....[72]....
        /*04a4*/ 	.word	0x0000a5f0


	//   ....[73]....
        /*04a8*/ 	.word	0x0000a750


	//   ....[74]....
        /*04ac*/ 	.word	0x0000a770


	//   ....[75]....
        /*04b0*/ 	.word	0x0000a8d0


	//   ....[76]....
        /*04b4*/ 	.word	0x0000a8e0


	//   ....[77]....
        /*04b8*/ 	.word	0x0000ac20


	//   ....[78]....
        /*04bc*/ 	.word	0x0000ac40


	//   ....[79]....
        /*04c0*/ 	.word	0x0000b410


	//   ....[80]....
        /*04c4*/ 	.word	0x0000b420


	//   ....[81]....
        /*04c8*/ 	.word	0x0000c360


	//   ....[82]....
        /*04cc*/ 	.word	0x0000c380


	//   ....[83]....
        /*04d0*/ 	.word	0x0000c4f0


	//   ....[84]....
        /*04d4*/ 	.word	0x0000c500


	//   ....[85]....
        /*04d8*/ 	.word	0x0000c660


	//   ....[86]....
        /*04dc*/ 	.word	0x0000c680


	//   ....[87]....
        /*04e0*/ 	.word	0x0000c7e0


	//   ....[88]....
        /*04e4*/ 	.word	0x0000c7f0


	//   ....[89]....
        /*04e8*/ 	.word	0x0000c9e0


	//   ....[90]....
        /*04ec*/ 	.word	0x0000ca00


	//   ....[91]....
        /*04f0*/ 	.word	0x0000cb20


	//   ....[92]....
        /*04f4*/ 	.word	0x0000cb60


	//   ....[93]....
        /*04f8*/ 	.word	0x0000cb90


	//   ....[94]....
        /*04fc*/ 	.word	0x0000cbc0


	//   ....[95]....
        /*0500*/ 	.word	0x0000cbf0


	//   ....[96]....
        /*0504*/ 	.word	0x0000cc20


	//   ....[97]....
        /*0508*/ 	.word	0x0000cd70


	//   ....[98]....
        /*050c*/ 	.word	0x0000cdb0


	//   ....[99]....
        /*0510*/ 	.word	0x0000cde0


	//   ....[100]....
        /*0514*/ 	.word	0x0000ce10


	//   ....[101]....
        /*0518*/ 	.word	0x0000ce40


	//   ....[102]....
        /*051c*/ 	.word	0x0000ce70


	//   ....[103]....
        /*0520*/ 	.word	0x0000cf00


	//   ....[104]....
        /*0524*/ 	.word	0x0000cf30


	//   ....[105]....
        /*0528*/ 	.word	0x0000cf40


	//   ....[106]....
        /*052c*/ 	.word	0x0000cfa0


	//   ....[107]....
        /*0530*/ 	.word	0x0000d4d0


	//   ....[108]....
        /*0534*/ 	.word	0x0000d530


	//   ....[109]....
        /*0538*/ 	.word	0x0000d580


	//   ....[110]....
        /*053c*/ 	.word	0x0000d5d0


	//   ....[111]....
        /*0540*/ 	.word	0x0000d620


	//   ....[112]....
        /*0544*/ 	.word	0x0000d690


	//   ....[113]....
        /*0548*/ 	.word	0x0000d6e0


	//   ....[114]....
        /*054c*/ 	.word	0x0000d740


	//   ....[115]....
        /*0550*/ 	.word	0x0000d7b0


	//   ....[116]....
        /*0554*/ 	.word	0x0000d810


	//   ....[117]....
        /*0558*/ 	.word	0x0000d880


	//   ....[118]....
        /*055c*/ 	.word	0x0000d8f0


	//   ....[119]....
        /*0560*/ 	.word	0x0000d960


	//   ....[120]....
        /*0564*/ 	.word	0x0000d9c0


	//   ....[121]....
        /*0568*/ 	.word	0x0000da30


	//   ....[122]....
        /*056c*/ 	.word	0x0000daa0


	//   ....[123]....
        /*0570*/ 	.word	0x0000db10


	//   ....[124]....
        /*0574*/ 	.word	0x0000db70


	//   ....[125]....
        /*0578*/ 	.word	0x0000dbe0


	//   ....[126]....
        /*057c*/ 	.word	0x0000dc50


	//   ....[127]....
        /*0580*/ 	.word	0x0000dd90


	//   ....[128]....
        /*0584*/ 	.word	0x0000ddf0


	//   ....[129]....
        /*0588*/ 	.word	0x0000de60


	//   ....[130]....
        /*058c*/ 	.word	0x0000ded0


	//   ....[131]....
        /*0590*/ 	.word	0x0000e010


	//   ....[132]....
        /*0594*/ 	.word	0x0000e070


	//   ....[133]....
        /*0598*/ 	.word	0x0000e0d0


	//   ....[134]....
        /*059c*/ 	.word	0x0000e140


	//   ....[135]....
        /*05a0*/ 	.word	0x0000e1b0


	//   ....[136]....
        /*05a4*/ 	.word	0x0000e2f0


	//   ....[137]....
        /*05a8*/ 	.word	0x0000e350


	//   ....[138]....
        /*05ac*/ 	.word	0x0000e3c0


	//   ....[139]....
        /*05b0*/ 	.word	0x0000e430


	//   ....[140]....
        /*05b4*/ 	.word	0x0000e580


	//   ....[141]....
        /*05b8*/ 	.word	0x0000e5e0


	//   ....[142]....
        /*05bc*/ 	.word	0x0000e640


	//   ....[143]....
        /*05c0*/ 	.word	0x0000e6b0


	//   ....[144]....
        /*05c4*/ 	.word	0x0000e720


	//   ....[145]....
        /*05c8*/ 	.word	0x0000e870


	//   ....[146]....
        /*05cc*/ 	.word	0x0000e8d0


	//   ....[147]....
        /*05d0*/ 	.word	0x0000e930


	//   ....[148]....
        /*05d4*/ 	.word	0x0000e990


	//   ....[149]....
        /*05d8*/ 	.word	0x0000e9e0


	//   ....[150]....
        /*05dc*/ 	.word	0x0000ea30


	//   ....[151]....
        /*05e0*/ 	.word	0x0000eaa0


	//   ....[152]....
        /*05e4*/ 	.word	0x0000eb10


	//   ....[153]....
        /*05e8*/ 	.word	0x0000eb80


	//   ....[154]....
        /*05ec*/ 	.word	0x0000ebe0


	//   ....[155]....
        /*05f0*/ 	.word	0x0000ec50


	//   ....[156]....
        /*05f4*/ 	.word	0x0000ecc0


	//   ....[157]....
        /*05f8*/ 	.word	0x0000ed30


	//   ....[158]....
        /*05fc*/ 	.word	0x0000ed90


	//   ....[159]....
        /*0600*/ 	.word	0x0000ee00


	//   ....[160]....
        /*0604*/ 	.word	0x0000ee70


	//   ....[161]....
        /*0608*/ 	.word	0x0000eee0


	//   ....[162]....
        /*060c*/ 	.word	0x0000ef40


	//   ....[163]....
        /*0610*/ 	.word	0x0000efb0


	//   ....[164]....
        /*0614*/ 	.word	0x0000f020


	//   ....[165]....
        /*0618*/ 	.word	0x0000f090


	//   ....[166]....
        /*061c*/ 	.word	0x0000f0f0


	//   ....[167]....
        /*0620*/ 	.word	0x0000f160


	//   ....[168]....
        /*0624*/ 	.word	0x0000f1d0


	//   ....[169]....
        /*0628*/ 	.word	0x0000f240


	//   ....[170]....
        /*062c*/ 	.word	0x0000f2a0


	//   ....[171]....
        /*0630*/ 	.word	0x0000f310


	//   ....[172]....
        /*0634*/ 	.word	0x0000f380


	//   ....[173]....
        /*0638*/ 	.word	0x0000f3d0


	//   ....[174]....
        /*063c*/ 	.word	0x0000f410


	//   ....[175]....
        /*0640*/ 	.word	0x0000f460


	//   ....[176]....
        /*0644*/ 	.word	0x0000f4b0


	//   ....[177]....
        /*0648*/ 	.word	0x0000f500


	//   ....[178]....
        /*064c*/ 	.word	0x0000f570


	//   ....[179]....
        /*0650*/ 	.word	0x0000f5c0


	//   ....[180]....
        /*0654*/ 	.word	0x0000f610


	//   ....[181]....
        /*0658*/ 	.word	0x0000f660


	//   ....[182]....
        /*065c*/ 	.word	0x0000f6b0


	//   ....[183]....
        /*0660*/ 	.word	0x0000f700


	//   ....[184]....
        /*0664*/ 	.word	0x0000f770


	//   ....[185]....
        /*0668*/ 	.word	0x0000f7c0


	//   ....[186]....
        /*066c*/ 	.word	0x0000f820


	//   ....[187]....
        /*0670*/ 	.word	0x0000f880


	//   ....[188]....
        /*0674*/ 	.word	0x0000f8f0


	//----- nvinfo : EIATTR_EXIT_INSTR_OFFSETS
	.align		4
.L_988:
        /*0678*/ 	.byte	0x04, 0x1c
        /*067a*/ 	.short	(.L_990 - .L_989)


	//   ....[0]....
.L_989:
        /*067c*/ 	.word	0x00000b40


	//   ....[1]....
        /*0680*/ 	.word	0x0000d490


	//----- nvinfo : EIATTR_MAX_THREADS
	.align		4
.L_990:
        /*0684*/ 	.byte	0x04, 0x05
        /*0686*/ 	.short	(.L_992 - .L_991)
.L_991:
        /*0688*/ 	.word	0x00000100
        /*068c*/ 	.word	0x00000001
        /*0690*/ 	.word	0x00000001


	//----- nvinfo : EIATTR_CRS_STACK_SIZE
	.align		4
.L_992:
        /*0694*/ 	.byte	0x04, 0x1e
        /*0696*/ 	.short	(.L_994 - .L_993)
.L_993:
        /*0698*/ 	.word	0x00000000
.L_994:


//--------------------- .nv.info._ZN7cutlass13device_kernelIN5flash19enable_sm80_to_sm89INS1_16FlashAttnFwdSm80INS1_25CollectiveMainloopFwdSm80ILi8ELi2ELb0EN4cute5tupleIJNS5_1CILi128EEENS7_ILi64EEENS7_ILi192EEEEEELi192ENS_10bfloat16_tEfNS_4arch4Sm80ELb0ELb0ELb0ELb1ELb1ELb1ELb1ELb1EEENS1_21CollectiveEpilogueFwdINS6_IJS8_SA_S9_EEENS6_IJNS7_ILi1EEESI_SI_EEESC_SE_Li256ELb1ELb1ELb1ELb0EEENS1_36VarlenDynamicPersistentTileSchedulerILi128ELi64ELi256ELi256ELb1ELb1ELb0ELb0ELb1ELb1EEEEEEEEEvNT_6ParamsE --------------------------
	.section	.nv.info._ZN7cutlass13device_kernelIN5flash19enable_sm80_to_sm89INS1_16FlashAttnFwdSm80INS1_25CollectiveMainloopFwdSm80ILi8ELi2ELb0EN4cute5tupleIJNS5_1CILi128EEENS7_ILi64EEENS7_ILi192EEEEEELi192ENS_10bfloat16_tEfNS_4arch4Sm80ELb0ELb0ELb0ELb1ELb1ELb1ELb1ELb1EEENS1_21CollectiveEpilogueFwdINS6_IJS8_SA_S9_EEENS6_IJNS7_ILi1EEESI_SI_EEESC_SE_Li256ELb1ELb1ELb1ELb0EEENS1_36VarlenDynamicPersistentTileSchedulerILi128ELi64ELi256ELi256ELb1ELb1ELb0ELb0ELb1ELb1EEEEEEEEEvNT_6ParamsE,"",@"SHT_CUDA_INFO"
	.sectionflags	@""
	.align	4


	//----- nvinfo : EIATTR_CUDA_API_VERSION
	.align		4
        /*0000*/ 	.byte	0x04, 0x37
        /*0002*/ 	.short	(.L_996 - .L_995)
.L_995:
        /*0004*/ 	.word	0x00000082


	//----- nvinfo : EIATTR_SW2861232_WAR
	.align		4
.L_996:
        /*0008*/ 	.byte	0x01, 0x35
	.zero		2


	//----- nvinfo : EIATTR_PARAM_CBANK
	.align		4
        /*000c*/ 	.byte	0x04, 0x0a
        /*000e*/ 	.short	(.L_998 - .L_997)
	.align		4
.L_997:
        /*0010*/ 	.word	index@(.nv.constant0._ZN7cutlass13device_kernelIN5flash19enable_sm80_to_sm89INS1_16FlashAttnFwdSm80INS1_25CollectiveMainloopFwdSm80ILi8ELi2ELb0EN4cute5tupleIJNS5_1CILi128EEENS7_ILi64EEENS7_ILi192EEEEEELi192ENS_10bfloat16_tEfNS_4arch4Sm80ELb0ELb0ELb0ELb1ELb1ELb1ELb1ELb1EEENS1_21CollectiveEpilogueFwdINS6_IJS8_SA_S9_EEENS6_IJNS7_ILi1EEESI_SI_EEESC_SE_Li256ELb1ELb1ELb1ELb0EEENS1_36VarlenDynamicPersistentTileSchedulerILi128ELi64ELi256ELi256ELb1ELb1ELb0ELb0ELb1ELb1EEEEEEEEEvNT_6ParamsE)
        /*0014*/ 	.short	0x0160
        /*0016*/ 	.short	0x0438


	//----- nvinfo : EIATTR_CBANK_PARAM_SIZE
	.align		4
.L_998:
        /*0018*/ 	.byte	0x03, 0x19
        /*001a*/ 	.short	0x0438


	//----- nvinfo : EIATTR_KPARAM_INFO
	.align		4
        /*001c*/ 	.byte	0x04, 0x17
        /*001e*/ 	.short	(.L_1000 - .L_999)
.L_999:
        /*0020*/ 	.word	0x00000000
        /*0024*/ 	.short	0x0000
        /*0026*/ 	.short	0x0000
        /*0028*/ 	.byte	0x00, 0xf0, 0xe1, 0x10


	//----- nvinfo : EIATTR_MAXREG_COUNT
	.align		4
.L_1000:
        /*002c*/ 	.byte	0x03, 0x1b
        /*002e*/ 	.short	0x00ff


	//----- nvinfo : EIATTR_NUM_BARRIERS
	.align		4
        /*0030*/ 	.byte	0x02, 0x4c
        /*0032*/ 	.byte	0x06
	.zero		1


	//----- nvinfo : EIATTR_ANNOTATIONS
	.align		4
        /*0034*/ 	.byte	0x04, 0x55
        /*0036*/ 	.short	(.L_1002 - .L_1001)


	//   ....[0]....
.L_1001:
        /* <DEDUP_REMOVED lines=21> */


	//----- nvinfo : EIATTR_MERCURY_ISA_VERSION
	.align		4
.L_1002:
        /*0178*/ 	.byte	0x03, 0x5f
        /*017a*/ 	.short	0x0000


	//----- nvinfo : EIATTR_INT_WARP_WIDE_INSTR_OFFSETS
	.align		4
        /*017c*/ 	.byte	0x04, 0x31
        /*017e*/ 	.short	(.L_1004 - .L_1003)


	//   ....[0]....
.L_1003:
        /*0180*/ 	.word	0x00014be0


	//   ....[1]....
        /*0184*/ 	.word	0x00014c60


	//----- nvinfo : EIATTR_COOP_GROUP_MASK_REGIDS
	.align		4
.L_1004:
        /*0188*/ 	.byte	0x04, 0x29
        /*018a*/ 	.short	(.L_1006 - .L_1005)


	//   ....[0]....
.L_1005:
        /*018c*/ 	.word	0xffffffff


	//   ....[1]....
        /*0190*/ 	.word	0xffffffff


	//   ....[2]....
        /*0194*/ 	.word	0xffffffff


	//   ....[3]....
        /*0198*/ 	.word	0xffffffff


	//   ....[4]....
        /*019c*/ 	.word	0xffffffff


	//   ....[5]....
        /*01a0*/ 	.word	0xffffffff


	//   ....[6]....
        /*01a4*/ 	.word	0xffffffff


	//   ....[7]....
        /*01a8*/ 	.word	0xffffffff


	//   ....[8]....
        /*01ac*/ 	.word	0xffffffff


	//   ....[9]....
        /*01b0*/ 	.word	0xffffffff


	//   ....[10]....
        /*01b4*/ 	.word	0xffffffff


	//   ....[11]....
        /*01b8*/ 	.word	0xffffffff


	//   ....[12]....
        /*01bc*/ 	.word	0xffffffff


	//   ....[13]....
        /*01c0*/ 	.word	0xffffffff


	//   ....[14]....
        /*01c4*/ 	.word	0xffffffff


	//   ....[15]....
        /*01c8*/ 	.word	0xffffffff


	//   ....[16]....
        /*01cc*/ 	.word	0xffffffff


	//   ....[17]....
        /*01d0*/ 	.word	0xffffffff


	//   ....[18]....
        /*01d4*/ 	.word	0xffffffff


	//   ....[19]....
        /*01d8*/ 	.word	0xffffffff


	//   ....[20]....
        /*01dc*/ 	.word	0xffffffff


	//   ....[21]....
        /*01e0*/ 	.word	0xffffffff


	//   ....[22]....
        /*01e4*/ 	.word	0xffffffff


	//   ....[23]....
        /*01e8*/ 	.word	0xffffffff


	//   ....[24]....
        /*01ec*/ 	.word	0xffffffff


	//   ....[25]....
        /*01f0*/ 	.word	0xffffffff


	//   ....[26]....
        /*01f4*/ 	.word	0xffffffff


	//   ....[27]....
        /*01f8*/ 	.word	0xffffffff


	//   ....[28]....
        /*01fc*/ 	.word	0xffffffff


	//   ....[29]....
        /*0200*/ 	.word	0xffffffff


	//   ....[30]....
        /*0204*/ 	.word	0xffffffff


	//   ....[31]....
        /*0208*/ 	.word	0xffffffff


	//   ....[32]....
        /*020c*/ 	.word	0xffffffff


	//   ....[33]....
        /*0210*/ 	.word	0xffffffff


	//   ....[34]....
        /*0214*/ 	.word	0xffffffff


	//   ....[35]....
        /*0218*/ 	.word	0xffffffff


	//   ....[36]....
        /*021c*/ 	.word	0xffffffff


	//   ....[37]....
        /*0220*/ 	.word	0xffffffff


	//   ....[38]....
        /*0224*/ 	.word	0xffffffff


	//   ....[39]....
        /*0228*/ 	.word	0xffffffff


	//   ....[40]....
        /*022c*/ 	.word	0xffffffff


	//   ....[41]....
        /*0230*/ 	.word	0xffffffff


	//   ....[42]....
        /*0234*/ 	.word	0xffffffff


	//   ....[43]....
        /*0238*/ 	.word	0xffffffff


	//   ....[44]....
        /*023c*/ 	.word	0xffffffff


	//   ....[45]....
        /*0240*/ 	.word	0xffffffff


	//   ....[46]....
        /*0244*/ 	.word	0xffffffff


	//   ....[47]....
        /*0248*/ 	.word	0xffffffff


	//   ....[48]....
        /*024c*/ 	.word	0xffffffff


	//   ....[49]....
        /*0250*/ 	.word	0xffffffff


	//   ....[50]....
        /*0254*/ 	.word	0xffffffff


	//   ....[51]....
        /*0258*/ 	.word	0xffffffff


	//   ....[52]....
        /*025c*/ 	.word	0xffffffff


	//   ....[53]....
        /*0260*/ 	.word	0xffffffff


	//   ....[54]....
        /*0264*/ 	.word	0xffffffff


	//   ....[55]....
        /*0268*/ 	.word	0xffffffff


	//   ....[56]....
        /*026c*/ 	.word	0xffffffff


	//   ....[57]....
        /*0270*/ 	.word	0xffffffff


	//   ....[58]....
        /*0274*/ 	.word	0xffffffff


	//   ....[59]....
        /*0278*/ 	.word	0xffffffff


	//   ....[60]....
        /*027c*/ 	.word	0xffffffff


	//   ....[61]....
        /*0280*/ 	.word	0xffffffff


	//   ....[62]....
        /*0284*/ 	.word	0xffffffff


	//   ....[63]....
        /*0288*/ 	.word	0xffffffff


	//   ....[64]....
        /*028c*/ 	.word	0xffffffff


	//   ....[65]....
        /*0290*/ 	.word	0xffffffff


	//   ....[66]....
        /*0294*/ 	.word	0xffffffff


	//   ....[67]....
        /*0298*/ 	.word	0xffffffff


	//   ....[68]....
        /*029c*/ 	.word	0xffffffff


	//   ....[69]....
        /*02a0*/ 	.word	0xffffffff


	//   ....[70]....
        /*02a4*/ 	.word	0xffffffff


	//   ....[71]....
        /*02a8*/ 	.word	0xffffffff


	//   ....[72]....
        /*02ac*/ 	.word	0xffffffff


	//   ....[73]....
        /*02b0*/ 	.word	0xffffffff


	//   ....[74]....
        /*02b4*/ 	.word	0xffffffff


	//   ....[75]....
        /*02b8*/ 	.word	0xffffffff


	//   ....[76]....
        /*02bc*/ 	.word	0xffffffff


	//   ....[77]....
        /*02c0*/ 	.word	0xffffffff


	//   ....[78]....
        /*02c4*/ 	.word	0xffffffff


	//   ....[79]....
        /*02c8*/ 	.word	0xffffffff


	//   ....[80]....
        /*02cc*/ 	.word	0xffffffff


	//   ....[81]....
        /*02d0*/ 	.word	0xffffffff


	//   ....[82]....
        /*02d4*/ 	.word	0xffffffff


	//   ....[83]....
        /*02d8*/ 	.word	0xffffffff


	//   ....[84]....
        /*02dc*/ 	.word	0xffffffff


	//   ....[85]....
        /*02e0*/ 	.word	0xffffffff


	//   ....[86]....
        /*02e4*/ 	.word	0xffffffff


	//   ....[87]....
        /*02e8*/ 	.word	0xffffffff


	//   ....[88]....
        /*02ec*/ 	.word	0xffffffff


	//   ....[89]....
        /*02f0*/ 	.word	0xffffffff


	//   ....[90]....
        /*02f4*/ 	.word	0xffffffff


	//   ....[91]....
        /*02f8*/ 	.word	0xffffffff


	//   ....[92]....
        /*02fc*/ 	.word	0xffffffff


	//   ....[93]....
        /*0300*/ 	.word	0xffffffff


	//   ....[94]....
        /*0304*/ 	.word	0xffffffff


	//   ....[95]....
        /*0308*/ 	.word	0xffffffff


	//   ....[96]....
        /*030c*/ 	.word	0xffffffff


	//   ....[97]....
        /*0310*/ 	.word	0xffffffff


	//   ....[98]....
        /*0314*/ 	.word	0xffffffff


	//   ....[99]....
        /*0318*/ 	.word	0xffffffff


	//   ....[100]....
        /*031c*/ 	.word	0xffffffff


	//   ....[101]....
        /*0320*/ 	.word	0xffffffff


	//   ....[102]....
        /*0324*/ 	.word	0xffffffff


	//   ....[103]....
        /*0328*/ 	.word	0xffffffff


	//   ....[104]....
        /*032c*/ 	.word	0xffffffff


	//   ....[105]....
        /*0330*/ 	.word	0xffffffff


	//   ....[106]....
        /*0334*/ 	.word	0xffffffff


	//   ....[107]....
        /*0338*/ 	.word	0xffffffff


	//   ....[108]....
        /*033c*/ 	.word	0xffffffff


	//   ....[109]....
        /*0340*/ 	.word	0xffffffff


	//   ....[110]....
        /*0344*/ 	.word	0xffffffff


	//   ....[111]....
        /*0348*/ 	.word	0xffffffff


	//   ....[112]....
        /*034c*/ 	.word	0xffffffff


	//   ....[113]....
        /*0350*/ 	.word	0xffffffff


	//   ....[114]....
        /*0354*/ 	.word	0xffffffff


	//   ....[115]....
        /*0358*/ 	.word	0xffffffff


	//   ....[116]....
        /*035c*/ 	.word	0xffffffff


	//   ....[117]....
        /*0360*/ 	.word	0xffffffff


	//   ....[118]....
        /*0364*/ 	.word	0xffffffff


	//   ....[119]....
        /*0368*/ 	.word	0xffffffff


	//   ....[120]....
        /*036c*/ 	.word	0xffffffff


	//   ....[121]....
        /*0370*/ 	.word	0xffffffff


	//   ....[122]....
        /*0374*/ 	.word	0xffffffff


	//   ....[123]....
        /*0378*/ 	.word	0xffffffff


	//   ....[124]....
        /*037c*/ 	.word	0xffffffff


	//   ....[125]....
        /*0380*/ 	.word	0xffffffff


	//   ....[126]....
        /*0384*/ 	.word	0xffffffff


	//   ....[127]....
        /*0388*/ 	.word	0xffffffff


	//   ....[128]....
        /*038c*/ 	.word	0xffffffff


	//   ....[129]....
        /*0390*/ 	.word	0xffffffff


	//   ....[130]....
        /*0394*/ 	.word	0xffffffff


	//   ....[131]....
        /*0398*/ 	.word	0xffffffff


	//   ....[132]....
        /*039c*/ 	.word	0xffffffff


	//   ....[133]....
        /*03a0*/ 	.word	0xffffffff


	//   ....[134]....
        /*03a4*/ 	.word	0xffffffff


	//   ....[135]....
        /*03a8*/ 	.word	0xffffffff


	//   ....[136]....
        /*03ac*/ 	.word	0xffffffff


	//   ....[137]....
        /*03b0*/ 	.word	0xffffffff


	//   ....[138]....
        /*03b4*/ 	.word	0xffffffff


	//   ....[139]....
        /*03b8*/ 	.word	0xffffffff


	//   ....[140]....
        /*03bc*/ 	.word	0xffffffff


	//   ....[141]....
        /*03c0*/ 	.word	0xffffffff


	//   ....[142]....
        /*03c4*/ 	.word	0xffffffff


	//   ....[143]....
        /*03c8*/ 	.word	0xffffffff


	//   ....[144]....
        /*03cc*/ 	.word	0xffffffff


	//   ....[145]....
        /*03d0*/ 	.word	0xffffffff


	//   ....[146]....
        /*03d4*/ 	.word	0xffffffff


	//   ....[147]....
        /*03d8*/ 	.word	0xffffffff


	//   ....[148]....
        /*03dc*/ 	.word	0xffffffff


	//   ....[149]....
        /*03e0*/ 	.word	0xffffffff


	//   ....[150]....
        /*03e4*/ 	.word	0xffffffff


	//   ....[151]....
        /*03e8*/ 	.word	0xffffffff


	//   ....[152]....
        /*03ec*/ 	.word	0xffffffff


	//   ....[153]....
        /*03f0*/ 	.word	0xffffffff


	//   ....[154]....
        /*03f4*/ 	.word	0xffffffff


	//   ....[155]....
        /*03f8*/ 	.word	0xffffffff


	//   ....[156]....
        /*03fc*/ 	.word	0xffffffff


	//   ....[157]....
        /*0400*/ 	.word	0xffffffff


	//   ....[158]....
        /*0404*/ 	.word	0xffffffff


	//   ....[159]....
        /*0408*/ 	.word	0xffffffff


	//   ....[160]....
        /*040c*/ 	.word	0xffffffff


	//   ....[161]....
        /*0410*/ 	.word	0xffffffff


	//   ....[162]....
        /*0414*/ 	.word	0xffffffff


	//   ....[163]....
        /*0418*/ 	.word	0xffffffff


	//   ....[164]....
        /*041c*/ 	.word	0xffffffff


	//   ....[165]....
        /*0420*/ 	.word	0xffffffff


	//   ....[166]....
        /*0424*/ 	.word	0xffffffff


	//   ....[167]....
        /*0428*/ 	.word	0xffffffff


	//   ....[168]....
        /*042c*/ 	.word	0xffffffff


	//   ....[169]....
        /*0430*/ 	.word	0xffffffff


	//   ....[170]....
        /*0434*/ 	.word	0xffffffff


	//   ....[171]....
        /*0438*/ 	.word	0xffffffff


	//   ....[172]....
        /*043c*/ 	.word	0xffffffff


	//   ....[173]....
        /*0440*/ 	.word	0xffffffff


	//   ....[174]....
        /*0444*/ 	.word	0xffffffff


	//   ....[175]....
        /*0448*/ 	.word	0xffffffff


	//   ....[176]....
        /*044c*/ 	.word	0xffffffff


	//   ....[177]....
        /*0450*/ 	.word	0xffffffff


	//   ....[178]....
        /*0454*/ 	.word	0xffffffff


	//   ....[179]....
        /*0458*/ 	.word	0xffffffff


	//   ....[180]....
        /*045c*/ 	.word	0xffffffff


	//   ....[181]....
        /*0460*/ 	.word	0xffffffff


	//   ....[182]....
        /*0464*/ 	.word	0xffffffff


	//   ....[183]....
        /*0468*/ 	.word	0xffffffff


	//   ....[184]....
        /*046c*/ 	.word	0xffffffff


	//   ....[185]....
        /*0470*/ 	.word	0xffffffff


	//   ....[186]....
        /*0474*/ 	.word	0xffffffff


	//   ....[187]....
        /*0478*/ 	.word	0xffffffff


	//   ....[188]....
        /*047c*/ 	.word	0xffffffff


	//   ....[189]....
        /*0480*/ 	.word	0xffffffff


	//   ....[190]....
        /*0484*/ 	.word	0xffffffff


	//   ....[191]....
        /*0488*/ 	.word	0xffffffff


	//   ....[192]....
        /*048c*/ 	.word	0xffffffff


	//   ....[193]....
        /*0490*/ 	.word	0xffffffff


	//   ....[194]....
        /*0494*/ 	.word	0xffffffff


	//   ....[195]....
        /*0498*/ 	.word	0xffffffff


	//   ....[196]....
        /*049c*/ 	.word	0xffffffff


	//   ....[197]....
        /*04a0*/ 	.word	0xffffffff


	//   ....[198]....
        /*04a4*/ 	.word	0xffffffff


	//   ....[199]....
        /*04a8*/ 	.word	0xffffffff


	//   ....[200]....
        /*04ac*/ 	.word	0xffffffff


	//   ....[201]....
        /*04b0*/ 	.word	0xffffffff


	//   ....[202]....
        /*04b4*/ 	.word	0xffffffff


	//   ....[203]....
        /*04b8*/ 	.word	0xffffffff


	//   ....[204]....
        /*04bc*/ 	.word	0xffffffff


	//   ....[205]....
        /*04c0*/ 	.word	0xffffffff


	//   ....[206]....
        /*04c4*/ 	.word	0xffffffff


	//   ....[207]....
        /*04c8*/ 	.word	0xffffffff


	//   ....[208]....
        /*04cc*/ 	.word	0xffffffff


	//   ....[209]....
        /*04d0*/ 	.word	0xffffffff


	//   ....[210]....
        /*04d4*/ 	.word	0xffffffff


	//   ....[211]....
        /*04d8*/ 	.word	0xffffffff


	//----- nvinfo : EIATTR_COOP_GROUP_INSTR_OFFSETS
	.align		4
.L_1006:
        /*04dc*/ 	.byte	0x04, 0x28
        /*04de*/ 	.short	(.L_1008 - .L_1007)


	//   ....[0]....
.L_1007:
        /*04e0*/ 	.word	0x00000050


	//   ....[1]....
        /*04e4*/ 	.word	0x000001e0


	//   ....[2]....
        /*04e8*/ 	.word	0x00000210


	//   ....[3]....
        /*04ec*/ 	.word	0x00000240


	//   ....[4]....
        /*04f0*/ 	.word	0x00000270


	//   ....[5]....
        /*04f4*/ 	.word	0x000002a0


	//   ....[6]....
        /*04f8*/ 	.word	0x000002d0


	//   ....[7]....
        /*04fc*/ 	.word	0x00000440


	//   ....[8]....
        /*0500*/ 	.word	0x00000480


	//   ....[9]....
        /*0504*/ 	.word	0x000004b0


	//   ....[10]....
        /*0508*/ 	.word	0x000004e0


	//   ....[11]....
        /*050c*/ 	.word	0x00000510


	//   ....[12]....
        /*0510*/ 	.word	0x00000540


	//   ....[13]....
        /*0514*/ 	.word	0x000005d0


	//   ....[14]....
        /*0518*/ 	.word	0x00000600


	//   ....[15]....
        /*051c*/ 	.word	0x00000620


	//   ....[16]....
        /*0520*/ 	.word	0x00000680


	//   ....[17]....
        /*0524*/ 	.word	0x000037b0


	//   ....[18]....
        /*0528*/ 	.word	0x000037c0


	//   ....[19]....
        /*052c*/ 	.word	0x00005330


	//   ....[20]....
        /*0530*/ 	.word	0x00005340


	//   ....[21]....
        /*0534*/ 	.word	0x00006e30


	//   ....[22]....
        /*0538*/ 	.word	0x00006e40


	//   ....[23]....
        /*053c*/ 	.word	0x00007330


	//   ....[24]....
        /*0540*/ 	.word	0x00007340


	//   ....[25]....
        /*0544*/ 	.word	0x00008030


	//   ....[26]....
        /*0548*/ 	.word	0x00008050


	//   ....[27]....
        /*054c*/ 	.word	0x00008180


	//   ....[28]....
        /*0550*/ 	.word	0x00008190


	//   ....[29]....
        /*0554*/ 	.word	0x000082c0


	//   ....[30]....
        /*0558*/ 	.word	0x000082e0


	//   ....[31]....
        /*055c*/ 	.word	0x00008410


	//   ....[32]....
        /*0560*/ 	.word	0x00008420


	//   ....[33]....
        /*0564*/ 	.word	0x00008940


	//   ....[34]....
        /*0568*/ 	.word	0x00008960


	//   ....[35]....
        /*056c*/ 	.word	0x00008980


	//   ....[36]....
        /*0570*/ 	.word	0x00008990


	//   ....[37]....
        /*0574*/ 	.word	0x00008a80


	//   ....[38]....
        /*0578*/ 	.word	0x00008ab0


	//   ....[39]....
        /*057c*/ 	.word	0x00008ad0


	//   ....[40]....
        /*0580*/ 	.word	0x00008be0


	//   ....[41]....
        /*0584*/ 	.word	0x00008f50


	//   ....[42]....
        /*0588*/ 	.word	0x00008f70


	//   ....[43]....
        /*058c*/ 	.word	0x00009050


	//   ....[44]....
        /*0590*/ 	.word	0x00009090


	//   ....[45]....
        /*0594*/ 	.word	0x00009390


	//   ....[46]....
        /*0598*/ 	.word	0x000093b0


	//   ....[47]....
        /*059c*/ 	.word	0x000093c0


	//   ....[48]....
        /*05a0*/ 	.word	0x000093d0


	//   ....[49]....
        /*05a4*/ 	.word	0x0000be20


	//   ....[50]....
        /*05a8*/ 	.word	0x0000be40


	//   ....[51]....
        /*05ac*/ 	.word	0x0000be60


	//   ....[52]....
        /*05b0*/ 	.word	0x0000be70


	//   ....[53]....
        /*05b4*/ 	.word	0x0000ecc0


	//   ....[54]....
        /*05b8*/ 	.word	0x0000ece0


	//   ....[55]....
        /*05bc*/ 	.word	0x0000ed70


	//   ....[56]....
        /*05c0*/ 	.word	0x0000edd0


	//   ....[57]....
        /*05c4*/ 	.word	0x0000fe20


	//   ....[58]....
        /*05c8*/ 	.word	0x0000feb0


	//   ....[59]....
        /*05cc*/ 	.word	0x0000fec0


	//   ....[60]....
        /*05d0*/ 	.word	0x0000fef0


	//   ....[61]....
        /*05d4*/ 	.word	0x00011200


	//   ....[62]....
        /*05d8*/ 	.word	0x00011220


	//   ....[63]....
        /*05dc*/ 	.word	0x00011310


	//   ....[64]....
        /*05e0*/ 	.word	0x00011330


	//   ....[65]....
        /*05e4*/ 	.word	0x000117c0


	//   ....[66]....
        /*05e8*/ 	.word	0x000117e0


	//   ....[67]....
        /*05ec*/ 	.word	0x000118e0


	//   ....[68]....
        /*05f0*/ 	.word	0x00011920


	//   ....[69]....
        /*05f4*/ 	.word	0x00012680


	//   ....[70]....
        /*05f8*/ 	.word	0x000126b0


	//   ....[71]....
        /*05fc*/ 	.word	0x00012950


	//   ....[72]....
        /*0600*/ 	.word	0x00012a80


	//   ....[73]....
        /*0604*/ 	.word	0x00014050


	//   ....[74]....
        /*0608*/ 	.word	0x00014070


	//   ....[75]....
        /*060c*/ 	.word	0x00014180


	//   ....[76]....
        /*0610*/ 	.word	0x000141b0


	//   ....[77]....
        /*0614*/ 	.word	0x000143d0


	//   ....[78]....
        /*0618*/ 	.word	0x00014400


	//   ....[79]....
        /*061c*/ 	.word	0x00014410


	//   ....[80]....
        /*0620*/ 	.word	0x00014440


	//   ....[81]....
        /*0624*/ 	.word	0x00015930


	//   ....[82]....
        /*0628*/ 	.word	0x00015940


	//   ....[83]....
        /*062c*/ 	.word	0x00015960


	//   ....[84]....
        /*0630*/ 	.word	0x00015980


	//   ....[85]....
        /*0634*/ 	.word	0x00015d00


	//   ....[86]....
        /*0638*/ 	.word	0x00015d20


	//   ....[87]....
        /*063c*/ 	.word	0x00015e40


	//   ....[88]....
        /*0640*/ 	.word	0x00015e50


	//   ....[89]....
        /*0644*/ 	.word	0x00015f80


	//   ....[90]....
        /*0648*/ 	.word	0x00015fa0


	//   ....[91]....
        /*064c*/ 	.word	0x000160d0


	//   ....[92]....
        /*0650*/ 	.word	0x000160e0


	//   ....[93]....
        /*0654*/ 	.word	0x00016400


	//   ....[94]....
        /*0658*/ 	.word	0x00016420


	//   ....[95]....
        /*065c*/ 	.word	0x00016eb0


	//   ....[96]....
        /*0660*/ 	.word	0x00016ec0


	//   ....[97]....
        /*0664*/ 	.word	0x000180d0


	//   ....[98]....
        /*0668*/ 	.word	0x000180f0


	//   ....[99]....
        /*066c*/ 	.word	0x00018220


	//   ....[100]....
        /*0670*/ 	.word	0x00018230


	//   ....[101]....
        /*0674*/ 	.word	0x00018360


	//   ....[102]....
        /*0678*/ 	.word	0x00018380


	//   ....[103]....
        /*067c*/ 	.word	0x000184b0


	//   ....[104]....
        /*0680*/ 	.word	0x000184c0


	//   ....[105]....
        /*0684*/ 	.word	0x00018680


	//   ....[106]....
        /*0688*/ 	.word	0x000186a0


	//   ....[107]....
        /*068c*/ 	.word	0x000187c0


	//   ....[108]....
        /*0690*/ 	.word	0x00018800


	//   ....[109]....
        /*0694*/ 	.word	0x00018830


	//   ....[110]....
        /*0698*/ 	.word	0x00018860


	//   ....[111]....
        /*069c*/ 	.word	0x00018890


	//   ....[112]....
        /*06a0*/ 	.word	0x000188c0


	//   ....[113]....
        /*06a4*/ 	.word	0x00018a20


	//   ....[114]....
        /*06a8*/ 	.word	0x00018a60


	//   ....[115]....
        /*06ac*/ 	.word	0x00018a90


	//   ....[116]....
        /*06b0*/ 	.word	0x00018ac0


	//   ....[117]....
        /*06b4*/ 	.word	0x00018af0


	//   ....[118]....
        /*06b8*/ 	.word	0x00018b20


	//   ....[119]....
        /*06bc*/ 	.word	0x00018bb0


	//   ....[120]....
        /*06c0*/ 	.word	0x00018be0


	//   ....[121]....
        /*06c4*/ 	.word	0x00018bf0


	//   ....[122]....
        /*06c8*/ 	.word	0x00018c50


	//   ....[123]....
        /*06cc*/ 	.word	0x00019190


	//   ....[124]....
        /*06d0*/ 	.word	0x000191f0


	//   ....[125]....
        /*06d4*/ 	.word	0x00019240


	//   ....[126]....
        /*06d8*/ 	.word	0x00019290


	//   ....[127]....
        /*06dc*/ 	.word	0x000192e0


	//   ....[128]....
        /*06e0*/ 	.word	0x00019350


	//   ....[129]....
        /*06e4*/ 	.word	0x000193a0


	//   ....[130]....
        /*06e8*/ 	.word	0x00019400


	//   ....[131]....
        /*06ec*/ 	.word	0x00019470


	//   ....[132]....
        /*06f0*/ 	.word	0x000194d0


	//   ....[133]....
        /*06f4*/ 	.word	0x00019540


	//   ....[134]....
        /*06f8*/ 	.word	0x000195b0


	//   ....[135]....
        /*06fc*/ 	.word	0x00019620


	//   ....[136]....
        /*0700*/ 	.word	0x00019680


	//   ....[137]....
        /*0704*/ 	.word	0x000196f0


	//   ....[138]....
        /*0708*/ 	.word	0x00019760


	//   ....[139]....
        /*070c*/ 	.word	0x000197d0


	//   ....[140]....
        /*0710*/ 	.word	0x00019830


	//   ....[141]....
        /*0714*/ 	.word	0x000198a0


	//   ....[142]....
        /*0718*/ 	.word	0x00019910


	//   ....[143]....
        /*071c*/ 	.word	0x00019a80


	//   ....[144]....
        /*0720*/ 	.word	0x00019ae0


	//   ....[145]....
        /*0724*/ 	.word	0x00019b50


	//   ....[146]....
        /*0728*/ 	.word	0x00019bc0


	//   ....[147]....
        /*072c*/ 	.word	0x00019c30


	//   ....[148]....
        /*0730*/ 	.word	0x00019c90


	//   ....[149]....
        /*0734*/ 	.word	0x00019d00


	//   ....[150]....
        /*0738*/ 	.word	0x00019d70


	//   ....[151]....
        /*073c*/ 	.word	0x00019de0


	//   ....[152]....
        /*0740*/ 	.word	0x00019e40


	//   ....[153]....
        /*0744*/ 	.word	0x00019eb0


	//   ....[154]....
        /*0748*/ 	.word	0x00019f20


	//   ....[155]....
        /*074c*/ 	.word	0x0001a090


	//   ....[156]....
        /*0750*/ 	.word	0x0001a0f0


	//   ....[157]....
        /*0754*/ 	.word	0x0001a160


	//   ....[158]....
        /*0758*/ 	.word	0x0001a1d0


	//   ....[159]....
        /*075c*/ 	.word	0x0001a340


	//   ....[160]....
        /*0760*/ 	.word	0x0001a3a0


	//   ....[161]....
        /*0764*/ 	.word	0x0001a410


	//   ....[162]....
        /*0768*/ 	.word	0x0001a480


	//   ....[163]....
        /*076c*/ 	.word	0x0001a600


	//   ....[164]....
        /*0770*/ 	.word	0x0001a660


	//   ....[165]....
        /*0774*/ 	.word	0x0001a6c0


	//   ....[166]....
        /*0778*/ 	.word	0x0001a730


	//   ....[167]....
        /*077c*/ 	.word	0x0001a7a0


	//   ....[168]....
        /*0780*/ 	.word	0x0001a920


	//   ....[169]....
        /*0784*/ 	.word	0x0001a980


	//   ....[170]....
        /*0788*/ 	.word	0x0001a9e0


	//   ....[171]....
        /*078c*/ 	.word	0x0001aa40


	//   ....[172]....
        /*0790*/ 	.word	0x0001aa90


	//   ....[173]....
        /*0794*/ 	.word	0x0001aae0


	//   ....[174]....
        /*0798*/ 	.word	0x0001ab50


	//   ....[175]....
        /*079c*/ 	.word	0x0001abc0


	//   ....[176]....
        /*07a0*/ 	.word	0x0001ac30


	//   ....[177]....
        /*07a4*/ 	.word	0x0001ac90


	//   ....[178]....
        /*07a8*/ 	.word	0x0001ad00


	//   ....[179]....
        /*07ac*/ 	.word	0x0001ad70


	//   ....[180]....
        /*07b0*/ 	.word	0x0001ade0


	//   ....[181]....
        /*07b4*/ 	.word	0x0001ae40


	//   ....[182]....
        /*07b8*/ 	.word	0x0001aeb0


	//   ....[183]....
        /*07bc*/ 	.word	0x0001af20


	//   ....[184]....
        /*07c0*/ 	.word	0x0001af90


	//   ....[185]....
        /*07c4*/ 	.word	0x0001aff0


	//   ....[186]....
        /*07c8*/ 	.word	0x0001b060


	//   ....[187]....
        /*07cc*/ 	.word	0x0001b0d0


	//   ....[188]....
        /*07d0*/ 	.word	0x0001b140


	//   ....[189]....
        /*07d4*/ 	.word	0x0001b1a0


	//   ....[190]....
        /*07d8*/ 	.word	0x0001b210


	//   ....[191]....
        /*07dc*/ 	.word	0x0001b280


	//   ....[192]....
        /*07e0*/ 	.word	0x0001b2f0


	//   ....[193]....
        /*07e4*/ 	.word	0x0001b350


	//   ....[194]....
        /*07e8*/ 	.word	0x0001b3c0


	//   ....[195]....
        /*07ec*/ 	.word	0x0001b430


	//   ....[196]....
        /*07f0*/ 	.word	0x0001b480


	//   ....[197]....
        /*07f4*/ 	.word	0x0001b4c0


	//   ....[198]....
        /*07f8*/ 	.word	0x0001b510


	//   ....[199]....
        /*07fc*/ 	.word	0x0001b560


	//   ....[200]....
        /*0800*/ 	.word	0x0001b5b0


	//   ....[201]....
        /*0804*/ 	.word	0x0001b620


	//   ....[202]....
        /*0808*/ 	.word	0x0001b670


	//   ....[203]....
        /*080c*/ 	.word	0x0001b6c0


	//   ....[204]....
        /*0810*/ 	.word	0x0001b710


	//   ....[205]....
        /*0814*/ 	.word	0x0001b760


	//   ....[206]....
        /*0818*/ 	.word	0x0001b7b0


	//   ....[207]....
        /*081c*/ 	.word	0x0001b820


	//   ....[208]....
        /*0820*/ 	.word	0x0001b870


	//   ....[209]....
        /*0824*/ 	.word	0x0001b8d0


	//   ....[210]....
        /*0828*/ 	.word	0x0001b930


	//   ....[211]....
        /*082c*/ 	.word	0x0001b9a0


	//----- nvinfo : EIATTR_EXIT_INSTR_OFFSETS
	.align		4
.L_1008:
        /*0830*/ 	.byte	0x04, 0x1c
        /*0832*/ 	.short	(.L_1010 - .L_1009)


	//   ....[0]....
.L_1009:
        /*0834*/ 	.word	0x00000b40


	//   ....[1]....
        /*0838*/ 	.word	0x00019150


	//----- nvinfo : EIATTR_MAX_THREADS
	.align		4
.L_1010:
        /*083c*/ 	.byte	0x04, 0x05
        /*083e*/ 	.short	(.L_1012 - .L_1011)
.L_1011:
        /*0840*/ 	.word	0x00000100
        /*0844*/ 	.word	0x00000001
        /*0848*/ 	.word	0x00000001


	//----- nvinfo : EIATTR_CRS_STACK_SIZE
	.align		4
.L_1012:
        /*084c*/ 	.byte	0x04, 0x1e
        /*084e*/ 	.short	(.L_1014 - .L_1013)
.L_1013:
        /*0850*/ 	.word	0x00000000
.L_1014:


//--------------------- .nv.info._ZN7cutlass13device_kernelIN5flash19enable_sm80_to_sm89INS1_16FlashAttnFwdSm80INS1_25CollectiveMainloopFwdSm80ILi8ELi2ELb0EN4cute5tupleIJNS5_1CILi128EEENS7_ILi64EEENS7_ILi192EEEEEELi192ENS_10bfloat16_tEfNS_4arch4Sm80ELb0ELb1ELb0ELb0ELb1ELb0ELb1ELb1EEENS1_21CollectiveEpilogueFwdINS6_IJS8_SA_S9_EEENS6_IJNS7_ILi1EEESI_SI_EEESC_SE_Li256ELb0ELb1ELb1ELb0EEENS1_19SingleTileSchedulerILb0ELb1ELb1ELi128EEEEEEEEEvNT_6ParamsE --------------------------
	.section	.nv.info._ZN7cutlass13device_kernelIN5flash19enable_sm80_to_sm89INS1_16FlashAttnFwdSm80INS1_25CollectiveMainloopFwdSm80ILi8ELi2ELb0EN4cute5tupleIJNS5_1CILi128EEENS7_ILi64EEENS7_ILi192EEEEEELi192ENS_10bfloat16_tEfNS_4arch4Sm80ELb0ELb1ELb0ELb0ELb1ELb0ELb1ELb1EEENS1_21CollectiveEpilogueFwdINS6_IJS8_SA_S9_EEENS6_IJNS7_ILi1EEESI_SI_EEESC_SE_Li256ELb0ELb1ELb1ELb0EEENS1_19SingleTileSchedulerILb0ELb1ELb1ELi128EEEEEEEEEvNT_6ParamsE,"",@"SHT_CUDA_INFO"
	.sectionflags	@""
	.align	4


	//----- nvinfo : EIATTR_CUDA_API_VERSION
	.align		4
        /*0000*/ 	.byte	0x04, 0x37
        /*0002*/ 	.short	(.L_1016 - .L_1015)
.L_1015:
        /*0004*/ 	.word	0x00000082


	//----- nvinfo : EIATTR_SW2861232_WAR
	.align		4
.L_1016:
        /*0008*/ 	.byte	0x01, 0x35
	.zero		2


	//----- nvinfo : EIATTR_PARAM_CBANK
	.align		4
        /*000c*/ 	.byte	0x04, 0x0a
        /*000e*/ 	.short	(.L_1018 - .L_1017)
	.align		4
.L_1017:
        /*0010*/ 	.word	index@(.nv.constant0._ZN7cutlass13device_kernelIN5flash19enable_sm80_to_sm89INS1_16FlashAttnFwdSm80INS1_25CollectiveMainloopFwdSm80ILi8ELi2ELb0EN4cute5tupleIJNS5_1CILi128EEENS7_ILi64EEENS7_ILi192EEEEEELi192ENS_10bfloat16_tEfNS_4arch4Sm80ELb0ELb1ELb0ELb0ELb1ELb0ELb1ELb1EEENS1_21CollectiveEpilogueFwdINS6_IJS8_SA_S9_EEENS6_IJNS7_ILi1EEESI_SI_EEESC_SE_Li256ELb0ELb1ELb1ELb0EEENS1_19SingleTileSchedulerILb0ELb1ELb1ELi128EEEEEEEEEvNT_6ParamsE)
        /*0014*/ 	.short	0x0160
        /*0016*/ 	.short	0x0418


	//----- nvinfo : EIATTR_CBANK_PARAM_SIZE
	.align		4
.L_1018:
        /*0018*/ 	.byte	0x03, 0x19
        /*001a*/ 	.short	0x0418


	//----- nvinfo : EIATTR_KPARAM_INFO
	.align		4
        /*001c*/ 	.byte	0x04, 0x17
        /*001e*/ 	.short	(.L_1020 - .L_1019)
.L_1019:
        /*0020*/ 	.word	0x00000000
        /*0024*/ 	.short	0x0000
        /*0026*/ 	.short	0x0000
        /*0028*/ 	.byte	0x00, 0xf0, 0x61, 0x10


	//----- nvinfo : EIATTR_MAXREG_COUNT
	.align		4
.L_1020:
        /*002c*/ 	.byte	0x03, 0x1b
        /*002e*/ 	.short	0x00ff


	//----- nvinfo : EIATTR_NUM_BARRIERS
	.align		4
        /*0030*/ 	.byte	0x02, 0x4c
        /*0032*/ 	.byte	0x02
	.zero		1


	//----- nvinfo : EIATTR_MERCURY_ISA_VERSION
	.align		4
        /*0034*/ 	.byte	0x03, 0x5f
        /*0036*/ 	.short	0x0000


	//----- nvinfo : EIATTR_COOP_GROUP_MASK_REGIDS
	.align		4
        /*0038*/ 	.byte	0x04, 0x29
        /*003a*/ 	.short	(.L_1022 - .L_1021)


	//   ....[0]....
.L_1021:
        /*003c*/ 	.word	0xffffffff


	//   ....[1]....
        /*0040*/ 	.word	0xffffffff


	//   ....[2]....
        /*0044*/ 	.word	0xffffffff


	//   ....[3]....
        /*0048*/ 	.word	0xffffffff


	//   ....[4]....
        /*004c*/ 	.word	0xffffffff


	//   ....[5]....
        /*0050*/ 	.word	0xffffffff


	//   ....[6]....
        /*0054*/ 	.word	0xffffffff


	//   ....[7]....
        /*0058*/ 	.word	0xffffffff


	//   ....[8]....
        /*005c*/ 	.word	0xffffffff


	//   ....[9]....
        /*0060*/ 	.word	0xffffffff


	//   ....[10]....
        /*0064*/ 	.word	0xffffffff


	//   ....[11]....
        /*0068*/ 	.word	0xffffffff


	//   ....[12]....
        /*006c*/ 	.word	0xffffffff


	//   ....[13]....
        /*0070*/ 	.word	0xffffffff


	//   ....[14]....
        /*0074*/ 	.word	0xffffffff


	//   ....[15]....
        /*0078*/ 	.word	0xffffffff


	//   ....[16]....
        /*007c*/ 	.word	0xffffffff


	//   ....[17]....
        /*0080*/ 	.word	0xffffffff


	//   ....[18]....
        /*0084*/ 	.word	0xffffffff


	//   ....[19]....
        /*0088*/ 	.word	0xffffffff


	//   ....[20]....
        /*008c*/ 	.word	0xffffffff


	//   ....[21]....
        /*0090*/ 	.word	0xffffffff


	//   ....[22]....
        /*0094*/ 	.word	0xffffffff


	//   ....[23]....
        /*0098*/ 	.word	0xffffffff


	//   ....[24]....
        /*009c*/ 	.word	0xffffffff


	//   ....[25]....
        /*00a0*/ 	.word	0xffffffff


	//   ....[26]....
        /*00a4*/ 	.word	0xffffffff


	//   ....[27]....
        /*00a8*/ 	.word	0xffffffff


	//   ....[28]....
        /*00ac*/ 	.word	0xffffffff


	//   ....[29]....
        /*00b0*/ 	.word	0xffffffff


	//   ....[30]....
        /*00b4*/ 	.word	0xffffffff


	//   ....[31]....
        /*00b8*/ 	.word	0xffffffff


	//   ....[32]....
        /*00bc*/ 	.word	0xffffffff


	//   ....[33]....
        /*00c0*/ 	.word	0xffffffff


	//   ....[34]....
        /*00c4*/ 	.word	0xffffffff


	//   ....[35]....
        /*00c8*/ 	.word	0xffffffff


	//   ....[36]....
        /*00cc*/ 	.word	0xffffffff


	//   ....[37]....
        /*00d0*/ 	.word	0xffffffff


	//   ....[38]....
        /*00d4*/ 	.word	0xffffffff


	//   ....[39]....
        /*00d8*/ 	.word	0xffffffff


	//   ....[40]....
        /*00dc*/ 	.word	0xffffffff


	//   ....[41]....
        /*00e0*/ 	.word	0xffffffff


	//   ....[42]....
        /*00e4*/ 	.word	0xffffffff


	//   ....[43]....
        /*00e8*/ 	.word	0xffffffff


	//   ....[44]....
        /*00ec*/ 	.word	0xffffffff


	//   ....[45]....
        /*00f0*/ 	.word	0xffffffff


	//   ....[46]....
        /*00f4*/ 	.word	0xffffffff


	//   ....[47]....
        /*00f8*/ 	.word	0xffffffff


	//   ....[48]....
        /*00fc*/ 	.word	0xffffffff


	//   ....[49]....
        /*0100*/ 	.word	0xffffffff


	//   ....[50]....
        /*0104*/ 	.word	0xffffffff


	//   ....[51]....
        /*0108*/ 	.word	0xffffffff


	//   ....[52]....
        /*010c*/ 	.word	0xffffffff


	//   ....[53]....
        /*0110*/ 	.word	0xffffffff


	//   ....[54]....
        /*0114*/ 	.word	0xffffffff


	//   ....[55]....
        /*0118*/ 	.word	0xffffffff


	//   ....[56]....
        /*011c*/ 	.word	0xffffffff


	//   ....[57]....
        /*0120*/ 	.word	0xffffffff


	//   ....[58]....
        /*0124*/ 	.word	0xffffffff


	//   ....[59]....
        /*0128*/ 	.word	0xffffffff


	//   ....[60]....
        /*012c*/ 	.word	0xffffffff


	//   ....[61]....
        /*0130*/ 	.word	0xffffffff


	//   ....[62]....
        /*0134*/ 	.word	0xffffffff


	//   ....[63]....
        /*0138*/ 	.word	0xffffffff


	//   ....[64]....
        /*013c*/ 	.word	0xffffffff


	//   ....[65]....
        /*0140*/ 	.word	0xffffffff


	//   ....[66]....
        /*0144*/ 	.word	0xffffffff


	//   ....[67]....
        /*0148*/ 	.word	0xffffffff


	//   ....[68]....
        /*014c*/ 	.word	0xffffffff


	//   ....[69]....
        /*0150*/ 	.word	0xffffffff


	//   ....[70]....
        /*0154*/ 	.word	0xffffffff


	//   ....[71]....
        /*0158*/ 	.word	0xffffffff


	//   ....[72]....
        /*015c*/ 	.word	0xffffffff


	//   ....[73]....
        /*0160*/ 	.word	0xffffffff


	//   ....[74]....
        /*0164*/ 	.word	0xffffffff


	//   ....[75]....
        /*0168*/ 	.word	0xffffffff


	//   ....[76]....
        /*016c*/ 	.word	0xffffffff


	//   ....[77]....
        /*0170*/ 	.word	0xffffffff


	//   ....[78]....
        /*0174*/ 	.word	0xffffffff


	//   ....[79]....
        /*0178*/ 	.word	0xffffffff


	//   ....[80]....
        /*017c*/ 	.word	0xffffffff


	//   ....[81]....
        /*0180*/ 	.word	0xffffffff


	//   ....[82]....
        /*0184*/ 	.word	0xffffffff


	//   ....[83]....
        /*0188*/ 	.word	0xffffffff


	//   ....[84]....
        /*018c*/ 	.word	0xffffffff


	//   ....[85]....
        /*0190*/ 	.word	0xffffffff


	//   ....[86]....
        /*0194*/ 	.word	0xffffffff


	//----- nvinfo : EIATTR_COOP_GROUP_INSTR_OFFSETS
	.align		4
.L_1022:
        /*0198*/ 	.byte	0x04, 0x28
        /*019a*/ 	.short	(.L_1024 - .L_1023)


	//   ....[0]....
.L_1023:
        /*019c*/ 	.word	0x00000050


	//   ....[1]....
        /*01a0*/ 	.word	0x00001320


	//   ....[2]....
        /*01a4*/ 	.word	0x00001350


	//   ....[3]....
        /*01a8*/ 	.word	0x00001540


	//   ....[4]....
        /*01ac*/ 	.word	0x00001570


	//   ....[5]....
        /*01b0*/ 	.word	0x00001690


	//   ....[6]....
        /*01b4*/ 	.word	0x000016c0


	//   ....[7]....
        /*01b8*/ 	.word	0x000017d0


	//   ....[8]....
        /*01bc*/ 	.word	0x00001810


	//   ....[9]....
        /*01c0*/ 	.word	0x00001d70


	//   ....[10]....
        /*01c4*/ 	.word	0x00001d90


	//   ....[11]....
        /*01c8*/ 	.word	0x00001db0


	//   ....[12]....
        /*01cc*/ 	.word	0x00001dd0


	//   ....[13]....
        /*01d0*/ 	.word	0x00001e90


	//   ....[14]....
        /*01d4*/ 	.word	0x00001eb0


	//   ....[15]....
        /*01d8*/ 	.word	0x00001ed0


	//   ....[16]....
        /*01dc*/ 	.word	0x00001ef0


	//   ....[17]....
        /*01e0*/ 	.word	0x000023e0


	//   ....[18]....
        /*01e4*/ 	.word	0x00002410


	//   ....[19]....
        /*01e8*/ 	.word	0x00002430


	//   ....[20]....
        /*01ec*/ 	.word	0x00002440


	//   ....[21]....
        /*01f0*/ 	.word	0x00002a00


	//   ....[22]....
        /*01f4*/ 	.word	0x00002a30


	//   ....[23]....
        /*01f8*/ 	.word	0x00002a50


	//   ....[24]....
        /*01fc*/ 	.word	0x00002ab0


	//   ....[25]....
        /*0200*/ 	.word	0x00003770


	//   ....[26]....
        /*0204*/ 	.word	0x00003980


	//   ....[27]....
        /*0208*/ 	.word	0x00004210


	//   ....[28]....
        /*020c*/ 	.word	0x000044c0


	//   ....[29]....
        /*0210*/ 	.word	0x000044d0


	//   ....[30]....
        /*0214*/ 	.word	0x00004540


	//   ....[31]....
        /*0218*/ 	.word	0x00005710


	//   ....[32]....
        /*021c*/ 	.word	0x00005740


	//   ....[33]....
        /*0220*/ 	.word	0x00005760


	//   ....[34]....
        /*0224*/ 	.word	0x00005770


	//   ....[35]....
        /*0228*/ 	.word	0x00005e80


	//   ....[36]....
        /*022c*/ 	.word	0x00005ea0


	//   ....[37]....
        /*0230*/ 	.word	0x00005eb0


	//   ....[38]....
        /*0234*/ 	.word	0x00005ec0


	//   ....[39]....
        /*0238*/ 	.word	0x000061c0


	//   ....[40]....
        /*023c*/ 	.word	0x00006dd0


	//   ....[41]....
        /*0240*/ 	.word	0x000075b0


	//   ....[42]....
        /*0244*/ 	.word	0x00007700


	//   ....[43]....
        /*0248*/ 	.word	0x00007710


	//   ....[44]....
        /*024c*/ 	.word	0x00007730


	//   ....[45]....
        /*0250*/ 	.word	0x00009080


	//   ....[46]....
        /*0254*/ 	.word	0x000090b0


	//   ....[47]....
        /*0258*/ 	.word	0x000090c0


	//   ....[48]....
        /*025c*/ 	.word	0x000090d0


	//   ....[49]....
        /*0260*/ 	.word	0x00009850


	//   ....[50]....
        /*0264*/ 	.word	0x00009870


	//   ....[51]....
        /*0268*/ 	.word	0x00009880


	//   ....[52]....
        /*026c*/ 	.word	0x00009890


	//   ....[53]....
        /*0270*/ 	.word	0x0000a5f0


	//   ....[54]....
        /*0274*/ 	.word	0x0000a610


	//   ....[55]....
        /*0278*/ 	.word	0x0000a630


	//   ....[56]....
        /*027c*/ 	.word	0x0000a650


	//   ....[57]....
        /*0280*/ 	.word	0x0000bf50


	//   ....[58]....
        /*0284*/ 	.word	0x0000bf80


	//   ....[59]....
        /*0288*/ 	.word	0x0000bf90


	//   ....[60]....
        /*028c*/ 	.word	0x0000bfa0


	//   ....[61]....
        /*0290*/ 	.word	0x0000c4a0


	//   ....[62]....
        /*0294*/ 	.word	0x0000c4d0


	//   ....[63]....
        /*0298*/ 	.word	0x0000c4f0


	//   ....[64]....
        /*029c*/ 	.word	0x0000c500


	//   ....[65]....
        /*02a0*/ 	.word	0x0000cf70


	//   ....[66]....
        /*02a4*/ 	.word	0x0000d3b0


	//   ....[67]....
        /*02a8*/ 	.word	0x0000dbb0


	//   ....[68]....
        /*02ac*/ 	.word	0x0000dd00


	//   ....[69]....
        /*02b0*/ 	.word	0x0000dd10


	//   ....[70]....
        /*02b4*/ 	.word	0x0000dd30


	//   ....[71]....
        /*02b8*/ 	.word	0x0000f630


	//   ....[72]....
        /*02bc*/ 	.word	0x0000f660


	//   ....[73]....
        /*02c0*/ 	.word	0x0000f680


	//   ....[74]....
        /*02c4*/ 	.word	0x0000f690


	//   ....[75]....
        /*02c8*/ 	.word	0x0000f860


	//   ....[76]....
        /*02cc*/ 	.word	0x0000f890


	//   ....[77]....
        /*02d0*/ 	.word	0x0000f8d0


	//   ....[78]....
        /*02d4*/ 	.word	0x0000f8e0


	//   ....[79]....
        /*02d8*/ 	.word	0x000105e0


	//   ....[80]....
        /*02dc*/ 	.word	0x00010610


	//   ....[81]....
        /*02e0*/ 	.word	0x00010650


	//   ....[82]....
        /*02e4*/ 	.word	0x00010690


	//   ....[83]....
        /*02e8*/ 	.word	0x00010730


	//   ....[84]....
        /*02ec*/ 	.word	0x00010780


	//   ....[85]....
        /*02f0*/ 	.word	0x00011090


	//   ....[86]....
        /*02f4*/ 	.word	0x000110a0


	//----- nvinfo : EIATTR_EXIT_INSTR_OFFSETS
	.align		4
.L_1024:
        /*02f8*/ 	.byte	0x04, 0x1c
        /*02fa*/ 	.short	(.L_1026 - .L_1025)


	//   ....[0]....
.L_1025:
        /*02fc*/ 	.word	0x000001b0


	//   ....[1]....
        /*0300*/ 	.word	0x000110b0


	//   ....[2]....
        /*0304*/ 	.word	0x00011950


	//   ....[3]....
        /*0308*/ 	.word	0x000119a0


	//   ....[4]....
        /*030c*/ 	.word	0x000119d0


	//   ....[5]....
        /*0310*/ 	.word	0x00011a30


	//   ....[6]....
        /*0314*/ 	.word	0x00011cc0


	//----- nvinfo : EIATTR_CTAIDZ_USED
	.align		4
.L_1026:
        /*0318*/ 	.byte	0x01, 0x04
	.zero		2


	//----- nvinfo : EIATTR_MAX_THREADS
	.align		4
        /*031c*/ 	.byte	0x04, 0x05
        /*031e*/ 	.short	(.L_1028 - .L_1027)
.L_1027:
        /*0320*/ 	.word	0x00000100
        /*0324*/ 	.word	0x00000001
        /*0328*/ 	.word	0x00000001


	//----- nvinfo : EIATTR_CRS_STACK_SIZE
	.align		4
.L_1028:
        /*032c*/ 	.byte	0x04, 0x1e
        /*032e*/ 	.short	(.L_1030 - .L_1029)
.L_1029:
        /*0330*/ 	.word	0x00000000
.L_1030:


//--------------------- .nv.info._ZN7cutlass13device_kernelIN5flash19enable_sm80_to_sm89INS1_16FlashAttnFwdSm80INS1_25CollectiveMainloopFwdSm80ILi8ELi2ELb0EN4cute5tupleIJNS5_1CILi128EEENS7_ILi64EEENS7_ILi192EEEEEELi192ENS_10bfloat16_tEfNS_4arch4Sm80ELb0ELb1ELb0ELb1ELb1ELb0ELb1ELb1EEENS1_21CollectiveEpilogueFwdINS6_IJS8_SA_S9_EEENS6_IJNS7_ILi1EEESI_SI_EEESC_SE_Li256ELb1ELb1ELb1ELb0EEENS1_36VarlenDynamicPersistentTileSchedulerILi128ELi64ELi256ELi256ELb1ELb1ELb0ELb1ELb0ELb1EEEEEEEEEvNT_6ParamsE --------------------------
	.section	.nv.info._ZN7cutlass13device_kernelIN5flash19enable_sm80_to_sm89INS1_16FlashAttnFwdSm80INS1_25CollectiveMainloopFwdSm80ILi8ELi2ELb0EN4cute5tupleIJNS5_1CILi128EEENS7_ILi64EEENS7_ILi192EEEEEELi192ENS_10bfloat16_tEfNS_4arch4Sm80ELb0ELb1ELb0ELb1ELb1ELb0ELb1ELb1EEENS1_21CollectiveEpilogueFwdINS6_IJS8_SA_S9_EEENS6_IJNS7_ILi1EEESI_SI_EEESC_SE_Li256ELb1ELb1ELb1ELb0EEENS1_36VarlenDynamicPersistentTileSchedulerILi128ELi64ELi256ELi256ELb1ELb1ELb0ELb1ELb0ELb1EEEEEEEEEvNT_6ParamsE,"",@"SHT_CUDA_INFO"
	.sectionflags	@""
	.align	4


	//----- nvinfo : EIATTR_CUDA_API_VERSION
	.align		4
        /*0000*/ 	.byte	0x04, 0x37
        /*0002*/ 	.short	(.L_1032 - .L_1031)
.L_1031:
        /*0004*/ 	.word	0x00000082


	//----- nvinfo : EIATTR_SW2861232_WAR
	.align		4
.L_1032:
        /*0008*/ 	.byte	0x01, 0x35
	.zero		2


	//----- nvinfo : EIATTR_PARAM_CBANK
	.align		4
        /*000c*/ 	.byte	0x04, 0x0a
        /*000e*/ 	.short	(.L_1034 - .L_1033)
	.align		4
.L_1033:
        /*0010*/ 	.word	index@(.nv.constant0._ZN7cutlass13device_kernelIN5flash19enable_sm80_to_sm89INS1_16FlashAttnFwdSm80INS1_25CollectiveMainloopFwdSm80ILi8ELi2ELb0EN4cute5tupleIJNS5_1CILi128EEENS7_ILi64EEENS7_ILi192EEEEEELi192ENS_10bfloat16_tEfNS_4arch4Sm80ELb0ELb1ELb0ELb1ELb1ELb0ELb1ELb1EEENS1_21CollectiveEpilogueFwdINS6_IJS8_SA_S9_EEENS6_IJNS7_ILi1EEESI_SI_EEESC_SE_Li256ELb1ELb1ELb1ELb0EEENS1_36VarlenDynamicPersistentTileSchedulerILi128ELi64ELi256ELi256ELb1ELb1ELb0ELb1ELb0ELb1EEEEEEEEEvNT_6ParamsE)
        /*0014*/ 	.short	0x0160
        /*0016*/ 	.short	0x0438


	//----- nvinfo : EIATTR_CBANK_PARAM_SIZE
	.align		4
.L_1034:
        /*0018*/ 	.byte	0x03, 0x19
        /*001a*/ 	.short	0x0438


	//----- nvinfo : EIATTR_KPARAM_INFO
	.align		4
        /*001c*/ 	.byte	0x04, 0x17
        /*001e*/ 	.short	(.L_1036 - .L_1035)
.L_1035:
        /*0020*/ 	.word	0x00000000
        /*0024*/ 	.short	0x0000
        /*0026*/ 	.short	0x0000
        /*0028*/ 	.byte	0x00, 0xf0, 0xe1, 0x10


	//----- nvinfo : EIATTR_MAXREG_COUNT
	.align		4
.L_1036:
        /*002c*/ 	.byte	0x03, 0x1b
        /*002e*/ 	.short	0x00ff


	//----- nvinfo : EIATTR_NUM_BARRIERS
	.align		4
        /*0030*/ 	.byte	0x02, 0x4c
        /*0032*/ 	.byte	0x06
	.zero		1


	//----- nvinfo : EIATTR_ANNOTATIONS
	.align		4
        /*0034*/ 	.byte	0x04, 0x55
        /*0036*/ 	.short	(.L_1038 - .L_1037)


	//   ....[0]....
.L_1037:
        /*0038*/ 	.word	0x00000001
        /*003c*/ 	.byte	0x70, 0x00, 0x00, 0x00, 0x01, 0x00, 0x00, 0x00, 0x00, 0x14, 0x00, 0x00, 0x01, 0x00, 0x00, 0x00
        /*004c*/ 	.byte	0x90, 0x16, 0x00, 0x00, 0x01, 0x00, 0x00, 0x00, 0xa0, 0x52, 0x00, 0x00, 0x01, 0x00, 0x00, 0x00
        /*005c*/ 	.byte	0x20, 0x28, 0x01, 0x00, 0x01, 0x00, 0x00, 0x00, 0x20, 0x54, 0x01, 0x00


	//----- nvinfo : EIATTR_MERCURY_ISA_VERSION
	.align		4
.L_1038:
        /*0068*/ 	.byte	0x03, 0x5f
        /*006a*/ 	.short	0x0000


	//----- nvinfo : EIATTR_INT_WARP_WIDE_INSTR_OFFSETS
	.align		4
        /*006c*/ 	.byte	0x04, 0x31
        /*006e*/ 	.short	(.L_1040 - .L_1039)


	//   ....[0]....
.L_1039:
        /*0070*/ 	.word	0x00011fb0


	//   ....[1]....
        /*0074*/ 	.word	0x00012030


	//----- nvinfo : EIATTR_COOP_GROUP_MASK_REGIDS
	.align		4
.L_1040:
        /*0078*/ 	.byte	0x04, 0x29
        /*007a*/ 	.short	(.L_1042 - .L_1041)


	//   ....[0]....
.L_1041:
        /*007c*/ 	.word	0xffffffff


	//   ....[1]....
        /*0080*/ 	.word	0xffffffff


	//   ....[2]....
        /*0084*/ 	.word	0xffffffff


	//   ....[3]....
        /*0088*/ 	.word	0xffffffff


	//   ....[4]....
        /*008c*/ 	.word	0xffffffff


	//   ....[5]....
        /*0090*/ 	.word	0xffffffff


	//   ....[6]....
        /*0094*/ 	.word	0xffffffff


	//   ....[7]....
        /*0098*/ 	.word	0xffffffff


	//   ....[8]....
        /*009c*/ 	.word	0xffffffff


	//   ....[9]....
        /*00a0*/ 	.word	0xffffffff


	//   ....[10]....
        /*00a4*/ 	.word	0xffffffff


	//   ....[11]....
        /*00a8*/ 	.word	0xffffffff


	//   ....[12]....
        /*00ac*/ 	.word	0xffffffff


	//   ....[13]....
        /*00b0*/ 	.word	0xffffffff


	//   ....[14]....
        /*00b4*/ 	.word	0xffffffff


	//   ....[15]....
        /*00b8*/ 	.word	0xffffffff


	//   ....[16]....
        /*00bc*/ 	.word	0xffffffff


	//   ....[17]....
        /*00c0*/ 	.word	0xffffffff


	//   ....[18]....
        /*00c4*/ 	.word	0xffffffff


	//   ....[19]....
        /*00c8*/ 	.word	0xffffffff


	//   ....[20]....
        /*00cc*/ 	.word	0xffffffff


	//   ....[21]....
        /*00d0*/ 	.word	0xffffffff


	//   ....[22]....
        /*00d4*/ 	.word	0xffffffff


	//   ....[23]....
        /*00d8*/ 	.word	0xffffffff


	//   ....[24]....
        /*00dc*/ 	.word	0xffffffff


	//   ....[25]....
        /*00e0*/ 	.word	0xffffffff


	//   ....[26]....
        /*00e4*/ 	.word	0xffffffff


	//   ....[27]....
        /*00e8*/ 	.word	0xffffffff


	//   ....[28]....
        /*00ec*/ 	.word	0xffffffff


	//   ....[29]....
        /*00f0*/ 	.word	0xffffffff


	//   ....[30]....
        /*00f4*/ 	.word	0xffffffff


	//   ....[31]....
        /*00f8*/ 	.word	0xffffffff


	//   ....[32]....
        /*00fc*/ 	.word	0xffffffff


	//   ....[33]....
        /*0100*/ 	.word	0xffffffff


	//   ....[34]....
        /*0104*/ 	.word	0xffffffff


	//   ....[35]....
        /*0108*/ 	.word	0xffffffff


	//   ....[36]....
        /*010c*/ 	.word	0xffffffff


	//   ....[37]....
        /*0110*/ 	.word	0xffffffff


	//   ....[38]....
        /*0114*/ 	.word	0xffffffff


	//   ....[39]....
        /*0118*/ 	.word	0xffffffff


	//   ....[40]....
        /*011c*/ 	.word	0xffffffff


	//   ....[41]....
        /*0120*/ 	.word	0xffffffff


	//   ....[42]....
        /*0124*/ 	.word	0xffffffff


	//   ....[43]....
        /*0128*/ 	.word	0xffffffff


	//   ....[44]....
        /*012c*/ 	.word	0xffffffff


	//   ....[45]....
        /*0130*/ 	.word	0xffffffff


	//   ....[46]....
        /*0134*/ 	.word	0xffffffff


	//   ....[47]....
        /*0138*/ 	.word	0xffffffff


	//   ....[48]....
        /*013c*/ 	.word	0xffffffff


	//   ....[49]....
        /*0140*/ 	.word	0xffffffff


	//   ....[50]....
        /*0144*/ 	.word	0xffffffff


	//   ....[51]....
        /*0148*/ 	.word	0xffffffff


	//   ....[52]....
        /*014c*/ 	.word	0xffffffff


	//   ....[53]....
        /*0150*/ 	.word	0xffffffff


	//   ....[54]....
        /*0154*/ 	.word	0xffffffff


	//   ....[55]....
        /*0158*/ 	.word	0xffffffff


	//   ....[56]....
        /*015c*/ 	.word	0xffffffff


	//   ....[57]....
        /*0160*/ 	.word	0xffffffff


	//   ....[58]....
        /*0164*/ 	.word	0xffffffff


	//   ....[59]....
        /*0168*/ 	.word	0xffffffff


	//   ....[60]....
        /*016c*/ 	.word	0xffffffff


	//   ....[61]....
        /*0170*/ 	.word	0xffffffff


	//   ....[62]....
        /*0174*/ 	.word	0xffffffff


	//   ....[63]....
        /*0178*/ 	.word	0xffffffff


	//   ....[64]....
        /*017c*/ 	.word	0xffffffff


	//   ....[65]....
        /*0180*/ 	.word	0xffffffff


	//   ....[66]....
        /*0184*/ 	.word	0xffffffff


	//   ....[67]....
        /*0188*/ 	.word	0xffffffff


	//   ....[68]....
        /*018c*/ 	.word	0xffffffff


	//   ....[69]....
        /*0190*/ 	.word	0xffffffff


	//   ....[70]....
        /*0194*/ 	.word	0xffffffff


	//   ....[71]....
        /*0198*/ 	.word	0xffffffff


	//   ....[72]....
        /*019c*/ 	.word	0xffffffff


	//   ....[73]....
        /*01a0*/ 	.word	0xffffffff


	//   ....[74]....
        /*01a4*/ 	.word	0xffffffff


	//   ....[75]....
        /*01a8*/ 	.word	0xffffffff


	//   ....[76]....
        /*01ac*/ 	.word	0xffffffff


	//   ....[77]....
        /*01b0*/ 	.word	0xffffffff


	//   ....[78]....
        /*01b4*/ 	.word	0xffffffff


	//   ....[79]....
        /*01b8*/ 	.word	0xffffffff


	//   ....[80]....
        /*01bc*/ 	.word	0xffffffff


	//   ....[81]....
        /*01c0*/ 	.word	0xffffffff


	//   ....[82]....
        /*01c4*/ 	.word	0xffffffff


	//   ....[83]....
        /*01c8*/ 	.word	0xffffffff


	//   ....[84]....
        /*01cc*/ 	.word	0xffffffff


	//   ....[85]....
        /*01d0*/ 	.word	0xffffffff


	//   ....[86]....
        /*01d4*/ 	.word	0xffffffff


	//   ....[87]....
        /*01d8*/ 	.word	0xffffffff


	//   ....[88]....
        /*01dc*/ 	.word	0xffffffff


	//   ....[89]....
        /*01e0*/ 	.word	0xffffffff


	//   ....[90]....
        /*01e4*/ 	.word	0xffffffff


	//   ....[91]....
        /*01e8*/ 	.word	0xffffffff


	//   ....[92]....
        /*01ec*/ 	.word	0xffffffff


	//   ....[93]....
        /*01f0*/ 	.word	0xffffffff


	//   ....[94]....
        /*01f4*/ 	.word	0xffffffff


	//   ....[95]....
        /*01f8*/ 	.word	0xffffffff


	//   ....[96]....
        /*01fc*/ 	.word	0xffffffff


	//   ....[97]....
        /*0200*/ 	.word	0xffffffff


	//   ....[98]....
        /*0204*/ 	.word	0xffffffff


	//   ....[99]....
        /*0208*/ 	.word	0xffffffff


	//   ....[100]....
        /*020c*/ 	.word	0xffffffff


	//   ....[101]....
        /*0210*/ 	.word	0xffffffff


	//   ....[102]....
        /*0214*/ 	.word	0xffffffff


	//   ....[103]....
        /*0218*/ 	.word	0xffffffff


	//   ....[104]....
        /*021c*/ 	.word	0xffffffff


	//   ....[105]....
        /*0220*/ 	.word	0xffffffff


	//   ....[106]....
        /*0224*/ 	.word	0xffffffff


	//   ....[107]....
        /*0228*/ 	.word	0xffffffff


	//   ....[108]....
        /*022c*/ 	.word	0xffffffff


	//   ....[109]....
        /*0230*/ 	.word	0xffffffff


	//   ....[110]....
        /*0234*/ 	.word	0xffffffff


	//   ....[111]....
        /*0238*/ 	.word	0xffffffff


	//   ....[112]....
        /*023c*/ 	.word	0xffffffff


	//   ....[113]....
        /*0240*/ 	.word	0xffffffff


	//   ....[114]....
        /*0244*/ 	.word	0xffffffff


	//   ....[115]....
        /*0248*/ 	.word	0xffffffff


	//   ....[116]....
        /*024c*/ 	.word	0xffffffff


	//   ....[117]....
        /*0250*/ 	.word	0xffffffff


	//   ....[118]....
        /*0254*/ 	.word	0xffffffff


	//   ....[119]....
        /*0258*/ 	.word	0xffffffff


	//   ....[120]....
        /*025c*/ 	.word	0xffffffff


	//   ....[121]....
        /*0260*/ 	.word	0xffffffff


	//   ....[122]....
        /*0264*/ 	.word	0xffffffff


	//   ....[123]....
        /*0268*/ 	.word	0xffffffff


	//   ....[124]....
        /*026c*/ 	.word	0xffffffff


	//   ....[125]....
        /*0270*/ 	.word	0xffffffff


	//   ....[126]....
        /*0274*/ 	.word	0xffffffff


	//   ....[127]....
        /*0278*/ 	.word	0xffffffff


	//   ....[128]....
        /*027c*/ 	.word	0xffffffff


	//   ....[129]....
        /*0280*/ 	.word	0xffffffff


	//   ....[130]....
        /*0284*/ 	.word	0xffffffff


	//   ....[131]....
        /*0288*/ 	.word	0xffffffff


	//   ....[132]....
        /*028c*/ 	.word	0xffffffff


	//   ....[133]....
        /*0290*/ 	.word	0xffffffff


	//   ....[134]....
        /*0294*/ 	.word	0xffffffff


	//   ....[135]....
        /*0298*/ 	.word	0xffffffff


	//   ....[136]....
        /*029c*/ 	.word	0xffffffff


	//   ....[137]....
        /*02a0*/ 	.word	0xffffffff


	//   ....[138]....
        /*02a4*/ 	.word	0xffffffff


	//   ....[139]....
        /*02a8*/ 	.word	0xffffffff


	//   ....[140]....
        /*02ac*/ 	.word	0xffffffff


	//   ....[141]....
        /*02b0*/ 	.word	0xffffffff


	//   ....[142]....
        /*02b4*/ 	.word	0xffffffff


	//   ....[143]....
        /*02b8*/ 	.word	0xffffffff


	//   ....[144]....
        /*02bc*/ 	.word	0xffffffff


	//   ....[145]....
        /*02c0*/ 	.word	0xffffffff


	//   ....[146]....
        /*02c4*/ 	.word	0xffffffff


	//   ....[147]....
        /*02c8*/ 	.word	0xffffffff


	//   ....[148]....
        /*02cc*/ 	.word	0xffffffff


	//   ....[149]....
        /*02d0*/ 	.word	0xffffffff


	//   ....[150]....
        /*02d4*/ 	.word	0xffffffff


	//   ....[151]....
        /*02d8*/ 	.word	0xffffffff


	//   ....[152]....
        /*02dc*/ 	.word	0xffffffff


	//   ....[153]....
        /*02e0*/ 	.word	0xffffffff


	//   ....[154]....
        /*02e4*/ 	.word	0xffffffff


	//   ....[155]....
        /*02e8*/ 	.word	0xffffffff


	//   ....[156]....
        /*02ec*/ 	.word	0xffffffff


	//   ....[157]....
        /*02f0*/ 	.word	0xffffffff


	//   ....[158]....
        /*02f4*/ 	.word	0xffffffff


	//   ....[159]....
        /*02f8*/ 	.word	0xffffffff


	//   ....[160]....
        /*02fc*/ 	.word	0xffffffff


	//   ....[161]....
        /*0300*/ 	.word	0xffffffff


	//   ....[162]....
        /*0304*/ 	.word	0xffffffff


	//   ....[163]....
        /*0308*/ 	.word	0xffffffff


	//   ....[164]....
        /*030c*/ 	.word	0xffffffff


	//   ....[165]....
        /*0310*/ 	.word	0xffffffff


	//   ....[166]....
        /*0314*/ 	.word	0xffffffff


	//   ....[167]....
        /*0318*/ 	.word	0xffffffff


	//   ....[168]....
        /*031c*/ 	.word	0xffffffff


	//   ....[169]....
        /*0320*/ 	.word	0xffffffff


	//   ....[170]....
        /*0324*/ 	.word	0xffffffff


	//   ....[171]....
        /*0328*/ 	.word	0xffffffff


	//   ....[172]....
        /*032c*/ 	.word	0xffffffff


	//   ....[173]....
        /*0330*/ 	.word	0xffffffff


	//   ....[174]....
        /*0334*/ 	.word	0xffffffff


	//   ....[175]....
        /*0338*/ 	.word	0xffffffff


	//   ....[176]....
        /*033c*/ 	.word	0xffffffff


	//   ....[177]....
        /*0340*/ 	.word	0xffffffff


	//   ....[178]....
        /*0344*/ 	.word	0xffffffff


	//   ....[179]....
        /*0348*/ 	.word	0xffffffff


	//   ....[180]....
        /*034c*/ 	.word	0xffffffff


	//   ....[181]....
        /*0350*/ 	.word	0xffffffff


	//   ....[182]....
        /*0354*/ 	.word	0xffffffff


	//   ....[183]....
        /*0358*/ 	.word	0xffffffff


	//   ....[184]....
        /*035c*/ 	.word	0xffffffff


	//   ....[185]....
        /*0360*/ 	.word	0xffffffff


	//   ....[186]....
        /*0364*/ 	.word	0xffffffff


	//   ....[187]....
        /*0368*/ 	.word	0xffffffff


	//   ....[188]....
        /*036c*/ 	.word	0xffffffff


	//   ....[189]....
        /*0370*/ 	.word	0xffffffff


	//   ....[190]....
        /*0374*/ 	.word	0xffffffff


	//   ....[191]....
        /*0378*/ 	.word	0xffffffff


	//   ....[192]....
        /*037c*/ 	.word	0xffffffff


	//   ....[193]....
        /*0380*/ 	.word	0xffffffff


	//   ....[194]....
        /*0384*/ 	.word	0xffffffff


	//   ....[195]....
        /*0388*/ 	.word	0xffffffff


	//   ....[196]....
        /*038c*/ 	.word	0xffffffff


	//   ....[197]....
        /*0390*/ 	.word	0xffffffff


	//   ....[198]....
        /*0394*/ 	.word	0xffffffff


	//   ....[199]....
        /*0398*/ 	.word	0xffffffff


	//   ....[200]....
        /*039c*/ 	.word	0xffffffff


	//   ....[201]....
        /*03a0*/ 	.word	0xffffffff


	//   ....[202]....
        /*03a4*/ 	.word	0xffffffff


	//   ....[203]....
        /*03a8*/ 	.word	0xffffffff


	//   ....[204]....
        /*03ac*/ 	.word	0xffffffff


	//   ....[205]....
        /*03b0*/ 	.word	0xffffffff


	//   ....[206]....
        /*03b4*/ 	.word	0xffffffff


	//   ....[207]....
        /*03b8*/ 	.word	0xffffffff


	//   ....[208]....
        /*03bc*/ 	.word	0xffffffff


	//   ....[209]....
        /*03c0*/ 	.word	0xffffffff


	//   ....[210]....
        /*03c4*/ 	.word	0xffffffff


	//   ....[211]....
        /*03c8*/ 	.word	0xffffffff


	//   ....[212]....
        /*03cc*/ 	.word	0xffffffff


	//   ....[213]....
        /*03d0*/ 	.word	0xffffffff


	//   ....[214]....
        /*03d4*/ 	.word	0xffffffff


	//   ....[215]....
        /*03d8*/ 	.word	0xffffffff


	//   ....[216]....
        /*03dc*/ 	.word	0xffffffff


	//   ....[217]....
        /*03e0*/ 	.word	0xffffffff


	//   ....[218]....
        /*03e4*/ 	.word	0xffffffff


	//   ....[219]....
        /*03e8*/ 	.word	0xffffffff


	//   ....[220]....
        /*03ec*/ 	.word	0xffffffff


	//   ....[221]....
        /*03f0*/ 	.word	0xffffffff


	//   ....[222]....
        /*03f4*/ 	.word	0xffffffff


	//   ....[223]....
        /*03f8*/ 	.word	0xffffffff


	//   ....[224]....
        /*03fc*/ 	.word	0xffffffff


	//   ....[225]....
        /*0400*/ 	.word	0xffffffff


	//   ....[226]....
        /*0404*/ 	.word	0xffffffff


	//   ....[227]....
        /*0408*/ 	.word	0xffffffff


	//   ....[228]....
        /*040c*/ 	.word	0xffffffff


	//   ....[229]....
        /*0410*/ 	.word	0xffffffff


	//   ....[230]....
        /*0414*/ 	.word	0xffffffff


	//   ....[231]....
        /*0418*/ 	.word	0xffffffff


	//   ....[232]....
        /*041c*/ 	.word	0xffffffff


	//   ....[233]....
        /*0420*/ 	.word	0xffffffff


	//----- nvinfo : EIATTR_COOP_GROUP_INSTR_OFFSETS
	.align		4
.L_1042:
        /*0424*/ 	.byte	0x04, 0x28
        /*0426*/ 	.short	(.L_1044 - .L_1043)


	//   ....[0]....
.L_1043:
        /*0428*/ 	.word	0x00000050


	//   ....[1]....
        /*042c*/ 	.word	0x000001e0


	//   ....[2]....
        /*0430*/ 	.word	0x00000210


	//   ....[3]....
        /*0434*/ 	.word	0x00000240


	//   ....[4]....
        /*0438*/ 	.word	0x00000270


	//   ....[5]....
        /*043c*/ 	.word	0x000002a0


	//   ....[6]....
        /*0440*/ 	.word	0x000002d0


	//   ....[7]....
        /*0444*/ 	.word	0x00000430


	//   ....[8]....
        /*0448*/ 	.word	0x00000470


	//   ....[9]....
        /*044c*/ 	.word	0x000004a0


	//   ....[10]....
        /*0450*/ 	.word	0x000004d0


	//   ....[11]....
        /*0454*/ 	.word	0x00000500


	//   ....[12]....
        /*0458*/ 	.word	0x00000530


	//   ....[13]....
        /*045c*/ 	.word	0x000005c0


	//   ....[14]....
        /*0460*/ 	.word	0x00000600


	//   ....[15]....
        /*0464*/ 	.word	0x00000620


	//   ....[16]....
        /*0468*/ 	.word	0x00000680


	//   ....[17]....
        /*046c*/ 	.word	0x000029c0


	//   ....[18]....
        /*0470*/ 	.word	0x000029e0


	//   ....[19]....
        /*0474*/ 	.word	0x00002b50


	//   ....[20]....
        /*0478*/ 	.word	0x00002b60


	//   ....[21]....
        /*047c*/ 	.word	0x00002cc0


	//   ....[22]....
        /*0480*/ 	.word	0x00002ce0


	//   ....[23]....
        /*0484*/ 	.word	0x00002e40


	//   ....[24]....
        /*0488*/ 	.word	0x00002e50


	//   ....[25]....
        /*048c*/ 	.word	0x00003320


	//   ....[26]....
        /*0490*/ 	.word	0x00003340


	//   ....[27]....
        /*0494*/ 	.word	0x00003350


	//   ....[28]....
        /*0498*/ 	.word	0x00003360


	//   ....[29]....
        /*049c*/ 	.word	0x00003500


	//   ....[30]....
        /*04a0*/ 	.word	0x00003510


	//   ....[31]....
        /*04a4*/ 	.word	0x00003560


	//   ....[32]....
        /*04a8*/ 	.word	0x00003570


	//   ....[33]....
        /*04ac*/ 	.word	0x00003980


	//   ....[34]....
        /*04b0*/ 	.word	0x000039a0


	//   ....[35]....
        /*04b4*/ 	.word	0x00003a70


	//   ....[36]....
        /*04b8*/ 	.word	0x00003ab0


	//   ....[37]....
        /*04bc*/ 	.word	0x00003f00


	//   ....[38]....
        /*04c0*/ 	.word	0x00003f20


	//   ....[39]....
        /*04c4*/ 	.word	0x00003ff0


	//   ....[40]....
        /*04c8*/ 	.word	0x00004030


	//   ....[41]....
        /*04cc*/ 	.word	0x00004b90


	//   ....[42]....
        /*04d0*/ 	.word	0x00004df0


	//   ....[43]....
        /*04d4*/ 	.word	0x00005570


	//   ....[44]....
        /*04d8*/ 	.word	0x00005820


	//   ....[45]....
        /*04dc*/ 	.word	0x00005840


	//   ....[46]....
        /*04e0*/ 	.word	0x000058a0


	//   ....[47]....
        /*04e4*/ 	.word	0x00006b70


	//   ....[48]....
        /*04e8*/ 	.word	0x00006b90


	//   ....[49]....
        /*04ec*/ 	.word	0x00006bf0


	//   ....[50]....
        /*04f0*/ 	.word	0x00006c20


	//   ....[51]....
        /*04f4*/ 	.word	0x000073d0


	//   ....[52]....
        /*04f8*/ 	.word	0x000073f0


	//   ....[53]....
        /*04fc*/ 	.word	0x000074f0


	//   ....[54]....
        /*0500*/ 	.word	0x00007530


	//   ....[55]....
        /*0504*/ 	.word	0x00007ee0


	//   ....[56]....
        /*0508*/ 	.word	0x00008600


	//   ....[57]....
        /*050c*/ 	.word	0x00008900


	//   ....[58]....
        /*0510*/ 	.word	0x00008930


	//   ....[59]....
        /*0514*/ 	.word	0x00009290


	//   ....[60]....
        /*0518*/ 	.word	0x000092b0


	//   ....[61]....
        /*051c*/ 	.word	0x0000a770


	//   ....[62]....
        /*0520*/ 	.word	0x0000a790


	//   ....[63]....
        /*0524*/ 	.word	0x0000a8a0


	//   ....[64]....
        /*0528*/ 	.word	0x0000a8d0


	//   ....[65]....
        /*052c*/ 	.word	0x0000b060


	//   ....[66]....
        /*0530*/ 	.word	0x0000b080


	//   ....[67]....
        /*0534*/ 	.word	0x0000b180


	//   ....[68]....
        /*0538*/ 	.word	0x0000b1c0


	//   ....[69]....
        /*053c*/ 	.word	0x0000bf30


	//   ....[70]....
        /*0540*/ 	.word	0x0000bf60


	//   ....[71]....
        /*0544*/ 	.word	0x0000c200


	//   ....[72]....
        /*0548*/ 	.word	0x0000c330


	//   ....[73]....
        /*054c*/ 	.word	0x0000d960


	//   ....[74]....
        /*0550*/ 	.word	0x0000d980


	//   ....[75]....
        /*0554*/ 	.word	0x0000da90


	//   ....[76]....
        /*0558*/ 	.word	0x0000dad0


	//   ....[77]....
        /*055c*/ 	.word	0x0000e000


	//   ....[78]....
        /*0560*/ 	.word	0x0000e020


	//   ....[79]....
        /*0564*/ 	.word	0x0000e120


	//   ....[80]....
        /*0568*/ 	.word	0x0000e160


	//   ....[81]....
        /*056c*/ 	.word	0x0000ec50


	//   ....[82]....
        /*0570*/ 	.word	0x0000f260


	//   ....[83]....
        /*0574*/ 	.word	0x0000f560


	//   ....[84]....
        /*0578*/ 	.word	0x0000f590


	//   ....[85]....
        /*057c*/ 	.word	0x0000feb0


	//   ....[86]....
        /*0580*/ 	.word	0x0000fed0


	//   ....[87]....
        /*0584*/ 	.word	0x000113d0


	//   ....[88]....
        /*0588*/ 	.word	0x000113f0


	//   ....[89]....
        /*058c*/ 	.word	0x00011500


	//   ....[90]....
        /*0590*/ 	.word	0x00011540


	//   ....[91]....
        /*0594*/ 	.word	0x00011790


	//   ....[92]....
        /*0598*/ 	.word	0x000117c0


	//   ....[93]....
        /*059c*/ 	.word	0x000117d0


	//   ....[94]....
        /*05a0*/ 	.word	0x00011800


	//   ....[95]....
        /*05a4*/ 	.word	0x00012b80


	//   ....[96]....
        /*05a8*/ 	.word	0x00012bb0


	//   ....[97]....
        /*05ac*/ 	.word	0x00012bc0


	//   ....[98]....
        /*05b0*/ 	.word	0x00012bd0


	//   ....[99]....
        /*05b4*/ 	.word	0x00012f30


	//   ....[100]....
        /*05b8*/ 	.word	0x00012f50


	//   ....[101]....
        /*05bc*/ 	.word	0x000130b0


	//   ....[102]....
        /*05c0*/ 	.word	0x000130c0


	//   ....[103]....
        /*05c4*/ 	.word	0x00013220


	//   ....[104]....
        /*05c8*/ 	.word	0x00013240


	//   ....[105]....
        /*05cc*/ 	.word	0x000133a0


	//   ....[106]....
        /*05d0*/ 	.word	0x000133b0


	//   ....[107]....
        /*05d4*/ 	.word	0x000136f0


	//   ....[108]....
        /*05d8*/ 	.word	0x00013710


	//   ....[109]....
        /*05dc*/ 	.word	0x00013ee0


	//   ....[110]....
        /*05e0*/ 	.word	0x00013ef0


	//   ....[111]....
        /*05e4*/ 	.word	0x00014e50


	//   ....[112]....
        /*05e8*/ 	.word	0x00014e70


	//   ....[113]....
        /*05ec*/ 	.word	0x00014fe0


	//   ....[114]....
        /*05f0*/ 	.word	0x00014ff0


	//   ....[115]....
        /*05f4*/ 	.word	0x00015150


	//   ....[116]....
        /*05f8*/ 	.word	0x00015170


	//   ....[117]....
        /*05fc*/ 	.word	0x000152d0


	//   ....[118]....
        /*0600*/ 	.word	0x000152e0


	//   ....[119]....
        /*0604*/ 	.word	0x000154e0


	//   ....[120]....
        /*0608*/ 	.word	0x00015500


	//   ....[121]....
        /*060c*/ 	.word	0x00015620


	//   ....[122]....
        /*0610*/ 	.word	0x00015660


	//   ....[123]....
        /*0614*/ 	.word	0x00015690


	//   ....[124]....
        /*0618*/ 	.word	0x000156c0


	//   ....[125]....
        /*061c*/ 	.word	0x000156f0


	//   ....[126]....
        /*0620*/ 	.word	0x00015720


	//   ....[127]....
        /*0624*/ 	.word	0x00015870


	//   ....[128]....
        /*0628*/ 	.word	0x000158b0


	//   ....[129]....
        /*062c*/ 	.word	0x000158e0


	//   ....[130]....
        /*0630*/ 	.word	0x00015910


	//   ....[131]....
        /*0634*/ 	.word	0x00015940


	//   ....[132]....
        /*0638*/ 	.word	0x00015970


	//   ....[133]....
        /*063c*/ 	.word	0x00015a00


	//   ....[134]....
        /*0640*/ 	.word	0x00015a40


	//   ....[135]....
        /*0644*/ 	.word	0x00015a50


	//   ....[136]....
        /*0648*/ 	.word	0x00015ab0


	//   ....[137]....
        /*064c*/ 	.word	0x00016470


	//   ....[138]....
        /*0650*/ 	.word	0x000164d0


	//   ....[139]....
        /*0654*/ 	.word	0x00016520


	//   ....[140]....
        /*0658*/ 	.word	0x00016570


	//   ....[141]....
        /*065c*/ 	.word	0x000165c0


	//   ....[142]....
        /*0660*/ 	.word	0x00016630


	//   ....[143]....
        /*0664*/ 	.word	0x00016680


	//   ....[144]....
        /*0668*/ 	.word	0x000166f0


	//   ....[145]....
        /*066c*/ 	.word	0x00016760


	//   ....[146]....
        /*0670*/ 	.word	0x000167d0


	//   ....[147]....
        /*0674*/ 	.word	0x00016840


	//   ....[148]....
        /*0678*/ 	.word	0x000168b0


	//   ....[149]....
        /*067c*/ 	.word	0x00016920


	//   ....[150]....
        /*0680*/ 	.word	0x00016980


	//   ....[151]....
        /*0684*/ 	.word	0x000169f0


	//   ....[152]....
        /*0688*/ 	.word	0x00016a60


	//   ....[153]....
        /*068c*/ 	.word	0x00016ad0


	//   ....[154]....
        /*0690*/ 	.word	0x00016b30


	//   ....[155]....
        /*0694*/ 	.word	0x00016ba0


	//   ....[156]....
        /*0698*/ 	.word	0x00016c10


	//   ....[157]....
        /*069c*/ 	.word	0x00016d80


	//   ....[158]....
        /*06a0*/ 	.word	0x00016de0


	//   ....[159]....
        /*06a4*/ 	.word	0x00016e50


	//   ....[160]....
        /*06a8*/ 	.word	0x00016ec0


	//   ....[161]....
        /*06ac*/ 	.word	0x00017030


	//   ....[162]....
        /*06b0*/ 	.word	0x00017090


	//   ....[163]....
        /*06b4*/ 	.word	0x00017100


	//   ....[164]....
        /*06b8*/ 	.word	0x00017170


	//   ....[165]....
        /*06bc*/ 	.word	0x000172e0


	//   ....[166]....
        /*06c0*/ 	.word	0x00017340


	//   ....[167]....
        /*06c4*/ 	.word	0x000173b0


	//   ....[168]....
        /*06c8*/ 	.word	0x00017420


	//   ....[169]....
        /*06cc*/ 	.word	0x000175a0


	//   ....[170]....
        /*06d0*/ 	.word	0x00017600


	//   ....[171]....
        /*06d4*/ 	.word	0x00017670


	//   ....[172]....
        /*06d8*/ 	.word	0x000176e0


	//   ....[173]....
        /*06dc*/ 	.word	0x00017860


	//   ....[174]....
        /*06e0*/ 	.word	0x000178c0


	//   ....[175]....
        /*06e4*/ 	.word	0x00017930


	//   ....[176]....
        /*06e8*/ 	.word	0x000179a0


	//   ....[177]....
        /*06ec*/ 	.word	0x00017b20


	//   ....[178]....
        /*06f0*/ 	.word	0x00017b80


	//   ....[179]....
        /*06f4*/ 	.word	0x00017be0


	//   ....[180]....
        /*06f8*/ 	.word	0x00017c50


	//   ....[181]....
        /*06fc*/ 	.word	0x00017cc0


	//   ....[182]....
        /*0700*/ 	.word	0x00017e40


	//   ....[183]....
        /*0704*/ 	.word	0x00017ea0


	//   ....[184]....
        /*0708*/ 	.word	0x00017f10


	//   ....[185]....
        /*070c*/ 	.word	0x00017f80


	//   ....[186]....
        /*0710*/ 	.word	0x00018100


	//   ....[187]....
        /*0714*/ 	.word	0x00018160


	//   ....[188]....
        /*0718*/ 	.word	0x000181d0


	//   ....[189]....
        /*071c*/ 	.word	0x00018240


	//   ....[190]....
        /*0720*/ 	.word	0x000183c0


	//   ....[191]....
        /*0724*/ 	.word	0x00018420


	//   ....[192]....
        /*0728*/ 	.word	0x00018480


	//   ....[193]....
        /*072c*/ 	.word	0x000184e0


	//   ....[194]....
        /*0730*/ 	.word	0x00018530


	//   ....[195]....
        /*0734*/ 	.word	0x00018580


	//   ....[196]....
        /*0738*/ 	.word	0x000185f0


	//   ....[197]....
        /*073c*/ 	.word	0x00018660


	//   ....[198]....
        /*0740*/ 	.word	0x000186d0


	//   ....[199]....
        /*0744*/ 	.word	0x00018730


	//   ....[200]....
        /*0748*/ 	.word	0x000187a0


	//   ....[201]....
        /*074c*/ 	.word	0x00018810


	//   ....[202]....
        /*0750*/ 	.word	0x00018880


	//   ....[203]....
        /*0754*/ 	.word	0x000188e0


	//   ....[204]....
        /*0758*/ 	.word	0x00018950


	//   ....[205]....
        /*075c*/ 	.word	0x000189c0


	//   ....[206]....
        /*0760*/ 	.word	0x00018a30


	//   ....[207]....
        /*0764*/ 	.word	0x00018a90


	//   ....[208]....
        /*0768*/ 	.word	0x00018b00


	//   ....[209]....
        /*076c*/ 	.word	0x00018b70


	//   ....[210]....
        /*0770*/ 	.word	0x00018be0


	//   ....[211]....
        /*0774*/ 	.word	0x00018c40


	//   ....[212]....
        /*0778*/ 	.word	0x00018cb0


	//   ....[213]....
        /*077c*/ 	.word	0x00018d20


	//   ....[214]....
        /*0780*/ 	.word	0x00018d90


	//   ....[215]....
        /*0784*/ 	.word	0x00018df0


	//   ....[216]....
        /*0788*/ 	.word	0x00018e60


	//   ....[217]....
        /*078c*/ 	.word	0x00018ed0


	//   ....[218]....
        /*0790*/ 	.word	0x00018f20


	//   ....[219]....
        /*0794*/ 	.word	0x00018f60


	//   ....[220]....
        /*0798*/ 	.word	0x00018fb0


	//   ....[221]....
        /*079c*/ 	.word	0x00019000


	//   ....[222]....
        /*07a0*/ 	.word	0x00019050


	//   ....[223]....
        /*07a4*/ 	.word	0x000190c0


	//   ....[224]....
        /*07a8*/ 	.word	0x00019110


	//   ....[225]....
        /*07ac*/ 	.word	0x00019160


	//   ....[226]....
        /*07b0*/ 	.word	0x000191b0


	//   ....[227]....
        /*07b4*/ 	.word	0x00019200


	//   ....[228]....
        /*07b8*/ 	.word	0x00019250


	//   ....[229]....
        /*07bc*/ 	.word	0x000192c0


	//   ....[230]....
        /*07c0*/ 	.word	0x00019310


	//   ....[231]....
        /*07c4*/ 	.word	0x00019380


	//   ....[232]....
        /*07c8*/ 	.word	0x000193e0


	//   ....[233]....
        /*07cc*/ 	.word	0x00019450


	//----- nvinfo : EIATTR_EXIT_INSTR_OFFSETS
	.align		4
.L_1044:
        /*07d0*/ 	.byte	0x04, 0x1c
        /*07d2*/ 	.short	(.L_1046 - .L_1045)


	//   ....[0]....
.L_1045:
        /*07d4*/ 	.word	0x00000fe0


	//   ....[1]....
        /*07d8*/ 	.word	0x00016430


	//----- nvinfo : EIATTR_MAX_THREADS
	.align		4
.L_1046:
        /*07dc*/ 	.byte	0x04, 0x05
        /*07de*/ 	.short	(.L_1048 - .L_1047)
.L_1047:
        /*07e0*/ 	.word	0x00000100
        /*07e4*/ 	.word	0x00000001
        /*07e8*/ 	.word	0x00000001


	//----- nvinfo : EIATTR_CRS_STACK_SIZE
	.align		4
.L_1048:
        /*07ec*/ 	.byte	0x04, 0x1e
        /*07ee*/ 	.short	(.L_1050 - .L_1049)
.L_1049:
        /*07f0*/ 	.word	0x00000000
.L_1050:


//--------------------- .nv.info._ZN7cutlass13device_kernelIN5flash19enable_sm80_to_sm89INS1_16FlashAttnFwdSm80INS1_25CollectiveMainloopFwdSm80ILi8ELi2ELb0EN4cute5tupleIJNS5_1CILi128EEENS7_ILi64EEENS7_ILi192EEEEEELi192ENS_10bfloat16_tEfNS_4arch4Sm80ELb0ELb1ELb0ELb1ELb1ELb1ELb1ELb1EEENS1_21CollectiveEpilogueFwdINS6_IJS8_SA_S9_EEENS6_IJNS7_ILi1EEESI_SI_EEESC_SE_Li256ELb1ELb1ELb1ELb0EEENS1_36VarlenDynamicPersistentTileSchedulerILi128ELi64ELi256ELi256ELb1ELb1ELb0ELb1ELb0ELb1EEEEEEEEEvNT_6ParamsE --------------------------
	.section	.nv.info._ZN7cutlass13device_kernelIN5flash19enable_sm80_to_sm89INS1_16FlashAttnFwdSm80INS1_25CollectiveMainloopFwdSm80ILi8ELi2ELb0EN4cute5tupleIJNS5_1CILi128EEENS7_ILi64EEENS7_ILi192EEEEEELi192ENS_10bfloat16_tEfNS_4arch4Sm80ELb0ELb1ELb0ELb1ELb1ELb1ELb1ELb1EEENS1_21CollectiveEpilogueFwdINS6_IJS8_SA_S9_EEENS6_IJNS7_ILi1EEESI_SI_EEESC_SE_Li256ELb1ELb1ELb1ELb0EEENS1_36VarlenDynamicPersistentTileSchedulerILi128ELi64ELi256ELi256ELb1ELb1ELb0ELb1ELb0ELb1EEEEEEEEEvNT_6ParamsE,"",@"SHT_CUDA_INFO"
	.sectionflags	@""
	.align	4


	//----- nvinfo : EIATTR_CUDA_API_VERSION
	.align		4
        /*0000*/ 	.byte	0x04, 0x37
        /*0002*/ 	.short	(.L_1052 - .L_1051)
.L_1051:
        /*0004*/ 	.word	0x00000082


	//----- nvinfo : EIATTR_SW2861232_WAR
	.align		4
.L_1052:
        /*0008*/ 	.byte	0x01, 0x35
	.zero		2


	//----- nvinfo : EIATTR_PARAM_CBANK
	.align		4
        /*000c*/ 	.byte	0x04, 0x0a
        /*000e*/ 	.short	(.L_1054 - .L_1053)
	.align		4
.L_1053:
        /*0010*/ 	.word	index@(.nv.constant0._ZN7cutlass13device_kernelIN5flash19enable_sm80_to_sm89INS1_16FlashAttnFwdSm80INS1_25CollectiveMainloopFwdSm80ILi8ELi2ELb0EN4cute5tupleIJNS5_1CILi128EEENS7_ILi64EEENS7_ILi192EEEEEELi192ENS_10bfloat16_tEfNS_4arch4Sm80ELb0ELb1ELb0ELb1ELb1ELb1ELb1ELb1EEENS1_21CollectiveEpilogueFwdINS6_IJS8_SA_S9_EEENS6_IJNS7_ILi1EEESI_SI_EEESC_SE_Li256ELb1ELb1ELb1ELb0EEENS1_36VarlenDynamicPersistentTileSchedulerILi128ELi64ELi256ELi256ELb1ELb1ELb0ELb1ELb0ELb1EEEEEEEEEvNT_6ParamsE)
        /*0014*/ 	.short	0x0160
        /*0016*/ 	.short	0x0438


	//----- nvinfo : EIATTR_CBANK_PARAM_SIZE
	.align		4
.L_1054:
        /*0018*/ 	.byte	0x03, 0x19
        /*001a*/ 	.short	0x0438


	//----- nvinfo : EIATTR_KPARAM_INFO
	.align		4
        /*001c*/ 	.byte	0x04, 0x17
        /*001e*/ 	.short	(.L_1056 - .L_1055)
.L_1055:
        /*0020*/ 	.word	0x00000000
        /*0024*/ 	.short	0x0000
        /*0026*/ 	.short	0x0000
        /*0028*/ 	.byte	0x00, 0xf0, 0xe1, 0x10


	//----- nvinfo : EIATTR_MAXREG_COUNT
	.align		4
.L_1056:
        /*002c*/ 	.byte	0x03, 0x1b
        /*002e*/ 	.short	0x00ff


	//----- nvinfo : EIATTR_NUM_BARRIERS
	.align		4
        /*0030*/ 	.byte	0x02, 0x4c
        /*0032*/ 	.byte	0x06
	.zero		1


	//----- nvinfo : EIATTR_ANNOTATIONS
	.align		4
        /*0034*/ 	.byte	0x04, 0x55
        /*0036*/ 	.short	(.L_1058 - .L_1057)


	//   ....[0]....
.L_1057:
        /* <DEDUP_REMOVED lines=74> */


	//----- nvinfo : EIATTR_MERCURY_ISA_VERSION
	.align		4
.L_1058:
        /*04c0*/ 	.byte	0x03, 0x5f
        /*04c2*/ 	.short	0x0000


	//----- nvinfo : EIATTR_INT_WARP_WIDE_INSTR_OFFSETS
	.align		4
        /*04c4*/ 	.byte	0x04, 0x31
        /*04c6*/ 	.short	(.L_1060 - .L_1059)


	//   ....[0]....
.L_1059:
        /*04c8*/ 	.word	0x000180e0


	//   ....[1]....
        /*04cc*/ 	.word	0x00018160


	//----- nvinfo : EIATTR_COOP_GROUP_MASK_REGIDS
	.align		4
.L_1060:
        /*04d0*/ 	.byte	0x04, 0x29
        /*04d2*/ 	.short	(.L_1062 - .L_1061)


	//   ....[0]....
.L_1061:
        /*04d4*/ 	.word	0xffffffff


	//   ....[1]....
        /*04d8*/ 	.word	0xffffffff


	//   ....[2]....
        /*04dc*/ 	.word	0xffffffff


	//   ....[3]....
        /*04e0*/ 	.word	0xffffffff


	//   ....[4]....
        /*04e4*/ 	.word	0xffffffff


	//   ....[5]....
        /*04e8*/ 	.word	0xffffffff


	//   ....[6]....
        /*04ec*/ 	.word	0xffffffff


	//   ....[7]....
        /*04f0*/ 	.word	0xffffffff


	//   ....[8]....
        /*04f4*/ 	.word	0xffffffff


	//   ....[9]....
        /*04f8*/ 	.word	0xffffffff


	//   ....[10]....
        /*04fc*/ 	.word	0xffffffff


	//   ....[11]....
        /*0500*/ 	.word	0xffffffff


	//   ....[12]....
        /*0504*/ 	.word	0xffffffff


	//   ....[13]....
        /*0508*/ 	.word	0xffffffff


	//   ....[14]....
        /*050c*/ 	.word	0xffffffff


	//   ....[15]....
        /*0510*/ 	.word	0xffffffff


	//   ....[16]....
        /*0514*/ 	.word	0xffffffff


	//   ....[17]....
        /*0518*/ 	.word	0xffffffff


	//   ....[18]....
        /*051c*/ 	.word	0xffffffff


	//   ....[19]....
        /*0520*/ 	.word	0xffffffff


	//   ....[20]....
        /*0524*/ 	.word	0xffffffff


	//   ....[21]....
        /*0528*/ 	.word	0xffffffff


	//   ....[22]....
        /*052c*/ 	.word	0xffffffff


	//   ....[23]....
        /*0530*/ 	.word	0xffffffff


	//   ....[24]....
        /*0534*/ 	.word	0xffffffff


	//   ....[25]....
        /*0538*/ 	.word	0xffffffff


	//   ....[26]....
        /*053c*/ 	.word	0xffffffff


	//   ....[27]....
        /*0540*/ 	.word	0xffffffff


	//   ....[28]....
        /*0544*/ 	.word	0xffffffff


	//   ....[29]....
        /*0548*/ 	.word	0xffffffff


	//   ....[30]....
        /*054c*/ 	.word	0xffffffff


	//   ....[31]....
        /*0550*/ 	.word	0xffffffff


	//   ....[32]....
        /*0554*/ 	.word	0xffffffff


	//   ....[33]....
        /*0558*/ 	.word	0xffffffff


	//   ....[34]....
        /*055c*/ 	.word	0xffffffff


	//   ....[35]....
        /*0560*/ 	.word	0xffffffff


	//   ....[36]....
        /*0564*/ 	.word	0xffffffff


	//   ....[37]....
        /*0568*/ 	.word	0xffffffff


	//   ....[38]....
        /*056c*/ 	.word	0xffffffff


	//   ....[39]....
        /*0570*/ 	.word	0xffffffff


	//   ....[40]....
        /*0574*/ 	.word	0xffffffff


	//   ....[41]....
        /*0578*/ 	.word	0xffffffff


	//   ....[42]....
        /*057c*/ 	.word	0xffffffff


	//   ....[43]....
        /*0580*/ 	.word	0xffffffff


	//   ....[44]....
        /*0584*/ 	.word	0xffffffff


	//   ....[45]....
        /*0588*/ 	.word	0xffffffff


	//   ....[46]....
        /*058c*/ 	.word	0xffffffff


	//   ....[47]....
        /*0590*/ 	.word	0xffffffff


	//   ....[48]....
        /*0594*/ 	.word	0xffffffff


	//   ....[49]....
        /*0598*/ 	.word	0xffffffff


	//   ....[50]....
        /*059c*/ 	.word	0xffffffff


	//   ....[51]....
        /*05a0*/ 	.word	0xffffffff


	//   ....[52]....
        /*05a4*/ 	.word	0xffffffff


	//   ....[53]....
        /*05a8*/ 	.word	0xffffffff


	//   ....[54]....
        /*05ac*/ 	.word	0xffffffff


	//   ....[55]....
        /*05b0*/ 	.word	0xffffffff


	//   ....[56]....
        /*05b4*/ 	.word	0xffffffff


	//   ....[57]....
        /*05b8*/ 	.word	0xffffffff


	//   ....[58]....
        /*05bc*/ 	.word	0xffffffff


	//   ....[59]....
        /*05c0*/ 	.word	0xffffffff


	//   ....[60]....
        /*05c4*/ 	.word	0xffffffff


	//   ....[61]....
        /*05c8*/ 	.word	0xffffffff


	//   ....[62]....
        /*05cc*/ 	.word	0xffffffff


	//   ....[63]....
        /*05d0*/ 	.word	0xffffffff


	//   ....[64]....
        /*05d4*/ 	.word	0xffffffff


	//   ....[65]....
        /*05d8*/ 	.word	0xffffffff


	//   ....[66]....
        /*05dc*/ 	.word	0xffffffff


	//   ....[67]....
        /*05e0*/ 	.word	0xffffffff


	//   ....[68]....
        /*05e4*/ 	.word	0xffffffff


	//   ....[69]....
        /*05e8*/ 	.word	0xffffffff


	//   ....[70]....
        /*05ec*/ 	.word	0xffffffff


	//   ....[71]....
        /*05f0*/ 	.word	0xffffffff


	//   ....[72]....
        /*05f4*/ 	.word	0xffffffff


	//   ....[73]....
        /*05f8*/ 	.word	0xffffffff


	//   ....[74]....
        /*05fc*/ 	.word	0xffffffff


	//   ....[75]....
        /*0600*/ 	.word	0xffffffff


	//   ....[76]....
        /*0604*/ 	.word	0xffffffff


	//   ....[77]....
        /*0608*/ 	.word	0xffffffff


	//   ....[78]....
        /*060c*/ 	.word	0xffffffff


	//   ....[79]....
        /*0610*/ 	.word	0xffffffff


	//   ....[80]....
        /*0614*/ 	.word	0xffffffff


	//   ....[81]....
        /*0618*/ 	.word	0xffffffff


	//   ....[82]....
        /*061c*/ 	.word	0xffffffff


	//   ....[83]....
        /*0620*/ 	.word	0xffffffff


	//   ....[84]....
        /*0624*/ 	.word	0xffffffff


	//   ....[85]....
        /*0628*/ 	.word	0xffffffff


	//   ....[86]....
        /*062c*/ 	.word	0xffffffff


	//   ....[87]....
        /*0630*/ 	.word	0xffffffff


	//   ....[88]....
        /*0634*/ 	.word	0xffffffff


	//   ....[89]....
        /*0638*/ 	.word	0xffffffff


	//   ....[90]....
        /*063c*/ 	.word	0xffffffff


	//   ....[91]....
        /*0640*/ 	.word	0xffffffff


	//   ....[92]....
        /*0644*/ 	.word	0xffffffff


	//   ....[93]....
        /*0648*/ 	.word	0xffffffff


	//   ....[94]....
        /*064c*/ 	.word	0xffffffff


	//   ....[95]....
        /*0650*/ 	.word	0xffffffff


	//   ....[96]....
        /*0654*/ 	.word	0xffffffff


	//   ....[97]....
        /*0658*/ 	.word	0xffffffff


	//   ....[98]....
        /*065c*/ 	.word	0xffffffff


	//   ....[99]....
        /*0660*/ 	.word	0xffffffff


	//   ....[100]....
        /*0664*/ 	.word	0xffffffff


	//   ....[101]....
        /*0668*/ 	.word	0xffffffff


	//   ....[102]....
        /*066c*/ 	.word	0xffffffff


	//   ....[103]....
        /*0670*/ 	.word	0xffffffff


	//   ....[104]....
        /*0674*/ 	.word	0xffffffff


	//   ....[105]....
        /*0678*/ 	.word	0xffffffff


	//   ....[106]....
        /*067c*/ 	.word	0xffffffff


	//   ....[107]....
        /*0680*/ 	.word	0xffffffff


	//   ....[108]....
        /*0684*/ 	.word	0xffffffff


	//   ....[109]....
        /*0688*/ 	.word	0xffffffff


	//   ....[110]....
        /*068c*/ 	.word	0xffffffff


	//   ....[111]....
        /*0690*/ 	.word	0xffffffff


	//   ....[112]....
        /*0694*/ 	.word	0xffffffff


	//   ....[113]....
        /*0698*/ 	.word	0xffffffff


	//   ....[114]....
        /*069c*/ 	.word	0xffffffff


	//   ....[115]....
        /*06a0*/ 	.word	0xffffffff


	//   ....[116]....
        /*06a4*/ 	.word	0xffffffff


	//   ....[117]....
        /*06a8*/ 	.word	0xffffffff


	//   ....[118]....
        /*06ac*/ 	.word	0xffffffff


	//   ....[119]....
        /*06b0*/ 	.word	0xffffffff


	//   ....[120]....
        /*06b4*/ 	.word	0xffffffff


	//   ....[121]....
        /*06b8*/ 	.word	0xffffffff


	//   ....[122]....
        /*06bc*/ 	.word	0xffffffff


	//   ....[123]....
        /*06c0*/ 	.word	0xffffffff


	//   ....[124]....
        /*06c4*/ 	.word	0xffffffff


	//   ....[125]....
        /*06c8*/ 	.word	0xffffffff


	//   ....[126]....
        /*06cc*/ 	.word	0xffffffff


	//   ....[127]....
        /*06d0*/ 	.word	0xffffffff


	//   ....[128]....
        /*06d4*/ 	.word	0xffffffff


	//   ....[129]....
        /*06d8*/ 	.word	0xffffffff


	//   ....[130]....
        /*06dc*/ 	.word	0xffffffff


	//   ....[131]....
        /*06e0*/ 	.word	0xffffffff


	//   ....[132]....
        /*06e4*/ 	.word	0xffffffff


	//   ....[133]....
        /*06e8*/ 	.word	0xffffffff


	//   ....[134]....
        /*06ec*/ 	.word	0xffffffff


	//   ....[135]....
        /*06f0*/ 	.word	0xffffffff


	//   ....[136]....
        /*06f4*/ 	.word	0xffffffff


	//   ....[137]....
        /*06f8*/ 	.word	0xffffffff


	//   ....[138]....
        /*06fc*/ 	.word	0xffffffff


	//   ....[139]....
        /*0700*/ 	.word	0xffffffff


	//   ....[140]....
        /*0704*/ 	.word	0xffffffff


	//   ....[141]....
        /*0708*/ 	.word	0xffffffff


	//   ....[142]....
        /*070c*/ 	.word	0xffffffff


	//   ....[143]....
        /*0710*/ 	.word	0xffffffff


	//   ....[144]....
        /*0714*/ 	.word	0xffffffff


	//   ....[145]....
        /*0718*/ 	.word	0xffffffff


	//   ....[146]....
        /*071c*/ 	.word	0xffffffff


	//   ....[147]....
        /*0720*/ 	.word	0xffffffff


	//   ....[148]....
        /*0724*/ 	.word	0xffffffff


	//   ....[149]....
        /*0728*/ 	.word	0xffffffff


	//   ....[150]....
        /*072c*/ 	.word	0xffffffff


	//   ....[151]....
        /*0730*/ 	.word	0xffffffff


	//   ....[152]....
        /*0734*/ 	.word	0xffffffff


	//   ....[153]....
        /*0738*/ 	.word	0xffffffff


	//   ....[154]....
        /*073c*/ 	.word	0xffffffff


	//   ....[155]....
        /*0740*/ 	.word	0xffffffff


	//   ....[156]....
        /*0744*/ 	.word	0xffffffff


	//   ....[157]....
        /*0748*/ 	.word	0xffffffff


	//   ....[158]....
        /*074c*/ 	.word	0xffffffff


	//   ....[159]....
        /*0750*/ 	.word	0xffffffff


	//   ....[160]....
        /*0754*/ 	.word	0xffffffff


	//   ....[161]....
        /*0758*/ 	.word	0xffffffff


	//   ....[162]....
        /*075c*/ 	.word	0xffffffff


	//   ....[163]....
        /*0760*/ 	.word	0xffffffff


	//   ....[164]....
        /*0764*/ 	.word	0xffffffff


	//   ....[165]....
        /*0768*/ 	.word	0xffffffff


	//   ....[166]....
        /*076c*/ 	.word	0xffffffff


	//   ....[167]....
        /*0770*/ 	.word	0xffffffff


	//   ....[168]....
        /*0774*/ 	.word	0xffffffff


	//   ....[169]....
        /*0778*/ 	.word	0xffffffff


	//   ....[170]....
        /*077c*/ 	.word	0xffffffff


	//   ....[171]....
        /*0780*/ 	.word	0xffffffff


	//   ....[172]....
        /*0784*/ 	.word	0xffffffff


	//   ....[173]....
        /*0788*/ 	.word	0xffffffff


	//   ....[174]....
        /*078c*/ 	.word	0xffffffff


	//   ....[175]....
        /*0790*/ 	.word	0xffffffff


	//   ....[176]....
        /*0794*/ 	.word	0xffffffff


	//   ....[177]....
        /*0798*/ 	.word	0xffffffff


	//   ....[178]....
        /*079c*/ 	.word	0xffffffff


	//   ....[179]....
        /*07a0*/ 	.word	0xffffffff


	//   ....[180]....
        /*07a4*/ 	.word	0xffffffff


	//   ....[181]....
        /*07a8*/ 	.word	0xffffffff


	//   ....[182]....
        /*07ac*/ 	.word	0xffffffff


	//   ....[183]....
        /*07b0*/ 	.word	0xffffffff


	//   ....[184]....
        /*07b4*/ 	.word	0xffffffff


	//   ....[185]....
        /*07b8*/ 	.word	0xffffffff


	//   ....[186]....
        /*07bc*/ 	.word	0xffffffff


	//   ....[187]....
        /*07c0*/ 	.word	0xffffffff


	//   ....[188]....
        /*07c4*/ 	.word	0xffffffff


	//   ....[189]....
        /*07c8*/ 	.word	0xffffffff


	//   ....[190]....
        /*07cc*/ 	.word	0xffffffff


	//   ....[191]....
        /*07d0*/ 	.word	0xffffffff


	//   ....[192]....
        /*07d4*/ 	.word	0xffffffff


	//   ....[193]....
        /*07d8*/ 	.word	0xffffffff


	//   ....[194]....
        /*07dc*/ 	.word	0xffffffff


	//   ....[195]....
        /*07e0*/ 	.word	0xffffffff


	//   ....[196]....
        /*07e4*/ 	.word	0xffffffff


	//   ....[197]....
        /*07e8*/ 	.word	0xffffffff


	//   ....[198]....
        /*07ec*/ 	.word	0xffffffff


	//   ....[199]....
        /*07f0*/ 	.word	0xffffffff


	//   ....[200]....
        /*07f4*/ 	.word	0xffffffff


	//   ....[201]....
        /*07f8*/ 	.word	0xffffffff


	//   ....[202]....
        /*07fc*/ 	.word	0xffffffff


	//   ....[203]....
        /*0800*/ 	.word	0xffffffff


	//   ....[204]....
        /*0804*/ 	.word	0xffffffff


	//   ....[205]....
        /*0808*/ 	.word	0xffffffff


	//   ....[206]....
        /*080c*/ 	.word	0xffffffff


	//   ....[207]....
        /*0810*/ 	.word	0xffffffff


	//   ....[208]....
        /*0814*/ 	.word	0xffffffff


	//   ....[209]....
        /*0818*/ 	.word	0xffffffff


	//   ....[210]....
        /*081c*/ 	.word	0xffffffff


	//   ....[211]....
        /*0820*/ 	.word	0xffffffff


	//   ....[212]....
        /*0824*/ 	.word	0xffffffff


	//   ....[213]....
        /*0828*/ 	.word	0xffffffff


	//   ....[214]....
        /*082c*/ 	.word	0xffffffff


	//   ....[215]....
        /*0830*/ 	.word	0xffffffff


	//   ....[216]....
        /*0834*/ 	.word	0xffffffff


	//   ....[217]....
        /*0838*/ 	.word	0xffffffff


	//   ....[218]....
        /*083c*/ 	.word	0xffffffff


	//   ....[219]....
        /*0840*/ 	.word	0xffffffff


	//   ....[220]....
        /*0844*/ 	.word	0xffffffff


	//   ....[221]....
        /*0848*/ 	.word	0xffffffff


	//   ....[222]....
        /*084c*/ 	.word	0xffffffff


	//   ....[223]....
        /*0850*/ 	.word	0xffffffff


	//   ....[224]....
        /*0854*/ 	.word	0xffffffff


	//   ....[225]....
        /*0858*/ 	.word	0xffffffff


	//   ....[226]....
        /*085c*/ 	.word	0xffffffff


	//   ....[227]....
        /*0860*/ 	.word	0xffffffff


	//   ....[228]....
        /*0864*/ 	.word	0xffffffff


	//   ....[229]....
        /*0868*/ 	.word	0xffffffff


	//   ....[230]....
        /*086c*/ 	.word	0xffffffff


	//   ....[231]....
        /*0870*/ 	.word	0xffffffff


	//   ....[232]....
        /*0874*/ 	.word	0xffffffff


	//   ....[233]....
        /*0878*/ 	.word	0xffffffff


	//   ....[234]....
        /*087c*/ 	.word	0xffffffff


	//   ....[235]....
        /*0880*/ 	.word	0xffffffff


	//   ....[236]....
        /*0884*/ 	.word	0xffffffff


	//   ....[237]....
        /*0888*/ 	.word	0xffffffff


	//   ....[238]....
        /*088c*/ 	.word	0xffffffff


	//   ....[239]....
        /*0890*/ 	.word	0xffffffff


	//   ....[240]....
        /*0894*/ 	.word	0xffffffff


	//   ....[241]....
        /*0898*/ 	.word	0xffffffff


	//   ....[242]....
        /*089c*/ 	.word	0xffffffff


	//   ....[243]....
        /*08a0*/ 	.word	0xffffffff


	//   ....[244]....
        /*08a4*/ 	.word	0xffffffff


	//   ....[245]....
        /*08a8*/ 	.word	0xffffffff


	//   ....[246]....
        /*08ac*/ 	.word	0xffffffff


	//   ....[247]....
        /*08b0*/ 	.word	0xffffffff


	//   ....[248]....
        /*08b4*/ 	.word	0xffffffff


	//   ....[249]....
        /*08b8*/ 	.word	0xffffffff


	//   ....[250]....
        /*08bc*/ 	.word	0xffffffff


	//   ....[251]....
        /*08c0*/ 	.word	0xffffffff


	//   ....[252]....
        /*08c4*/ 	.word	0xffffffff


	//   ....[253]....
        /*08c8*/ 	.word	0xffffffff


	//   ....[254]....
        /*08cc*/ 	.word	0xffffffff


	//   ....[255]....
        /*08d0*/ 	.word	0xffffffff


	//   ....[0]....
        /*08d4*/ 	.word	0xffffffff


	//   ....[1]....
        /*08d8*/ 	.word	0xffffffff


	//   ....[2]....
        /*08dc*/ 	.word	0xffffffff


	//   ....[3]....
        /*08e0*/ 	.word	0xffffffff


	//   ....[4]....
        /*08e4*/ 	.word	0xffffffff


	//   ....[5]....
        /*08e8*/ 	.word	0xffffffff


	//   ....[6]....
        /*08ec*/ 	.word	0xffffffff


	//   ....[7]....
        /*08f0*/ 	.word	0xffffffff


	//   ....[8]....
        /*08f4*/ 	.word	0xffffffff


	//   ....[9]....
        /*08f8*/ 	.word	0xffffffff


	//   ....[10]....
        /*08fc*/ 	.word	0xffffffff


	//   ....[11]....
        /*0900*/ 	.word	0xffffffff


	//   ....[12]....
        /*0904*/ 	.word	0xffffffff


	//   ....[13]....
        /*0908*/ 	.word	0xffffffff


	//   ....[14]....
        /*090c*/ 	.word	0xffffffff


	//   ....[15]....
        /*0910*/ 	.word	0xffffffff


	//   ....[16]....
        /*0914*/ 	.word	0xffffffff


	//   ....[17]....
        /*0918*/ 	.word	0xffffffff


	//----- nvinfo : EIATTR_COOP_GROUP_INSTR_OFFSETS
	.align		4
.L_1062:
        /*091c*/ 	.byte	0x04, 0x28
        /*091e*/ 	.short	(.L_1064 - .L_1063)


	//   ....[0]....
.L_1063:
        /*0920*/ 	.word	0x00000060


	//   ....[1]....
        /*0924*/ 	.word	0x00000250


	//   ....[2]....
        /*0928*/ 	.word	0x00000280


	//   ....[3]....
        /*092c*/ 	.word	0x000002b0


	//   ....[4]....
        /*0930*/ 	.word	0x000002e0


	//   ....[5]....
        /*0934*/ 	.word	0x00000310


	//   ....[6]....
        /*0938*/ 	.word	0x00000340


	//   ....[7]....
        /*093c*/ 	.word	0x000004b0


	//   ....[8]....
        /*0940*/ 	.word	0x000004f0


	//   ....[9]....
        /*0944*/ 	.word	0x00000520


	//   ....[10]....
        /*0948*/ 	.word	0x00000550


	//   ....[11]....
        /*094c*/ 	.word	0x00000580


	//   ....[12]....
        /*0950*/ 	.word	0x000005b0


	//   ....[13]....
        /*0954*/ 	.word	0x00000640


	//   ....[14]....
        /*0958*/ 	.word	0x00000680


	//   ....[15]....
        /*095c*/ 	.word	0x000006a0


	//   ....[16]....
        /*0960*/ 	.word	0x00000700


	//   ....[17]....
        /*0964*/ 	.word	0x00003f80


	//   ....[18]....
        /*0968*/ 	.word	0x00003f90


	//   ....[19]....
        /*096c*/ 	.word	0x00005b20


	//   ....[20]....
        /*0970*/ 	.word	0x00005b30


	//   ....[21]....
        /*0974*/ 	.word	0x00007620


	//   ....[22]....
        /*0978*/ 	.word	0x00007630


	//   ....[23]....
        /*097c*/ 	.word	0x00007b10


	//   ....[24]....
        /*0980*/ 	.word	0x00007b20


	//   ....[25]....
        /*0984*/ 	.word	0x00008dc0


	//   ....[26]....
        /*0988*/ 	.word	0x00008de0


	//   ....[27]....
        /*098c*/ 	.word	0x00008f10


	//   ....[28]....
        /*0990*/ 	.word	0x00008f20


	//   ....[29]....
        /*0994*/ 	.word	0x00009050


	//   ....[30]....
        /*0998*/ 	.word	0x00009070


	//   ....[31]....
        /*099c*/ 	.word	0x000091a0


	//   ....[32]....
        /*09a0*/ 	.word	0x000091b0


	//   ....[33]....
        /*09a4*/ 	.word	0x00009850


	//   ....[34]....
        /*09a8*/ 	.word	0x00009880


	//   ....[35]....
        /*09ac*/ 	.word	0x000098b0


	//   ....[36]....
        /*09b0*/ 	.word	0x000098e0


	//   ....[37]....
        /*09b4*/ 	.word	0x00009960


	//   ....[38]....
        /*09b8*/ 	.word	0x00009990


	//   ....[39]....
        /*09bc*/ 	.word	0x00009a50


	//   ....[40]....
        /*09c0*/ 	.word	0x00009a70


	//   ....[41]....
        /*09c4*/ 	.word	0x00009ea0


	//   ....[42]....
        /*09c8*/ 	.word	0x00009ec0


	//   ....[43]....
        /*09cc*/ 	.word	0x00009fc0


	//   ....[44]....
        /*09d0*/ 	.word	0x0000a020


	//   ....[45]....
        /*09d4*/ 	.word	0x0000a480


	//   ....[46]....
        /*09d8*/ 	.word	0x0000a4a0


	//   ....[47]....
        /*09dc*/ 	.word	0x0000a590


	//   ....[48]....
        /*09e0*/ 	.word	0x0000a600


	//   ....[49]....
        /*09e4*/ 	.word	0x0000b320


	//   ....[50]....
        /*09e8*/ 	.word	0x0000b550


	//   ....[51]....
        /*09ec*/ 	.word	0x0000bd30


	//   ....[52]....
        /*09f0*/ 	.word	0x0000bf10


	//   ....[53]....
        /*09f4*/ 	.word	0x0000bfb0


	//   ....[54]....
        /*09f8*/ 	.word	0x0000c030


	//   ....[55]....
        /*09fc*/ 	.word	0x0000d220


	//   ....[56]....
        /*0a00*/ 	.word	0x0000d240


	//   ....[57]....
        /*0a04*/ 	.word	0x0000d380


	//   ....[58]....
        /*0a08*/ 	.word	0x0000d3a0


	//   ....[59]....
        /*0a0c*/ 	.word	0x0000d9e0


	//   ....[60]....
        /*0a10*/ 	.word	0x0000da00


	//   ....[61]....
        /*0a14*/ 	.word	0x0000db40


	//   ....[62]....
        /*0a18*/ 	.word	0x0000db60


	//   ....[63]....
        /*0a1c*/ 	.word	0x0000e5e0


	//   ....[64]....
        /*0a20*/ 	.word	0x0000e970


	//   ....[65]....
        /*0a24*/ 	.word	0x0000ef80


	//   ....[66]....
        /*0a28*/ 	.word	0x0000efb0


	//   ....[67]....
        /*0a2c*/ 	.word	0x0000f8c0


	//   ....[68]....
        /*0a30*/ 	.word	0x0000f8e0


	//   ....[69]....
        /*0a34*/ 	.word	0x00010d10


	//   ....[70]....
        /*0a38*/ 	.word	0x00010d30


	//   ....[71]....
        /*0a3c*/ 	.word	0x00010e70


	//   ....[72]....
        /*0a40*/ 	.word	0x00010e90


	//   ....[73]....
        /*0a44*/ 	.word	0x00011570


	//   ....[74]....
        /*0a48*/ 	.word	0x00011590


	//   ....[75]....
        /*0a4c*/ 	.word	0x000116e0


	//   ....[76]....
        /*0a50*/ 	.word	0x00011700


	//   ....[77]....
        /*0a54*/ 	.word	0x00012440


	//   ....[78]....
        /*0a58*/ 	.word	0x00012470


	//   ....[79]....
        /*0a5c*/ 	.word	0x000126a0


	//   ....[80]....
        /*0a60*/ 	.word	0x000127d0


	//   ....[81]....
        /*0a64*/ 	.word	0x00013dc0


	//   ....[82]....
        /*0a68*/ 	.word	0x00013de0


	//   ....[83]....
        /*0a6c*/ 	.word	0x00013f20


	//   ....[84]....
        /*0a70*/ 	.word	0x00013f40


	//   ....[85]....
        /*0a74*/ 	.word	0x00014380


	//   ....[86]....
        /*0a78*/ 	.word	0x000143a0


	//   ....[87]....
        /*0a7c*/ 	.word	0x000144d0


	//   ....[88]....
        /*0a80*/ 	.word	0x000144f0


	//   ....[89]....
        /*0a84*/ 	.word	0x00015030


	//   ....[90]....
        /*0a88*/ 	.word	0x00015280


	//   ....[91]....
        /*0a8c*/ 	.word	0x00015820


	//   ....[92]....
        /*0a90*/ 	.word	0x00015850


	//   ....[93]....
        /*0a94*/ 	.word	0x00016170


	//   ....[94]....
        /*0a98*/ 	.word	0x00016190


	//   ....[95]....
        /*0a9c*/ 	.word	0x000175c0


	//   ....[96]....
        /*0aa0*/ 	.word	0x000175e0


	//   ....[97]....
        /*0aa4*/ 	.word	0x00017700


	//   ....[98]....
        /*0aa8*/ 	.word	0x00017720


	//   ....[99]....
        /*0aac*/ 	.word	0x000178c0


	//   ....[100]....
        /*0ab0*/ 	.word	0x000178f0


	//   ....[101]....
        /*0ab4*/ 	.word	0x00017900


	//   ....[102]....
        /*0ab8*/ 	.word	0x00017930


	//   ....[103]....
        /*0abc*/ 	.word	0x00018e40


	//   ....[104]....
        /*0ac0*/ 	.word	0x00018e50


	//   ....[105]....
        /*0ac4*/ 	.word	0x00018e70


	//   ....[106]....
        /*0ac8*/ 	.word	0x00018e80


	//   ....[107]....
        /*0acc*/ 	.word	0x00019220


	//   ....[108]....
        /*0ad0*/ 	.word	0x00019240


	//   ....[109]....
        /*0ad4*/ 	.word	0x00019370


	//   ....[110]....
        /*0ad8*/ 	.word	0x00019380


	//   ....[111]....
        /*0adc*/ 	.word	0x000194b0


	//   ....[112]....
        /*0ae0*/ 	.word	0x000194d0


	//   ....[113]....
        /*0ae4*/ 	.word	0x00019600


	//   ....[114]....
        /*0ae8*/ 	.word	0x00019610


	//   ....[115]....
        /*0aec*/ 	.word	0x00019930


	//   ....[116]....
        /*0af0*/ 	.word	0x00019950


	//   ....[117]....
        /*0af4*/ 	.word	0x0001a300


	//   ....[118]....
        /*0af8*/ 	.word	0x0001a310


	//   ....[119]....
        /*0afc*/ 	.word	0x0001b420


	//   ....[120]....
        /*0b00*/ 	.word	0x0001b440


	//   ....[121]....
        /*0b04*/ 	.word	0x0001b570


	//   ....[122]....
        /*0b08*/ 	.word	0x0001b580


	//   ....[123]....
        /*0b0c*/ 	.word	0x0001b6b0


	//   ....[124]....
        /*0b10*/ 	.word	0x0001b6d0


	//   ....[125]....
        /*0b14*/ 	.word	0x0001b800


	//   ....[126]....
        /*0b18*/ 	.word	0x0001b810


	//   ....[127]....
        /*0b1c*/ 	.word	0x0001ba00


	//   ....[128]....
        /*0b20*/ 	.word	0x0001ba20


	//   ....[129]....
        /*0b24*/ 	.word	0x0001bb40


	//   ....[130]....
        /*0b28*/ 	.word	0x0001bb80


	//   ....[131]....
        /*0b2c*/ 	.word	0x0001bbb0


	//   ....[132]....
        /*0b30*/ 	.word	0x0001bbe0


	//   ....[133]....
        /*0b34*/ 	.word	0x0001bc10


	//   ....[134]....
        /*0b38*/ 	.word	0x0001bc40


	//   ....[135]....
        /*0b3c*/ 	.word	0x0001bd90


	//   ....[136]....
        /*0b40*/ 	.word	0x0001bdd0


	//   ....[137]....
        /*0b44*/ 	.word	0x0001be00


	//   ....[138]....
        /*0b48*/ 	.word	0x0001be30


	//   ....[139]....
        /*0b4c*/ 	.word	0x0001be60


	//   ....[140]....
        /*0b50*/ 	.word	0x0001be90


	//   ....[141]....
        /*0b54*/ 	.word	0x0001bf20


	//   ....[142]....
        /*0b58*/ 	.word	0x0001bf60


	//   ....[143]....
        /*0b5c*/ 	.word	0x0001bf70


	//   ....[144]....
        /*0b60*/ 	.word	0x0001bfd0


	//   ....[145]....
        /*0b64*/ 	.word	0x0001c9a0


	//   ....[146]....
        /*0b68*/ 	.word	0x0001ca00


	//   ....[147]....
        /*0b6c*/ 	.word	0x0001ca50


	//   ....[148]....
        /*0b70*/ 	.word	0x0001caa0


	//   ....[149]....
        /*0b74*/ 	.word	0x0001caf0


	//   ....[150]....
        /*0b78*/ 	.word	0x0001cb70


	//   ....[151]....
        /*0b7c*/ 	.word	0x0001cbc0


	//   ....[152]....
        /*0b80*/ 	.word	0x0001cc40


	//   ....[153]....
        /*0b84*/ 	.word	0x0001ccc0


	//   ....[154]....
        /*0b88*/ 	.word	0x0001cd40


	//   ....[155]....
        /*0b8c*/ 	.word	0x0001cdc0


	//   ....[156]....
        /*0b90*/ 	.word	0x0001ce40


	//   ....[157]....
        /*0b94*/ 	.word	0x0001cec0


	//   ....[158]....
        /*0b98*/ 	.word	0x0001cf30


	//   ....[159]....
        /*0b9c*/ 	.word	0x0001cfb0


	//   ....[160]....
        /*0ba0*/ 	.word	0x0001d030


	//   ....[161]....
        /*0ba4*/ 	.word	0x0001d0b0


	//   ....[162]....
        /*0ba8*/ 	.word	0x0001d120


	//   ....[163]....
        /*0bac*/ 	.word	0x0001d1a0


	//   ....[164]....
        /*0bb0*/ 	.word	0x0001d220


	//   ....[165]....
        /*0bb4*/ 	.word	0x0001d3f0


	//   ....[166]....
        /*0bb8*/ 	.word	0x0001d460


	//   ....[167]....
        /*0bbc*/ 	.word	0x0001d4e0


	//   ....[168]....
        /*0bc0*/ 	.word	0x0001d560


	//   ....[169]....
        /*0bc4*/ 	.word	0x0001d730


	//   ....[170]....
        /*0bc8*/ 	.word	0x0001d7a0


	//   ....[171]....
        /*0bcc*/ 	.word	0x0001d820


	//   ....[172]....
        /*0bd0*/ 	.word	0x0001d8a0


	//   ....[173]....
        /*0bd4*/ 	.word	0x0001da70


	//   ....[174]....
        /*0bd8*/ 	.word	0x0001dae0


	//   ....[175]....
        /*0bdc*/ 	.word	0x0001db60


	//   ....[176]....
        /*0be0*/ 	.word	0x0001dbe0


	//   ....[177]....
        /*0be4*/ 	.word	0x0001ddc0


	//   ....[178]....
        /*0be8*/ 	.word	0x0001de30


	//   ....[179]....
        /*0bec*/ 	.word	0x0001deb0


	//   ....[180]....
        /*0bf0*/ 	.word	0x0001df30


	//   ....[181]....
        /*0bf4*/ 	.word	0x0001e100


	//   ....[182]....
        /*0bf8*/ 	.word	0x0001e170


	//   ....[183]....
        /*0bfc*/ 	.word	0x0001e1f0


	//   ....[184]....
        /*0c00*/ 	.word	0x0001e270


	//   ....[185]....
        /*0c04*/ 	.word	0x0001e450


	//   ....[186]....
        /*0c08*/ 	.word	0x0001e4c0


	//   ....[187]....
        /*0c0c*/ 	.word	0x0001e520


	//   ....[188]....
        /*0c10*/ 	.word	0x0001e5a0


	//   ....[189]....
        /*0c14*/ 	.word	0x0001e620


	//   ....[190]....
        /*0c18*/ 	.word	0x0001e7f0


	//   ....[191]....
        /*0c1c*/ 	.word	0x0001e860


	//   ....[192]....
        /*0c20*/ 	.word	0x0001e8e0


	//   ....[193]....
        /*0c24*/ 	.word	0x0001e960


	//   ....[194]....
        /*0c28*/ 	.word	0x0001eb10


	//   ....[195]....
        /*0c2c*/ 	.word	0x0001eb80


	//   ....[196]....
        /*0c30*/ 	.word	0x0001ec00


	//   ....[197]....
        /*0c34*/ 	.word	0x0001ec80


	//   ....[198]....
        /*0c38*/ 	.word	0x0001ee20


	//   ....[199]....
        /*0c3c*/ 	.word	0x0001ee90


	//   ....[200]....
        /*0c40*/ 	.word	0x0001eef0


	//   ....[201]....
        /*0c44*/ 	.word	0x0001ef50


	//   ....[202]....
        /*0c48*/ 	.word	0x0001efa0


	//   ....[203]....
        /*0c4c*/ 	.word	0x0001eff0


	//   ....[204]....
        /*0c50*/ 	.word	0x0001f070


	//   ....[205]....
        /*0c54*/ 	.word	0x0001f0f0


	//   ....[206]....
        /*0c58*/ 	.word	0x0001f170


	//   ....[207]....
        /*0c5c*/ 	.word	0x0001f1e0


	//   ....[208]....
        /*0c60*/ 	.word	0x0001f260


	//   ....[209]....
        /*0c64*/ 	.word	0x0001f2e0


	//   ....[210]....
        /*0c68*/ 	.word	0x0001f360


	//   ....[211]....
        /*0c6c*/ 	.word	0x0001f3d0


	//   ....[212]....
        /*0c70*/ 	.word	0x0001f450


	//   ....[213]....
        /*0c74*/ 	.word	0x0001f4d0


	//   ....[214]....
        /*0c78*/ 	.word	0x0001f550


	//   ....[215]....
        /*0c7c*/ 	.word	0x0001f5c0


	//   ....[216]....
        /*0c80*/ 	.word	0x0001f640


	//   ....[217]....
        /*0c84*/ 	.word	0x0001f6c0


	//   ....[218]....
        /*0c88*/ 	.word	0x0001f740


	//   ....[219]....
        /*0c8c*/ 	.word	0x0001f7b0


	//   ....[220]....
        /*0c90*/ 	.word	0x0001f830


	//   ....[221]....
        /*0c94*/ 	.word	0x0001f8b0


	//   ....[222]....
        /*0c98*/ 	.word	0x0001f930


	//   ....[223]....
        /*0c9c*/ 	.word	0x0001f9a0


	//   ....[224]....
        /*0ca0*/ 	.word	0x0001fa20


	//   ....[225]....
        /*0ca4*/ 	.word	0x0001faa0


	//   ....[226]....
        /*0ca8*/ 	.word	0x0001faf0


	//   ....[227]....
        /*0cac*/ 	.word	0x0001fb30


	//   ....[228]....
        /*0cb0*/ 	.word	0x0001fb80


	//   ....[229]....
        /*0cb4*/ 	.word	0x0001fbd0


	//   ....[230]....
        /*0cb8*/ 	.word	0x0001fc20


	//   ....[231]....
        /*0cbc*/ 	.word	0x0001fca0


	//   ....[232]....
        /*0cc0*/ 	.word	0x0001fcf0


	//   ....[233]....
        /*0cc4*/ 	.word	0x0001fd40


	//   ....[234]....
        /*0cc8*/ 	.word	0x0001fd90


	//   ....[235]....
        /*0ccc*/ 	.word	0x0001fde0


	//   ....[236]....
        /*0cd0*/ 	.word	0x0001fe30


	//   ....[237]....
        /*0cd4*/ 	.word	0x0001feb0


	//   ....[238]....
        /*0cd8*/ 	.word	0x0001ff00


	//   ....[239]....
        /*0cdc*/ 	.word	0x0001ff80


	//   ....[240]....
        /*0ce0*/ 	.word	0x0001fff0


	//   ....[241]....
        /*0ce4*/ 	.word	0x00020070


	//   ....[242]....
        /*0ce8*/ 	.word	0x00020500


	//   ....[243]....
        /*0cec*/ 	.word	0x00020520


	//   ....[244]....
        /*0cf0*/ 	.word	0x00020530


	//   ....[245]....
        /*0cf4*/ 	.word	0x00020540


	//   ....[246]....
        /*0cf8*/ 	.word	0x00020cc0


	//   ....[247]....
        /*0cfc*/ 	.word	0x00020cd0


	//   ....[248]....
        /*0d00*/ 	.word	0x00020ce0


	//   ....[249]....
        /*0d04*/ 	.word	0x00020cf0


	//   ....[250]....
        /*0d08*/ 	.word	0x00024120


	//   ....[251]....
        /*0d0c*/ 	.word	0x00024140


	//   ....[252]....
        /*0d10*/ 	.word	0x00024160


	//   ....[253]....
        /*0d14*/ 	.word	0x00024170


	//   ....[254]....
        /*0d18*/ 	.word	0x00024750


	//   ....[255]....
        /*0d1c*/ 	.word	0x00024760


	//   ....[0]....
        /*0d20*/ 	.word	0x00024770


	//   ....[1]....
        /*0d24*/ 	.word	0x00024780


	//   ....[2]....
        /*0d28*/ 	.word	0x00027c80


	//   ....[3]....
        /*0d2c*/ 	.word	0x00027d00


	//   ....[4]....
        /*0d30*/ 	.word	0x00027d70


	//   ....[5]....
        /*0d34*/ 	.word	0x00027de0


	//   ....[6]....
        /*0d38*/ 	.word	0x00027e60


	//   ....[7]....
        /*0d3c*/ 	.word	0x00027ed0


	//   ....[8]....
        /*0d40*/ 	.word	0x00027f40


	//   ....[9]....
        /*0d44*/ 	.word	0x00027fb0


	//   ....[10]....
        /*0d48*/ 	.word	0x00028030


	//   ....[11]....
        /*0d4c*/ 	.word	0x000280b0


	//   ....[12]....
        /*0d50*/ 	.word	0x00028130


	//   ....[13]....
        /*0d54*/ 	.word	0x000281a0


	//   ....[14]....
        /*0d58*/ 	.word	0x00028220


	//   ....[15]....
        /*0d5c*/ 	.word	0x00028290


	//   ....[16]....
        /*0d60*/ 	.word	0x00028310


	//   ....[17]....
        /*0d64*/ 	.word	0x00028380


	//----- nvinfo : EIATTR_EXIT_INSTR_OFFSETS
	.align		4
.L_1064:
        /*0d68*/ 	.byte	0x04, 0x1c
        /*0d6a*/ 	.short	(.L_1066 - .L_1065)


	//   ....[0]....
.L_1065:
        /*0d6c*/ 	.word	0x000010c0


	//   ....[1]....
        /*0d70*/ 	.word	0x0001c960


	//----- nvinfo : EIATTR_MAX_THREADS
	.align		4
.L_1066:
        /*0d74*/ 	.byte	0x04, 0x05
        /*0d76*/ 	.short	(.L_1068 - .L_1067)
.L_1067:
        /*0d78*/ 	.word	0x00000100
        /*0d7c*/ 	.word	0x00000001
        /*0d80*/ 	.word	0x00000001


	//----- nvinfo : EIATTR_CRS_STACK_SIZE
	.align		4
.L_1068:
        /*0d84*/ 	.byte	0x04, 0x1e
        /*0d86*/ 	.short	(.L_1070 - .L_1069)
.L_1069:
        /*0d88*/ 	.word	0x00000000
.L_1070:


//--------------------- .nv.info._ZN7cutlass13device_kernelIN5flash19enable_sm80_to_sm89INS1_16FlashAttnFwdSm80INS1_25CollectiveMainloopFwdSm80ILi8ELi2ELb0EN4cute5tupleIJNS5_1CILi128EEENS7_ILi64EEENS7_ILi192EEEEEELi192ENS_10bfloat16_tEfNS_4arch4Sm80ELb1ELb0ELb0ELb0ELb1ELb0ELb1ELb1EEENS1_21CollectiveEpilogueFwdINS6_IJS8_SA_S9_EEENS6_IJNS7_ILi1EEESI_SI_EEESC_SE_Li256ELb0ELb1ELb1ELb0EEENS1_30DynamicPersistentTileSchedulerILi256ELi256ELb1ELb1ELb0EEEEEEEEEvNT_6ParamsE --------------------------
	.section	.nv.info._ZN7cutlass13device_kernelIN5flash19enable_sm80_to_sm89INS1_16FlashAttnFwdSm80INS1_25CollectiveMainloopFwdSm80ILi8ELi2ELb0EN4cute5tupleIJNS5_1CILi128EEENS7_ILi64EEENS7_ILi192EEEEEELi192ENS_10bfloat16_tEfNS_4arch4Sm80ELb1ELb0ELb0ELb0ELb1ELb0ELb1ELb1EEENS1_21CollectiveEpilogueFwdINS6_IJS8_SA_S9_EEENS6_IJNS7_ILi1EEESI_SI_EEESC_SE_Li256ELb0ELb1ELb1ELb0EEENS1_30DynamicPersistentTileSchedulerILi256ELi256ELb1ELb1ELb0EEEEEEEEEvNT_6ParamsE,"",@"SHT_CUDA_INFO"
	.sectionflags	@""
	.align	4


	//----- nvinfo : EIATTR_CUDA_API_VERSION
	.align		4
        /*0000*/ 	.byte	0x04, 0x37
        /*0002*/ 	.short	(.L_1072 - .L_1071)
.L_1071:
        /*0004*/ 	.word	0x00000082


	//----- nvinfo : EIATTR_SW2861232_WAR
	.align		4
.L_1072:
        /*0008*/ 	.byte	0x01, 0x35
	.zero		2


	//----- nvinfo : EIATTR_PARAM_CBANK
	.align		4
        /*000c*/ 	.byte	0x04, 0x0a
        /*000e*/ 	.short	(.L_1074 - .L_1073)
	.align		4
.L_1073:
        /*0010*/ 	.word	index@(.nv.constant0._ZN7cutlass13device_kernelIN5flash19enable_sm80_to_sm89INS1_16FlashAttnFwdSm80INS1_25CollectiveMainloopFwdSm80ILi8ELi2ELb0EN4cute5tupleIJNS5_1CILi128EEENS7_ILi64EEENS7_ILi192EEEEEELi192ENS_10bfloat16_tEfNS_4arch4Sm80ELb1ELb0ELb0ELb0ELb1ELb0ELb1ELb1EEENS1_21CollectiveEpilogueFwdINS6_IJS8_SA_S9_EEENS6_IJNS7_ILi1EEESI_SI_EEESC_SE_Li256ELb0ELb1ELb1ELb0EEENS1_30DynamicPersistentTileSchedulerILi256ELi256ELb1ELb1ELb0EEEEEEEEEvNT_6ParamsE)
        /*0014*/ 	.short	0x0160
        /*0016*/ 	.short	0x0428


	//----- nvinfo : EIATTR_CBANK_PARAM_SIZE
	.align		4
.L_1074:
        /*0018*/ 	.byte	0x03, 0x19
        /*001a*/ 	.short	0x0428


	//----- nvinfo : EIATTR_KPARAM_INFO
	.align		4
        /*001c*/ 	.byte	0x04, 0x17
        /*001e*/ 	.short	(.L_1076 - .L_1075)
.L_1075:
        /*0020*/ 	.word	0x00000000
        /*0024*/ 	.short	0x0000
        /*0026*/ 	.short	0x0000
        /*0028*/ 	.byte	0x00, 0xf0, 0xa1, 0x10


	//----- nvinfo : EIATTR_MAXREG_COUNT
	.align		4
.L_1076:
        /*002c*/ 	.byte	0x03, 0x1b
        /*002e*/ 	.short	0x00ff


	//----- nvinfo : EIATTR_NUM_BARRIERS
	.align		4
        /*0030*/ 	.byte	0x02, 0x4c
        /*0032*/ 	.byte	0x06
	.zero		1


	//----- nvinfo : EIATTR_ANNOTATIONS
	.align		4
        /*0034*/ 	.byte	0x04, 0x55
        /*0036*/ 	.short	(.L_1078 - .L_1077)


	//   ....[0]....
.L_1077:
        /*0038*/ 	.word	0x00000001
        /*003c*/ 	.byte	0x70, 0x00, 0x00, 0x00, 0x01, 0x00, 0x00, 0x00, 0xf0, 0x04, 0x00, 0x00, 0x01, 0x00, 0x00, 0x00
        /*004c*/ 	.byte	0xf0, 0x05, 0x00, 0x00, 0x01, 0x00, 0x00, 0x00, 0x70, 0x06, 0x00, 0x00, 0x01, 0x00, 0x00, 0x00
        /*005c*/ 	.byte	0xe0, 0x2d, 0x00, 0x00, 0x01, 0x00, 0x00, 0x00, 0xa0, 0x36, 0x00, 0x00, 0x01, 0x00, 0x00, 0x00
        /*006c*/ 	.byte	0x60, 0xc2, 0x00, 0x00, 0x01, 0x00, 0x00, 0x00, 0xa0, 0xc2, 0x00, 0x00, 0x01, 0x00, 0x00, 0x00
        /*007c*/ 	.byte	0x90, 0xd9, 0x00, 0x00


	//----- nvinfo : EIATTR_MERCURY_ISA_VERSION
	.align		4
.L_1078:
        /*0080*/ 	.byte	0x03, 0x5f
        /*0082*/ 	.short	0x0000


	//----- nvinfo : EIATTR_INT_WARP_WIDE_INSTR_OFFSETS
	.align		4
        /*0084*/ 	.byte	0x04, 0x31
        /*0086*/ 	.short	(.L_1080 - .L_1079)


	//   ....[0]....
.L_1079:
        /*0088*/ 	.word	0x0000c090


	//   ....[1]....
        /*008c*/ 	.word	0x0000c110


	//----- nvinfo : EIATTR_COOP_GROUP_MASK_REGIDS
	.align		4
.L_1080:
        /*0090*/ 	.byte	0x04, 0x29
        /*0092*/ 	.short	(.L_1082 - .L_1081)


	//   ....[0]....
.L_1081:
        /*0094*/ 	.word	0xffffffff


	//   ....[1]....
        /*0098*/ 	.word	0xffffffff


	//   ....[2]....
        /*009c*/ 	.word	0xffffffff


	//   ....[3]....
        /*00a0*/ 	.word	0xffffffff


	//   ....[4]....
        /*00a4*/ 	.word	0xffffffff


	//   ....[5]....
        /*00a8*/ 	.word	0xffffffff


	//   ....[6]....
        /*00ac*/ 	.word	0xffffffff


	//   ....[7]....
        /*00b0*/ 	.word	0xffffffff


	//   ....[8]....
        /*00b4*/ 	.word	0xffffffff


	//   ....[9]....
        /*00b8*/ 	.word	0xffffffff


	//   ....[10]....
        /*00bc*/ 	.word	0xffffffff


	//   ....[11]....
        /*00c0*/ 	.word	0xffffffff


	//   ....[12]....
        /*00c4*/ 	.word	0xffffffff


	//   ....[13]....
        /*00c8*/ 	.word	0xffffffff


	//   ....[14]....
        /*00cc*/ 	.word	0xffffffff


	//   ....[15]....
        /*00d0*/ 	.word	0xffffffff


	//   ....[16]....
        /*00d4*/ 	.word	0xffffffff


	//   ....[17]....
        /*00d8*/ 	.word	0xffffffff


	//   ....[18]....
        /*00dc*/ 	.word	0xffffffff


	//   ....[19]....
        /*00e0*/ 	.word	0xffffffff


	//   ....[20]....
        /*00e4*/ 	.word	0xffffffff


	//   ....[21]....
        /*00e8*/ 	.word	0xffffffff


	//   ....[22]....
        /*00ec*/ 	.word	0xffffffff


	//   ....[23]....
        /*00f0*/ 	.word	0xffffffff


	//   ....[24]....
        /*00f4*/ 	.word	0xffffffff


	//   ....[25]....
        /*00f8*/ 	.word	0xffffffff


	//   ....[26]....
        /*00fc*/ 	.word	0xffffffff


	//   ....[27]....
        /*0100*/ 	.word	0xffffffff


	//   ....[28]....
        /*0104*/ 	.word	0xffffffff


	//   ....[29]....
        /*0108*/ 	.word	0xffffffff


	//   ....[30]....
        /*010c*/ 	.word	0xffffffff


	//   ....[31]....
        /*0110*/ 	.word	0xffffffff


	//   ....[32]....
        /*0114*/ 	.word	0xffffffff


	//   ....[33]....
        /*0118*/ 	.word	0xffffffff


	//   ....[34]....
        /*011c*/ 	.word	0xffffffff


	//   ....[35]....
        /*0120*/ 	.word	0xffffffff


	//   ....[36]....
        /*0124*/ 	.word	0xffffffff


	//   ....[37]....
        /*0128*/ 	.word	0xffffffff


	//   ....[38]....
        /*012c*/ 	.word	0xffffffff


	//   ....[39]....
        /*0130*/ 	.word	0xffffffff


	//   ....[40]....
        /*0134*/ 	.word	0xffffffff


	//   ....[41]....
        /*0138*/ 	.word	0xffffffff


	//   ....[42]....
        /*013c*/ 	.word	0xffffffff


	//   ....[43]....
        /*0140*/ 	.word	0xffffffff


	//   ....[44]....
        /*0144*/ 	.word	0xffffffff


	//   ....[45]....
        /*0148*/ 	.word	0xffffffff


	//   ....[46]....
        /*014c*/ 	.word	0xffffffff


	//   ....[47]....
        /*0150*/ 	.word	0xffffffff


	//   ....[48]....
        /*0154*/ 	.word	0xffffffff


	//   ....[49]....
        /*0158*/ 	.word	0xffffffff


	//   ....[50]....
        /*015c*/ 	.word	0xffffffff


	//   ....[51]....
        /*0160*/ 	.word	0xffffffff


	//   ....[52]....
        /*0164*/ 	.word	0xffffffff


	//   ....[53]....
        /*0168*/ 	.word	0xffffffff


	//   ....[54]....
        /*016c*/ 	.word	0xffffffff


	//   ....[55]....
        /*0170*/ 	.word	0xffffffff


	//   ....[56]....
        /*0174*/ 	.word	0xffffffff


	//   ....[57]....
        /*0178*/ 	.word	0xffffffff


	//   ....[58]....
        /*017c*/ 	.word	0xffffffff


	//   ....[59]....
        /*0180*/ 	.word	0xffffffff


	//   ....[60]....
        /*0184*/ 	.word	0xffffffff


	//   ....[61]....
        /*0188*/ 	.word	0xffffffff


	//   ....[62]....
        /*018c*/ 	.word	0xffffffff


	//   ....[63]....
        /*0190*/ 	.word	0xffffffff


	//   ....[64]....
        /*0194*/ 	.word	0xffffffff


	//   ....[65]....
        /*0198*/ 	.word	0xffffffff


	//   ....[66]....
        /*019c*/ 	.word	0xffffffff


	//   ....[67]....
        /*01a0*/ 	.word	0xffffffff


	//   ....[68]....
        /*01a4*/ 	.word	0xffffffff


	//   ....[69]....
        /*01a8*/ 	.word	0xffffffff


	//   ....[70]....
        /*01ac*/ 	.word	0xffffffff


	//   ....[71]....
        /*01b0*/ 	.word	0xffffffff


	//   ....[72]....
        /*01b4*/ 	.word	0xffffffff


	//   ....[73]....
        /*01b8*/ 	.word	0xffffffff


	//   ....[74]....
        /*01bc*/ 	.word	0xffffffff


	//   ....[75]....
        /*01c0*/ 	.word	0xffffffff


	//   ....[76]....
        /*01c4*/ 	.word	0xffffffff


	//   ....[77]....
        /*01c8*/ 	.word	0xffffffff


	//   ....[78]....
        /*01cc*/ 	.word	0xffffffff


	//   ....[79]....
        /*01d0*/ 	.word	0xffffffff


	//   ....[80]....
        /*01d4*/ 	.word	0xffffffff


	//   ....[81]....
        /*01d8*/ 	.word	0xffffffff


	//   ....[82]....
        /*01dc*/ 	.word	0xffffffff


	//   ....[83]....
        /*01e0*/ 	.word	0xffffffff


	//   ....[84]....
        /*01e4*/ 	.word	0xffffffff


	//   ....[85]....
        /*01e8*/ 	.word	0xffffffff


	//   ....[86]....
        /*01ec*/ 	.word	0xffffffff


	//   ....[87]....
        /*01f0*/ 	.word	0xffffffff


	//   ....[88]....
        /*01f4*/ 	.word	0xffffffff


	//   ....[89]....
        /*01f8*/ 	.word	0xffffffff


	//   ....[90]....
        /*01fc*/ 	.word	0xffffffff


	//   ....[91]....
        /*0200*/ 	.word	0xffffffff


	//   ....[92]....
        /*0204*/ 	.word	0xffffffff


	//   ....[93]....
        /*0208*/ 	.word	0xffffffff


	//   ....[94]....
        /*020c*/ 	.word	0xffffffff


	//   ....[95]....
        /*0210*/ 	.word	0xffffffff


	//   ....[96]....
        /*0214*/ 	.word	0xffffffff


	//   ....[97]....
        /*0218*/ 	.word	0xffffffff


	//   ....[98]....
        /*021c*/ 	.word	0xffffffff


	//   ....[99]....
        /*0220*/ 	.word	0xffffffff


	//   ....[100]....
        /*0224*/ 	.word	0xffffffff


	//   ....[101]....
        /*0228*/ 	.word	0xffffffff


	//   ....[102]....
        /*022c*/ 	.word	0xffffffff


	//   ....[103]....
        /*0230*/ 	.word	0xffffffff


	//   ....[104]....
        /*0234*/ 	.word	0xffffffff


	//   ....[105]....
        /*0238*/ 	.word	0xffffffff


	//   ....[106]....
        /*023c*/ 	.word	0xffffffff


	//   ....[107]....
        /*0240*/ 	.word	0xffffffff


	//   ....[108]....
        /*0244*/ 	.word	0xffffffff


	//   ....[109]....
        /*0248*/ 	.word	0xffffffff


	//   ....[110]....
        /*024c*/ 	.word	0xffffffff


	//   ....[111]....
        /*0250*/ 	.word	0xffffffff


	//   ....[112]....
        /*0254*/ 	.word	0xffffffff


	//   ....[113]....
        /*0258*/ 	.word	0xffffffff


	//   ....[114]....
        /*025c*/ 	.word	0xffffffff


	//   ....[115]....
        /*0260*/ 	.word	0xffffffff


	//   ....[116]....
        /*0264*/ 	.word	0xffffffff


	//----- nvinfo : EIATTR_COOP_GROUP_INSTR_OFFSETS
	.align		4
.L_1082:
        /*0268*/ 	.byte	0x04, 0x28
        /*026a*/ 	.short	(.L_1084 - .L_1083)


	//   ....[0]....
.L_1083:
        /*026c*/ 	.word	0x00000050


	//   ....[1]....
        /*0270*/ 	.word	0x000015e0


	//   ....[2]....
        /*0274*/ 	.word	0x00001600


	//   ....[3]....
        /*0278*/ 	.word	0x00001780


	//   ....[4]....
        /*027c*/ 	.word	0x00001790


	//   ....[5]....
        /*0280*/ 	.word	0x000018f0


	//   ....[6]....
        /*0284*/ 	.word	0x00001910


	//   ....[7]....
        /*0288*/ 	.word	0x00001a70


	//   ....[8]....
        /*028c*/ 	.word	0x00001a80


	//   ....[9]....
        /*0290*/ 	.word	0x00001f90


	//   ....[10]....
        /*0294*/ 	.word	0x00001fb0


	//   ....[11]....
        /*0298*/ 	.word	0x00001fd0


	//   ....[12]....
        /*029c*/ 	.word	0x00001fe0


	//   ....[13]....
        /*02a0*/ 	.word	0x000020d0


	//   ....[14]....
        /*02a4*/ 	.word	0x000020f0


	//   ....[15]....
        /*02a8*/ 	.word	0x00002120


	//   ....[16]....
        /*02ac*/ 	.word	0x000021f0


	//   ....[17]....
        /*02b0*/ 	.word	0x000025b0


	//   ....[18]....
        /*02b4*/ 	.word	0x000025d0


	//   ....[19]....
        /*02b8*/ 	.word	0x00002660


	//   ....[20]....
        /*02bc*/ 	.word	0x000026c0


	//   ....[21]....
        /*02c0*/ 	.word	0x00002b20


	//   ....[22]....
        /*02c4*/ 	.word	0x00002b40


	//   ....[23]....
        /*02c8*/ 	.word	0x00002c40


	//   ....[24]....
        /*02cc*/ 	.word	0x00002c60


	//   ....[25]....
        /*02d0*/ 	.word	0x00003790


	//   ....[26]....
        /*02d4*/ 	.word	0x000037a0


	//   ....[27]....
        /*02d8*/ 	.word	0x00003d70


	//   ....[28]....
        /*02dc*/ 	.word	0x00003f40


	//   ....[29]....
        /*02e0*/ 	.word	0x00003f80


	//   ....[30]....
        /*02e4*/ 	.word	0x00003ff0


	//   ....[31]....
        /*02e8*/ 	.word	0x000051f0


	//   ....[32]....
        /*02ec*/ 	.word	0x00005210


	//   ....[33]....
        /*02f0*/ 	.word	0x00005310


	//   ....[34]....
        /*02f4*/ 	.word	0x00005330


	//   ....[35]....
        /*02f8*/ 	.word	0x00005890


	//   ....[36]....
        /*02fc*/ 	.word	0x000058b0


	//   ....[37]....
        /*0300*/ 	.word	0x000059b0


	//   ....[38]....
        /*0304*/ 	.word	0x000059f0


	//   ....[39]....
        /*0308*/ 	.word	0x00006420


	//   ....[40]....
        /*030c*/ 	.word	0x00006460


	//   ....[41]....
        /*0310*/ 	.word	0x00006b60


	//   ....[42]....
        /*0314*/ 	.word	0x00006be0


	//   ....[43]....
        /*0318*/ 	.word	0x00006c00


	//   ....[44]....
        /*031c*/ 	.word	0x00006c20


	//   ....[45]....
        /*0320*/ 	.word	0x00008620


	//   ....[46]....
        /*0324*/ 	.word	0x00008640


	//   ....[47]....
        /*0328*/ 	.word	0x00008730


	//   ....[48]....
        /*032c*/ 	.word	0x00008750


	//   ....[49]....
        /*0330*/ 	.word	0x00008c80


	//   ....[50]....
        /*0334*/ 	.word	0x00008ca0


	//   ....[51]....
        /*0338*/ 	.word	0x00008da0


	//   ....[52]....
        /*033c*/ 	.word	0x00008de0


	//   ....[53]....
        /*0340*/ 	.word	0x00009b10


	//   ....[54]....
        /*0344*/ 	.word	0x00009b30


	//   ....[55]....
        /*0348*/ 	.word	0x00009b60


	//   ....[56]....
        /*034c*/ 	.word	0x00009bc0


	//   ....[57]....
        /*0350*/ 	.word	0x0000b500


	//   ....[58]....
        /*0354*/ 	.word	0x0000b520


	//   ....[59]....
        /*0358*/ 	.word	0x0000b5c0


	//   ....[60]....
        /*035c*/ 	.word	0x0000b620


	//   ....[61]....
        /*0360*/ 	.word	0x0000b870


	//   ....[62]....
        /*0364*/ 	.word	0x0000b8a0


	//   ....[63]....
        /*0368*/ 	.word	0x0000b8b0


	//   ....[64]....
        /*036c*/ 	.word	0x0000b8e0


	//   ....[65]....
        /*0370*/ 	.word	0x0000c250


	//   ....[66]....
        /*0374*/ 	.word	0x0000c8d0


	//   ....[67]....
        /*0378*/ 	.word	0x0000c900


	//   ....[68]....
        /*037c*/ 	.word	0x0000c920


	//   ....[69]....
        /*0380*/ 	.word	0x0000c940


	//   ....[70]....
        /*0384*/ 	.word	0x0000ca30


	//   ....[71]....
        /*0388*/ 	.word	0x0000ca50


	//   ....[72]....
        /*038c*/ 	.word	0x0000d0c0


	//   ....[73]....
        /*0390*/ 	.word	0x0000d0d0


	//   ....[74]....
        /*0394*/ 	.word	0x0000da10


	//   ....[75]....
        /*0398*/ 	.word	0x0000daf0


	//   ....[76]....
        /*039c*/ 	.word	0x0000db60


	//   ....[77]....
        /*03a0*/ 	.word	0x0000dbd0


	//   ....[78]....
        /*03a4*/ 	.word	0x0000dc30


	//   ....[79]....
        /*03a8*/ 	.word	0x0000dca0


	//   ....[80]....
        /*03ac*/ 	.word	0x0000dd10


	//   ....[81]....
        /*03b0*/ 	.word	0x0000dd80


	//   ....[82]....
        /*03b4*/ 	.word	0x0000dde0


	//   ....[83]....
        /*03b8*/ 	.word	0x0000de50


	//   ....[84]....
        /*03bc*/ 	.word	0x0000dec0


	//   ....[85]....
        /*03c0*/ 	.word	0x0000e030


	//   ....[86]....
        /*03c4*/ 	.word	0x0000e090


	//   ....[87]....
        /*03c8*/ 	.word	0x0000e100


	//   ....[88]....
        /*03cc*/ 	.word	0x0000e170


	//   ....[89]....
        /*03d0*/ 	.word	0x0000e2e0


	//   ....[90]....
        /*03d4*/ 	.word	0x0000e340


	//   ....[91]....
        /*03d8*/ 	.word	0x0000e3b0


	//   ....[92]....
        /*03dc*/ 	.word	0x0000e420


	//   ....[93]....
        /*03e0*/ 	.word	0x0000e590


	//   ....[94]....
        /*03e4*/ 	.word	0x0000e5f0


	//   ....[95]....
        /*03e8*/ 	.word	0x0000e660


	//   ....[96]....
        /*03ec*/ 	.word	0x0000e6d0


	//   ....[97]....
        /*03f0*/ 	.word	0x0000e850


	//   ....[98]....
        /*03f4*/ 	.word	0x0000e8b0


	//   ....[99]....
        /*03f8*/ 	.word	0x0000e920


	//   ....[100]....
        /*03fc*/ 	.word	0x0000e990


	//   ....[101]....
        /*0400*/ 	.word	0x0000eb10


	//   ....[102]....
        /*0404*/ 	.word	0x0000eb70


	//   ....[103]....
        /*0408*/ 	.word	0x0000ebe0


	//   ....[104]....
        /*040c*/ 	.word	0x0000ec50


	//   ....[105]....
        /*0410*/ 	.word	0x0000edd0


	//   ....[106]....
        /*0414*/ 	.word	0x0000ee30


	//   ....[107]....
        /*0418*/ 	.word	0x0000ee90


	//   ....[108]....
        /*041c*/ 	.word	0x0000ef00


	//   ....[109]....
        /*0420*/ 	.word	0x0000ef70


	//   ....[110]....
        /*0424*/ 	.word	0x0000f0f0


	//   ....[111]....
        /*0428*/ 	.word	0x0000f150


	//   ....[112]....
        /*042c*/ 	.word	0x0000f1b0


	//   ....[113]....
        /*0430*/ 	.word	0x0000f210


	//   ....[114]....
        /*0434*/ 	.word	0x0000f260


	//   ....[115]....
        /*0438*/ 	.word	0x0000f2b0


	//   ....[116]....
        /*043c*/ 	.word	0x0000f320


	//----- nvinfo : EIATTR_EXIT_INSTR_OFFSETS
	.align		4
.L_1084:
        /*0440*/ 	.byte	0x04, 0x1c
        /*0442*/ 	.short	(.L_1086 - .L_1085)


	//   ....[0]....
.L_1085:
        /*0444*/ 	.word	0x000000a0


	//   ....[1]....
        /*0448*/ 	.word	0x0000daa0


	//----- nvinfo : EIATTR_MAX_THREADS
	.align		4
.L_1086:
        /*044c*/ 	.byte	0x04, 0x05
        /*044e*/ 	.short	(.L_1088 - .L_1087)
.L_1087:
        /*0450*/ 	.word	0x00000100
        /*0454*/ 	.word	0x00000001
        /*0458*/ 	.word	0x00000001


	//----- nvinfo : EIATTR_CRS_STACK_SIZE
	.align		4
.L_1088:
        /*045c*/ 	.byte	0x04, 0x1e
        /*045e*/ 	.short	(.L_1090 - .L_1089)
.L_1089:
        /*0460*/ 	.word	0x00000000
.L_1090:


//--------------------- .nv.info._ZN7cutlass13device_kernelIN5flash19enable_sm80_to_sm89INS1_16FlashAttnFwdSm80INS1_25CollectiveMainloopFwdSm80ILi8ELi2ELb0EN4cute5tupleIJNS5_1CILi128EEENS7_ILi64EEENS7_ILi192EEEEEELi192ENS_10bfloat16_tEfNS_4arch4Sm80ELb1ELb0ELb0ELb1ELb1ELb0ELb1ELb1EEENS1_21CollectiveEpilogueFwdINS6_IJS8_SA_S9_EEENS6_IJNS7_ILi1EEESI_SI_EEESC_SE_Li256ELb1ELb1ELb1ELb0EEENS1_36VarlenDynamicPersistentTileSchedulerILi128ELi64ELi256ELi256ELb1ELb1ELb0ELb1ELb1ELb1EEEEEEEEEvNT_6ParamsE --------------------------
	.section	.nv.info._ZN7cutlass13device_kernelIN5flash19enable_sm80_to_sm89INS1_16FlashAttnFwdSm80INS1_25CollectiveMainloopFwdSm80ILi8ELi2ELb0EN4cute5tupleIJNS5_1CILi128EEENS7_ILi64EEENS7_ILi192EEEEEELi192ENS_10bfloat16_tEfNS_4arch4Sm80ELb1ELb0ELb0ELb1ELb1ELb0ELb1ELb1EEENS1_21CollectiveEpilogueFwdINS6_IJS8_SA_S9_EEENS6_IJNS7_ILi1EEESI_SI_EEESC_SE_Li256ELb1ELb1ELb1ELb0EEENS1_36VarlenDynamicPersistentTileSchedulerILi128ELi64ELi256ELi256ELb1ELb1ELb0ELb1ELb1ELb1EEEEEEEEEvNT_6ParamsE,"",@"SHT_CUDA_INFO"
	.sectionflags	@""
	.align	4


	//----- nvinfo : EIATTR_CUDA_API_VERSION
	.align		4
        /*0000*/ 	.byte	0x04, 0x37
        /*0002*/ 	.short	(.L_1092 - .L_1091)
.L_1091:
        /*0004*/ 	.word	0x00000082


	//----- nvinfo : EIATTR_SW2861232_WAR
	.align		4
.L_1092:
        /*0008*/ 	.byte	0x01, 0x35
	.zero		2


	//----- nvinfo : EIATTR_PARAM_CBANK
	.align		4
        /*000c*/ 	.byte	0x04, 0x0a
        /*000e*/ 	.short	(.L_1094 - .L_1093)
	.align		4
.L_1093:
        /*0010*/ 	.word	index@(.nv.constant0._ZN7cutlass13device_kernelIN5flash19enable_sm80_to_sm89INS1_16FlashAttnFwdSm80INS1_25CollectiveMainloopFwdSm80ILi8ELi2ELb0EN4cute5tupleIJNS5_1CILi128EEENS7_ILi64EEENS7_ILi192EEEEEELi192ENS_10bfloat16_tEfNS_4arch4Sm80ELb1ELb0ELb0ELb1ELb1ELb0ELb1ELb1EEENS1_21CollectiveEpilogueFwdINS6_IJS8_SA_S9_EEENS6_IJNS7_ILi1EEESI_SI_EEESC_SE_Li256ELb1ELb1ELb1ELb0EEENS1_36VarlenDynamicPersistentTileSchedulerILi128ELi64ELi256ELi256ELb1ELb1ELb0ELb1ELb1ELb1EEEEEEEEEvNT_6ParamsE)
        /*0014*/ 	.short	0x0160
        /*0016*/ 	.short	0x0438


	//----- nvinfo : EIATTR_CBANK_PARAM_SIZE
	.align		4
.L_1094:
        /*0018*/ 	.byte	0x03, 0x19
        /*001a*/ 	.short	0x0438


	//----- nvinfo : EIATTR_KPARAM_INFO
	.align		4
        /*001c*/ 	.byte	0x04, 0x17
        /*001e*/ 	.short	(.L_1096 - .L_1095)
.L_1095:
        /*0020*/ 	.word	0x00000000
        /*0024*/ 	.short	0x0000
        /*0026*/ 	.short	0x0000
        /*0028*/ 	.byte	0x00, 0xf0, 0xe1, 0x10


	//----- nvinfo : EIATTR_MAXREG_COUNT
	.align		4
.L_1096:
        /*002c*/ 	.byte	0x03, 0x1b
        /*002e*/ 	.short	0x00ff


	//----- nvinfo : EIATTR_NUM_BARRIERS
	.align		4
        /*0030*/ 	.byte	0x02, 0x4c
        /*0032*/ 	.byte	0x06
	.zero		1


	//----- nvinfo : EIATTR_ANNOTATIONS
	.align		4
        /*0034*/ 	.byte	0x04, 0x55
        /*0036*/ 	.short	(.L_1098 - .L_1097)


	//   ....[0]....
.L_1097:
        /* <DEDUP_REMOVED lines=9> */


	//----- nvinfo : EIATTR_MERCURY_ISA_VERSION
	.align		4
.L_1098:
        /*00b0*/ 	.byte	0x03, 0x5f
        /*00b2*/ 	.short	0x0000


	//----- nvinfo : EIATTR_INT_WARP_WIDE_INSTR_OFFSETS
	.align		4
        /*00b4*/ 	.byte	0x04, 0x31
        /*00b6*/ 	.short	(.L_1100 - .L_1099)


	//   ....[0]....
.L_1099:
        /*00b8*/ 	.word	0x0000d160


	//   ....[1]....
        /*00bc*/ 	.word	0x0000d1e0


	//----- nvinfo : EIATTR_COOP_GROUP_MASK_REGIDS
	.align		4
.L_1100:
        /*00c0*/ 	.byte	0x04, 0x29
        /*00c2*/ 	.short	(.L_1102 - .L_1101)


	//   ....[0]....
.L_1101:
        /*00c4*/ 	.word	0xffffffff


	//   ....[1]....
        /*00c8*/ 	.word	0xffffffff


	//   ....[2]....
        /*00cc*/ 	.word	0xffffffff


	//   ....[3]....
        /*00d0*/ 	.word	0xffffffff


	//   ....[4]....
        /*00d4*/ 	.word	0xffffffff


	//   ....[5]....
        /*00d8*/ 	.word	0xffffffff


	//   ....[6]....
        /*00dc*/ 	.word	0xffffffff


	//   ....[7]....
        /*00e0*/ 	.word	0xffffffff


	//   ....[8]....
        /*00e4*/ 	.word	0xffffffff


	//   ....[9]....
        /*00e8*/ 	.word	0xffffffff


	//   ....[10]....
        /*00ec*/ 	.word	0xffffffff


	//   ....[11]....
        /*00f0*/ 	.word	0xffffffff


	//   ....[12]....
        /*00f4*/ 	.word	0xffffffff


	//   ....[13]....
        /*00f8*/ 	.word	0xffffffff


	//   ....[14]....
        /*00fc*/ 	.word	0xffffffff


	//   ....[15]....
        /*0100*/ 	.word	0xffffffff


	//   ....[16]....
        /*0104*/ 	.word	0xffffffff


	//   ....[17]....
        /*0108*/ 	.word	0xffffffff


	//   ....[18]....
        /*010c*/ 	.word	0xffffffff


	//   ....[19]....
        /*0110*/ 	.word	0xffffffff


	//   ....[20]....
        /*0114*/ 	.word	0xffffffff


	//   ....[21]....
        /*0118*/ 	.word	0xffffffff


	//   ....[22]....
        /*011c*/ 	.word	0xffffffff


	//   ....[23]....
        /*0120*/ 	.word	0xffffffff


	//   ....[24]....
        /*0124*/ 	.word	0xffffffff


	//   ....[25]....
        /*0128*/ 	.word	0xffffffff


	//   ....[26]....
        /*012c*/ 	.word	0xffffffff


	//   ....[27]....
        /*0130*/ 	.word	0xffffffff


	//   ....[28]....
        /*0134*/ 	.word	0xffffffff


	//   ....[29]....
        /*0138*/ 	.word	0xffffffff


	//   ....[30]....
        /*013c*/ 	.word	0xffffffff


	//   ....[31]....
        /*0140*/ 	.word	0xffffffff


	//   ....[32]....
        /*0144*/ 	.word	0xffffffff


	//   ....[33]....
        /*0148*/ 	.word	0xffffffff


	//   ....[34]....
        /*014c*/ 	.word	0xffffffff


	//   ....[35]....
        /*0150*/ 	.word	0xffffffff


	//   ....[36]....
        /*0154*/ 	.word	0xffffffff


	//   ....[37]....
        /*0158*/ 	.word	0xffffffff


	//   ....[38]....
        /*015c*/ 	.word	0xffffffff


	//   ....[39]....
        /*0160*/ 	.word	0xffffffff


	//   ....[40]....
        /*0164*/ 	.word	0xffffffff


	//   ....[41]....
        /*0168*/ 	.word	0xffffffff


	//   ....[42]....
        /*016c*/ 	.word	0xffffffff


	//   ....[43]....
        /*0170*/ 	.word	0xffffffff


	//   ....[44]....
        /*0174*/ 	.word	0xffffffff


	//   ....[45]....
        /*0178*/ 	.word	0xffffffff


	//   ....[46]....
        /*017c*/ 	.word	0xffffffff


	//   ....[47]....
        /*0180*/ 	.word	0xffffffff


	//   ....[48]....
        /*0184*/ 	.word	0xffffffff


	//   ....[49]....
        /*0188*/ 	.word	0xffffffff


	//   ....[50]....
        /*018c*/ 	.word	0xffffffff


	//   ....[51]....
        /*0190*/ 	.word	0xffffffff


	//   ....[52]....
        /*0194*/ 	.word	0xffffffff


	//   ....[53]....
        /*0198*/ 	.word	0xffffffff


	//   ....[54]....
        /*019c*/ 	.word	0xffffffff


	//   ....[55]....
        /*01a0*/ 	.word	0xffffffff


	//   ....[56]....
        /*01a4*/ 	.word	0xffffffff


	//   ....[57]....
        /*01a8*/ 	.word	0xffffffff


	//   ....[58]....
        /*01ac*/ 	.word	0xffffffff


	//   ....[59]....
        /*01b0*/ 	.word	0xffffffff


	//   ....[60]....
        /*01b4*/ 	.word	0xffffffff


	//   ....[61]....
        /*01b8*/ 	.word	0xffffffff


	//   ....[62]....
        /*01bc*/ 	.word	0xffffffff


	//   ....[63]....
        /*01c0*/ 	.word	0xffffffff


	//   ....[64]....
        /*01c4*/ 	.word	0xffffffff


	//   ....[65]....
        /*01c8*/ 	.word	0xffffffff


	//   ....[66]....
        /*01cc*/ 	.word	0xffffffff


	//   ....[67]....
        /*01d0*/ 	.word	0xffffffff


	//   ....[68]....
        /*01d4*/ 	.word	0xffffffff


	//   ....[69]....
        /*01d8*/ 	.word	0xffffffff


	//   ....[70]....
        /*01dc*/ 	.word	0xffffffff


	//   ....[71]....
        /*01e0*/ 	.word	0xffffffff


	//   ....[72]....
        /*01e4*/ 	.word	0xffffffff


	//   ....[73]....
        /*01e8*/ 	.word	0xffffffff


	//   ....[74]....
        /*01ec*/ 	.word	0xffffffff


	//   ....[75]....
        /*01f0*/ 	.word	0xffffffff


	//   ....[76]....
        /*01f4*/ 	.word	0xffffffff


	//   ....[77]....
        /*01f8*/ 	.word	0xffffffff


	//   ....[78]....
        /*01fc*/ 	.word	0xffffffff


	//   ....[79]....
        /*0200*/ 	.word	0xffffffff


	//   ....[80]....
        /*0204*/ 	.word	0xffffffff


	//   ....[81]....
        /*0208*/ 	.word	0xffffffff


	//   ....[82]....
        /*020c*/ 	.word	0xffffffff


	//   ....[83]....
        /*0210*/ 	.word	0xffffffff


	//   ....[84]....
        /*0214*/ 	.word	0xffffffff


	//   ....[85]....
        /*0218*/ 	.word	0xffffffff


	//   ....[86]....
        /*021c*/ 	.word	0xffffffff


	//   ....[87]....
        /*0220*/ 	.word	0xffffffff


	//   ....[88]....
        /*0224*/ 	.word	0xffffffff


	//   ....[89]....
        /*0228*/ 	.word	0xffffffff


	//   ....[90]....
        /*022c*/ 	.word	0xffffffff


	//   ....[91]....
        /*0230*/ 	.word	0xffffffff


	//   ....[92]....
        /*0234*/ 	.word	0xffffffff


	//   ....[93]....
        /*0238*/ 	.word	0xffffffff


	//   ....[94]....
        /*023c*/ 	.word	0xffffffff


	//   ....[95]....
        /*0240*/ 	.word	0xffffffff


	//   ....[96]....
        /*0244*/ 	.word	0xffffffff


	//   ....[97]....
        /*0248*/ 	.word	0xffffffff


	//   ....[98]....
        /*024c*/ 	.word	0xffffffff


	//   ....[99]....
        /*0250*/ 	.word	0xffffffff


	//   ....[100]....
        /*0254*/ 	.word	0xffffffff


	//   ....[101]....
        /*0258*/ 	.word	0xffffffff


	//   ....[102]....
        /*025c*/ 	.word	0xffffffff


	//   ....[103]....
        /*0260*/ 	.word	0xffffffff


	//   ....[104]....
        /*0264*/ 	.word	0xffffffff


	//   ....[105]....
        /*0268*/ 	.word	0xffffffff


	//   ....[106]....
        /*026c*/ 	.word	0xffffffff


	//   ....[107]....
        /*0270*/ 	.word	0xffffffff


	//   ....[108]....
        /*0274*/ 	.word	0xffffffff


	//   ....[109]....
        /*0278*/ 	.word	0xffffffff


	//   ....[110]....
        /*027c*/ 	.word	0xffffffff


	//   ....[111]....
        /*0280*/ 	.word	0xffffffff


	//   ....[112]....
        /*0284*/ 	.word	0xffffffff


	//   ....[113]....
        /*0288*/ 	.word	0xffffffff


	//   ....[114]....
        /*028c*/ 	.word	0xffffffff


	//   ....[115]....
        /*0290*/ 	.word	0xffffffff


	//   ....[116]....
        /*0294*/ 	.word	0xffffffff


	//   ....[117]....
        /*0298*/ 	.word	0xffffffff


	//   ....[118]....
        /*029c*/ 	.word	0xffffffff


	//   ....[119]....
        /*02a0*/ 	.word	0xffffffff


	//   ....[120]....
        /*02a4*/ 	.word	0xffffffff


	//   ....[121]....
        /*02a8*/ 	.word	0xffffffff


	//   ....[122]....
        /*02ac*/ 	.word	0xffffffff


	//   ....[123]....
        /*02b0*/ 	.word	0xffffffff


	//   ....[124]....
        /*02b4*/ 	.word	0xffffffff


	//   ....[125]....
        /*02b8*/ 	.word	0xffffffff


	//   ....[126]....
        /*02bc*/ 	.word	0xffffffff


	//   ....[127]....
        /*02c0*/ 	.word	0xffffffff


	//   ....[128]....
        /*02c4*/ 	.word	0xffffffff


	//   ....[129]....
        /*02c8*/ 	.word	0xffffffff


	//   ....[130]....
        /*02cc*/ 	.word	0xffffffff


	//   ....[131]....
        /*02d0*/ 	.word	0xffffffff


	//   ....[132]....
        /*02d4*/ 	.word	0xffffffff


	//   ....[133]....
        /*02d8*/ 	.word	0xffffffff


	//   ....[134]....
        /*02dc*/ 	.word	0xffffffff


	//   ....[135]....
        /*02e0*/ 	.word	0xffffffff


	//   ....[136]....
        /*02e4*/ 	.word	0xffffffff


	//   ....[137]....
        /*02e8*/ 	.word	0xffffffff


	//   ....[138]....
        /*02ec*/ 	.word	0xffffffff


	//   ....[139]....
        /*02f0*/ 	.word	0xffffffff


	//   ....[140]....
        /*02f4*/ 	.word	0xffffffff


	//   ....[141]....
        /*02f8*/ 	.word	0xffffffff


	//   ....[142]....
        /*02fc*/ 	.word	0xffffffff


	//   ....[143]....
        /*0300*/ 	.word	0xffffffff


	//   ....[144]....
        /*0304*/ 	.word	0xffffffff


	//   ....[145]....
        /*0308*/ 	.word	0xffffffff


	//   ....[146]....
        /*030c*/ 	.word	0xffffffff


	//   ....[147]....
        /*0310*/ 	.word	0xffffffff


	//   ....[148]....
        /*0314*/ 	.word	0xffffffff


	//   ....[149]....
        /*0318*/ 	.word	0xffffffff


	//   ....[150]....
        /*031c*/ 	.word	0xffffffff


	//   ....[151]....
        /*0320*/ 	.word	0xffffffff


	//   ....[152]....
        /*0324*/ 	.word	0xffffffff


	//   ....[153]....
        /*0328*/ 	.word	0xffffffff


	//   ....[154]....
        /*032c*/ 	.word	0xffffffff


	//   ....[155]....
        /*0330*/ 	.word	0xffffffff


	//   ....[156]....
        /*0334*/ 	.word	0xffffffff


	//   ....[157]....
        /*0338*/ 	.word	0xffffffff


	//   ....[158]....
        /*033c*/ 	.word	0xffffffff


	//   ....[159]....
        /*0340*/ 	.word	0xffffffff


	//   ....[160]....
        /*0344*/ 	.word	0xffffffff


	//   ....[161]....
        /*0348*/ 	.word	0xffffffff


	//   ....[162]....
        /*034c*/ 	.word	0xffffffff


	//   ....[163]....
        /*0350*/ 	.word	0xffffffff


	//   ....[164]....
        /*0354*/ 	.word	0xffffffff


	//   ....[165]....
        /*0358*/ 	.word	0xffffffff


	//   ....[166]....
        /*035c*/ 	.word	0xffffffff


	//   ....[167]....
        /*0360*/ 	.word	0xffffffff


	//   ....[168]....
        /*0364*/ 	.word	0xffffffff


	//   ....[169]....
        /*0368*/ 	.word	0xffffffff


	//   ....[170]....
        /*036c*/ 	.word	0xffffffff


	//   ....[171]....
        /*0370*/ 	.word	0xffffffff


	//   ....[172]....
        /*0374*/ 	.word	0xffffffff


	//   ....[173]....
        /*0378*/ 	.word	0xffffffff


	//   ....[174]....
        /*037c*/ 	.word	0xffffffff


	//   ....[175]....
        /*0380*/ 	.word	0xffffffff


	//   ....[176]....
        /*0384*/ 	.word	0xffffffff


	//   ....[177]....
        /*0388*/ 	.word	0xffffffff


	//   ....[178]....
        /*038c*/ 	.word	0xffffffff


	//   ....[179]....
        /*0390*/ 	.word	0xffffffff


	//   ....[180]....
        /*0394*/ 	.word	0xffffffff


	//   ....[181]....
        /*0398*/ 	.word	0xffffffff


	//   ....[182]....
        /*039c*/ 	.word	0xffffffff


	//   ....[183]....
        /*03a0*/ 	.word	0xffffffff


	//   ....[184]....
        /*03a4*/ 	.word	0xffffffff


	//   ....[185]....
        /*03a8*/ 	.word	0xffffffff


	//   ....[186]....
        /*03ac*/ 	.word	0xffffffff


	//   ....[187]....
        /*03b0*/ 	.word	0xffffffff


	//   ....[188]....
        /*03b4*/ 	.word	0xffffffff


	//   ....[189]....
        /*03b8*/ 	.word	0xffffffff


	//   ....[190]....
        /*03bc*/ 	.word	0xffffffff


	//   ....[191]....
        /*03c0*/ 	.word	0xffffffff


	//   ....[192]....
        /*03c4*/ 	.word	0xffffffff


	//   ....[193]....
        /*03c8*/ 	.word	0xffffffff


	//   ....[194]....
        /*03cc*/ 	.word	0xffffffff


	//   ....[195]....
        /*03d0*/ 	.word	0xffffffff


	//   ....[196]....
        /*03d4*/ 	.word	0xffffffff


	//   ....[197]....
        /*03d8*/ 	.word	0xffffffff


	//   ....[198]....
        /*03dc*/ 	.word	0xffffffff


	//   ....[199]....
        /*03e0*/ 	.word	0xffffffff


	//   ....[200]....
        /*03e4*/ 	.word	0xffffffff


	//   ....[201]....
        /*03e8*/ 	.word	0xffffffff


	//   ....[202]....
        /*03ec*/ 	.word	0xffffffff


	//   ....[203]....
        /*03f0*/ 	.word	0xffffffff


	//   ....[204]....
        /*03f4*/ 	.word	0xffffffff


	//   ....[205]....
        /*03f8*/ 	.word	0xffffffff


	//   ....[206]....
        /*03fc*/ 	.word	0xffffffff


	//   ....[207]....
        /*0400*/ 	.word	0xffffffff


	//   ....[208]....
        /*0404*/ 	.word	0xffffffff


	//   ....[209]....
        /*0408*/ 	.word	0xffffffff


	//   ....[210]....
        /*040c*/ 	.word	0xffffffff


	//   ....[211]....
        /*0410*/ 	.word	0xffffffff


	//----- nvinfo : EIATTR_COOP_GROUP_INSTR_OFFSETS
	.align		4
.L_1102:
        /*0414*/ 	.byte	0x04, 0x28
        /*0416*/ 	.short	(.L_1104 - .L_1103)


	//   ....[0]....
.L_1103:
        /*0418*/ 	.word	0x00000050


	//   ....[1]....
        /*041c*/ 	.word	0x000001e0


	//   ....[2]....
        /*0420*/ 	.word	0x00000210


	//   ....[3]....
        /*0424*/ 	.word	0x00000240


	//   ....[4]....
        /*0428*/ 	.word	0x00000270


	//   ....[5]....
        /*042c*/ 	.word	0x000002a0


	//   ....[6]....
        /*0430*/ 	.word	0x000002d0


	//   ....[7]....
        /*0434*/ 	.word	0x00000430


	//   ....[8]....
        /*0438*/ 	.word	0x00000470


	//   ....[9]....
        /*043c*/ 	.word	0x000004a0


	//   ....[10]....
        /*0440*/ 	.word	0x000004d0


	//   ....[11]....
        /*0444*/ 	.word	0x00000500


	//   ....[12]....
        /*0448*/ 	.word	0x00000530


	//   ....[13]....
        /*044c*/ 	.word	0x000005c0


	//   ....[14]....
        /*0450*/ 	.word	0x00000600


	//   ....[15]....
        /*0454*/ 	.word	0x00000620


	//   ....[16]....
        /*0458*/ 	.word	0x00000680


	//   ....[17]....
        /*045c*/ 	.word	0x00002740


	//   ....[18]....
        /*0460*/ 	.word	0x00002760


	//   ....[19]....
        /*0464*/ 	.word	0x000028d0


	//   ....[20]....
        /*0468*/ 	.word	0x000028e0


	//   ....[21]....
        /*046c*/ 	.word	0x00002a40


	//   ....[22]....
        /*0470*/ 	.word	0x00002a60


	//   ....[23]....
        /*0474*/ 	.word	0x00002bc0


	//   ....[24]....
        /*0478*/ 	.word	0x00002bd0


	//   ....[25]....
        /*047c*/ 	.word	0x00003080


	//   ....[26]....
        /*0480*/ 	.word	0x000030a0


	//   ....[27]....
        /*0484*/ 	.word	0x000030c0


	//   ....[28]....
        /*0488*/ 	.word	0x000030d0


	//   ....[29]....
        /*048c*/ 	.word	0x000031c0


	//   ....[30]....
        /*0490*/ 	.word	0x000031e0


	//   ....[31]....
        /*0494*/ 	.word	0x00003210


	//   ....[32]....
        /*0498*/ 	.word	0x000032e0


	//   ....[33]....
        /*049c*/ 	.word	0x000036a0


	//   ....[34]....
        /*04a0*/ 	.word	0x000036c0


	//   ....[35]....
        /*04a4*/ 	.word	0x00003750


	//   ....[36]....
        /*04a8*/ 	.word	0x000037b0


	//   ....[37]....
        /*04ac*/ 	.word	0x00003c10


	//   ....[38]....
        /*04b0*/ 	.word	0x00003c30


	//   ....[39]....
        /*04b4*/ 	.word	0x00003d30


	//   ....[40]....
        /*04b8*/ 	.word	0x00003d50


	//   ....[41]....
        /*04bc*/ 	.word	0x00004870


	//   ....[42]....
        /*04c0*/ 	.word	0x00004890


	//   ....[43]....
        /*04c4*/ 	.word	0x00004f60


	//   ....[44]....
        /*04c8*/ 	.word	0x00004fe0


	//   ....[45]....
        /*04cc*/ 	.word	0x00005000


	//   ....[46]....
        /*04d0*/ 	.word	0x00005020


	//   ....[47]....
        /*04d4*/ 	.word	0x00006300


	//   ....[48]....
        /*04d8*/ 	.word	0x00006320


	//   ....[49]....
        /*04dc*/ 	.word	0x00006420


	//   ....[50]....
        /*04e0*/ 	.word	0x00006440


	//   ....[51]....
        /*04e4*/ 	.word	0x00006980


	//   ....[52]....
        /*04e8*/ 	.word	0x000069a0


	//   ....[53]....
        /*04ec*/ 	.word	0x00006aa0


	//   ....[54]....
        /*04f0*/ 	.word	0x00006ae0


	//   ....[55]....
        /*04f4*/ 	.word	0x00007510


	//   ....[56]....
        /*04f8*/ 	.word	0x00007550


	//   ....[57]....
        /*04fc*/ 	.word	0x00007b30


	//   ....[58]....
        /*0500*/ 	.word	0x00007c30


	//   ....[59]....
        /*0504*/ 	.word	0x00007d10


	//   ....[60]....
        /*0508*/ 	.word	0x00007d50


	//   ....[61]....
        /*050c*/ 	.word	0x000096f0


	//   ....[62]....
        /*0510*/ 	.word	0x00009710


	//   ....[63]....
        /*0514*/ 	.word	0x00009800


	//   ....[64]....
        /*0518*/ 	.word	0x00009820


	//   ....[65]....
        /*051c*/ 	.word	0x00009d50


	//   ....[66]....
        /*0520*/ 	.word	0x00009d70


	//   ....[67]....
        /*0524*/ 	.word	0x00009e70


	//   ....[68]....
        /*0528*/ 	.word	0x00009eb0


	//   ....[69]....
        /*052c*/ 	.word	0x0000abe0


	//   ....[70]....
        /*0530*/ 	.word	0x0000ac10


	//   ....[71]....
        /*0534*/ 	.word	0x0000aeb0


	//   ....[72]....
        /*0538*/ 	.word	0x0000afe0


	//   ....[73]....
        /*053c*/ 	.word	0x0000c5d0


	//   ....[74]....
        /*0540*/ 	.word	0x0000c5f0


	//   ....[75]....
        /*0544*/ 	.word	0x0000c690


	//   ....[76]....
        /*0548*/ 	.word	0x0000c6f0


	//   ....[77]....
        /*054c*/ 	.word	0x0000c940


	//   ....[78]....
        /*0550*/ 	.word	0x0000c970


	//   ....[79]....
        /*0554*/ 	.word	0x0000c980


	//   ....[80]....
        /*0558*/ 	.word	0x0000c9b0


	//   ....[81]....
        /*055c*/ 	.word	0x0000dd90


	//   ....[82]....
        /*0560*/ 	.word	0x0000dda0


	//   ....[83]....
        /*0564*/ 	.word	0x0000ddb0


	//   ....[84]....
        /*0568*/ 	.word	0x0000ddc0


	//   ....[85]....
        /*056c*/ 	.word	0x0000e120


	//   ....[86]....
        /*0570*/ 	.word	0x0000e140


	//   ....[87]....
        /*0574*/ 	.word	0x0000e2a0


	//   ....[88]....
        /*0578*/ 	.word	0x0000e2b0


	//   ....[89]....
        /*057c*/ 	.word	0x0000e410


	//   ....[90]....
        /*0580*/ 	.word	0x0000e430


	//   ....[91]....
        /*0584*/ 	.word	0x0000e590


	//   ....[92]....
        /*0588*/ 	.word	0x0000e5a0


	//   ....[93]....
        /*058c*/ 	.word	0x0000e8e0


	//   ....[94]....
        /*0590*/ 	.word	0x0000e900


	//   ....[95]....
        /*0594*/ 	.word	0x0000f250


	//   ....[96]....
        /*0598*/ 	.word	0x0000f260


	//   ....[97]....
        /*059c*/ 	.word	0x00010260


	//   ....[98]....
        /*05a0*/ 	.word	0x00010280


	//   ....[99]....
        /*05a4*/ 	.word	0x000103f0


	//   ....[100]....
        /*05a8*/ 	.word	0x00010400


	//   ....[101]....
        /*05ac*/ 	.word	0x00010560


	//   ....[102]....
        /*05b0*/ 	.word	0x00010580


	//   ....[103]....
        /*05b4*/ 	.word	0x000106e0


	//   ....[104]....
        /*05b8*/ 	.word	0x000106f0


	//   ....[105]....
        /*05bc*/ 	.word	0x000108e0


	//   ....[106]....
        /*05c0*/ 	.word	0x00010900


	//   ....[107]....
        /*05c4*/ 	.word	0x00010a20


	//   ....[108]....
        /*05c8*/ 	.word	0x00010a60


	//   ....[109]....
        /*05cc*/ 	.word	0x00010a90


	//   ....[110]....
        /*05d0*/ 	.word	0x00010ac0


	//   ....[111]....
        /*05d4*/ 	.word	0x00010af0


	//   ....[112]....
        /*05d8*/ 	.word	0x00010b20


	//   ....[113]....
        /*05dc*/ 	.word	0x00010c70


	//   ....[114]....
        /*05e0*/ 	.word	0x00010cb0


	//   ....[115]....
        /*05e4*/ 	.word	0x00010ce0


	//   ....[116]....
        /*05e8*/ 	.word	0x00010d10


	//   ....[117]....
        /*05ec*/ 	.word	0x00010d40


	//   ....[118]....
        /*05f0*/ 	.word	0x00010d70


	//   ....[119]....
        /*05f4*/ 	.word	0x00010e00


	//   ....[120]....
        /*05f8*/ 	.word	0x00010e40


	//   ....[121]....
        /*05fc*/ 	.word	0x00010e50


	//   ....[122]....
        /*0600*/ 	.word	0x00010eb0


	//   ....[123]....
        /*0604*/ 	.word	0x00011870


	//   ....[124]....
        /*0608*/ 	.word	0x000118d0


	//   ....[125]....
        /*060c*/ 	.word	0x00011920


	//   ....[126]....
        /*0610*/ 	.word	0x00011970


	//   ....[127]....
        /*0614*/ 	.word	0x000119c0


	//   ....[128]....
        /*0618*/ 	.word	0x00011a30


	//   ....[129]....
        /*061c*/ 	.word	0x00011a80


	//   ....[130]....
        /*0620*/ 	.word	0x00011af0


	//   ....[131]....
        /*0624*/ 	.word	0x00011b60


	//   ....[132]....
        /*0628*/ 	.word	0x00011bc0


	//   ....[133]....
        /*062c*/ 	.word	0x00011c30


	//   ....[134]....
        /*0630*/ 	.word	0x00011ca0


	//   ....[135]....
        /*0634*/ 	.word	0x00011d10


	//   ....[136]....
        /*0638*/ 	.word	0x00011d70


	//   ....[137]....
        /*063c*/ 	.word	0x00011de0


	//   ....[138]....
        /*0640*/ 	.word	0x00011e50


	//   ....[139]....
        /*0644*/ 	.word	0x00011ec0


	//   ....[140]....
        /*0648*/ 	.word	0x00011f20


	//   ....[141]....
        /*064c*/ 	.word	0x00011f90


	//   ....[142]....
        /*0650*/ 	.word	0x00012000


	//   ....[143]....
        /*0654*/ 	.word	0x00012170


	//   ....[144]....
        /*0658*/ 	.word	0x000121d0


	//   ....[145]....
        /*065c*/ 	.word	0x00012240


	//   ....[146]....
        /*0660*/ 	.word	0x000122b0


	//   ....[147]....
        /*0664*/ 	.word	0x00012420


	//   ....[148]....
        /*0668*/ 	.word	0x00012480


	//   ....[149]....
        /*066c*/ 	.word	0x000124f0


	//   ....[150]....
        /*0670*/ 	.word	0x00012560


	//   ....[151]....
        /*0674*/ 	.word	0x000126d0


	//   ....[152]....
        /*0678*/ 	.word	0x00012730


	//   ....[153]....
        /*067c*/ 	.word	0x000127a0


	//   ....[154]....
        /*0680*/ 	.word	0x00012810


	//   ....[155]....
        /*0684*/ 	.word	0x00012990


	//   ....[156]....
        /*0688*/ 	.word	0x000129f0


	//   ....[157]....
        /*068c*/ 	.word	0x00012a60


	//   ....[158]....
        /*0690*/ 	.word	0x00012ad0


	//   ....[159]....
        /*0694*/ 	.word	0x00012c50


	//   ....[160]....
        /*0698*/ 	.word	0x00012cb0


	//   ....[161]....
        /*069c*/ 	.word	0x00012d20


	//   ....[162]....
        /*06a0*/ 	.word	0x00012d90


	//   ....[163]....
        /*06a4*/ 	.word	0x00012f10


	//   ....[164]....
        /*06a8*/ 	.word	0x00012f70


	//   ....[165]....
        /*06ac*/ 	.word	0x00012fd0


	//   ....[166]....
        /*06b0*/ 	.word	0x00013040


	//   ....[167]....
        /*06b4*/ 	.word	0x000130b0


	//   ....[168]....
        /*06b8*/ 	.word	0x00013230


	//   ....[169]....
        /*06bc*/ 	.word	0x00013290


	//   ....[170]....
        /*06c0*/ 	.word	0x000132f0


	//   ....[171]....
        /*06c4*/ 	.word	0x00013350


	//   ....[172]....
        /*06c8*/ 	.word	0x000133a0


	//   ....[173]....
        /*06cc*/ 	.word	0x000133f0


	//   ....[174]....
        /*06d0*/ 	.word	0x00013460


	//   ....[175]....
        /*06d4*/ 	.word	0x000134d0


	//   ....[176]....
        /*06d8*/ 	.word	0x00013540


	//   ....[177]....
        /*06dc*/ 	.word	0x000135a0


	//   ....[178]....
        /*06e0*/ 	.word	0x00013610


	//   ....[179]....
        /*06e4*/ 	.word	0x00013680


	//   ....[180]....
        /*06e8*/ 	.word	0x000136f0


	//   ....[181]....
        /*06ec*/ 	.word	0x00013750


	//   ....[182]....
        /*06f0*/ 	.word	0x000137c0


	//   ....[183]....
        /*06f4*/ 	.word	0x00013830


	//   ....[184]....
        /*06f8*/ 	.word	0x000138a0


	//   ....[185]....
        /*06fc*/ 	.word	0x00013900


	//   ....[186]....
        /*0700*/ 	.word	0x00013970


	//   ....[187]....
        /*0704*/ 	.word	0x000139e0


	//   ....[188]....
        /*0708*/ 	.word	0x00013a50


	//   ....[189]....
        /*070c*/ 	.word	0x00013ab0


	//   ....[190]....
        /*0710*/ 	.word	0x00013b20


	//   ....[191]....
        /*0714*/ 	.word	0x00013b90


	//   ....[192]....
        /*0718*/ 	.word	0x00013c00


	//   ....[193]....
        /*071c*/ 	.word	0x00013c60


	//   ....[194]....
        /*0720*/ 	.word	0x00013cd0


	//   ....[195]....
        /*0724*/ 	.word	0x00013d40


	//   ....[196]....
        /*0728*/ 	.word	0x00013d90


	//   ....[197]....
        /*072c*/ 	.word	0x00013dd0


	//   ....[198]....
        /*0730*/ 	.word	0x00013e20


	//   ....[199]....
        /*0734*/ 	.word	0x00013e70


	//   ....[200]....
        /*0738*/ 	.word	0x00013ec0


	//   ....[201]....
        /*073c*/ 	.word	0x00013f30


	//   ....[202]....
        /*0740*/ 	.word	0x00013f80


	//   ....[203]....
        /*0744*/ 	.word	0x00013fd0


	//   ....[204]....
        /*0748*/ 	.word	0x00014020


	//   ....[205]....
        /*074c*/ 	.word	0x00014070


	//   ....[206]....
        /*0750*/ 	.word	0x000140c0


	//   ....[207]....
        /*0754*/ 	.word	0x00014130


	//   ....[208]....
        /*0758*/ 	.word	0x00014180


	//   ....[209]....
        /*075c*/ 	.word	0x000141f0


	//   ....[210]....
        /*0760*/ 	.word	0x00014250


	//   ....[211]....
        /*0764*/ 	.word	0x000142c0


	//----- nvinfo : EIATTR_EXIT_INSTR_OFFSETS
	.align		4
.L_1104:
        /*0768*/ 	.byte	0x04, 0x1c
        /*076a*/ 	.short	(.L_1106 - .L_1105)


	//   ....[0]....
.L_1105:
        /*076c*/ 	.word	0x00000fe0


	//   ....[1]....
        /*0770*/ 	.word	0x00011830


	//----- nvinfo : EIATTR_MAX_THREADS
	.align		4
.L_1106:
        /*0774*/ 	.byte	0x04, 0x05
        /*0776*/ 	.short	(.L_1108 - .L_1107)
.L_1107:
        /*0778*/ 	.word	0x00000100
        /*077c*/ 	.word	0x00000001
        /*0780*/ 	.word	0x00000001


	//----- nvinfo : EIATTR_CRS_STACK_SIZE
	.align		4
.L_1108:
        /*0784*/ 	.byte	0x04, 0x1e
        /*0786*/ 	.short	(.L_1110 - .L_1109)
.L_1109:
        /*0788*/ 	.word	0x00000000
.L_1110:


//--------------------- .nv.info._ZN7cutlass13device_kernelIN5flash19enable_sm80_to_sm89INS1_16FlashAttnFwdSm80INS1_25CollectiveMainloopFwdSm80ILi8ELi2ELb0EN4cute5tupleIJNS5_1CILi128EEENS7_ILi64EEENS7_ILi192EEEEEELi192ENS_10bfloat16_tEfNS_4arch4Sm80ELb1ELb0ELb0ELb1ELb1ELb1ELb1ELb1EEENS1_21CollectiveEpilogueFwdINS6_IJS8_SA_S9_EEENS6_IJNS7_ILi1EEESI_SI_EEESC_SE_Li256ELb1ELb1ELb1ELb0EEENS1_36VarlenDynamicPersistentTileSchedulerILi128ELi64ELi256ELi256ELb1ELb1ELb0ELb1ELb1ELb1EEEEEEEEEvNT_6ParamsE --------------------------
	.section	.nv.info._ZN7cutlass13device_kernelIN5flash19enable_sm80_to_sm89INS1_16FlashAttnFwdSm80INS1_25CollectiveMainloopFwdSm80ILi8ELi2ELb0EN4cute5tupleIJNS5_1CILi128EEENS7_ILi64EEENS7_ILi192EEEEEELi192ENS_10bfloat16_tEfNS_4arch4Sm80ELb1ELb0ELb0ELb1ELb1ELb1ELb1ELb1EEENS1_21CollectiveEpilogueFwdINS6_IJS8_SA_S9_EEENS6_IJNS7_ILi1EEESI_SI_EEESC_SE_Li256ELb1ELb1ELb1ELb0EEENS1_36VarlenDynamicPersistentTileSchedulerILi128ELi64ELi256ELi256ELb1ELb1ELb0ELb1ELb1ELb1EEEEEEEEEvNT_6ParamsE,"",@"SHT_CUDA_INFO"
	.sectionflags	@""
	.align	4


	//----- nvinfo : EIATTR_CUDA_API_VERSION
	.align		4
        /*0000*/ 	.byte	0x04, 0x37
        /*0002*/ 	.short	(.L_1112 - .L_1111)
.L_1111:
        /*0004*/ 	.word	0x00000082


	//----- nvinfo : EIATTR_SW2861232_WAR
	.align		4
.L_1112:
        /*0008*/ 	.byte	0x01, 0x35
	.zero		2


	//----- nvinfo : EIATTR_PARAM_CBANK
	.align		4
        /*000c*/ 	.byte	0x04, 0x0a
        /*000e*/ 	.short	(.L_1114 - .L_1113)
	.align		4
.L_1113:
        /*0010*/ 	.word	index@(.nv.constant0._ZN7cutlass13device_kernelIN5flash19enable_sm80_to_sm89INS1_16FlashAttnFwdSm80INS1_25CollectiveMainloopFwdSm80ILi8ELi2ELb0EN4cute5tupleIJNS5_1CILi128EEENS7_ILi64EEENS7_ILi192EEEEEELi192ENS_10bfloat16_tEfNS_4arch4Sm80ELb1ELb0ELb0ELb1ELb1ELb1ELb1ELb1EEENS1_21CollectiveEpilogueFwdINS6_IJS8_SA_S9_EEENS6_IJNS7_ILi1EEESI_SI_EEESC_SE_Li256ELb1ELb1ELb1ELb0EEENS1_36VarlenDynamicPersistentTileSchedulerILi128ELi64ELi256ELi256ELb1ELb1ELb0ELb1ELb1ELb1EEEEEEEEEvNT_6ParamsE)
        /*0014*/ 	.short	0x0160
        /*0016*/ 	.short	0x0438


	//----- nvinfo : EIATTR_CBANK_PARAM_SIZE
	.align		4
.L_1114:
        /*0018*/ 	.byte	0x03, 0x19
        /*001a*/ 	.short	0x0438


	//----- nvinfo : EIATTR_KPARAM_INFO
	.align		4
        /*001c*/ 	.byte	0x04, 0x17
        /*001e*/ 	.short	(.L_1116 - .L_1115)
.L_1115:
        /*0020*/ 	.word	0x00000000
        /*0024*/ 	.short	0x0000
        /*0026*/ 	.short	0x0000
        /*0028*/ 	.byte	0x00, 0xf0, 0xe1, 0x10


	//----- nvinfo : EIATTR_MAXREG_COUNT
	.align		4
.L_1116:
        /*002c*/ 	.byte	0x03, 0x1b
        /*002e*/ 	.short	0x00ff


	//----- nvinfo : EIATTR_NUM_BARRIERS
	.align		4
        /*0030*/ 	.byte	0x02, 0x4c
        /*0032*/ 	.byte	0x06
	.zero		1


	//----- nvinfo : EIATTR_ANNOTATIONS
	.align		4
        /*0034*/ 	.byte	0x04, 0x55
        /*0036*/ 	.short	(.L_1118 - .L_1117)


	//   ....[0]....
.L_1117:
        /* <DEDUP_REMOVED lines=64> */


	//----- nvinfo : EIATTR_MERCURY_ISA_VERSION
	.align		4
.L_1118:
        /*0420*/ 	.byte	0x03, 0x5f
        /*0422*/ 	.short	0x0000


	//----- nvinfo : EIATTR_INT_WARP_WIDE_INSTR_OFFSETS
	.align		4
        /*0424*/ 	.byte	0x04, 0x31
        /*0426*/ 	.short	(.L_1120 - .L_1119)


	//   ....[0]....
.L_1119:
        /*0428*/ 	.word	0x0001a1c0


	//   ....[1]....
        /*042c*/ 	.word	0x0001a240


	//----- nvinfo : EIATTR_COOP_GROUP_MASK_REGIDS
	.align		4
.L_1120:
        /*0430*/ 	.byte	0x04, 0x29
        /*0432*/ 	.short	(.L_1122 - .L_1121)


	//   ....[0]....
.L_1121:
        /*0434*/ 	.word	0xffffffff


	//   ....[1]....
        /*0438*/ 	.word	0xffffffff


	//   ....[2]....
        /*043c*/ 	.word	0xffffffff


	//   ....[3]....
        /*0440*/ 	.word	0xffffffff


	//   ....[4]....
        /*0444*/ 	.word	0xffffffff


	//   ....[5]....
        /*0448*/ 	.word	0xffffffff


	//   ....[6]....
        /*044c*/ 	.word	0xffffffff


	//   ....[7]....
        /*0450*/ 	.word	0xffffffff


	//   ....[8]....
        /*0454*/ 	.word	0xffffffff


	//   ....[9]....
        /*0458*/ 	.word	0xffffffff


	//   ....[10]....
        /*045c*/ 	.word	0xffffffff


	//   ....[11]....
        /*0460*/ 	.word	0xffffffff


	//   ....[12]....
        /*0464*/ 	.word	0xffffffff


	//   ....[13]....
        /*0468*/ 	.word	0xffffffff


	//   ....[14]....
        /*046c*/ 	.word	0xffffffff


	//   ....[15]....
        /*0470*/ 	.word	0xffffffff


	//   ....[16]....
        /*0474*/ 	.word	0xffffffff


	//   ....[17]....
        /*0478*/ 	.word	0xffffffff


	//   ....[18]....
        /*047c*/ 	.word	0xffffffff


	//   ....[19]....
        /*0480*/ 	.word	0xffffffff


	//   ....[20]....
        /*0484*/ 	.word	0xffffffff


	//   ....[21]....
        /*0488*/ 	.word	0xffffffff


	//   ....[22]....
        /*048c*/ 	.word	0xffffffff


	//   ....[23]....
        /*0490*/ 	.word	0xffffffff


	//   ....[24]....
        /*0494*/ 	.word	0xffffffff


	//   ....[25]....
        /*0498*/ 	.word	0xffffffff


	//   ....[26]....
        /*049c*/ 	.word	0xffffffff


	//   ....[27]....
        /*04a0*/ 	.word	0xffffffff


	//   ....[28]....
        /*04a4*/ 	.word	0xffffffff


	//   ....[29]....
        /*04a8*/ 	.word	0xffffffff


	//   ....[30]....
        /*04ac*/ 	.word	0xffffffff


	//   ....[31]....
        /*04b0*/ 	.word	0xffffffff


	//   ....[32]....
        /*04b4*/ 	.word	0xffffffff


	//   ....[33]....
        /*04b8*/ 	.word	0xffffffff


	//   ....[34]....
        /*04bc*/ 	.word	0xffffffff


	//   ....[35]....
        /*04c0*/ 	.word	0xffffffff


	//   ....[36]....
        /*04c4*/ 	.word	0xffffffff


	//   ....[37]....
        /*04c8*/ 	.word	0xffffffff


	//   ....[38]....
        /*04cc*/ 	.word	0xffffffff


	//   ....[39]....
        /*04d0*/ 	.word	0xffffffff


	//   ....[40]....
        /*04d4*/ 	.word	0xffffffff


	//   ....[41]....
        /*04d8*/ 	.word	0xffffffff


	//   ....[42]....
        /*04dc*/ 	.word	0xffffffff


	//   ....[43]....
        /*04e0*/ 	.word	0xffffffff


	//   ....[44]....
        /*04e4*/ 	.word	0xffffffff


	//   ....[45]....
        /*04e8*/ 	.word	0xffffffff


	//   ....[46]....
        /*04ec*/ 	.word	0xffffffff


	//   ....[47]....
        /*04f0*/ 	.word	0xffffffff


	//   ....[48]....
        /*04f4*/ 	.word	0xffffffff


	//   ....[49]....
        /*04f8*/ 	.word	0xffffffff


	//   ....[50]....
        /*04fc*/ 	.word	0xffffffff


	//   ....[51]....
        /*0500*/ 	.word	0xffffffff


	//   ....[52]....
        /*0504*/ 	.word	0xffffffff


	//   ....[53]....
        /*0508*/ 	.word	0xffffffff


	//   ....[54]....
        /*050c*/ 	.word	0xffffffff


	//   ....[55]....
        /*0510*/ 	.word	0xffffffff


	//   ....[56]....
        /*0514*/ 	.word	0xffffffff


	//   ....[57]....
        /*0518*/ 	.word	0xffffffff


	//   ....[58]....
        /*051c*/ 	.word	0xffffffff


	//   ....[59]....
        /*0520*/ 	.word	0xffffffff


	//   ....[60]....
        /*0524*/ 	.word	0xffffffff


	//   ....[61]....
        /*0528*/ 	.word	0xffffffff


	//   ....[62]....
        /*052c*/ 	.word	0xffffffff


	//   ....[63]....
        /*0530*/ 	.word	0xffffffff


	//   ....[64]....
        /*0534*/ 	.word	0xffffffff


	//   ....[65]....
        /*0538*/ 	.word	0xffffffff


	//   ....[66]....
        /*053c*/ 	.word	0xffffffff


	//   ....[67]....
        /*0540*/ 	.word	0xffffffff


	//   ....[68]....
        /*0544*/ 	.word	0xffffffff


	//   ....[69]....
        /*0548*/ 	.word	0xffffffff


	//   ....[70]....
        /*054c*/ 	.word	0xffffffff


	//   ....[71]....
        /*0550*/ 	.word	0xffffffff


	//   ....[72]....
        /*0554*/ 	.word	0xffffffff


	//   ....[73]....
        /*0558*/ 	.word	0xffffffff


	//   ....[74]....
        /*055c*/ 	.word	0xffffffff


	//   ....[75]....
        /*0560*/ 	.word	0xffffffff


	//   ....[76]....
        /*0564*/ 	.word	0xffffffff


	//   ....[77]....
        /*0568*/ 	.word	0xffffffff


	//   ....[78]....
        /*056c*/ 	.word	0xffffffff


	//   ....[79]....
        /*0570*/ 	.word	0xffffffff


	//   ....[80]....
        /*0574*/ 	.word	0xffffffff


	//   ....[81]....
        /*0578*/ 	.word	0xffffffff


	//   ....[82]....
        /*057c*/ 	.word	0xffffffff


	//   ....[83]....
        /*0580*/ 	.word	0xffffffff


	//   ....[84]....
        /*0584*/ 	.word	0xffffffff


	//   ....[85]....
        /*0588*/ 	.word	0xffffffff


	//   ....[86]....
        /*058c*/ 	.word	0xffffffff


	//   ....[87]....
        /*0590*/ 	.word	0xffffffff


	//   ....[88]....
        /*0594*/ 	.word	0xffffffff


	//   ....[89]....
        /*0598*/ 	.word	0xffffffff


	//   ....[90]....
        /*059c*/ 	.word	0xffffffff


	//   ....[91]....
        /*05a0*/ 	.word	0xffffffff


	//   ....[92]....
        /*05a4*/ 	.word	0xffffffff


	//   ....[93]....
        /*05a8*/ 	.word	0xffffffff


	//   ....[94]....
        /*05ac*/ 	.word	0xffffffff


	//   ....[95]....
        /*05b0*/ 	.word	0xffffffff


	//   ....[96]....
        /*05b4*/ 	.word	0xffffffff


	//   ....[97]....
        /*05b8*/ 	.word	0xffffffff


	//   ....[98]....
        /*05bc*/ 	.word	0xffffffff


	//   ....[99]....
        /*05c0*/ 	.word	0xffffffff


	//   ....[100]....
        /*05c4*/ 	.word	0xffffffff


	//   ....[101]....
        /*05c8*/ 	.word	0xffffffff


	//   ....[102]....
        /*05cc*/ 	.word	0xffffffff


	//   ....[103]....
        /*05d0*/ 	.word	0xffffffff


	//   ....[104]....
        /*05d4*/ 	.word	0xffffffff


	//   ....[105]....
        /*05d8*/ 	.word	0xffffffff


	//   ....[106]....
        /*05dc*/ 	.word	0xffffffff


	//   ....[107]....
        /*05e0*/ 	.word	0xffffffff


	//   ....[108]....
        /*05e4*/ 	.word	0xffffffff


	//   ....[109]....
        /*05e8*/ 	.word	0xffffffff


	//   ....[110]....
        /*05ec*/ 	.word	0xffffffff


	//   ....[111]....
        /*05f0*/ 	.word	0xffffffff


	//   ....[112]....
        /*05f4*/ 	.word	0xffffffff


	//   ....[113]....
        /*05f8*/ 	.word	0xffffffff


	//   ....[114]....
        /*05fc*/ 	.word	0xffffffff


	//   ....[115]....
        /*0600*/ 	.word	0xffffffff


	//   ....[116]....
        /*0604*/ 	.word	0xffffffff


	//   ....[117]....
        /*0608*/ 	.word	0xffffffff


	//   ....[118]....
        /*060c*/ 	.word	0xffffffff


	//   ....[119]....
        /*0610*/ 	.word	0xffffffff


	//   ....[120]....
        /*0614*/ 	.word	0xffffffff


	//   ....[121]....
        /*0618*/ 	.word	0xffffffff


	//   ....[122]....
        /*061c*/ 	.word	0xffffffff


	//   ....[123]....
        /*0620*/ 	.word	0xffffffff


	//   ....[124]....
        /*0624*/ 	.word	0xffffffff


	//   ....[125]....
        /*0628*/ 	.word	0xffffffff


	//   ....[126]....
        /*062c*/ 	.word	0xffffffff


	//   ....[127]....
        /*0630*/ 	.word	0xffffffff


	//   ....[128]....
        /*0634*/ 	.word	0xffffffff


	//   ....[129]....
        /*0638*/ 	.word	0xffffffff


	//   ....[130]....
        /*063c*/ 	.word	0xffffffff


	//   ....[131]....
        /*0640*/ 	.word	0xffffffff


	//   ....[132]....
        /*0644*/ 	.word	0xffffffff


	//   ....[133]....
        /*0648*/ 	.word	0xffffffff


	//   ....[134]....
        /*064c*/ 	.word	0xffffffff


	//   ....[135]....
        /*0650*/ 	.word	0xffffffff


	//   ....[136]....
        /*0654*/ 	.word	0xffffffff


	//   ....[137]....
        /*0658*/ 	.word	0xffffffff


	//   ....[138]....
        /*065c*/ 	.word	0xffffffff


	//   ....[139]....
        /*0660*/ 	.word	0xffffffff


	//   ....[140]....
        /*0664*/ 	.word	0xffffffff


	//   ....[141]....
        /*0668*/ 	.word	0xffffffff


	//   ....[142]....
        /*066c*/ 	.word	0xffffffff


	//   ....[143]....
        /*0670*/ 	.word	0xffffffff


	//   ....[144]....
        /*0674*/ 	.word	0xffffffff


	//   ....[145]....
        /*0678*/ 	.word	0xffffffff


	//   ....[146]....
        /*067c*/ 	.word	0xffffffff


	//   ....[147]....
        /*0680*/ 	.word	0xffffffff


	//   ....[148]....
        /*0684*/ 	.word	0xffffffff


	//   ....[149]....
        /*0688*/ 	.word	0xffffffff


	//   ....[150]....
        /*068c*/ 	.word	0xffffffff


	//   ....[151]....
        /*0690*/ 	.word	0xffffffff


	//   ....[152]....
        /*0694*/ 	.word	0xffffffff


	//   ....[153]....
        /*0698*/ 	.word	0xffffffff


	//   ....[154]....
        /*069c*/ 	.word	0xffffffff


	//   ....[155]....
        /*06a0*/ 	.word	0xffffffff


	//   ....[156]....
        /*06a4*/ 	.word	0xffffffff


	//   ....[157]....
        /*06a8*/ 	.word	0xffffffff


	//   ....[158]....
        /*06ac*/ 	.word	0xffffffff


	//   ....[159]....
        /*06b0*/ 	.word	0xffffffff


	//   ....[160]....
        /*06b4*/ 	.word	0xffffffff


	//   ....[161]....
        /*06b8*/ 	.word	0xffffffff


	//   ....[162]....
        /*06bc*/ 	.word	0xffffffff


	//   ....[163]....
        /*06c0*/ 	.word	0xffffffff


	//   ....[164]....
        /*06c4*/ 	.word	0xffffffff


	//   ....[165]....
        /*06c8*/ 	.word	0xffffffff


	//   ....[166]....
        /*06cc*/ 	.word	0xffffffff


	//   ....[167]....
        /*06d0*/ 	.word	0xffffffff


	//   ....[168]....
        /*06d4*/ 	.word	0xffffffff


	//   ....[169]....
        /*06d8*/ 	.word	0xffffffff


	//   ....[170]....
        /*06dc*/ 	.word	0xffffffff


	//   ....[171]....
        /*06e0*/ 	.word	0xffffffff


	//   ....[172]....
        /*06e4*/ 	.word	0xffffffff


	//   ....[173]....
        /*06e8*/ 	.word	0xffffffff


	//   ....[174]....
        /*06ec*/ 	.word	0xffffffff


	//   ....[175]....
        /*06f0*/ 	.word	0xffffffff


	//   ....[176]....
        /*06f4*/ 	.word	0xffffffff


	//   ....[177]....
        /*06f8*/ 	.word	0xffffffff


	//   ....[178]....
        /*06fc*/ 	.word	0xffffffff


	//   ....[179]....
        /*0700*/ 	.word	0xffffffff


	//   ....[180]....
        /*0704*/ 	.word	0xffffffff


	//   ....[181]....
        /*0708*/ 	.word	0xffffffff


	//   ....[182]....
        /*070c*/ 	.word	0xffffffff


	//   ....[183]....
        /*0710*/ 	.word	0xffffffff


	//   ....[184]....
        /*0714*/ 	.word	0xffffffff


	//   ....[185]....
        /*0718*/ 	.word	0xffffffff


	//   ....[186]....
        /*071c*/ 	.word	0xffffffff


	//   ....[187]....
        /*0720*/ 	.word	0xffffffff


	//   ....[188]....
        /*0724*/ 	.word	0xffffffff


	//   ....[189]....
        /*0728*/ 	.word	0xffffffff


	//   ....[190]....
        /*072c*/ 	.word	0xffffffff


	//   ....[191]....
        /*0730*/ 	.word	0xffffffff


	//   ....[192]....
        /*0734*/ 	.word	0xffffffff


	//   ....[193]....
        /*0738*/ 	.word	0xffffffff


	//   ....[194]....
        /*073c*/ 	.word	0xffffffff


	//   ....[195]....
        /*0740*/ 	.word	0xffffffff


	//   ....[196]....
        /*0744*/ 	.word	0xffffffff


	//   ....[197]....
        /*0748*/ 	.word	0xffffffff


	//   ....[198]....
        /*074c*/ 	.word	0xffffffff


	//   ....[199]....
        /*0750*/ 	.word	0xffffffff


	//   ....[200]....
        /*0754*/ 	.word	0xffffffff


	//   ....[201]....
        /*0758*/ 	.word	0xffffffff


	//   ....[202]....
        /*075c*/ 	.word	0xffffffff


	//   ....[203]....
        /*0760*/ 	.word	0xffffffff


	//   ....[204]....
        /*0764*/ 	.word	0xffffffff


	//   ....[205]....
        /*0768*/ 	.word	0xffffffff


	//   ....[206]....
        /*076c*/ 	.word	0xffffffff


	//   ....[207]....
        /*0770*/ 	.word	0xffffffff


	//   ....[208]....
        /*0774*/ 	.word	0xffffffff


	//   ....[209]....
        /*0778*/ 	.word	0xffffffff


	//   ....[210]....
        /*077c*/ 	.word	0xffffffff


	//   ....[211]....
        /*0780*/ 	.word	0xffffffff


	//   ....[212]....
        /*0784*/ 	.word	0xffffffff


	//   ....[213]....
        /*0788*/ 	.word	0xffffffff


	//   ....[214]....
        /*078c*/ 	.word	0xffffffff


	//   ....[215]....
        /*0790*/ 	.word	0xffffffff


	//   ....[216]....
        /*0794*/ 	.word	0xffffffff


	//   ....[217]....
        /*0798*/ 	.word	0xffffffff


	//   ....[218]....
        /*079c*/ 	.word	0xffffffff


	//   ....[219]....
        /*07a0*/ 	.word	0xffffffff


	//   ....[220]....
        /*07a4*/ 	.word	0xffffffff


	//   ....[221]....
        /*07a8*/ 	.word	0xffffffff


	//   ....[222]....
        /*07ac*/ 	.word	0xffffffff


	//   ....[223]....
        /*07b0*/ 	.word	0xffffffff


	//   ....[224]....
        /*07b4*/ 	.word	0xffffffff


	//   ....[225]....
        /*07b8*/ 	.word	0xffffffff


	//   ....[226]....
        /*07bc*/ 	.word	0xffffffff


	//   ....[227]....
        /*07c0*/ 	.word	0xffffffff


	//   ....[228]....
        /*07c4*/ 	.word	0xffffffff


	//   ....[229]....
        /*07c8*/ 	.word	0xffffffff


	//   ....[230]....
        /*07cc*/ 	.word	0xffffffff


	//   ....[231]....
        /*07d0*/ 	.word	0xffffffff


	//   ....[232]....
        /*07d4*/ 	.word	0xffffffff


	//   ....[233]....
        /*07d8*/ 	.word	0xffffffff


	//   ....[234]....
        /*07dc*/ 	.word	0xffffffff


	//   ....[235]....
        /*07e0*/ 	.word	0xffffffff


	//   ....[236]....
        /*07e4*/ 	.word	0xffffffff


	//   ....[237]....
        /*07e8*/ 	.word	0xffffffff


	//   ....[238]....
        /*07ec*/ 	.word	0xffffffff


	//   ....[239]....
        /*07f0*/ 	.word	0xffffffff


	//   ....[240]....
        /*07f4*/ 	.word	0xffffffff


	//   ....[241]....
        /*07f8*/ 	.word	0xffffffff


	//   ....[242]....
        /*07fc*/ 	.word	0xffffffff


	//   ....[243]....
        /*0800*/ 	.word	0xffffffff


	//   ....[244]....
        /*0804*/ 	.word	0xffffffff


	//   ....[245]....
        /*0808*/ 	.word	0xffffffff


	//   ....[246]....
        /*080c*/ 	.word	0xffffffff


	//   ....[247]....
        /*0810*/ 	.word	0xffffffff


	//   ....[248]....
        /*0814*/ 	.word	0xffffffff


	//   ....[249]....
        /*0818*/ 	.word	0xffffffff


	//   ....[250]....
        /*081c*/ 	.word	0xffffffff


	//   ....[251]....
        /*0820*/ 	.word	0xffffffff


	//----- nvinfo : EIATTR_COOP_GROUP_INSTR_OFFSETS
	.align		4
.L_1122:
        /*0824*/ 	.byte	0x04, 0x28
        /*0826*/ 	.short	(.L_1124 - .L_1123)


	//   ....[0]....
.L_1123:
        /*0828*/ 	.word	0x00000050


	//   ....[1]....
        /*082c*/ 	.word	0x00000200


	//   ....[2]....
        /*0830*/ 	.word	0x00000230


	//   ....[3]....
        /*0834*/ 	.word	0x00000260


	//   ....[4]....
        /*0838*/ 	.word	0x00000290


	//   ....[5]....
        /*083c*/ 	.word	0x000002c0


	//   ....[6]....
        /*0840*/ 	.word	0x000002f0


	//   ....[7]....
        /*0844*/ 	.word	0x00000450


	//   ....[8]....
        /*0848*/ 	.word	0x00000490


	//   ....[9]....
        /*084c*/ 	.word	0x000004c0


	//   ....[10]....
        /*0850*/ 	.word	0x000004f0


	//   ....[11]....
        /*0854*/ 	.word	0x00000520


	//   ....[12]....
        /*0858*/ 	.word	0x00000550


	//   ....[13]....
        /*085c*/ 	.word	0x000005e0


	//   ....[14]....
        /*0860*/ 	.word	0x00000630


	//   ....[15]....
        /*0864*/ 	.word	0x00000650


	//   ....[16]....
        /*0868*/ 	.word	0x000006b0


	//   ....[17]....
        /*086c*/ 	.word	0x00003e20


	//   ....[18]....
        /*0870*/ 	.word	0x00003e30


	//   ....[19]....
        /*0874*/ 	.word	0x000059a0


	//   ....[20]....
        /*0878*/ 	.word	0x000059b0


	//   ....[21]....
        /*087c*/ 	.word	0x000074a0


	//   ....[22]....
        /*0880*/ 	.word	0x000074b0


	//   ....[23]....
        /*0884*/ 	.word	0x000079a0


	//   ....[24]....
        /*0888*/ 	.word	0x000079b0


	//   ....[25]....
        /*088c*/ 	.word	0x00008790


	//   ....[26]....
        /*0890*/ 	.word	0x000087b0


	//   ....[27]....
        /*0894*/ 	.word	0x000088e0


	//   ....[28]....
        /*0898*/ 	.word	0x000088f0


	//   ....[29]....
        /*089c*/ 	.word	0x00008a20


	//   ....[30]....
        /*08a0*/ 	.word	0x00008a40


	//   ....[31]....
        /*08a4*/ 	.word	0x00008b70


	//   ....[32]....
        /*08a8*/ 	.word	0x00008b80


	//   ....[33]....
        /*08ac*/ 	.word	0x00009020


	//   ....[34]....
        /*08b0*/ 	.word	0x00009050


	//   ....[35]....
        /*08b4*/ 	.word	0x00009070


	//   ....[36]....
        /*08b8*/ 	.word	0x00009080


	//   ....[37]....
        /*08bc*/ 	.word	0x00009180


	//   ....[38]....
        /*08c0*/ 	.word	0x000091b0


	//   ....[39]....
        /*08c4*/ 	.word	0x000091e0


	//   ....[40]....
        /*08c8*/ 	.word	0x00009280


	//   ....[41]....
        /*08cc*/ 	.word	0x00009650


	//   ....[42]....
        /*08d0*/ 	.word	0x00009670


	//   ....[43]....
        /*08d4*/ 	.word	0x00009700


	//   ....[44]....
        /*08d8*/ 	.word	0x00009760


	//   ....[45]....
        /*08dc*/ 	.word	0x00009ba0


	//   ....[46]....
        /*08e0*/ 	.word	0x00009bc0


	//   ....[47]....
        /*08e4*/ 	.word	0x00009bd0


	//   ....[48]....
        /*08e8*/ 	.word	0x00009be0


	//   ....[49]....
        /*08ec*/ 	.word	0x0000a3c0


	//   ....[50]....
        /*08f0*/ 	.word	0x0000a3d0


	//   ....[51]....
        /*08f4*/ 	.word	0x0000a3e0


	//   ....[52]....
        /*08f8*/ 	.word	0x0000a3f0


	//   ....[53]....
        /*08fc*/ 	.word	0x0000d3b0


	//   ....[54]....
        /*0900*/ 	.word	0x0000d3d0


	//   ....[55]....
        /*0904*/ 	.word	0x0000d3f0


	//   ....[56]....
        /*0908*/ 	.word	0x0000d400


	//   ....[57]....
        /*090c*/ 	.word	0x0000d9a0


	//   ....[58]....
        /*0910*/ 	.word	0x0000d9b0


	//   ....[59]....
        /*0914*/ 	.word	0x0000d9c0


	//   ....[60]....
        /*0918*/ 	.word	0x0000d9d0


	//   ....[61]....
        /*091c*/ 	.word	0x00010c00


	//   ....[62]....
        /*0920*/ 	.word	0x00010c20


	//   ....[63]....
        /*0924*/ 	.word	0x00010d20


	//   ....[64]....
        /*0928*/ 	.word	0x00010d40


	//   ....[65]....
        /*092c*/ 	.word	0x00011900


	//   ....[66]....
        /*0930*/ 	.word	0x00011910


	//   ....[67]....
        /*0934*/ 	.word	0x00011f60


	//   ....[68]....
        /*0938*/ 	.word	0x00012090


	//   ....[69]....
        /*093c*/ 	.word	0x000120a0


	//   ....[70]....
        /*0940*/ 	.word	0x000120d0


	//   ....[71]....
        /*0944*/ 	.word	0x00013390


	//   ....[72]....
        /*0948*/ 	.word	0x000133b0


	//   ....[73]....
        /*094c*/ 	.word	0x000134a0


	//   ....[74]....
        /*0950*/ 	.word	0x000134c0


	//   ....[75]....
        /*0954*/ 	.word	0x00013a00


	//   ....[76]....
        /*0958*/ 	.word	0x00013a20


	//   ....[77]....
        /*095c*/ 	.word	0x00013b20


	//   ....[78]....
        /*0960*/ 	.word	0x00013b60


	//   ....[79]....
        /*0964*/ 	.word	0x000145b0


	//   ....[80]....
        /*0968*/ 	.word	0x000145f0


	//   ....[81]....
        /*096c*/ 	.word	0x00014b90


	//   ....[82]....
        /*0970*/ 	.word	0x00014cc0


	//   ....[83]....
        /*0974*/ 	.word	0x00014de0


	//   ....[84]....
        /*0978*/ 	.word	0x00014e20


	//   ....[85]....
        /*097c*/ 	.word	0x00016780


	//   ....[86]....
        /*0980*/ 	.word	0x000167a0


	//   ....[87]....
        /*0984*/ 	.word	0x000168b0


	//   ....[88]....
        /*0988*/ 	.word	0x000168e0


	//   ....[89]....
        /*098c*/ 	.word	0x00016db0


	//   ....[90]....
        /*0990*/ 	.word	0x00016dd0


	//   ....[91]....
        /*0994*/ 	.word	0x00016ed0


	//   ....[92]....
        /*0998*/ 	.word	0x00016f10


	//   ....[93]....
        /*099c*/ 	.word	0x00017c40


	//   ....[94]....
        /*09a0*/ 	.word	0x00017c70


	//   ....[95]....
        /*09a4*/ 	.word	0x00017f10


	//   ....[96]....
        /*09a8*/ 	.word	0x00018040


	//   ....[97]....
        /*09ac*/ 	.word	0x00019610


	//   ....[98]....
        /*09b0*/ 	.word	0x00019630


	//   ....[99]....
        /*09b4*/ 	.word	0x00019740


	//   ....[100]....
        /*09b8*/ 	.word	0x00019770


	//   ....[101]....
        /*09bc*/ 	.word	0x00019990


	//   ....[102]....
        /*09c0*/ 	.word	0x000199c0


	//   ....[103]....
        /*09c4*/ 	.word	0x000199d0


	//   ....[104]....
        /*09c8*/ 	.word	0x00019a00


	//   ....[105]....
        /*09cc*/ 	.word	0x0001afc0


	//   ....[106]....
        /*09d0*/ 	.word	0x0001afd0


	//   ....[107]....
        /*09d4*/ 	.word	0x0001aff0


	//   ....[108]....
        /*09d8*/ 	.word	0x0001b010


	//   ....[109]....
        /*09dc*/ 	.word	0x0001b390


	//   ....[110]....
        /*09e0*/ 	.word	0x0001b3b0


	//   ....[111]....
        /*09e4*/ 	.word	0x0001b4d0


	//   ....[112]....
        /*09e8*/ 	.word	0x0001b4e0


	//   ....[113]....
        /*09ec*/ 	.word	0x0001b610


	//   ....[114]....
        /*09f0*/ 	.word	0x0001b630


	//   ....[115]....
        /*09f4*/ 	.word	0x0001b760


	//   ....[116]....
        /*09f8*/ 	.word	0x0001b770


	//   ....[117]....
        /*09fc*/ 	.word	0x0001baa0


	//   ....[118]....
        /*0a00*/ 	.word	0x0001bac0


	//   ....[119]....
        /*0a04*/ 	.word	0x0001c570


	//   ....[120]....
        /*0a08*/ 	.word	0x0001c580


	//   ....[121]....
        /*0a0c*/ 	.word	0x0001d850


	//   ....[122]....
        /*0a10*/ 	.word	0x0001d870


	//   ....[123]....
        /*0a14*/ 	.word	0x0001d9a0


	//   ....[124]....
        /*0a18*/ 	.word	0x0001d9b0


	//   ....[125]....
        /*0a1c*/ 	.word	0x0001dae0


	//   ....[126]....
        /*0a20*/ 	.word	0x0001db00


	//   ....[127]....
        /*0a24*/ 	.word	0x0001dc30


	//   ....[128]....
        /*0a28*/ 	.word	0x0001dc40


	//   ....[129]....
        /*0a2c*/ 	.word	0x0001de30


	//   ....[130]....
        /*0a30*/ 	.word	0x0001de50


	//   ....[131]....
        /*0a34*/ 	.word	0x0001df80


	//   ....[132]....
        /*0a38*/ 	.word	0x0001dfc0


	//   ....[133]....
        /*0a3c*/ 	.word	0x0001dff0


	//   ....[134]....
        /*0a40*/ 	.word	0x0001e020


	//   ....[135]....
        /*0a44*/ 	.word	0x0001e050


	//   ....[136]....
        /*0a48*/ 	.word	0x0001e080


	//   ....[137]....
        /*0a4c*/ 	.word	0x0001e1f0


	//   ....[138]....
        /*0a50*/ 	.word	0x0001e230


	//   ....[139]....
        /*0a54*/ 	.word	0x0001e260


	//   ....[140]....
        /*0a58*/ 	.word	0x0001e290


	//   ....[141]....
        /*0a5c*/ 	.word	0x0001e2c0


	//   ....[142]....
        /*0a60*/ 	.word	0x0001e2f0


	//   ....[143]....
        /*0a64*/ 	.word	0x0001e380


	//   ....[144]....
        /*0a68*/ 	.word	0x0001e3e0


	//   ....[145]....
        /*0a6c*/ 	.word	0x0001e3f0


	//   ....[146]....
        /*0a70*/ 	.word	0x0001e450


	//   ....[147]....
        /*0a74*/ 	.word	0x0001eeb0


	//   ....[148]....
        /*0a78*/ 	.word	0x0001ef10


	//   ....[149]....
        /*0a7c*/ 	.word	0x0001ef60


	//   ....[150]....
        /*0a80*/ 	.word	0x0001efb0


	//   ....[151]....
        /*0a84*/ 	.word	0x0001f000


	//   ....[152]....
        /*0a88*/ 	.word	0x0001f070


	//   ....[153]....
        /*0a8c*/ 	.word	0x0001f0c0


	//   ....[154]....
        /*0a90*/ 	.word	0x0001f130


	//   ....[155]....
        /*0a94*/ 	.word	0x0001f1a0


	//   ....[156]....
        /*0a98*/ 	.word	0x0001f200


	//   ....[157]....
        /*0a9c*/ 	.word	0x0001f270


	//   ....[158]....
        /*0aa0*/ 	.word	0x0001f2e0


	//   ....[159]....
        /*0aa4*/ 	.word	0x0001f350


	//   ....[160]....
        /*0aa8*/ 	.word	0x0001f3b0


	//   ....[161]....
        /*0aac*/ 	.word	0x0001f420


	//   ....[162]....
        /*0ab0*/ 	.word	0x0001f490


	//   ....[163]....
        /*0ab4*/ 	.word	0x0001f500


	//   ....[164]....
        /*0ab8*/ 	.word	0x0001f560


	//   ....[165]....
        /*0abc*/ 	.word	0x0001f5d0


	//   ....[166]....
        /*0ac0*/ 	.word	0x0001f640


	//   ....[167]....
        /*0ac4*/ 	.word	0x0001f7b0


	//   ....[168]....
        /*0ac8*/ 	.word	0x0001f810


	//   ....[169]....
        /*0acc*/ 	.word	0x0001f880


	//   ....[170]....
        /*0ad0*/ 	.word	0x0001f8f0


	//   ....[171]....
        /*0ad4*/ 	.word	0x0001f950


	//   ....[172]....
        /*0ad8*/ 	.word	0x0001f9b0


	//   ....[173]....
        /*0adc*/ 	.word	0x0001fa20


	//   ....[174]....
        /*0ae0*/ 	.word	0x0001fa80


	//   ....[175]....
        /*0ae4*/ 	.word	0x0001fae0


	//   ....[176]....
        /*0ae8*/ 	.word	0x0001fb40


	//   ....[177]....
        /*0aec*/ 	.word	0x0001fbb0


	//   ....[178]....
        /*0af0*/ 	.word	0x0001fc20


	//   ....[179]....
        /*0af4*/ 	.word	0x0001fc90


	//   ....[180]....
        /*0af8*/ 	.word	0x0001fcf0


	//   ....[181]....
        /*0afc*/ 	.word	0x0001fd60


	//   ....[182]....
        /*0b00*/ 	.word	0x0001fdc0


	//   ....[183]....
        /*0b04*/ 	.word	0x0001fe30


	//   ....[184]....
        /*0b08*/ 	.word	0x0001fe90


	//   ....[185]....
        /*0b0c*/ 	.word	0x0001ff00


	//   ....[186]....
        /*0b10*/ 	.word	0x0001ff70


	//   ....[187]....
        /*0b14*/ 	.word	0x000200e0


	//   ....[188]....
        /*0b18*/ 	.word	0x00020140


	//   ....[189]....
        /*0b1c*/ 	.word	0x000201b0


	//   ....[190]....
        /*0b20*/ 	.word	0x00020220


	//   ....[191]....
        /*0b24*/ 	.word	0x00020390


	//   ....[192]....
        /*0b28*/ 	.word	0x000203f0


	//   ....[193]....
        /*0b2c*/ 	.word	0x00020460


	//   ....[194]....
        /*0b30*/ 	.word	0x000204d0


	//   ....[195]....
        /*0b34*/ 	.word	0x00020650


	//   ....[196]....
        /*0b38*/ 	.word	0x000206b0


	//   ....[197]....
        /*0b3c*/ 	.word	0x00020720


	//   ....[198]....
        /*0b40*/ 	.word	0x00020790


	//   ....[199]....
        /*0b44*/ 	.word	0x00020910


	//   ....[200]....
        /*0b48*/ 	.word	0x00020970


	//   ....[201]....
        /*0b4c*/ 	.word	0x000209e0


	//   ....[202]....
        /*0b50*/ 	.word	0x00020a50


	//   ....[203]....
        /*0b54*/ 	.word	0x00020bd0


	//   ....[204]....
        /*0b58*/ 	.word	0x00020c30


	//   ....[205]....
        /*0b5c*/ 	.word	0x00020c90


	//   ....[206]....
        /*0b60*/ 	.word	0x00020d00


	//   ....[207]....
        /*0b64*/ 	.word	0x00020d70


	//   ....[208]....
        /*0b68*/ 	.word	0x00020ef0


	//   ....[209]....
        /*0b6c*/ 	.word	0x00020f50


	//   ....[210]....
        /*0b70*/ 	.word	0x00020fb0


	//   ....[211]....
        /*0b74*/ 	.word	0x00021010


	//   ....[212]....
        /*0b78*/ 	.word	0x00021060


	//   ....[213]....
        /*0b7c*/ 	.word	0x000210b0


	//   ....[214]....
        /*0b80*/ 	.word	0x00021120


	//   ....[215]....
        /*0b84*/ 	.word	0x00021190


	//   ....[216]....
        /*0b88*/ 	.word	0x00021200


	//   ....[217]....
        /*0b8c*/ 	.word	0x00021260


	//   ....[218]....
        /*0b90*/ 	.word	0x000212d0


	//   ....[219]....
        /*0b94*/ 	.word	0x00021340


	//   ....[220]....
        /*0b98*/ 	.word	0x000213b0


	//   ....[221]....
        /*0b9c*/ 	.word	0x00021410


	//   ....[222]....
        /*0ba0*/ 	.word	0x00021480


	//   ....[223]....
        /*0ba4*/ 	.word	0x000214f0


	//   ....[224]....
        /*0ba8*/ 	.word	0x00021560


	//   ....[225]....
        /*0bac*/ 	.word	0x000215c0


	//   ....[226]....
        /*0bb0*/ 	.word	0x00021630


	//   ....[227]....
        /*0bb4*/ 	.word	0x000216a0


	//   ....[228]....
        /*0bb8*/ 	.word	0x00021710


	//   ....[229]....
        /*0bbc*/ 	.word	0x00021770


	//   ....[230]....
        /*0bc0*/ 	.word	0x000217e0


	//   ....[231]....
        /*0bc4*/ 	.word	0x00021850


	//   ....[232]....
        /*0bc8*/ 	.word	0x000218c0


	//   ....[233]....
        /*0bcc*/ 	.word	0x00021920


	//   ....[234]....
        /*0bd0*/ 	.word	0x00021990


	//   ....[235]....
        /*0bd4*/ 	.word	0x00021a00


	//   ....[236]....
        /*0bd8*/ 	.word	0x00021a50


	//   ....[237]....
        /*0bdc*/ 	.word	0x00021a90


	//   ....[238]....
        /*0be0*/ 	.word	0x00021ae0


	//   ....[239]....
        /*0be4*/ 	.word	0x00021b30


	//   ....[240]....
        /*0be8*/ 	.word	0x00021b80


	//   ....[241]....
        /*0bec*/ 	.word	0x00021bf0


	//   ....[242]....
        /*0bf0*/ 	.word	0x00021c40


	//   ....[243]....
        /*0bf4*/ 	.word	0x00021c90


	//   ....[244]....
        /*0bf8*/ 	.word	0x00021ce0


	//   ....[245]....
        /*0bfc*/ 	.word	0x00021d30


	//   ....[246]....
        /*0c00*/ 	.word	0x00021d80


	//   ....[247]....
        /*0c04*/ 	.word	0x00021df0


	//   ....[248]....
        /*0c08*/ 	.word	0x00021e40


	//   ....[249]....
        /*0c0c*/ 	.word	0x00021eb0


	//   ....[250]....
        /*0c10*/ 	.word	0x00021f10


	//   ....[251]....
        /*0c14*/ 	.word	0x00021f80


	//----- nvinfo : EIATTR_EXIT_INSTR_OFFSETS
	.align		4
.L_1124:
        /*0c18*/ 	.byte	0x04, 0x1c
        /*0c1a*/ 	.short	(.L_1126 - .L_1125)


	//   ....[0]....
.L_1125:
        /*0c1c*/ 	.word	0x000010d0


	//   ....[1]....
        /*0c20*/ 	.word	0x0001ee70


	//----- nvinfo : EIATTR_MAX_THREADS
	.align		4
.L_1126:
        /*0c24*/ 	.byte	0x04, 0x05
        /*0c26*/ 	.short	(.L_1128 - .L_1127)
.L_1127:
        /*0c28*/ 	.word	0x00000100
        /*0c2c*/ 	.word	0x00000001
        /*0c30*/ 	.word	0x00000001


	//----- nvinfo : EIATTR_CRS_STACK_SIZE
	.align		4
.L_1128:
        /*0c34*/ 	.byte	0x04, 0x1e
        /*0c36*/ 	.short	(.L_1130 - .L_1129)
.L_1129:
        /*0c38*/ 	.word	0x00000000
.L_1130:


//--------------------- .nv.callgraph             --------------------------
	.section	.nv.callgraph,"",@"SHT_CUDA_CALLGRAPH"
	.align	4
	.sectionentsize	8
	.align		4
        /*0000*/ 	.word	0x00000000
	.align		4
        /*0004*/ 	.word	0xffffffff
	.align		4
        /*0008*/ 	.word	0x00000000
	.align		4
        /*000c*/ 	.word	0xfffffffe
	.align		4
        /*0010*/ 	.word	0x00000000
	.align		4
        /*0014*/ 	.word	0xfffffffd
	.align		4
        /*0018*/ 	.word	0x00000000
	.align		4
        /*001c*/ 	.word	0xfffffffc


//--------------------- .nv.rel.action            --------------------------
	.section	.nv.rel.action,"",@"SHT_CUDA_RELOCINFO"
	.align	8
	.sectionentsize	8
        /*0000*/ 	.byte	0x73, 0x00, 0x00, 0x00, 0x00, 0x00, 0x00, 0x00, 0x00, 0x00, 0x00, 0x11, 0x25, 0x00, 0x05, 0x36


//--------------------- .nv.constant4             --------------------------
	.section	.nv.constant4,"a",@progbits
	.align	8
	.align		8
.nv.constant4:
        /*0000*/ 	.dword	_ZN89_INTERNAL_5a5148a6_53_flash_fwd_hdim192_bf16_paged_split_softcapall_sm80_cu_49158569_31784cuda3std3__45__cpo5beginE
	.align		8
        /*0008*/ 	.dword	_ZN89_INTERNAL_5a5148a6_53_flash_fwd_hdim192_bf16_paged_split_softcapall_sm80_cu_49158569_31784cuda3std3__45__cpo3endE
	.align		8
        /*0010*/ 	.dword	_ZN89_INTERNAL_5a5148a6_53_flash_fwd_hdim192_bf16_paged_split_softcapall_sm80_cu_49158569_31784cuda3std3__45__cpo6cbeginE
	.align		8
        /*0018*/ 	.dword	_ZN89_INTERNAL_5a5148a6_53_flash_fwd_hdim192_bf16_paged_split_softcapall_sm80_cu_49158569_31784cuda3std3__45__cpo4cendE
	.align		8
        /*0020*/ 	.dword	_ZN89_INTERNAL_5a5148a6_53_flash_fwd_hdim192_bf16_paged_split_softcapall_sm80_cu_49158569_31784cuda3std3__491_GLOBAL__N__5a5148a6_53_flash_fwd_hdim192_bf16_paged_split_softcapall_sm80_cu_49158569_31786ignoreE
	.align		8
        /*0028*/ 	.dword	_ZN89_INTERNAL_5a5148a6_53_flash_fwd_hdim192_bf16_paged_split_softcapall_sm80_cu_49158569_31784cuda3std3__419piecewise_constructE
	.align		8
        /*0030*/ 	.dword	_ZN89_INTERNAL_5a5148a6_53_flash_fwd_hdim192_bf16_paged_split_softcapall_sm80_cu_49158569_31784cuda3std3__48in_placeE
	.align		8
        /*0038*/ 	.dword	_ZN89_INTERNAL_5a5148a6_53_flash_fwd_hdim192_bf16_paged_split_softcapall_sm80_cu_49158569_31784cuda3std6ranges3__45__cpo4swapE
	.align		8
        /*0040*/ 	.dword	_ZN89_INTERNAL_5a5148a6_53_flash_fwd_hdim192_bf16_paged_split_softcapall_sm80_cu_49158569_31784cuda3std6ranges3__45__cpo9iter_moveE
	.align		8
        /*0048*/ 	.dword	_ZN89_INTERNAL_5a5148a6_53_flash_fwd_hdim192_bf16_paged_split_softcapall_sm80_cu_49158569_31784cute7productE
	.align		8
        /*0050*/ 	.dword	_ZN89_INTERNAL_5a5148a6_53_flash_fwd_hdim192_bf16_paged_split_softcapall_sm80_cu_49158569_31784cute1_E


//--------------------- .nv.constant0._ZN7cutlass13device_kernelIN5flash19enable_sm80_to_sm89INS1_16FlashAttnFwdSm80INS1_25CollectiveMainloopFwdSm80ILi8ELi1ELb0EN4cute5tupleIJNS5_1CILi128EEENS7_ILi64EEENS7_ILi192EEEEEELi192ENS_10bfloat16_tEfNS_4arch4Sm80ELb0ELb0ELb1ELb0ELb1ELb0ELb1ELb1EEENS1_21CollectiveEpilogueFwdINS6_IJS8_SA_S9_EEENS6_IJNS7_ILi1EEESI_SI_EEESC_SE_Li256ELb0ELb1ELb1ELb0EEENS1_19SingleTileSchedulerILb0ELb1ELb1ELi128EEEEEEEEEvNT_6ParamsE --------------------------
	.section	.nv.constant0._ZN7cutlass13device_kernelIN5flash19enable_sm80_to_sm89INS1_16FlashAttnFwdSm80INS1_25CollectiveMainloopFwdSm80ILi8ELi1ELb0EN4cute5tupleIJNS5_1CILi128EEENS7_ILi64EEENS7_ILi192EEEEEELi192ENS_10bfloat16_tEfNS_4arch4Sm80ELb0ELb0ELb1ELb0ELb1ELb0ELb1ELb1EEENS1_21CollectiveEpilogueFwdINS6_IJS8_SA_S9_EEENS6_IJNS7_ILi1EEESI_SI_EEESC_SE_Li256ELb0ELb1ELb1ELb0EEENS1_19SingleTileSchedulerILb0ELb1ELb1ELi128EEEEEEEEEvNT_6ParamsE,"a",@progbits
	.sectionflags	@""
	.align	4
.nv.constant0._ZN7cutlass13device_kernelIN5flash19enable_sm80_to_sm89INS1_16FlashAttnFwdSm80INS1_25CollectiveMainloopFwdSm80ILi8ELi1ELb0EN4cute5tupleIJNS5_1CILi128EEENS7_ILi64EEENS7_ILi192EEEEEELi192ENS_10bfloat16_tEfNS_4arch4Sm80ELb0ELb0ELb1ELb0ELb1ELb0ELb1ELb1EEENS1_21CollectiveEpilogueFwdINS6_IJS8_SA_S9_EEENS6_IJNS7_ILi1EEESI_SI_EEESC_SE_Li256ELb0ELb1ELb1ELb0EEENS1_19SingleTileSchedulerILb0ELb1ELb1ELi128EEEEEEEEEvNT_6ParamsE:
	.zero		1400


//--------------------- .nv.constant0._ZN7cutlass13device_kernelIN5flash19enable_sm80_to_sm89INS1_16FlashAttnFwdSm80INS1_25CollectiveMainloopFwdSm80ILi8ELi1ELb0EN4cute5tupleIJNS5_1CILi128EEENS7_ILi64EEENS7_ILi192EEEEEELi192ENS_10bfloat16_tEfNS_4arch4Sm80ELb0ELb0ELb1ELb1ELb1ELb0ELb1ELb1EEENS1_21CollectiveEpilogueFwdINS6_IJS8_SA_S9_EEENS6_IJNS7_ILi1EEESI_SI_EEESC_SE_Li256ELb1ELb1ELb1ELb0EEENS1_36VarlenDynamicPersistentTileSchedulerILi128ELi64ELi256ELi256ELb1ELb1ELb0ELb0ELb1ELb1EEEEEEEEEvNT_6ParamsE --------------------------
	.section	.nv.constant0._ZN7cutlass13device_kernelIN5flash19enable_sm80_to_sm89INS1_16FlashAttnFwdSm80INS1_25CollectiveMainloopFwdSm80ILi8ELi1ELb0EN4cute5tupleIJNS5_1CILi128EEENS7_ILi64EEENS7_ILi192EEEEEELi192ENS_10bfloat16_tEfNS_4arch4Sm80ELb0ELb0ELb1ELb1ELb1ELb0ELb1ELb1EEENS1_21CollectiveEpilogueFwdINS6_IJS8_SA_S9_EEENS6_IJNS7_ILi1EEESI_SI_EEESC_SE_Li256ELb1ELb1ELb1ELb0EEENS1_36VarlenDynamicPersistentTileSchedulerILi128ELi64ELi256ELi256ELb1ELb1ELb0ELb0ELb1ELb1EEEEEEEEEvNT_6ParamsE,"a",@progbits
	.sectionflags	@""
	.align	4
.nv.constant0._ZN7cutlass13device_kernelIN5flash19enable_sm80_to_sm89INS1_16FlashAttnFwdSm80INS1_25CollectiveMainloopFwdSm80ILi8ELi1ELb0EN4cute5tupleIJNS5_1CILi128EEENS7_ILi64EEENS7_ILi192EEEEEELi192ENS_10bfloat16_tEfNS_4arch4Sm80ELb0ELb0ELb1ELb1ELb1ELb0ELb1ELb1EEENS1_21CollectiveEpilogueFwdINS6_IJS8_SA_S9_EEENS6_IJNS7_ILi1EEESI_SI_EEESC_SE_Li256ELb1ELb1ELb1ELb0EEENS1_36VarlenDynamicPersistentTileSchedulerILi128ELi64ELi256ELi256ELb1ELb1ELb0ELb0ELb1ELb1EEEEEEEEEvNT_6ParamsE:
	.zero		1432


//--------------------- .nv.constant0._ZN7cutlass13device_kernelIN5flash19enable_sm80_to_sm89INS1_16FlashAttnFwdSm80INS1_25CollectiveMainloopFwdSm80ILi8ELi1ELb0EN4cute5tupleIJNS5_1CILi128EEENS7_ILi64EEENS7_ILi192EEEEEELi192ENS_10bfloat16_tEfNS_4arch4Sm80ELb0ELb0ELb1ELb1ELb1ELb1ELb1ELb1EEENS1_21CollectiveEpilogueFwdINS6_IJS8_SA_S9_EEENS6_IJNS7_ILi1EEESI_SI_EEESC_SE_Li256ELb1ELb1ELb1ELb0EEENS1_36VarlenDynamicPersistentTileSchedulerILi128ELi64ELi256ELi256ELb1ELb1ELb0ELb0ELb1ELb1EEEEEEEEEvNT_6ParamsE --------------------------
	.section	.nv.constant0._ZN7cutlass13device_kernelIN5flash19enable_sm80_to_sm89INS1_16FlashAttnFwdSm80INS1_25CollectiveMainloopFwdSm80ILi8ELi1ELb0EN4cute5tupleIJNS5_1CILi128EEENS7_ILi64EEENS7_ILi192EEEEEELi192ENS_10bfloat16_tEfNS_4arch4Sm80ELb0ELb0ELb1ELb1ELb1ELb1ELb1ELb1EEENS1_21CollectiveEpilogueFwdINS6_IJS8_SA_S9_EEENS6_IJNS7_ILi1EEESI_SI_EEESC_SE_Li256ELb1ELb1ELb1ELb0EEENS1_36VarlenDynamicPersistentTileSchedulerILi128ELi64ELi256ELi256ELb1ELb1ELb0ELb0ELb1ELb1EEEEEEEEEvNT_6ParamsE,"a",@progbits
	.sectionflags	@""
	.align	4
.nv.constant0._ZN7cutlass13device_kernelIN5flash19enable_sm80_to_sm89INS1_16FlashAttnFwdSm80INS1_25CollectiveMainloopFwdSm80ILi8ELi1ELb0EN4cute5tupleIJNS5_1CILi128EEENS7_ILi64EEENS7_ILi192EEEEEELi192ENS_10bfloat16_tEfNS_4arch4Sm80ELb0ELb0ELb1ELb1ELb1ELb1ELb1ELb1EEENS1_21CollectiveEpilogueFwdINS6_IJS8_SA_S9_EEENS6_IJNS7_ILi1EEESI_SI_EEESC_SE_Li256ELb1ELb1ELb1ELb0EEENS1_36VarlenDynamicPersistentTileSchedulerILi128ELi64ELi256ELi256ELb1ELb1ELb0ELb0ELb1ELb1EEEEEEEEEvNT_6ParamsE:
	.zero		1432


//--------------------- .nv.constant0._ZN7cutlass13device_kernelIN5flash19enable_sm80_to_sm89INS1_16FlashAttnFwdSm80INS1_25CollectiveMainloopFwdSm80ILi8ELi1ELb0EN4cute5tupleIJNS5_1CILi128EEENS7_ILi64EEENS7_ILi192EEEEEELi192ENS_10bfloat16_tEfNS_4arch4Sm80ELb0ELb1ELb1ELb0ELb1ELb0ELb1ELb1EEENS1_21CollectiveEpilogueFwdINS6_IJS8_SA_S9_EEENS6_IJNS7_ILi1EEESI_SI_EEESC_SE_Li256ELb0ELb1ELb1ELb0EEENS1_19SingleTileSchedulerILb0ELb1ELb1ELi128EEEEEEEEEvNT_6ParamsE --------------------------
	.section	.nv.constant0._ZN7cutlass13device_kernelIN5flash19enable_sm80_to_sm89INS1_16FlashAttnFwdSm80INS1_25CollectiveMainloopFwdSm80ILi8ELi1ELb0EN4cute5tupleIJNS5_1CILi128EEENS7_ILi64EEENS7_ILi192EEEEEELi192ENS_10bfloat16_tEfNS_4arch4Sm80ELb0ELb1ELb1ELb0ELb1ELb0ELb1ELb1EEENS1_21CollectiveEpilogueFwdINS6_IJS8_SA_S9_EEENS6_IJNS7_ILi1EEESI_SI_EEESC_SE_Li256ELb0ELb1ELb1ELb0EEENS1_19SingleTileSchedulerILb0ELb1ELb1ELi128EEEEEEEEEvNT_6ParamsE,"a",@progbits
	.sectionflags	@""
	.align	4
.nv.constant0._ZN7cutlass13device_kernelIN5flash19enable_sm80_to_sm89INS1_16FlashAttnFwdSm80INS1_25CollectiveMainloopFwdSm80ILi8ELi1ELb0EN4cute5tupleIJNS5_1CILi128EEENS7_ILi64EEENS7_ILi192EEEEEELi192ENS_10bfloat16_tEfNS_4arch4Sm80ELb0ELb1ELb1ELb0ELb1ELb0ELb1ELb1EEENS1_21CollectiveEpilogueFwdINS6_IJS8_SA_S9_EEENS6_IJNS7_ILi1EEESI_SI_EEESC_SE_Li256ELb0ELb1ELb1ELb0EEENS1_19SingleTileSchedulerILb0ELb1ELb1ELi128EEEEEEEEEvNT_6ParamsE:
	.zero		1400


//--------------------- .nv.constant0._ZN7cutlass13device_kernelIN5flash19enable_sm80_to_sm89INS1_16FlashAttnFwdSm80INS1_25CollectiveMainloopFwdSm80ILi8ELi1ELb0EN4cute5tupleIJNS5_1CILi128EEENS7_ILi64EEENS7_ILi192EEEEEELi192ENS_10bfloat16_tEfNS_4arch4Sm80ELb0ELb1ELb1ELb1ELb1ELb0ELb1ELb1EEENS1_21CollectiveEpilogueFwdINS6_IJS8_SA_S9_EEENS6_IJNS7_ILi1EEESI_SI_EEESC_SE_Li256ELb1ELb1ELb1ELb0EEENS1_36VarlenDynamicPersistentTileSchedulerILi128ELi64ELi256ELi256ELb1ELb1ELb0ELb1ELb0ELb1EEEEEEEEEvNT_6ParamsE --------------------------
	.section	.nv.constant0._ZN7cutlass13device_kernelIN5flash19enable_sm80_to_sm89INS1_16FlashAttnFwdSm80INS1_25CollectiveMainloopFwdSm80ILi8ELi1ELb0EN4cute5tupleIJNS5_1CILi128EEENS7_ILi64EEENS7_ILi192EEEEEELi192ENS_10bfloat16_tEfNS_4arch4Sm80ELb0ELb1ELb1ELb1ELb1ELb0ELb1ELb1EEENS1_21CollectiveEpilogueFwdINS6_IJS8_SA_S9_EEENS6_IJNS7_ILi1EEESI_SI_EEESC_SE_Li256ELb1ELb1ELb1ELb0EEENS1_36VarlenDynamicPersistentTileSchedulerILi128ELi64ELi256ELi256ELb1ELb1ELb0ELb1ELb0ELb1EEEEEEEEEvNT_6ParamsE,"a",@progbits
	.sectionflags	@""
	.align	4
.nv.constant0._ZN7cutlass13device_kernelIN5flash19enable_sm80_to_sm89INS1_16FlashAttnFwdSm80INS1_25CollectiveMainloopFwdSm80ILi8ELi1ELb0EN4cute5tupleIJNS5_1CILi128EEENS7_ILi64EEENS7_ILi192EEEEEELi192ENS_10bfloat16_tEfNS_4arch4Sm80ELb0ELb1ELb1ELb1ELb1ELb0ELb1ELb1EEENS1_21CollectiveEpilogueFwdINS6_IJS8_SA_S9_EEENS6_IJNS7_ILi1EEESI_SI_EEESC_SE_Li256ELb1ELb1ELb1ELb0EEENS1_36VarlenDynamicPersistentTileSchedulerILi128ELi64ELi256ELi256ELb1ELb1ELb0ELb1ELb0ELb1EEEEEEEEEvNT_6ParamsE:
	.zero		1432


//--------------------- .nv.constant0._ZN7cutlass13device_kernelIN5flash19enable_sm80_to_sm89INS1_16FlashAttnFwdSm80INS1_25CollectiveMainloopFwdSm80ILi8ELi1ELb0EN4cute5tupleIJNS5_1CILi128EEENS7_ILi64EEENS7_ILi192EEEEEELi192ENS_10bfloat16_tEfNS_4arch4Sm80ELb0ELb1ELb1ELb1ELb1ELb1ELb1ELb1EEENS1_21CollectiveEpilogueFwdINS6_IJS8_SA_S9_EEENS6_IJNS7_ILi1EEESI_SI_EEESC_SE_Li256ELb1ELb1ELb1ELb0EEENS1_36VarlenDynamicPersistentTileSchedulerILi128ELi64ELi256ELi256ELb1ELb1ELb0ELb1ELb0ELb1EEEEEEEEEvNT_6ParamsE --------------------------
	.section	.nv.constant0._ZN7cutlass13device_kernelIN5flash19enable_sm80_to_sm89INS1_16FlashAttnFwdSm80INS1_25CollectiveMainloopFwdSm80ILi8ELi1ELb0EN4cute5tupleIJNS5_1CILi128EEENS7_ILi64EEENS7_ILi192EEEEEELi192ENS_10bfloat16_tEfNS_4arch4Sm80ELb0ELb1ELb1ELb1ELb1ELb1ELb1ELb1EEENS1_21CollectiveEpilogueFwdINS6_IJS8_SA_S9_EEENS6_IJNS7_ILi1EEESI_SI_EEESC_SE_Li256ELb1ELb1ELb1ELb0EEENS1_36VarlenDynamicPersistentTileSchedulerILi128ELi64ELi256ELi256ELb1ELb1ELb0ELb1ELb0ELb1EEEEEEEEEvNT_6ParamsE,"a",@progbits
	.sectionflags	@""
	.align	4
.nv.constant0._ZN7cutlass13device_kernelIN5flash19enable_sm80_to_sm89INS1_16FlashAttnFwdSm80INS1_25CollectiveMainloopFwdSm80ILi8ELi1ELb0EN4cute5tupleIJNS5_1CILi128EEENS7_ILi64EEENS7_ILi192EEEEEELi192ENS_10bfloat16_tEfNS_4arch4Sm80ELb0ELb1ELb1ELb1ELb1ELb1ELb1ELb1EEENS1_21CollectiveEpilogueFwdINS6_IJS8_SA_S9_EEENS6_IJNS7_ILi1EEESI_SI_EEESC_SE_Li256ELb1ELb1ELb1ELb0EEENS1_36VarlenDynamicPersistentTileSchedulerILi128ELi64ELi256ELi256ELb1ELb1ELb0ELb1ELb0ELb1EEEEEEEEEvNT_6ParamsE:
	.zero		1432


//--------------------- .nv.constant0._ZN7cutlass13device_kernelIN5flash19enable_sm80_to_sm89INS1_16FlashAttnFwdSm80INS1_25CollectiveMainloopFwdSm80ILi8ELi1ELb0EN4cute5tupleIJNS5_1CILi128EEENS7_ILi64EEENS7_ILi192EEEEEELi192ENS_10bfloat16_tEfNS_4arch4Sm80ELb1ELb0ELb1ELb0ELb1ELb0ELb1ELb1EEENS1_21CollectiveEpilogueFwdINS6_IJS8_SA_S9_EEENS6_IJNS7_ILi1EEESI_SI_EEESC_SE_Li256ELb0ELb1ELb1ELb0EEENS1_30DynamicPersistentTileSchedulerILi256ELi256ELb1ELb1ELb0EEEEEEEEEvNT_6ParamsE --------------------------
	.section	.nv.constant0._ZN7cutlass13device_kernelIN5flash19enable_sm80_to_sm89INS1_16FlashAttnFwdSm80INS1_25CollectiveMainloopFwdSm80ILi8ELi1ELb0EN4cute5tupleIJNS5_1CILi128EEENS7_ILi64EEENS7_ILi192EEEEEELi192ENS_10bfloat16_tEfNS_4arch4Sm80ELb1ELb0ELb1ELb0ELb1ELb0ELb1ELb1EEENS1_21CollectiveEpilogueFwdINS6_IJS8_SA_S9_EEENS6_IJNS7_ILi1EEESI_SI_EEESC_SE_Li256ELb0ELb1ELb1ELb0EEENS1_30DynamicPersistentTileSchedulerILi256ELi256ELb1ELb1ELb0EEEEEEEEEvNT_6ParamsE,"a",@progbits
	.sectionflags	@""
	.align	4
.nv.constant0._ZN7cutlass13device_kernelIN5flash19enable_sm80_to_sm89INS1_16FlashAttnFwdSm80INS1_25CollectiveMainloopFwdSm80ILi8ELi1ELb0EN4cute5tupleIJNS5_1CILi128EEENS7_ILi64EEENS7_ILi192EEEEEELi192ENS_10bfloat16_tEfNS_4arch4Sm80ELb1ELb0ELb1ELb0ELb1ELb0ELb1ELb1EEENS1_21CollectiveEpilogueFwdINS6_IJS8_SA_S9_EEENS6_IJNS7_ILi1EEESI_SI_EEESC_SE_Li256ELb0ELb1ELb1ELb0EEENS1_30DynamicPersistentTileSchedulerILi256ELi256ELb1ELb1ELb0EEEEEEEEEvNT_6ParamsE:
	.zero		1416


//--------------------- .nv.constant0._ZN7cutlass13device_kernelIN5flash19enable_sm80_to_sm89INS1_16FlashAttnFwdSm80INS1_25CollectiveMainloopFwdSm80ILi8ELi1ELb0EN4cute5tupleIJNS5_1CILi128EEENS7_ILi64EEENS7_ILi192EEEEEELi192ENS_10bfloat16_tEfNS_4arch4Sm80ELb1ELb0ELb1ELb1ELb1ELb0ELb1ELb1EEENS1_21CollectiveEpilogueFwdINS6_IJS8_SA_S9_EEENS6_IJNS7_ILi1EEESI_SI_EEESC_SE_Li256ELb1ELb1ELb1ELb0EEENS1_36VarlenDynamicPersistentTileSchedulerILi128ELi64ELi256ELi256ELb1ELb1ELb0ELb1ELb1ELb1EEEEEEEEEvNT_6ParamsE --------------------------
	.section	.nv.constant0._ZN7cutlass13device_kernelIN5flash19enable_sm80_to_sm89INS1_16FlashAttnFwdSm80INS1_25CollectiveMainloopFwdSm80ILi8ELi1ELb0EN4cute5tupleIJNS5_1CILi128EEENS7_ILi64EEENS7_ILi192EEEEEELi192ENS_10bfloat16_tEfNS_4arch4Sm80ELb1ELb0ELb1ELb1ELb1ELb0ELb1ELb1EEENS1_21CollectiveEpilogueFwdINS6_IJS8_SA_S9_EEENS6_IJNS7_ILi1EEESI_SI_EEESC_SE_Li256ELb1ELb1ELb1ELb0EEENS1_36VarlenDynamicPersistentTileSchedulerILi128ELi64ELi256ELi256ELb1ELb1ELb0ELb1ELb1ELb1EEEEEEEEEvNT_6ParamsE,"a",@progbits
	.sectionflags	@""
	.align	4
.nv.constant0._ZN7cutlass13device_kernelIN5flash19enable_sm80_to_sm89INS1_16FlashAttnFwdSm80INS1_25CollectiveMainloopFwdSm80ILi8ELi1ELb0EN4cute5tupleIJNS5_1CILi128EEENS7_ILi64EEENS7_ILi192EEEEEELi192ENS_10bfloat16_tEfNS_4arch4Sm80ELb1ELb0ELb1ELb1ELb1ELb0ELb1ELb1EEENS1_21CollectiveEpilogueFwdINS6_IJS8_SA_S9_EEENS6_IJNS7_ILi1EEESI_SI_EEESC_SE_Li256ELb1ELb1ELb1ELb0EEENS1_36VarlenDynamicPersistentTileSchedulerILi128ELi64ELi256ELi256ELb1ELb1ELb0ELb1ELb1ELb1EEEEEEEEEvNT_6ParamsE:
	.zero		1432


//--------------------- .nv.constant0._ZN7cutlass13device_kernelIN5flash19enable_sm80_to_sm89INS1_16FlashAttnFwdSm80INS1_25CollectiveMainloopFwdSm80ILi8ELi1ELb0EN4cute5tupleIJNS5_1CILi128EEENS7_ILi64EEENS7_ILi192EEEEEELi192ENS_10bfloat16_tEfNS_4arch4Sm80ELb1ELb0ELb1ELb1ELb1ELb1ELb1ELb1EEENS1_21CollectiveEpilogueFwdINS6_IJS8_SA_S9_EEENS6_IJNS7_ILi1EEESI_SI_EEESC_SE_Li256ELb1ELb1ELb1ELb0EEENS1_36VarlenDynamicPersistentTileSchedulerILi128ELi64ELi256ELi256ELb1ELb1ELb0ELb1ELb1ELb1EEEEEEEEEvNT_6ParamsE --------------------------
	.section	.nv.constant0._ZN7cutlass13device_kernelIN5flash19enable_sm80_to_sm89INS1_16FlashAttnFwdSm80INS1_25CollectiveMainloopFwdSm80ILi8ELi1ELb0EN4cute5tupleIJNS5_1CILi128EEENS7_ILi64EEENS7_ILi192EEEEEELi192ENS_10bfloat16_tEfNS_4arch4Sm80ELb1ELb0ELb1ELb1ELb1ELb1ELb1ELb1EEENS1_21CollectiveEpilogueFwdINS6_IJS8_SA_S9_EEENS6_IJNS7_ILi1EEESI_SI_EEESC_SE_Li256ELb1ELb1ELb1ELb0EEENS1_36VarlenDynamicPersistentTileSchedulerILi128ELi64ELi256ELi256ELb1ELb1ELb0ELb1ELb1ELb1EEEEEEEEEvNT_6ParamsE,"a",@progbits
	.sectionflags	@""
	.align	4
.nv.constant0._ZN7cutlass13device_kernelIN5flash19enable_sm80_to_sm89INS1_16FlashAttnFwdSm80INS1_25CollectiveMainloopFwdSm80ILi8ELi1ELb0EN4cute5tupleIJNS5_1CILi128EEENS7_ILi64EEENS7_ILi192EEEEEELi192ENS_10bfloat16_tEfNS_4arch4Sm80ELb1ELb0ELb1ELb1ELb1ELb1ELb1ELb1EEENS1_21CollectiveEpilogueFwdINS6_IJS8_SA_S9_EEENS6_IJNS7_ILi1EEESI_SI_EEESC_SE_Li256ELb1ELb1ELb1ELb0EEENS1_36VarlenDynamicPersistentTileSchedulerILi128ELi64ELi256ELi256ELb1ELb1ELb0ELb1ELb1ELb1EEEEEEEEEvNT_6ParamsE:
	.zero		1432


//--------------------- .nv.constant0._ZN7cutlass13device_kernelIN5flash19enable_sm80_to_sm89INS1_16FlashAttnFwdSm80INS1_25CollectiveMainloopFwdSm80ILi8ELi2ELb0EN4cute5tupleIJNS5_1CILi128EEENS7_ILi64EEENS7_ILi192EEEEEELi192ENS_10bfloat16_tEfNS_4arch4Sm80ELb0ELb0ELb1ELb0ELb1ELb0ELb1ELb1EEENS1_21CollectiveEpilogueFwdINS6_IJS8_SA_S9_EEENS6_IJNS7_ILi1EEESI_SI_EEESC_SE_Li256ELb0ELb1ELb1ELb0EEENS1_19SingleTileSchedulerILb0ELb1ELb1ELi128EEEEEEEEEvNT_6ParamsE --------------------------
	.section	.nv.constant0._ZN7cutlass13device_kernelIN5flash19enable_sm80_to_sm89INS1_16FlashAttnFwdSm80INS1_25CollectiveMainloopFwdSm80ILi8ELi2ELb0EN4cute5tupleIJNS5_1CILi128EEENS7_ILi64EEENS7_ILi192EEEEEELi192ENS_10bfloat16_tEfNS_4arch4Sm80ELb0ELb0ELb1ELb0ELb1ELb0ELb1ELb1EEENS1_21CollectiveEpilogueFwdINS6_IJS8_SA_S9_EEENS6_IJNS7_ILi1EEESI_SI_EEESC_SE_Li256ELb0ELb1ELb1ELb0EEENS1_19SingleTileSchedulerILb0ELb1ELb1ELi128EEEEEEEEEvNT_6ParamsE,"a",@progbits
	.sectionflags	@""
	.align	4
.nv.constant0._ZN7cutlass13device_kernelIN5flash19enable_sm80_to_sm89INS1_16FlashAttnFwdSm80INS1_25CollectiveMainloopFwdSm80ILi8ELi2ELb0EN4cute5tupleIJNS5_1CILi128EEENS7_ILi64EEENS7_ILi192EEEEEELi192ENS_10bfloat16_tEfNS_4arch4Sm80ELb0ELb0ELb1ELb0ELb1ELb0ELb1ELb1EEENS1_21CollectiveEpilogueFwdINS6_IJS8_SA_S9_EEENS6_IJNS7_ILi1EEESI_SI_EEESC_SE_Li256ELb0ELb1ELb1ELb0EEENS1_19SingleTileSchedulerILb0ELb1ELb1ELi128EEEEEEEEEvNT_6ParamsE:
	.zero		1400


//--------------------- .nv.constant0._ZN7cutlass13device_kernelIN5flash19enable_sm80_to_sm89INS1_16FlashAttnFwdSm80INS1_25CollectiveMainloopFwdSm80ILi8ELi2ELb0EN4cute5tupleIJNS5_1CILi128EEENS7_ILi64EEENS7_ILi192EEEEEELi192ENS_10bfloat16_tEfNS_4arch4Sm80ELb0ELb0ELb1ELb1ELb1ELb0ELb1ELb1EEENS1_21CollectiveEpilogueFwdINS6_IJS8_SA_S9_EEENS6_IJNS7_ILi1EEESI_SI_EEESC_SE_Li256ELb1ELb1ELb1ELb0EEENS1_36VarlenDynamicPersistentTileSchedulerILi128ELi64ELi256ELi256ELb1ELb1ELb0ELb0ELb1ELb1EEEEEEEEEvNT_6ParamsE --------------------------
	.section	.nv.constant0._ZN7cutlass13device_kernelIN5flash19enable_sm80_to_sm89INS1_16FlashAttnFwdSm80INS1_25CollectiveMainloopFwdSm80ILi8ELi2ELb0EN4cute5tupleIJNS5_1CILi128EEENS7_ILi64EEENS7_ILi192EEEEEELi192ENS_10bfloat16_tEfNS_4arch4Sm80ELb0ELb0ELb1ELb1ELb1ELb0ELb1ELb1EEENS1_21CollectiveEpilogueFwdINS6_IJS8_SA_S9_EEENS6_IJNS7_ILi1EEESI_SI_EEESC_SE_Li256ELb1ELb1ELb1ELb0EEENS1_36VarlenDynamicPersistentTileSchedulerILi128ELi64ELi256ELi256ELb1ELb1ELb0ELb0ELb1ELb1EEEEEEEEEvNT_6ParamsE,"a",@progbits
	.sectionflags	@""
	.align	4
.nv.constant0._ZN7cutlass13device_kernelIN5flash19enable_sm80_to_sm89INS1_16FlashAttnFwdSm80INS1_25CollectiveMainloopFwdSm80ILi8ELi2ELb0EN4cute5tupleIJNS5_1CILi128EEENS7_ILi64EEENS7_ILi192EEEEEELi192ENS_10bfloat16_tEfNS_4arch4Sm80ELb0ELb0ELb1ELb1ELb1ELb0ELb1ELb1EEENS1_21CollectiveEpilogueFwdINS6_IJS8_SA_S9_EEENS6_IJNS7_ILi1EEESI_SI_EEESC_SE_Li256ELb1ELb1ELb1ELb0EEENS1_36VarlenDynamicPersistentTileSchedulerILi128ELi64ELi256ELi256ELb1ELb1ELb0ELb0ELb1ELb1EEEEEEEEEvNT_6ParamsE:
	.zero		1432


//--------------------- .nv.constant0._ZN7cutlass13device_kernelIN5flash19enable_sm80_to_sm89INS1_16FlashAttnFwdSm80INS1_25CollectiveMainloopFwdSm80ILi8ELi2ELb0EN4cute5tupleIJNS5_1CILi128EEENS7_ILi64EEENS7_ILi192EEEEEELi192ENS_10bfloat16_tEfNS_4arch4Sm80ELb0ELb0ELb1ELb1ELb1ELb1ELb1ELb1EEENS1_21CollectiveEpilogueFwdINS6_IJS8_SA_S9_EEENS6_IJNS7_ILi1EEESI_SI_EEESC_SE_Li256ELb1ELb1ELb1ELb0EEENS1_36VarlenDynamicPersistentTileSchedulerILi128ELi64ELi256ELi256ELb1ELb1ELb0ELb0ELb1ELb1EEEEEEEEEvNT_6ParamsE --------------------------
	.section	.nv.constant0._ZN7cutlass13device_kernelIN5flash19enable_sm80_to_sm89INS1_16FlashAttnFwdSm80INS1_25CollectiveMainloopFwdSm80ILi8ELi2ELb0EN4cute5tupleIJNS5_1CILi128EEENS7_ILi64EEENS7_ILi192EEEEEELi192ENS_10bfloat16_tEfNS_4arch4Sm80ELb0ELb0ELb1ELb1ELb1ELb1ELb1ELb1EEENS1_21CollectiveEpilogueFwdINS6_IJS8_SA_S9_EEENS6_IJNS7_ILi1EEESI_SI_EEESC_SE_Li256ELb1ELb1ELb1ELb0EEENS1_36VarlenDynamicPersistentTileSchedulerILi128ELi64ELi256ELi256ELb1ELb1ELb0ELb0ELb1ELb1EEEEEEEEEvNT_6ParamsE,"a",@progbits
	.sectionflags	@""
	.align	4
.nv.constant0._ZN7cutlass13device_kernelIN5flash19enable_sm80_to_sm89INS1_16FlashAttnFwdSm80INS1_25CollectiveMainloopFwdSm80ILi8ELi2ELb0EN4cute5tupleIJNS5_1CILi128EEENS7_ILi64EEENS7_ILi192EEEEEELi192ENS_10bfloat16_tEfNS_4arch4Sm80ELb0ELb0ELb1ELb1ELb1ELb1ELb1ELb1EEENS1_21CollectiveEpilogueFwdINS6_IJS8_SA_S9_EEENS6_IJNS7_ILi1EEESI_SI_EEESC_SE_Li256ELb1ELb1ELb1ELb0EEENS1_36VarlenDynamicPersistentTileSchedulerILi128ELi64ELi256ELi256ELb1ELb1ELb0ELb0ELb1ELb1EEEEEEEEEvNT_6ParamsE:
	.zero		1432


//--------------------- .nv.constant0._ZN7cutlass13device_kernelIN5flash19enable_sm80_to_sm89INS1_16FlashAttnFwdSm80INS1_25CollectiveMainloopFwdSm80ILi8ELi2ELb0EN4cute5tupleIJNS5_1CILi128EEENS7_ILi64EEENS7_ILi192EEEEEELi192ENS_10bfloat16_tEfNS_4arch4Sm80ELb0ELb1ELb1ELb0ELb1ELb0ELb1ELb1EEENS1_21CollectiveEpilogueFwdINS6_IJS8_SA_S9_EEENS6_IJNS7_ILi1EEESI_SI_EEESC_SE_Li256ELb0ELb1ELb1ELb0EEENS1_19SingleTileSchedulerILb0ELb1ELb1ELi128EEEEEEEEEvNT_6ParamsE --------------------------
	.section	.nv.constant0._ZN7cutlass13device_kernelIN5flash19enable_sm80_to_sm89INS1_16FlashAttnFwdSm80INS1_25CollectiveMainloopFwdSm80ILi8ELi2ELb0EN4cute5tupleIJNS5_1CILi128EEENS7_ILi64EEENS7_ILi192EEEEEELi192ENS_10bfloat16_tEfNS_4arch4Sm80ELb0ELb1ELb1ELb0ELb1ELb0ELb1ELb1EEENS1_21CollectiveEpilogueFwdINS6_IJS8_SA_S9_EEENS6_IJNS7_ILi1EEESI_SI_EEESC_SE_Li256ELb0ELb1ELb1ELb0EEENS1_19SingleTileSchedulerILb0ELb1ELb1ELi128EEEEEEEEEvNT_6ParamsE,"a",@progbits
	.sectionflags	@""
	.align	4
.nv.constant0._ZN7cutlass13device_kernelIN5flash19enable_sm80_to_sm89INS1_16FlashAttnFwdSm80INS1_25CollectiveMainloopFwdSm80ILi8ELi2ELb0EN4cute5tupleIJNS5_1CILi128EEENS7_ILi64EEENS7_ILi192EEEEEELi192ENS_10bfloat16_tEfNS_4arch4Sm80ELb0ELb1ELb1ELb0ELb1ELb0ELb1ELb1EEENS1_21CollectiveEpilogueFwdINS6_IJS8_SA_S9_EEENS6_IJNS7_ILi1EEESI_SI_EEESC_SE_Li256ELb0ELb1ELb1ELb0EEENS1_19SingleTileSchedulerILb0ELb1ELb1ELi128EEEEEEEEEvNT_6ParamsE:
	.zero		1400


//--------------------- .nv.constant0._ZN7cutlass13device_kernelIN5flash19enable_sm80_to_sm89INS1_16FlashAttnFwdSm80INS1_25CollectiveMainloopFwdSm80ILi8ELi2ELb0EN4cute5tupleIJNS5_1CILi128EEENS7_ILi64EEENS7_ILi192EEEEEELi192ENS_10bfloat16_tEfNS_4arch4Sm80ELb0ELb1ELb1ELb1ELb1ELb0ELb1ELb1EEENS1_21CollectiveEpilogueFwdINS6_IJS8_SA_S9_EEENS6_IJNS7_ILi1EEESI_SI_EEESC_SE_Li256ELb1ELb1ELb1ELb0EEENS1_36VarlenDynamicPersistentTileSchedulerILi128ELi64ELi256ELi256ELb1ELb1ELb0ELb1ELb0ELb1EEEEEEEEEvNT_6ParamsE --------------------------
	.section	.nv.constant0._ZN7cutlass13device_kernelIN5flash19enable_sm80_to_sm89INS1_16FlashAttnFwdSm80INS1_25CollectiveMainloopFwdSm80ILi8ELi2ELb0EN4cute5tupleIJNS5_1CILi128EEENS7_ILi64EEENS7_ILi192EEEEEELi192ENS_10bfloat16_tEfNS_4arch4Sm80ELb0ELb1ELb1ELb1ELb1ELb0ELb1ELb1EEENS1_21CollectiveEpilogueFwdINS6_IJS8_SA_S9_EEENS6_IJNS7_ILi1EEESI_SI_EEESC_SE_Li256ELb1ELb1ELb1ELb0EEENS1_36VarlenDynamicPersistentTileSchedulerILi128ELi64ELi256ELi256ELb1ELb1ELb0ELb1ELb0ELb1EEEEEEEEEvNT_6ParamsE,"a",@progbits
	.sectionflags	@""
	.align	4
.nv.constant0._ZN7cutlass13device_kernelIN5flash19enable_sm80_to_sm89INS1_16FlashAttnFwdSm80INS1_25CollectiveMainloopFwdSm80ILi8ELi2ELb0EN4cute5tupleIJNS5_1CILi128EEENS7_ILi64EEENS7_ILi192EEEEEELi192ENS_10bfloat16_tEfNS_4arch4Sm80ELb0ELb1ELb1ELb1ELb1ELb0ELb1ELb1EEENS1_21CollectiveEpilogueFwdINS6_IJS8_SA_S9_EEENS6_IJNS7_ILi1EEESI_SI_EEESC_SE_Li256ELb1ELb1ELb1ELb0EEENS1_36VarlenDynamicPersistentTileSchedulerILi128ELi64ELi256ELi256ELb1ELb1ELb0ELb1ELb0ELb1EEEEEEEEEvNT_6ParamsE:
	.zero		1432


//--------------------- .nv.constant0._ZN7cutlass13device_kernelIN5flash19enable_sm80_to_sm89INS1_16FlashAttnFwdSm80INS1_25CollectiveMainloopFwdSm80ILi8ELi2ELb0EN4cute5tupleIJNS5_1CILi128EEENS7_ILi64EEENS7_ILi192EEEEEELi192ENS_10bfloat16_tEfNS_4arch4Sm80ELb0ELb1ELb1ELb1ELb1ELb1ELb1ELb1EEENS1_21CollectiveEpilogueFwdINS6_IJS8_SA_S9_EEENS6_IJNS7_ILi1EEESI_SI_EEESC_SE_Li256ELb1ELb1ELb1ELb0EEENS1_36VarlenDynamicPersistentTileSchedulerILi128ELi64ELi256ELi256ELb1ELb1ELb0ELb1ELb0ELb1EEEEEEEEEvNT_6ParamsE --------------------------
	.section	.nv.constant0._ZN7cutlass13device_kernelIN5flash19enable_sm80_to_sm89INS1_16FlashAttnFwdSm80INS1_25CollectiveMainloopFwdSm80ILi8ELi2ELb0EN4cute5tupleIJNS5_1CILi128EEENS7_ILi64EEENS7_ILi192EEEEEELi192ENS_10bfloat16_tEfNS_4arch4Sm80ELb0ELb1ELb1ELb1ELb1ELb1ELb1ELb1EEENS1_21CollectiveEpilogueFwdINS6_IJS8_SA_S9_EEENS6_IJNS7_ILi1EEESI_SI_EEESC_SE_Li256ELb1ELb1ELb1ELb0EEENS1_36VarlenDynamicPersistentTileSchedulerILi128ELi64ELi256ELi256ELb1ELb1ELb0ELb1ELb0ELb1EEEEEEEEEvNT_6ParamsE,"a",@progbits
	.sectionflags	@""
	.align	4
.nv.constant0._ZN7cutlass13device_kernelIN5flash19enable_sm80_to_sm89INS1_16FlashAttnFwdSm80INS1_25CollectiveMainloopFwdSm80ILi8ELi2ELb0EN4cute5tupleIJNS5_1CILi128EEENS7_ILi64EEENS7_ILi192EEEEEELi192ENS_10bfloat16_tEfNS_4arch4Sm80ELb0ELb1ELb1ELb1ELb1ELb1ELb1ELb1EEENS1_21CollectiveEpilogueFwdINS6_IJS8_SA_S9_EEENS6_IJNS7_ILi1EEESI_SI_EEESC_SE_Li256ELb1ELb1ELb1ELb0EEENS1_36VarlenDynamicPersistentTileSchedulerILi128ELi64ELi256ELi256ELb1ELb1ELb0ELb1ELb0ELb1EEEEEEEEEvNT_6ParamsE:
	.zero		1432


//--------------------- .nv.constant0._ZN7cutlass13device_kernelIN5flash19enable_sm80_to_sm89INS1_16FlashAttnFwdSm80INS1_25CollectiveMainloopFwdSm80ILi8ELi2ELb0EN4cute5tupleIJNS5_1CILi128EEENS7_ILi64EEENS7_ILi192EEEEEELi192ENS_10bfloat16_tEfNS_4arch4Sm80ELb1ELb0ELb1ELb0ELb1ELb0ELb1ELb1EEENS1_21CollectiveEpilogueFwdINS6_IJS8_SA_S9_EEENS6_IJNS7_ILi1EEESI_SI_EEESC_SE_Li256ELb0ELb1ELb1ELb0EEENS1_30DynamicPersistentTileSchedulerILi256ELi256ELb1ELb1ELb0EEEEEEEEEvNT_6ParamsE --------------------------
	.section	.nv.constant0._ZN7cutlass13device_kernelIN5flash19enable_sm80_to_sm89INS1_16FlashAttnFwdSm80INS1_25CollectiveMainloopFwdSm80ILi8ELi2ELb0EN4cute5tupleIJNS5_1CILi128EEENS7_ILi64EEENS7_ILi192EEEEEELi192ENS_10bfloat16_tEfNS_4arch4Sm80ELb1ELb0ELb1ELb0ELb1ELb0ELb1ELb1EEENS1_21CollectiveEpilogueFwdINS6_IJS8_SA_S9_EEENS6_IJNS7_ILi1EEESI_SI_EEESC_SE_Li256ELb0ELb1ELb1ELb0EEENS1_30DynamicPersistentTileSchedulerILi256ELi256ELb1ELb1ELb0EEEEEEEEEvNT_6ParamsE,"a",@progbits
	.sectionflags	@""
	.align	4
.nv.constant0._ZN7cutlass13device_kernelIN5flash19enable_sm80_to_sm89INS1_16FlashAttnFwdSm80INS1_25CollectiveMainloopFwdSm80ILi8ELi2ELb0EN4cute5tupleIJNS5_1CILi128EEENS7_ILi64EEENS7_ILi192EEEEEELi192ENS_10bfloat16_tEfNS_4arch4Sm80ELb1ELb0ELb1ELb0ELb1ELb0ELb1ELb1EEENS1_21CollectiveEpilogueFwdINS6_IJS8_SA_S9_EEENS6_IJNS7_ILi1EEESI_SI_EEESC_SE_Li256ELb0ELb1ELb1ELb0EEENS1_30DynamicPersistentTileSchedulerILi256ELi256ELb1ELb1ELb0EEEEEEEEEvNT_6ParamsE:
	.zero		1416


//--------------------- .nv.constant0._ZN7cutlass13device_kernelIN5flash19enable_sm80_to_sm89INS1_16FlashAttnFwdSm80INS1_25CollectiveMainloopFwdSm80ILi8ELi2ELb0EN4cute5tupleIJNS5_1CILi128EEENS7_ILi64EEENS7_ILi192EEEEEELi192ENS_10bfloat16_tEfNS_4arch4Sm80ELb1ELb0ELb1ELb1ELb1ELb0ELb1ELb1EEENS1_21CollectiveEpilogueFwdINS6_IJS8_SA_S9_EEENS6_IJNS7_ILi1EEESI_SI_EEESC_SE_Li256ELb1ELb1ELb1ELb0EEENS1_36VarlenDynamicPersistentTileSchedulerILi128ELi64ELi256ELi256ELb1ELb1ELb0ELb1ELb1ELb1EEEEEEEEEvNT_6ParamsE --------------------------
	.section	.nv.constant0._ZN7cutlass13device_kernelIN5flash19enable_sm80_to_sm89INS1_16FlashAttnFwdSm80INS1_25CollectiveMainloopFwdSm80ILi8ELi2ELb0EN4cute5tupleIJNS5_1CILi128EEENS7_ILi64EEENS7_ILi192EEEEEELi192ENS_10bfloat16_tEfNS_4arch4Sm80ELb1ELb0ELb1ELb1ELb1ELb0ELb1ELb1EEENS1_21CollectiveEpilogueFwdINS6_IJS8_SA_S9_EEENS6_IJNS7_ILi1EEESI_SI_EEESC_SE_Li256ELb1ELb1ELb1ELb0EEENS1_36VarlenDynamicPersistentTileSchedulerILi128ELi64ELi256ELi256ELb1ELb1ELb0ELb1ELb1ELb1EEEEEEEEEvNT_6ParamsE,"a",@progbits
	.sectionflags	@""
	.align	4
.nv.constant0._ZN7cutlass13device_kernelIN5flash19enable_sm80_to_sm89INS1_16FlashAttnFwdSm80INS1_25CollectiveMainloopFwdSm80ILi8ELi2ELb0EN4cute5tupleIJNS5_1CILi128EEENS7_ILi64EEENS7_ILi192EEEEEELi192ENS_10bfloat16_tEfNS_4arch4Sm80ELb1ELb0ELb1ELb1ELb1ELb0ELb1ELb1EEENS1_21CollectiveEpilogueFwdINS6_IJS8_SA_S9_EEENS6_IJNS7_ILi1EEESI_SI_EEESC_SE_Li256ELb1ELb1ELb1ELb0EEENS1_36VarlenDynamicPersistentTileSchedulerILi128ELi64ELi256ELi256ELb1ELb1ELb0ELb1ELb1ELb1EEEEEEEEEvNT_6ParamsE:
	.zero		1432


//--------------------- .nv.constant0._ZN7cutlass13device_kernelIN5flash19enable_sm80_to_sm89INS1_16FlashAttnFwdSm80INS1_25CollectiveMainloopFwdSm80ILi8ELi2ELb0EN4cute5tupleIJNS5_1CILi128EEENS7_ILi64EEENS7_ILi192EEEEEELi192ENS_10bfloat16_tEfNS_4arch4Sm80ELb1ELb0ELb1ELb1ELb1ELb1ELb1ELb1EEENS1_21CollectiveEpilogueFwdINS6_IJS8_SA_S9_EEENS6_IJNS7_ILi1EEESI_SI_EEESC_SE_Li256ELb1ELb1ELb1ELb0EEENS1_36VarlenDynamicPersistentTileSchedulerILi128ELi64ELi256ELi256ELb1ELb1ELb0ELb1ELb1ELb1EEEEEEEEEvNT_6ParamsE --------------------------
	.section	.nv.constant0._ZN7cutlass13device_kernelIN5flash19enable_sm80_to_sm89INS1_16FlashAttnFwdSm80INS1_25CollectiveMainloopFwdSm80ILi8ELi2ELb0EN4cute5tupleIJNS5_1CILi128EEENS7_ILi64EEENS7_ILi192EEEEEELi192ENS_10bfloat16_tEfNS_4arch4Sm80ELb1ELb0ELb1ELb1ELb1ELb1ELb1ELb1EEENS1_21CollectiveEpilogueFwdINS6_IJS8_SA_S9_EEENS6_IJNS7_ILi1EEESI_SI_EEESC_SE_Li256ELb1ELb1ELb1ELb0EEENS1_36VarlenDynamicPersistentTileSchedulerILi128ELi64ELi256ELi256ELb1ELb1ELb0ELb1ELb1ELb1EEEEEEEEEvNT_6ParamsE,"a",@progbits
	.sectionflags	@""
	.align	4
.nv.constant0._ZN7cutlass13device_kernelIN5flash19enable_sm80_to_sm89INS1_16FlashAttnFwdSm80INS1_25CollectiveMainloopFwdSm80ILi8ELi2ELb0EN4cute5tupleIJNS5_1CILi128EEENS7_ILi64EEENS7_ILi192EEEEEELi192ENS_10bfloat16_tEfNS_4arch4Sm80ELb1ELb0ELb1ELb1ELb1ELb1ELb1ELb1EEENS1_21CollectiveEpilogueFwdINS6_IJS8_SA_S9_EEENS6_IJNS7_ILi1EEESI_SI_EEESC_SE_Li256ELb1ELb1ELb1ELb0EEENS1_36VarlenDynamicPersistentTileSchedulerILi128ELi64ELi256ELi256ELb1ELb1ELb0ELb1ELb1ELb1EEEEEEEEEvNT_6ParamsE:
	.zero		1432


//--------------------- .nv.constant0._ZN7cutlass13device_kernelIN5flash19enable_sm80_to_sm89INS1_16FlashAttnFwdSm80INS1_25CollectiveMainloopFwdSm80ILi8ELi1ELb0EN4cute5tupleIJNS5_1CILi128EEENS7_ILi64EEENS7_ILi192EEEEEELi192ENS_10bfloat16_tEfNS_4arch4Sm80ELb0ELb0ELb0ELb0ELb1ELb0ELb1ELb1EEENS1_21CollectiveEpilogueFwdINS6_IJS8_SA_S9_EEENS6_IJNS7_ILi1EEESI_SI_EEESC_SE_Li256ELb0ELb1ELb1ELb0EEENS1_19SingleTileSchedulerILb0ELb1ELb1ELi128EEEEEEEEEvNT_6ParamsE --------------------------
	.section	.nv.constant0._ZN7cutlass13device_kernelIN5flash19enable_sm80_to_sm89INS1_16FlashAttnFwdSm80INS1_25CollectiveMainloopFwdSm80ILi8ELi1ELb0EN4cute5tupleIJNS5_1CILi128EEENS7_ILi64EEENS7_ILi192EEEEEELi192ENS_10bfloat16_tEfNS_4arch4Sm80ELb0ELb0ELb0ELb0ELb1ELb0ELb1ELb1EEENS1_21CollectiveEpilogueFwdINS6_IJS8_SA_S9_EEENS6_IJNS7_ILi1EEESI_SI_EEESC_SE_Li256ELb0ELb1ELb1ELb0EEENS1_19SingleTileSchedulerILb0ELb1ELb1ELi128EEEEEEEEEvNT_6ParamsE,"a",@progbits
	.sectionflags	@""
	.align	4
.nv.constant0._ZN7cutlass13device_kernelIN5flash19enable_sm80_to_sm89INS1_16FlashAttnFwdSm80INS1_25CollectiveMainloopFwdSm80ILi8ELi1ELb0EN4cute5tupleIJNS5_1CILi128EEENS7_ILi64EEENS7_ILi192EEEEEELi192ENS_10bfloat16_tEfNS_4arch4Sm80ELb0ELb0ELb0ELb0ELb1ELb0ELb1ELb1EEENS1_21CollectiveEpilogueFwdINS6_IJS8_SA_S9_EEENS6_IJNS7_ILi1EEESI_SI_EEESC_SE_Li256ELb0ELb1ELb1ELb0EEENS1_19SingleTileSchedulerILb0ELb1ELb1ELi128EEEEEEEEEvNT_6ParamsE:
	.zero		1400


//--------------------- .nv.constant0._ZN7cutlass13device_kernelIN5flash19enable_sm80_to_sm89INS1_16FlashAttnFwdSm80INS1_25CollectiveMainloopFwdSm80ILi8ELi1ELb0EN4cute5tupleIJNS5_1CILi128EEENS7_ILi64EEENS7_ILi192EEEEEELi192ENS_10bfloat16_tEfNS_4arch4Sm80ELb0ELb0ELb0ELb1ELb1ELb0ELb1ELb1EEENS1_21CollectiveEpilogueFwdINS6_IJS8_SA_S9_EEENS6_IJNS7_ILi1EEESI_SI_EEESC_SE_Li256ELb1ELb1ELb1ELb0EEENS1_36VarlenDynamicPersistentTileSchedulerILi128ELi64ELi256ELi256ELb1ELb1ELb0ELb0ELb1ELb1EEEEEEEEEvNT_6ParamsE --------------------------
	.section	.nv.constant0._ZN7cutlass13device_kernelIN5flash19enable_sm80_to_sm89INS1_16FlashAttnFwdSm80INS1_25CollectiveMainloopFwdSm80ILi8ELi1ELb0EN4cute5tupleIJNS5_1CILi128EEENS7_ILi64EEENS7_ILi192EEEEEELi192ENS_10bfloat16_tEfNS_4arch4Sm80ELb0ELb0ELb0ELb1ELb1ELb0ELb1ELb1EEENS1_21CollectiveEpilogueFwdINS6_IJS8_SA_S9_EEENS6_IJNS7_ILi1EEESI_SI_EEESC_SE_Li256ELb1ELb1ELb1ELb0EEENS1_36VarlenDynamicPersistentTileSchedulerILi128ELi64ELi256ELi256ELb1ELb1ELb0ELb0ELb1ELb1EEEEEEEEEvNT_6ParamsE,"a",@progbits
	.sectionflags	@""
	.align	4
.nv.constant0._ZN7cutlass13device_kernelIN5flash19enable_sm80_to_sm89INS1_16FlashAttnFwdSm80INS1_25CollectiveMainloopFwdSm80ILi8ELi1ELb0EN4cute5tupleIJNS5_1CILi128EEENS7_ILi64EEENS7_ILi192EEEEEELi192ENS_10bfloat16_tEfNS_4arch4Sm80ELb0ELb0ELb0ELb1ELb1ELb0ELb1ELb1EEENS1_21CollectiveEpilogueFwdINS6_IJS8_SA_S9_EEENS6_IJNS7_ILi1EEESI_SI_EEESC_SE_Li256ELb1ELb1ELb1ELb0EEENS1_36VarlenDynamicPersistentTileSchedulerILi128ELi64ELi256ELi256ELb1ELb1ELb0ELb0ELb1ELb1EEEEEEEEEvNT_6ParamsE:
	.zero		1432


//--------------------- .nv.constant0._ZN7cutlass13device_kernelIN5flash19enable_sm80_to_sm89INS1_16FlashAttnFwdSm80INS1_25CollectiveMainloopFwdSm80ILi8ELi1ELb0EN4cute5tupleIJNS5_1CILi128EEENS7_ILi64EEENS7_ILi192EEEEEELi192ENS_10bfloat16_tEfNS_4arch4Sm80ELb0ELb0ELb0ELb1ELb1ELb1ELb1ELb1EEENS1_21CollectiveEpilogueFwdINS6_IJS8_SA_S9_EEENS6_IJNS7_ILi1EEESI_SI_EEESC_SE_Li256ELb1ELb1ELb1ELb0EEENS1_36VarlenDynamicPersistentTileSchedulerILi128ELi64ELi256ELi256ELb1ELb1ELb0ELb0ELb1ELb1EEEEEEEEEvNT_6ParamsE --------------------------
	.section	.nv.constant0._ZN7cutlass13device_kernelIN5flash19enable_sm80_to_sm89INS1_16FlashAttnFwdSm80INS1_25CollectiveMainloopFwdSm80ILi8ELi1ELb0EN4cute5tupleIJNS5_1CILi128EEENS7_ILi64EEENS7_ILi192EEEEEELi192ENS_10bfloat16_tEfNS_4arch4Sm80ELb0ELb0ELb0ELb1ELb1ELb1ELb1ELb1EEENS1_21CollectiveEpilogueFwdINS6_IJS8_SA_S9_EEENS6_IJNS7_ILi1EEESI_SI_EEESC_SE_Li256ELb1ELb1ELb1ELb0EEENS1_36VarlenDynamicPersistentTileSchedulerILi128ELi64ELi256ELi256ELb1ELb1ELb0ELb0ELb1ELb1EEEEEEEEEvNT_6ParamsE,"a",@progbits
	.sectionflags	@""
	.align	4
.nv.constant0._ZN7cutlass13device_kernelIN5flash19enable_sm80_to_sm89INS1_16FlashAttnFwdSm80INS1_25CollectiveMainloopFwdSm80ILi8ELi1ELb0EN4cute5tupleIJNS5_1CILi128EEENS7_ILi64EEENS7_ILi192EEEEEELi192ENS_10bfloat16_tEfNS_4arch4Sm80ELb0ELb0ELb0ELb1ELb1ELb1ELb1ELb1EEENS1_21CollectiveEpilogueFwdINS6_IJS8_SA_S9_EEENS6_IJNS7_ILi1EEESI_SI_EEESC_SE_Li256ELb1ELb1ELb1ELb0EEENS1_36VarlenDynamicPersistentTileSchedulerILi128ELi64ELi256ELi256ELb1ELb1ELb0ELb0ELb1ELb1EEEEEEEEEvNT_6ParamsE:
	.zero		1432


//--------------------- .nv.constant0._ZN7cutlass13device_kernelIN5flash19enable_sm80_to_sm89INS1_16FlashAttnFwdSm80INS1_25CollectiveMainloopFwdSm80ILi8ELi1ELb0EN4cute5tupleIJNS5_1CILi128EEENS7_ILi64EEENS7_ILi192EEEEEELi192ENS_10bfloat16_tEfNS_4arch4Sm80ELb0ELb1ELb0ELb0ELb1ELb0ELb1ELb1EEENS1_21CollectiveEpilogueFwdINS6_IJS8_SA_S9_EEENS6_IJNS7_ILi1EEESI_SI_EEESC_SE_Li256ELb0ELb1ELb1ELb0EEENS1_19SingleTileSchedulerILb0ELb1ELb1ELi128EEEEEEEEEvNT_6ParamsE --------------------------
	.section	.nv.constant0._ZN7cutlass13device_kernelIN5flash19enable_sm80_to_sm89INS1_16FlashAttnFwdSm80INS1_25CollectiveMainloopFwdSm80ILi8ELi1ELb0EN4cute5tupleIJNS5_1CILi128EEENS7_ILi64EEENS7_ILi192EEEEEELi192ENS_10bfloat16_tEfNS_4arch4Sm80ELb0ELb1ELb0ELb0ELb1ELb0ELb1ELb1EEENS1_21CollectiveEpilogueFwdINS6_IJS8_SA_S9_EEENS6_IJNS7_ILi1EEESI_SI_EEESC_SE_Li256ELb0ELb1ELb1ELb0EEENS1_19SingleTileSchedulerILb0ELb1ELb1ELi128EEEEEEEEEvNT_6ParamsE,"a",@progbits
	.sectionflags	@""
	.align	4
.nv.constant0._ZN7cutlass13device_kernelIN5flash19enable_sm80_to_sm89INS1_16FlashAttnFwdSm80INS1_25CollectiveMainloopFwdSm80ILi8ELi1ELb0EN4cute5tupleIJNS5_1CILi128EEENS7_ILi64EEENS7_ILi192EEEEEELi192ENS_10bfloat16_tEfNS_4arch4Sm80ELb0ELb1ELb0ELb0ELb1ELb0ELb1ELb1EEENS1_21CollectiveEpilogueFwdINS6_IJS8_SA_S9_EEENS6_IJNS7_ILi1EEESI_SI_EEESC_SE_Li256ELb0ELb1ELb1ELb0EEENS1_19SingleTileSchedulerILb0ELb1ELb1ELi128EEEEEEEEEvNT_6ParamsE:
	.zero		1400


//--------------------- .nv.constant0._ZN7cutlass13device_kernelIN5flash19enable_sm80_to_sm89INS1_16FlashAttnFwdSm80INS1_25CollectiveMainloopFwdSm80ILi8ELi1ELb0EN4cute5tupleIJNS5_1CILi128EEENS7_ILi64EEENS7_ILi192EEEEEELi192ENS_10bfloat16_tEfNS_4arch4Sm80ELb0ELb1ELb0ELb1ELb1ELb0ELb1ELb1EEENS1_21CollectiveEpilogueFwdINS6_IJS8_SA_S9_EEENS6_IJNS7_ILi1EEESI_SI_EEESC_SE_Li256ELb1ELb1ELb1ELb0EEENS1_36VarlenDynamicPersistentTileSchedulerILi128ELi64ELi256ELi256ELb1ELb1ELb0ELb1ELb0ELb1EEEEEEEEEvNT_6ParamsE --------------------------
	.section	.nv.constant0._ZN7cutlass13device_kernelIN5flash19enable_sm80_to_sm89INS1_16FlashAttnFwdSm80INS1_25CollectiveMainloopFwdSm80ILi8ELi1ELb0EN4cute5tupleIJNS5_1CILi128EEENS7_ILi64EEENS7_ILi192EEEEEELi192ENS_10bfloat16_tEfNS_4arch4Sm80ELb0ELb1ELb0ELb1ELb1ELb0ELb1ELb1EEENS1_21CollectiveEpilogueFwdINS6_IJS8_SA_S9_EEENS6_IJNS7_ILi1EEESI_SI_EEESC_SE_Li256ELb1ELb1ELb1ELb0EEENS1_36VarlenDynamicPersistentTileSchedulerILi128ELi64ELi256ELi256ELb1ELb1ELb0ELb1ELb0ELb1EEEEEEEEEvNT_6ParamsE,"a",@progbits
	.sectionflags	@""
	.align	4
.nv.constant0._ZN7cutlass13device_kernelIN5flash19enable_sm80_to_sm89INS1_16FlashAttnFwdSm80INS1_25CollectiveMainloopFwdSm80ILi8ELi1ELb0EN4cute5tupleIJNS5_1CILi128EEENS7_ILi64EEENS7_ILi192EEEEEELi192ENS_10bfloat16_tEfNS_4arch4Sm80ELb0ELb1ELb0ELb1ELb1ELb0ELb1ELb1EEENS1_21CollectiveEpilogueFwdINS6_IJS8_SA_S9_EEENS6_IJNS7_ILi1EEESI_SI_EEESC_SE_Li256ELb1ELb1ELb1ELb0EEENS1_36VarlenDynamicPersistentTileSchedulerILi128ELi64ELi256ELi256ELb1ELb1ELb0ELb1ELb0ELb1EEEEEEEEEvNT_6ParamsE:
	.zero		1432


//--------------------- .nv.constant0._ZN7cutlass13device_kernelIN5flash19enable_sm80_to_sm89INS1_16FlashAttnFwdSm80INS1_25CollectiveMainloopFwdSm80ILi8ELi1ELb0EN4cute5tupleIJNS5_1CILi128EEENS7_ILi64EEENS7_ILi192EEEEEELi192ENS_10bfloat16_tEfNS_4arch4Sm80ELb0ELb1ELb0ELb1ELb1ELb1ELb1ELb1EEENS1_21CollectiveEpilogueFwdINS6_IJS8_SA_S9_EEENS6_IJNS7_ILi1EEESI_SI_EEESC_SE_Li256ELb1ELb1ELb1ELb0EEENS1_36VarlenDynamicPersistentTileSchedulerILi128ELi64ELi256ELi256ELb1ELb1ELb0ELb1ELb0ELb1EEEEEEEEEvNT_6ParamsE --------------------------
	.section	.nv.constant0._ZN7cutlass13device_kernelIN5flash19enable_sm80_to_sm89INS1_16FlashAttnFwdSm80INS1_25CollectiveMainloopFwdSm80ILi8ELi1ELb0EN4cute5tupleIJNS5_1CILi128EEENS7_ILi64EEENS7_ILi192EEEEEELi192ENS_10bfloat16_tEfNS_4arch4Sm80ELb0ELb1ELb0ELb1ELb1ELb1ELb1ELb1EEENS1_21CollectiveEpilogueFwdINS6_IJS8_SA_S9_EEENS6_IJNS7_ILi1EEESI_SI_EEESC_SE_Li256ELb1ELb1ELb1ELb0EEENS1_36VarlenDynamicPersistentTileSchedulerILi128ELi64ELi256ELi256ELb1ELb1ELb0ELb1ELb0ELb1EEEEEEEEEvNT_6ParamsE,"a",@progbits
	.sectionflags	@""
	.align	4
.nv.constant0._ZN7cutlass13device_kernelIN5flash19enable_sm80_to_sm89INS1_16FlashAttnFwdSm80INS1_25CollectiveMainloopFwdSm80ILi8ELi1ELb0EN4cute5tupleIJNS5_1CILi128EEENS7_ILi64EEENS7_ILi192EEEEEELi192ENS_10bfloat16_tEfNS_4arch4Sm80ELb0ELb1ELb0ELb1ELb1ELb1ELb1ELb1EEENS1_21CollectiveEpilogueFwdINS6_IJS8_SA_S9_EEENS6_IJNS7_ILi1EEESI_SI_EEESC_SE_Li256ELb1ELb1ELb1ELb0EEENS1_36VarlenDynamicPersistentTileSchedulerILi128ELi64ELi256ELi256ELb1ELb1ELb0ELb1ELb0ELb1EEEEEEEEEvNT_6ParamsE:
	.zero		1432


//--------------------- .nv.constant0._ZN7cutlass13device_kernelIN5flash19enable_sm80_to_sm89INS1_16FlashAttnFwdSm80INS1_25CollectiveMainloopFwdSm80ILi8ELi1ELb0EN4cute5tupleIJNS5_1CILi128EEENS7_ILi64EEENS7_ILi192EEEEEELi192ENS_10bfloat16_tEfNS_4arch4Sm80ELb1ELb0ELb0ELb0ELb1ELb0ELb1ELb1EEENS1_21CollectiveEpilogueFwdINS6_IJS8_SA_S9_EEENS6_IJNS7_ILi1EEESI_SI_EEESC_SE_Li256ELb0ELb1ELb1ELb0EEENS1_30DynamicPersistentTileSchedulerILi256ELi256ELb1ELb1ELb0EEEEEEEEEvNT_6ParamsE --------------------------
	.section	.nv.constant0._ZN7cutlass13device_kernelIN5flash19enable_sm80_to_sm89INS1_16FlashAttnFwdSm80INS1_25CollectiveMainloopFwdSm80ILi8ELi1ELb0EN4cute5tupleIJNS5_1CILi128EEENS7_ILi64EEENS7_ILi192EEEEEELi192ENS_10bfloat16_tEfNS_4arch4Sm80ELb1ELb0ELb0ELb0ELb1ELb0ELb1ELb1EEENS1_21CollectiveEpilogueFwdINS6_IJS8_SA_S9_EEENS6_IJNS7_ILi1EEESI_SI_EEESC_SE_Li256ELb0ELb1ELb1ELb0EEENS1_30DynamicPersistentTileSchedulerILi256ELi256ELb1ELb1ELb0EEEEEEEEEvNT_6ParamsE,"a",@progbits
	.sectionflags	@""
	.align	4
.nv.constant0._ZN7cutlass13device_kernelIN5flash19enable_sm80_to_sm89INS1_16FlashAttnFwdSm80INS1_25CollectiveMainloopFwdSm80ILi8ELi1ELb0EN4cute5tupleIJNS5_1CILi128EEENS7_ILi64EEENS7_ILi192EEEEEELi192ENS_10bfloat16_tEfNS_4arch4Sm80ELb1ELb0ELb0ELb0ELb1ELb0ELb1ELb1EEENS1_21CollectiveEpilogueFwdINS6_IJS8_SA_S9_EEENS6_IJNS7_ILi1EEESI_SI_EEESC_SE_Li256ELb0ELb1ELb1ELb0EEENS1_30DynamicPersistentTileSchedulerILi256ELi256ELb1ELb1ELb0EEEEEEEEEvNT_6ParamsE:
	.zero		1416


//--------------------- .nv.constant0._ZN7cutlass13device_kernelIN5flash19enable_sm80_to_sm89INS1_16FlashAttnFwdSm80INS1_25CollectiveMainloopFwdSm80ILi8ELi1ELb0EN4cute5tupleIJNS5_1CILi128EEENS7_ILi64EEENS7_ILi192EEEEEELi192ENS_10bfloat16_tEfNS_4arch4Sm80ELb1ELb0ELb0ELb1ELb1ELb0ELb1ELb1EEENS1_21CollectiveEpilogueFwdINS6_IJS8_SA_S9_EEENS6_IJNS7_ILi1EEESI_SI_EEESC_SE_Li256ELb1ELb1ELb1ELb0EEENS1_36VarlenDynamicPersistentTileSchedulerILi128ELi64ELi256ELi256ELb1ELb1ELb0ELb1ELb1ELb1EEEEEEEEEvNT_6ParamsE --------------------------
	.section	.nv.constant0._ZN7cutlass13device_kernelIN5flash19enable_sm80_to_sm89INS1_16FlashAttnFwdSm80INS1_25CollectiveMainloopFwdSm80ILi8ELi1ELb0EN4cute5tupleIJNS5_1CILi128EEENS7_ILi64EEENS7_ILi192EEEEEELi192ENS_10bfloat16_tEfNS_4arch4Sm80ELb1ELb0ELb0ELb1ELb1ELb0ELb1ELb1EEENS1_21CollectiveEpilogueFwdINS6_IJS8_SA_S9_EEENS6_IJNS7_ILi1EEESI_SI_EEESC_SE_Li256ELb1ELb1ELb1ELb0EEENS1_36VarlenDynamicPersistentTileSchedulerILi128ELi64ELi256ELi256ELb1ELb1ELb0ELb1ELb1ELb1EEEEEEEEEvNT_6ParamsE,"a",@progbits
	.sectionflags	@""
	.align	4
.nv.constant0._ZN7cutlass13device_kernelIN5flash19enable_sm80_to_sm89INS1_16FlashAttnFwdSm80INS1_25CollectiveMainloopFwdSm80ILi8ELi1ELb0EN4cute5tupleIJNS5_1CILi128EEENS7_ILi64EEENS7_ILi192EEEEEELi192ENS_10bfloat16_tEfNS_4arch4Sm80ELb1ELb0ELb0ELb1ELb1ELb0ELb1ELb1EEENS1_21CollectiveEpilogueFwdINS6_IJS8_SA_S9_EEENS6_IJNS7_ILi1EEESI_SI_EEESC_SE_Li256ELb1ELb1ELb1ELb0EEENS1_36VarlenDynamicPersistentTileSchedulerILi128ELi64ELi256ELi256ELb1ELb1ELb0ELb1ELb1ELb1EEEEEEEEEvNT_6ParamsE:
	.zero		1432


//--------------------- .nv.constant0._ZN7cutlass13device_kernelIN5flash19enable_sm80_to_sm89INS1_16FlashAttnFwdSm80INS1_25CollectiveMainloopFwdSm80ILi8ELi1ELb0EN4cute5tupleIJNS5_1CILi128EEENS7_ILi64EEENS7_ILi192EEEEEELi192ENS_10bfloat16_tEfNS_4arch4Sm80ELb1ELb0ELb0ELb1ELb1ELb1ELb1ELb1EEENS1_21CollectiveEpilogueFwdINS6_IJS8_SA_S9_EEENS6_IJNS7_ILi1EEESI_SI_EEESC_SE_Li256ELb1ELb1ELb1ELb0EEENS1_36VarlenDynamicPersistentTileSchedulerILi128ELi64ELi256ELi256ELb1ELb1ELb0ELb1ELb1ELb1EEEEEEEEEvNT_6ParamsE --------------------------
	.section	.nv.constant0._ZN7cutlass13device_kernelIN5flash19enable_sm80_to_sm89INS1_16FlashAttnFwdSm80INS1_25CollectiveMainloopFwdSm80ILi8ELi1ELb0EN4cute5tupleIJNS5_1CILi128EEENS7_ILi64EEENS7_ILi192EEEEEELi192ENS_10bfloat16_tEfNS_4arch4Sm80ELb1ELb0ELb0ELb1ELb1ELb1ELb1ELb1EEENS1_21CollectiveEpilogueFwdINS6_IJS8_SA_S9_EEENS6_IJNS7_ILi1EEESI_SI_EEESC_SE_Li256ELb1ELb1ELb1ELb0EEENS1_36VarlenDynamicPersistentTileSchedulerILi128ELi64ELi256ELi256ELb1ELb1ELb0ELb1ELb1ELb1EEEEEEEEEvNT_6ParamsE,"a",@progbits
	.sectionflags	@""
	.align	4
.nv.constant0._ZN7cutlass13device_kernelIN5flash19enable_sm80_to_sm89INS1_16FlashAttnFwdSm80INS1_25CollectiveMainloopFwdSm80ILi8ELi1ELb0EN4cute5tupleIJNS5_1CILi128EEENS7_ILi64EEENS7_ILi192EEEEEELi192ENS_10bfloat16_tEfNS_4arch4Sm80ELb1ELb0ELb0ELb1ELb1ELb1ELb1ELb1EEENS1_21CollectiveEpilogueFwdINS6_IJS8_SA_S9_EEENS6_IJNS7_ILi1EEESI_SI_EEESC_SE_Li256ELb1ELb1ELb1ELb0EEENS1_36VarlenDynamicPersistentTileSchedulerILi128ELi64ELi256ELi256ELb1ELb1ELb0ELb1ELb1ELb1EEEEEEEEEvNT_6ParamsE:
	.zero		1432


//--------------------- .nv.constant0._ZN7cutlass13device_kernelIN5flash19enable_sm80_to_sm89INS1_16FlashAttnFwdSm80INS1_25CollectiveMainloopFwdSm80ILi8ELi2ELb0EN4cute5tupleIJNS5_1CILi128EEENS7_ILi64EEENS7_ILi192EEEEEELi192ENS_10bfloat16_tEfNS_4arch4Sm80ELb0ELb0ELb0ELb0ELb1ELb0ELb1ELb1EEENS1_21CollectiveEpilogueFwdINS6_IJS8_SA_S9_EEENS6_IJNS7_ILi1EEESI_SI_EEESC_SE_Li256ELb0ELb1ELb1ELb0EEENS1_19SingleTileSchedulerILb0ELb1ELb1ELi128EEEEEEEEEvNT_6ParamsE --------------------------
	.section	.nv.constant0._ZN7cutlass13device_kernelIN5flash19enable_sm80_to_sm89INS1_16FlashAttnFwdSm80INS1_25CollectiveMainloopFwdSm80ILi8ELi2ELb0EN4cute5tupleIJNS5_1CILi128EEENS7_ILi64EEENS7_ILi192EEEEEELi192ENS_10bfloat16_tEfNS_4arch4Sm80ELb0ELb0ELb0ELb0ELb1ELb0ELb1ELb1EEENS1_21CollectiveEpilogueFwdINS6_IJS8_SA_S9_EEENS6_IJNS7_ILi1EEESI_SI_EEESC_SE_Li256ELb0ELb1ELb1ELb0EEENS1_19SingleTileSchedulerILb0ELb1ELb1ELi128EEEEEEEEEvNT_6ParamsE,"a",@progbits
	.sectionflags	@""
	.align	4
.nv.constant0._ZN7cutlass13device_kernelIN5flash19enable_sm80_to_sm89INS1_16FlashAttnFwdSm80INS1_25CollectiveMainloopFwdSm80ILi8ELi2ELb0EN4cute5tupleIJNS5_1CILi128EEENS7_ILi64EEENS7_ILi192EEEEEELi192ENS_10bfloat16_tEfNS_4arch4Sm80ELb0ELb0ELb0ELb0ELb1ELb0ELb1ELb1EEENS1_21CollectiveEpilogueFwdINS6_IJS8_SA_S9_EEENS6_IJNS7_ILi1EEESI_SI_EEESC_SE_Li256ELb0ELb1ELb1ELb0EEENS1_19SingleTileSchedulerILb0ELb1ELb1ELi128EEEEEEEEEvNT_6ParamsE:
	.zero		1400


//--------------------- .nv.constant0._ZN7cutlass13device_kernelIN5flash19enable_sm80_to_sm89INS1_16FlashAttnFwdSm80INS1_25CollectiveMainloopFwdSm80ILi8ELi2ELb0EN4cute5tupleIJNS5_1CILi128EEENS7_ILi64EEENS7_ILi192EEEEEELi192ENS_10bfloat16_tEfNS_4arch4Sm80ELb0ELb0ELb0ELb1ELb1ELb0ELb1ELb1EEENS1_21CollectiveEpilogueFwdINS6_IJS8_SA_S9_EEENS6_IJNS7_ILi1EEESI_SI_EEESC_SE_Li256ELb1ELb1ELb1ELb0EEENS1_36VarlenDynamicPersistentTileSchedulerILi128ELi64ELi256ELi256ELb1ELb1ELb0ELb0ELb1ELb1EEEEEEEEEvNT_6ParamsE --------------------------
	.section	.nv.constant0._ZN7cutlass13device_kernelIN5flash19enable_sm80_to_sm89INS1_16FlashAttnFwdSm80INS1_25CollectiveMainloopFwdSm80ILi8ELi2ELb0EN4cute5tupleIJNS5_1CILi128EEENS7_ILi64EEENS7_ILi192EEEEEELi192ENS_10bfloat16_tEfNS_4arch4Sm80ELb0ELb0ELb0ELb1ELb1ELb0ELb1ELb1EEENS1_21CollectiveEpilogueFwdINS6_IJS8_SA_S9_EEENS6_IJNS7_ILi1EEESI_SI_EEESC_SE_Li256ELb1ELb1ELb1ELb0EEENS1_36VarlenDynamicPersistentTileSchedulerILi128ELi64ELi256ELi256ELb1ELb1ELb0ELb0ELb1ELb1EEEEEEEEEvNT_6ParamsE,"a",@progbits
	.sectionflags	@""
	.align	4
.nv.constant0._ZN7cutlass13device_kernelIN5flash19enable_sm80_to_sm89INS1_16FlashAttnFwdSm80INS1_25CollectiveMainloopFwdSm80ILi8ELi2ELb0EN4cute5tupleIJNS5_1CILi128EEENS7_ILi64EEENS7_ILi192EEEEEELi192ENS_10bfloat16_tEfNS_4arch4Sm80ELb0ELb0ELb0ELb1ELb1ELb0ELb1ELb1EEENS1_21CollectiveEpilogueFwdINS6_IJS8_SA_S9_EEENS6_IJNS7_ILi1EEESI_SI_EEESC_SE_Li256ELb1ELb1ELb1ELb0EEENS1_36VarlenDynamicPersistentTileSchedulerILi128ELi64ELi256ELi256ELb1ELb1ELb0ELb0ELb1ELb1EEEEEEEEEvNT_6ParamsE:
	.zero		1432


//--------------------- .nv.constant0._ZN7cutlass13device_kernelIN5flash19enable_sm80_to_sm89INS1_16FlashAttnFwdSm80INS1_25CollectiveMainloopFwdSm80ILi8ELi2ELb0EN4cute5tupleIJNS5_1CILi128EEENS7_ILi64EEENS7_ILi192EEEEEELi192ENS_10bfloat16_tEfNS_4arch4Sm80ELb0ELb0ELb0ELb1ELb1ELb1ELb1ELb1EEENS1_21CollectiveEpilogueFwdINS6_IJS8_SA_S9_EEENS6_IJNS7_ILi1EEESI_SI_EEESC_SE_Li256ELb1ELb1ELb1ELb0EEENS1_36VarlenDynamicPersistentTileSchedulerILi128ELi64ELi256ELi256ELb1ELb1ELb0ELb0ELb1ELb1EEEEEEEEEvNT_6ParamsE --------------------------
	.section	.nv.constant0._ZN7cutlass13device_kernelIN5flash19enable_sm80_to_sm89INS1_16FlashAttnFwdSm80INS1_25CollectiveMainloopFwdSm80ILi8ELi2ELb0EN4cute5tupleIJNS5_1CILi128EEENS7_ILi64EEENS7_ILi192EEEEEELi192ENS_10bfloat16_tEfNS_4arch4Sm80ELb0ELb0ELb0ELb1ELb1ELb1ELb1ELb1EEENS1_21CollectiveEpilogueFwdINS6_IJS8_SA_S9_EEENS6_IJNS7_ILi1EEESI_SI_EEESC_SE_Li256ELb1ELb1ELb1ELb0EEENS1_36VarlenDynamicPersistentTileSchedulerILi128ELi64ELi256ELi256ELb1ELb1ELb0ELb0ELb1ELb1EEEEEEEEEvNT_6ParamsE,"a",@progbits
	.sectionflags	@""
	.align	4
.nv.constant0._ZN7cutlass13device_kernelIN5flash19enable_sm80_to_sm89INS1_16FlashAttnFwdSm80INS1_25CollectiveMainloopFwdSm80ILi8ELi2ELb0EN4cute5tupleIJNS5_1CILi128EEENS7_ILi64EEENS7_ILi192EEEEEELi192ENS_10bfloat16_tEfNS_4arch4Sm80ELb0ELb0ELb0ELb1ELb1ELb1ELb1ELb1EEENS1_21CollectiveEpilogueFwdINS6_IJS8_SA_S9_EEENS6_IJNS7_ILi1EEESI_SI_EEESC_SE_Li256ELb1ELb1ELb1ELb0EEENS1_36VarlenDynamicPersistentTileSchedulerILi128ELi64ELi256ELi256ELb1ELb1ELb0ELb0ELb1ELb1EEEEEEEEEvNT_6ParamsE:
	.zero		1432


//--------------------- .nv.constant0._ZN7cutlass13device_kernelIN5flash19enable_sm80_to_sm89INS1_16FlashAttnFwdSm80INS1_25CollectiveMainloopFwdSm80ILi8ELi2ELb0EN4cute5tupleIJNS5_1CILi128EEENS7_ILi64EEENS7_ILi192EEEEEELi192ENS_10bfloat16_tEfNS_4arch4Sm80ELb0ELb1ELb0ELb0ELb1ELb0ELb1ELb1EEENS1_21CollectiveEpilogueFwdINS6_IJS8_SA_S9_EEENS6_IJNS7_ILi1EEESI_SI_EEESC_SE_Li256ELb0ELb1ELb1ELb0EEENS1_19SingleTileSchedulerILb0ELb1ELb1ELi128EEEEEEEEEvNT_6ParamsE --------------------------
	.section	.nv.constant0._ZN7cutlass13device_kernelIN5flash19enable_sm80_to_sm89INS1_16FlashAttnFwdSm80INS1_25CollectiveMainloopFwdSm80ILi8ELi2ELb0EN4cute5tupleIJNS5_1CILi128EEENS7_ILi64EEENS7_ILi192EEEEEELi192ENS_10bfloat16_tEfNS_4arch4Sm80ELb0ELb1ELb0ELb0ELb1ELb0ELb1ELb1EEENS1_21CollectiveEpilogueFwdINS6_IJS8_SA_S9_EEENS6_IJNS7_ILi1EEESI_SI_EEESC_SE_Li256ELb0ELb1ELb1ELb0EEENS1_19SingleTileSchedulerILb0ELb1ELb1ELi128EEEEEEEEEvNT_6ParamsE,"a",@progbits
	.sectionflags	@""
	.align	4
.nv.constant0._ZN7cutlass13device_kernelIN5flash19enable_sm80_to_sm89INS1_16FlashAttnFwdSm80INS1_25CollectiveMainloopFwdSm80ILi8ELi2ELb0EN4cute5tupleIJNS5_1CILi128EEENS7_ILi64EEENS7_ILi192EEEEEELi192ENS_10bfloat16_tEfNS_4arch4Sm80ELb0ELb1ELb0ELb0ELb1ELb0ELb1ELb1EEENS1_21CollectiveEpilogueFwdINS6_IJS8_SA_S9_EEENS6_IJNS7_ILi1EEESI_SI_EEESC_SE_Li256ELb0ELb1ELb1ELb0EEENS1_19SingleTileSchedulerILb0ELb1ELb1ELi128EEEEEEEEEvNT_6ParamsE:
	.zero		1400


//--------------------- .nv.constant0._ZN7cutlass13device_kernelIN5flash19enable_sm80_to_sm89INS1_16FlashAttnFwdSm80INS1_25CollectiveMainloopFwdSm80ILi8ELi2ELb0EN4cute5tupleIJNS5_1CILi128EEENS7_ILi64EEENS7_ILi192EEEEEELi192ENS_10bfloat16_tEfNS_4arch4Sm80ELb0ELb1ELb0ELb1ELb1ELb0ELb1ELb1EEENS1_21CollectiveEpilogueFwdINS6_IJS8_SA_S9_EEENS6_IJNS7_ILi1EEESI_SI_EEESC_SE_Li256ELb1ELb1ELb1ELb0EEENS1_36VarlenDynamicPersistentTileSchedulerILi128ELi64ELi256ELi256ELb1ELb1ELb0ELb1ELb0ELb1EEEEEEEEEvNT_6ParamsE --------------------------
	.section	.nv.constant0._ZN7cutlass13device_kernelIN5flash19enable_sm80_to_sm89INS1_16FlashAttnFwdSm80INS1_25CollectiveMainloopFwdSm80ILi8ELi2ELb0EN4cute5tupleIJNS5_1CILi128EEENS7_ILi64EEENS7_ILi192EEEEEELi192ENS_10bfloat16_tEfNS_4arch4Sm80ELb0ELb1ELb0ELb1ELb1ELb0ELb1ELb1EEENS1_21CollectiveEpilogueFwdINS6_IJS8_SA_S9_EEENS6_IJNS7_ILi1EEESI_SI_EEESC_SE_Li256ELb1ELb1ELb1ELb0EEENS1_36VarlenDynamicPersistentTileSchedulerILi128ELi64ELi256ELi256ELb1ELb1ELb0ELb1ELb0ELb1EEEEEEEEEvNT_6ParamsE,"a",@progbits
	.sectionflags	@""
	.align	4
.nv.constant0._ZN7cutlass13device_kernelIN5flash19enable_sm80_to_sm89INS1_16FlashAttnFwdSm80INS1_25CollectiveMainloopFwdSm80ILi8ELi2ELb0EN4cute5tupleIJNS5_1CILi128EEENS7_ILi64EEENS7_ILi192EEEEEELi192ENS_10bfloat16_tEfNS_4arch4Sm80ELb0ELb1ELb0ELb1ELb1ELb0ELb1ELb1EEENS1_21CollectiveEpilogueFwdINS6_IJS8_SA_S9_EEENS6_IJNS7_ILi1EEESI_SI_EEESC_SE_Li256ELb1ELb1ELb1ELb0EEENS1_36VarlenDynamicPersistentTileSchedulerILi128ELi64ELi256ELi256ELb1ELb1ELb0ELb1ELb0ELb1EEEEEEEEEvNT_6ParamsE:
	.zero		1432


//--------------------- .nv.constant0._ZN7cutlass13device_kernelIN5flash19enable_sm80_to_sm89INS1_16FlashAttnFwdSm80INS1_25CollectiveMainloopFwdSm80ILi8ELi2ELb0EN4cute5tupleIJNS5_1CILi128EEENS7_ILi64EEENS7_ILi192EEEEEELi192ENS_10bfloat16_tEfNS_4arch4Sm80ELb0ELb1ELb0ELb1ELb1ELb1ELb1ELb1EEENS1_21CollectiveEpilogueFwdINS6_IJS8_SA_S9_EEENS6_IJNS7_ILi1EEESI_SI_EEESC_SE_Li256ELb1ELb1ELb1ELb0EEENS1_36VarlenDynamicPersistentTileSchedulerILi128ELi64ELi256ELi256ELb1ELb1ELb0ELb1ELb0ELb1EEEEEEEEEvNT_6ParamsE --------------------------
	.section	.nv.constant0._ZN7cutlass13device_kernelIN5flash19enable_sm80_to_sm89INS1_16FlashAttnFwdSm80INS1_25CollectiveMainloopFwdSm80ILi8ELi2ELb0EN4cute5tupleIJNS5_1CILi128EEENS7_ILi64EEENS7_ILi192EEEEEELi192ENS_10bfloat16_tEfNS_4arch4Sm80ELb0ELb1ELb0ELb1ELb1ELb1ELb1ELb1EEENS1_21CollectiveEpilogueFwdINS6_IJS8_SA_S9_EEENS6_IJNS7_ILi1EEESI_SI_EEESC_SE_Li256ELb1ELb1ELb1ELb0EEENS1_36VarlenDynamicPersistentTileSchedulerILi128ELi64ELi256ELi256ELb1ELb1ELb0ELb1ELb0ELb1EEEEEEEEEvNT_6ParamsE,"a",@progbits
	.sectionflags	@""
	.align	4
.nv.constant0._ZN7cutlass13device_kernelIN5flash19enable_sm80_to_sm89INS1_16FlashAttnFwdSm80INS1_25CollectiveMainloopFwdSm80ILi8ELi2ELb0EN4cute5tupleIJNS5_1CILi128EEENS7_ILi64EEENS7_ILi192EEEEEELi192ENS_10bfloat16_tEfNS_4arch4Sm80ELb0ELb1ELb0ELb1ELb1ELb1ELb1ELb1EEENS1_21CollectiveEpilogueFwdINS6_IJS8_SA_S9_EEENS6_IJNS7_ILi1EEESI_SI_EEESC_SE_Li256ELb1ELb1ELb1ELb0EEENS1_36VarlenDynamicPersistentTileSchedulerILi128ELi64ELi256ELi256ELb1ELb1ELb0ELb1ELb0ELb1EEEEEEEEEvNT_6ParamsE:
	.zero		1432


//--------------------- .nv.constant0._ZN7cutlass13device_kernelIN5flash19enable_sm80_to_sm89INS1_16FlashAttnFwdSm80INS1_25CollectiveMainloopFwdSm80ILi8ELi2ELb0EN4cute5tupleIJNS5_1CILi128EEENS7_ILi64EEENS7_ILi192EEEEEELi192ENS_10bfloat16_tEfNS_4arch4Sm80ELb1ELb0ELb0ELb0ELb1ELb0ELb1ELb1EEENS1_21CollectiveEpilogueFwdINS6_IJS8_SA_S9_EEENS6_IJNS7_ILi1EEESI_SI_EEESC_SE_Li256ELb0ELb1ELb1ELb0EEENS1_30DynamicPersistentTileSchedulerILi256ELi256ELb1ELb1ELb0EEEEEEEEEvNT_6ParamsE --------------------------
	.section	.nv.constant0._ZN7cutlass13device_kernelIN5flash19enable_sm80_to_sm89INS1_16FlashAttnFwdSm80INS1_25CollectiveMainloopFwdSm80ILi8ELi2ELb0EN4cute5tupleIJNS5_1CILi128EEENS7_ILi64EEENS7_ILi192EEEEEELi192ENS_10bfloat16_tEfNS_4arch4Sm80ELb1ELb0ELb0ELb0ELb1ELb0ELb1ELb1EEENS1_21CollectiveEpilogueFwdINS6_IJS8_SA_S9_EEENS6_IJNS7_ILi1EEESI_SI_EEESC_SE_Li256ELb0ELb1ELb1ELb0EEENS1_30DynamicPersistentTileSchedulerILi256ELi256ELb1ELb1ELb0EEEEEEEEEvNT_6ParamsE,"a",@progbits
	.sectionflags	@""
	.align	4
.nv.constant0._ZN7cutlass13device_kernelIN5flash19enable_sm80_to_sm89INS1_16FlashAttnFwdSm80INS1_25CollectiveMainloopFwdSm80ILi8ELi2ELb0EN4cute5tupleIJNS5_1CILi128EEENS7_ILi64EEENS7_ILi192EEEEEELi192ENS_10bfloat16_tEfNS_4arch4Sm80ELb1ELb0ELb0ELb0ELb1ELb0ELb1ELb1EEENS1_21CollectiveEpilogueFwdINS6_IJS8_SA_S9_EEENS6_IJNS7_ILi1EEESI_SI_EEESC_SE_Li256ELb0ELb1ELb1ELb0EEENS1_30DynamicPersistentTileSchedulerILi256ELi256ELb1ELb1ELb0EEEEEEEEEvNT_6ParamsE:
	.zero		1416


//--------------------- .nv.constant0._ZN7cutlass13device_kernelIN5flash19enable_sm80_to_sm89INS1_16FlashAttnFwdSm80INS1_25CollectiveMainloopFwdSm80ILi8ELi2ELb0EN4cute5tupleIJNS5_1CILi128EEENS7_ILi64EEENS7_ILi192EEEEEELi192ENS_10bfloat16_tEfNS_4arch4Sm80ELb1ELb0ELb0ELb1ELb1ELb0ELb1ELb1EEENS1_21CollectiveEpilogueFwdINS6_IJS8_SA_S9_EEENS6_IJNS7_ILi1EEESI_SI_EEESC_SE_Li256ELb1ELb1ELb1ELb0EEENS1_36VarlenDynamicPersistentTileSchedulerILi128ELi64ELi256ELi256ELb1ELb1ELb0ELb1ELb1ELb1EEEEEEEEEvNT_6ParamsE --------------------------
	.section	.nv.constant0._ZN7cutlass13device_kernelIN5flash19enable_sm80_to_sm89INS1_16FlashAttnFwdSm80INS1_25CollectiveMainloopFwdSm80ILi8ELi2ELb0EN4cute5tupleIJNS5_1CILi128EEENS7_ILi64EEENS7_ILi192EEEEEELi192ENS_10bfloat16_tEfNS_4arch4Sm80ELb1ELb0ELb0ELb1ELb1ELb0ELb1ELb1EEENS1_21CollectiveEpilogueFwdINS6_IJS8_SA_S9_EEENS6_IJNS7_ILi1EEESI_SI_EEESC_SE_Li256ELb1ELb1ELb1ELb0EEENS1_36VarlenDynamicPersistentTileSchedulerILi128ELi64ELi256ELi256ELb1ELb1ELb0ELb1ELb1ELb1EEEEEEEEEvNT_6ParamsE,"a",@progbits
	.sectionflags	@""
	.align	4
.nv.constant0._ZN7cutlass13device_kernelIN5flash19enable_sm80_to_sm89INS1_16FlashAttnFwdSm80INS1_25CollectiveMainloopFwdSm80ILi8ELi2ELb0EN4cute5tupleIJNS5_1CILi128EEENS7_ILi64EEENS7_ILi192EEEEEELi192ENS_10bfloat16_tEfNS_4arch4Sm80ELb1ELb0ELb0ELb1ELb1ELb0ELb1ELb1EEENS1_21CollectiveEpilogueFwdINS6_IJS8_SA_S9_EEENS6_IJNS7_ILi1EEESI_SI_EEESC_SE_Li256ELb1ELb1ELb1ELb0EEENS1_36VarlenDynamicPersistentTileSchedulerILi128ELi64ELi256ELi256ELb1ELb1ELb0ELb1ELb1ELb1EEEEEEEEEvNT_6ParamsE:
	.zero		1432


//--------------------- .nv.constant0._ZN7cutlass13device_kernelIN5flash19enable_sm80_to_sm89INS1_16FlashAttnFwdSm80INS1_25CollectiveMainloopFwdSm80ILi8ELi2ELb0EN4cute5tupleIJNS5_1CILi128EEENS7_ILi64EEENS7_ILi192EEEEEELi192ENS_10bfloat16_tEfNS_4arch4Sm80ELb1ELb0ELb0ELb1ELb1ELb1ELb1ELb1EEENS1_21CollectiveEpilogueFwdINS6_IJS8_SA_S9_EEENS6_IJNS7_ILi1EEESI_SI_EEESC_SE_Li256ELb1ELb1ELb1ELb0EEENS1_36VarlenDynamicPersistentTileSchedulerILi128ELi64ELi256ELi256ELb1ELb1ELb0ELb1ELb1ELb1EEEEEEEEEvNT_6ParamsE --------------------------
	.section	.nv.constant0._ZN7cutlass13device_kernelIN5flash19enable_sm80_to_sm89INS1_16FlashAttnFwdSm80INS1_25CollectiveMainloopFwdSm80ILi8ELi2ELb0EN4cute5tupleIJNS5_1CILi128EEENS7_ILi64EEENS7_ILi192EEEEEELi192ENS_10bfloat16_tEfNS_4arch4Sm80ELb1ELb0ELb0ELb1ELb1ELb1ELb1ELb1EEENS1_21CollectiveEpilogueFwdINS6_IJS8_SA_S9_EEENS6_IJNS7_ILi1EEESI_SI_EEESC_SE_Li256ELb1ELb1ELb1ELb0EEENS1_36VarlenDynamicPersistentTileSchedulerILi128ELi64ELi256ELi256ELb1ELb1ELb0ELb1ELb1ELb1EEEEEEEEEvNT_6ParamsE,"a",@progbits
	.sectionflags	@""
	.align	4
.nv.constant0._ZN7cutlass13device_kernelIN5flash19enable_sm80_to_sm89INS1_16FlashAttnFwdSm80INS1_25CollectiveMainloopFwdSm80ILi8ELi2ELb0EN4cute5tupleIJNS5_1CILi128EEENS7_ILi64EEENS7_ILi192EEEEEELi192ENS_10bfloat16_tEfNS_4arch4Sm80ELb1ELb0ELb0ELb1ELb1ELb1ELb1ELb1EEENS1_21CollectiveEpilogueFwdINS6_IJS8_SA_S9_EEENS6_IJNS7_ILi1EEESI_SI_EEESC_SE_Li256ELb1ELb1ELb1ELb0EEENS1_36VarlenDynamicPersistentTileSchedulerILi128ELi64ELi256ELi256ELb1ELb1ELb0ELb1ELb1ELb1EEEEEEEEEvNT_6ParamsE:
	.zero		1432


//--------------------- .text._ZN7cutlass13device_kernelIN5flash19enable_sm80_to_sm89INS1_16FlashAttnFwdSm80INS1_25CollectiveMainloopFwdSm80ILi8ELi1ELb0EN4cute5tupleIJNS5_1CILi128EEENS7_ILi64EEENS7_ILi192EEEEEELi192ENS_10bfloat16_tEfNS_4arch4Sm80ELb0ELb0ELb1ELb0ELb1ELb0ELb1ELb1EEENS1_21CollectiveEpilogueFwdINS6_IJS8_SA_S9_EEENS6_IJNS7_ILi1EEESI_SI_EEESC_SE_Li256ELb0ELb1ELb1ELb0EEENS1_19SingleTileSchedulerILb0ELb1ELb1ELi128EEEEEEEEEvNT_6ParamsE --------------------------
	.section	.text._ZN7cutlass13device_kernelIN5flash19enable_sm80_to_sm89INS1_16FlashAttnFwdSm80INS1_25CollectiveMainloopFwdSm80ILi8ELi1ELb0EN4cute5tupleIJNS5_1CILi128EEENS7_ILi64EEENS7_ILi192EEEEEELi192ENS_10bfloat16_tEfNS_4arch4Sm80ELb0ELb0ELb1ELb0ELb1ELb0ELb1ELb1EEENS1_21CollectiveEpilogueFwdINS6_IJS8_SA_S9_EEENS6_IJNS7_ILi1EEESI_SI_EEESC_SE_Li256ELb0ELb1ELb1ELb0EEENS1_19SingleTileSchedulerILb0ELb1ELb1ELi128EEEEEEEEEvNT_6ParamsE,"ax",@progbits
	.sectioninfo	@"SHI_REGISTERS=252"
	.align	128
.text._ZN7cutlass13device_kernelIN5flash19enable_sm80_to_sm89INS1_16FlashAttnFwdSm80INS1_25CollectiveMainloopFwdSm80ILi8ELi1ELb0EN4cute5tupleIJNS5_1CILi128EEENS7_ILi64EEENS7_ILi192EEEEEELi192ENS_10bfloat16_tEfNS_4arch4Sm80ELb0ELb0ELb1ELb0ELb1ELb0ELb1ELb1EEENS1_21CollectiveEpilogueFwdINS6_IJS8_SA_S9_EEENS6_IJNS7_ILi1EEESI_SI_EEESC_SE_Li256ELb0ELb1ELb1ELb0EEENS1_19SingleTileSchedulerILb0ELb1ELb1ELi128EEEEEEEEEvNT_6ParamsE:
        .type           _ZN7cutlass13device_kernelIN5flash19enable_sm80_to_sm89INS1_16FlashAttnFwdSm80INS1_25CollectiveMainloopFwdSm80ILi8ELi1ELb0EN4cute5tupleIJNS5_1CILi128EEENS7_ILi64EEENS7_ILi192EEEEEELi192ENS_10bfloat16_tEfNS_4arch4Sm80ELb0ELb0ELb1ELb0ELb1ELb0ELb1ELb1EEENS1_21CollectiveEpilogueFwdINS6_IJS8_SA_S9_EEENS6_IJNS7_ILi1EEESI_SI_EEESC_SE_Li256ELb0ELb1ELb1ELb0EEENS1_19SingleTileSchedulerILb0ELb1ELb1ELi128EEEEEEEEEvNT_6ParamsE,@function
        .size           _ZN7cutlass13device_kernelIN5flash19enable_sm80_to_sm89INS1_16FlashAttnFwdSm80INS1_25CollectiveMainloopFwdSm80ILi8ELi1ELb0EN4cute5tupleIJNS5_1CILi128EEENS7_ILi64EEENS7_ILi192EEEEEELi192ENS_10bfloat16_tEfNS_4arch4Sm80ELb0ELb0ELb1ELb0ELb1ELb0ELb1ELb1EEENS1_21CollectiveEpilogueFwdINS6_IJS8_SA_S9_EEENS6_IJNS7_ILi1EEESI_SI_EEESC_SE_Li256ELb0ELb1ELb1ELb0EEENS1_19SingleTileSchedulerILb0ELb1ELb1ELi128EEEEEEEEEvNT_6ParamsE,(.L_x_6210 - _ZN7cutlass13device_kernelIN5flash19enable_sm80_to_sm89INS1_16FlashAttnFwdSm80INS1_25CollectiveMainloopFwdSm80ILi8ELi1ELb0EN4cute5tupleIJNS5_1CILi128EEENS7_ILi64EEENS7_ILi192EEEEEELi192ENS_10bfloat16_tEfNS_4arch4Sm80ELb0ELb0ELb1ELb0ELb1ELb0ELb1ELb1EEENS1_21CollectiveEpilogueFwdINS6_IJS8_SA_S9_EEENS6_IJNS7_ILi1EEESI_SI_EEESC_SE_Li256ELb0ELb1ELb1ELb0EEENS1_19SingleTileSchedulerILb0ELb1ELb1ELi128EEEEEEEEEvNT_6ParamsE)
        .other          _ZN7cutlass13device_kernelIN5flash19enable_sm80_to_sm89INS1_16FlashAttnFwdSm80INS1_25CollectiveMainloopFwdSm80ILi8ELi1ELb0EN4cute5tupleIJNS5_1CILi128EEENS7_ILi64EEENS7_ILi192EEEEEELi192ENS_10bfloat16_tEfNS_4arch4Sm80ELb0ELb0ELb1ELb0ELb1ELb0ELb1ELb1EEENS1_21CollectiveEpilogueFwdINS6_IJS8_SA_S9_EEENS6_IJNS7_ILi1EEESI_SI_EEESC_SE_Li256ELb0ELb1ELb1ELb0EEENS1_19SingleTileSchedulerILb0ELb1ELb1ELi128EEEEEEEEEvNT_6ParamsE,@"STO_CUDA_ENTRY STV_DEFAULT"
_ZN7cutlass13device_kernelIN5flash19enable_sm80_to_sm89INS1_16FlashAttnFwdSm80INS1_25CollectiveMainloopFwdSm80ILi8ELi1ELb0EN4cute5tupleIJNS5_1CILi128EEENS7_ILi64EEENS7_ILi192EEEEEELi192ENS_10bfloat16_tEfNS_4arch4Sm80ELb0ELb0ELb1ELb0ELb1ELb0ELb1ELb1EEENS1_21CollectiveEpilogueFwdINS6_IJS8_SA_S9_EEENS6_IJNS7_ILi1EEESI_SI_EEESC_SE_Li256ELb0ELb1ELb1ELb0EEENS1_19SingleTileSchedulerILb0ELb1ELb1ELi128EEEEEEEEEvNT_6ParamsE:
[----:B------:R-:W-:Y:S02]  /*0000*/  MOV R1, c[0x0][0x28] ;  /* 0x00000a0000017a02 */ /* 0x000fe40000000f00 */
[----:B------:R-:W1:Y:S01]  /*0010*/  S2R R3, SR_TID.X ;  /* 0x0000000000037919 */ /* 0x000e620000002100 */
[----:B------:R-:W2:Y:S08]  /*0020*/  S2UR UR6, SR_CTAID.Y ;  /* 0x00000000000679c3 */ /* 0x000eb00000002600 */
[----:B------:R-:W3:Y:S01]  /*0030*/  S2UR UR11, SR_CTAID.Z ;  /* 0x00000000000b79c3 */ /* 0x000ee20000002700 */
[----:B-1----:R-:W-:-:S06]  /*0040*/  SHF.R.U32.HI R0, RZ, 0x5, R3 ;  /* 0x00000005ff007819 */ /* 0x002fcc0000011603 */
[----:B------:R-:W1:Y:S02]  /*0050*/  SHFL.IDX PT, R0, R0, RZ, 0x1f ;  /* 0x00001fff00007589 */ /* 0x000e6400000e0000 */
[----:B-1----:R-:W-:-:S13]  /*0060*/  ISETP.NE.AND P0, PT, R0, RZ, PT ;  /* 0x000000ff0000720c */ /* 0x002fda0003f05270 */
[----:B--23--:R-:W-:Y:S05]  /*0070*/  @!P0 BRA `(.L_x_0) ;  /* 0x0000009000008947 */ /* 0x00cfea0003800000 */
[----:B------:R-:W-:Y:S01]  /*0080*/  MOV R0, c[0x0][0x550] ;  /* 0x0001540000007a02 */ /* 0x000fe20000000f00 */
[----:B------:R-:W-:-:S03]  /*0090*/  UMOV UR10, UR6 ;  /* 0x00000006000a7c82 */ /* 0x000fc60008000000 */
[----:B------:R-:W-:-:S13]  /*00a0*/  ISETP.NE.AND P0, PT, R0, 0x1, PT ;  /* 0x000000010000780c */ /* 0x000fda0003f05270 */
[----:B------:R-:W-:Y:S05]  /*00b0*/  @!P0 BRA `(.L_x_1) ;  /* 0x000000b000008947 */ /* 0x000fea0003800000 */
[----:B------:R-:W-:Y:S02]  /*00c0*/  ULDC UR4, c[0x0][0x554] ;  /* 0x0001550000047ab9 */ /* 0x000fe40000000800 */
[----:B------:R-:W-:Y:S02]  /*00d0*/  UIMAD.WIDE.U32 UR4, UR6, UR4, URZ ;  /* 0x00000004060472a5 */ /* 0x000fe4000f8e003f */
[----:B------:R-:W-:Y:S02]  /*00e0*/  ULDC UR10, c[0x0][0x558] ;  /* 0x00015600000a7ab9 */ /* 0x000fe40000000800 */
[----:B------:R-:W-:Y:S01]  /*00f0*/  USHF.R.U32.HI UR10, URZ, UR10, UR5 ;  /* 0x0000000a3f0a7299 */ /* 0x000fe20008011605 */
[----:B------:R-:W-:Y:S05]  /*0100*/  BRA `(.L_x_1) ;  /* 0x0000006000007947 */ /* 0x000fea0003800000 */
.L_x_0:
[----:B------:R-:W-:Y:S02]  /*0110*/  ULDC.64 UR4, c[0x0][0x550] ;  /* 0x0001540000047ab9 */ /* 0x000fe40000000a00 */
[----:B------:R-:W-:Y:S02]  /*0120*/  UISETP.NE.AND UP0, UPT, UR4, 0x1, UPT ;  /* 0x000000010400788c */ /* 0x000fe4000bf05270 */
[----:B------:R-:W-:-:S02]  /*0130*/  UIMAD.WIDE.U32 UR8, UR6, UR5, URZ ;  /* 0x00000005060872a5 */ /* 0x000fc4000f8e003f */
[----:B------:R-:W-:Y:S02]  /*0140*/  ULDC UR4, c[0x0][0x558] ;  /* 0x0001560000047ab9 */ /* 0x000fe40000000800 */
[----:B------:R-:W-:-:S05]  /*0150*/  UMOV UR10, UR6 ;  /* 0x00000006000a7c82 */ /* 0x000fca0008000000 */
[----:B------:R-:W-:-:S03]  /*0160*/  @UP0 USHF.R.U32.HI UR10, URZ, UR4, UR9 ;  /* 0x000000043f0a0299 */ /* 0x000fc60008011609 */
.L_x_1:
[----:B------:R-:W-:Y:S01]  /*0170*/  ISETP.LE.AND P0, PT, RZ, UR11, PT ;  /* 0x0000000bff007c0c */ /* 0x000fe2000bf03270 */
[----:B------:R-:W-:Y:S02]  /*0180*/  UIADD3 UR4, -UR10, URZ, URZ ;  /* 0x0000003f0a047290 */ /* 0x000fe4000fffe13f */
[----:B------:R-:W-:Y:S02]  /*0190*/  ULDC UR7, c[0x0][0x550] ;  /* 0x0001540000077ab9 */ /* 0x000fe40000000800 */
[----:B------:R-:W-:-:S08]  /*01a0*/  UIMAD UR7, UR4, UR7, UR6 ;  /* 0x00000007040772a4 */ /* 0x000fd0000f8e0206 */
[----:B------:R-:W-:Y:S05]  /*01b0*/  @!P0 EXIT ;  /* 0x000000000000894d */ /* 0x000fea0003800000 */
[----:B------:R-:W-:Y:S02]  /*01c0*/  ULDC.64 UR4, c[0x0][0x370] ;  /* 0x0000dc0000047ab9 */ /* 0x000fe40000000a00 */
[----:B------:R-:W-:Y:S02]  /*01d0*/  UISETP.NE.U32.AND UP0, UPT, URZ, UR4, UPT ;  /* 0x000000043f00728c */ /* 0x000fe4000bf05070 */
[----:B------:R-:W-:Y:S02]  /*01e0*/  ULDC.64 UR8, c[0x0][0x370] ;  /* 0x0000dc0000087ab9 */ /* 0x000fe40000000a00 */
[----:B------:R-:W-:Y:S02]  /*01f0*/  UISETP.NE.AND.EX UP0, UPT, URZ, UR5, UPT, UP0 ;  /* 0x000000053f00728c */ /* 0x000fe4000bf05300 */
[----:B------:R-:W-:-:S04]  /*0200*/  ULDC.64 UR12, c[0x0][0x118] ;  /* 0x00004600000c7ab9 */ /* 0x000fc80000000a00 */
[----:B------:R-:W-:-:S05]  /*0210*/  PLOP3.LUT P0, PT, PT, PT, UP0, 0x80, 0x0 ;  /* 0x000000000000781c */ /* 0x000fca0003f0f008 */
[----:B------:R-:W-:Y:S02]  /*0220*/  @UP0 UMOV UR4, 0x4 ;  /* 0x0000000400040882 */ /* 0x000fe40000000000 */
[----:B------:R-:W-:-:S06]  /*0230*/  @UP0 UIMAD.WIDE UR4, UR11, UR4, UR8 ;  /* 0x000000040b0402a5 */ /* 0x000fcc000f8e0208 */
[----:B------:R-:W-:Y:S02]  /*0240*/  IMAD.U32 R4, RZ, RZ, UR4 ;  /* 0x00000004ff047e24 */ /* 0x000fe4000f8e00ff */
[----:B------:R-:W-:-:S05]  /*0250*/  IMAD.U32 R5, RZ, RZ, UR5 ;  /* 0x00000005ff057e24 */ /* 0x000fca000f8e00ff */
[----:B------:R-:W2:Y:S01]  /*0260*/  @P0 LDG.E R4, [R4.64] ;  /* 0x0000000c04040981 */ /* 0x000ea2000c1e1900 */
[----:B------:R-:W-:Y:S02]  /*0270*/  ULDC UR4, c[0x0][0x2ac] ;  /* 0x0000ab0000047ab9 */ /* 0x000fe40000000800 */
[----:B------:R-:W-:Y:S02]  /*0280*/  ULDC UR9, c[0x0][0x1d0] ;  /* 0x0000740000097ab9 */ /* 0x000fe40000000800 */
[----:B------:R-:W-:Y:S02]  /*0290*/  UIMAD UR9, UR4, UR9, URZ ;  /* 0x00000009040972a4 */ /* 0x000fe4000f8e023f */
[----:B------:R-:W-:Y:S02]  /*02a0*/  UMOV UR8, URZ ;  /* 0x0000003f00087c82 */ /* 0x000fe40008000000 */
[----:B------:R-:W-:Y:S02]  /*02b0*/  UISETP.GE.AND UP0, UPT, UR9, 0x1, UPT ;  /* 0x000000010900788c */ /* 0x000fe4000bf06270 */
[----:B------:R-:W-:-:S02]  /*02c0*/  UIADD3 UR5, UR9, 0x3f, URZ ;  /* 0x0000003f09057890 */ /* 0x000fc4000fffe03f */
[----:B------:R-:W-:Y:S02]  /*02d0*/  UMOV UR19, URZ ;  /* 0x0000003f00137c82 */ /* 0x000fe40008000000 */
[----:B------:R-:W-:-:S04]  /*02e0*/  USHF.R.S32.HI UR4, URZ, 0x1f, UR5 ;  /* 0x0000001f3f047899 */ /* 0x000fc80008011405 */
[----:B------:R-:W-:-:S04]  /*02f0*/  ULEA.HI UR4, UR4, UR5, URZ, 0x6 ;  /* 0x0000000504047291 */ /* 0x000fc8000f8f303f */
[----:B------:R-:W-:Y:S01]  /*0300*/  USHF.R.S32.HI UR6, URZ, 0x6, UR4 ;  /* 0x000000063f067899 */ /* 0x000fe20008011404 */
[----:B--2---:R1:W2:Y:S01]  /*0310*/  @P0 R2UR UR8, R4 ;  /* 0x00000000040803c2 */ /* 0x0042a200000e0000 */
[----:B------:R-:W-:-:S13]  /*0320*/  PLOP3.LUT P0, PT, PT, PT, UP0, 0x80, 0x0 ;  /* 0x000000000000781c */ /* 0x000fda0003f0f008 */
[----:B------:R-:W-:Y:S05]  /*0330*/  @!P0 BRA `(.L_x_2) ;  /* 0x0000024000008947 */ /* 0x000fea0003800000 */
[----:B------:R-:W-:Y:S02]  /*0340*/  USHF.R.U32.HI UR4, URZ, 0x10, UR7 ;  /* 0x000000103f047899 */ /* 0x000fe40008011607 */
[----:B------:R-:W-:Y:S02]  /*0350*/  ULDC UR5, c[0x0][0x338] ;  /* 0x0000ce0000057ab9 */ /* 0x000fe40000000800 */
[----:B------:R-:W-:Y:S02]  /*0360*/  UISETP.NE.AND UP0, UPT, UR4, URZ, UPT ;  /* 0x0000003f0400728c */ /* 0x000fe4000bf05270 */
[----:B------:R-:W-:Y:S02]  /*0370*/  UMOV UR18, URZ ;  /* 0x0000003f00127c82 */ /* 0x000fe40008000000 */
[----:B------:R-:W-:-:S04]  /*0380*/  USEL UR5, UR4, UR5, UP0 ;  /* 0x0000000504057287 */ /* 0x000fc80008000000 */
[----:B------:R-:W-:Y:S02]  /*0390*/  UIADD3 UR17, UR6, -0x1, UR5 ;  /* 0xffffffff06117890 */ /* 0x000fe4000fffe005 */
[----:B------:R-:W-:-:S05]  /*03a0*/  IMAD.U32 R0, RZ, RZ, UR5 ;  /* 0x00000005ff007e24 */ /* 0x000fca000f8e00ff */
[-C--:B------:R-:W-:Y:S02]  /*03b0*/  IABS R2, R0.reuse ;  /* 0x0000000000027213 */ /* 0x080fe40000000000 */
[----:B------:R-:W-:-:S03]  /*03c0*/  IABS R0, R0 ;  /* 0x0000000000007213 */ /* 0x000fc60000000000 */
[----:B------:R-:W-:Y:S02]  /*03d0*/  IMAD.MOV.U32 R5, RZ, RZ, R2 ;  /* 0x000000ffff057224 */ /* 0x000fe400078e0002 */
[----:B------:R-:W-:Y:S01]  /*03e0*/  IMAD.U32 R2, RZ, RZ, UR17 ;  /* 0x00000011ff027e24 */ /* 0x000fe2000f8e00ff */
[----:B------:R-:W-:Y:S01]  /*03f0*/  ULOP3.LUT UR17, UR17, UR5, URZ, 0x3c, !UPT ;  /* 0x0000000511117292 */ /* 0x000fe2000f8e3c3f */
[----:B------:R-:W3:Y:S01]  /*0400*/  R2UR UR16, R5 ;  /* 0x00000000051073c2 */ /* 0x000ee200000e0000 */
[----:B------:R-:W-:Y:S02]  /*0410*/  IMAD.MOV R0, RZ, RZ, -R0 ;  /* 0x000000ffff007224 */ /* 0x000fe400078e0a00 */
[----:B------:R-:W-:-:S05]  /*0420*/  IABS R2, R2 ;  /* 0x0000000200027213 */ /* 0x000fca0000000000 */
[----:B------:R-:W4:Y:S08]  /*0430*/  R2UR UR15, R2 ;  /* 0x00000000020f73c2 */ /* 0x000f3000000e0000 */
[----:B------:R-:W5:Y:S01]  /*0440*/  R2UR UR14, R0 ;  /* 0x00000000000e73c2 */ /* 0x000f6200000e0000 */
[----:B---3--:R-:W3:Y:S08]  /*0450*/  I2F.RP R6, UR16 ;  /* 0x0000001000067d06 */ /* 0x008ef00008209400 */
[----:B-1-3--:R-:W1:Y:S02]  /*0460*/  MUFU.RCP R4, R6 ;  /* 0x0000000600047308 */ /* 0x00ae640000001000 */
[----:B-1----:R-:W-:-:S06]  /*0470*/  IADD3 R4, R4, 0xffffffe, RZ ;  /* 0x0ffffffe04047810 */ /* 0x002fcc0007ffe0ff */
[----:B------:R-:W1:Y:S02]  /*0480*/  F2I.FTZ.U32.TRUNC.NTZ R4, R4 ;  /* 0x0000000400047305 */ /* 0x000e64000021f000 */
[----:B-1----:R-:W1:Y:S02]  /*0490*/  R2UR UR19, R4 ;  /* 0x00000000041373c2 */ /* 0x002e6400000e0000 */
[----:B-1----:R-:W-:-:S04]  /*04a0*/  UIADD3 UR4, URZ, -UR19, URZ ;  /* 0x800000133f047290 */ /* 0x002fc8000fffe03f */
[----:B------:R-:W-:-:S04]  /*04b0*/  UIMAD UR4, UR4, UR16, URZ ;  /* 0x00000010040472a4 */ /* 0x000fc8000f8e023f */
[----:B------:R-:W-:-:S04]  /*04c0*/  UIMAD.WIDE.U32 UR18, UR19, UR4, UR18 ;  /* 0x00000004131272a5 */ /* 0x000fc8000f8e0012 */
[----:B----4-:R-:W-:-:S04]  /*04d0*/  UIMAD.WIDE.U32 UR18, UR19, UR15, URZ ;  /* 0x0000000f131272a5 */ /* 0x010fc8000f8e003f */
[----:B-----5:R-:W-:-:S04]  /*04e0*/  UIMAD UR14, UR19, UR14, UR15 ;  /* 0x0000000e130e72a4 */ /* 0x020fc8000f8e020f */
[----:B------:R-:W-:-:S11]  /*04f0*/  UISETP.GT.U32.AND UP0, UPT, UR16, UR14, UPT ;  /* 0x0000000e1000728c */ /* 0x000fd6000bf04070 */
[----:B------:R-:W-:Y:S02]  /*0500*/  @!UP0 UIADD3 UR14, UR14, -UR16, URZ ;  /* 0x800000100e0e8290 */ /* 0x000fe4000fffe03f */
[----:B------:R-:W-:Y:S02]  /*0510*/  @!UP0 UIADD3 UR19, UR19, 0x1, URZ ;  /* 0x0000000113138890 */ /* 0x000fe4000fffe03f */
[----:B------:R-:W-:Y:S02]  /*0520*/  UISETP.GE.U32.AND UP1, UPT, UR14, UR16, UPT ;  /* 0x000000100e00728c */ /* 0x000fe4000bf26070 */
[----:B------:R-:W-:-:S09]  /*0530*/  UISETP.GE.AND UP0, UPT, UR17, URZ, UPT ;  /* 0x0000003f1100728c */ /* 0x000fd2000bf06270 */
[----:B------:R-:W-:Y:S02]  /*0540*/  @UP1 UIADD3 UR19, UR19, 0x1, URZ ;  /* 0x0000000113131890 */ /* 0x000fe4000fffe03f */
[----:B------:R-:W-:Y:S02]  /*0550*/  UISETP.NE.AND UP1, UPT, UR5, URZ, UPT ;  /* 0x0000003f0500728c */ /* 0x000fe4000bf25270 */
[----:B------:R-:W-:-:S09]  /*0560*/  @!UP0 UIADD3 UR19, -UR19, URZ, URZ ;  /* 0x0000003f13138290 */ /* 0x000fd2000fffe13f */
[----:B------:R-:W-:Y:S02]  /*0570*/  @!UP1 ULOP3.LUT UR19, URZ, UR5, URZ, 0x33, !UPT ;  /* 0x000000053f139292 */ /* 0x000fe4000f8e333f */
.L_x_2:
[----:B------:R-:W-:Y:S01]  /*0580*/  ULOP3.LUT UR7, UR7, 0xffff, URZ, 0xc0, !UPT ;  /* 0x0000ffff07077892 */ /* 0x000fe2000f8ec03f */
[----:B------:R-:W-:Y:S01]  /*0590*/  PLOP3.LUT P2, PT, PT, PT, PT, 0x80, 0x0 ;  /* 0x000000000000781c */ /* 0x000fe20003f4f070 */
[----:B------:R-:W-:Y:S01]  /*05a0*/  IMAD.MOV.U32 R5, RZ, RZ, RZ ;  /* 0x000000ffff057224 */ /* 0x000fe200078e00ff */
[----:B------:R-:W-:Y:S01]  /*05b0*/  CS2R R96, SRZ ;  /* 0x0000000000607805 */ /* 0x000fe2000001ff00 */
[----:B------:R-:W-:Y:S01]  /*05c0*/  UIMAD UR7, UR7, UR19, URZ ;  /* 0x00000013070772a4 */ /* 0x000fe2000f8e023f */
[----:B------:R-:W-:Y:S01]  /*05d0*/  IMAD.MOV.U32 R2, RZ, RZ, RZ ;  /* 0x000000ffff027224 */ /* 0x000fe200078e00ff */
[----:B------:R-:W-:Y:S01]  /*05e0*/  CS2R R94, SRZ ;  /* 0x00000000005e7805 */ /* 0x000fe2000001ff00 */
[----:B------:R-:W-:Y:S01]  /*05f0*/  CS2R R92, SRZ ;  /* 0x00000000005c7805 */ /* 0x000fe2000001ff00 */
[----:B------:R-:W-:Y:S01]  /*0600*/  UIADD3 UR19, UR7, UR19, URZ ;  /* 0x0000001307137290 */ /* 0x000fe2000fffe03f */
[----:B------:R-:W-:Y:S01]  /*0610*/  CS2R R90, SRZ ;  /* 0x00000000005a7805 */ /* 0x000fe2000001ff00 */
[----:B------:R-:W-:Y:S01]  /*0620*/  CS2R R88, SRZ ;  /* 0x0000000000587805 */ /* 0x000fe2000001ff00 */
[----:B------:R-:W-:Y:S01]  /*0630*/  CS2R R86, SRZ ;  /* 0x0000000000567805 */ /* 0x000fe2000001ff00 */
[----:B------:R-:W-:Y:S01]  /*0640*/  UISETP.LT.AND UP0, UPT, UR6, UR19, UPT ;  /* 0x000000130600728c */ /* 0x000fe2000bf01270 */
[----:B------:R-:W-:Y:S01]  /*0650*/  CS2R R84, SRZ ;  /* 0x0000000000547805 */ /* 0x000fe2000001ff00 */
[----:B------:R-:W-:Y:S01]  /*0660*/  CS2R R82, SRZ ;  /* 0x0000000000527805 */ /* 0x000fe2000001ff00 */
[----:B------:R-:W-:Y:S01]  /*0670*/  CS2R R80, SRZ ;  /* 0x0000000000507805 */ /* 0x000fe2000001ff00 */
[----:B------:R-:W-:Y:S01]  /*0680*/  USEL UR6, UR6, UR19, UP0 ;  /* 0x0000001306067287 */ /* 0x000fe20008000000 */
[----:B------:R-:W-:Y:S01]  /*0690*/  CS2R R78, SRZ ;  /* 0x00000000004e7805 */ /* 0x000fe2000001ff00 */
[----:B------:R-:W-:Y:S01]  /*06a0*/  CS2R R76, SRZ ;  /* 0x00000000004c7805 */ /* 0x000fe2000001ff00 */
[----:B------:R-:W-:Y:S01]  /*06b0*/  CS2R R74, SRZ ;  /* 0x00000000004a7805 */ /* 0x000fe2000001ff00 */
[----:B------:R-:W-:Y:S01]  /*06c0*/  UISETP.GT.AND UP0, UPT, UR6, UR7, UPT ;  /* 0x000000070600728c */ /* 0x000fe2000bf04270 */
[----:B------:R-:W-:Y:S01]  /*06d0*/  CS2R R72, SRZ ;  /* 0x0000000000487805 */ /* 0x000fe2000001ff00 */
[----:B------:R-:W-:Y:S01]  /*06e0*/  CS2R R70, SRZ ;  /* 0x0000000000467805 */ /* 0x000fe2000001ff00 */
[----:B------:R-:W-:Y:S01]  /*06f0*/  CS2R R68, SRZ ;  /* 0x0000000000447805 */ /* 0x000fe2000001ff00 */
[----:B------:R-:W-:Y:S01]  /*0700*/  CS2R R66, SRZ ;  /* 0x0000000000427805 */ /* 0x000fe2000001ff00 */
[----:B------:R-:W-:Y:S01]  /*0710*/  CS2R R64, SRZ ;  /* 0x0000000000407805 */ /* 0x000fe2000001ff00 */
[----:B------:R-:W-:Y:S01]  /*0720*/  PLOP3.LUT P0, PT, PT, PT, UP0, 0x80, 0x0 ;  /* 0x000000000000781c */ /* 0x000fe20003f0f008 */
[----:B------:R-:W-:Y:S01]  /*0730*/  CS2R R62, SRZ ;  /* 0x00000000003e7805 */ /* 0x000fe2000001ff00 */
        /* <DEDUP_REMOVED lines=30> */
[----:B------:R-:W-:Y:S05]  /*0920*/  @!P0 BRA `(.L_x_3) ;  /* 0x0000742000008947 */ /* 0x000fea0003800000 */
[----:B------:R-:W-:Y:S02]  /*0930*/  ULDC.64 UR4, c[0x0][0x340] ;  /* 0x0000d00000047ab9 */ /* 0x000fe40000000a00 */
[----:B------:R-:W-:-:S02]  /*0940*/  UISETP.NE.U32.AND UP0, UPT, URZ, UR4, UPT ;  /* 0x000000043f00728c */ /* 0x000fc4000bf05070 */
[----:B------:R-:W-:Y:S02]  /*0950*/  ULDC.64 UR14, c[0x0][0x340] ;  /* 0x0000d000000e7ab9 */ /* 0x000fe40000000a00 */
[----:B------:R-:W-:-:S06]  /*0960*/  UISETP.NE.AND.EX UP0, UPT, URZ, UR5, UPT, UP0 ;  /* 0x000000053f00728c */ /* 0x000fcc000bf05300 */
[----:B------:R-:W-:-:S05]  /*0970*/  PLOP3.LUT P0, PT, PT, PT, UP0, 0x80, 0x0 ;  /* 0x000000000000781c */ /* 0x000fca0003f0f008 */
[----:B------:R-:W-:Y:S02]  /*0980*/  @UP0 UMOV UR4, 0x4 ;  /* 0x0000000400040882 */ /* 0x000fe40000000000 */
[----:B------:R-:W-:-:S06]  /*0990*/  @UP0 UIMAD.WIDE UR4, UR11, UR4, UR14 ;  /* 0x000000040b0402a5 */ /* 0x000fcc000f8e020e */
[----:B------:R-:W-:Y:S02]  /*09a0*/  IMAD.U32 R8, RZ, RZ, UR4 ;  /* 0x00000004ff087e24 */ /* 0x000fe4000f8e00ff */
[----:B------:R-:W-:Y:S01]  /*09b0*/  IMAD.U32 R9, RZ, RZ, UR5 ;  /* 0x00000005ff097e24 */ /* 0x000fe2000f8e00ff */
[----:B------:R-:W3:Y:S01]  /*09c0*/  S2R R10, SR_CTAID.X ;  /* 0x00000000000a7919 */ /* 0x000ee20000002500 */
[----:B------:R-:W-:Y:S01]  /*09d0*/  SHF.R.S32.HI R12, RZ, 0x1f, R3 ;  /* 0x0000001fff0c7819 */ /* 0x000fe20000011403 */
[----:B------:R-:W-:Y:S01]  /*09e0*/  IMAD.MOV.U32 R0, RZ, RZ, c[0x0][0x2c4] ;  /* 0x0000b100ff007624 */ /* 0x000fe200078e00ff */
[----:B------:R-:W-:Y:S01]  /*09f0*/  USHF.R.S32.HI UR14, URZ, 0x1f, UR10 ;  /* 0x0000001f3f0e7899 */ /* 0x000fe2000801140a */
[----:B------:R3:W4:Y:S01]  /*0a00*/  @P0 LDG.E R8, [R8.64] ;  /* 0x0000000c08080981 */ /* 0x000722000c1e1900 */
[-C--:B------:R-:W-:Y:S01]  /*0a10*/  LEA.HI R7, R12, R3.reuse, RZ, 0x3 ;  /* 0x000000030c077211 */ /* 0x080fe200078f18ff */
[----:B------:R-:W-:Y:S01]  /*0a20*/  ULDC.64 UR4, c[0x0][0x1b8] ;  /* 0x00006e0000047ab9 */ /* 0x000fe20000000a00 */
[----:B------:R-:W-:Y:S01]  /*0a30*/  ISETP.NE.AND P1, PT, R0, 0x1, PT ;  /* 0x000000010000780c */ /* 0x000fe20003f25270 */
[----:B------:R-:W-:Y:S01]  /*0a40*/  UIMAD UR14, UR14, UR4, URZ ;  /* 0x000000040e0e72a4 */ /* 0x000fe2000f8e023f */
[----:B------:R-:W-:Y:S01]  /*0a50*/  LOP3.LUT R2, R7, 0xfffffff8, RZ, 0xc0, !PT ;  /* 0xfffffff807027812 */ /* 0x000fe200078ec0ff */
[----:B------:R-:W-:Y:S01]  /*0a60*/  UIMAD.WIDE.U32 UR16, UR10, UR4, URZ ;  /* 0x000000040a1072a5 */ /* 0x000fe2000f8e003f */
[----:B------:R-:W-:Y:S01]  /*0a70*/  SHF.R.S32.HI R7, RZ, 0x3, R7 ;  /* 0x00000003ff077819 */ /* 0x000fe20000011407 */
[----:B------:R-:W-:Y:S01]  /*0a80*/  UIMAD UR14, UR10, UR5, UR14 ;  /* 0x000000050a0e72a4 */ /* 0x000fe2000f8e020e */
[----:B------:R-:W-:Y:S01]  /*0a90*/  LEA.HI R11, R12, R3, RZ, 0x4 ;  /* 0x000000030c0b7211 */ /* 0x000fe200078f20ff */
[----:B------:R-:W-:Y:S01]  /*0aa0*/  IMAD.IADD R2, R3, 0x1, -R2 ;  /* 0x0000000103027824 */ /* 0x000fe200078e0a02 */
[----:B------:R-:W-:Y:S01]  /*0ab0*/  USHF.R.S32.HI UR15, URZ, 0x1f, UR11 ;  /* 0x0000001f3f0f7899 */ /* 0x000fe2000801140b */
[----:B------:R-:W-:Y:S01]  /*0ac0*/  IMAD.SHL.U32 R6, R7, 0x40, RZ ;  /* 0x0000004007067824 */ /* 0x000fe200078e00ff */
[----:B------:R-:W-:Y:S01]  /*0ad0*/  ULDC.64 UR4, c[0x0][0x1c0] ;  /* 0x0000700000047ab9 */ /* 0x000fe20000000a00 */
[C---:B------:R-:W-:Y:S01]  /*0ae0*/  IMAD R210, R2.reuse, 0x20, R7 ;  /* 0x0000002002d27824 */ /* 0x040fe200078e0207 */
[----:B------:R-:W-:Y:S01]  /*0af0*/  UIADD3 UR17, UR17, UR14, URZ ;  /* 0x0000000e11117290 */ /* 0x000fe2000fffe03f */
[----:B------:R-:W-:Y:S01]  /*0b00*/  IMAD.SHL.U32 R135, R2, 0x8, RZ ;  /* 0x0000000802877824 */ /* 0x000fe200078e00ff */
[----:B------:R-:W-:Y:S01]  /*0b10*/  UIMAD UR15, UR15, UR4, URZ ;  /* 0x000000040f0f72a4 */ /* 0x000fe2000f8e023f */
[----:B------:R-:W-:Y:S01]  /*0b20*/  LOP3.LUT R6, R6, 0x1c0, RZ, 0xc0, !PT ;  /* 0x000001c006067812 */ /* 0x000fe200078ec0ff */
[----:B------:R-:W-:Y:S01]  /*0b30*/  UIMAD.WIDE.U32 UR16, UR11, UR4, UR16 ;  /* 0x000000040b1072a5 */ /* 0x000fe2000f8e0010 */
[----:B------:R-:W-:Y:S01]  /*0b40*/  BSSY B0, `(.L_x_4) ;  /* 0x0000046000007945 */ /* 0x000fe20003800000 */
[----:B------:R-:W-:Y:S01]  /*0b50*/  UIMAD UR5, UR11, UR5, UR15 ;  /* 0x000000050b0572a4 */ /* 0x000fe2000f8e020f */
[----:B------:R-:W-:Y:S01]  /*0b60*/  LOP3.LUT R207, R6, 0x38, R135, 0xf8, !PT ;  /* 0x0000003806cf7812 */ /* 0x000fe200078ef887 */
[----:B------:R-:W-:Y:S01]  /*0b70*/  ULDC UR4, c[0x0][0x168] ;  /* 0x00005a0000047ab9 */ /* 0x000fe20000000800 */
[C---:B------:R-:W-:Y:S01]  /*0b80*/  IADD3 R16, R135.reuse, 0x80, RZ ;  /* 0x0000008087107810 */ /* 0x040fe20007ffe0ff */
[----:B---3--:R-:W-:Y:S01]  /*0b90*/  IMAD R9, R10, 0x80, R210 ;  /* 0x000000800a097824 */ /* 0x008fe200078e02d2 */
[----:B------:R-:W-:Y:S01]  /*0ba0*/  UIADD3 UR5, UR17, UR5, URZ ;  /* 0x0000000511057290 */ /* 0x000fe2000fffe03f */
[----:B------:R-:W-:Y:S01]  /*0bb0*/  IMAD.U32 R15, RZ, RZ, UR17 ;  /* 0x00000011ff0f7e24 */ /* 0x000fe2000f8e00ff */
[----:B------:R-:W-:Y:S01]  /*0bc0*/  ISETP.GE.AND P5, PT, R135, c[0x0][0x198], PT ;  /* 0x0000660087007a0c */ /* 0x000fe20003fa6270 */
[----:B------:R-:W-:Y:S01]  /*0bd0*/  @P1 IMAD.HI.U32 R0, R9, c[0x0][0x2c8], RZ ;  /* 0x0000b20009001a27 */ /* 0x000fe200078e00ff */
[----:B------:R-:W-:-:S03]  /*0be0*/  ISETP.GE.AND P3, PT, R16, c[0x0][0x198], PT ;  /* 0x0000660010007a0c */ /* 0x000fc60003f66270 */
[----:B------:R-:W-:Y:S01]  /*0bf0*/  IMAD.MOV.U32 R5, RZ, RZ, R9 ;  /* 0x000000ffff057224 */ /* 0x000fe200078e0009 */
[----:B------:R-:W-:Y:S01]  /*0c00*/  @P1 SHF.R.U32.HI R5, RZ, c[0x0][0x2cc], R0 ;  /* 0x0000b300ff051a19 */ /* 0x000fe20000011600 */
[----:B------:R-:W-:Y:S02]  /*0c10*/  IMAD.U32 R14, RZ, RZ, UR16 ;  /* 0x00000010ff0e7e24 */ /* 0x000fe4000f8e00ff */
[----:B------:R-:W-:Y:S01]  /*0c20*/  IMAD.U32 R15, RZ, RZ, UR5 ;  /* 0x00000005ff0f7e24 */ /* 0x000fe2000f8e00ff */
[--C-:B-1----:R-:W-:Y:S01]  /*0c30*/  SHF.R.S32.HI R4, RZ, 0x1f, R5.reuse ;  /* 0x0000001fff047819 */ /* 0x102fe20000011405 */
[----:B------:R-:W-:Y:S01]  /*0c40*/  IMAD.MOV R0, RZ, RZ, -R5 ;  /* 0x000000ffff007224 */ /* 0x000fe200078e0a05 */
[----:B------:R-:W-:Y:S01]  /*0c50*/  ULDC UR5, c[0x0][0x2c4] ;  /* 0x0000b10000057ab9 */ /* 0x000fe20000000800 */
[----:B------:R-:W-:Y:S01]  /*0c60*/  IMAD.WIDE.U32 R14, R5, c[0x0][0x1b0], R14 ;  /* 0x00006c00050e7a25 */ /* 0x000fe200078e000e */
[----:B------:R-:W-:-:S03]  /*0c70*/  UIMAD UR4, UR5, UR4, URZ ;  /* 0x00000004050472a4 */ /* 0x000fc6000f8e023f */
[----:B------:R-:W-:Y:S02]  /*0c80*/  IMAD R0, R0, c[0x0][0x2c4], R9 ;  /* 0x0000b10000007a24 */ /* 0x000fe400078e0209 */
[----:B------:R-:W-:Y:S02]  /*0c90*/  IMAD R4, R4, c[0x0][0x1b0], RZ ;  /* 0x00006c0004047a24 */ /* 0x000fe400078e02ff */
[----:B------:R-:W-:Y:S01]  /*0ca0*/  IMAD R10, R10, 0x80, R7 ;  /* 0x000000800a0a7824 */ /* 0x000fe200078e0207 */
[----:B------:R-:W-:Y:S01]  /*0cb0*/  SHF.R.S32.HI R9, RZ, 0x1f, R0 ;  /* 0x0000001fff097819 */ /* 0x000fe20000011400 */
[----:B------:R-:W-:-:S04]  /*0cc0*/  IMAD R5, R5, c[0x0][0x1b4], R4 ;  /* 0x00006d0005057a24 */ /* 0x000fc800078e0204 */
[----:B------:R-:W-:Y:S02]  /*0cd0*/  IMAD.IADD R15, R15, 0x1, R5 ;  /* 0x000000010f0f7824 */ /* 0x000fe400078e0205 */
[----:B------:R-:W-:Y:S02]  /*0ce0*/  IMAD R9, R9, c[0x0][0x1a8], RZ ;  /* 0x00006a0009097a24 */ /* 0x000fe400078e02ff */
[----:B------:R-:W-:Y:S01]  /*0cf0*/  IMAD.WIDE.U32 R4, R0, c[0x0][0x1a8], R14 ;  /* 0x00006a0000047a25 */ /* 0x000fe200078e000e */
[----:B------:R-:W-:-:S03]  /*0d00*/  LEA.HI R14, R12, R3, RZ, 0x6 ;  /* 0x000000030c0e7211 */ /* 0x000fc600078f30ff */
[----:B------:R-:W-:Y:S01]  /*0d10*/  IMAD R9, R0, c[0x0][0x1ac], R9 ;  /* 0x00006b0000097a24 */ /* 0x000fe200078e0209 */
[----:B------:R-:W-:Y:S01]  /*0d20*/  LOP3.LUT R0, R11, 0xfffffff0, RZ, 0xc0, !PT ;  /* 0xfffffff00b007812 */ /* 0x000fe200078ec0ff */
[----:B------:R-:W-:Y:S01]  /*0d30*/  IMAD.SHL.U32 R14, R14, 0x8, RZ ;  /* 0x000000080e0e7824 */ /* 0x000fe200078e00ff */
[C---:B------:R-:W-:Y:S01]  /*0d40*/  LEA R17, P1, R4.reuse, c[0x0][0x160], 0x1 ;  /* 0x0000580004117a11 */ /* 0x040fe200078208ff */
[----:B------:R-:W-:Y:S02]  /*0d50*/  IMAD.IADD R9, R5, 0x1, R9 ;  /* 0x0000000105097824 */ /* 0x000fe400078e0209 */
[----:B------:R-:W-:Y:S01]  /*0d60*/  IMAD.IADD R5, R3, 0x1, -R0 ;  /* 0x0000000103057824 */ /* 0x000fe200078e0a00 */
[----:B------:R-:W-:Y:S01]  /*0d70*/  SHF.R.U32.HI R0, RZ, 0x3, R6 ;  /* 0x00000003ff007819 */ /* 0x000fe20000011606 */
[----:B------:R1:W3:Y:S01]  /*0d80*/  SHFL.IDX PT, R18, R17, RZ, 0x181f ;  /* 0x00181fff11127589 */ /* 0x0002e200000e0000 */
[----:B------:R-:W-:Y:S02]  /*0d90*/  LEA.HI.X R9, R4, c[0x0][0x164], R9, 0x1, P1 ;  /* 0x0000590004097a11 */ /* 0x000fe400008f0c09 */
[----:B------:R-:W-:-:S02]  /*0da0*/  SHF.R.S32.HI R4, RZ, 0x1f, R5 ;  /* 0x0000001fff047819 */ /* 0x000fc40000011405 */
[----:B------:R-:W-:Y:S01]  /*0db0*/  LOP3.LUT R207, R207, R0, RZ, 0x3c, !PT ;  /* 0x00000000cfcf7212 */ /* 0x000fe200078e3cff */
[----:B------:R-:W-:Y:S01]  /*0dc0*/  IMAD.MOV.U32 R0, RZ, RZ, 0x10 ;  /* 0x00000010ff007424 */ /* 0x000fe200078e00ff */
[----:B------:R-:W-:Y:S01]  /*0dd0*/  LEA.HI R4, R4, R5, RZ, 0x3 ;  /* 0x0000000504047211 */ /* 0x000fe200078f18ff */
[----:B------:R1:W2:Y:S01]  /*0de0*/  SHFL.IDX PT, R19, R9, RZ, 0x181f ;  /* 0x00181fff09137589 */ /* 0x0002a200000e0000 */
[----:B------:R-:W-:Y:S02]  /*0df0*/  LOP3.LUT R207, R207, 0xfffffe00, R14, 0xf8, !PT ;  /* 0xfffffe00cfcf7812 */ /* 0x000fe400078ef80e */
[----:B------:R-:W-:-:S05]  /*0e00*/  LOP3.LUT R6, R4, 0xfffffff8, RZ, 0xc0, !PT ;  /* 0xfffffff804067812 */ /* 0x000fca00078ec0ff */
[----:B------:R-:W-:Y:S02]  /*0e10*/  IMAD.IADD R6, R5, 0x1, -R6 ;  /* 0x0000000105067824 */ /* 0x000fe400078e0a06 */
[----:B------:R-:W-:Y:S01]  /*0e20*/  IMAD.MOV.U32 R5, RZ, RZ, 0x20 ;  /* 0x00000020ff057424 */ /* 0x000fe200078e00ff */
[----:B----4-:R4:W5:Y:S01]  /*0e30*/  @P0 R2UR UR14, R8 ;  /* 0x00000000080e03c2 */ /* 0x01096200000e0000 */
[----:B------:R-:W-:Y:S01]  /*0e40*/  ISETP.GE.AND P0, PT, R10, UR4, PT ;  /* 0x000000040a007c0c */ /* 0x000fe2000bf06270 */
[----:B-----5:R-:W-:Y:S01]  /*0e50*/  @!UP0 UMOV UR14, UR11 ;  /* 0x0000000b000e8c82 */ /* 0x020fe20008000000 */
[----:B----4-:R-:W-:-:S04]  /*0e60*/  IADD3 R8, R135, 0x40, RZ ;  /* 0x0000004087087810 */ /* 0x010fc80007ffe0ff */
[----:B------:R-:W-:-:S04]  /*0e70*/  ISETP.GE.AND P4, PT, R8, c[0x0][0x198], PT ;  /* 0x0000660008007a0c */ /* 0x000fc80003f86270 */
[----:B------:R-:W-:-:S05]  /*0e80*/  R2P PR, R6, 0x6 ;  /* 0x0000000606007804 */ /* 0x000fca0000000000 */
[----:B------:R-:W-:Y:S02]  /*0e90*/  SEL R0, R0, 0xfffffff0, !P1 ;  /* 0xfffffff000007807 */ /* 0x000fe40004800000 */
[----:B------:R-:W-:Y:S01]  /*0ea0*/  SEL R5, R5, 0xffffffe0, !P2 ;  /* 0xffffffe005057807 */ /* 0x000fe20005000000 */
[----:B------:R-:W-:Y:S05]  /*0eb0*/  @P0 BRA `(.L_x_5) ;  /* 0x000000e000000947 */ /* 0x000fea0003800000 */
[----:B-123--:R-:W-:Y:S01]  /*0ec0*/  SHF.R.S32.HI R15, RZ, 0x1f, R8 ;  /* 0x0000001fff0f7819 */ /* 0x00efe20000011408 */
[----:B------:R-:W-:Y:S01]  /*0ed0*/  IMAD.WIDE R20, R135, 0x2, R18 ;  /* 0x0000000287147825 */ /* 0x000fe200078e0212 */
[----:B------:R-:W-:Y:S02]  /*0ee0*/  SHF.R.S32.HI R13, RZ, 0x1f, R16 ;  /* 0x0000001fff0d7819 */ /* 0x000fe40000011410 */
[----:B------:R-:W-:Y:S01]  /*0ef0*/  LEA.HI R14, R15, R8, RZ, 0x3 ;  /* 0x000000080f0e7211 */ /* 0x000fe200078f18ff */
[----:B------:R-:W-:Y:S01]  /*0f00*/  IMAD.SHL.U32 R15, R207, 0x2, RZ ;  /* 0x00000002cf0f7824 */ /* 0x000fe200078e00ff */
[----:B------:R-:W-:Y:S02]  /*0f10*/  LEA.HI R13, R13, R16, RZ, 0x3 ;  /* 0x000000100d0d7211 */ /* 0x000fe400078f18ff */
[----:B------:R-:W-:-:S02]  /*0f20*/  LOP3.LUT R14, R14, 0xfffffff8, RZ, 0xc0, !PT ;  /* 0xfffffff80e0e7812 */ /* 0x000fc400078ec0ff */
[----:B------:R-:W-:Y:S01]  /*0f30*/  LOP3.LUT R13, R13, 0xfffffff8, RZ, 0xc0, !PT ;  /* 0xfffffff80d0d7812 */ /* 0x000fe200078ec0ff */
[----:B------:R-:W-:Y:S01]  /*0f40*/  @!PT LDS RZ, [RZ] ;  /* 0x00000000fffff984 */ /* 0x000fe20000000800 */
[----:B------:R1:W-:Y:S02]  /*0f50*/  LDGSTS.E.BYPASS.LTC128B.128 [R15+0xc100], [R20.64], !P5 ;  /* 0x0c100000140f7fae */ /* 0x0003e4000e901d4c */
[----:B------:R-:W-:-:S04]  /*0f60*/  IMAD.WIDE R22, R14, 0x2, R18 ;  /* 0x000000020e167825 */ /* 0x000fc800078e0212 */
[----:B------:R-:W-:Y:S01]  /*0f70*/  IMAD.WIDE R18, R13, 0x2, R18 ;  /* 0x000000020d127825 */ /* 0x000fe200078e0212 */
[----:B------:R1:W-:Y:S04]  /*0f80*/  LDGSTS.E.BYPASS.LTC128B.128 [R15+0x10100], [R22.64], !P4 ;  /* 0x10100000160f7fae */ /* 0x0003e8000e101d4c */
[----:B------:R1:W-:Y:S02]  /*0f90*/  LDGSTS.E.BYPASS.LTC128B.128 [R15+0x14100], [R18.64], !P3 ;  /* 0x14100000120f7fae */ /* 0x0003e4000d901d4c */
.L_x_5:
[----:B-123--:R-:W-:Y:S05]  /*0fa0*/  BSYNC B0 ;  /* 0x0000000000007941 */ /* 0x00efea0003800000 */
.L_x_4:
[----:B------:R-:W-:Y:S01]  /*0fb0*/  IADD3 R13, R10, 0x20, RZ ;  /* 0x000000200a0d7810 */ /* 0x000fe20007ffe0ff */
[----:B------:R1:W2:Y:S01]  /*0fc0*/  SHFL.IDX PT, R19, R9, 0x1, 0x181f ;  /* 0x00381f0009137f89 */ /* 0x0002a200000e0000 */
[----:B------:R-:W-:Y:S02]  /*0fd0*/  BSSY B0, `(.L_x_6) ;  /* 0x0000012000007945 */ /* 0x000fe40003800000 */
[----:B------:R-:W-:Y:S01]  /*0fe0*/  ISETP.GE.AND P0, PT, R13, UR4, PT ;  /* 0x000000040d007c0c */ /* 0x000fe2000bf06270 */
[----:B------:R1:W3:-:S12]  /*0ff0*/  SHFL.IDX PT, R18, R17, 0x1, 0x181f ;  /* 0x00381f0011127f89 */ /* 0x0002d800000e0000 */
[----:B------:R-:W-:Y:S05]  /*1000*/  @P0 BRA `(.L_x_7) ;  /* 0x000000e000000947 */ /* 0x000fea0003800000 */
[----:B------:R-:W-:Y:S01]  /*1010*/  SHF.R.S32.HI R15, RZ, 0x1f, R8 ;  /* 0x0000001fff0f7819 */ /* 0x000fe20000011408 */
[----:B--23--:R-:W-:Y:S01]  /*1020*/  IMAD.WIDE R20, R135, 0x2, R18 ;  /* 0x0000000287147825 */ /* 0x00cfe200078e0212 */
[----:B------:R-:W-:Y:S02]  /*1030*/  SHF.R.S32.HI R13, RZ, 0x1f, R16 ;  /* 0x0000001fff0d7819 */ /* 0x000fe40000011410 */
[----:B------:R-:W-:Y:S01]  /*1040*/  LEA.HI R14, R15, R8, RZ, 0x3 ;  /* 0x000000080f0e7211 */ /* 0x000fe200078f18ff */
[----:B------:R-:W-:Y:S01]  /*1050*/  IMAD.SHL.U32 R15, R207, 0x2, RZ ;  /* 0x00000002cf0f7824 */ /* 0x000fe200078e00ff */
[----:B------:R-:W-:Y:S02]  /*1060*/  LEA.HI R13, R13, R16, RZ, 0x3 ;  /* 0x000000100d0d7211 */ /* 0x000fe400078f18ff */
[----:B------:R-:W-:Y:S02]  /*1070*/  LOP3.LUT R14, R14, 0xfffffff8, RZ, 0xc0, !PT ;  /* 0xfffffff80e0e7812 */ /* 0x000fe400078ec0ff */
[----:B------:R-:W-:Y:S01]  /*1080*/  LOP3.LUT R13, R13, 0xfffffff8, RZ, 0xc0, !PT ;  /* 0xfffffff80d0d7812 */ /* 0x000fe200078ec0ff */
[----:B------:R-:W-:Y:S01]  /*1090*/  @!PT LDS RZ, [RZ] ;  /* 0x00000000fffff984 */ /* 0x000fe20000000800 */
[----:B------:R2:W-:Y:S02]  /*10a0*/  LDGSTS.E.BYPASS.LTC128B.128 [R15+0xd100], [R20.64], !P5 ;  /* 0x0d100000140f7fae */ /* 0x0005e4000e901d4c */
[----:B------:R-:W-:-:S04]  /*10b0*/  IMAD.WIDE R22, R14, 0x2, R18 ;  /* 0x000000020e167825 */ /* 0x000fc800078e0212 */
[----:B------:R-:W-:Y:S01]  /*10c0*/  IMAD.WIDE R18, R13, 0x2, R18 ;  /* 0x000000020d127825 */ /* 0x000fe200078e0212 */
[----:B------:R2:W-:Y:S04]  /*10d0*/  LDGSTS.E.BYPASS.LTC128B.128 [R15+0x11100], [R22.64], !P4 ;  /* 0x11100000160f7fae */ /* 0x0005e8000e101d4c */
[----:B------:R2:W-:Y:S02]  /*10e0*/  LDGSTS.E.BYPASS.LTC128B.128 [R15+0x15100], [R18.64], !P3 ;  /* 0x15100000120f7fae */ /* 0x0005e4000d901d4c */
.L_x_7:
[----:B------:R-:W-:Y:S05]  /*10f0*/  BSYNC B0 ;  /* 0x0000000000007941 */ /* 0x000fea0003800000 */
.L_x_6:
[----:B------:R-:W-:Y:S01]  /*1100*/  IADD3 R13, R10, 0x40, RZ ;  /* 0x000000400a0d7810 */ /* 0x000fe20007ffe0ff */
[----:B--2---:R2:W4:Y:S01]  /*1110*/  SHFL.IDX PT, R19, R9, 0x2, 0x181f ;  /* 0x00581f0009137f89 */ /* 0x00452200000e0000 */
[----:B------:R-:W-:Y:S02]  /*1120*/  BSSY B0, `(.L_x_8) ;  /* 0x0000012000007945 */ /* 0x000fe40003800000 */
[----:B------:R-:W-:Y:S01]  /*1130*/  ISETP.GE.AND P0, PT, R13, UR4, PT ;  /* 0x000000040d007c0c */ /* 0x000fe2000bf06270 */
[----:B---3--:R2:W3:-:S12]  /*1140*/  SHFL.IDX PT, R18, R17, 0x2, 0x181f ;  /* 0x00581f0011127f89 */ /* 0x0084d800000e0000 */
[----:B------:R-:W-:Y:S05]  /*1150*/  @P0 BRA `(.L_x_9) ;  /* 0x000000e000000947 */ /* 0x000fea0003800000 */
[----:B------:R-:W-:Y:S01]  /*1160*/  SHF.R.S32.HI R15, RZ, 0x1f, R8 ;  /* 0x0000001fff0f7819 */ /* 0x000fe20000011408 */
[----:B---34-:R-:W-:Y:S01]  /*1170*/  IMAD.WIDE R20, R135, 0x2, R18 ;  /* 0x0000000287147825 */ /* 0x018fe200078e0212 */
        /* <DEDUP_REMOVED lines=12> */
.L_x_9:
[----:B------:R-:W-:Y:S05]  /*1240*/  BSYNC B0 ;  /* 0x0000000000007941 */ /* 0x000fea0003800000 */
.L_x_8:
[----:B------:R-:W-:Y:S01]  /*1250*/  UIADD3 UR11, UR6, -0x1, URZ ;  /* 0xffffffff060b7890 */ /* 0x000fe2000fffe03f */
[----:B------:R-:W-:Y:S01]  /*1260*/  IMAD.MOV.U32 R13, RZ, RZ, c[0x0][0x2b8] ;  /* 0x0000ae00ff0d7624 */ /* 0x000fe200078e00ff */
[----:B---3--:R-:W-:Y:S01]  /*1270*/  SHFL.IDX PT, R18, R17, 0x3, 0x181f ;  /* 0x00781f0011127f89 */ /* 0x008fe200000e0000 */
[----:B------:R-:W-:Y:S01]  /*1280*/  IADD3 R10, R10, 0x60, RZ ;  /* 0x000000600a0a7810 */ /* 0x000fe20007ffe0ff */
[----:B------:R-:W-:Y:S01]  /*1290*/  IMAD.SHL.U32 R207, R207, 0x2, RZ ;  /* 0x00000002cfcf7824 */ /* 0x000fe200078e00ff */
[----:B------:R-:W-:Y:S01]  /*12a0*/  SHF.R.S32.HI R133, RZ, 0x1f, R16 ;  /* 0x0000001fff857819 */ /* 0x000fe20000011410 */
[----:B----4-:R3:W4:Y:S01]  /*12b0*/  SHFL.IDX PT, R19, R9, 0x3, 0x181f ;  /* 0x00781f0009137f89 */ /* 0x01072200000e0000 */
[----:B------:R-:W-:Y:S01]  /*12c0*/  ISETP.NE.AND P0, PT, R13, 0x1, PT ;  /* 0x000000010d00780c */ /* 0x000fe20003f05270 */
[----:B------:R-:W-:Y:S01]  /*12d0*/  IMAD.U32 R13, RZ, RZ, UR11 ;  /* 0x0000000bff0d7e24 */ /* 0x000fe2000f8e00ff */
[----:B------:R-:W-:Y:S01]  /*12e0*/  ISETP.GE.AND P2, PT, R10, UR4, PT ;  /* 0x000000040a007c0c */ /* 0x000fe2000bf46270 */
[----:B------:R-:W-:Y:S01]  /*12f0*/  USHF.R.S32.HI UR15, URZ, 0x1f, UR14 ;  /* 0x0000001f3f0f7899 */ /* 0x000fe2000801140e */
[----:B------:R-:W-:Y:S01]  /*1300*/  LEA.HI R133, R133, R16, RZ, 0x3 ;  /* 0x0000001085857211 */ /* 0x000fe200078f18ff */
[----:B------:R-:W-:Y:S01]  /*1310*/  IMAD R13, R13, 0x40, R210 ;  /* 0x000000400d0d7824 */ /* 0x000fe200078e02d2 */
[----:B------:R-:W-:Y:S01]  /*1320*/  ULDC.64 UR4, c[0x0][0x2b0] ;  /* 0x0000ac0000047ab9 */ /* 0x000fe20000000a00 */
[----:B------:R-:W-:Y:S01]  /*1330*/  IMAD.MOV.U32 R208, RZ, RZ, RZ ;  /* 0x000000ffffd07224 */ /* 0x000fe200078e00ff */
[----:B------:R-:W-:Y:S01]  /*1340*/  LOP3.LUT R133, R133, 0xfffffff8, RZ, 0xc0, !PT ;  /* 0xfffffff885857812 */ /* 0x000fe200078ec0ff */
[----:B------:R-:W-:Y:S01]  /*1350*/  UIMAD UR15, UR15, UR4, URZ ;  /* 0x000000040f0f72a4 */ /* 0x000fe2000f8e023f */
[C---:B------:R-:W-:Y:S01]  /*1360*/  IADD3 R209, R13.reuse, UR8, RZ ;  /* 0x000000080dd17c10 */ /* 0x040fe2000fffe0ff */
[----:B------:R-:W-:Y:S01]  /*1370*/  UIMAD.WIDE.U32 UR16, UR14, UR4, URZ ;  /* 0x000000040e1072a5 */ /* 0x000fe2000f8e003f */
[----:B------:R-:W-:Y:S01]  /*1380*/  ISETP.GE.AND P6, PT, R13, UR9, PT ;  /* 0x000000090d007c0c */ /* 0x000fe2000bfc6270 */
[----:B------:R-:W-:Y:S01]  /*1390*/  UIMAD UR15, UR14, UR5, UR15 ;  /* 0x000000050e0f72a4 */ /* 0x000fe2000f8e020f */
[----:B------:R-:W-:Y:S01]  /*13a0*/  SHF.R.S32.HI R13, RZ, 0x1f, R8 ;  /* 0x0000001fff0d7819 */ /* 0x000fe20000011408 */
[----:B------:R-:W-:Y:S01]  /*13b0*/  @P0 IMAD.HI.U32 R10, R209, c[0x0][0x2bc], RZ ;  /* 0x0000af00d10a0a27 */ /* 0x000fe200078e00ff */
[----:B------:R-:W-:Y:S01]  /*13c0*/  ISETP.GT.OR P6, PT, R210, 0x3f, P6 ;  /* 0x0000003fd200780c */ /* 0x000fe200037c4670 */
[----:B------:R-:W-:Y:S01]  /*13d0*/  UIADD3 UR15, UR17, UR15, URZ ;  /* 0x0000000f110f7290 */ /* 0x000fe2000fffe03f */
[----:B------:R-:W-:Y:S01]  /*13e0*/  LEA.HI R134, R13, R8, RZ, 0x3 ;  /* 0x000000080d867211 */ /* 0x000fe200078f18ff */
[----:B-123--:R-:W-:-:S03]  /*13f0*/  IMAD.MOV.U32 R9, RZ, RZ, R209 ;  /* 0x000000ffff097224 */ /* 0x00efc600078e00d1 */
[----:B------:R-:W-:Y:S01]  /*1400*/  LOP3.LUT R134, R134, 0xfffffff8, RZ, 0xc0, !PT ;  /* 0xfffffff886867812 */ /* 0x000fe200078ec0ff */
[----:B----4-:R-:W-:Y:S01]  /*1410*/  @!P2 IMAD.WIDE R22, R135, 0x2, R18 ;  /* 0x000000028716a825 */ /* 0x010fe200078e0212 */
[----:B------:R-:W-:Y:S01]  /*1420*/  @P0 SHF.R.U32.HI R9, RZ, c[0x0][0x2c0], R10 ;  /* 0x0000b000ff090a19 */ /* 0x000fe2000001160a */
[----:B------:R-:W-:Y:S02]  /*1430*/  USHF.R.S32.HI UR14, URZ, 0x1f, UR10 ;  /* 0x0000001f3f0e7899 */ /* 0x000fe4000801140a */
[--C-:B------:R-:W-:Y:S01]  /*1440*/  @!P2 IMAD.WIDE R20, R134, 0x2, R18.reuse ;  /* 0x000000028614a825 */ /* 0x100fe200078e0212 */
[----:B------:R-:W-:Y:S01]  /*1450*/  @!PT LDS RZ, [RZ] ;  /* 0x00000000fffff984 */ /* 0x000fe20000000800 */
[----:B------:R1:W-:Y:S01]  /*1460*/  @!P2 LDGSTS.E.BYPASS.LTC128B.128 [R207+0xf100], [R22.64], !P5 ;  /* 0x0f10000016cfafae */ /* 0x0003e2000e901d4c */
[----:B------:R-:W-:Y:S01]  /*1470*/  @!P6 IADD3 R13, P1, R9, UR16, RZ ;  /* 0x00000010090dec10 */ /* 0x000fe2000ff3e0ff */
[----:B------:R-:W-:Y:S01]  /*1480*/  ULDC.64 UR4, c[0x0][0x1e8] ;  /* 0x00007a0000047ab9 */ /* 0x000fe20000000a00 */
[----:B------:R-:W-:Y:S01]  /*1490*/  @!P2 IMAD.WIDE R18, R133, 0x2, R18 ;  /* 0x000000028512a825 */ /* 0x000fe200078e0212 */
[----:B------:R2:W-:Y:S01]  /*14a0*/  @!P2 LDGSTS.E.BYPASS.LTC128B.128 [R207+0x13100], [R20.64], !P4 ;  /* 0x1310000014cfafae */ /* 0x0005e2000e101d4c */
[----:B------:R-:W-:-:S02]  /*14b0*/  @!P6 LEA.HI.X.SX32 R10, R9, UR15, 0x1, P1 ;  /* 0x0000000f090aec11 */ /* 0x000fc400088f0eff */
[C---:B------:R-:W-:Y:S01]  /*14c0*/  @!P6 LEA R14, P1, R13.reuse, c[0x0][0x2a0], 0x2 ;  /* 0x0000a8000d0eea11 */ /* 0x040fe200078210ff */
[----:B------:R3:W-:Y:S03]  /*14d0*/  @!P2 LDGSTS.E.BYPASS.LTC128B.128 [R207+0x17100], [R18.64], !P3 ;  /* 0x1710000012cfafae */ /* 0x0007e6000d901d4c */
[----:B------:R-:W-:Y:S01]  /*14e0*/  @!P6 LEA.HI.X R15, R13, c[0x0][0x2a4], R10, 0x2, P1 ;  /* 0x0000a9000d0fea11 */ /* 0x000fe200008f140a */
[----:B------:R-:W0:Y:S04]  /*14f0*/  LDGDEPBAR ;  /* 0x00000000000079af */ /* 0x000e280000000000 */
[----:B------:R-:W-:Y:S06]  /*1500*/  BAR.SYNC.DEFER_BLOCKING 0x0 ;  /* 0x0000000000007b1d */ /* 0x000fec0000010000 */
[----:B------:R4:W5:Y:S01]  /*1510*/  @!P6 LDG.E R208, [R14.64] ;  /* 0x0000000c0ed0e981 */ /* 0x000962000c1e1900 */
[----:B------:R-:W-:Y:S01]  /*1520*/  IMAD.MOV R10, RZ, RZ, -R9 ;  /* 0x000000ffff0a7224 */ /* 0x000fe200078e0a09 */
[----:B------:R-:W-:Y:S01]  /*1530*/  UIMAD UR18, UR14, UR4, URZ ;  /* 0x000000040e1272a4 */ /* 0x000fe2000f8e023f */
[----:B---3--:R-:W-:Y:S01]  /*1540*/  SHF.R.S32.HI R18, RZ, 0x4, R11 ;  /* 0x00000004ff127819 */ /* 0x008fe2000001140b */
[----:B------:R-:W-:Y:S01]  /*1550*/  UIMAD.WIDE.U32 UR20, UR10, UR4, URZ ;  /* 0x000000040a1472a5 */ /* 0x000fe2000f8e003f */
[----:B------:R-:W-:Y:S01]  /*1560*/  IMAD R209, R10, c[0x0][0x2b8], R209 ;  /* 0x0000ae000ad17a24 */ /* 0x000fe200078e02d1 */
[----:B------:R-:W-:Y:S01]  /*1570*/  UIMAD UR18, UR10, UR5, UR18 ;  /* 0x000000050a1272a4 */ /* 0x000fe2000f8e0212 */
[----:B------:R-:W-:Y:S01]  /*1580*/  LEA.HI R11, R11, R18, RZ, 0x1 ;  /* 0x000000120b0b7211 */ /* 0x000fe200078f08ff */
[----:B------:R-:W-:Y:S01]  /*1590*/  UIMAD UR9, UR11, -0x40, UR9 ;  /* 0xffffffc00b0978a4 */ /* 0x000fe2000f8e0209 */
[----:B------:R-:W-:Y:S01]  /*15a0*/  IMAD.WIDE.U32 R24, R209, c[0x0][0x1e0], RZ ;  /* 0x00007800d1187a25 */ /* 0x000fe200078e00ff */
[----:B------:R-:W-:Y:S01]  /*15b0*/  SHF.R.S32.HI R10, RZ, 0x1f, R209 ;  /* 0x0000001fff0a7819 */ /* 0x000fe200000114d1 */
[----:B------:R-:W-:Y:S01]  /*15c0*/  UIADD3 UR18, UR21, UR18, URZ ;  /* 0x0000001215127290 */ /* 0x000fe2000fffe03f */
[----:B------:R-:W-:Y:S01]  /*15d0*/  LOP3.LUT R11, R11, 0xfffffffe, RZ, 0xc0, !PT ;  /* 0xfffffffe0b0b7812 */ /* 0x000fe200078ec0ff */
[----:B------:R-:W-:Y:S01]  /*15e0*/  ULDC.64 UR4, c[0x0][0x210] ;  /* 0x0000840000047ab9 */ /* 0x000fe20000000a00 */
[----:B------:R-:W-:Y:S01]  /*15f0*/  LOP3.LUT P2, RZ, R2, 0x2, RZ, 0xc0, !PT ;  /* 0x0000000202ff7812 */ /* 0x000fe2000784c0ff */
[C---:B-1----:R-:W-:Y:S01]  /*1600*/  IMAD R22, R10.reuse, c[0x0][0x1e0], RZ ;  /* 0x000078000a167a24 */ /* 0x042fe200078e02ff */
[----:B------:R-:W-:Y:S01]  /*1610*/  UIMAD UR14, UR14, UR4, URZ ;  /* 0x000000040e0e72a4 */ /* 0x000fe2000f8e023f */
[----:B------:R-:W-:Y:S01]  /*1620*/  IMAD R10, R10, c[0x0][0x208], RZ ;  /* 0x000082000a0a7a24 */ /* 0x000fe200078e02ff */
[----:B------:R-:W-:Y:S01]  /*1630*/  UIMAD.WIDE.U32 UR22, UR10, UR4, URZ ;  /* 0x000000040a1672a5 */ /* 0x000fe2000f8e003f */
[C---:B--2---:R-:W-:Y:S01]  /*1640*/  IMAD R20, R209.reuse, c[0x0][0x1e4], R22 ;  /* 0x00007900d1147a24 */ /* 0x044fe200078e0216 */
[----:B------:R-:W-:Y:S01]  /*1650*/  UIMAD UR5, UR10, UR5, UR14 ;  /* 0x000000050a0572a4 */ /* 0x000fe2000f8e020e */
[----:B------:R-:W-:Y:S01]  /*1660*/  IMAD R19, R209, c[0x0][0x20c], R10 ;  /* 0x00008300d1137a24 */ /* 0x000fe200078e020a */
[----:B------:R-:W-:Y:S01]  /*1670*/  ISETP.GE.AND P3, PT, R135, c[0x0][0x1d4], PT ;  /* 0x0000750087007a0c */ /* 0x000fe20003f66270 */
[----:B------:R-:W-:Y:S01]  /*1680*/  IMAD.IADD R21, R25, 0x1, R20 ;  /* 0x0000000119157824 */ /* 0x000fe200078e0214 */
[----:B------:R-:W-:Y:S01]  /*1690*/  UIADD3 UR5, UR23, UR5, URZ ;  /* 0x0000000517057290 */ /* 0x000fe2000fffe03f */
[----:B------:R-:W-:Y:S01]  /*16a0*/  IMAD.MOV.U32 R20, RZ, RZ, R24 ;  /* 0x000000ffff147224 */ /* 0x000fe200078e0018 */
[----:B------:R-:W-:Y:S01]  /*16b0*/  UISETP.GT.AND UP0, UPT, UR11, UR7, UPT ;  /* 0x000000070b00728c */ /* 0x000fe2000bf04270 */
[----:B----4-:R-:W-:Y:S01]  /*16c0*/  IMAD.SHL.U32 R15, R2, 0x40, RZ ;  /* 0x00000040020f7824 */ /* 0x010fe200078e00ff */
[----:B------:R-:W-:Y:S01]  /*16d0*/  SHF.R.S32.HI R144, RZ, 0x1f, R135 ;  /* 0x0000001fff907819 */ /* 0x000fe20000011487 */
[----:B------:R-:W-:Y:S01]  /*16e0*/  IMAD.SHL.U32 R14, R7, 0x8, RZ ;  /* 0x00000008070e7824 */ /* 0x000fe200078e00ff */
[----:B------:R-:W-:Y:S01]  /*16f0*/  IADD3 R211, R207, 0x100, RZ ;  /* 0x00000100cfd37810 */ /* 0x000fe20007ffe0ff */
[----:B------:R-:W-:Y:S01]  /*1700*/  IMAD.WIDE.U32 R22, R209, c[0x0][0x208], RZ ;  /* 0x00008200d1167a25 */ /* 0x000fe200078e00ff */
[----:B------:R-:W-:-:S02]  /*1710*/  LOP3.LUT R15, R15, 0x1c0, RZ, 0xc0, !PT ;  /* 0x000001c00f0f7812 */ /* 0x000fc400078ec0ff */
[----:B------:R-:W-:Y:S01]  /*1720*/  SHF.R.S32.HI R145, RZ, 0x1f, R134 ;  /* 0x0000001fff917819 */ /* 0x000fe20000011486 */
[----:B------:R-:W-:Y:S01]  /*1730*/  IMAD.IADD R11, R18, 0x1, -R11 ;  /* 0x00000001120b7824 */ /* 0x000fe200078e0a0b */
[----:B------:R-:W-:Y:S01]  /*1740*/  LOP3.LUT R14, R15, 0x8, R14, 0xf8, !PT ;  /* 0x000000080f0e7812 */ /* 0x000fe200078ef80e */
[----:B------:R-:W-:Y:S01]  /*1750*/  IMAD.MOV.U32 R18, RZ, RZ, R22 ;  /* 0x000000ffff127224 */ /* 0x000fe200078e0016 */
[----:B------:R-:W-:Y:S01]  /*1760*/  SHF.R.U32.HI R15, RZ, 0x3, R15 ;  /* 0x00000003ff0f7819 */ /* 0x000fe2000001160f */
[----:B------:R-:W-:Y:S01]  /*1770*/  IMAD.SHL.U32 R6, R6, 0x40, RZ ;  /* 0x0000004006067824 */ /* 0x000fe200078e00ff */
[----:B------:R-:W-:Y:S02]  /*1780*/  IADD3 R19, R23, R19, RZ ;  /* 0x0000001317137210 */ /* 0x000fe40007ffe0ff */
[----:B------:R-:W-:Y:S02]  /*1790*/  LOP3.LUT R14, R14, R15, RZ, 0x3c, !PT ;  /* 0x0000000f0e0e7212 */ /* 0x000fe400078e3cff */
[----:B------:R-:W-:-:S03]  /*17a0*/  LOP3.LUT R6, R6, 0x1c0, RZ, 0xc0, !PT ;  /* 0x000001c006067812 */ /* 0x000fc600078ec0ff */
[----:B------:R-:W-:-:S04]  /*17b0*/  IMAD R205, R11, 0x200, R14 ;  /* 0x000002000bcd7824 */ /* 0x000fc800078e020e */
[----:B------:R-:W-:-:S05]  /*17c0*/  IMAD.SHL.U32 R205, R205, 0x2, RZ ;  /* 0x00000002cdcd7824 */ /* 0x000fca00078e00ff */
[C---:B------:R-:W-:Y:S02]  /*17d0*/  IADD3 R17, R205.reuse, 0x6100, RZ ;  /* 0x00006100cd117810 */ /* 0x040fe40007ffe0ff */
[----:B------:R-:W-:Y:S02]  /*17e0*/  IADD3 R204, R205, 0x6120, RZ ;  /* 0x00006120cdcc7810 */ /* 0x000fe40007ffe0ff */
[----:B------:R-:W-:Y:S02]  /*17f0*/  @P2 IADD3 R204, R17, -0x20, RZ ;  /* 0xffffffe011cc2810 */ /* 0x000fe40007ffe0ff */
[----:B------:R-:W-:Y:S02]  /*1800*/  ISETP.GE.AND P2, PT, R8, c[0x0][0x1d4], PT ;  /* 0x0000750008007a0c */ /* 0x000fe40003f46270 */
[C---:B------:R-:W-:Y:S02]  /*1810*/  IADD3 R195, R204.reuse, 0x800, RZ ;  /* 0x00000800ccc37810 */ /* 0x040fe40007ffe0ff */
[----:B------:R-:W-:-:S02]  /*1820*/  IADD3 R194, R204, 0x1000, RZ ;  /* 0x00001000ccc27810 */ /* 0x000fc40007ffe0ff */
[C---:B------:R-:W-:Y:S02]  /*1830*/  IADD3 R193, R204.reuse, 0x1800, RZ ;  /* 0x00001800ccc17810 */ /* 0x040fe40007ffe0ff */
[C---:B------:R-:W-:Y:S02]  /*1840*/  IADD3 R191, R204.reuse, 0x2000, RZ ;  /* 0x00002000ccbf7810 */ /* 0x040fe40007ffe0ff */
[C---:B------:R-:W-:Y:S02]  /*1850*/  IADD3 R190, R204.reuse, 0x2800, RZ ;  /* 0x00002800ccbe7810 */ /* 0x040fe40007ffe0ff */
[C---:B------:R-:W-:Y:S02]  /*1860*/  IADD3 R189, R204.reuse, 0x3000, RZ ;  /* 0x00003000ccbd7810 */ /* 0x040fe40007ffe0ff */
[C---:B------:R-:W-:Y:S02]  /*1870*/  IADD3 R188, R204.reuse, 0x3800, RZ ;  /* 0x00003800ccbc7810 */ /* 0x040fe40007ffe0ff */
[----:B------:R-:W-:-:S02]  /*1880*/  IADD3 R187, R204, 0x4000, RZ ;  /* 0x00004000ccbb7810 */ /* 0x000fc40007ffe0ff */
[C---:B------:R-:W-:Y:S02]  /*1890*/  IADD3 R186, R204.reuse, 0x4800, RZ ;  /* 0x00004800ccba7810 */ /* 0x040fe40007ffe0ff */
[C---:B------:R-:W-:Y:S02]  /*18a0*/  IADD3 R185, R204.reuse, 0x5000, RZ ;  /* 0x00005000ccb97810 */ /* 0x040fe40007ffe0ff */
[----:B------:R-:W-:Y:S02]  /*18b0*/  IADD3 R184, R204, 0x5800, RZ ;  /* 0x00005800ccb87810 */ /* 0x000fe40007ffe0ff */
[----:B-----5:R-:W-:Y:S01]  /*18c0*/  SHF.R.S32.HI R13, RZ, 0x1f, R208 ;  /* 0x0000001fff0d7819 */ /* 0x020fe200000114d0 */
[----:B------:R-:W-:-:S04]  /*18d0*/  IMAD.WIDE.U32 R20, R208, c[0x0][0x1f0], R20 ;  /* 0x00007c00d0147a25 */ /* 0x000fc800078e0014 */
[C---:B------:R-:W-:Y:S02]  /*18e0*/  IMAD R9, R13.reuse, c[0x0][0x1f0], RZ ;  /* 0x00007c000d097a24 */ /* 0x040fe400078e02ff */
[----:B------:R-:W-:Y:S02]  /*18f0*/  IMAD R15, R13, c[0x0][0x218], RZ ;  /* 0x000086000d0f7a24 */ /* 0x000fe400078e02ff */
[----:B------:R-:W-:Y:S01]  /*1900*/  IMAD R10, R208, c[0x0][0x1f4], R9 ;  /* 0x00007d00d00a7a24 */ /* 0x000fe200078e0209 */
[----:B------:R-:W-:Y:S01]  /*1910*/  IADD3 R9, P1, R20, UR20, RZ ;  /* 0x0000001414097c10 */ /* 0x000fe2000ff3e0ff */
[----:B------:R-:W-:Y:S02]  /*1920*/  IMAD R22, R208, c[0x0][0x21c], R15 ;  /* 0x00008700d0167a24 */ /* 0x000fe400078e020f */
[----:B------:R-:W-:Y:S01]  /*1930*/  IMAD.SHL.U32 R13, R11, 0x8, RZ ;  /* 0x000000080b0d7824 */ /* 0x000fe200078e00ff */
[----:B------:R-:W-:Y:S02]  /*1940*/  IADD3.X R20, R21, UR18, R10, P1, !PT ;  /* 0x0000001215147c10 */ /* 0x000fe40008ffe40a */
[----:B------:R-:W-:-:S02]  /*1950*/  LEA R10, P1, R9, c[0x0][0x1c8], 0x1 ;  /* 0x00007200090a7a11 */ /* 0x000fc400078208ff */
[----:B------:R-:W-:Y:S02]  /*1960*/  LOP3.LUT R13, R6, 0x8, R13, 0xf8, !PT ;  /* 0x00000008060d7812 */ /* 0x000fe400078ef80d */
[----:B------:R-:W-:Y:S01]  /*1970*/  LEA.HI.X R9, R9, c[0x0][0x1cc], R20, 0x1, P1 ;  /* 0x0000730009097a11 */ /* 0x000fe200008f0c14 */
[----:B------:R-:W-:Y:S01]  /*1980*/  IMAD.WIDE.U32 R20, R208, c[0x0][0x218], R18 ;  /* 0x00008600d0147a25 */ /* 0x000fe200078e0012 */
[----:B------:R-:W-:Y:S01]  /*1990*/  SHFL.IDX PT, R14, R10, 0x1, 0x181f ;  /* 0x00381f000a0e7f89 */ /* 0x000fe200000e0000 */
[----:B------:R-:W-:-:S03]  /*19a0*/  SHF.R.U32.HI R6, RZ, 0x3, R6 ;  /* 0x00000003ff067819 */ /* 0x000fc60000011606 */
[----:B------:R-:W-:Y:S01]  /*19b0*/  SHFL.IDX PT, R18, R10, RZ, 0x181f ;  /* 0x00181fff0a127589 */ /* 0x000fe200000e0000 */
[----:B------:R-:W-:Y:S02]  /*19c0*/  IADD3 R11, P1, R20, UR22, RZ ;  /* 0x00000016140b7c10 */ /* 0x000fe4000ff3e0ff */
[----:B------:R-:W-:Y:S01]  /*19d0*/  IADD3 R20, -R7, UR9, RZ ;  /* 0x0000000907147c10 */ /* 0x000fe2000fffe1ff */
[----:B------:R-:W1:Y:S01]  /*19e0*/  SHFL.IDX PT, R19, R9, RZ, 0x181f ;  /* 0x00181fff09137589 */ /* 0x000e6200000e0000 */
[----:B------:R-:W-:Y:S02]  /*19f0*/  IADD3.X R22, R21, UR5, R22, P1, !PT ;  /* 0x0000000515167c10 */ /* 0x000fe40008ffe416 */
[C---:B------:R-:W-:Y:S01]  /*1a00*/  ISETP.GE.AND P5, PT, R20.reuse, 0x1, PT ;  /* 0x000000011400780c */ /* 0x040fe20003fa6270 */
[----:B------:R-:W2:Y:S01]  /*1a10*/  SHFL.IDX PT, R15, R9, 0x1, 0x181f ;  /* 0x00381f00090f7f89 */ /* 0x000ea200000e0000 */
[----:B------:R-:W-:Y:S02]  /*1a20*/  LEA R7, P1, R11, c[0x0][0x1f8], 0x1 ;  /* 0x00007e000b077a11 */ /* 0x000fe400078208ff */
[----:B------:R-:W-:-:S02]  /*1a30*/  ISETP.GT.AND P4, PT, R20, 0x20, PT ;  /* 0x000000201400780c */ /* 0x000fc40003f84270 */
[----:B------:R-:W-:Y:S01]  /*1a40*/  LEA.HI.X R22, R11, c[0x0][0x1fc], R22, 0x1, P1 ;  /* 0x00007f000b167a11 */ /* 0x000fe200008f0c16 */
[----:B------:R-:W3:Y:S01]  /*1a50*/  SHFL.IDX PT, R36, R7, RZ, 0x181f ;  /* 0x00181fff07247589 */ /* 0x000ee200000e0000 */
[----:B------:R-:W-:Y:S02]  /*1a60*/  ISETP.GE.AND P1, PT, R16, c[0x0][0x1d4], PT ;  /* 0x0000750010007a0c */ /* 0x000fe40003f26270 */
[----:B------:R-:W-:Y:S01]  /*1a70*/  LOP3.LUT R6, R13, R6, RZ, 0x3c, !PT ;  /* 0x000000060d067212 */ /* 0x000fe200078e3cff */
[----:B------:R4:W5:Y:S04]  /*1a80*/  SHFL.IDX PT, R56, R7, 0x1, 0x181f ;  /* 0x00381f0007387f89 */ /* 0x00096800000e0000 */
[----:B------:R-:W3:Y:S04]  /*1a90*/  SHFL.IDX PT, R10, R22, RZ, 0x181f ;  /* 0x00181fff160a7589 */ /* 0x000ee800000e0000 */
[----:B------:R5:W3:Y:S01]  /*1aa0*/  SHFL.IDX PT, R9, R22, 0x1, 0x181f ;  /* 0x00381f0016097f89 */ /* 0x000ae200000e0000 */
[----:B-1----:R-:W-:-:S04]  /*1ab0*/  @P5 IMAD.WIDE R26, R135, 0x2, R18 ;  /* 0x00000002871a5825 */ /* 0x002fc800078e0212 */
[C-C-:B------:R-:W-:Y:S01]  /*1ac0*/  @P5 IMAD.WIDE R24, R134.reuse, 0x2, R18.reuse ;  /* 0x0000000286185825 */ /* 0x140fe200078e0212 */
[----:B------:R1:W-:Y:S03]  /*1ad0*/  @P5 LDGSTS.E.BYPASS.LTC128B.128 [R207+0x6100], [R26.64], !P3 ;  /* 0x061000001acf5fae */ /* 0x0003e6000d901d4c */
[----:B------:R-:W-:Y:S01]  /*1ae0*/  @P5 IMAD.WIDE R30, R133, 0x2, R18 ;  /* 0x00000002851e5825 */ /* 0x000fe200078e0212 */
[----:B------:R1:W-:Y:S03]  /*1af0*/  @P5 LDGSTS.E.BYPASS.LTC128B.128 [R207+0x8100], [R24.64], !P2 ;  /* 0x0810000018cf5fae */ /* 0x0003e6000d101d4c */
[--C-:B--2---:R-:W-:Y:S01]  /*1b00*/  @P4 IMAD.WIDE R28, R135, 0x2, R14.reuse ;  /* 0x00000002871c4825 */ /* 0x104fe200078e020e */
[----:B------:R2:W-:Y:S03]  /*1b10*/  @P5 LDGSTS.E.BYPASS.LTC128B.128 [R207+0xa100], [R30.64], !P1 ;  /* 0x0a1000001ecf5fae */ /* 0x0005e6000c901d4c */
[--C-:B------:R-:W-:Y:S01]  /*1b20*/  @P4 IMAD.WIDE R32, R134, 0x2, R14.reuse ;  /* 0x0000000286204825 */ /* 0x100fe200078e020e */
[----:B------:R2:W-:Y:S03]  /*1b30*/  @P4 LDGSTS.E.BYPASS.LTC128B.128 [R207+0x7100], [R28.64], !P3 ;  /* 0x071000001ccf4fae */ /* 0x0005e6000d901d4c */
[----:B------:R-:W-:Y:S01]  /*1b40*/  @P4 IMAD.WIDE R34, R133, 0x2, R14 ;  /* 0x0000000285224825 */ /* 0x000fe200078e020e */
[----:B------:R1:W-:Y:S03]  /*1b50*/  @P4 LDGSTS.E.BYPASS.LTC128B.128 [R207+0x9100], [R32.64], !P2 ;  /* 0x0910000020cf4fae */ /* 0x0003e6000d101d4c */
[----:B------:R-:W-:Y:S01]  /*1b60*/  IMAD.WIDE R18, R135, 0x2, RZ ;  /* 0x0000000287127825 */ /* 0x000fe200078e02ff */
[----:B------:R1:W-:Y:S03]  /*1b70*/  @P4 LDGSTS.E.BYPASS.LTC128B.128 [R207+0xb100], [R34.64], !P1 ;  /* 0x0b10000022cf4fae */ /* 0x0003e6000c901d4c */
[----:B----4-:R-:W-:Y:S01]  /*1b80*/  IMAD.SHL.U32 R7, R4, 0x40, RZ ;  /* 0x0000004004077824 */ /* 0x010fe200078e00ff */
[----:B------:R-:W0:Y:S01]  /*1b90*/  LDGDEPBAR ;  /* 0x00000000000079af */ /* 0x000e220000000000 */
[----:B---3--:R-:W-:Y:S01]  /*1ba0*/  IADD3 R40, P4, R36, R18, RZ ;  /* 0x0000001224287210 */ /* 0x008fe20007f9e0ff */
[----:B------:R-:W-:Y:S01]  /*1bb0*/  IMAD.WIDE R14, R134, 0x2, RZ ;  /* 0x00000002860e7825 */ /* 0x000fe200078e02ff */
[----:B------:R-:W-:-:S02]  /*1bc0*/  LEA.HI R4, R12, R3, RZ, 0x5 ;  /* 0x000000030c047211 */ /* 0x000fc400078f28ff */
[----:B-----5:R-:W-:Y:S01]  /*1bd0*/  IADD3 R22, P5, R18, R56, RZ ;  /* 0x0000003812167210 */ /* 0x020fe20007fbe0ff */
[----:B------:R-:W-:Y:S01]  /*1be0*/  IMAD.WIDE R12, R133, 0x2, RZ ;  /* 0x00000002850c7825 */ /* 0x000fe200078e02ff */
[----:B------:R-:W-:Y:S02]  /*1bf0*/  SHF.L.U32 R206, R4, 0x5, RZ ;  /* 0x0000000504ce7819 */ /* 0x000fe400000006ff */
[----:B------:R-:W-:Y:S01]  /*1c00*/  IADD3 R38, P6, R36, R14, RZ ;  /* 0x0000000e24267210 */ /* 0x000fe20007fde0ff */
[----:B------:R-:W-:Y:S01]  /*1c10*/  IMAD.X R41, R10, 0x1, R19, P4 ;  /* 0x000000010a297824 */ /* 0x000fe200020e0613 */
[----:B------:R-:W-:Y:S01]  /*1c20*/  IADD3 R58, P4, R14, R56, RZ ;  /* 0x000000380e3a7210 */ /* 0x000fe20007f9e0ff */
[----:B------:R-:W-:Y:S01]  /*1c30*/  IMAD.X R23, R19, 0x1, R9, P5 ;  /* 0x0000000113177824 */ /* 0x000fe200028e0609 */
[----:B------:R-:W-:Y:S01]  /*1c40*/  IADD3 R36, P5, R36, R12, RZ ;  /* 0x0000000c24247210 */ /* 0x000fe20007fbe0ff */
[----:B------:R-:W-:Y:S01]  /*1c50*/  IMAD.X R39, R10, 0x1, R15, P6 ;  /* 0x000000010a277824 */ /* 0x000fe200030e060f */
[----:B------:R-:W-:Y:S01]  /*1c60*/  LOP3.LUT R7, R7, 0xfffffe00, RZ, 0xc0, !PT ;  /* 0xfffffe0007077812 */ /* 0x000fe200078ec0ff */
[----:B------:R-:W-:Y:S01]  /*1c70*/  IMAD.X R59, R15, 0x1, R9, P4 ;  /* 0x000000010f3b7824 */ /* 0x000fe200020e0609 */
[----:B------:R-:W-:Y:S01]  /*1c80*/  LOP3.LUT R206, R206, 0x7ffffc00, RZ, 0xc0, !PT ;  /* 0x7ffffc00cece7812 */ /* 0x000fe200078ec0ff */
[----:B------:R-:W-:Y:S01]  /*1c90*/  IMAD.X R37, R10, 0x1, R13, P5 ;  /* 0x000000010a257824 */ /* 0x000fe200028e060d */
[----:B------:R-:W-:-:S02]  /*1ca0*/  IADD3 R56, P4, R12, R56, RZ ;  /* 0x000000380c387210 */ /* 0x000fc40007f9e0ff */
[----:B------:R-:W-:Y:S02]  /*1cb0*/  ISETP.GE.AND P5, PT, R135, c[0x0][0x1d4], PT ;  /* 0x0000750087007a0c */ /* 0x000fe40003fa6270 */
[----:B------:R-:W-:Y:S01]  /*1cc0*/  IADD3 R206, R6, R7, R206 ;  /* 0x0000000706ce7210 */ /* 0x000fe20007ffe0ce */
[----:B------:R-:W-:-:S04]  /*1cd0*/  DEPBAR.LE SB0, 0x1 ;  /* 0x000080400000791a */ /* 0x000fc80000000000 */
[----:B------:R-:W-:-:S04]  /*1ce0*/  DEPBAR.LE SB0, 0x0 ;  /* 0x000080000000791a */ /* 0x000fc80000000000 */
[----:B------:R-:W-:Y:S01]  /*1cf0*/  BAR.SYNC.DEFER_BLOCKING 0x0 ;  /* 0x0000000000007b1d */ /* 0x000fe20000010000 */
[----:B------:R-:W-:Y:S01]  /*1d00*/  IMAD.X R57, R13, 0x1, R9, P4 ;  /* 0x000000010d397824 */ /* 0x000fe200020e0609 */
[----:B------:R-:W-:Y:S01]  /*1d10*/  ISETP.LT.OR P4, PT, R20, 0x1, P5 ;  /* 0x000000011400780c */ /* 0x000fe20002f81670 */
[----:B------:R-:W-:Y:S01]  /*1d20*/  IMAD.SHL.U32 R206, R206, 0x2, RZ ;  /* 0x00000002cece7824 */ /* 0x000fe200078e00ff */
[----:B------:R-:W-:Y:S02]  /*1d30*/  ISETP.GE.AND P6, PT, R8, c[0x0][0x1d4], PT ;  /* 0x0000750008007a0c */ /* 0x000fe40003fc6270 */
[----:B------:R-:W-:Y:S01]  /*1d40*/  ISETP.GE.AND P5, PT, R16, c[0x0][0x1d4], PT ;  /* 0x0000750010007a0c */ /* 0x000fe20003fa6270 */
[----:B------:R-:W-:Y:S01]  /*1d50*/  IMAD R201, R5, 0x2, R206 ;  /* 0x0000000205c97824 */ /* 0x000fe200078e02ce */
[----:B------:R-:W-:Y:S02]  /*1d60*/  LEA R202, R0, R206, 0x1 ;  /* 0x000000ce00ca7211 */ /* 0x000fe400078e08ff */
[----:B------:R-:W-:-:S03]  /*1d70*/  LOP3.LUT R203, R6, R7, RZ, 0xfc, !PT ;  /* 0x0000000706cb7212 */ /* 0x000fc600078efcff */
[----:B------:R-:W-:Y:S01]  /*1d80*/  IMAD R199, R5, 0x2, R202 ;  /* 0x0000000205c77824 */ /* 0x000fe200078e02ca */
[----:B-1----:R-:W-:Y:S04]  /*1d90*/  LDSM.16.M88.4 R24, [R206+0xc100] ;  /* 0x00c10000ce18783b */ /* 0x002fe80000000200 */
[----:B------:R-:W-:Y:S04]  /*1da0*/  LDSM.16.M88.4 R52, [R202+0xc100] ;  /* 0x00c10000ca34783b */ /* 0x000fe80000000200 */
[----:B--2---:R-:W1:Y:S04]  /*1db0*/  LDSM.16.M88.4 R28, [R205+0x6100] ;  /* 0x00610000cd1c783b */ /* 0x004e680000000200 */
[----:B------:R-:W2:Y:S04]  /*1dc0*/  LDSM.16.M88.4 R44, [R205+0x6900] ;  /* 0x00690000cd2c783b */ /* 0x000ea80000000200 */
[----:B------:R-:W-:Y:S04]  /*1dd0*/  LDSM.16.M88.4 R72, [R205+0x7100] ;  /* 0x00710000cd48783b */ /* 0x000fe80000000200 */
[----:B------:R-:W-:Y:S04]  /*1de0*/  LDSM.16.M88.4 R32, [R205+0x7900] ;  /* 0x00790000cd20783b */ /* 0x000fe80000000200 */
[----:B------:R-:W3:Y:S04]  /*1df0*/  LDSM.16.M88.4 R12, [R204] ;  /* 0x00000000cc0c783b */ /* 0x000ee80000000200 */
[----:B------:R-:W4:Y:S04]  /*1e00*/  LDSM.16.M88.4 R8, [R204+0x800] ;  /* 0x00080000cc08783b */ /* 0x000f280000000200 */
[----:B------:R-:W-:Y:S04]  /*1e10*/  LDSM.16.M88.4 R80, [R204+0x1000] ;  /* 0x00100000cc50783b */ /* 0x000fe80000000200 */
[----:B------:R-:W-:Y:S04]  /*1e20*/  LDSM.16.M88.4 R76, [R204+0x1800] ;  /* 0x00180000cc4c783b */ /* 0x000fe80000000200 */
[----:B------:R-:W-:Y:S01]  /*1e30*/  @!PT LDS RZ, [RZ] ;  /* 0x00000000fffff984 */ /* 0x000fe20000000800 */
[----:B------:R-:W-:Y:S01]  /*1e40*/  @!PT LDS RZ, [RZ] ;  /* 0x00000000fffff984 */ /* 0x000fe20000000800 */
[----:B------:R-:W-:Y:S01]  /*1e50*/  @!PT LDS RZ, [RZ] ;  /* 0x00000000fffff984 */ /* 0x000fe20000000800 */
[----:B------:R5:W-:Y:S01]  /*1e60*/  LDGSTS.E.BYPASS.LTC128B.128 [R207+0x100], [R40.64], !P4 ;  /* 0x0010000028cf7fae */ /* 0x000be2000e101d4c */
[----:B------:R-:W-:-:S02]  /*1e70*/  ISETP.LT.OR P4, PT, R20, 0x1, P6 ;  /* 0x000000011400780c */ /* 0x000fc40003781670 */
[C---:B------:R-:W-:Y:S01]  /*1e80*/  ISETP.LT.OR P6, PT, R20.reuse, 0x21, P6 ;  /* 0x000000211400780c */ /* 0x040fe200037c1670 */
[C---:B-1----:R-:W-:Y:S10]  /*1e90*/  HMMA.16816.F32.BF16 R16, R24.reuse, R28, RZ ;  /* 0x0000001c1810723c */ /* 0x042ff400000418ff */
[----:B------:R1:W-:Y:S01]  /*1ea0*/  LDGSTS.E.BYPASS.LTC128B.128 [R207+0x2100], [R38.64], !P4 ;  /* 0x0210000026cf7fae */ /* 0x0003e2000e101d4c */
[C---:B------:R-:W-:Y:S01]  /*1eb0*/  ISETP.LT.OR P4, PT, R20.reuse, 0x1, P5 ;  /* 0x000000011400780c */ /* 0x040fe20002f81670 */
[----:B--2---:R-:W-:Y:S01]  /*1ec0*/  HMMA.16816.F32.BF16 R48, R24, R44, RZ ;  /* 0x0000002c1830723c */ /* 0x004fe200000418ff */
[----:B------:R-:W-:-:S07]  /*1ed0*/  ISETP.LT.OR P5, PT, R20, 0x21, P5 ;  /* 0x000000211400780c */ /* 0x000fce0002fa1670 */
[----:B------:R-:W-:Y:S04]  /*1ee0*/  HMMA.16816.F32.BF16 R28, R24, R30, RZ ;  /* 0x0000001e181c723c */ /* 0x000fe800000418ff */
[----:B------:R1:W-:Y:S01]  /*1ef0*/  LDGSTS.E.BYPASS.LTC128B.128 [R207+0x4100], [R36.64], !P4 ;  /* 0x0410000024cf7fae */ /* 0x0003e2000e101d4c */
[----:B------:R-:W-:-:S03]  /*1f00*/  ISETP.GE.AND P4, PT, R135, c[0x0][0x1d4], PT ;  /* 0x0000750087007a0c */ /* 0x000fc60003f86270 */
[----:B------:R-:W-:Y:S01]  /*1f10*/  HMMA.16816.F32.BF16 R44, R24, R46, RZ ;  /* 0x0000002e182c723c */ /* 0x000fe200000418ff */
[----:B------:R-:W-:-:S07]  /*1f20*/  ISETP.LT.OR P4, PT, R20, 0x21, P4 ;  /* 0x000000211400780c */ /* 0x000fce0002781670 */
[----:B---3--:R-:W-:Y:S06]  /*1f30*/  HMMA.16816.F32.BF16 R16, R52, R12, R16 ;  /* 0x0000000c3410723c */ /* 0x008fec0000041810 */
[----:B------:R2:W-:Y:S01]  /*1f40*/  LDGSTS.E.BYPASS.LTC128B.128 [R207+0x1100], [R22.64], !P4 ;  /* 0x0110000016cf7fae */ /* 0x0005e2000e101d4c */
[----:B------:R-:W-:Y:S01]  /*1f50*/  LOP3.LUT P4, RZ, R2, 0x4, RZ, 0xc0, !PT ;  /* 0x0000000402ff7812 */ /* 0x000fe2000788c0ff */
[----:B------:R-:W-:Y:S01]  /*1f60*/  IMAD.MOV.U32 R2, RZ, RZ, 0x40 ;  /* 0x00000040ff027424 */ /* 0x000fe200078e00ff */
[----:B-----5:R-:W-:Y:S01]  /*1f70*/  HMMA.16816.F32.BF16 R40, R24, R72, RZ ;  /* 0x000000481828723c */ /* 0x020fe200000418ff */
[----:B------:R3:W-:Y:S01]  /*1f80*/  LDGSTS.E.BYPASS.LTC128B.128 [R207+0x3100], [R58.64], !P6 ;  /* 0x031000003acf7fae */ /* 0x0007e2000f101d4c */
[----:B------:R-:W-:-:S02]  /*1f90*/  ISETP.GT.AND P6, PT, R210, 0x3f, PT ;  /* 0x0000003fd200780c */ /* 0x000fc40003fc4270 */
[----:B------:R-:W-:Y:S01]  /*1fa0*/  SEL R2, R2, 0xffffffc0, !P4 ;  /* 0xffffffc002027807 */ /* 0x000fe20006000000 */
[----:B------:R3:W-:Y:S01]  /*1fb0*/  LDGSTS.E.BYPASS.LTC128B.128 [R207+0x5100], [R56.64], !P5 ;  /* 0x0510000038cf7fae */ /* 0x0007e2000e901d4c */
[----:B------:R-:W-:Y:S02]  /*1fc0*/  PLOP3.LUT P4, PT, PT, PT, UP0, 0x80, 0x0 ;  /* 0x000000000000781c */ /* 0x000fe40003f8f008 */
[C---:B------:R-:W-:Y:S01]  /*1fd0*/  HMMA.16816.F32.BF16 R72, R24.reuse, R74, RZ ;  /* 0x0000004a1848723c */ /* 0x040fe200000418ff */
[----:B------:R-:W-:Y:S01]  /*1fe0*/  IMAD.IADD R200, R205, 0x1, R2 ;  /* 0x00000001cdc87824 */ /* 0x000fe200078e0202 */
[----:B------:R-:W-:Y:S01]  /*1ff0*/  LDSM.16.M88.4 R64, [R201+0xc100] ;  /* 0x00c10000c940783b */ /* 0x000fe20000000200 */
[----:B------:R-:W-:Y:S01]  /*2000*/  IMAD.IADD R192, R2, 0x1, R204 ;  /* 0x0000000102c07824 */ /* 0x000fe200078e02cc */
[----:B------:R-:W-:Y:S02]  /*2010*/  SHF.R.S32.HI R2, RZ, 0x1f, R133 ;  /* 0x0000001fff027819 */ /* 0x000fe40000011485 */
[----:B-1----:R-:W1:Y:S02]  /*2020*/  LDSM.16.M88.4 R36, [R200+0x6100] ;  /* 0x00610000c824783b */ /* 0x002e640000000200 */
[C---:B------:R-:W-:Y:S02]  /*2030*/  HMMA.16816.F32.BF16 R68, R24.reuse, R32, RZ ;  /* 0x000000201844723c */ /* 0x040fe400000418ff */
[----:B------:R-:W-:Y:S04]  /*2040*/  LDSM.16.M88.4 R60, [R200+0x7100] ;  /* 0x00710000c83c783b */ /* 0x000fe80000000200 */
[----:B------:R-:W-:Y:S02]  /*2050*/  LDSM.16.M88.4 R84, [R192+0x1000] ;  /* 0x00100000c054783b */ /* 0x000fe40000000200 */
[----:B------:R-:W-:Y:S02]  /*2060*/  HMMA.16816.F32.BF16 R24, R24, R34, RZ ;  /* 0x000000221818723c */ /* 0x000fe400000418ff */
[----:B--2---:R-:W2:Y:S04]  /*2070*/  LDSM.16.M88.4 R20, [R200+0x6900] ;  /* 0x00690000c814783b */ /* 0x004ea80000000200 */
[----:B------:R-:W-:Y:S02]  /*2080*/  LDSM.16.M88.4 R32, [R200+0x7900] ;  /* 0x00790000c820783b */ /* 0x000fe40000000200 */
[C---:B------:R-:W-:Y:S02]  /*2090*/  HMMA.16816.F32.BF16 R28, R52.reuse, R14, R28 ;  /* 0x0000000e341c723c */ /* 0x040fe4000004181c */
[----:B---3--:R-:W-:Y:S04]  /*20a0*/  LDSM.16.M88.4 R56, [R199+0xc100] ;  /* 0x00c10000c738783b */ /* 0x008fe80000000200 */
[----:B------:R-:W3:Y:S02]  /*20b0*/  LDSM.16.M88.4 R12, [R192] ;  /* 0x00000000c00c783b */ /* 0x000ee40000000200 */
[C---:B----4-:R-:W-:Y:S02]  /*20c0*/  HMMA.16816.F32.BF16 R48, R52.reuse, R8, R48 ;  /* 0x000000083430723c */ /* 0x050fe40000041830 */
[----:B------:R-:W-:Y:S04]  /*20d0*/  LDSM.16.M88.4 R88, [R204+0x4000] ;  /* 0x00400000cc58783b */ /* 0x000fe80000000200 */
[----:B------:R-:W0:Y:S02]  /*20e0*/  LDGDEPBAR ;  /* 0x00000000000079af */ /* 0x000e240000000000 */
[----:B------:R-:W-:Y:S02]  /*20f0*/  HMMA.16816.F32.BF16 R44, R52, R10, R44 ;  /* 0x0000000a342c723c */ /* 0x000fe4000004182c */
[----:B------:R-:W4:Y:S06]  /*2100*/  LDSM.16.M88.4 R8, [R192+0x800] ;  /* 0x00080000c008783b */ /* 0x000f2c0000000200 */
[----:B-1----:R-:W-:Y:S08]  /*2110*/  HMMA.16816.F32.BF16 R16, R64, R36, R16 ;  /* 0x000000244010723c */ /* 0x002ff00000041810 */
[C---:B------:R-:W-:Y:S08]  /*2120*/  HMMA.16816.F32.BF16 R40, R52.reuse, R80, R40 ;  /* 0x000000503428723c */ /* 0x040ff00000041828 */
[C---:B------:R-:W-:Y:S01]  /*2130*/  HMMA.16816.F32.BF16 R72, R52.reuse, R82, R72 ;  /* 0x000000523448723c */ /* 0x040fe20000041848 */
[----:B------:R-:W-:Y:S07]  /*2140*/  LDSM.16.M88.4 R80, [R192+0x1800] ;  /* 0x00180000c050783b */ /* 0x000fee0000000200 */
[C---:B------:R-:W-:Y:S08]  /*2150*/  HMMA.16816.F32.BF16 R68, R52.reuse, R76, R68 ;  /* 0x0000004c3444723c */ /* 0x040ff00000041844 */
[----:B------:R-:W-:Y:S01]  /*2160*/  HMMA.16816.F32.BF16 R24, R52, R78, R24 ;  /* 0x0000004e3418723c */ /* 0x000fe20000041818 */
[----:B------:R-:W-:Y:S04]  /*2170*/  LDSM.16.M88.4 R52, [R205+0x8100] ;  /* 0x00810000cd34783b */ /* 0x000fe80000000200 */
[----:B------:R-:W-:Y:S03]  /*2180*/  LDSM.16.M88.4 R76, [R205+0x9100] ;  /* 0x00910000cd4c783b */ /* 0x000fe60000000200 */
[C---:B------:R-:W-:Y:S01]  /*2190*/  HMMA.16816.F32.BF16 R28, R64.reuse, R38, R28 ;  /* 0x00000026401c723c */ /* 0x040fe2000004181c */
[----:B------:R-:W1:Y:S07]  /*21a0*/  LDSM.16.M88.4 R36, [R206+0x10100] ;  /* 0x01010000ce24783b */ /* 0x000e6e0000000200 */
[C---:B--2---:R-:W-:Y:S08]  /*21b0*/  HMMA.16816.F32.BF16 R48, R64.reuse, R20, R48 ;  /* 0x000000144030723c */ /* 0x044ff00000041830 */
[----:B------:R-:W-:Y:S01]  /*21c0*/  HMMA.16816.F32.BF16 R44, R64, R22, R44 ;  /* 0x00000016402c723c */ /* 0x000fe2000004182c */
[----:B------:R-:W2:Y:S07]  /*21d0*/  LDSM.16.M88.4 R20, [R205+0x8900] ;  /* 0x00890000cd14783b */ /* 0x000eae0000000200 */
[----:B---3--:R-:W-:Y:S08]  /*21e0*/  HMMA.16816.F32.BF16 R16, R56, R12, R16 ;  /* 0x0000000c3810723c */ /* 0x008ff00000041810 */
        /* <DEDUP_REMOVED lines=8> */
[----:B------:R-:W3:Y:S07]  /*2270*/  LDSM.16.M88.4 R12, [R202+0x10100] ;  /* 0x01010000ca0c783b */ /* 0x000eee0000000200 */
[C---:B----4-:R-:W-:Y:S08]  /*2280*/  HMMA.16816.F32.BF16 R48, R56.reuse, R8, R48 ;  /* 0x000000083830723c */ /* 0x050ff00000041830 */
[----:B------:R-:W-:Y:S01]  /*2290*/  HMMA.16816.F32.BF16 R44, R56, R10, R44 ;  /* 0x0000000a382c723c */ /* 0x000fe2000004182c */
[----:B------:R-:W4:Y:S07]  /*22a0*/  LDSM.16.M88.4 R8, [R204+0x2800] ;  /* 0x00280000cc08783b */ /* 0x000f2e0000000200 */
        /* <DEDUP_REMOVED lines=9> */
[----:B------:R-:W-:Y:S07]  /*2340*/  LDSM.16.M88.4 R52, [R200+0x8100] ;  /* 0x00810000c834783b */ /* 0x000fee0000000200 */
[C---:B--2---:R-:W-:Y:S08]  /*2350*/  HMMA.16816.F32.BF16 R48, R36.reuse, R20, R48 ;  /* 0x000000142430723c */ /* 0x044ff00000041830 */
[----:B------:R-:W-:Y:S01]  /*2360*/  HMMA.16816.F32.BF16 R44, R36, R22, R44 ;  /* 0x00000016242c723c */ /* 0x000fe2000004182c */
[----:B------:R-:W1:Y:S07]  /*2370*/  LDSM.16.M88.4 R20, [R201+0x10100] ;  /* 0x01010000c914783b */ /* 0x000e6e0000000200 */
        /* <DEDUP_REMOVED lines=9> */
[----:B------:R-:W2:Y:S07]  /*2410*/  LDSM.16.M88.4 R32, [R192+0x2000] ;  /* 0x00200000c020783b */ /* 0x000eae0000000200 */
[C---:B----4-:R-:W-:Y:S08]  /*2420*/  HMMA.16816.F32.BF16 R48, R12.reuse, R8, R48 ;  /* 0x000000080c30723c */ /* 0x050ff00000041830 */
[----:B------:R-:W-:Y:S01]  /*2430*/  HMMA.16816.F32.BF16 R44, R12, R10, R44 ;  /* 0x0000000a0c2c723c */ /* 0x000fe2000004182c */
[----:B------:R-:W3:Y:S07]  /*2440*/  LDSM.16.M88.4 R8, [R200+0x9100] ;  /* 0x00910000c808783b */ /* 0x000eee0000000200 */
[----:B-1----:R-:W-:Y:S08]  /*2450*/  HMMA.16816.F32.BF16 R16, R20, R52, R16 ;  /* 0x000000341410723c */ /* 0x002ff00000041810 */
[C---:B------:R-:W-:Y:S08]  /*2460*/  HMMA.16816.F32.BF16 R40, R12.reuse, R24, R40 ;  /* 0x000000180c28723c */ /* 0x040ff00000041828 */
[C---:B------:R-:W-:Y:S01]  /*2470*/  HMMA.16816.F32.BF16 R72, R12.reuse, R26, R72 ;  /* 0x0000001a0c48723c */ /* 0x040fe20000041848 */
[----:B------:R-:W-:Y:S07]  /*2480*/  LDSM.16.M88.4 R24, [R200+0x9900] ;  /* 0x00990000c818783b */ /* 0x000fee0000000200 */
[C---:B------:R-:W-:Y:S08]  /*2490*/  HMMA.16816.F32.BF16 R68, R12.reuse, R56, R68 ;  /* 0x000000380c44723c */ /* 0x040ff00000041844 */
[----:B------:R-:W-:Y:S01]  /*24a0*/  HMMA.16816.F32.BF16 R64, R12, R58, R64 ;  /* 0x0000003a0c40723c */ /* 0x000fe20000041840 */
[----:B------:R-:W1:Y:S04]  /*24b0*/  LDSM.16.M88.4 R12, [R205+0xa100] ;  /* 0x00a10000cd0c783b */ /* 0x000e680000000200 */
[----:B------:R-:W-:Y:S03]  /*24c0*/  LDSM.16.M88.4 R56, [R205+0xa900] ;  /* 0x00a90000cd38783b */ /* 0x000fe60000000200 */
[----:B--2---:R-:W-:Y:S08]  /*24d0*/  HMMA.16816.F32.BF16 R16, R80, R32, R16 ;  /* 0x000000205010723c */ /* 0x004ff00000041810 */
[C---:B------:R-:W-:Y:S01]  /*24e0*/  HMMA.16816.F32.BF16 R28, R20.reuse, R54, R28 ;  /* 0x00000036141c723c */ /* 0x040fe2000004181c */
[----:B------:R-:W-:Y:S07]  /*24f0*/  LDSM.16.M88.4 R52, [R205+0xb100] ;  /* 0x00b10000cd34783b */ /* 0x000fee0000000200 */
[C---:B------:R-:W-:Y:S08]  /*2500*/  HMMA.16816.F32.BF16 R48, R20.reuse, R36, R48 ;  /* 0x000000241430723c */ /* 0x040ff00000041830 */
[C---:B------:R-:W-:Y:S01]  /*2510*/  HMMA.16816.F32.BF16 R44, R20.reuse, R38, R44 ;  /* 0x00000026142c723c */ /* 0x040fe2000004182c */
[----:B------:R-:W2:Y:S07]  /*2520*/  LDSM.16.M88.4 R36, [R202+0x14100] ;  /* 0x01410000ca24783b */ /* 0x000eae0000000200 */
[C---:B---3--:R-:W-:Y:S08]  /*2530*/  HMMA.16816.F32.BF16 R40, R20.reuse, R8, R40 ;  /* 0x000000081428723c */ /* 0x048ff00000041828 */
[----:B------:R-:W-:Y:S01]  /*2540*/  HMMA.16816.F32.BF16 R72, R20, R10, R72 ;  /* 0x0000000a1448723c */ /* 0x000fe20000041848 */
[----:B------:R-:W3:Y:S07]  /*2550*/  LDSM.16.M88.4 R8, [R192+0x2800] ;  /* 0x00280000c008783b */ /* 0x000eee0000000200 */
[----:B-1----:R-:W-:Y:S08]  /*2560*/  HMMA.16816.F32.BF16 R16, R60, R12, R16 ;  /* 0x0000000c3c10723c */ /* 0x002ff00000041810 */
[----:B------:R-:W-:Y:S08]  /*2570*/  HMMA.16816.F32.BF16 R68, R20, R24, R68 ;  /* 0x000000181444723c */ /* 0x000ff00000041844 */
[----:B------:R-:W-:Y:S01]  /*2580*/  HMMA.16816.F32.BF16 R28, R80, R34, R28 ;  /* 0x00000022501c723c */ /* 0x000fe2000004181c */
[----:B------:R-:W-:Y:S07]  /*2590*/  LDSM.16.M88.4 R32, [R204+0x4800] ;  /* 0x00480000cc20783b */ /* 0x000fee0000000200 */
[----:B------:R-:W-:Y:S01]  /*25a0*/  HMMA.16816.F32.BF16 R64, R20, R26, R64 ;  /* 0x0000001a1440723c */ /* 0x000fe20000041840 */
[----:B------:R-:W-:Y:S04]  /*25b0*/  LDSM.16.M88.4 R24, [R201+0x14100] ;  /* 0x01410000c918783b */ /* 0x000fe80000000200 */
[----:B------:R-:W1:Y:S03]  /*25c0*/  LDSM.16.M88.4 R20, [R200+0xa100] ;  /* 0x00a10000c814783b */ /* 0x000e660000000200 */
[----:B--2---:R-:W-:Y:S08]  /*25d0*/  HMMA.16816.F32.BF16 R16, R36, R88, R16 ;  /* 0x000000582410723c */ /* 0x004ff00000041810 */
[C---:B---3--:R-:W-:Y:S08]  /*25e0*/  HMMA.16816.F32.BF16 R48, R80.reuse, R8, R48 ;  /* 0x000000085030723c */ /* 0x048ff00000041830 */
[----:B------:R-:W-:Y:S01]  /*25f0*/  HMMA.16816.F32.BF16 R44, R80, R10, R44 ;  /* 0x0000000a502c723c */ /* 0x000fe2000004182c */
[----:B------:R-:W-:Y:S07]  /*2600*/  LDSM.16.M88.4 R8, [R192+0x4000] ;  /* 0x00400000c008783b */ /* 0x000fee0000000200 */
[----:B------:R-:W-:Y:S01]  /*2610*/  HMMA.16816.F32.BF16 R28, R60, R14, R28 ;  /* 0x0000000e3c1c723c */ /* 0x000fe2000004181c */
[----:B------:R-:W2:Y:S07]  /*2620*/  LDSM.16.M88.4 R12, [R199+0x14100] ;  /* 0x01410000c70c783b */ /* 0x000eae0000000200 */
[----:B------:R-:W-:Y:S08]  /*2630*/  HMMA.16816.F32.BF16 R40, R80, R84, R40 ;  /* 0x000000545028723c */ /* 0x000ff00000041828 */
[----:B-1----:R-:W-:Y:S08]  /*2640*/  HMMA.16816.F32.BF16 R16, R24, R20, R16 ;  /* 0x000000141810723c */ /* 0x002ff00000041810 */
[C---:B------:R-:W-:Y:S08]  /*2650*/  HMMA.16816.F32.BF16 R48, R60.reuse, R56, R48 ;  /* 0x000000383c30723c */ /* 0x040ff00000041830 */
[----:B------:R-:W-:Y:S01]  /*2660*/  HMMA.16816.F32.BF16 R44, R60, R58, R44 ;  /* 0x0000003a3c2c723c */ /* 0x000fe2000004182c */
[----:B------:R-:W1:Y:S07]  /*2670*/  LDSM.16.M88.4 R56, [R204+0x5000] ;  /* 0x00500000cc38783b */ /* 0x000e6e0000000200 */
[----:B------:R-:W-:Y:S01]  /*2680*/  HMMA.16816.F32.BF16 R28, R36, R90, R28 ;  /* 0x0000005a241c723c */ /* 0x000fe2000004181c */
[----:B------:R-:W3:Y:S07]  /*2690*/  LDSM.16.M88.4 R88, [R200+0xa900] ;  /* 0x00a90000c858783b */ /* 0x000eee0000000200 */
[----:B--2---:R-:W-:Y:S08]  /*26a0*/  HMMA.16816.F32.BF16 R16, R12, R8, R16 ;  /* 0x000000080c10723c */ /* 0x004ff00000041810 */
[----:B------:R-:W-:Y:S08]  /*26b0*/  HMMA.16816.F32.BF16 R40, R60, R52, R40 ;  /* 0x000000343c28723c */ /* 0x000ff00000041828 */
[----:B------:R-:W-:Y:S08]  /*26c0*/  HMMA.16816.F32.BF16 R72, R80, R86, R72 ;  /* 0x000000565048723c */ /* 0x000ff00000041848 */
[----:B------:R-:W-:Y:S01]  /*26d0*/  HMMA.16816.F32.BF16 R48, R36, R32, R48 ;  /* 0x000000202430723c */ /* 0x000fe20000041830 */
[----:B------:R-:W-:-:S07]  /*26e0*/  FMUL.FTZ R16, R16, c[0x0][0x320] ;  /* 0x0000c80010107a20 */ /* 0x000fce0000410000 */
[----:B------:R-:W-:Y:S01]  /*26f0*/  HMMA.16816.F32.BF16 R44, R36, R34, R44 ;  /* 0x00000022242c723c */ /* 0x000fe2000004182c */
[----:B------:R-:W2:Y:S07]  /*2700*/  LDSM.16.M88.4 R32, [R205+0xb900] ;  /* 0x00b90000cd20783b */ /* 0x000eae0000000200 */
[----:B------:R-:W-:Y:S01]  /*2710*/  HMMA.16816.F32.BF16 R28, R24, R22, R28 ;  /* 0x00000016181c723c */ /* 0x000fe2000004181c */
[----:B------:R-:W4:Y:S07]  /*2720*/  LDSM.16.M88.4 R20, [R192+0x4800] ;  /* 0x00480000c014783b */ /* 0x000f2e0000000200 */
[C---:B------:R-:W-:Y:S01]  /*2730*/  HMMA.16816.F32.BF16 R68, R80.reuse, R76, R68 ;  /* 0x0000004c5044723c */ /* 0x040fe20000041844 */
[----:B------:R5:W2:Y:S06]  /*2740*/  MUFU.TANH R76, R16 ;  /* 0x00000010004c7308 */ /* 0x000aac0000002400 */
[----:B------:R-:W-:Y:S01]  /*2750*/  FMUL.FTZ R77, R19, c[0x0][0x320] ;  /* 0x0000c800134d7a20 */ /* 0x000fe20000410000 */
[----:B------:R-:W-:Y:S05]  /*2760*/  HMMA.16816.F32.BF16 R64, R80, R78, R64 ;  /* 0x0000004e5040723c */ /* 0x000fea0000041840 */
[----:B------:R-:W2:Y:S03]  /*2770*/  MUFU.TANH R77, R77 ;  /* 0x0000004d004d7308 */ /* 0x000ea60000002400 */
[----:B-1----:R-:W-:Y:S07]  /*2780*/  HMMA.16816.F32.BF16 R40, R36, R56, R40 ;  /* 0x000000382428723c */ /* 0x002fee0000041828 */
[----:B------:R-:W-:Y:S01]  /*2790*/  FMUL.FTZ R56, R17, c[0x0][0x320] ;  /* 0x0000c80011387a20 */ /* 0x000fe20000410000 */
[----:B------:R-:W-:Y:S01]  /*27a0*/  HMMA.16816.F32.BF16 R72, R60, R54, R72 ;  /* 0x000000363c48723c */ /* 0x000fe20000041848 */
[----:B------:R-:W-:Y:S01]  /*27b0*/  FMUL.FTZ R57, R18, c[0x0][0x320] ;  /* 0x0000c80012397a20 */ /* 0x000fe20000410000 */
[----:B------:R-:W-:Y:S03]  /*27c0*/  LDSM.16.M88.4 R52, [R192+0x5000] ;  /* 0x00500000c034783b */ /* 0x000fe60000000200 */
[----:B------:R-:W1:Y:S01]  /*27d0*/  MUFU.TANH R56, R56 ;  /* 0x0000003800387308 */ /* 0x000e620000002400 */
[----:B-----5:R-:W5:Y:S02]  /*27e0*/  LDSM.16.M88.4 R16, [R204+0x5800] ;  /* 0x00580000cc10783b */ /* 0x020f640000000200 */
[C---:B---3--:R-:W-:Y:S05]  /*27f0*/  HMMA.16816.F32.BF16 R48, R24.reuse, R88, R48 ;  /* 0x000000581830723c */ /* 0x048fea0000041830 */
[----:B------:R-:W3:Y:S03]  /*2800*/  MUFU.TANH R57, R57 ;  /* 0x0000003900397308 */ /* 0x000ee60000002400 */
[----:B------:R-:W-:Y:S08]  /*2810*/  HMMA.16816.F32.BF16 R44, R24, R90, R44 ;  /* 0x0000005a182c723c */ /* 0x000ff0000004182c */
[----:B------:R-:W-:Y:S01]  /*2820*/  HMMA.16816.F32.BF16 R28, R12, R10, R28 ;  /* 0x0000000a0c1c723c */ /* 0x000fe2000004181c */
[----:B------:R-:W1:Y:S07]  /*2830*/  LDSM.16.M88.4 R8, [R200+0xb100] ;  /* 0x00b10000c808783b */ /* 0x000e6e0000000200 */
[C---:B--2---:R-:W-:Y:S08]  /*2840*/  HMMA.16816.F32.BF16 R68, R60.reuse, R32, R68 ;  /* 0x000000203c44723c */ /* 0x044ff00000041844 */
[----:B------:R-:W-:Y:S08]  /*2850*/  HMMA.16816.F32.BF16 R64, R60, R34, R64 ;  /* 0x000000223c40723c */ /* 0x000ff00000041840 */
[----:B----4-:R-:W-:Y:S01]  /*2860*/  HMMA.16816.F32.BF16 R48, R12, R20, R48 ;  /* 0x000000140c30723c */ /* 0x010fe20000041830 */
[----:B------:R-:W-:-:S02]  /*2870*/  FMUL.FTZ R28, R28, c[0x0][0x320] ;  /* 0x0000c8001c1c7a20 */ /* 0x000fc40000410000 */
[----:B------:R-:W-:Y:S02]  /*2880*/  FMUL.FTZ R29, R29, c[0x0][0x320] ;  /* 0x0000c8001d1d7a20 */ /* 0x000fe40000410000 */
[----:B------:R-:W-:Y:S02]  /*2890*/  FMUL.FTZ R30, R30, c[0x0][0x320] ;  /* 0x0000c8001e1e7a20 */ /* 0x000fe40000410000 */
[----:B------:R-:W-:Y:S01]  /*28a0*/  FMUL.FTZ R31, R31, c[0x0][0x320] ;  /* 0x0000c8001f1f7a20 */ /* 0x000fe20000410000 */
[----:B------:R-:W-:Y:S01]  /*28b0*/  HMMA.16816.F32.BF16 R72, R36, R58, R72 ;  /* 0x0000003a2448723c */ /* 0x000fe20000041848 */
[----:B------:R-:W2:Y:S07]  /*28c0*/  MUFU.TANH R28, R28 ;  /* 0x0000001c001c7308 */ /* 0x000eae0000002400 */
[----:B------:R-:W-:Y:S01]  /*28d0*/  HMMA.16816.F32.BF16 R44, R12, R22, R44 ;  /* 0x000000160c2c723c */ /* 0x000fe2000004182c */
[----:B------:R-:W4:Y:S01]  /*28e0*/  LDSM.16.M88.4 R20, [R200+0xb900] ;  /* 0x00b90000c814783b */ /* 0x000f220000000200 */
[----:B------:R-:W1:Y:S06]  /*28f0*/  MUFU.TANH R29, R29 ;  /* 0x0000001d001d7308 */ /* 0x000e6c0000002400 */
[----:B-----5:R-:W-:Y:S01]  /*2900*/  HMMA.16816.F32.BF16 R68, R36, R16, R68 ;  /* 0x000000102444723c */ /* 0x020fe20000041844 */
[----:B------:R-:W-:Y:S01]  /*2910*/  FMUL.FTZ R32, R48, c[0x0][0x320] ;  /* 0x0000c80030207a20 */ /* 0x000fe20000410000 */
[----:B------:R-:W2:Y:S01]  /*2920*/  MUFU.TANH R30, R30 ;  /* 0x0000001e001e7308 */ /* 0x000ea20000002400 */
[----:B------:R-:W-:-:S04]  /*2930*/  FMUL.FTZ R33, R49, c[0x0][0x320] ;  /* 0x0000c80031217a20 */ /* 0x000fc80000410000 */
[----:B------:R-:W-:Y:S01]  /*2940*/  FMUL.FTZ R16, R50, c[0x0][0x320] ;  /* 0x0000c80032107a20 */ /* 0x000fe20000410000 */
[----:B------:R-:W-:Y:S01]  /*2950*/  HMMA.16816.F32.BF16 R64, R36, R18, R64 ;  /* 0x000000122440723c */ /* 0x000fe20000041840 */
[----:B------:R-:W-:Y:S01]  /*2960*/  FMUL.FTZ R17, R51, c[0x0][0x320] ;  /* 0x0000c80033117a20 */ /* 0x000fe20000410000 */
[----:B------:R-:W2:Y:S06]  /*2970*/  MUFU.TANH R31, R31 ;  /* 0x0000001f001f7308 */ /* 0x000eac0000002400 */
[----:B-1----:R-:W-:Y:S01]  /*2980*/  HMMA.16816.F32.BF16 R40, R24, R8, R40 ;  /* 0x000000081828723c */ /* 0x002fe20000041828 */
[----:B------:R-:W-:Y:S01]  /*2990*/  FMUL.FTZ R35, R44, c[0x0][0x320] ;  /* 0x0000c8002c237a20 */ /* 0x000fe20000410000 */
[----:B------:R-:W1:Y:S01]  /*29a0*/  MUFU.TANH R32, R32 ;  /* 0x0000002000207308 */ /* 0x000e620000002400 */
[----:B------:R-:W-:-:S02]  /*29b0*/  FMUL.FTZ R34, R45, c[0x0][0x320] ;  /* 0x0000c8002d227a20 */ /* 0x000fc40000410000 */
[----:B------:R-:W-:Y:S02]  /*29c0*/  FMUL.FTZ R18, R46, c[0x0][0x320] ;  /* 0x0000c8002e127a20 */ /* 0x000fe40000410000 */
[----:B------:R-:W-:Y:S01]  /*29d0*/  FMUL.FTZ R19, R47, c[0x0][0x320] ;  /* 0x0000c8002f137a20 */ /* 0x000fe20000410000 */
[----:B------:R-:W-:Y:S01]  /*29e0*/  HMMA.16816.F32.BF16 R72, R24, R10, R72 ;  /* 0x0000000a1848723c */ /* 0x000fe20000041848 */
[----:B------:R-:W5:Y:S01]  /*29f0*/  LDSM.16.M88.4 R8, [R192+0x5800] ;  /* 0x00580000c008783b */ /* 0x000f620000000200 */
[----:B------:R-:W1:Y:S01]  /*2a00*/  MUFU.TANH R33, R33 ;  /* 0x0000002100217308 */ /* 0x000e620000002400 */
[----:B------:R-:W-:-:S05]  /*2a10*/  DEPBAR.LE SB0, 0x0 ;  /* 0x000080000000791a */ /* 0x000fca0000000000 */
[C---:B----4-:R-:W-:Y:S02]  /*2a20*/  HMMA.16816.F32.BF16 R68, R24.reuse, R20, R68 ;  /* 0x000000141844723c */ /* 0x050fe40000041844 */
[----:B------:R-:W4:Y:S06]  /*2a30*/  MUFU.TANH R16, R16 ;  /* 0x0000001000107308 */ /* 0x000f2c0000002400 */
[----:B------:R-:W-:Y:S02]  /*2a40*/  HMMA.16816.F32.BF16 R64, R24, R22, R64 ;  /* 0x000000161840723c */ /* 0x000fe40000041840 */
[----:B------:R-:W1:Y:S06]  /*2a50*/  MUFU.TANH R17, R17 ;  /* 0x0000001100117308 */ /* 0x000e6c0000002400 */
[C---:B------:R-:W-:Y:S02]  /*2a60*/  HMMA.16816.F32.BF16 R40, R12.reuse, R52, R40 ;  /* 0x000000340c28723c */ /* 0x040fe40000041828 */
[----:B------:R-:W1:Y:S06]  /*2a70*/  MUFU.TANH R35, R35 ;  /* 0x0000002300237308 */ /* 0x000e6c0000002400 */
[C---:B------:R-:W-:Y:S02]  /*2a80*/  HMMA.16816.F32.BF16 R72, R12.reuse, R54, R72 ;  /* 0x000000360c48723c */ /* 0x040fe40000041848 */
[----:B------:R-:W1:Y:S06]  /*2a90*/  MUFU.TANH R34, R34 ;  /* 0x0000002200227308 */ /* 0x000e6c0000002400 */
[C---:B-----5:R-:W-:Y:S02]  /*2aa0*/  HMMA.16816.F32.BF16 R68, R12.reuse, R8, R68 ;  /* 0x000000080c44723c */ /* 0x060fe40000041844 */
[----:B------:R-:W1:Y:S06]  /*2ab0*/  MUFU.TANH R18, R18 ;  /* 0x0000001200127308 */ /* 0x000e6c0000002400 */
[----:B------:R-:W-:Y:S01]  /*2ac0*/  HMMA.16816.F32.BF16 R64, R12, R10, R64 ;  /* 0x0000000a0c40723c */ /* 0x000fe20000041840 */
[----:B------:R-:W-:Y:S01]  /*2ad0*/  FMUL.FTZ R40, R40, c[0x0][0x320] ;  /* 0x0000c80028287a20 */ /* 0x000fe20000410000 */
[----:B------:R-:W1:Y:S01]  /*2ae0*/  MUFU.TANH R19, R19 ;  /* 0x0000001300137308 */ /* 0x000e620000002400 */
[----:B------:R-:W-:-:S02]  /*2af0*/  FMUL.FTZ R41, R41, c[0x0][0x320] ;  /* 0x0000c80029297a20 */ /* 0x000fc40000410000 */
[----:B------:R-:W-:Y:S02]  /*2b00*/  FMUL.FTZ R42, R42, c[0x0][0x320] ;  /* 0x0000c8002a2a7a20 */ /* 0x000fe40000410000 */
[----:B------:R-:W-:Y:S02]  /*2b10*/  FMUL.FTZ R43, R43, c[0x0][0x320] ;  /* 0x0000c8002b2b7a20 */ /* 0x000fe40000410000 */
[----:B------:R-:W-:Y:S01]  /*2b20*/  FMUL.FTZ R72, R72, c[0x0][0x320] ;  /* 0x0000c80048487a20 */ /* 0x000fe20000410000 */
[----:B------:R1:W1:Y:S01]  /*2b30*/  MUFU.TANH R171, R40 ;  /* 0x0000002800ab7308 */ /* 0x0002620000002400 */
[----:B------:R-:W-:Y:S02]  /*2b40*/  FMUL.FTZ R73, R73, c[0x0][0x320] ;  /* 0x0000c80049497a20 */ /* 0x000fe40000410000 */
[----:B------:R-:W-:Y:S02]  /*2b50*/  FMUL.FTZ R74, R74, c[0x0][0x320] ;  /* 0x0000c8004a4a7a20 */ /* 0x000fe40000410000 */
[----:B------:R-:W-:-:S02]  /*2b60*/  FMUL.FTZ R75, R75, c[0x0][0x320] ;  /* 0x0000c8004b4b7a20 */ /* 0x000fc40000410000 */
[----:B------:R-:W-:Y:S01]  /*2b70*/  FMUL.FTZ R68, R68, c[0x0][0x320] ;  /* 0x0000c80044447a20 */ /* 0x000fe20000410000 */
[----:B------:R1:W1:Y:S01]  /*2b80*/  MUFU.TANH R163, R41 ;  /* 0x0000002900a37308 */ /* 0x0002620000002400 */
[----:B------:R-:W-:Y:S02]  /*2b90*/  FMUL.FTZ R69, R69, c[0x0][0x320] ;  /* 0x0000c80045457a20 */ /* 0x000fe40000410000 */
[----:B------:R-:W-:Y:S02]  /*2ba0*/  FMUL.FTZ R70, R70, c[0x0][0x320] ;  /* 0x0000c80046467a20 */ /* 0x000fe40000410000 */
[----:B------:R-:W-:Y:S02]  /*2bb0*/  FMUL.FTZ R71, R71, c[0x0][0x320] ;  /* 0x0000c80047477a20 */ /* 0x000fe40000410000 */
[----:B------:R-:W-:Y:S01]  /*2bc0*/  FMUL.FTZ R64, R64, c[0x0][0x320] ;  /* 0x0000c80040407a20 */ /* 0x000fe20000410000 */
[----:B------:R1:W1:Y:S01]  /*2bd0*/  MUFU.TANH R166, R42 ;  /* 0x0000002a00a67308 */ /* 0x0002620000002400 */
[----:B------:R-:W-:-:S02]  /*2be0*/  FMUL.FTZ R65, R65, c[0x0][0x320] ;  /* 0x0000c80041417a20 */ /* 0x000fc40000410000 */
[----:B------:R-:W-:Y:S02]  /*2bf0*/  FMUL.FTZ R66, R66, c[0x0][0x320] ;  /* 0x0000c80042427a20 */ /* 0x000fe40000410000 */
[----:B------:R-:W-:-:S03]  /*2c00*/  FMUL.FTZ R67, R67, c[0x0][0x320] ;  /* 0x0000c80043437a20 */ /* 0x000fc60000410000 */
[----:B------:R1:W1:Y:S08]  /*2c10*/  MUFU.TANH R176, R43 ;  /* 0x0000002b00b07308 */ /* 0x0002700000002400 */
        /* <DEDUP_REMOVED lines=11> */
[----:B------:R1:W1:Y:S01]  /*2cd0*/  MUFU.TANH R164, R67 ;  /* 0x0000004300a47308 */ /* 0x0002620000002400 */
[----:B------:R-:W-:Y:S06]  /*2ce0*/  BAR.SYNC.DEFER_BLOCKING 0x0 ;  /* 0x0000000000007b1d */ /* 0x000fec0000010000 */
[----:B------:R-:W-:Y:S05]  /*2cf0*/  @!P4 BRA `(.L_x_10) ;  /* 0x000004300000c947 */ /* 0x000fea0003800000 */
[----:B--234-:R-:W-:Y:S01]  /*2d00*/  ULEA UR11, UR11, UR8, 0x6 ;  /* 0x000000080b0b7291 */ /* 0x01cfe2000f8e303f */
[----:B------:R-:W-:-:S05]  /*2d10*/  IMAD.MOV.U32 R208, RZ, RZ, RZ ;  /* 0x000000ffffd07224 */ /* 0x000fca00078e00ff */
[----:B------:R-:W-:-:S05]  /*2d20*/  IMAD.U32 R209, RZ, RZ, UR11 ;  /* 0x0000000bffd17e24 */ /* 0x000fca000f8e00ff */
[----:B------:R-:W-:-:S05]  /*2d30*/  IADD3 R209, R209, -0x40, R210 ;  /* 0xffffffc0d1d17810 */ /* 0x000fca0007ffe0d2 */
[----:B------:R-:W-:-:S04]  /*2d40*/  @P0 IMAD.HI.U32 R7, R209, c[0x0][0x2bc], RZ ;  /* 0x0000af00d1070a27 */ /* 0x000fc800078e00ff */
[----:B------:R-:W-:Y:S01]  /*2d50*/  IMAD.MOV.U32 R6, RZ, RZ, R209 ;  /* 0x000000ffff067224 */ /* 0x000fe200078e00d1 */
[----:B------:R-:W-:-:S04]  /*2d60*/  @P0 SHF.R.U32.HI R6, RZ, c[0x0][0x2c0], R7 ;  /* 0x0000b000ff060a19 */ /* 0x000fc80000011607 */
[----:B------:R-:W-:-:S04]  /*2d70*/  @!P6 IADD3 R10, P4, R6, UR16, RZ ;  /* 0x00000010060aec10 */ /* 0x000fc8000ff9e0ff */
[----:B------:R-:W-:Y:S02]  /*2d80*/  @!P6 LEA.HI.X.SX32 R7, R6, UR15, 0x1, P4 ;  /* 0x0000000f0607ec11 */ /* 0x000fe4000a0f0eff */
[----:B------:R-:W-:-:S04]  /*2d90*/  @!P6 LEA R8, P4, R10, c[0x0][0x2a0], 0x2 ;  /* 0x0000a8000a08ea11 */ /* 0x000fc800078810ff */
[----:B------:R-:W-:-:S05]  /*2da0*/  @!P6 LEA.HI.X R9, R10, c[0x0][0x2a4], R7, 0x2, P4 ;  /* 0x0000a9000a09ea11 */ /* 0x000fca00020f1407 */
[----:B------:R-:W2:Y:S01]  /*2db0*/  @!P6 LDG.E R208, [R8.64] ;  /* 0x0000000c08d0e981 */ /* 0x000ea2000c1e1900 */
[----:B------:R-:W-:Y:S01]  /*2dc0*/  IMAD.MOV R6, RZ, RZ, -R6 ;  /* 0x000000ffff067224 */ /* 0x000fe200078e0a06 */
[----:B------:R-:W-:Y:S02]  /*2dd0*/  SEL R22, RZ, 0x10, P1 ;  /* 0x00000010ff167807 */ /* 0x000fe40000800000 */
[----:B------:R-:W-:Y:S01]  /*2de0*/  SHF.L.U64.HI R12, R135, 0x1, R144 ;  /* 0x00000001870c7819 */ /* 0x000fe20000010290 */
[----:B------:R-:W-:Y:S01]  /*2df0*/  IMAD R209, R6, c[0x0][0x2b8], R209 ;  /* 0x0000ae0006d17a24 */ /* 0x000fe200078e02d1 */
[----:B------:R-:W-:-:S03]  /*2e00*/  IADD3 R13, -R22, 0x10, RZ ;  /* 0x00000010160d7810 */ /* 0x000fc60007ffe1ff */
[----:B------:R-:W-:Y:S01]  /*2e10*/  IMAD.WIDE.U32 R10, R209, c[0x0][0x1e0], RZ ;  /* 0x00007800d10a7a25 */ /* 0x000fe200078e00ff */
[----:B------:R-:W-:Y:S02]  /*2e20*/  SHF.R.S32.HI R6, RZ, 0x1f, R209 ;  /* 0x0000001fff067819 */ /* 0x000fe400000114d1 */
[----:B------:R-:W-:-:S03]  /*2e30*/  LOP3.LUT R13, R13, 0xf, RZ, 0xc0, !PT ;  /* 0x0000000f0d0d7812 */ /* 0x000fc600078ec0ff */
[----:B------:R-:W-:-:S04]  /*2e40*/  IMAD R6, R6, c[0x0][0x1e0], RZ ;  /* 0x0000780006067a24 */ /* 0x000fc800078e02ff */
[----:B------:R-:W-:-:S04]  /*2e50*/  IMAD R7, R209, c[0x0][0x1e4], R6 ;  /* 0x00007900d1077a24 */ /* 0x000fc800078e0206 */
[----:B------:R-:W-:Y:S01]  /*2e60*/  IMAD.IADD R11, R11, 0x1, R7 ;  /* 0x000000010b0b7824 */ /* 0x000fe200078e0207 */
[----:B--2---:R-:W-:-:S03]  /*2e70*/  SHF.R.S32.HI R7, RZ, 0x1f, R208 ;  /* 0x0000001fff077819 */ /* 0x004fc600000114d0 */
[----:B------:R-:W-:Y:S01]  /*2e80*/  IMAD.WIDE.U32 R8, R208, c[0x0][0x1f0], R10 ;  /* 0x00007c00d0087a25 */ /* 0x000fe200078e000a */
[----:B------:R-:W-:-:S03]  /*2e90*/  SEL R10, RZ, 0x10, P3 ;  /* 0x00000010ff0a7807 */ /* 0x000fc60001800000 */
[----:B------:R-:W-:Y:S01]  /*2ea0*/  IMAD R7, R7, c[0x0][0x1f0], RZ ;  /* 0x00007c0007077a24 */ /* 0x000fe200078e02ff */
[----:B------:R-:W-:Y:S01]  /*2eb0*/  IADD3 R23, P4, R8, UR20, RZ ;  /* 0x0000001408177c10 */ /* 0x000fe2000ff9e0ff */
[----:B------:R-:W-:Y:S01]  /*2ec0*/  IMAD.SHL.U32 R11, R135, 0x2, RZ ;  /* 0x00000002870b7824 */ /* 0x000fe200078e00ff */
[----:B------:R-:W-:Y:S01]  /*2ed0*/  IADD3 R26, -R10, 0x10, RZ ;  /* 0x000000100a1a7810 */ /* 0x000fe20007ffe1ff */
[----:B------:R-:W-:Y:S01]  /*2ee0*/  IMAD R6, R208, c[0x0][0x1f4], R7 ;  /* 0x00007d00d0067a24 */ /* 0x000fe200078e0207 */
[----:B------:R-:W-:Y:S02]  /*2ef0*/  SEL R7, RZ, 0x10, P2 ;  /* 0x00000010ff077807 */ /* 0x000fe40001000000 */
[----:B------:R-:W-:Y:S02]  /*2f00*/  LOP3.LUT R26, R26, 0xf, RZ, 0xc0, !PT ;  /* 0x0000000f1a1a7812 */ /* 0x000fe400078ec0ff */
[----:B------:R-:W-:Y:S02]  /*2f10*/  IADD3.X R8, R9, UR18, R6, P4, !PT ;  /* 0x0000001209087c10 */ /* 0x000fe4000a7fe406 */
[----:B------:R-:W-:-:S02]  /*2f20*/  LEA R6, P4, R23, c[0x0][0x1c8], 0x1 ;  /* 0x0000720017067a11 */ /* 0x000fc400078808ff */
[----:B------:R-:W-:Y:S02]  /*2f30*/  IADD3 R25, -R7, 0x10, RZ ;  /* 0x0000001007197810 */ /* 0x000fe40007ffe1ff */
[----:B------:R-:W-:Y:S01]  /*2f40*/  LEA.HI.X R23, R23, c[0x0][0x1cc], R8, 0x1, P4 ;  /* 0x0000730017177a11 */ /* 0x000fe200020f0c08 */
[----:B------:R-:W2:Y:S01]  /*2f50*/  SHFL.IDX PT, R14, R6, 0x1, 0x181f ;  /* 0x00381f00060e7f89 */ /* 0x000ea200000e0000 */
[C---:B------:R-:W-:Y:S01]  /*2f60*/  IMAD.SHL.U32 R8, R134.reuse, 0x2, RZ ;  /* 0x0000000286087824 */ /* 0x040fe200078e00ff */
[----:B------:R-:W-:Y:S02]  /*2f70*/  LOP3.LUT R25, R25, 0xf, RZ, 0xc0, !PT ;  /* 0x0000000f19197812 */ /* 0x000fe400078ec0ff */
[----:B------:R-:W3:Y:S01]  /*2f80*/  SHFL.IDX PT, R15, R23, 0x1, 0x181f ;  /* 0x00381f00170f7f89 */ /* 0x000ee200000e0000 */
[----:B------:R-:W-:-:S03]  /*2f90*/  SHF.L.U64.HI R9, R134, 0x1, R145 ;  /* 0x0000000186097819 */ /* 0x000fc60000010291 */
[----:B------:R4:W5:Y:S04]  /*2fa0*/  SHFL.IDX PT, R21, R6, RZ, 0x181f ;  /* 0x00181fff06157589 */ /* 0x00096800000e0000 */
[----:B------:R-:W1:Y:S01]  /*2fb0*/  SHFL.IDX PT, R20, R23, RZ, 0x181f ;  /* 0x00181fff17147589 */ /* 0x000e6200000e0000 */
[----:B--2---:R-:W-:-:S04]  /*2fc0*/  IADD3 R26, P5, P4, R26, R14, R11 ;  /* 0x0000000e1a1a7210 */ /* 0x004fc80007cbe00b */
[----:B---3--:R-:W-:Y:S02]  /*2fd0*/  IADD3.X R27, RZ, R15, R12, P5, P4 ;  /* 0x0000000fff1b7210 */ /* 0x008fe40002fe840c */
[----:B------:R-:W-:Y:S01]  /*2fe0*/  IADD3 R24, P5, P4, R25, R14, R8 ;  /* 0x0000000e19187210 */ /* 0x000fe20007cbe008 */
[----:B----4-:R-:W-:-:S03]  /*2ff0*/  IMAD.SHL.U32 R6, R133, 0x2, RZ ;  /* 0x0000000285067824 */ /* 0x010fc600078e00ff */
[----:B------:R-:W-:Y:S02]  /*3000*/  IADD3.X R25, RZ, R15, R9, P5, P4 ;  /* 0x0000000fff197210 */ /* 0x000fe40002fe8409 */
[----:B------:R-:W-:Y:S02]  /*3010*/  IADD3 R14, P5, P4, R13, R14, R6 ;  /* 0x0000000e0d0e7210 */ /* 0x000fe40007cbe006 */
[----:B------:R-:W-:-:S04]  /*3020*/  SHF.L.U64.HI R13, R133, 0x1, R2 ;  /* 0x00000001850d7819 */ /* 0x000fc80000010202 */
[----:B------:R-:W-:Y:S02]  /*3030*/  IADD3.X R15, RZ, R15, R13, P5, P4 ;  /* 0x0000000fff0f7210 */ /* 0x000fe40002fe840d */
[C---:B-----5:R-:W-:Y:S02]  /*3040*/  IADD3 R36, P5, R21.reuse, R11, RZ ;  /* 0x0000000b15247210 */ /* 0x060fe40007fbe0ff */
[----:B------:R-:W-:-:S03]  /*3050*/  IADD3 R8, P4, R21, R8, RZ ;  /* 0x0000000815087210 */ /* 0x000fc60007f9e0ff */
[----:B-1----:R-:W-:Y:S01]  /*3060*/  IMAD.X R37, R20, 0x1, R12, P5 ;  /* 0x0000000114257824 */ /* 0x002fe200028e060c */
[----:B------:R-:W-:Y:S01]  /*3070*/  ISETP.NE.U32.AND P5, PT, R10, RZ, PT ;  /* 0x000000ff0a00720c */ /* 0x000fe20003fa5070 */
[C---:B------:R-:W-:Y:S01]  /*3080*/  IMAD.X R9, R20.reuse, 0x1, R9, P4 ;  /* 0x0000000114097824 */ /* 0x040fe200020e0609 */
[----:B------:R-:W-:Y:S02]  /*3090*/  IADD3 R10, P4, R21, R6, RZ ;  /* 0x00000006150a7210 */ /* 0x000fe40007f9e0ff */
[----:B------:R1:W-:Y:S03]  /*30a0*/  LDGSTS.E.BYPASS.LTC128B.128 [R207+0x6100], [R36.64], !P3 ;  /* 0x0610000024cf7fae */ /* 0x0003e6000d901d4c */
[----:B------:R-:W-:Y:S01]  /*30b0*/  IMAD.X R11, R20, 0x1, R13, P4 ;  /* 0x00000001140b7824 */ /* 0x000fe200020e060d */
[----:B------:R1:W-:Y:S01]  /*30c0*/  LDGSTS.E.BYPASS.LTC128B.128 [R207+0x8100], [R8.64], !P2 ;  /* 0x0810000008cf7fae */ /* 0x0003e2000d101d4c */
[----:B------:R-:W-:-:S03]  /*30d0*/  ISETP.NE.U32.AND P4, PT, R7, RZ, PT ;  /* 0x000000ff0700720c */ /* 0x000fc60003f85070 */
[----:B------:R1:W-:Y:S04]  /*30e0*/  LDGSTS.E.BYPASS.LTC128B.128 [R207+0xa100], [R10.64], !P1 ;  /* 0x0a1000000acf7fae */ /* 0x0003e8000c901d4c */
[----:B------:R1:W-:Y:S01]  /*30f0*/  LDGSTS.E.BYPASS.LTC128B.128.ZFILL [R207+0x7100], [R26.64], P5 ;  /* 0x071000001acf7fae */ /* 0x0003e2000a941d4c */
[----:B------:R-:W-:-:S05]  /*3100*/  ISETP.NE.U32.AND P5, PT, R22, RZ, PT ;  /* 0x000000ff1600720c */ /* 0x000fca0003fa5070 */
[----:B------:R1:W-:Y:S08]  /*3110*/  LDGSTS.E.BYPASS.LTC128B.128.ZFILL [R207+0x9100], [R24.64], P4 ;  /* 0x0910000018cf7fae */ /* 0x0003f0000a141d4c */
[----:B------:R1:W-:Y:S02]  /*3120*/  LDGSTS.E.BYPASS.LTC128B.128.ZFILL [R207+0xb100], [R14.64], P5 ;  /* 0x0b1000000ecf7fae */ /* 0x0003e4000a941d4c */
.L_x_10:
[----:B--234-:R-:W-:Y:S01]  /*3130*/  LOP3.LUT R4, R4, 0xffffffe0, RZ, 0xc0, !PT ;  /* 0xffffffe004047812 */ /* 0x01cfe200078ec0ff */
[----:B------:R-:W-:Y:S01]  /*3140*/  IMAD.SHL.U32 R203, R203, 0x2, RZ ;  /* 0x00000002cbcb7824 */ /* 0x000fe200078e00ff */
[----:B------:R-:W-:Y:S01]  /*3150*/  UIADD3 UR6, UR6, -0x2, URZ ;  /* 0xfffffffe06067890 */ /* 0x000fe2000fffe03f */
[----:B------:R-:W0:Y:S02]  /*3160*/  LDGDEPBAR ;  /* 0x00000000000079af */ /* 0x000e240000000000 */
[----:B------:R-:W-:Y:S01]  /*3170*/  IMAD.IADD R7, R3, 0x1, -R4 ;  /* 0x0000000103077824 */ /* 0x000fe200078e0a04 */
[----:B------:R-:W-:Y:S01]  /*3180*/  UISETP.GE.AND UP0, UPT, UR6, UR7, UPT ;  /* 0x000000070600728c */ /* 0x000fe2000bf06270 */
[----:B------:R-:W-:Y:S01]  /*3190*/  IMAD.U32 R3, RZ, RZ, UR9 ;  /* 0x00000009ff037e24 */ /* 0x000fe2000f8e00ff */
[----:B-1----:R-:W-:Y:S01]  /*31a0*/  LDSM.16.MT88.4 R40, [R203+0x2100] ;  /* 0x00210000cb28783b */ /* 0x002fe20000004200 */
[C---:B------:R-:W-:Y:S01]  /*31b0*/  IMAD R197, R5.reuse, 0x2, R203 ;  /* 0x0000000205c57824 */ /* 0x040fe200078e02cb */
[----:B------:R-:W-:Y:S01]  /*31c0*/  SHF.R.S32.HI R4, RZ, 0x1f, R7 ;  /* 0x0000001fff047819 */ /* 0x000fe20000011407 */
[----:B------:R-:W-:Y:S01]  /*31d0*/  IMAD R198, R0, 0x2, R203 ;  /* 0x0000000200c67824 */ /* 0x000fe200078e02cb */
[----:B------:R-:W-:Y:S02]  /*31e0*/  LDSM.16.MT88.4 R124, [R203+0x100] ;  /* 0x00010000cb7c783b */ /* 0x000fe40000004200 */
[----:B------:R-:W-:Y:S01]  /*31f0*/  LEA.HI R4, R4, R7, RZ, 0x2 ;  /* 0x0000000704047211 */ /* 0x000fe200078f10ff */
[----:B------:R-:W-:Y:S01]  /*3200*/  IMAD R196, R5, 0x2, R198 ;  /* 0x0000000205c47824 */ /* 0x000fe200078e02c6 */
[----:B------:R-:W-:Y:S02]  /*3210*/  LDSM.16.MT88.4 R116, [R198+0x100] ;  /* 0x00010000c674783b */ /* 0x000fe40000004200 */
[----:B------:R-:W-:-:S02]  /*3220*/  LOP3.LUT R4, R4, 0x7ffffffc, RZ, 0xc0, !PT ;  /* 0x7ffffffc04047812 */ /* 0x000fc400078ec0ff */
[----:B------:R-:W-:Y:S03]  /*3230*/  LDSM.16.MT88.4 R108, [R197+0x100] ;  /* 0x00010000c56c783b */ /* 0x000fe60000004200 */
[----:B------:R-:W-:Y:S01]  /*3240*/  IMAD.IADD R4, R7, 0x1, -R4 ;  /* 0x0000000107047824 */ /* 0x000fe200078e0a04 */
[----:B------:R-:W-:Y:S03]  /*3250*/  LDSM.16.MT88.4 R100, [R196+0x100] ;  /* 0x00010000c464783b */ /* 0x000fe60000004200 */
[----:B------:R-:W-:Y:S01]  /*3260*/  IMAD R3, R4, -0x2, R3 ;  /* 0xfffffffe04037824 */ /* 0x000fe200078e0203 */
[----:B------:R-:W-:Y:S04]  /*3270*/  LDSM.16.MT88.4 R48, [R198+0x2100] ;  /* 0x00210000c630783b */ /* 0x000fe80000004200 */
[C---:B------:R-:W-:Y:S01]  /*3280*/  ISETP.GT.AND P5, PT, R3.reuse, RZ, PT ;  /* 0x000000ff0300720c */ /* 0x040fe20003fa4270 */
[----:B------:R-:W-:Y:S01]  /*3290*/  LDSM.16.MT88.4 R64, [R196+0x2100] ;  /* 0x00210000c440783b */ /* 0x000fe20000004200 */
[----:B------:R-:W-:-:S02]  /*32a0*/  ISETP.GT.AND P4, PT, R3, 0x1, PT ;  /* 0x000000010300780c */ /* 0x000fc40003f84270 */
[----:B------:R-:W-:Y:S01]  /*32b0*/  FSEL R57, R57, -INF , P5 ;  /* 0xff80000039397808 */ /* 0x000fe20002800000 */
[----:B------:R-:W-:Y:S01]  /*32c0*/  LDSM.16.MT88.4 R72, [R203+0x4100] ;  /* 0x00410000cb48783b */ /* 0x000fe20000004200 */
[----:B------:R-:W-:Y:S02]  /*32d0*/  FSEL R76, R76, -INF , P5 ;  /* 0xff8000004c4c7808 */ /* 0x000fe40002800000 */
[----:B------:R-:W-:Y:S01]  /*32e0*/  ISETP.GT.AND P5, PT, R3, 0x8, PT ;  /* 0x000000080300780c */ /* 0x000fe20003fa4270 */
[----:B------:R-:W-:Y:S01]  /*32f0*/  LDSM.16.MT88.4 R80, [R198+0x4100] ;  /* 0x00410000c650783b */ /* 0x000fe20000004200 */
[----:B------:R-:W-:Y:S02]  /*3300*/  FSEL R6, R77, -INF , P4 ;  /* 0xff8000004d067808 */ /* 0x000fe40002000000 */
[----:B------:R-:W-:Y:S01]  /*3310*/  FSEL R15, R56, -INF , P4 ;  /* 0xff800000380f7808 */ /* 0x000fe20002000000 */
[----:B------:R-:W-:Y:S01]  /*3320*/  LDSM.16.MT88.4 R88, [R197+0x4100] ;  /* 0x00410000c558783b */ /* 0x000fe20000004200 */
[----:B------:R-:W-:-:S02]  /*3330*/  FSEL R30, R30, -INF , P5 ;  /* 0xff8000001e1e7808 */ /* 0x000fc40002800000 */
[----:B------:R-:W-:Y:S01]  /*3340*/  FSEL R21, R28, -INF , P5 ;  /* 0xff8000001c157808 */ /* 0x000fe20002800000 */
[----:B------:R-:W-:Y:S01]  /*3350*/  LDSM.16.MT88.4 R136, [R198+0x900] ;  /* 0x00090000c688783b */ /* 0x000fe20000004200 */
[C---:B------:R-:W-:Y:S02]  /*3360*/  ISETP.GT.AND P4, PT, R3.reuse, 0x9, PT ;  /* 0x000000090300780c */ /* 0x040fe40003f84270 */
[----:B------:R-:W-:Y:S01]  /*3370*/  ISETP.GT.AND P5, PT, R3, 0x10, PT ;  /* 0x000000100300780c */ /* 0x000fe20003fa4270 */
[----:B------:R-:W-:Y:S01]  /*3380*/  LDSM.16.MT88.4 R24, [R198+0x2900] ;  /* 0x00290000c618783b */ /* 0x000fe20000004200 */
[----:B------:R-:W-:Y:S02]  /*3390*/  FSEL R4, R31, -INF , P4 ;  /* 0xff8000001f047808 */ /* 0x000fe40002000000 */
[----:B------:R-:W-:Y:S02]  /*33a0*/  FSEL R29, R29, -INF , P4 ;  /* 0xff8000001d1d7808 */ /* 0x000fe40002000000 */
[----:B------:R-:W-:-:S02]  /*33b0*/  FSEL R14, R16, -INF , P5 ;  /* 0xff800000100e7808 */ /* 0x000fc40002800000 */
[----:B------:R-:W-:Y:S02]  /*33c0*/  ISETP.GT.AND P4, PT, R3, 0x11, PT ;  /* 0x000000110300780c */ /* 0x000fe40003f84270 */
[----:B------:R-:W-:Y:S02]  /*33d0*/  FMNMX.FTZ R16, R76, R15, !PT ;  /* 0x0000000f4c107209 */ /* 0x000fe40007810000 */
[----:B------:R-:W-:Y:S02]  /*33e0*/  FSEL R12, R17, -INF , P4 ;  /* 0xff800000110c7808 */ /* 0x000fe40002000000 */
[----:B------:R-:W-:Y:S02]  /*33f0*/  FMNMX.FTZ R16, R21, R16, !PT ;  /* 0x0000001015107209 */ /* 0x000fe40007810000 */
[----:B------:R-:W-:Y:S02]  /*3400*/  FMNMX.FTZ R17, R57, R6, !PT ;  /* 0x0000000639117209 */ /* 0x000fe40007810000 */
[----:B------:R-:W-:-:S02]  /*3410*/  FSEL R13, R32, -INF , P5 ;  /* 0xff800000200d7808 */ /* 0x000fc40002800000 */
[----:B------:R-:W-:Y:S02]  /*3420*/  FMNMX.FTZ R16, R29, R16, !PT ;  /* 0x000000101d107209 */ /* 0x000fe40007810000 */
[----:B------:R-:W-:Y:S02]  /*3430*/  FMNMX.FTZ R17, R30, R17, !PT ;  /* 0x000000111e117209 */ /* 0x000fe40007810000 */
[----:B------:R-:W-:Y:S02]  /*3440*/  ISETP.GT.AND P5, PT, R3, 0x18, PT ;  /* 0x000000180300780c */ /* 0x000fe40003fa4270 */
[----:B------:R-:W-:Y:S02]  /*3450*/  FSEL R11, R33, -INF , P4 ;  /* 0xff800000210b7808 */ /* 0x000fe40002000000 */
[----:B------:R-:W-:Y:S02]  /*3460*/  FMNMX.FTZ R16, R13, R16, !PT ;  /* 0x000000100d107209 */ /* 0x000fe40007810000 */
[----:B------:R-:W-:-:S02]  /*3470*/  FMNMX.FTZ R17, R4, R17, !PT ;  /* 0x0000001104117209 */ /* 0x000fc40007810000 */
[----:B------:R-:W-:Y:S02]  /*3480*/  ISETP.GT.AND P4, PT, R3, 0x19, PT ;  /* 0x000000190300780c */ /* 0x000fe40003f84270 */
[----:B------:R-:W-:Y:S02]  /*3490*/  FSEL R9, R35, -INF , P5 ;  /* 0xff80000023097808 */ /* 0x000fe40002800000 */
[----:B------:R-:W-:Y:S02]  /*34a0*/  FMNMX.FTZ R16, R11, R16, !PT ;  /* 0x000000100b107209 */ /* 0x000fe40007810000 */
[----:B------:R-:W-:Y:S02]  /*34b0*/  FMNMX.FTZ R17, R14, R17, !PT ;  /* 0x000000110e117209 */ /* 0x000fe40007810000 */
[----:B------:R-:W-:Y:S02]  /*34c0*/  FSEL R10, R18, -INF , P5 ;  /* 0xff800000120a7808 */ /* 0x000fe40002800000 */
[----:B------:R-:W-:-:S02]  /*34d0*/  ISETP.GT.AND P5, PT, R3, 0x20, PT ;  /* 0x000000200300780c */ /* 0x000fc40003fa4270 */
[----:B------:R-:W-:Y:S02]  /*34e0*/  FSEL R7, R34, -INF , P4 ;  /* 0xff80000022077808 */ /* 0x000fe40002000000 */
[----:B------:R-:W-:Y:S01]  /*34f0*/  FMNMX.FTZ R16, R9, R16, !PT ;  /* 0x0000001009107209 */ /* 0x000fe20007810000 */
[----:B------:R-:W-:Y:S01]  /*3500*/  LDSM.16.MT88.4 R32, [R197+0x900] ;  /* 0x00090000c520783b */ /* 0x000fe20000004200 */
[----:B------:R-:W-:Y:S02]  /*3510*/  FMNMX.FTZ R17, R12, R17, !PT ;  /* 0x000000110c117209 */ /* 0x000fe40007810000 */
[----:B------:R-:W-:Y:S02]  /*3520*/  FSEL R8, R19, -INF , P4 ;  /* 0xff80000013087808 */ /* 0x000fe40002000000 */
[----:B------:R-:W-:Y:S02]  /*3530*/  ISETP.GT.AND P4, PT, R3, 0x21, PT ;  /* 0x000000210300780c */ /* 0x000fe40003f84270 */
[----:B------:R-:W-:-:S02]  /*3540*/  FSEL R171, R171, -INF , P5 ;  /* 0xff800000abab7808 */ /* 0x000fc40002800000 */
[----:B------:R-:W-:Y:S02]  /*3550*/  FMNMX.FTZ R16, R7, R16, !PT ;  /* 0x0000001007107209 */ /* 0x000fe40007810000 */
[----:B------:R-:W-:Y:S02]  /*3560*/  FMNMX.FTZ R17, R10, R17, !PT ;  /* 0x000000110a117209 */ /* 0x000fe40007810000 */
[----:B------:R-:W-:Y:S02]  /*3570*/  FSEL R166, R166, -INF , P5 ;  /* 0xff800000a6a67808 */ /* 0x000fe40002800000 */
[----:B------:R-:W-:Y:S02]  /*3580*/  ISETP.GT.AND P5, PT, R3, 0x28, PT ;  /* 0x000000280300780c */ /* 0x000fe40003fa4270 */
[----:B------:R-:W-:Y:S02]  /*3590*/  FSEL R163, R163, -INF , P4 ;  /* 0xff800000a3a37808 */ /* 0x000fe40002000000 */
[----:B------:R-:W-:-:S02]  /*35a0*/  FMNMX.FTZ R16, R171, R16, !PT ;  /* 0x00000010ab107209 */ /* 0x000fc40007810000 */
[----:B------:R-:W-:Y:S02]  /*35b0*/  FMNMX.FTZ R17, R8, R17, !PT ;  /* 0x0000001108117209 */ /* 0x000fe40007810000 */
[----:B------:R-:W-:Y:S02]  /*35c0*/  FSEL R176, R176, -INF , P4 ;  /* 0xff800000b0b07808 */ /* 0x000fe40002000000 */
[----:B------:R-:W-:Y:S02]  /*35d0*/  ISETP.GT.AND P4, PT, R3, 0x29, PT ;  /* 0x000000290300780c */ /* 0x000fe40003f84270 */
[----:B------:R-:W-:Y:S02]  /*35e0*/  FSEL R169, R169, -INF , P5 ;  /* 0xff800000a9a97808 */ /* 0x000fe40002800000 */
[----:B------:R-:W-:Y:S02]  /*35f0*/  FMNMX.FTZ R16, R163, R16, !PT ;  /* 0x00000010a3107209 */ /* 0x000fe40007810000 */
[----:B------:R-:W-:-:S02]  /*3600*/  FMNMX.FTZ R17, R166, R17, !PT ;  /* 0x00000011a6117209 */ /* 0x000fc40007810000 */
[----:B------:R-:W-:Y:S02]  /*3610*/  FSEL R168, R168, -INF , P5 ;  /* 0xff800000a8a87808 */ /* 0x000fe40002800000 */
[----:B------:R-:W-:Y:S02]  /*3620*/  ISETP.GT.AND P5, PT, R3, 0x30, PT ;  /* 0x000000300300780c */ /* 0x000fe40003fa4270 */
[----:B------:R-:W-:Y:S02]  /*3630*/  FSEL R165, R165, -INF , P4 ;  /* 0xff800000a5a57808 */ /* 0x000fe40002000000 */
[----:B------:R-:W-:Y:S02]  /*3640*/  FMNMX.FTZ R16, R169, R16, !PT ;  /* 0x00000010a9107209 */ /* 0x000fe40007810000 */
[----:B------:R-:W-:Y:S02]  /*3650*/  FMNMX.FTZ R17, R176, R17, !PT ;  /* 0x00000011b0117209 */ /* 0x000fe40007810000 */
[----:B------:R-:W-:-:S02]  /*3660*/  FSEL R174, R174, -INF , P4 ;  /* 0xff800000aeae7808 */ /* 0x000fc40002000000 */
[----:B------:R-:W-:Y:S02]  /*3670*/  ISETP.GT.AND P4, PT, R3, 0x31, PT ;  /* 0x000000310300780c */ /* 0x000fe40003f84270 */
[----:B------:R-:W-:Y:S02]  /*3680*/  FSEL R175, R175, -INF , P5 ;  /* 0xff800000afaf7808 */ /* 0x000fe40002800000 */
[----:B------:R-:W-:Y:S02]  /*3690*/  FMNMX.FTZ R16, R165, R16, !PT ;  /* 0x00000010a5107209 */ /* 0x000fe40007810000 */
[----:B------:R-:W-:Y:S02]  /*36a0*/  FMNMX.FTZ R17, R168, R17, !PT ;  /* 0x00000011a8117209 */ /* 0x000fe40007810000 */
[----:B------:R-:W-:Y:S02]  /*36b0*/  FSEL R170, R170, -INF , P5 ;  /* 0xff800000aaaa7808 */ /* 0x000fe40002800000 */
[----:B------:R-:W-:-:S02]  /*36c0*/  ISETP.GT.AND P5, PT, R3, 0x38, PT ;  /* 0x000000380300780c */ /* 0x000fc40003fa4270 */
[----:B------:R-:W-:Y:S02]  /*36d0*/  FSEL R173, R173, -INF , P4 ;  /* 0xff800000adad7808 */ /* 0x000fe40002000000 */
[----:B------:R-:W-:Y:S02]  /*36e0*/  FMNMX.FTZ R16, R175, R16, !PT ;  /* 0x00000010af107209 */ /* 0x000fe40007810000 */
[----:B------:R-:W-:Y:S02]  /*36f0*/  FMNMX.FTZ R17, R174, R17, !PT ;  /* 0x00000011ae117209 */ /* 0x000fe40007810000 */
[----:B------:R-:W-:Y:S02]  /*3700*/  FSEL R142, R142, -INF , P4 ;  /* 0xff8000008e8e7808 */ /* 0x000fe40002000000 */
[----:B------:R-:W-:Y:S02]  /*3710*/  ISETP.GT.AND P4, PT, R3, 0x39, PT ;  /* 0x000000390300780c */ /* 0x000fe40003f84270 */
[----:B------:R-:W-:-:S02]  /*3720*/  FSEL R143, R143, -INF , P5 ;  /* 0xff8000008f8f7808 */ /* 0x000fc40002800000 */
[----:B------:R-:W-:Y:S02]  /*3730*/  FMNMX.FTZ R16, R173, R16, !PT ;  /* 0x00000010ad107209 */ /* 0x000fe40007810000 */
[----:B------:R-:W-:Y:S02]  /*3740*/  FMNMX.FTZ R17, R170, R17, !PT ;  /* 0x00000011aa117209 */ /* 0x000fe40007810000 */
[----:B------:R-:W-:Y:S02]  /*3750*/  FSEL R141, R141, -INF , P4 ;  /* 0xff8000008d8d7808 */ /* 0x000fe40002000000 */
[----:B------:R-:W-:Y:S02]  /*3760*/  FMNMX.FTZ R16, R143, R16, !PT ;  /* 0x000000108f107209 */ /* 0x000fe40007810000 */
[----:B------:R-:W-:Y:S02]  /*3770*/  FSEL R140, R140, -INF , P5 ;  /* 0xff8000008c8c7808 */ /* 0x000fe40002800000 */
[----:B------:R-:W-:-:S02]  /*3780*/  FMNMX.FTZ R17, R142, R17, !PT ;  /* 0x000000118e117209 */ /* 0x000fc40007810000 */
[----:B------:R-:W-:Y:S02]  /*3790*/  FMNMX.FTZ R3, R141, R16, !PT ;  /* 0x000000108d037209 */ /* 0x000fe40007810000 */
[----:B------:R-:W-:Y:S02]  /*37a0*/  FSEL R164, R164, -INF , P4 ;  /* 0xff800000a4a47808 */ /* 0x000fe40002000000 */
[----:B------:R-:W-:Y:S01]  /*37b0*/  FMNMX.FTZ R17, R140, R17, !PT ;  /* 0x000000118c117209 */ /* 0x000fe20007810000 */
[----:B------:R-:W1:Y:S03]  /*37c0*/  SHFL.BFLY PT, R16, R3, 0x2, 0x1f ;  /* 0x0c401f0003107f89 */ /* 0x000e6600000e0000 */
[----:B------:R-:W-:-:S05]  /*37d0*/  FMNMX.FTZ R18, R164, R17, !PT ;  /* 0x00000011a4127209 */ /* 0x000fca0007810000 */
[----:B------:R-:W2:Y:S01]  /*37e0*/  SHFL.BFLY PT, R19, R18, 0x2, 0x1f ;  /* 0x0c401f0012137f89 */ /* 0x000ea200000e0000 */
[----:B-1----:R-:W-:-:S05]  /*37f0*/  FMNMX.FTZ R17, R3, R16, !PT ;  /* 0x0000001003117209 */ /* 0x002fca0007810000 */
[----:B------:R-:W1:Y:S01]  /*3800*/  SHFL.BFLY PT, R132, R17, 0x1, 0x1f ;  /* 0x0c201f0011847f89 */ /* 0x000e6200000e0000 */
[----:B--2---:R-:W-:-:S05]  /*3810*/  FMNMX.FTZ R16, R18, R19, !PT ;  /* 0x0000001312107209 */ /* 0x004fca0007810000 */
[----:B------:R-:W2:Y:S01]  /*3820*/  SHFL.BFLY PT, R3, R16, 0x1, 0x1f ;  /* 0x0c201f0010037f89 */ /* 0x000ea200000e0000 */
[----:B-1----:R-:W-:-:S04]  /*3830*/  FMNMX.FTZ R132, R17, R132, !PT ;  /* 0x0000008411847209 */ /* 0x002fc80007810000 */
[C---:B------:R-:W-:Y:S01]  /*3840*/  FSETP.NEU.FTZ.AND P4, PT, R132.reuse, -INF , PT ;  /* 0xff8000008400780b */ /* 0x040fe20003f9d000 */
[----:B------:R-:W-:Y:S01]  /*3850*/  FMUL.FTZ R172, R132, c[0x0][0x2d0] ;  /* 0x0000b40084ac7a20 */ /* 0x000fe20000410000 */
[----:B--2---:R-:W-:-:S04]  /*3860*/  FMNMX.FTZ R3, R3, R16, !PT ;  /* 0x0000001003037209 */ /* 0x004fc80007810000 */
[----:B------:R-:W-:Y:S01]  /*3870*/  FSEL R172, R172, RZ, P4 ;  /* 0x000000ffacac7208 */ /* 0x000fe20002000000 */
[----:B------:R-:W-:Y:S01]  /*3880*/  LDSM.16.MT88.4 R16, [R197+0x2900] ;  /* 0x00290000c510783b */ /* 0x000fe20000004200 */
[C---:B------:R-:W-:Y:S01]  /*3890*/  FSETP.NEU.FTZ.AND P4, PT, R3.reuse, -INF , PT ;  /* 0xff8000000300780b */ /* 0x040fe20003f9d000 */
[----:B------:R-:W-:Y:S02]  /*38a0*/  FMUL.FTZ R167, R3, c[0x0][0x2d0] ;  /* 0x0000b40003a77a20 */ /* 0x000fe40000410000 */
[--C-:B------:R-:W-:Y:S02]  /*38b0*/  FFMA.FTZ R157, R76, c[0x0][0x2d0], -R172.reuse ;  /* 0x0000b4004c9d7a23 */ /* 0x100fe400000108ac */
[--C-:B------:R-:W-:Y:S01]  /*38c0*/  FFMA.FTZ R156, R15, c[0x0][0x2d0], -R172.reuse ;  /* 0x0000b4000f9c7a23 */ /* 0x100fe200000108ac */
[----:B------:R-:W-:Y:S01]  /*38d0*/  FSEL R167, R167, RZ, P4 ;  /* 0x000000ffa7a77208 */ /* 0x000fe20002000000 */
[--C-:B------:R-:W-:Y:S01]  /*38e0*/  FFMA.FTZ R154, R21, c[0x0][0x2d0], -R172.reuse ;  /* 0x0000b400159a7a23 */ /* 0x100fe200000108ac */
[----:B------:R-:W-:Y:S01]  /*38f0*/  PLOP3.LUT P4, PT, PT, PT, UP0, 0x80, 0x0 ;  /* 0x000000000000781c */ /* 0x000fe20003f8f008 */
[----:B------:R-:W-:Y:S01]  /*3900*/  FFMA.FTZ R151, R29, c[0x0][0x2d0], -R172 ;  /* 0x0000b4001d977a23 */ /* 0x000fe200000108ac */
[----:B------:R-:W-:Y:S01]  /*3910*/  MUFU.EX2 R157, R157 ;  /* 0x0000009d009d7308 */ /* 0x000fe20000000800 */
[--C-:B------:R-:W-:Y:S01]  /*3920*/  FFMA.FTZ R158, R57, c[0x0][0x2d0], -R167.reuse ;  /* 0x0000b400399e7a23 */ /* 0x100fe200000108a7 */
[----:B------:R-:W-:Y:S01]  /*3930*/  LDSM.16.MT88.4 R20, [R203+0x900] ;  /* 0x00090000cb14783b */ /* 0x000fe20000004200 */
[----:B------:R-:W-:-:S02]  /*3940*/  FFMA.FTZ R159, R6, c[0x0][0x2d0], -R167 ;  /* 0x0000b400069f7a23 */ /* 0x000fc400000108a7 */
[--C-:B------:R-:W-:Y:S01]  /*3950*/  FFMA.FTZ R161, R30, c[0x0][0x2d0], -R167.reuse ;  /* 0x0000b4001ea17a23 */ /* 0x100fe200000108a7 */
[----:B------:R-:W1:Y:S01]  /*3960*/  LDSM.16.MT88.4 R56, [R197+0x2100] ;  /* 0x00210000c538783b */ /* 0x000e620000004200 */
[--C-:B------:R-:W-:Y:S01]  /*3970*/  FFMA.FTZ R152, R4, c[0x0][0x2d0], -R167.reuse ;  /* 0x0000b40004987a23 */ /* 0x100fe200000108a7 */
[----:B------:R-:W2:Y:S01]  /*3980*/  MUFU.EX2 R156, R156 ;  /* 0x0000009c009c7308 */ /* 0x000ea20000000800 */
[--C-:B------:R-:W-:Y:S01]  /*3990*/  FFMA.FTZ R146, R7, c[0x0][0x2d0], -R172.reuse ;  /* 0x0000b40007927a23 */ /* 0x100fe200000108ac */
[----:B------:R-:W-:Y:S01]  /*39a0*/  LDSM.16.MT88.4 R28, [R196+0x900] ;  /* 0x00090000c41c783b */ /* 0x000fe20000004200 */
[--C-:B------:R-:W-:Y:S02]  /*39b0*/  FFMA.FTZ R150, R11, c[0x0][0x2d0], -R172.reuse ;  /* 0x0000b4000b967a23 */ /* 0x100fe400000108ac */
[----:B------:R-:W-:Y:S01]  /*39c0*/  FFMA.FTZ R149, R9, c[0x0][0x2d0], -R172 ;  /* 0x0000b40009957a23 */ /* 0x000fe200000108ac */
[----:B------:R-:W3:Y:S01]  /*39d0*/  LDSM.16.MT88.4 R4, [R196+0x4100] ;  /* 0x00410000c404783b */ /* 0x000ee20000004200 */
[--C-:B------:R-:W-:Y:S01]  /*39e0*/  FFMA.FTZ R147, R10, c[0x0][0x2d0], -R167.reuse ;  /* 0x0000b4000a937a23 */ /* 0x100fe200000108a7 */
[----:B------:R-:W-:Y:S01]  /*39f0*/  MUFU.EX2 R154, R154 ;  /* 0x0000009a009a7308 */ /* 0x000fe20000000800 */
[----:B------:R-:W-:-:S02]  /*3a00*/  FFMA.FTZ R0, R8, c[0x0][0x2d0], -R167 ;  /* 0x0000b40008007a23 */ /* 0x000fc400000108a7 */
[----:B------:R-:W4:Y:S01]  /*3a10*/  LDSM.16.MT88.4 R8, [R203+0x2900] ;  /* 0x00290000cb08783b */ /* 0x000f220000004200 */
[--C-:B------:R-:W-:Y:S02]  /*3a20*/  FFMA.FTZ R155, R13, c[0x0][0x2d0], -R172.reuse ;  /* 0x0000b4000d9b7a23 */ /* 0x100fe400000108ac */
[--C-:B------:R-:W-:Y:S02]  /*3a30*/  FFMA.FTZ R153, R14, c[0x0][0x2d0], -R167.reuse ;  /* 0x0000b4000e997a23 */ /* 0x100fe400000108a7 */
[----:B------:R-:W5:Y:S01]  /*3a40*/  MUFU.EX2 R151, R151 ;  /* 0x0000009700977308 */ /* 0x000f620000000800 */
[----:B--2---:R-:W-:Y:S01]  /*3a50*/  F2FP.BF16.PACK_AB R96, R156, R157 ;  /* 0x0000009d9c60723e */ /* 0x004fe200000010ff */
[----:B------:R-:W-:Y:S02]  /*3a60*/  FFMA.FTZ R148, R12, c[0x0][0x2d0], -R167 ;  /* 0x0000b4000c947a23 */ /* 0x000fe400000108a7 */
[----:B------:R-:W2:Y:S01]  /*3a70*/  LDSM.16.MT88.4 R12, [R196+0x2900] ;  /* 0x00290000c40c783b */ /* 0x000ea20000004200 */
[----:B------:R-:W-:-:S02]  /*3a80*/  FFMA.FTZ R160, R171, c[0x0][0x2d0], -R172 ;  /* 0x0000b400aba07a23 */ /* 0x000fc400000108ac */
[--C-:B------:R-:W-:Y:S01]  /*3a90*/  FFMA.FTZ R162, R169, c[0x0][0x2d0], -R172.reuse ;  /* 0x0000b400a9a27a23 */ /* 0x100fe200000108ac */
[----:B------:R-:W-:Y:S01]  /*3aa0*/  MUFU.EX2 R158, R158 ;  /* 0x0000009e009e7308 */ /* 0x000fe20000000800 */
[--C-:B------:R-:W-:Y:S02]  /*3ab0*/  FFMA.FTZ R163, R163, c[0x0][0x2d0], -R172.reuse ;  /* 0x0000b400a3a37a23 */ /* 0x100fe400000108ac */
[----:B------:R-:W-:Y:S02]  /*3ac0*/  FFMA.FTZ R165, R165, c[0x0][0x2d0], -R172 ;  /* 0x0000b400a5a57a23 */ /* 0x000fe400000108ac */
[--C-:B------:R-:W-:Y:S02]  /*3ad0*/  FFMA.FTZ R166, R166, c[0x0][0x2d0], -R167.reuse ;  /* 0x0000b400a6a67a23 */ /* 0x100fe400000108a7 */
[--C-:B------:R-:W-:Y:S01]  /*3ae0*/  FFMA.FTZ R169, R176, c[0x0][0x2d0], -R167.reuse ;  /* 0x0000b400b0a97a23 */ /* 0x100fe200000108a7 */
[----:B------:R-:W1:Y:S01]  /*3af0*/  MUFU.EX2 R159, R159 ;  /* 0x0000009f009f7308 */ /* 0x000e620000000800 */
[----:B-----5:R-:W-:Y:S01]  /*3b00*/  F2FP.BF16.PACK_AB R98, R151, R154 ;  /* 0x0000009a9762723e */ /* 0x020fe200000010ff */
[----:B------:R-:W-:-:S02]  /*3b10*/  FFMA.FTZ R168, R168, c[0x0][0x2d0], -R167 ;  /* 0x0000b400a8a87a23 */ /* 0x000fc400000108a7 */
[--C-:B------:R-:W-:Y:S02]  /*3b20*/  FFMA.FTZ R171, R174, c[0x0][0x2d0], -R167.reuse ;  /* 0x0000b400aeab7a23 */ /* 0x100fe400000108a7 */
[--C-:B------:R-:W-:Y:S02]  /*3b30*/  FFMA.FTZ R174, R175, c[0x0][0x2d0], -R172.reuse ;  /* 0x0000b400afae7a23 */ /* 0x100fe400000108ac */
[----:B------:R-:W-:Y:S01]  /*3b40*/  MUFU.EX2 R161, R161 ;  /* 0x000000a100a17308 */ /* 0x000fe20000000800 */
[--C-:B------:R-:W-:Y:S02]  /*3b50*/  FFMA.FTZ R173, R173, c[0x0][0x2d0], -R172.reuse ;  /* 0x0000b400adad7a23 */ /* 0x100fe400000108ac */
[--C-:B------:R-:W-:Y:S02]  /*3b60*/  FFMA.FTZ R175, R143, c[0x0][0x2d0], -R172.reuse ;  /* 0x0000b4008faf7a23 */ /* 0x100fe400000108ac */
[----:B------:R-:W-:Y:S02]  /*3b70*/  FFMA.FTZ R172, R141, c[0x0][0x2d0], -R172 ;  /* 0x0000b4008dac7a23 */ /* 0x000fe400000108ac */
[--C-:B------:R-:W-:Y:S01]  /*3b80*/  FFMA.FTZ R170, R170, c[0x0][0x2d0], -R167.reuse ;  /* 0x0000b400aaaa7a23 */ /* 0x100fe200000108a7 */
[----:B------:R-:W5:Y:S01]  /*3b90*/  MUFU.EX2 R152, R152 ;  /* 0x0000009800987308 */ /* 0x000f620000000800 */
[----:B-1----:R-:W-:Y:S01]  /*3ba0*/  F2FP.BF16.PACK_AB R97, R159, R158 ;  /* 0x0000009e9f61723e */ /* 0x002fe200000010ff */
[----:B------:R-:W-:-:S02]  /*3bb0*/  FFMA.FTZ R177, R142, c[0x0][0x2d0], -R167 ;  /* 0x0000b4008eb17a23 */ /* 0x000fc400000108a7 */
[--C-:B------:R-:W-:Y:S02]  /*3bc0*/  FFMA.FTZ R176, R140, c[0x0][0x2d0], -R167.reuse ;  /* 0x0000b4008cb07a23 */ /* 0x100fe400000108a7 */
[----:B------:R-:W-:Y:S01]  /*3bd0*/  FFMA.FTZ R219, R164, c[0x0][0x2d0], -R167 ;  /* 0x0000b400a4db7a23 */ /* 0x000fe200000108a7 */
[----:B------:R-:W-:Y:S01]  /*3be0*/  LDSM.16.MT88.4 R140, [R198+0x1900] ;  /* 0x00190000c68c783b */ /* 0x000fe20000004200 */
[----:B------:R-:W-:Y:S01]  /*3bf0*/  MUFU.EX2 R155, R155 ;  /* 0x0000009b009b7308 */ /* 0x000fe20000000800 */
[----:B------:R-:W-:Y:S02]  /*3c00*/  FADD.FTZ R157, R157, R156 ;  /* 0x0000009c9d9d7221 */ /* 0x000fe40000010000 */
[----:B------:R-:W-:Y:S02]  /*3c10*/  FADD.FTZ R158, R158, R159 ;  /* 0x0000009f9e9e7221 */ /* 0x000fe40000010000 */
[----:B------:R-:W-:Y:S01]  /*3c20*/  FADD.FTZ R154, R154, R157 ;  /* 0x0000009d9a9a7221 */ /* 0x000fe20000010000 */
[----:B-----5:R-:W-:-:S02]  /*3c30*/  F2FP.BF16.PACK_AB R99, R152, R161 ;  /* 0x000000a19863723e */ /* 0x020fc400000010ff */
[----:B------:R-:W1:Y:S01]  /*3c40*/  MUFU.EX2 R150, R150 ;  /* 0x0000009600967308 */ /* 0x000e620000000800 */
[----:B------:R-:W-:Y:S02]  /*3c50*/  FADD.FTZ R161, R161, R158 ;  /* 0x0000009ea1a17221 */ /* 0x000fe40000010000 */
[----:B------:R-:W-:Y:S02]  /*3c60*/  FADD.FTZ R154, R151, R154 ;  /* 0x0000009a979a7221 */ /* 0x000fe40000010000 */
[----:B------:R-:W-:Y:S01]  /*3c70*/  FADD.FTZ R152, R152, R161 ;  /* 0x000000a198987221 */ /* 0x000fe20000010000 */
[C---:B------:R-:W-:Y:S02]  /*3c80*/  HMMA.16816.F32.BF16 R36, R96.reuse, R40, RZ ;  /* 0x000000286024723c */ /* 0x040fe400000418ff */
[----:B------:R-:W-:Y:S06]  /*3c90*/  MUFU.EX2 R149, R149 ;  /* 0x0000009500957308 */ /* 0x000fec0000000800 */
[C---:B------:R-:W-:Y:S02]  /*3ca0*/  HMMA.16816.F32.BF16 R52, R96.reuse, R56, RZ ;  /* 0x000000386034723c */ /* 0x040fe400000418ff */
[----:B------:R-:W-:Y:S06]  /*3cb0*/  MUFU.EX2 R146, R146 ;  /* 0x0000009200927308 */ /* 0x000fec0000000800 */
[C---:B------:R-:W-:Y:S02]  /*3cc0*/  HMMA.16816.F32.BF16 R40, R96.reuse, R42, RZ ;  /* 0x0000002a6028723c */ /* 0x040fe400000418ff */
[----:B------:R-:W-:Y:S06]  /*3cd0*/  MUFU.EX2 R153, R153 ;  /* 0x0000009900997308 */ /* 0x000fec0000000800 */
[C---:B------:R-:W-:Y:S02]  /*3ce0*/  HMMA.16816.F32.BF16 R56, R96.reuse, R58, RZ ;  /* 0x0000003a6038723c */ /* 0x040fe400000418ff */
[----:B------:R-:W5:Y:S06]  /*3cf0*/  MUFU.EX2 R148, R148 ;  /* 0x0000009400947308 */ /* 0x000f6c0000000800 */
[C---:B------:R-:W-:Y:S02]  /*3d00*/  HMMA.16816.F32.BF16 R128, R96.reuse, R124, RZ ;  /* 0x0000007c6080723c */ /* 0x040fe400000418ff */
[----:B------:R-:W-:Y:S06]  /*3d10*/  MUFU.EX2 R147, R147 ;  /* 0x0000009300937308 */ /* 0x000fec0000000800 */
[C---:B------:R-:W-:Y:S02]  /*3d20*/  HMMA.16816.F32.BF16 R120, R96.reuse, R116, RZ ;  /* 0x000000746078723c */ /* 0x040fe400000418ff */
[----:B------:R-:W1:Y:S06]  /*3d30*/  MUFU.EX2 R0, R0 ;  /* 0x0000000000007308 */ /* 0x000e6c0000000800 */
        /* <DEDUP_REMOVED lines=31> */
[----:B------:R-:W2:Y:S06]  /*3f30*/  MUFU.EX2 R219, R219 ;  /* 0x000000db00db7308 */ /* 0x000eac0000000800 */
[C---:B---3--:R-:W-:Y:S07]  /*3f40*/  HMMA.16816.F32.BF16 R92, R96.reuse, R4, RZ ;  /* 0x00000004605c723c */ /* 0x048fee00000418ff */
[----:B-1----:R-:W-:Y:S01]  /*3f50*/  F2FP.BF16.PACK_AB R4, R150, R155 ;  /* 0x0000009b9604723e */ /* 0x002fe200000010ff */
[----:B------:R-:W-:Y:S01]  /*3f60*/  HMMA.16816.F32.BF16 R96, R96, R6, RZ ;  /* 0x000000066060723c */ /* 0x000fe200000418ff */
[----:B-----5:R-:W-:Y:S01]  /*3f70*/  F2FP.BF16.PACK_AB R5, R148, R153 ;  /* 0x000000999405723e */ /* 0x020fe200000010ff */
[----:B------:R-:W-:-:S02]  /*3f80*/  FADD.FTZ R155, R155, R154 ;  /* 0x0000009a9b9b7221 */ /* 0x000fc40000010000 */
[----:B------:R-:W-:Y:S02]  /*3f90*/  FADD.FTZ R153, R153, R152 ;  /* 0x0000009899997221 */ /* 0x000fe40000010000 */
[----:B------:R-:W-:Y:S01]  /*3fa0*/  FADD.FTZ R150, R150, R155 ;  /* 0x0000009b96967221 */ /* 0x000fe20000010000 */
[----:B------:R-:W-:Y:S01]  /*3fb0*/  F2FP.BF16.PACK_AB R6, R146, R149 ;  /* 0x000000959206723e */ /* 0x000fe200000010ff */
[----:B------:R-:W-:Y:S01]  /*3fc0*/  FADD.FTZ R148, R148, R153 ;  /* 0x0000009994947221 */ /* 0x000fe20000010000 */
[----:B------:R-:W-:Y:S01]  /*3fd0*/  F2FP.BF16.PACK_AB R7, R0, R147 ;  /* 0x000000930007723e */ /* 0x000fe200000010ff */
[----:B------:R-:W-:Y:S02]  /*3fe0*/  FADD.FTZ R149, R149, R150 ;  /* 0x0000009695957221 */ /* 0x000fe40000010000 */
[----:B------:R-:W-:Y:S02]  /*3ff0*/  FADD.FTZ R147, R147, R148 ;  /* 0x0000009493937221 */ /* 0x000fe40000010000 */
[----:B------:R-:W-:-:S02]  /*4000*/  FADD.FTZ R149, R146, R149 ;  /* 0x0000009592957221 */ /* 0x000fc40000010000 */
[----:B----4-:R-:W-:Y:S01]  /*4010*/  HMMA.16816.F32.BF16 R36, R4, R8, R36 ;  /* 0x000000080424723c */ /* 0x010fe20000041824 */
[----:B------:R-:W-:-:S07]  /*4020*/  FADD.FTZ R147, R0, R147 ;  /* 0x0000009300937221 */ /* 0x000fce0000010000 */
[C---:B------:R-:W-:Y:S01]  /*4030*/  HMMA.16816.F32.BF16 R40, R4.reuse, R10, R40 ;  /* 0x0000000a0428723c */ /* 0x040fe20000041828 */
[----:B------:R-:W1:Y:S07]  /*4040*/  LDSM.16.MT88.4 R8, [R198+0x4900] ;  /* 0x00490000c608783b */ /* 0x000e6e0000004200 */
[C---:B------:R-:W-:Y:S08]  /*4050*/  HMMA.16816.F32.BF16 R52, R4.reuse, R16, R52 ;  /* 0x000000100434723c */ /* 0x040ff00000041834 */
[C---:B------:R-:W-:Y:S01]  /*4060*/  HMMA.16816.F32.BF16 R56, R4.reuse, R18, R56 ;  /* 0x000000120438723c */ /* 0x040fe20000041838 */
[----:B------:R-:W3:Y:S07]  /*4070*/  LDSM.16.MT88.4 R16, [R197+0x4900] ;  /* 0x00490000c510783b */ /* 0x000eee0000004200 */
[C---:B------:R-:W-:Y:S08]  /*4080*/  HMMA.16816.F32.BF16 R128, R4.reuse, R20, R128 ;  /* 0x000000140480723c */ /* 0x040ff00000041880 */
[C---:B------:R-:W-:Y:S01]  /*4090*/  HMMA.16816.F32.BF16 R124, R4.reuse, R22, R124 ;  /* 0x00000016047c723c */ /* 0x040fe2000004187c */
[----:B------:R-:W4:Y:S07]  /*40a0*/  LDSM.16.MT88.4 R20, [R203+0x4900] ;  /* 0x00490000cb14783b */ /* 0x000f2e0000004200 */
[C---:B--2---:R-:W-:Y:S08]  /*40b0*/  HMMA.16816.F32.BF16 R60, R4.reuse, R12, R60 ;  /* 0x0000000c043c723c */ /* 0x044ff0000004183c */
[C---:B------:R-:W-:Y:S01]  /*40c0*/  HMMA.16816.F32.BF16 R64, R4.reuse, R14, R64 ;  /* 0x0000000e0440723c */ /* 0x040fe20000041840 */
[----:B------:R-:W2:Y:S07]  /*40d0*/  LDSM.16.MT88.4 R12, [R196+0x4900] ;  /* 0x00490000c40c783b */ /* 0x000eae0000004200 */
[C---:B-1----:R-:W-:Y:S08]  /*40e0*/  HMMA.16816.F32.BF16 R76, R4.reuse, R8, R76 ;  /* 0x00000008044c723c */ /* 0x042ff0000004184c */
[C---:B------:R-:W-:Y:S01]  /*40f0*/  HMMA.16816.F32.BF16 R80, R4.reuse, R10, R80 ;  /* 0x0000000a0450723c */ /* 0x040fe20000041850 */
[----:B------:R-:W1:Y:S07]  /*4100*/  LDSM.16.MT88.4 R8, [R203+0x1100] ;  /* 0x00110000cb08783b */ /* 0x000e6e0000004200 */
[C---:B---3--:R-:W-:Y:S08]  /*4110*/  HMMA.16816.F32.BF16 R84, R4.reuse, R16, R84 ;  /* 0x000000100454723c */ /* 0x048ff00000041854 */
[C---:B------:R-:W-:Y:S01]  /*4120*/  HMMA.16816.F32.BF16 R88, R4.reuse, R18, R88 ;  /* 0x000000120458723c */ /* 0x040fe20000041858 */
[----:B------:R-:W3:Y:S07]  /*4130*/  LDSM.16.MT88.4 R16, [R198+0x1100] ;  /* 0x00110000c610783b */ /* 0x000eee0000004200 */
[C---:B------:R-:W-:Y:S08]  /*4140*/  HMMA.16816.F32.BF16 R120, R4.reuse, R136, R120 ;  /* 0x000000880478723c */ /* 0x040ff00000041878 */
[C---:B------:R-:W-:Y:S01]  /*4150*/  HMMA.16816.F32.BF16 R116, R4.reuse, R138, R116 ;  /* 0x0000008a0474723c */ /* 0x040fe20000041874 */
[----:B------:R-:W-:Y:S07]  /*4160*/  LDSM.16.MT88.4 R136, [R197+0x1900] ;  /* 0x00190000c588783b */ /* 0x000fee0000004200 */
        /* <DEDUP_REMOVED lines=9> */
[C---:B----4-:R-:W-:Y:S08]  /*4200*/  HMMA.16816.F32.BF16 R68, R4.reuse, R20, R68 ;  /* 0x000000140444723c */ /* 0x050ff00000041844 */
[C---:B------:R-:W-:Y:S01]  /*4210*/  HMMA.16816.F32.BF16 R72, R4.reuse, R22, R72 ;  /* 0x000000160448723c */ /* 0x040fe20000041848 */
[----:B------:R-:W-:Y:S07]  /*4220*/  LDSM.16.MT88.4 R20, [R203+0x5100] ;  /* 0x00510000cb14783b */ /* 0x000fee0000004200 */
[C---:B--2---:R-:W-:Y:S08]  /*4230*/  HMMA.16816.F32.BF16 R92, R4.reuse, R12, R92 ;  /* 0x0000000c045c723c */ /* 0x044ff0000004185c */
[----:B------:R-:W-:Y:S01]  /*4240*/  HMMA.16816.F32.BF16 R96, R4, R14, R96 ;  /* 0x0000000e0460723c */ /* 0x000fe20000041860 */
[----:B------:R-:W2:Y:S06]  /*4250*/  LDSM.16.MT88.4 R12, [R203+0x3100] ;  /* 0x00310000cb0c783b */ /* 0x000eac0000004200 */
[----:B------:R-:W-:Y:S01]  /*4260*/  F2FP.BF16.PACK_AB R4, R163, R160 ;  /* 0x000000a0a304723e */ /* 0x000fe200000010ff */
[----:B------:R-:W-:Y:S01]  /*4270*/  FADD.FTZ R160, R160, R149 ;  /* 0x00000095a0a07221 */ /* 0x000fe20000010000 */
[----:B------:R-:W-:-:S02]  /*4280*/  F2FP.BF16.PACK_AB R6, R165, R162 ;  /* 0x000000a2a506723e */ /* 0x000fc400000010ff */
[----:B------:R-:W-:Y:S01]  /*4290*/  F2FP.BF16.PACK_AB R5, R169, R166 ;  /* 0x000000a6a905723e */ /* 0x000fe200000010ff */
[----:B------:R-:W-:Y:S01]  /*42a0*/  FADD.FTZ R166, R166, R147 ;  /* 0x00000093a6a67221 */ /* 0x000fe20000010000 */
[----:B------:R-:W-:Y:S01]  /*42b0*/  F2FP.BF16.PACK_AB R7, R171, R168 ;  /* 0x000000a8ab07723e */ /* 0x000fe200000010ff */
[----:B------:R-:W-:Y:S02]  /*42c0*/  FADD.FTZ R163, R163, R160 ;  /* 0x000000a0a3a37221 */ /* 0x000fe40000010000 */
[----:B------:R-:W-:Y:S02]  /*42d0*/  FADD.FTZ R169, R169, R166 ;  /* 0x000000a6a9a97221 */ /* 0x000fe40000010000 */
[----:B------:R-:W-:Y:S02]  /*42e0*/  FADD.FTZ R162, R162, R163 ;  /* 0x000000a3a2a27221 */ /* 0x000fe40000010000 */
[----:B-1----:R-:W-:Y:S01]  /*42f0*/  HMMA.16816.F32.BF16 R128, R4, R8, R128 ;  /* 0x000000080480723c */ /* 0x002fe20000041880 */
[----:B------:R-:W-:-:S02]  /*4300*/  FADD.FTZ R168, R168, R169 ;  /* 0x000000a9a8a87221 */ /* 0x000fc40000010000 */
[----:B------:R-:W-:Y:S02]  /*4310*/  FADD.FTZ R165, R165, R162 ;  /* 0x000000a2a5a57221 */ /* 0x000fe40000010000 */
[----:B------:R-:W-:-:S03]  /*4320*/  FADD.FTZ R171, R171, R168 ;  /* 0x000000a8abab7221 */ /* 0x000fc60000010000 */
[C---:B------:R-:W-:Y:S01]  /*4330*/  HMMA.16816.F32.BF16 R124, R4.reuse, R10, R124 ;  /* 0x0000000a047c723c */ /* 0x040fe2000004187c */
[----:B------:R-:W1:Y:S07]  /*4340*/  LDSM.16.MT88.4 R8, [R197+0x3100] ;  /* 0x00310000c508783b */ /* 0x000e6e0000004200 */
[C---:B---3--:R-:W-:Y:S08]  /*4350*/  HMMA.16816.F32.BF16 R120, R4.reuse, R16, R120 ;  /* 0x000000100478723c */ /* 0x048ff00000041878 */
[C---:B------:R-:W-:Y:S01]  /*4360*/  HMMA.16816.F32.BF16 R116, R4.reuse, R18, R116 ;  /* 0x000000120474723c */ /* 0x040fe20000041874 */
[----:B------:R-:W3:Y:S07]  /*4370*/  LDSM.16.MT88.4 R16, [R196+0x3100] ;  /* 0x00310000c410783b */ /* 0x000eee0000004200 */
[C---:B--2---:R-:W-:Y:S08]  /*4380*/  HMMA.16816.F32.BF16 R36, R4.reuse, R12, R36 ;  /* 0x0000000c0424723c */ /* 0x044ff00000041824 */
[C---:B------:R-:W-:Y:S01]  /*4390*/  HMMA.16816.F32.BF16 R40, R4.reuse, R14, R40 ;  /* 0x0000000e0428723c */ /* 0x040fe20000041828 */
[----:B------:R-:W2:Y:S07]  /*43a0*/  LDSM.16.MT88.4 R12, [R198+0x5100] ;  /* 0x00510000c60c783b */ /* 0x000eae0000004200 */
[C---:B------:R-:W-:Y:S08]  /*43b0*/  HMMA.16816.F32.BF16 R68, R4.reuse, R20, R68 ;  /* 0x000000140444723c */ /* 0x040ff00000041844 */
[C---:B-1----:R-:W-:Y:S08]  /*43c0*/  HMMA.16816.F32.BF16 R52, R4.reuse, R8, R52 ;  /* 0x000000080434723c */ /* 0x042ff00000041834 */
        /* <DEDUP_REMOVED lines=8> */
[C---:B------:R-:W-:Y:S01]  /*4450*/  HMMA.16816.F32.BF16 R72, R4.reuse, R22, R72 ;  /* 0x000000160448723c */ /* 0x040fe20000041848 */
[----:B------:R-:W-:Y:S07]  /*4460*/  LDSM.16.MT88.4 R20, [R196+0x3900] ;  /* 0x00390000c414783b */ /* 0x000fee0000004200 */
        /* <DEDUP_REMOVED lines=8> */
[----:B------:R-:W4:Y:S07]  /*44f0*/  LDSM.16.MT88.4 R32, [R196+0x1900] ;  /* 0x00190000c420783b */ /* 0x000f2e0000004200 */
[C---:B------:R-:W-:Y:S08]  /*4500*/  HMMA.16816.F32.BF16 R104, R4.reuse, R28, R104 ;  /* 0x0000001c0468723c */ /* 0x040ff00000041868 */
[C---:B------:R-:W-:Y:S01]  /*4510*/  HMMA.16816.F32.BF16 R100, R4.reuse, R30, R100 ;  /* 0x0000001e0464723c */ /* 0x040fe20000041864 */
[----:B------:R-:W5:Y:S07]  /*4520*/  LDSM.16.MT88.4 R28, [R198+0x3900] ;  /* 0x00390000c61c783b */ /* 0x000f6e0000004200 */
[C---:B------:R-:W-:Y:S08]  /*4530*/  HMMA.16816.F32.BF16 R44, R4.reuse, R24, R44 ;  /* 0x00000018042c723c */ /* 0x040ff0000004182c */
[----:B------:R-:W-:Y:S01]  /*4540*/  HMMA.16816.F32.BF16 R48, R4, R26, R48 ;  /* 0x0000001a0430723c */ /* 0x000fe20000041830 */
[----:B------:R-:W3:Y:S06]  /*4550*/  LDSM.16.MT88.4 R24, [R197+0x3900] ;  /* 0x00390000c518783b */ /* 0x000eec0000004200 */
        /* <DEDUP_REMOVED lines=9> */
[----:B--2---:R-:W-:Y:S01]  /*45f0*/  HMMA.16816.F32.BF16 R128, R4, R12, R128 ;  /* 0x0000000c0480723c */ /* 0x004fe20000041880 */
[----:B------:R-:W-:-:S02]  /*4600*/  FADD.FTZ R176, R176, R177 ;  /* 0x000000b1b0b07221 */ /* 0x000fc40000010000 */
[----:B------:R-:W-:Y:S02]  /*4610*/  FADD.FTZ R221, R172, R175 ;  /* 0x000000afacdd7221 */ /* 0x000fe40000010000 */
[----:B------:R-:W-:-:S03]  /*4620*/  FADD.FTZ R219, R219, R176 ;  /* 0x000000b0dbdb7221 */ /* 0x000fc60000010000 */
        /* <DEDUP_REMOVED lines=9> */
[C---:B------:R-:W-:Y:S08]  /*46c0*/  HMMA.16816.F32.BF16 R116, R4.reuse, R142, R116 ;  /* 0x0000008e0474723c */ /* 0x040ff00000041874 */
[C---:B------:R-:W-:Y:S08]  /*46d0*/  HMMA.16816.F32.BF16 R112, R4.reuse, R136, R112 ;  /* 0x000000880470723c */ /* 0x040ff00000041870 */
[C---:B------:R-:W-:Y:S08]  /*46e0*/  HMMA.16816.F32.BF16 R108, R4.reuse, R138, R108 ;  /* 0x0000008a046c723c */ /* 0x040ff0000004186c */
[C---:B----4-:R-:W-:Y:S08]  /*46f0*/  HMMA.16816.F32.BF16 R104, R4.reuse, R32, R104 ;  /* 0x000000200468723c */ /* 0x050ff00000041868 */
[C---:B------:R-:W-:Y:S08]  /*4700*/  HMMA.16816.F32.BF16 R100, R4.reuse, R34, R100 ;  /* 0x000000220464723c */ /* 0x040ff00000041864 */
[C---:B-----5:R-:W-:Y:S08]  /*4710*/  HMMA.16816.F32.BF16 R44, R4.reuse, R28, R44 ;  /* 0x0000001c042c723c */ /* 0x060ff0000004182c */
[C---:B------:R-:W-:Y:S08]  /*4720*/  HMMA.16816.F32.BF16 R48, R4.reuse, R30, R48 ;  /* 0x0000001e0430723c */ /* 0x040ff00000041830 */
[C---:B------:R-:W-:Y:S08]  /*4730*/  HMMA.16816.F32.BF16 R52, R4.reuse, R24, R52 ;  /* 0x000000180434723c */ /* 0x040ff00000041834 */
[C---:B------:R-:W-:Y:S08]  /*4740*/  HMMA.16816.F32.BF16 R56, R4.reuse, R26, R56 ;  /* 0x0000001a0438723c */ /* 0x040ff00000041838 */
[C---:B------:R-:W-:Y:S08]  /*4750*/  HMMA.16816.F32.BF16 R60, R4.reuse, R20, R60 ;  /* 0x00000014043c723c */ /* 0x040ff0000004183c */
[C---:B------:R-:W-:Y:S08]  /*4760*/  HMMA.16816.F32.BF16 R64, R4.reuse, R22, R64 ;  /* 0x000000160440723c */ /* 0x040ff00000041840 */
[C---:B--2---:R-:W-:Y:S08]  /*4770*/  HMMA.16816.F32.BF16 R76, R4.reuse, R12, R76 ;  /* 0x0000000c044c723c */ /* 0x044ff0000004184c */
[C---:B------:R-:W-:Y:S08]  /*4780*/  HMMA.16816.F32.BF16 R80, R4.reuse, R14, R80 ;  /* 0x0000000e0450723c */ /* 0x040ff00000041850 */
[C---:B-1----:R-:W-:Y:S08]  /*4790*/  HMMA.16816.F32.BF16 R84, R4.reuse, R8, R84 ;  /* 0x000000080454723c */ /* 0x042ff00000041854 */
[C---:B------:R-:W-:Y:S08]  /*47a0*/  HMMA.16816.F32.BF16 R88, R4.reuse, R10, R88 ;  /* 0x0000000a0458723c */ /* 0x040ff00000041858 */
[C---:B---3--:R-:W-:Y:S08]  /*47b0*/  HMMA.16816.F32.BF16 R92, R4.reuse, R16, R92 ;  /* 0x00000010045c723c */ /* 0x048ff0000004185c */
[----:B------:R-:W-:Y:S01]  /*47c0*/  HMMA.16816.F32.BF16 R96, R4, R18, R96 ;  /* 0x000000120460723c */ /* 0x000fe20000041860 */
[----:B------:R-:W-:Y:S08]  /*47d0*/  @!P4 BRA `(.L_x_11) ;  /* 0x00002dc00000c947 */ /* 0x000ff00003800000 */
[C---:B------:R-:W-:Y:S01]  /*47e0*/  SHF.L.U64.HI R217, R135.reuse, 0x1, R144 ;  /* 0x0000000187d97819 */ /* 0x040fe20000010290 */
[----:B------:R-:W-:Y:S01]  /*47f0*/  IMAD.SHL.U32 R216, R135, 0x2, RZ ;  /* 0x0000000287d87824 */ /* 0x000fe200078e00ff */
[C---:B------:R-:W-:Y:S01]  /*4800*/  SHF.L.U64.HI R215, R134.reuse, 0x1, R145 ;  /* 0x0000000186d77819 */ /* 0x040fe20000010291 */
[----:B------:R-:W-:Y:S01]  /*4810*/  IMAD.SHL.U32 R214, R134, 0x2, RZ ;  /* 0x0000000286d67824 */ /* 0x000fe200078e00ff */
[----:B------:R-:W-:Y:S01]  /*4820*/  MOV R0, R3 ;  /* 0x0000000300007202 */ /* 0x000fe20000000f00 */
[----:B------:R-:W-:Y:S01]  /*4830*/  IMAD.MOV.U32 R135, RZ, RZ, R132 ;  /* 0x000000ffff877224 */ /* 0x000fe200078e0084 */
[----:B------:R-:W-:-:S02]  /*4840*/  SHF.L.U64.HI R213, R133, 0x1, R2 ;  /* 0x0000000185d57819 */ /* 0x000fc40000010202 */
[----:B------:R-:W-:Y:S01]  /*4850*/  SHF.L.U32 R212, R133, 0x1, RZ ;  /* 0x0000000185d47819 */ /* 0x000fe200000006ff */
[----:B------:R-:W-:Y:S06]  /*4860*/  BRA `(.L_x_12) ;  /* 0x0000032000007947 */ /* 0x000fec0003800000 */
.L_x_14:
[----:B------:R-:W-:Y:S01]  /*4870*/  ULEA UR4, UR6, UR8, 0x6 ;  /* 0x0000000806047291 */ /* 0x000fe2000f8e303f */
[----:B------:R-:W-:Y:S05]  /*4880*/  IMAD.MOV.U32 R208, RZ, RZ, RZ ;  /* 0x000000ffffd07224 */ /* 0x000fea00078e00ff */
[----:B------:R-:W-:Y:S05]  /*4890*/  IMAD.U32 R209, RZ, RZ, UR4 ;  /* 0x00000004ffd17e24 */ /* 0x000fea000f8e00ff */
[----:B------:R-:W-:Y:S05]  /*48a0*/  IADD3 R209, R209, -0x40, R210 ;  /* 0xffffffc0d1d17810 */ /* 0x000fea0007ffe0d2 */
[----:B------:R-:W-:Y:S04]  /*48b0*/  @P0 IMAD.HI.U32 R3, R209, c[0x0][0x2bc], RZ ;  /* 0x0000af00d1030a27 */ /* 0x000fe800078e00ff */
[----:B------:R-:W-:Y:S01]  /*48c0*/  IMAD.MOV.U32 R2, RZ, RZ, R209 ;  /* 0x000000ffff027224 */ /* 0x000fe200078e00d1 */
[----:B------:R-:W-:Y:S04]  /*48d0*/  @P0 SHF.R.U32.HI R2, RZ, c[0x0][0x2c0], R3 ;  /* 0x0000b000ff020a19 */ /* 0x000fe80000011603 */
[C---:B------:R-:W-:Y:S04]  /*48e0*/  @!P6 IADD3 R6, P4, R2.reuse, UR16, RZ ;  /* 0x000000100206ec10 */ /* 0x040fe8000ff9e0ff */
[----:B------:R-:W-:Y:S01]  /*48f0*/  @!P6 LEA.HI.X.SX32 R3, R2, UR15, 0x1, P4 ;  /* 0x0000000f0203ec11 */ /* 0x000fe2000a0f0eff */
[----:B------:R-:W-:Y:S01]  /*4900*/  IMAD.MOV R2, RZ, RZ, -R2 ;  /* 0x000000ffff027224 */ /* 0x000fe200078e0a02 */
[----:B------:R-:W-:Y:S03]  /*4910*/  @!P6 LEA R4, P4, R6, c[0x0][0x2a0], 0x2 ;  /* 0x0000a8000604ea11 */ /* 0x000fe600078810ff */
[----:B------:R-:W-:Y:S01]  /*4920*/  IMAD R209, R2, c[0x0][0x2b8], R209 ;  /* 0x0000ae0002d17a24 */ /* 0x000fe200078e02d1 */
[----:B------:R-:W-:Y:S04]  /*4930*/  @!P6 LEA.HI.X R5, R6, c[0x0][0x2a4], R3, 0x2, P4 ;  /* 0x0000a9000605ea11 */ /* 0x000fe800020f1403 */
[----:B------:R-:W-:Y:S01]  /*4940*/  SHF.R.S32.HI R3, RZ, 0x1f, R209 ;  /* 0x0000001fff037819 */ /* 0x000fe200000114d1 */
[----:B------:R1:W2:Y:S04]  /*4950*/  @!P6 LDG.E R208, [R4.64] ;  /* 0x0000000c04d0e981 */ /* 0x0002a8000c1e1900 */
[----:B------:R-:W-:Y:S04]  /*4960*/  IMAD R3, R3, c[0x0][0x1e0], RZ ;  /* 0x0000780003037a24 */ /* 0x000fe800078e02ff */
[C---:B------:R-:W-:Y:S02]  /*4970*/  IMAD R3, R209.reuse, c[0x0][0x1e4], R3 ;  /* 0x00007900d1037a24 */ /* 0x040fe400078e0203 */
[----:B-1----:R-:W-:Y:S04]  /*4980*/  IMAD.WIDE.U32 R4, R209, c[0x0][0x1e0], RZ ;  /* 0x00007800d1047a25 */ /* 0x002fe800078e00ff */
[----:B------:R-:W-:Y:S01]  /*4990*/  IMAD.IADD R5, R5, 0x1, R3 ;  /* 0x0000000105057824 */ /* 0x000fe200078e0203 */
[----:B--2---:R-:W-:Y:S03]  /*49a0*/  SHF.R.S32.HI R2, RZ, 0x1f, R208 ;  /* 0x0000001fff027819 */ /* 0x004fe600000114d0 */
[----:B------:R-:W-:Y:S04]  /*49b0*/  IMAD.WIDE.U32 R4, R208, c[0x0][0x1f0], R4 ;  /* 0x00007c00d0047a25 */ /* 0x000fe800078e0004 */
[----:B------:R-:W-:Y:S01]  /*49c0*/  IMAD R2, R2, c[0x0][0x1f0], RZ ;  /* 0x00007c0002027a24 */ /* 0x000fe200078e02ff */
[----:B------:R-:W-:Y:S03]  /*49d0*/  IADD3 R3, P4, R4, UR20, RZ ;  /* 0x0000001404037c10 */ /* 0x000fe6000ff9e0ff */
[----:B------:R-:W-:Y:S05]  /*49e0*/  IMAD R2, R208, c[0x0][0x1f4], R2 ;  /* 0x00007d00d0027a24 */ /* 0x000fea00078e0202 */
[----:B------:R-:W-:Y:S02]  /*49f0*/  IADD3.X R2, R5, UR18, R2, P4, !PT ;  /* 0x0000001205027c10 */ /* 0x000fe4000a7fe402 */
[C---:B------:R-:W-:Y:S04]  /*4a00*/  LEA R15, P4, R3.reuse, c[0x0][0x1c8], 0x1 ;  /* 0x00007200030f7a11 */ /* 0x040fe800078808ff */
[----:B------:R-:W-:Y:S01]  /*4a10*/  LEA.HI.X R14, R3, c[0x0][0x1cc], R2, 0x1, P4 ;  /* 0x00007300030e7a11 */ /* 0x000fe200020f0c02 */
[----:B------:R-:W1:Y:S04]  /*4a20*/  SHFL.IDX PT, R5, R15, RZ, 0x181f ;  /* 0x00181fff0f057589 */ /* 0x000e6800000e0000 */
[----:B------:R-:W2:Y:S04]  /*4a30*/  SHFL.IDX PT, R4, R14, RZ, 0x181f ;  /* 0x00181fff0e047589 */ /* 0x000ea800000e0000 */
[----:B------:R-:W3:Y:S04]  /*4a40*/  SHFL.IDX PT, R3, R15, 0x1, 0x181f ;  /* 0x00381f000f037f89 */ /* 0x000ee800000e0000 */
[----:B------:R-:W4:Y:S01]  /*4a50*/  SHFL.IDX PT, R2, R14, 0x1, 0x181f ;  /* 0x00381f000e027f89 */ /* 0x000f2200000e0000 */
[C---:B-1----:R-:W-:Y:S02]  /*4a60*/  IADD3 R8, P5, R5.reuse, R216, RZ ;  /* 0x000000d805087210 */ /* 0x042fe40007fbe0ff */
[C---:B------:R-:W-:Y:S02]  /*4a70*/  IADD3 R6, P4, R5.reuse, R214, RZ ;  /* 0x000000d605067210 */ /* 0x040fe40007f9e0ff */
[C---:B--2---:R-:W-:Y:S02]  /*4a80*/  IADD3.X R9, R4.reuse, R217, RZ, P5, !PT ;  /* 0x000000d904097210 */ /* 0x044fe40002ffe4ff */
[----:B------:R-:W-:Y:S01]  /*4a90*/  IADD3 R12, P5, R5, R212, RZ ;  /* 0x000000d4050c7210 */ /* 0x000fe20007fbe0ff */
[C---:B------:R-:W-:Y:S01]  /*4aa0*/  IMAD.X R7, R4.reuse, 0x1, R215, P4 ;  /* 0x0000000104077824 */ /* 0x040fe200020e06d7 */
[C---:B---3--:R-:W-:Y:S01]  /*4ab0*/  IADD3 R10, P4, R3.reuse, R216, RZ ;  /* 0x000000d8030a7210 */ /* 0x048fe20007f9e0ff */
[----:B------:R1:W-:Y:S02]  /*4ac0*/  LDGSTS.E.BYPASS.LTC128B.128 [R207+0x6100], [R8.64], !P3 ;  /* 0x0610000008cf7fae */ /* 0x0003e4000d901d4c */
[----:B------:R-:W-:Y:S01]  /*4ad0*/  IMAD.X R13, R4, 0x1, R213, P5 ;  /* 0x00000001040d7824 */ /* 0x000fe200028e06d5 */
[C---:B------:R-:W-:Y:S01]  /*4ae0*/  IADD3 R4, P5, R3.reuse, R214, RZ ;  /* 0x000000d603047210 */ /* 0x040fe20007fbe0ff */
[----:B------:R1:W-:Y:S01]  /*4af0*/  LDGSTS.E.BYPASS.LTC128B.128 [R207+0x8100], [R6.64], !P2 ;  /* 0x0810000006cf7fae */ /* 0x0003e2000d101d4c */
[C---:B----4-:R-:W-:Y:S01]  /*4b00*/  IMAD.X R11, R2.reuse, 0x1, R217, P4 ;  /* 0x00000001020b7824 */ /* 0x050fe200020e06d9 */
[----:B------:R-:W-:Y:S02]  /*4b10*/  IADD3 R14, P4, R3, R212, RZ ;  /* 0x000000d4030e7210 */ /* 0x000fe40007f9e0ff */
[----:B------:R1:W-:Y:S01]  /*4b20*/  LDGSTS.E.BYPASS.LTC128B.128 [R207+0xa100], [R12.64], !P1 ;  /* 0x0a1000000ccf7fae */ /* 0x0003e2000c901d4c */
[C---:B------:R-:W-:Y:S02]  /*4b30*/  IADD3.X R5, R2.reuse, R215, RZ, P5, !PT ;  /* 0x000000d702057210 */ /* 0x040fe40002ffe4ff */
[----:B------:R-:W-:Y:S01]  /*4b40*/  IMAD.X R15, R2, 0x1, R213, P4 ;  /* 0x00000001020f7824 */ /* 0x000fe200020e06d5 */
[----:B------:R1:W-:Y:S04]  /*4b50*/  LDGSTS.E.BYPASS.LTC128B.128 [R207+0x7100], [R10.64], !P3 ;  /* 0x071000000acf7fae */ /* 0x0003e8000d901d4c */
[----:B------:R1:W-:Y:S04]  /*4b60*/  LDGSTS.E.BYPASS.LTC128B.128 [R207+0x9100], [R4.64], !P2 ;  /* 0x0910000004cf7fae */ /* 0x0003e8000d101d4c */
[----:B------:R1:W-:Y:S01]  /*4b70*/  LDGSTS.E.BYPASS.LTC128B.128 [R207+0xb100], [R14.64], !P1 ;  /* 0x0b1000000ecf7fae */ /* 0x0003e2000c901d4c */
[----:B------:R-:W-:-:S05]  /*4b80*/  BRA `(.L_x_13) ;  /* 0x000010a000007947 */ /* 0x000fca0003800000 */
.L_x_12:
[----:B------:R-:W-:Y:S04]  /*4b90*/  DEPBAR.LE SB0, 0x0 ;  /* 0x000080000000791a */ /* 0x000fe80000000000 */
[----:B------:R-:W-:Y:S01]  /*4ba0*/  BAR.SYNC.DEFER_BLOCKING 0x0 ;  /* 0x0000000000007b1d */ /* 0x000fe20000010000 */
[----:B------:R-:W-:Y:S01]  /*4bb0*/  SHF.R.S32.HI R133, RZ, 0x1f, R209 ;  /* 0x0000001fff857819 */ /* 0x000fe200000114d1 */
[----:B------:R-:W-:Y:S01]  /*4bc0*/  IMAD.WIDE.U32 R222, R209, c[0x0][0x208], RZ ;  /* 0x00008200d1de7a25 */ /* 0x000fe200078e00ff */
[----:B------:R-:W-:Y:S01]  /*4bd0*/  SHF.R.S32.HI R3, RZ, 0x1f, R208 ;  /* 0x0000001fff037819 */ /* 0x000fe200000114d0 */
[----:B------:R-:W-:Y:S02]  /*4be0*/  UISETP.GT.AND UP0, UPT, UR6, UR7, UPT ;  /* 0x000000070600728c */ /* 0x000fe4000bf04270 */
[----:B------:R-:W-:Y:S02]  /*4bf0*/  IMAD R133, R133, c[0x0][0x208], RZ ;  /* 0x0000820085857a24 */ /* 0x000fe400078e02ff */
[----:B------:R-:W-:Y:S02]  /*4c00*/  IMAD R3, R3, c[0x0][0x218], RZ ;  /* 0x0000860003037a24 */ /* 0x000fe400078e02ff */
[----:B------:R-:W-:Y:S02]  /*4c10*/  IMAD R133, R209, c[0x0][0x20c], R133 ;  /* 0x00008300d1857a24 */ /* 0x000fe400078e0285 */
[C---:B------:R-:W-:Y:S03]  /*4c20*/  IMAD R3, R208.reuse, c[0x0][0x21c], R3 ;  /* 0x00008700d0037a24 */ /* 0x040fe600078e0203 */
[----:B------:R-:W-:Y:S05]  /*4c30*/  IADD3 R223, R223, R133, RZ ;  /* 0x00000085dfdf7210 */ /* 0x000fea0007ffe0ff */
[----:B------:R-:W-:Y:S01]  /*4c40*/  IMAD.WIDE.U32 R222, R208, c[0x0][0x218], R222 ;  /* 0x00008600d0de7a25 */ /* 0x000fe200078e00de */
[----:B------:R-:W-:Y:S04]  /*4c50*/  LDSM.16.M88.4 R136, [R206+0xc100] ;  /* 0x00c10000ce88783b */ /* 0x000fe80000000200 */
[----:B------:R-:W-:Y:S04]  /*4c60*/  IADD3 R2, P4, R222, UR22, RZ ;  /* 0x00000016de027c10 */ /* 0x000fe8000ff9e0ff */
[----:B------:R-:W-:Y:S01]  /*4c70*/  IADD3.X R3, R223, UR5, R3, P4, !PT ;  /* 0x00000005df037c10 */ /* 0x000fe2000a7fe403 */
[----:B------:R-:W1:Y:S01]  /*4c80*/  LDSM.16.M88.4 R140, [R205+0x6100] ;  /* 0x00610000cd8c783b */ /* 0x000e620000000200 */
[C---:B------:R-:W-:Y:S04]  /*4c90*/  LEA R133, P4, R2.reuse, c[0x0][0x1f8], 0x1 ;  /* 0x00007e0002857a11 */ /* 0x040fe800078808ff */
[----:B------:R-:W-:Y:S02]  /*4ca0*/  LEA.HI.X R132, R2, c[0x0][0x1fc], R3, 0x1, P4 ;  /* 0x00007f0002847a11 */ /* 0x000fe400020f0c03 */
[----:B------:R-:W2:Y:S07]  /*4cb0*/  LDSM.16.M88.4 R144, [R205+0x6900] ;  /* 0x00690000cd90783b */ /* 0x000eae0000000200 */
[----:B------:R-:W3:Y:S07]  /*4cc0*/  LDSM.16.M88.4 R148, [R205+0x7100] ;  /* 0x00710000cd94783b */ /* 0x000eee0000000200 */
[----:B------:R-:W-:Y:S07]  /*4cd0*/  LDSM.16.M88.4 R152, [R205+0x7900] ;  /* 0x00790000cd98783b */ /* 0x000fee0000000200 */
[----:B------:R-:W-:Y:S07]  /*4ce0*/  LDSM.16.M88.4 R156, [R202+0xc100] ;  /* 0x00c10000ca9c783b */ /* 0x000fee0000000200 */
[----:B------:R-:W-:Y:S01]  /*4cf0*/  LDSM.16.M88.4 R160, [R204] ;  /* 0x00000000cca0783b */ /* 0x000fe20000000200 */
[C---:B-1----:R-:W-:Y:S06]  /*4d00*/  HMMA.16816.F32.BF16 R4, R136.reuse, R140, RZ ;  /* 0x0000008c8804723c */ /* 0x042fec00000418ff */
[----:B------:R-:W-:Y:S02]  /*4d10*/  LDSM.16.M88.4 R164, [R195] ;  /* 0x00000000c3a4783b */ /* 0x000fe40000000200 */
[C---:B------:R-:W-:Y:S05]  /*4d20*/  HMMA.16816.F32.BF16 R8, R136.reuse, R142, RZ ;  /* 0x0000008e8808723c */ /* 0x040fea00000418ff */
[----:B------:R-:W1:Y:S03]  /*4d30*/  SHFL.IDX PT, R225, R133, RZ, 0x181f ;  /* 0x00181fff85e17589 */ /* 0x000e6600000e0000 */
[C---:B--2---:R-:W-:Y:S04]  /*4d40*/  HMMA.16816.F32.BF16 R12, R136.reuse, R144, RZ ;  /* 0x00000090880c723c */ /* 0x044fe800000418ff */
[----:B------:R-:W2:Y:S04]  /*4d50*/  SHFL.IDX PT, R2, R132, RZ, 0x181f ;  /* 0x00181fff84027589 */ /* 0x000ea800000e0000 */
[C---:B------:R-:W-:Y:S03]  /*4d60*/  HMMA.16816.F32.BF16 R16, R136.reuse, R146, RZ ;  /* 0x000000928810723c */ /* 0x040fe600000418ff */
[----:B------:R-:W-:Y:S05]  /*4d70*/  LDSM.16.M88.4 R168, [R194] ;  /* 0x00000000c2a8783b */ /* 0x000fea0000000200 */
[C---:B---3--:R-:W-:Y:S02]  /*4d80*/  HMMA.16816.F32.BF16 R20, R136.reuse, R148, RZ ;  /* 0x000000948814723c */ /* 0x048fe400000418ff */
[----:B------:R-:W3:Y:S02]  /*4d90*/  SHFL.IDX PT, R3, R133, 0x1, 0x181f ;  /* 0x00381f0085037f89 */ /* 0x000ee400000e0000 */
[C---:B-1----:R-:W-:Y:S02]  /*4da0*/  IADD3 R228, P5, R225.reuse, R216, RZ ;  /* 0x000000d8e1e47210 */ /* 0x042fe40007fbe0ff */
[C---:B------:R-:W-:Y:S02]  /*4db0*/  IADD3 R226, P4, R225.reuse, R214, RZ ;  /* 0x000000d6e1e27210 */ /* 0x040fe40007f9e0ff */
[C---:B------:R-:W-:Y:S01]  /*4dc0*/  HMMA.16816.F32.BF16 R24, R136.reuse, R150, RZ ;  /* 0x000000968818723c */ /* 0x040fe200000418ff */
[----:B------:R-:W1:Y:S03]  /*4dd0*/  SHFL.IDX PT, R134, R132, 0x1, 0x181f ;  /* 0x00381f0084867f89 */ /* 0x000e6600000e0000 */
[C---:B--2---:R-:W-:Y:S02]  /*4de0*/  IADD3.X R229, R2.reuse, R217, RZ, P5, !PT ;  /* 0x000000d902e57210 */ /* 0x044fe40002ffe4ff */
[C---:B------:R-:W-:Y:S02]  /*4df0*/  IADD3.X R227, R2.reuse, R215, RZ, P4, !PT ;  /* 0x000000d702e37210 */ /* 0x040fe400027fe4ff */
[C---:B------:R-:W-:Y:S01]  /*4e00*/  HMMA.16816.F32.BF16 R28, R136.reuse, R152, RZ ;  /* 0x00000098881c723c */ /* 0x040fe200000418ff */
[----:B------:R-:W2:Y:S03]  /*4e10*/  LDSM.16.M88.4 R172, [R193] ;  /* 0x00000000c1ac783b */ /* 0x000ea60000000200 */
[----:B------:R-:W-:Y:S04]  /*4e20*/  IADD3 R224, P5, R225, R212, RZ ;  /* 0x000000d4e1e07210 */ /* 0x000fe80007fbe0ff */
[----:B------:R-:W-:Y:S01]  /*4e30*/  HMMA.16816.F32.BF16 R32, R136, R154, RZ ;  /* 0x0000009a8820723c */ /* 0x000fe200000418ff */
[----:B------:R-:W-:Y:S01]  /*4e40*/  @!PT LDS RZ, [RZ] ;  /* 0x00000000fffff984 */ /* 0x000fe20000000800 */
[----:B------:R-:W-:Y:S01]  /*4e50*/  @!PT LDS RZ, [RZ] ;  /* 0x00000000fffff984 */ /* 0x000fe20000000800 */
[----:B------:R-:W-:Y:S01]  /*4e60*/  @!PT LDS RZ, [RZ] ;  /* 0x00000000fffff984 */ /* 0x000fe20000000800 */
[----:B------:R4:W-:Y:S03]  /*4e70*/  LDGSTS.E.BYPASS.LTC128B.128 [R211], [R228.64], !P3 ;  /* 0x00000000e4d37fae */ /* 0x0009e6000d901d4c */
[----:B------:R-:W-:Y:S02]  /*4e80*/  IADD3.X R225, R2, R213, RZ, P5, !PT ;  /* 0x000000d502e17210 */ /* 0x000fe40002ffe4ff */
[C---:B---3--:R-:W-:Y:S02]  /*4e90*/  IADD3 R222, P4, R3.reuse, R216, RZ ;  /* 0x000000d803de7210 */ /* 0x048fe40007f9e0ff */
[C---:B------:R-:W-:Y:S01]  /*4ea0*/  HMMA.16816.F32.BF16 R4, R156.reuse, R160, R4 ;  /* 0x000000a09c04723c */ /* 0x040fe20000041804 */
[----:B------:R3:W-:Y:S04]  /*4eb0*/  LDGSTS.E.BYPASS.LTC128B.128 [R211+0x2000], [R226.64], !P2 ;  /* 0x02000000e2d37fae */ /* 0x0007e8000d101d4c */
[C---:B-1----:R-:W-:Y:S02]  /*4ec0*/  IADD3.X R223, R134.reuse, R217, RZ, P4, !PT ;  /* 0x000000d986df7210 */ /* 0x042fe400027fe4ff */
[C---:B------:R-:W-:Y:S01]  /*4ed0*/  IADD3 R132, P5, R3.reuse, R214, RZ ;  /* 0x000000d603847210 */ /* 0x040fe20007fbe0ff */
[C---:B------:R-:W-:Y:S01]  /*4ee0*/  HMMA.16816.F32.BF16 R8, R156.reuse, R162, R8 ;  /* 0x000000a29c08723c */ /* 0x040fe20000041808 */
[----:B------:R1:W-:Y:S03]  /*4ef0*/  LDGSTS.E.BYPASS.LTC128B.128 [R211+0x4000], [R224.64], !P1 ;  /* 0x04000000e0d37fae */ /* 0x0003e6000c901d4c */
[C---:B------:R-:W-:Y:S02]  /*4f00*/  IADD3.X R133, R134.reuse, R215, RZ, P5, !PT ;  /* 0x000000d786857210 */ /* 0x040fe40002ffe4ff */
[----:B------:R-:W-:Y:S02]  /*4f10*/  IADD3 R2, P4, R3, R212, RZ ;  /* 0x000000d403027210 */ /* 0x000fe40007f9e0ff */
[C---:B------:R-:W-:Y:S01]  /*4f20*/  HMMA.16816.F32.BF16 R12, R156.reuse, R164, R12 ;  /* 0x000000a49c0c723c */ /* 0x040fe2000004180c */
[----:B------:R5:W-:Y:S03]  /*4f30*/  LDGSTS.E.BYPASS.LTC128B.128 [R211+0x1000], [R222.64], !P3 ;  /* 0x01000000ded37fae */ /* 0x000be6000d901d4c */
[----:B------:R-:W-:Y:S02]  /*4f40*/  IADD3.X R3, R134, R213, RZ, P4, !PT ;  /* 0x000000d586037210 */ /* 0x000fe400027fe4ff */
[----:B------:R-:W-:Y:S02]  /*4f50*/  PLOP3.LUT P4, PT, PT, PT, UP0, 0x80, 0x0 ;  /* 0x000000000000781c */ /* 0x000fe40003f8f008 */
[C---:B------:R-:W-:Y:S01]  /*4f60*/  HMMA.16816.F32.BF16 R16, R156.reuse, R166, R16 ;  /* 0x000000a69c10723c */ /* 0x040fe20000041810 */
[----:B------:R1:W-:Y:S07]  /*4f70*/  LDGSTS.E.BYPASS.LTC128B.128 [R211+0x3000], [R132.64], !P2 ;  /* 0x0300000084d37fae */ /* 0x0003ee000d101d4c */
[C---:B------:R-:W-:Y:S01]  /*4f80*/  HMMA.16816.F32.BF16 R20, R156.reuse, R168, R20 ;  /* 0x000000a89c14723c */ /* 0x040fe20000041814 */
[----:B------:R1:W-:Y:S07]  /*4f90*/  LDGSTS.E.BYPASS.LTC128B.128 [R211+0x5000], [R2.64], !P1 ;  /* 0x0500000002d37fae */ /* 0x0003ee000c901d4c */
[C---:B------:R-:W-:Y:S01]  /*4fa0*/  HMMA.16816.F32.BF16 R24, R156.reuse, R170, R24 ;  /* 0x000000aa9c18723c */ /* 0x040fe20000041818 */
[----:B------:R-:W-:Y:S07]  /*4fb0*/  LDSM.16.M88.4 R176, [R201+0xc100] ;  /* 0x00c10000c9b0783b */ /* 0x000fee0000000200 */
[C---:B--2---:R-:W-:Y:S01]  /*4fc0*/  HMMA.16816.F32.BF16 R28, R156.reuse, R172, R28 ;  /* 0x000000ac9c1c723c */ /* 0x044fe2000004181c */
[----:B------:R-:W2:Y:S07]  /*4fd0*/  LDSM.16.M88.4 R180, [R200+0x6100] ;  /* 0x00610000c8b4783b */ /* 0x000eae0000000200 */
[----:B------:R-:W-:Y:S01]  /*4fe0*/  HMMA.16816.F32.BF16 R32, R156, R174, R32 ;  /* 0x000000ae9c20723c */ /* 0x000fe20000041820 */
[----:B------:R-:W1:Y:S07]  /*4ff0*/  LDSM.16.M88.4 R136, [R200+0x6900] ;  /* 0x00690000c888783b */ /* 0x000e6e0000000200 */
[----:B------:R-:W1:Y:S07]  /*5000*/  LDSM.16.M88.4 R140, [R200+0x7100] ;  /* 0x00710000c88c783b */ /* 0x000e6e0000000200 */
[----:B------:R-:W0:Y:S07]  /*5010*/  LDGDEPBAR ;  /* 0x00000000000079af */ /* 0x000e2e0000000000 */
[----:B------:R-:W3:Y:S07]  /*5020*/  LDSM.16.M88.4 R144, [R200+0x7900] ;  /* 0x00790000c890783b */ /* 0x000eee0000000200 */
[----:B------:R-:W-:Y:S01]  /*5030*/  LDSM.16.M88.4 R148, [R199+0xc100] ;  /* 0x00c10000c794783b */ /* 0x000fe20000000200 */
[C---:B--2---:R-:W-:Y:S06]  /*5040*/  HMMA.16816.F32.BF16 R4, R176.reuse, R180, R4 ;  /* 0x000000b4b004723c */ /* 0x044fec0000041804 */
[----:B------:R-:W2:Y:S02]  /*5050*/  LDSM.16.M88.4 R152, [R192] ;  /* 0x00000000c098783b */ /* 0x000ea40000000200 */
[C---:B------:R-:W-:Y:S05]  /*5060*/  HMMA.16816.F32.BF16 R8, R176.reuse, R182, R8 ;  /* 0x000000b6b008723c */ /* 0x040fea0000041808 */
[----:B------:R-:W2:Y:S03]  /*5070*/  LDSM.16.M88.4 R156, [R192+0x800] ;  /* 0x00080000c09c783b */ /* 0x000ea60000000200 */
[C---:B-1----:R-:W-:Y:S04]  /*5080*/  HMMA.16816.F32.BF16 R12, R176.reuse, R136, R12 ;  /* 0x00000088b00c723c */ /* 0x042fe8000004180c */
[----:B------:R-:W1:Y:S04]  /*5090*/  LDSM.16.M88.4 R160, [R192+0x1000] ;  /* 0x00100000c0a0783b */ /* 0x000e680000000200 */
[C---:B------:R-:W-:Y:S03]  /*50a0*/  HMMA.16816.F32.BF16 R16, R176.reuse, R138, R16 ;  /* 0x0000008ab010723c */ /* 0x040fe60000041810 */
[----:B------:R-:W1:Y:S05]  /*50b0*/  LDSM.16.M88.4 R164, [R192+0x1800] ;  /* 0x00180000c0a4783b */ /* 0x000e6a0000000200 */
[C---:B------:R-:W-:Y:S02]  /*50c0*/  HMMA.16816.F32.BF16 R20, R176.reuse, R140, R20 ;  /* 0x0000008cb014723c */ /* 0x040fe40000041814 */
[----:B------:R-:W-:Y:S06]  /*50d0*/  LDSM.16.M88.4 R168, [R206+0x10100] ;  /* 0x01010000cea8783b */ /* 0x000fec0000000200 */
[C---:B------:R-:W-:Y:S01]  /*50e0*/  HMMA.16816.F32.BF16 R24, R176.reuse, R142, R24 ;  /* 0x0000008eb018723c */ /* 0x040fe20000041818 */
[----:B------:R-:W1:Y:S07]  /*50f0*/  LDSM.16.M88.4 R172, [R205+0x8100] ;  /* 0x00810000cdac783b */ /* 0x000e6e0000000200 */
[C---:B---3--:R-:W-:Y:S01]  /*5100*/  HMMA.16816.F32.BF16 R28, R176.reuse, R144, R28 ;  /* 0x00000090b01c723c */ /* 0x048fe2000004181c */
[----:B------:R-:W3:Y:S07]  /*5110*/  LDSM.16.M88.4 R136, [R205+0x8900] ;  /* 0x00890000cd88783b */ /* 0x000eee0000000200 */
[----:B------:R-:W-:Y:S01]  /*5120*/  HMMA.16816.F32.BF16 R32, R176, R146, R32 ;  /* 0x00000092b020723c */ /* 0x000fe20000041820 */
[----:B------:R-:W3:Y:S07]  /*5130*/  LDSM.16.M88.4 R140, [R205+0x9100] ;  /* 0x00910000cd8c783b */ /* 0x000eee0000000200 */
[C---:B--2---:R-:W-:Y:S01]  /*5140*/  HMMA.16816.F32.BF16 R4, R148.reuse, R152, R4 ;  /* 0x000000989404723c */ /* 0x044fe20000041804 */
[----:B------:R-:W2:Y:S07]  /*5150*/  LDSM.16.M88.4 R144, [R205+0x9900] ;  /* 0x00990000cd90783b */ /* 0x000eae0000000200 */
[C---:B------:R-:W-:Y:S01]  /*5160*/  HMMA.16816.F32.BF16 R8, R148.reuse, R154, R8 ;  /* 0x0000009a9408723c */ /* 0x040fe20000041808 */
[----:B------:R-:W-:Y:S07]  /*5170*/  LDSM.16.M88.4 R176, [R202+0x10100] ;  /* 0x01010000cab0783b */ /* 0x000fee0000000200 */
[C---:B------:R-:W-:Y:S01]  /*5180*/  HMMA.16816.F32.BF16 R12, R148.reuse, R156, R12 ;  /* 0x0000009c940c723c */ /* 0x040fe2000004180c */
[----:B------:R-:W2:Y:S07]  /*5190*/  LDSM.16.M88.4 R180, [R191] ;  /* 0x00000000bfb4783b */ /* 0x000eae0000000200 */
[C---:B------:R-:W-:Y:S01]  /*51a0*/  HMMA.16816.F32.BF16 R16, R148.reuse, R158, R16 ;  /* 0x0000009e9410723c */ /* 0x040fe20000041810 */
[----:B------:R-:W-:Y:S07]  /*51b0*/  LDSM.16.M88.4 R152, [R189] ;  /* 0x00000000bd98783b */ /* 0x000fee0000000200 */
[C---:B-1----:R-:W-:Y:S01]  /*51c0*/  HMMA.16816.F32.BF16 R20, R148.reuse, R160, R20 ;  /* 0x000000a09414723c */ /* 0x042fe20000041814 */
[----:B------:R-:W-:Y:S07]  /*51d0*/  LDSM.16.M88.4 R156, [R188] ;  /* 0x00000000bc9c783b */ /* 0x000fee0000000200 */
[C---:B------:R-:W-:Y:S01]  /*51e0*/  HMMA.16816.F32.BF16 R24, R148.reuse, R162, R24 ;  /* 0x000000a29418723c */ /* 0x040fe20000041818 */
[----:B------:R-:W-:Y:S07]  /*51f0*/  LDSM.16.M88.4 R160, [R201+0x10100] ;  /* 0x01010000c9a0783b */ /* 0x000fee0000000200 */
[C---:B------:R-:W-:Y:S08]  /*5200*/  HMMA.16816.F32.BF16 R28, R148.reuse, R164, R28 ;  /* 0x000000a4941c723c */ /* 0x040ff0000004181c */
[----:B------:R-:W-:Y:S01]  /*5210*/  HMMA.16816.F32.BF16 R32, R148, R166, R32 ;  /* 0x000000a69420723c */ /* 0x000fe20000041820 */
[----:B------:R-:W1:Y:S07]  /*5220*/  LDSM.16.M88.4 R148, [R190] ;  /* 0x00000000be94783b */ /* 0x000e6e0000000200 */
[C---:B------:R-:W-:Y:S01]  /*5230*/  HMMA.16816.F32.BF16 R4, R168.reuse, R172, R4 ;  /* 0x000000aca804723c */ /* 0x040fe20000041804 */
[----:B------:R-:W1:Y:S07]  /*5240*/  LDSM.16.M88.4 R164, [R200+0x8100] ;  /* 0x00810000c8a4783b */ /* 0x000e6e0000000200 */
[C---:B------:R-:W-:Y:S01]  /*5250*/  HMMA.16816.F32.BF16 R8, R168.reuse, R174, R8 ;  /* 0x000000aea808723c */ /* 0x040fe20000041808 */
[----:B------:R-:W-:Y:S07]  /*5260*/  LDSM.16.M88.4 R172, [R192+0x2000] ;  /* 0x00200000c0ac783b */ /* 0x000fee0000000200 */
[C---:B---3--:R-:W-:Y:S08]  /*5270*/  HMMA.16816.F32.BF16 R12, R168.reuse, R136, R12 ;  /* 0x00000088a80c723c */ /* 0x048ff0000004180c */
[C---:B------:R-:W-:Y:S01]  /*5280*/  HMMA.16816.F32.BF16 R16, R168.reuse, R138, R16 ;  /* 0x0000008aa810723c */ /* 0x040fe20000041810 */
[----:B------:R-:W3:Y:S07]  /*5290*/  LDSM.16.M88.4 R136, [R200+0x8900] ;  /* 0x00890000c888783b */ /* 0x000eee0000000200 */
[C---:B------:R-:W-:Y:S08]  /*52a0*/  HMMA.16816.F32.BF16 R20, R168.reuse, R140, R20 ;  /* 0x0000008ca814723c */ /* 0x040ff00000041814 */
[C---:B------:R-:W-:Y:S01]  /*52b0*/  HMMA.16816.F32.BF16 R24, R168.reuse, R142, R24 ;  /* 0x0000008ea818723c */ /* 0x040fe20000041818 */
[----:B------:R-:W3:Y:S07]  /*52c0*/  LDSM.16.M88.4 R140, [R200+0x9100] ;  /* 0x00910000c88c783b */ /* 0x000eee0000000200 */
[C---:B--2---:R-:W-:Y:S08]  /*52d0*/  HMMA.16816.F32.BF16 R28, R168.reuse, R144, R28 ;  /* 0x00000090a81c723c */ /* 0x044ff0000004181c */
[----:B------:R-:W-:Y:S01]  /*52e0*/  HMMA.16816.F32.BF16 R32, R168, R146, R32 ;  /* 0x00000092a820723c */ /* 0x000fe20000041820 */
[----:B------:R-:W2:Y:S07]  /*52f0*/  LDSM.16.M88.4 R144, [R200+0x9900] ;  /* 0x00990000c890783b */ /* 0x000eae0000000200 */
[C---:B------:R-:W-:Y:S01]  /*5300*/  HMMA.16816.F32.BF16 R4, R176.reuse, R180, R4 ;  /* 0x000000b4b004723c */ /* 0x040fe20000041804 */
[----:B------:R-:W2:Y:S07]  /*5310*/  LDSM.16.M88.4 R168, [R199+0x10100] ;  /* 0x01010000c7a8783b */ /* 0x000eae0000000200 */
[C---:B------:R-:W-:Y:S01]  /*5320*/  HMMA.16816.F32.BF16 R8, R176.reuse, R182, R8 ;  /* 0x000000b6b008723c */ /* 0x040fe20000041808 */
[----:B------:R-:W-:Y:S07]  /*5330*/  LDSM.16.M88.4 R180, [R205+0xa100] ;  /* 0x00a10000cdb4783b */ /* 0x000fee0000000200 */
[C---:B-1----:R-:W-:Y:S08]  /*5340*/  HMMA.16816.F32.BF16 R12, R176.reuse, R148, R12 ;  /* 0x00000094b00c723c */ /* 0x042ff0000004180c */
[C---:B------:R-:W-:Y:S01]  /*5350*/  HMMA.16816.F32.BF16 R16, R176.reuse, R150, R16 ;  /* 0x00000096b010723c */ /* 0x040fe20000041810 */
[----:B------:R-:W1:Y:S07]  /*5360*/  LDSM.16.M88.4 R148, [R192+0x2800] ;  /* 0x00280000c094783b */ /* 0x000e6e0000000200 */
[C---:B------:R-:W-:Y:S08]  /*5370*/  HMMA.16816.F32.BF16 R20, R176.reuse, R152, R20 ;  /* 0x00000098b014723c */ /* 0x040ff00000041814 */
[C---:B------:R-:W-:Y:S01]  /*5380*/  HMMA.16816.F32.BF16 R24, R176.reuse, R154, R24 ;  /* 0x0000009ab018723c */ /* 0x040fe20000041818 */
[----:B------:R-:W1:Y:S07]  /*5390*/  LDSM.16.M88.4 R152, [R192+0x3000] ;  /* 0x00300000c098783b */ /* 0x000e6e0000000200 */
[C---:B------:R-:W-:Y:S08]  /*53a0*/  HMMA.16816.F32.BF16 R28, R176.reuse, R156, R28 ;  /* 0x0000009cb01c723c */ /* 0x040ff0000004181c */
[----:B------:R-:W-:Y:S01]  /*53b0*/  HMMA.16816.F32.BF16 R32, R176, R158, R32 ;  /* 0x0000009eb020723c */ /* 0x000fe20000041820 */
[----:B------:R-:W1:Y:S07]  /*53c0*/  LDSM.16.M88.4 R156, [R192+0x3800] ;  /* 0x00380000c09c783b */ /* 0x000e6e0000000200 */
[C---:B------:R-:W-:Y:S01]  /*53d0*/  HMMA.16816.F32.BF16 R4, R160.reuse, R164, R4 ;  /* 0x000000a4a004723c */ /* 0x040fe20000041804 */
[----:B------:R-:W1:Y:S07]  /*53e0*/  LDSM.16.M88.4 R176, [R206+0x14100] ;  /* 0x01410000ceb0783b */ /* 0x000e6e0000000200 */
[C---:B------:R-:W-:Y:S01]  /*53f0*/  HMMA.16816.F32.BF16 R8, R160.reuse, R166, R8 ;  /* 0x000000a6a008723c */ /* 0x040fe20000041808 */
[----:B------:R-:W-:Y:S07]  /*5400*/  LDSM.16.M88.4 R164, [R187] ;  /* 0x00000000bba4783b */ /* 0x000fee0000000200 */
        /* <DEDUP_REMOVED lines=15> */
[----:B------:R-:W1:Y:S07]  /*5500*/  LDSM.16.M88.4 R148, [R186] ;  /* 0x00000000ba94783b */ /* 0x000e6e0000000200 */
[C---:B------:R-:W-:Y:S08]  /*5510*/  HMMA.16816.F32.BF16 R20, R168.reuse, R152, R20 ;  /* 0x00000098a814723c */ /* 0x040ff00000041814 */
[C---:B------:R-:W-:Y:S01]  /*5520*/  HMMA.16816.F32.BF16 R24, R168.reuse, R154, R24 ;  /* 0x0000009aa818723c */ /* 0x040fe20000041818 */
[----:B------:R-:W1:Y:S07]  /*5530*/  LDSM.16.M88.4 R152, [R185] ;  /* 0x00000000b998783b */ /* 0x000e6e0000000200 */
[C---:B------:R-:W-:Y:S08]  /*5540*/  HMMA.16816.F32.BF16 R28, R168.reuse, R156, R28 ;  /* 0x0000009ca81c723c */ /* 0x040ff0000004181c */
[----:B------:R-:W-:Y:S01]  /*5550*/  HMMA.16816.F32.BF16 R32, R168, R158, R32 ;  /* 0x0000009ea820723c */ /* 0x000fe20000041820 */
[----:B------:R-:W1:Y:S07]  /*5560*/  LDSM.16.M88.4 R156, [R184] ;  /* 0x00000000b89c783b */ /* 0x000e6e0000000200 */
[----:B------:R-:W1:Y:S01]  /*5570*/  LDSM.16.M88.4 R168, [R201+0x14100] ;  /* 0x01410000c9a8783b */ /* 0x000e620000000200 */
[C---:B------:R-:W-:Y:S08]  /*5580*/  HMMA.16816.F32.BF16 R4, R176.reuse, R180, R4 ;  /* 0x000000b4b004723c */ /* 0x040ff00000041804 */
[C---:B------:R-:W-:Y:S01]  /*5590*/  HMMA.16816.F32.BF16 R8, R176.reuse, R182, R8 ;  /* 0x000000b6b008723c */ /* 0x040fe20000041808 */
[----:B------:R-:W-:Y:S07]  /*55a0*/  LDSM.16.M88.4 R180, [R192+0x4000] ;  /* 0x00400000c0b4783b */ /* 0x000fee0000000200 */
[C---:B---3--:R-:W-:Y:S08]  /*55b0*/  HMMA.16816.F32.BF16 R12, R176.reuse, R136, R12 ;  /* 0x00000088b00c723c */ /* 0x048ff0000004180c */
[C---:B------:R-:W-:Y:S01]  /*55c0*/  HMMA.16816.F32.BF16 R16, R176.reuse, R138, R16 ;  /* 0x0000008ab010723c */ /* 0x040fe20000041810 */
[----:B------:R-:W3:Y:S07]  /*55d0*/  LDSM.16.M88.4 R136, [R200+0xa900] ;  /* 0x00a90000c888783b */ /* 0x000eee0000000200 */
[C---:B------:R-:W-:Y:S08]  /*55e0*/  HMMA.16816.F32.BF16 R20, R176.reuse, R140, R20 ;  /* 0x0000008cb014723c */ /* 0x040ff00000041814 */
[C---:B------:R-:W-:Y:S01]  /*55f0*/  HMMA.16816.F32.BF16 R24, R176.reuse, R142, R24 ;  /* 0x0000008eb018723c */ /* 0x040fe20000041818 */
[----:B------:R-:W1:Y:S07]  /*5600*/  LDSM.16.M88.4 R140, [R200+0xb100] ;  /* 0x00b10000c88c783b */ /* 0x000e6e0000000200 */
[C---:B--2---:R-:W-:Y:S08]  /*5610*/  HMMA.16816.F32.BF16 R28, R176.reuse, R144, R28 ;  /* 0x00000090b01c723c */ /* 0x044ff0000004181c */
[----:B------:R-:W-:Y:S01]  /*5620*/  HMMA.16816.F32.BF16 R32, R176, R146, R32 ;  /* 0x00000092b020723c */ /* 0x000fe20000041820 */
[----:B------:R-:W2:Y:S07]  /*5630*/  LDSM.16.M88.4 R144, [R200+0xb900] ;  /* 0x00b90000c890783b */ /* 0x000eae0000000200 */
[----:B------:R-:W2:Y:S01]  /*5640*/  LDSM.16.M88.4 R176, [R199+0x14100] ;  /* 0x01410000c7b0783b */ /* 0x000ea20000000200 */
[C---:B------:R-:W-:Y:S08]  /*5650*/  HMMA.16816.F32.BF16 R4, R160.reuse, R164, R4 ;  /* 0x000000a4a004723c */ /* 0x040ff00000041804 */
[C---:B------:R-:W-:Y:S08]  /*5660*/  HMMA.16816.F32.BF16 R8, R160.reuse, R166, R8 ;  /* 0x000000a6a008723c */ /* 0x040ff00000041808 */
[C---:B-1----:R-:W-:Y:S08]  /*5670*/  HMMA.16816.F32.BF16 R12, R160.reuse, R148, R12 ;  /* 0x00000094a00c723c */ /* 0x042ff0000004180c */
[C---:B------:R-:W-:Y:S08]  /*5680*/  HMMA.16816.F32.BF16 R16, R160.reuse, R150, R16 ;  /* 0x00000096a010723c */ /* 0x040ff00000041810 */
[C---:B------:R-:W-:Y:S08]  /*5690*/  HMMA.16816.F32.BF16 R20, R160.reuse, R152, R20 ;  /* 0x00000098a014723c */ /* 0x040ff00000041814 */
[C---:B------:R-:W-:Y:S08]  /*56a0*/  HMMA.16816.F32.BF16 R24, R160.reuse, R154, R24 ;  /* 0x0000009aa018723c */ /* 0x040ff00000041818 */
[C---:B------:R-:W-:Y:S08]  /*56b0*/  HMMA.16816.F32.BF16 R28, R160.reuse, R156, R28 ;  /* 0x0000009ca01c723c */ /* 0x040ff0000004181c */
[----:B------:R-:W-:Y:S08]  /*56c0*/  HMMA.16816.F32.BF16 R32, R160, R158, R32 ;  /* 0x0000009ea020723c */ /* 0x000ff00000041820 */
[C---:B------:R-:W-:Y:S08]  /*56d0*/  HMMA.16816.F32.BF16 R4, R168.reuse, R172, R4 ;  /* 0x000000aca804723c */ /* 0x040ff00000041804 */
[C---:B------:R-:W-:Y:S08]  /*56e0*/  HMMA.16816.F32.BF16 R8, R168.reuse, R174, R8 ;  /* 0x000000aea808723c */ /* 0x040ff00000041808 */
[C---:B---3--:R-:W-:Y:S08]  /*56f0*/  HMMA.16816.F32.BF16 R12, R168.reuse, R136, R12 ;  /* 0x00000088a80c723c */ /* 0x048ff0000004180c */
[C---:B------:R-:W-:Y:S01]  /*5700*/  HMMA.16816.F32.BF16 R16, R168.reuse, R138, R16 ;  /* 0x0000008aa810723c */ /* 0x040fe20000041810 */
[----:B------:R-:W1:Y:S07]  /*5710*/  LDSM.16.M88.4 R136, [R192+0x4800] ;  /* 0x00480000c088783b */ /* 0x000e6e0000000200 */
[C---:B------:R-:W-:Y:S08]  /*5720*/  HMMA.16816.F32.BF16 R20, R168.reuse, R140, R20 ;  /* 0x0000008ca814723c */ /* 0x040ff00000041814 */
[C---:B------:R-:W-:Y:S01]  /*5730*/  HMMA.16816.F32.BF16 R24, R168.reuse, R142, R24 ;  /* 0x0000008ea818723c */ /* 0x040fe20000041818 */
[----:B------:R-:W3:Y:S07]  /*5740*/  LDSM.16.M88.4 R140, [R192+0x5000] ;  /* 0x00500000c08c783b */ /* 0x000eee0000000200 */
[C---:B--2---:R-:W-:Y:S08]  /*5750*/  HMMA.16816.F32.BF16 R28, R168.reuse, R144, R28 ;  /* 0x00000090a81c723c */ /* 0x044ff0000004181c */
[----:B------:R-:W-:Y:S08]  /*5760*/  HMMA.16816.F32.BF16 R32, R168, R146, R32 ;  /* 0x00000092a820723c */ /* 0x000ff00000041820 */
[C---:B------:R-:W-:Y:S08]  /*5770*/  HMMA.16816.F32.BF16 R4, R176.reuse, R180, R4 ;  /* 0x000000b4b004723c */ /* 0x040ff00000041804 */
[C---:B------:R-:W-:Y:S08]  /*5780*/  HMMA.16816.F32.BF16 R8, R176.reuse, R182, R8 ;  /* 0x000000b6b008723c */ /* 0x040ff00000041808 */
[C---:B-1----:R-:W-:Y:S08]  /*5790*/  HMMA.16816.F32.BF16 R12, R176.reuse, R136, R12 ;  /* 0x00000088b00c723c */ /* 0x042ff0000004180c */
[C---:B------:R-:W-:Y:S01]  /*57a0*/  HMMA.16816.F32.BF16 R16, R176.reuse, R138, R16 ;  /* 0x0000008ab010723c */ /* 0x040fe20000041810 */
[----:B------:R-:W1:Y:S01]  /*57b0*/  LDSM.16.M88.4 R136, [R192+0x5800] ;  /* 0x00580000c088783b */ /* 0x000e620000000200 */
[----:B------:R-:W-:Y:S04]  /*57c0*/  DEPBAR.LE SB0, 0x0 ;  /* 0x000080000000791a */ /* 0x000fe80000000000 */
[----:B------:R-:W-:Y:S02]  /*57d0*/  FMUL.FTZ R244, R4, c[0x0][0x320] ;  /* 0x0000c80004f47a20 */ /* 0x000fe40000410000 */
[C---:B---3--:R-:W-:Y:S04]  /*57e0*/  HMMA.16816.F32.BF16 R20, R176.reuse, R140, R20 ;  /* 0x0000008cb014723c */ /* 0x048fe80000041814 */
[----:B------:R-:W2:Y:S01]  /*57f0*/  MUFU.TANH R244, R244 ;  /* 0x000000f400f47308 */ /* 0x000ea20000002400 */
[----:B------:R-:W-:Y:S01]  /*5800*/  BAR.SYNC.DEFER_BLOCKING 0x0 ;  /* 0x0000000000007b1d */ /* 0x000fe20000010000 */
[----:B------:R-:W-:Y:S02]  /*5810*/  FMUL.FTZ R242, R5, c[0x0][0x320] ;  /* 0x0000c80005f27a20 */ /* 0x000fe40000410000 */
[C---:B------:R-:W-:Y:S04]  /*5820*/  HMMA.16816.F32.BF16 R24, R176.reuse, R142, R24 ;  /* 0x0000008eb018723c */ /* 0x040fe80000041818 */
[----:B------:R-:W-:Y:S02]  /*5830*/  FMUL.FTZ R245, R6, c[0x0][0x320] ;  /* 0x0000c80006f57a20 */ /* 0x000fe40000410000 */
[----:B------:R-:W3:Y:S01]  /*5840*/  MUFU.TANH R242, R242 ;  /* 0x000000f200f27308 */ /* 0x000ee20000002400 */
[----:B------:R-:W-:Y:S02]  /*5850*/  FMUL.FTZ R243, R7, c[0x0][0x320] ;  /* 0x0000c80007f37a20 */ /* 0x000fe40000410000 */
[----:B------:R-:W-:Y:S03]  /*5860*/  FMUL.FTZ R246, R8, c[0x0][0x320] ;  /* 0x0000c80008f67a20 */ /* 0x000fe60000410000 */
[----:B------:R-:W-:Y:S02]  /*5870*/  FMUL.FTZ R248, R9, c[0x0][0x320] ;  /* 0x0000c80009f87a20 */ /* 0x000fe40000410000 */
[----:B------:R-:W-:Y:S02]  /*5880*/  FMUL.FTZ R249, R10, c[0x0][0x320] ;  /* 0x0000c8000af97a20 */ /* 0x000fe40000410000 */
[----:B------:R-:W2:Y:S01]  /*5890*/  MUFU.TANH R245, R245 ;  /* 0x000000f500f57308 */ /* 0x000ea20000002400 */
[----:B------:R-:W-:Y:S02]  /*58a0*/  FMUL.FTZ R247, R11, c[0x0][0x320] ;  /* 0x0000c8000bf77a20 */ /* 0x000fe40000410000 */
[----:B------:R-:W-:Y:S02]  /*58b0*/  FMUL.FTZ R240, R12, c[0x0][0x320] ;  /* 0x0000c8000cf07a20 */ /* 0x000fe40000410000 */
[----:B------:R-:W-:Y:S02]  /*58c0*/  FMUL.FTZ R238, R13, c[0x0][0x320] ;  /* 0x0000c8000dee7a20 */ /* 0x000fe40000410000 */
[----:B------:R-:W-:Y:S01]  /*58d0*/  FMUL.FTZ R241, R14, c[0x0][0x320] ;  /* 0x0000c8000ef17a20 */ /* 0x000fe20000410000 */
[C---:B-1----:R-:W-:Y:S02]  /*58e0*/  HMMA.16816.F32.BF16 R28, R176.reuse, R136, R28 ;  /* 0x00000088b01c723c */ /* 0x042fe4000004181c */
[----:B------:R-:W1:Y:S01]  /*58f0*/  MUFU.TANH R243, R243 ;  /* 0x000000f300f37308 */ /* 0x000e620000002400 */
[----:B------:R-:W-:Y:S02]  /*5900*/  FMUL.FTZ R239, R15, c[0x0][0x320] ;  /* 0x0000c8000fef7a20 */ /* 0x000fe40000410000 */
[----:B------:R-:W-:Y:S02]  /*5910*/  FMUL.FTZ R236, R16, c[0x0][0x320] ;  /* 0x0000c80010ec7a20 */ /* 0x000fe40000410000 */
[----:B------:R-:W-:Y:S01]  /*5920*/  FMUL.FTZ R234, R17, c[0x0][0x320] ;  /* 0x0000c80011ea7a20 */ /* 0x000fe20000410000 */
[----:B------:R-:W-:Y:S04]  /*5930*/  HMMA.16816.F32.BF16 R32, R176, R138, R32 ;  /* 0x0000008ab020723c */ /* 0x000fe80000041820 */
[----:B------:R-:W1:Y:S01]  /*5940*/  MUFU.TANH R246, R246 ;  /* 0x000000f600f67308 */ /* 0x000e620000002400 */
[----:B------:R-:W-:Y:S02]  /*5950*/  FMUL.FTZ R237, R18, c[0x0][0x320] ;  /* 0x0000c80012ed7a20 */ /* 0x000fe40000410000 */
[----:B------:R-:W-:Y:S02]  /*5960*/  FMUL.FTZ R235, R19, c[0x0][0x320] ;  /* 0x0000c80013eb7a20 */ /* 0x000fe40000410000 */
[----:B------:R-:W-:Y:S03]  /*5970*/  FMUL.FTZ R232, R20, c[0x0][0x320] ;  /* 0x0000c80014e87a20 */ /* 0x000fe60000410000 */
[----:B------:R-:W-:Y:S02]  /*5980*/  FMUL.FTZ R230, R21, c[0x0][0x320] ;  /* 0x0000c80015e67a20 */ /* 0x000fe40000410000 */
[----:B------:R-:W1:Y:S01]  /*5990*/  MUFU.TANH R248, R248 ;  /* 0x000000f800f87308 */ /* 0x000e620000002400 */
[----:B------:R-:W-:Y:S02]  /*59a0*/  FMUL.FTZ R233, R22, c[0x0][0x320] ;  /* 0x0000c80016e97a20 */ /* 0x000fe40000410000 */
[----:B------:R-:W-:Y:S02]  /*59b0*/  FMUL.FTZ R231, R23, c[0x0][0x320] ;  /* 0x0000c80017e77a20 */ /* 0x000fe40000410000 */
[----:B----4-:R-:W-:Y:S02]  /*59c0*/  FMUL.FTZ R228, R24, c[0x0][0x320] ;  /* 0x0000c80018e47a20 */ /* 0x010fe40000410000 */
[----:B------:R-:W-:Y:S02]  /*59d0*/  FMUL.FTZ R226, R25, c[0x0][0x320] ;  /* 0x0000c80019e27a20 */ /* 0x000fe40000410000 */
[----:B------:R-:W-:Y:S01]  /*59e0*/  FMUL.FTZ R229, R26, c[0x0][0x320] ;  /* 0x0000c8001ae57a20 */ /* 0x000fe20000410000 */
[----:B------:R-:W4:Y:S01]  /*59f0*/  MUFU.TANH R249, R249 ;  /* 0x000000f900f97308 */ /* 0x000f220000002400 */
[----:B------:R-:W-:Y:S02]  /*5a00*/  FMUL.FTZ R227, R27, c[0x0][0x320] ;  /* 0x0000c8001be37a20 */ /* 0x000fe40000410000 */
[----:B-----5:R-:W-:Y:S02]  /*5a10*/  FMUL.FTZ R222, R28, c[0x0][0x320] ;  /* 0x0000c8001cde7a20 */ /* 0x020fe40000410000 */
[----:B------:R-:W-:Y:S02]  /*5a20*/  FMUL.FTZ R224, R29, c[0x0][0x320] ;  /* 0x0000c8001de07a20 */ /* 0x000fe40000410000 */
[----:B------:R-:W-:Y:S02]  /*5a30*/  FMUL.FTZ R225, R30, c[0x0][0x320] ;  /* 0x0000c8001ee17a20 */ /* 0x000fe40000410000 */
[----:B------:R-:W-:Y:S01]  /*5a40*/  FMUL.FTZ R223, R31, c[0x0][0x320] ;  /* 0x0000c8001fdf7a20 */ /* 0x000fe20000410000 */
[----:B------:R-:W1:Y:S01]  /*5a50*/  MUFU.TANH R247, R247 ;  /* 0x000000f700f77308 */ /* 0x000e620000002400 */
[----:B------:R-:W-:Y:S02]  /*5a60*/  FMUL.FTZ R220, R32, c[0x0][0x320] ;  /* 0x0000c80020dc7a20 */ /* 0x000fe40000410000 */
[----:B------:R-:W-:Y:S02]  /*5a70*/  FMUL.FTZ R218, R33, c[0x0][0x320] ;  /* 0x0000c80021da7a20 */ /* 0x000fe40000410000 */
[----:B------:R-:W-:Y:S02]  /*5a80*/  FMUL.FTZ R134, R34, c[0x0][0x320] ;  /* 0x0000c80022867a20 */ /* 0x000fe40000410000 */
[----:B------:R-:W-:Y:S03]  /*5a90*/  FMUL.FTZ R35, R35, c[0x0][0x320] ;  /* 0x0000c80023237a20 */ /* 0x000fe60000410000 */
[----:B------:R-:W1:Y:S10]  /*5aa0*/  MUFU.TANH R240, R240 ;  /* 0x000000f000f07308 */ /* 0x000e740000002400 */
        /* <DEDUP_REMOVED lines=22> */
[----:B------:R1:W1:Y:S02]  /*5c10*/  MUFU.TANH R133, R35 ;  /* 0x0000002300857308 */ /* 0x0002640000002400 */
[----:B-1234-:R-:W-:-:S05]  /*5c20*/  @P4 BRA `(.L_x_14) ;  /* 0xffffec4000004947 */ /* 0x01efca000383ffff */
.L_x_13:
[----:B------:R-:W-:Y:S01]  /*5c30*/  FMNMX.FTZ R2, R245, R0, !PT ;  /* 0x00000000f5027209 */ /* 0x000fe20007810000 */
[----:B-1----:R-:W-:Y:S01]  /*5c40*/  LDSM.16.MT88.4 R12, [R203+0x100] ;  /* 0x00010000cb0c783b */ /* 0x002fe20000004200 */
[----:B------:R-:W-:Y:S01]  /*5c50*/  FMNMX.FTZ R11, R244, R135, !PT ;  /* 0x00000087f40b7209 */ /* 0x000fe20007810000 */
[----:B------:R-:W-:Y:S01]  /*5c60*/  UISETP.GT.AND UP0, UPT, UR6, UR7, UPT ;  /* 0x000000070600728c */ /* 0x000fe2000bf04270 */
[----:B------:R-:W-:Y:S01]  /*5c70*/  FMNMX.FTZ R2, R243, R2, !PT ;  /* 0x00000002f3027209 */ /* 0x000fe20007810000 */
[----:B------:R-:W-:Y:S01]  /*5c80*/  UIADD3 UR6, UR6, -0x1, URZ ;  /* 0xffffffff06067890 */ /* 0x000fe2000fffe03f */
[----:B------:R-:W-:Y:S02]  /*5c90*/  FMNMX.FTZ R11, R242, R11, !PT ;  /* 0x0000000bf20b7209 */ /* 0x000fe40007810000 */
[----:B------:R-:W-:Y:S01]  /*5ca0*/  FMNMX.FTZ R2, R249, R2, !PT ;  /* 0x00000002f9027209 */ /* 0x000fe20007810000 */
[----:B------:R-:W-:Y:S01]  /*5cb0*/  LDSM.16.MT88.4 R20, [R198+0x100] ;  /* 0x00010000c614783b */ /* 0x000fe20000004200 */
[----:B------:R-:W-:Y:S02]  /*5cc0*/  FMNMX.FTZ R11, R246, R11, !PT ;  /* 0x0000000bf60b7209 */ /* 0x000fe40007810000 */
[----:B------:R-:W-:Y:S02]  /*5cd0*/  FMNMX.FTZ R2, R247, R2, !PT ;  /* 0x00000002f7027209 */ /* 0x000fe40007810000 */
        /* <DEDUP_REMOVED lines=31> */
[----:B------:R-:W-:Y:S01]  /*5ed0*/  PLOP3.LUT P4, PT, PT, PT, UP0, 0x80, 0x0 ;  /* 0x000000000000781c */ /* 0x000fe20003f8f008 */
[----:B------:R-:W-:Y:S08]  /*5ee0*/  SHFL.BFLY PT, R2, R7, 0x2, 0x1f ;  /* 0x0c401f0007027f89 */ /* 0x000ff000000e0000 */
[----:B------:R-:W1:Y:S08]  /*5ef0*/  SHFL.BFLY PT, R6, R5, 0x2, 0x1f ;  /* 0x0c401f0005067f89 */ /* 0x000e7000000e0000 */
[----:B------:R-:W-:Y:S08]  /*5f00*/  LDSM.16.MT88.4 R160, [R196+0x3900] ;  /* 0x00390000c4a0783b */ /* 0x000ff00000004200 */
[----:B------:R-:W-:Y:S08]  /*5f10*/  LDSM.16.MT88.4 R164, [R203+0x5900] ;  /* 0x00590000cba4783b */ /* 0x000ff00000004200 */
[----:B------:R-:W0:Y:S01]  /*5f20*/  LDGDEPBAR ;  /* 0x00000000000079af */ /* 0x000e220000000000 */
[----:B-1----:R-:W-:Y:S02]  /*5f30*/  FMNMX.FTZ R9, R5, R6, !PT ;  /* 0x0000000605097209 */ /* 0x002fe40007810000 */
[----:B------:R-:W-:Y:S05]  /*5f40*/  FMNMX.FTZ R4, R7, R2, !PT ;  /* 0x0000000207047209 */ /* 0x000fea0007810000 */
[----:B------:R-:W1:Y:S08]  /*5f50*/  SHFL.BFLY PT, R132, R9, 0x1, 0x1f ;  /* 0x0c201f0009847f89 */ /* 0x000e7000000e0000 */
[----:B------:R-:W2:Y:S01]  /*5f60*/  SHFL.BFLY PT, R3, R4, 0x1, 0x1f ;  /* 0x0c201f0004037f89 */ /* 0x000ea200000e0000 */
[----:B-1----:R-:W-:Y:S05]  /*5f70*/  FMNMX.FTZ R132, R9, R132, !PT ;  /* 0x0000008409847209 */ /* 0x002fea0007810000 */
[C---:B------:R-:W-:Y:S02]  /*5f80*/  FMUL.FTZ R145, R132.reuse, c[0x0][0x2d0] ;  /* 0x0000b40084917a20 */ /* 0x040fe40000410000 */
[----:B------:R-:W-:Y:S01]  /*5f90*/  FADD.FTZ R2, -R132, R135 ;  /* 0x0000008784027221 */ /* 0x000fe20000010100 */
[----:B--2---:R-:W-:Y:S01]  /*5fa0*/  FMNMX.FTZ R3, R3, R4, !PT ;  /* 0x0000000403037209 */ /* 0x004fe20007810000 */
[--C-:B------:R-:W-:Y:S01]  /*5fb0*/  FFMA.FTZ R175, R244, c[0x0][0x2d0], -R145.reuse ;  /* 0x0000b400f4af7a23 */ /* 0x100fe20000010891 */
[----:B------:R-:W-:Y:S01]  /*5fc0*/  MOV R135, R132 ;  /* 0x0000008400877202 */ /* 0x000fe20000000f00 */
[--C-:B------:R-:W-:Y:S02]  /*5fd0*/  FFMA.FTZ R174, R242, c[0x0][0x2d0], -R145.reuse ;  /* 0x0000b400f2ae7a23 */ /* 0x100fe40000010891 */
[C---:B------:R-:W-:Y:S02]  /*5fe0*/  FMUL.FTZ R144, R3.reuse, c[0x0][0x2d0] ;  /* 0x0000b40003907a20 */ /* 0x040fe40000410000 */
[----:B------:R-:W-:Y:S01]  /*5ff0*/  FADD.FTZ R5, -R3, R0 ;  /* 0x0000000003057221 */ /* 0x000fe20000010100 */
[----:B------:R-:W-:Y:S01]  /*6000*/  MUFU.EX2 R175, R175 ;  /* 0x000000af00af7308 */ /* 0x000fe20000000800 */
[--C-:B------:R-:W-:Y:S02]  /*6010*/  FFMA.FTZ R173, R246, c[0x0][0x2d0], -R145.reuse ;  /* 0x0000b400f6ad7a23 */ /* 0x100fe40000010891 */
[--C-:B------:R-:W-:Y:S02]  /*6020*/  FFMA.FTZ R172, R248, c[0x0][0x2d0], -R145.reuse ;  /* 0x0000b400f8ac7a23 */ /* 0x100fe40000010891 */
[--C-:B------:R-:W-:Y:S02]  /*6030*/  FFMA.FTZ R171, R245, c[0x0][0x2d0], -R144.reuse ;  /* 0x0000b400f5ab7a23 */ /* 0x100fe40000010890 */
[--C-:B------:R-:W-:Y:S02]  /*6040*/  FFMA.FTZ R170, R243, c[0x0][0x2d0], -R144.reuse ;  /* 0x0000b400f3aa7a23 */ /* 0x100fe40000010890 */
[--C-:B------:R-:W-:Y:S01]  /*6050*/  FFMA.FTZ R169, R249, c[0x0][0x2d0], -R144.reuse ;  /* 0x0000b400f9a97a23 */ /* 0x100fe20000010890 */
[----:B------:R-:W-:Y:S01]  /*6060*/  MUFU.EX2 R174, R174 ;  /* 0x000000ae00ae7308 */ /* 0x000fe20000000800 */
[--C-:B------:R-:W-:Y:S02]  /*6070*/  FFMA.FTZ R168, R247, c[0x0][0x2d0], -R144.reuse ;  /* 0x0000b400f7a87a23 */ /* 0x100fe40000010890 */
[----:B------:R-:W-:Y:S02]  /*6080*/  FMUL.FTZ R0, R5, c[0x0][0x2d0] ;  /* 0x0000b40005007a20 */ /* 0x000fe40000410000 */
[----:B------:R-:W-:Y:S02]  /*6090*/  FMUL.FTZ R6, R2, c[0x0][0x2d0] ;  /* 0x0000b40002067a20 */ /* 0x000fe40000410000 */
[--C-:B------:R-:W-:Y:S02]  /*60a0*/  FFMA.FTZ R176, R240, c[0x0][0x2d0], -R145.reuse ;  /* 0x0000b400f0b07a23 */ /* 0x100fe40000010891 */
[--C-:B------:R-:W-:Y:S01]  /*60b0*/  FFMA.FTZ R177, R238, c[0x0][0x2d0], -R145.reuse ;  /* 0x0000b400eeb17a23 */ /* 0x100fe20000010891 */
[----:B------:R-:W1:Y:S01]  /*60c0*/  MUFU.EX2 R2, R6 ;  /* 0x0000000600027308 */ /* 0x000e620000000800 */
[--C-:B------:R-:W-:Y:S02]  /*60d0*/  FFMA.FTZ R178, R241, c[0x0][0x2d0], -R144.reuse ;  /* 0x0000b400f1b27a23 */ /* 0x100fe40000010890 */
[--C-:B------:R-:W-:Y:S02]  /*60e0*/  FFMA.FTZ R179, R239, c[0x0][0x2d0], -R144.reuse ;  /* 0x0000b400efb37a23 */ /* 0x100fe40000010890 */
[--C-:B------:R-:W-:Y:S02]  /*60f0*/  FFMA.FTZ R180, R236, c[0x0][0x2d0], -R145.reuse ;  /* 0x0000b400ecb47a23 */ /* 0x100fe40000010891 */
[--C-:B------:R-:W-:Y:S02]  /*6100*/  FFMA.FTZ R181, R234, c[0x0][0x2d0], -R145.reuse ;  /* 0x0000b400eab57a23 */ /* 0x100fe40000010891 */
[--C-:B------:R-:W-:Y:S01]  /*6110*/  FFMA.FTZ R182, R237, c[0x0][0x2d0], -R144.reuse ;  /* 0x0000b400edb67a23 */ /* 0x100fe20000010890 */
[----:B------:R-:W2:Y:S01]  /*6120*/  MUFU.EX2 R0, R0 ;  /* 0x0000000000007308 */ /* 0x000ea20000000800 */
[--C-:B------:R-:W-:Y:S02]  /*6130*/  FFMA.FTZ R183, R235, c[0x0][0x2d0], -R144.reuse ;  /* 0x0000b400ebb77a23 */ /* 0x100fe40000010890 */
[--C-:B------:R-:W-:Y:S02]  /*6140*/  FFMA.FTZ R232, R232, c[0x0][0x2d0], -R145.reuse ;  /* 0x0000b400e8e87a23 */ /* 0x100fe40000010891 */
[--C-:B------:R-:W-:Y:S02]  /*6150*/  FFMA.FTZ R235, R230, c[0x0][0x2d0], -R145.reuse ;  /* 0x0000b400e6eb7a23 */ /* 0x100fe40000010891 */
[--C-:B------:R-:W-:Y:S02]  /*6160*/  FFMA.FTZ R230, R233, c[0x0][0x2d0], -R144.reuse ;  /* 0x0000b400e9e67a23 */ /* 0x100fe40000010890 */
[--C-:B------:R-:W-:Y:S01]  /*6170*/  FFMA.FTZ R231, R231, c[0x0][0x2d0], -R144.reuse ;  /* 0x0000b400e7e77a23 */ /* 0x100fe20000010890 */
[----:B------:R-:W-:Y:S01]  /*6180*/  MUFU.EX2 R173, R173 ;  /* 0x000000ad00ad7308 */ /* 0x000fe20000000800 */
[--C-:B------:R-:W-:Y:S02]  /*6190*/  FFMA.FTZ R228, R228, c[0x0][0x2d0], -R145.reuse ;  /* 0x0000b400e4e47a23 */ /* 0x100fe40000010891 */
[--C-:B------:R-:W-:Y:S02]  /*61a0*/  FFMA.FTZ R233, R226, c[0x0][0x2d0], -R145.reuse ;  /* 0x0000b400e2e97a23 */ /* 0x100fe40000010891 */
[----:B-1----:R-:W-:Y:S01]  /*61b0*/  FMUL.FTZ R4, R2, R128 ;  /* 0x0000008002047220 */ /* 0x002fe20000410000 */
[----:B------:R-:W-:Y:S01]  /*61c0*/  F2FP.BF16.PACK_AB R128, R174, R175 ;  /* 0x000000afae80723e */ /* 0x000fe200000010ff */
[C---:B------:R-:W-:Y:S02]  /*61d0*/  FMUL.FTZ R5, R2.reuse, R129 ;  /* 0x0000008102057220 */ /* 0x040fe40000410000 */
[C---:B------:R-:W-:Y:S01]  /*61e0*/  FMUL.FTZ R8, R2.reuse, R124 ;  /* 0x0000007c02087220 */ /* 0x040fe20000410000 */
[----:B------:R-:W1:Y:S01]  /*61f0*/  MUFU.EX2 R172, R172 ;  /* 0x000000ac00ac7308 */ /* 0x000e620000000800 */
[C---:B------:R-:W-:Y:S02]  /*6200*/  FMUL.FTZ R9, R2.reuse, R125 ;  /* 0x0000007d02097220 */ /* 0x040fe40000410000 */
[----:B------:R-:W-:Y:S02]  /*6210*/  FMUL.FTZ R16, R2, R116 ;  /* 0x0000007402107220 */ /* 0x000fe40000410000 */
[C---:B--2---:R-:W-:Y:S02]  /*6220*/  FMUL.FTZ R6, R0.reuse, R130 ;  /* 0x0000008200067220 */ /* 0x044fe40000410000 */
[C---:B------:R-:W-:Y:S02]  /*6230*/  FMUL.FTZ R7, R0.reuse, R131 ;  /* 0x0000008300077220 */ /* 0x040fe40000410000 */
[C---:B------:R-:W-:Y:S01]  /*6240*/  FMUL.FTZ R10, R0.reuse, R126 ;  /* 0x0000007e000a7220 */ /* 0x040fe20000410000 */
[----:B------:R-:W-:Y:S01]  /*6250*/  MUFU.EX2 R171, R171 ;  /* 0x000000ab00ab7308 */ /* 0x000fe20000000800 */
[----:B------:R-:W-:Y:S02]  /*6260*/  FMUL.FTZ R11, R0, R127 ;  /* 0x0000007f000b7220 */ /* 0x000fe40000410000 */
[----:B------:R-:W-:Y:S01]  /*6270*/  FMUL.FTZ R17, R2, R117 ;  /* 0x0000007502117220 */ /* 0x000fe20000410000 */
[----:B------:R-:W-:Y:S01]  /*6280*/  LDSM.16.MT88.4 R124, [R203+0x2900] ;  /* 0x00290000cb7c783b */ /* 0x000fe20000004200 */
[C---:B------:R-:W-:Y:S02]  /*6290*/  FMUL.FTZ R18, R0.reuse, R118 ;  /* 0x0000007600127220 */ /* 0x040fe40000410000 */
[----:B------:R-:W-:Y:S02]  /*62a0*/  FMUL.FTZ R19, R0, R119 ;  /* 0x0000007700137220 */ /* 0x000fe40000410000 */
[C---:B------:R-:W-:Y:S01]  /*62b0*/  FMUL.FTZ R24, R2.reuse, R108 ;  /* 0x0000006c02187220 */ /* 0x040fe20000410000 */
[----:B------:R-:W2:Y:S01]  /*62c0*/  MUFU.EX2 R170, R170 ;  /* 0x000000aa00aa7308 */ /* 0x000ea20000000800 */
[----:B------:R-:W-:Y:S01]  /*62d0*/  FMUL.FTZ R25, R2, R109 ;  /* 0x0000006d02197220 */ /* 0x000fe20000410000 */
[----:B------:R-:W-:Y:S01]  /*62e0*/  LDSM.16.MT88.4 R116, [R198+0x900] ;  /* 0x00090000c674783b */ /* 0x000fe20000004200 */
[----:B------:R-:W-:Y:S01]  /*62f0*/  FMUL.FTZ R26, R0, R110 ;  /* 0x0000006e001a7220 */ /* 0x000fe20000410000 */
[----:B-1----:R-:W-:Y:S01]  /*6300*/  F2FP.BF16.PACK_AB R130, R172, R173 ;  /* 0x000000adac82723e */ /* 0x002fe200000010ff */
[----:B------:R-:W-:Y:S02]  /*6310*/  FMUL.FTZ R27, R0, R111 ;  /* 0x0000006f001b7220 */ /* 0x000fe40000410000 */
[C---:B------:R-:W-:Y:S02]  /*6320*/  FMUL.FTZ R32, R2.reuse, R100 ;  /* 0x0000006402207220 */ /* 0x040fe40000410000 */
[----:B------:R-:W-:Y:S01]  /*6330*/  FMUL.FTZ R33, R2, R101 ;  /* 0x0000006502217220 */ /* 0x000fe20000410000 */
[----:B------:R-:W-:Y:S01]  /*6340*/  MUFU.EX2 R169, R169 ;  /* 0x000000a900a97308 */ /* 0x000fe20000000800 */
[----:B------:R-:W-:Y:S01]  /*6350*/  LDSM.16.MT88.4 R108, [R196+0x2100] ;  /* 0x00210000c46c783b */ /* 0x000fe20000004200 */
[C---:B------:R-:W-:Y:S02]  /*6360*/  FMUL.FTZ R34, R0.reuse, R102 ;  /* 0x0000006600227220 */ /* 0x040fe40000410000 */
[----:B------:R-:W-:Y:S02]  /*6370*/  FMUL.FTZ R35, R0, R103 ;  /* 0x0000006700237220 */ /* 0x000fe40000410000 */
[C---:B------:R-:W-:Y:S02]  /*6380*/  FMUL.FTZ R36, R2.reuse, R36 ;  /* 0x0000002402247220 */ /* 0x040fe40000410000 */
[----:B------:R-:W-:Y:S01]  /*6390*/  FMUL.FTZ R37, R2, R37 ;  /* 0x0000002502257220 */ /* 0x000fe20000410000 */
[----:B------:R-:W-:Y:S01]  /*63a0*/  LDSM.16.MT88.4 R100, [R197+0x2100] ;  /* 0x00210000c564783b */ /* 0x000fe20000004200 */
[----:B------:R-:W1:Y:S01]  /*63b0*/  MUFU.EX2 R168, R168 ;  /* 0x000000a800a87308 */ /* 0x000e620000000800 */
[C---:B------:R-:W-:Y:S02]  /*63c0*/  FMUL.FTZ R38, R0.reuse, R38 ;  /* 0x0000002600267220 */ /* 0x040fe40000410000 */
[----:B------:R-:W-:Y:S01]  /*63d0*/  FMUL.FTZ R39, R0, R39 ;  /* 0x0000002700277220 */ /* 0x000fe20000410000 */
[----:B--2---:R-:W-:Y:S01]  /*63e0*/  F2FP.BF16.PACK_AB R129, R170, R171 ;  /* 0x000000abaa81723e */ /* 0x004fe200000010ff */
[C---:B------:R-:W-:Y:S02]  /*63f0*/  FMUL.FTZ R40, R2.reuse, R40 ;  /* 0x0000002802287220 */ /* 0x040fe40000410000 */
[----:B------:R-:W-:Y:S02]  /*6400*/  FMUL.FTZ R41, R2, R41 ;  /* 0x0000002902297220 */ /* 0x000fe40000410000 */
[C---:B------:R-:W-:Y:S01]  /*6410*/  FMUL.FTZ R42, R0.reuse, R42 ;  /* 0x0000002a002a7220 */ /* 0x040fe20000410000 */
[----:B------:R-:W-:Y:S01]  /*6420*/  MUFU.EX2 R176, R176 ;  /* 0x000000b000b07308 */ /* 0x000fe20000000800 */
[----:B------:R-:W-:Y:S02]  /*6430*/  FMUL.FTZ R43, R0, R43 ;  /* 0x0000002b002b7220 */ /* 0x000fe40000410000 */
[C---:B------:R-:W-:Y:S02]  /*6440*/  FMUL.FTZ R44, R2.reuse, R44 ;  /* 0x0000002c022c7220 */ /* 0x040fe40000410000 */
[----:B------:R-:W-:Y:S02]  /*6450*/  FMUL.FTZ R45, R2, R45 ;  /* 0x0000002d022d7220 */ /* 0x000fe40000410000 */
[C---:B------:R-:W-:Y:S02]  /*6460*/  FMUL.FTZ R46, R0.reuse, R46 ;  /* 0x0000002e002e7220 */ /* 0x040fe40000410000 */
[----:B------:R-:W-:Y:S01]  /*6470*/  FMUL.FTZ R47, R0, R47 ;  /* 0x0000002f002f7220 */ /* 0x000fe20000410000 */
[----:B------:R-:W2:Y:S01]  /*6480*/  MUFU.EX2 R177, R177 ;  /* 0x000000b100b17308 */ /* 0x000ea20000000800 */
[C---:B------:R-:W-:Y:S02]  /*6490*/  FMUL.FTZ R48, R2.reuse, R48 ;  /* 0x0000003002307220 */ /* 0x040fe40000410000 */
[----:B------:R-:W-:Y:S01]  /*64a0*/  FMUL.FTZ R49, R2, R49 ;  /* 0x0000003102317220 */ /* 0x000fe20000410000 */
[----:B-1----:R-:W-:Y:S01]  /*64b0*/  F2FP.BF16.PACK_AB R131, R168, R169 ;  /* 0x000000a9a883723e */ /* 0x002fe200000010ff */
[C---:B------:R-:W-:Y:S02]  /*64c0*/  FMUL.FTZ R50, R0.reuse, R50 ;  /* 0x0000003200327220 */ /* 0x040fe40000410000 */
[----:B------:R-:W-:Y:S02]  /*64d0*/  FMUL.FTZ R51, R0, R51 ;  /* 0x0000003300337220 */ /* 0x000fe40000410000 */
[C---:B------:R-:W-:Y:S01]  /*64e0*/  FMUL.FTZ R52, R2.reuse, R52 ;  /* 0x0000003402347220 */ /* 0x040fe20000410000 */
[----:B------:R-:W-:Y:S01]  /*64f0*/  MUFU.EX2 R178, R178 ;  /* 0x000000b200b27308 */ /* 0x000fe20000000800 */
[C---:B------:R-:W-:Y:S05]  /*6500*/  HMMA.16816.F32.BF16 R4, R128.reuse, R12, R4 ;  /* 0x0000000c8004723c */ /* 0x040fea0000041804 */
[C---:B------:R-:W-:Y:S02]  /*6510*/  FMUL.FTZ R53, R2.reuse, R53 ;  /* 0x0000003502357220 */ /* 0x040fe40000410000 */
[C---:B------:R-:W-:Y:S01]  /*6520*/  FMUL.FTZ R12, R2.reuse, R120 ;  /* 0x00000078020c7220 */ /* 0x040fe20000410000 */
[C---:B------:R-:W-:Y:S01]  /*6530*/  HMMA.16816.F32.BF16 R8, R128.reuse, R14, R8 ;  /* 0x0000000e8008723c */ /* 0x040fe20000041808 */
[----:B------:R-:W1:Y:S03]  /*6540*/  MUFU.EX2 R179, R179 ;  /* 0x000000b300b37308 */ /* 0x000e660000000800 */
[----:B------:R-:W-:Y:S02]  /*6550*/  FMUL.FTZ R13, R2, R121 ;  /* 0x00000079020d7220 */ /* 0x000fe40000410000 */
[C---:B------:R-:W-:Y:S02]  /*6560*/  FMUL.FTZ R54, R0.reuse, R54 ;  /* 0x0000003600367220 */ /* 0x040fe40000410000 */
[C---:B------:R-:W-:Y:S03]  /*6570*/  FMUL.FTZ R14, R0.reuse, R122 ;  /* 0x0000007a000e7220 */ /* 0x040fe60000410000 */
[----:B------:R-:W-:Y:S01]  /*6580*/  MUFU.EX2 R180, R180 ;  /* 0x000000b400b47308 */ /* 0x000fe20000000800 */
[C---:B------:R-:W-:Y:S02]  /*6590*/  FMUL.FTZ R15, R0.reuse, R123 ;  /* 0x0000007b000f7220 */ /* 0x040fe40000410000 */
[----:B------:R-:W3:Y:S01]  /*65a0*/  LDSM.16.MT88.4 R120, [R196+0x100] ;  /* 0x00010000c478783b */ /* 0x000ee20000004200 */
[----:B------:R-:W-:Y:S02]  /*65b0*/  FMUL.FTZ R55, R0, R55 ;  /* 0x0000003700377220 */ /* 0x000fe40000410000 */
[C---:B------:R-:W-:Y:S02]  /*65c0*/  FMUL.FTZ R56, R2.reuse, R56 ;  /* 0x0000003802387220 */ /* 0x040fe40000410000 */
[C---:B------:R-:W-:Y:S02]  /*65d0*/  HMMA.16816.F32.BF16 R12, R128.reuse, R20, R12 ;  /* 0x00000014800c723c */ /* 0x040fe4000004180c */
[----:B------:R-:W4:Y:S01]  /*65e0*/  MUFU.EX2 R181, R181 ;  /* 0x000000b500b57308 */ /* 0x000f220000000800 */
[----:B------:R-:W-:Y:S02]  /*65f0*/  FMUL.FTZ R57, R2, R57 ;  /* 0x0000003902397220 */ /* 0x000fe40000410000 */
[----:B------:R-:W-:Y:S02]  /*6600*/  FMUL.FTZ R58, R0, R58 ;  /* 0x0000003a003a7220 */ /* 0x000fe40000410000 */
[C---:B------:R-:W-:Y:S01]  /*6610*/  FMUL.FTZ R20, R2.reuse, R112 ;  /* 0x0000007002147220 */ /* 0x040fe20000410000 */
[C---:B------:R-:W-:Y:S04]  /*6620*/  HMMA.16816.F32.BF16 R16, R128.reuse, R22, R16 ;  /* 0x000000168010723c */ /* 0x040fe80000041810 */
[----:B------:R-:W-:Y:S01]  /*6630*/  FMUL.FTZ R21, R2, R113 ;  /* 0x0000007102157220 */ /* 0x000fe20000410000 */
[----:B------:R-:W-:Y:S01]  /*6640*/  MUFU.EX2 R182, R182 ;  /* 0x000000b600b67308 */ /* 0x000fe20000000800 */
[C---:B------:R-:W-:Y:S02]  /*6650*/  FMUL.FTZ R59, R0.reuse, R59 ;  /* 0x0000003b003b7220 */ /* 0x040fe40000410000 */
[C---:B------:R-:W-:Y:S04]  /*6660*/  FMUL.FTZ R22, R0.reuse, R114 ;  /* 0x0000007200167220 */ /* 0x040fe80000410000 */
[----:B------:R-:W-:Y:S02]  /*6670*/  FMUL.FTZ R23, R0, R115 ;  /* 0x0000007300177220 */ /* 0x000fe40000410000 */
[----:B------:R-:W5:Y:S01]  /*6680*/  LDSM.16.MT88.4 R112, [R203+0x2100] ;  /* 0x00210000cb70783b */ /* 0x000f620000004200 */
[C---:B------:R-:W-:Y:S01]  /*6690*/  FMUL.FTZ R60, R2.reuse, R60 ;  /* 0x0000003c023c7220 */ /* 0x040fe20000410000 */
[----:B------:R-:W1:Y:S01]  /*66a0*/  MUFU.EX2 R183, R183 ;  /* 0x000000b700b77308 */ /* 0x000e620000000800 */
[----:B------:R-:W-:Y:S02]  /*66b0*/  FMUL.FTZ R61, R2, R61 ;  /* 0x0000003d023d7220 */ /* 0x000fe40000410000 */
[C---:B------:R-:W-:Y:S03]  /*66c0*/  HMMA.16816.F32.BF16 R20, R128.reuse, R28, R20 ;  /* 0x0000001c8014723c */ /* 0x040fe60000041814 */
[C---:B------:R-:W-:Y:S02]  /*66d0*/  FMUL.FTZ R62, R0.reuse, R62 ;  /* 0x0000003e003e7220 */ /* 0x040fe40000410000 */
[----:B------:R-:W-:Y:S02]  /*66e0*/  FMUL.FTZ R63, R0, R63 ;  /* 0x0000003f003f7220 */ /* 0x000fe40000410000 */
[C---:B------:R-:W-:Y:S01]  /*66f0*/  FMUL.FTZ R28, R2.reuse, R104 ;  /* 0x00000068021c7220 */ /* 0x040fe20000410000 */
[C---:B------:R-:W-:Y:S01]  /*6700*/  HMMA.16816.F32.BF16 R24, R128.reuse, R30, R24 ;  /* 0x0000001e8018723c */ /* 0x040fe20000041818 */
[----:B------:R-:W-:Y:S03]  /*6710*/  MUFU.EX2 R232, R232 ;  /* 0x000000e800e87308 */ /* 0x000fe60000000800 */
[C---:B------:R-:W-:Y:S02]  /*6720*/  FMUL.FTZ R29, R2.reuse, R105 ;  /* 0x00000069021d7220 */ /* 0x040fe40000410000 */
[----:B------:R-:W-:Y:S02]  /*6730*/  FMUL.FTZ R64, R2, R64 ;  /* 0x0000004002407220 */ /* 0x000fe40000410000 */
[C---:B------:R-:W-:Y:S03]  /*6740*/  FMUL.FTZ R30, R0.reuse, R106 ;  /* 0x0000006a001e7220 */ /* 0x040fe60000410000 */
[----:B------:R-:W1:Y:S01]  /*6750*/  MUFU.EX2 R235, R235 ;  /* 0x000000eb00eb7308 */ /* 0x000e620000000800 */
[----:B------:R-:W-:Y:S02]  /*6760*/  FMUL.FTZ R31, R0, R107 ;  /* 0x0000006b001f7220 */ /* 0x000fe40000410000 */
[----:B------:R-:W1:Y:S01]  /*6770*/  LDSM.16.MT88.4 R104, [R198+0x2100] ;  /* 0x00210000c668783b */ /* 0x000e620000004200 */
[----:B------:R-:W-:Y:S02]  /*6780*/  FMUL.FTZ R65, R2, R65 ;  /* 0x0000004102417220 */ /* 0x000fe40000410000 */
[C---:B------:R-:W-:Y:S02]  /*6790*/  FMUL.FTZ R66, R0.reuse, R66 ;  /* 0x0000004200427220 */ /* 0x040fe40000410000 */
[C---:B---3--:R-:W-:Y:S02]  /*67a0*/  HMMA.16816.F32.BF16 R28, R128.reuse, R120, R28 ;  /* 0x00000078801c723c */ /* 0x048fe4000004181c */
[----:B------:R-:W-:Y:S01]  /*67b0*/  MUFU.EX2 R230, R230 ;  /* 0x000000e600e67308 */ /* 0x000fe20000000800 */
[----:B------:R-:W-:Y:S02]  /*67c0*/  FMUL.FTZ R67, R0, R67 ;  /* 0x0000004300437220 */ /* 0x000fe40000410000 */
[C---:B------:R-:W-:Y:S02]  /*67d0*/  FMUL.FTZ R68, R2.reuse, R68 ;  /* 0x0000004402447220 */ /* 0x040fe40000410000 */
[----:B------:R-:W-:Y:S01]  /*67e0*/  FMUL.FTZ R69, R2, R69 ;  /* 0x0000004502457220 */ /* 0x000fe20000410000 */
[C---:B------:R-:W-:Y:S01]  /*67f0*/  HMMA.16816.F32.BF16 R32, R128.reuse, R122, R32 ;  /* 0x0000007a8020723c */ /* 0x040fe20000041820 */
[----:B------:R-:W-:Y:S03]  /*6800*/  LDSM.16.MT88.4 R120, [R196+0x900] ;  /* 0x00090000c478783b */ /* 0x000fe60000004200 */
[C---:B------:R-:W-:Y:S01]  /*6810*/  FMUL.FTZ R70, R0.reuse, R70 ;  /* 0x0000004600467220 */ /* 0x040fe20000410000 */
[----:B------:R-:W3:Y:S01]  /*6820*/  MUFU.EX2 R231, R231 ;  /* 0x000000e700e77308 */ /* 0x000ee20000000800 */
[----:B------:R-:W-:Y:S02]  /*6830*/  FMUL.FTZ R71, R0, R71 ;  /* 0x0000004700477220 */ /* 0x000fe40000410000 */
[C---:B-----5:R-:W-:Y:S04]  /*6840*/  HMMA.16816.F32.BF16 R36, R128.reuse, R112, R36 ;  /* 0x000000708024723c */ /* 0x060fe80000041824 */
[C---:B------:R-:W-:Y:S02]  /*6850*/  FMUL.FTZ R72, R2.reuse, R72 ;  /* 0x0000004802487220 */ /* 0x040fe40000410000 */
[----:B------:R-:W-:Y:S01]  /*6860*/  FMUL.FTZ R73, R2, R73 ;  /* 0x0000004902497220 */ /* 0x000fe20000410000 */
[----:B------:R-:W-:Y:S01]  /*6870*/  MUFU.EX2 R228, R228 ;  /* 0x000000e400e47308 */ /* 0x000fe20000000800 */
[C---:B------:R-:W-:Y:S01]  /*6880*/  HMMA.16816.F32.BF16 R40, R128.reuse, R114, R40 ;  /* 0x000000728028723c */ /* 0x040fe20000041828 */
[----:B------:R-:W-:Y:S03]  /*6890*/  LDSM.16.MT88.4 R112, [R203+0x900] ;  /* 0x00090000cb70783b */ /* 0x000fe60000004200 */
[C---:B------:R-:W-:Y:S02]  /*68a0*/  FMUL.FTZ R74, R0.reuse, R74 ;  /* 0x0000004a004a7220 */ /* 0x040fe40000410000 */
[----:B------:R-:W-:Y:S02]  /*68b0*/  FMUL.FTZ R75, R0, R75 ;  /* 0x0000004b004b7220 */ /* 0x000fe40000410000 */
[C---:B------:R-:W-:Y:S01]  /*68c0*/  FMUL.FTZ R76, R2.reuse, R76 ;  /* 0x0000004c024c7220 */ /* 0x040fe20000410000 */
[----:B------:R-:W5:Y:S01]  /*68d0*/  MUFU.EX2 R233, R233 ;  /* 0x000000e900e97308 */ /* 0x000f620000000800 */
[C---:B-1----:R-:W-:Y:S03]  /*68e0*/  HMMA.16816.F32.BF16 R44, R128.reuse, R104, R44 ;  /* 0x00000068802c723c */ /* 0x042fe6000004182c */
[----:B------:R-:W-:Y:S02]  /*68f0*/  FMUL.FTZ R77, R2, R77 ;  /* 0x0000004d024d7220 */ /* 0x000fe40000410000 */
[C---:B------:R-:W-:Y:S02]  /*6900*/  FMUL.FTZ R78, R0.reuse, R78 ;  /* 0x0000004e004e7220 */ /* 0x040fe40000410000 */
[----:B------:R-:W-:Y:S01]  /*6910*/  FMUL.FTZ R79, R0, R79 ;  /* 0x0000004f004f7220 */ /* 0x000fe20000410000 */
[C---:B------:R-:W-:Y:S01]  /*6920*/  HMMA.16816.F32.BF16 R48, R128.reuse, R106, R48 ;  /* 0x0000006a8030723c */ /* 0x040fe20000041830 */
[----:B------:R-:W1:Y:S03]  /*6930*/  LDSM.16.MT88.4 R104, [R203+0x4100] ;  /* 0x00410000cb68783b */ /* 0x000e660000004200 */
[C---:B------:R-:W-:Y:S02]  /*6940*/  FMUL.FTZ R80, R2.reuse, R80 ;  /* 0x0000005002507220 */ /* 0x040fe40000410000 */
[----:B------:R-:W-:Y:S02]  /*6950*/  FMUL.FTZ R81, R2, R81 ;  /* 0x0000005102517220 */ /* 0x000fe40000410000 */
[C---:B------:R-:W-:Y:S04]  /*6960*/  HMMA.16816.F32.BF16 R52, R128.reuse, R100, R52 ;  /* 0x000000648034723c */ /* 0x040fe80000041834 */
[C---:B------:R-:W-:Y:S02]  /*6970*/  FMUL.FTZ R82, R0.reuse, R82 ;  /* 0x0000005200527220 */ /* 0x040fe40000410000 */
[----:B------:R-:W-:Y:S02]  /*6980*/  FMUL.FTZ R83, R0, R83 ;  /* 0x0000005300537220 */ /* 0x000fe40000410000 */
[C---:B------:R-:W-:Y:S01]  /*6990*/  HMMA.16816.F32.BF16 R56, R128.reuse, R102, R56 ;  /* 0x000000668038723c */ /* 0x040fe20000041838 */
[----:B------:R-:W2:Y:S03]  /*69a0*/  LDSM.16.MT88.4 R100, [R198+0x4100] ;  /* 0x00410000c664783b */ /* 0x000ea60000004200 */
[C---:B------:R-:W-:Y:S02]  /*69b0*/  FMUL.FTZ R84, R2.reuse, R84 ;  /* 0x0000005402547220 */ /* 0x040fe40000410000 */
[----:B------:R-:W-:Y:S02]  /*69c0*/  FMUL.FTZ R85, R2, R85 ;  /* 0x0000005502557220 */ /* 0x000fe40000410000 */
[C---:B------:R-:W-:Y:S04]  /*69d0*/  HMMA.16816.F32.BF16 R60, R128.reuse, R108, R60 ;  /* 0x0000006c803c723c */ /* 0x040fe8000004183c */
[C---:B------:R-:W-:Y:S02]  /*69e0*/  FMUL.FTZ R86, R0.reuse, R86 ;  /* 0x0000005600567220 */ /* 0x040fe40000410000 */
[----:B------:R-:W-:Y:S02]  /*69f0*/  FMUL.FTZ R87, R0, R87 ;  /* 0x0000005700577220 */ /* 0x000fe40000410000 */
[C---:B------:R-:W-:Y:S01]  /*6a00*/  HMMA.16816.F32.BF16 R64, R128.reuse, R110, R64 ;  /* 0x0000006e8040723c */ /* 0x040fe20000041840 */
[----:B------:R-:W3:Y:S03]  /*6a10*/  LDSM.16.MT88.4 R108, [R197+0x4100] ;  /* 0x00410000c56c783b */ /* 0x000ee60000004200 */
[C---:B------:R-:W-:Y:S02]  /*6a20*/  FMUL.FTZ R88, R2.reuse, R88 ;  /* 0x0000005802587220 */ /* 0x040fe40000410000 */
[----:B------:R-:W-:Y:S02]  /*6a30*/  FMUL.FTZ R89, R2, R89 ;  /* 0x0000005902597220 */ /* 0x000fe40000410000 */
[C---:B------:R-:W-:Y:S01]  /*6a40*/  FMUL.FTZ R90, R0.reuse, R90 ;  /* 0x0000005a005a7220 */ /* 0x040fe20000410000 */
        /* <DEDUP_REMOVED lines=8> */
[C---:B--2---:R-:W-:Y:S04]  /*6ad0*/  HMMA.16816.F32.BF16 R76, R128.reuse, R100, R76 ;  /* 0x00000064804c723c */ /* 0x044fe8000004184c */
[C---:B------:R-:W-:Y:S02]  /*6ae0*/  FMUL.FTZ R96, R2.reuse, R96 ;  /* 0x0000006002607220 */ /* 0x040fe40000410000 */
[----:B------:R-:W-:Y:S01]  /*6af0*/  FMUL.FTZ R97, R2, R97 ;  /* 0x0000006102617220 */ /* 0x000fe20000410000 */
[----:B------:R-:W-:Y:S01]  /*6b00*/  F2FP.BF16.PACK_AB R100, R177, R176 ;  /* 0x000000b0b164723e */ /* 0x000fe200000010ff */
[C---:B------:R-:W-:Y:S04]  /*6b10*/  HMMA.16816.F32.BF16 R80, R128.reuse, R102, R80 ;  /* 0x000000668050723c */ /* 0x040fe80000041850 */
[C---:B------:R-:W-:Y:S01]  /*6b20*/  FMUL.FTZ R98, R0.reuse, R98 ;  /* 0x0000006200627220 */ /* 0x040fe20000410000 */
[----:B------:R-:W-:Y:S01]  /*6b30*/  F2FP.BF16.PACK_AB R101, R179, R178 ;  /* 0x000000b2b365723e */ /* 0x000fe200000010ff */
[----:B------:R-:W-:Y:S01]  /*6b40*/  FMUL.FTZ R99, R0, R99 ;  /* 0x0000006300637220 */ /* 0x000fe20000410000 */
[----:B----4-:R-:W-:Y:S01]  /*6b50*/  F2FP.BF16.PACK_AB R102, R181, R180 ;  /* 0x000000b4b566723e */ /* 0x010fe200000010ff */
[C---:B---3--:R-:W-:Y:S04]  /*6b60*/  HMMA.16816.F32.BF16 R84, R128.reuse, R108, R84 ;  /* 0x0000006c8054723c */ /* 0x048fe80000041854 */
[----:B------:R-:W-:Y:S01]  /*6b70*/  F2FP.BF16.PACK_AB R103, R183, R182 ;  /* 0x000000b6b767723e */ /* 0x000fe200000010ff */
[--C-:B------:R-:W-:Y:S02]  /*6b80*/  FFMA.FTZ R226, R229, c[0x0][0x2d0], -R144.reuse ;  /* 0x0000b400e5e27a23 */ /* 0x100fe40000010890 */
[--C-:B------:R-:W-:Y:S01]  /*6b90*/  FFMA.FTZ R227, R227, c[0x0][0x2d0], -R144.reuse ;  /* 0x0000b400e3e37a23 */ /* 0x100fe20000010890 */
[C---:B------:R-:W-:Y:S01]  /*6ba0*/  HMMA.16816.F32.BF16 R88, R128.reuse, R110, R88 ;  /* 0x0000006e8058723c */ /* 0x040fe20000041858 */
[----:B------:R-:W2:Y:S02]  /*6bb0*/  LDSM.16.MT88.4 R108, [R197+0x900] ;  /* 0x00090000c56c783b */ /* 0x000ea40000004200 */
[----:B------:R-:W-:Y:S01]  /*6bc0*/  MUFU.EX2 R226, R226 ;  /* 0x000000e200e27308 */ /* 0x000fe20000000800 */
[--C-:B------:R-:W-:Y:S02]  /*6bd0*/  FFMA.FTZ R222, R222, c[0x0][0x2d0], -R145.reuse ;  /* 0x0000b400dede7a23 */ /* 0x100fe40000010891 */
[--C-:B------:R-:W-:Y:S02]  /*6be0*/  FFMA.FTZ R229, R224, c[0x0][0x2d0], -R145.reuse ;  /* 0x0000b400e0e57a23 */ /* 0x100fe40000010891 */
[--C-:B------:R-:W-:Y:S01]  /*6bf0*/  FFMA.FTZ R224, R225, c[0x0][0x2d0], -R144.reuse ;  /* 0x0000b400e1e07a23 */ /* 0x100fe20000010890 */
[C---:B-1----:R-:W-:Y:S03]  /*6c00*/  HMMA.16816.F32.BF16 R92, R128.reuse, R104, R92 ;  /* 0x00000068805c723c */ /* 0x042fe6000004185c */
[--C-:B------:R-:W-:Y:S01]  /*6c10*/  FFMA.FTZ R223, R223, c[0x0][0x2d0], -R144.reuse ;  /* 0x0000b400dfdf7a23 */ /* 0x100fe20000010890 */
[----:B------:R-:W1:Y:S01]  /*6c20*/  MUFU.EX2 R227, R227 ;  /* 0x000000e300e37308 */ /* 0x000e620000000800 */
[--C-:B------:R-:W-:Y:S02]  /*6c30*/  FFMA.FTZ R220, R220, c[0x0][0x2d0], -R145.reuse ;  /* 0x0000b400dcdc7a23 */ /* 0x100fe40000010891 */
[----:B------:R-:W-:Y:S01]  /*6c40*/  FFMA.FTZ R145, R218, c[0x0][0x2d0], -R145 ;  /* 0x0000b400da917a23 */ /* 0x000fe20000010891 */
[----:B------:R-:W-:Y:S01]  /*6c50*/  HMMA.16816.F32.BF16 R96, R128, R106, R96 ;  /* 0x0000006a8060723c */ /* 0x000fe20000041860 */
[----:B------:R-:W3:Y:S03]  /*6c60*/  LDSM.16.MT88.4 R104, [R196+0x2900] ;  /* 0x00290000c468783b */ /* 0x000ee60000004200 */
[--C-:B------:R-:W-:Y:S02]  /*6c70*/  FFMA.FTZ R134, R134, c[0x0][0x2d0], -R144.reuse ;  /* 0x0000b40086867a23 */ /* 0x100fe40000010890 */
[----:B------:R-:W-:Y:S01]  /*6c80*/  FFMA.FTZ R144, R133, c[0x0][0x2d0], -R144 ;  /* 0x0000b40085907a23 */ /* 0x000fe20000010890 */
[----:B------:R-:W-:Y:S01]  /*6c90*/  MUFU.EX2 R225, R145 ;  /* 0x0000009100e17308 */ /* 0x000fe20000000800 */
[C---:B------:R-:W-:Y:S01]  /*6ca0*/  HMMA.16816.F32.BF16 R4, R100.reuse, R112, R4 ;  /* 0x000000706404723c */ /* 0x040fe20000041804 */
[----:B------:R-:W-:Y:S04]  /*6cb0*/  LDSM.16.MT88.4 R128, [R198+0x3100] ;  /* 0x00310000c680783b */ /* 0x000fe80000004200 */
[----:B------:R-:W-:Y:S02]  /*6cc0*/  FFMA.FTZ R175, R2, R221, R175 ;  /* 0x000000dd02af7223 */ /* 0x000fe400000100af */
[----:B------:R-:W-:Y:S01]  /*6cd0*/  FFMA.FTZ R171, R0, R219, R171 ;  /* 0x000000db00ab7223 */ /* 0x000fe200000100ab */
[C---:B------:R-:W-:Y:S01]  /*6ce0*/  HMMA.16816.F32.BF16 R8, R100.reuse, R114, R8 ;  /* 0x000000726408723c */ /* 0x040fe20000041808 */
[----:B------:R-:W-:Y:S01]  /*6cf0*/  LDSM.16.MT88.4 R112, [R198+0x4900] ;  /* 0x00490000c670783b */ /* 0x000fe20000004200 */
[----:B------:R4:W-:Y:S02]  /*6d00*/  MUFU.EX2 R133, R144 ;  /* 0x0000009000857308 */ /* 0x0009e40000000800 */
[----:B------:R-:W-:Y:S01]  /*6d10*/  MOV R0, R3 ;  /* 0x0000000300007202 */ /* 0x000fe20000000f00 */
[----:B------:R-:W-:Y:S02]  /*6d20*/  FADD.FTZ R174, R174, R175 ;  /* 0x000000afaeae7221 */ /* 0x000fe40000010000 */
[----:B------:R-:W-:Y:S01]  /*6d30*/  FADD.FTZ R170, R170, R171 ;  /* 0x000000abaaaa7221 */ /* 0x000fe20000010000 */
[C---:B------:R-:W-:Y:S04]  /*6d40*/  HMMA.16816.F32.BF16 R12, R100.reuse, R116, R12 ;  /* 0x00000074640c723c */ /* 0x040fe8000004180c */
[----:B------:R-:W-:Y:S01]  /*6d50*/  MUFU.EX2 R222, R222 ;  /* 0x000000de00de7308 */ /* 0x000fe20000000800 */
[----:B------:R-:W-:Y:S03]  /*6d60*/  FADD.FTZ R173, R173, R174 ;  /* 0x000000aeadad7221 */ /* 0x000fe60000010000 */
[C---:B------:R-:W-:Y:S01]  /*6d70*/  HMMA.16816.F32.BF16 R16, R100.reuse, R118, R16 ;  /* 0x000000766410723c */ /* 0x040fe20000041810 */
[----:B------:R-:W-:Y:S03]  /*6d80*/  LDSM.16.MT88.4 R116, [R197+0x4900] ;  /* 0x00490000c574783b */ /* 0x000fe60000004200 */
[----:B------:R-:W-:Y:S02]  /*6d90*/  FADD.FTZ R173, R172, R173 ;  /* 0x000000adacad7221 */ /* 0x000fe40000010000 */
[----:B------:R-:W1:Y:S02]  /*6da0*/  MUFU.EX2 R229, R229 ;  /* 0x000000e500e57308 */ /* 0x000e640000000800 */
[C---:B--2---:R-:W-:Y:S01]  /*6db0*/  HMMA.16816.F32.BF16 R20, R100.reuse, R108, R20 ;  /* 0x0000006c6414723c */ /* 0x044fe20000041814 */
[----:B----4-:R-:W-:Y:S03]  /*6dc0*/  LDSM.16.MT88.4 R144, [R196+0x1900] ;  /* 0x00190000c490783b */ /* 0x010fe60000004200 */
[----:B------:R-:W-:Y:S04]  /*6dd0*/  FADD.FTZ R176, R176, R173 ;  /* 0x000000adb0b07221 */ /* 0x000fe80000010000 */
[C---:B------:R-:W-:Y:S01]  /*6de0*/  HMMA.16816.F32.BF16 R24, R100.reuse, R110, R24 ;  /* 0x0000006e6418723c */ /* 0x040fe20000041818 */
[----:B------:R-:W-:Y:S01]  /*6df0*/  MUFU.EX2 R224, R224 ;  /* 0x000000e000e07308 */ /* 0x000fe20000000800 */
[----:B------:R-:W2:Y:S02]  /*6e00*/  LDSM.16.MT88.4 R108, [R203+0x4900] ;  /* 0x00490000cb6c783b */ /* 0x000ea40000004200 */
[----:B------:R-:W-:Y:S04]  /*6e10*/  FADD.FTZ R177, R177, R176 ;  /* 0x000000b0b1b17221 */ /* 0x000fe80000010000 */
[C---:B------:R-:W-:Y:S03]  /*6e20*/  HMMA.16816.F32.BF16 R28, R100.reuse, R120, R28 ;  /* 0x00000078641c723c */ /* 0x040fe6000004181c */
[----:B------:R-:W4:Y:S01]  /*6e30*/  MUFU.EX2 R223, R223 ;  /* 0x000000df00df7308 */ /* 0x000f220000000800 */
[----:B------:R-:W-:Y:S04]  /*6e40*/  FADD.FTZ R180, R180, R177 ;  /* 0x000000b1b4b47221 */ /* 0x000fe80000010000 */
[C---:B------:R-:W-:Y:S01]  /*6e50*/  HMMA.16816.F32.BF16 R32, R100.reuse, R122, R32 ;  /* 0x0000007a6420723c */ /* 0x040fe20000041820 */
[----:B------:R-:W-:Y:S03]  /*6e60*/  LDSM.16.MT88.4 R120, [R198+0x1100] ;  /* 0x00110000c678783b */ /* 0x000fe60000004200 */
[----:B------:R-:W-:Y:S01]  /*6e70*/  FADD.FTZ R181, R181, R180 ;  /* 0x000000b4b5b57221 */ /* 0x000fe20000010000 */
[----:B------:R-:W1:Y:S03]  /*6e80*/  MUFU.EX2 R220, R220 ;  /* 0x000000dc00dc7308 */ /* 0x000e660000000800 */
[C---:B------:R-:W-:Y:S07]  /*6e90*/  HMMA.16816.F32.BF16 R36, R100.reuse, R124, R36 ;  /* 0x0000007c6424723c */ /* 0x040fee0000041824 */
[----:B------:R-:W1:Y:S01]  /*6ea0*/  MUFU.EX2 R134, R134 ;  /* 0x0000008600867308 */ /* 0x000e620000000800 */
        /* <DEDUP_REMOVED lines=8> */
[C---:B---3--:R-:W-:Y:S08]  /*6f30*/  HMMA.16816.F32.BF16 R60, R100.reuse, R104, R60 ;  /* 0x00000068643c723c */ /* 0x048ff0000004183c */
[C---:B------:R-:W-:Y:S01]  /*6f40*/  HMMA.16816.F32.BF16 R64, R100.reuse, R106, R64 ;  /* 0x0000006a6440723c */ /* 0x040fe20000041840 */
[----:B------:R-:W3:Y:S07]  /*6f50*/  LDSM.16.MT88.4 R104, [R196+0x4900] ;  /* 0x00490000c468783b */ /* 0x000eee0000004200 */
[C---:B--2---:R-:W-:Y:S08]  /*6f60*/  HMMA.16816.F32.BF16 R68, R100.reuse, R108, R68 ;  /* 0x0000006c6444723c */ /* 0x044ff00000041844 */
[C---:B------:R-:W-:Y:S01]  /*6f70*/  HMMA.16816.F32.BF16 R72, R100.reuse, R110, R72 ;  /* 0x0000006e6448723c */ /* 0x040fe20000041848 */
[----:B------:R-:W2:Y:S07]  /*6f80*/  LDSM.16.MT88.4 R108, [R203+0x1100] ;  /* 0x00110000cb6c783b */ /* 0x000eae0000004200 */
[C---:B------:R-:W-:Y:S08]  /*6f90*/  HMMA.16816.F32.BF16 R76, R100.reuse, R112, R76 ;  /* 0x00000070644c723c */ /* 0x040ff0000004184c */
[C---:B------:R-:W-:Y:S01]  /*6fa0*/  HMMA.16816.F32.BF16 R80, R100.reuse, R114, R80 ;  /* 0x000000726450723c */ /* 0x040fe20000041850 */
[----:B------:R-:W1:Y:S07]  /*6fb0*/  LDSM.16.MT88.4 R112, [R197+0x1100] ;  /* 0x00110000c570783b */ /* 0x000e6e0000004200 */
[C---:B------:R-:W-:Y:S08]  /*6fc0*/  HMMA.16816.F32.BF16 R84, R100.reuse, R116, R84 ;  /* 0x000000746454723c */ /* 0x040ff00000041854 */
[C---:B------:R-:W-:Y:S01]  /*6fd0*/  HMMA.16816.F32.BF16 R88, R100.reuse, R118, R88 ;  /* 0x000000766458723c */ /* 0x040fe20000041858 */
[----:B------:R-:W4:Y:S07]  /*6fe0*/  LDSM.16.MT88.4 R116, [R203+0x3100] ;  /* 0x00310000cb74783b */ /* 0x000f2e0000004200 */
[C---:B---3--:R-:W-:Y:S08]  /*6ff0*/  HMMA.16816.F32.BF16 R92, R100.reuse, R104, R92 ;  /* 0x00000068645c723c */ /* 0x048ff0000004185c */
[----:B------:R-:W-:Y:S01]  /*7000*/  HMMA.16816.F32.BF16 R96, R100, R106, R96 ;  /* 0x0000006a6460723c */ /* 0x000fe20000041860 */
[----:B------:R-:W3:Y:S06]  /*7010*/  LDSM.16.MT88.4 R104, [R196+0x3100] ;  /* 0x00310000c468783b */ /* 0x000eec0000004200 */
[----:B------:R-:W-:Y:S01]  /*7020*/  F2FP.BF16.PACK_AB R100, R235, R232 ;  /* 0x000000e8eb64723e */ /* 0x000fe200000010ff */
[----:B------:R-:W-:Y:S01]  /*7030*/  FADD.FTZ R232, R232, R181 ;  /* 0x000000b5e8e87221 */ /* 0x000fe20000010000 */
[----:B------:R-:W-:Y:S03]  /*7040*/  F2FP.BF16.PACK_AB R101, R231, R230 ;  /* 0x000000e6e765723e */ /* 0x000fe600000010ff */
[----:B-----5:R-:W-:Y:S01]  /*7050*/  F2FP.BF16.PACK_AB R102, R233, R228 ;  /* 0x000000e4e966723e */ /* 0x020fe200000010ff */
[----:B------:R-:W-:Y:S01]  /*7060*/  FADD.FTZ R235, R235, R232 ;  /* 0x000000e8ebeb7221 */ /* 0x000fe20000010000 */
[----:B-1----:R-:W-:Y:S03]  /*7070*/  F2FP.BF16.PACK_AB R103, R227, R226 ;  /* 0x000000e2e367723e */ /* 0x002fe600000010ff */
[----:B------:R-:W-:Y:S04]  /*7080*/  FADD.FTZ R228, R228, R235 ;  /* 0x000000ebe4e47221 */ /* 0x000fe80000010000 */
[C---:B--2---:R-:W-:Y:S03]  /*7090*/  HMMA.16816.F32.BF16 R4, R100.reuse, R108, R4 ;  /* 0x0000006c6404723c */ /* 0x044fe60000041804 */
[----:B------:R-:W-:Y:S05]  /*70a0*/  FADD.FTZ R233, R233, R228 ;  /* 0x000000e4e9e97221 */ /* 0x000fea0000010000 */
[C---:B------:R-:W-:Y:S01]  /*70b0*/  HMMA.16816.F32.BF16 R8, R100.reuse, R110, R8 ;  /* 0x0000006e6408723c */ /* 0x040fe20000041808 */
[----:B------:R-:W1:Y:S07]  /*70c0*/  LDSM.16.MT88.4 R108, [R203+0x5100] ;  /* 0x00510000cb6c783b */ /* 0x000e6e0000004200 */
[C---:B------:R-:W-:Y:S08]  /*70d0*/  HMMA.16816.F32.BF16 R12, R100.reuse, R120, R12 ;  /* 0x00000078640c723c */ /* 0x040ff0000004180c */
[C---:B------:R-:W-:Y:S08]  /*70e0*/  HMMA.16816.F32.BF16 R16, R100.reuse, R122, R16 ;  /* 0x0000007a6410723c */ /* 0x040ff00000041810 */
[C---:B------:R-:W-:Y:S08]  /*70f0*/  HMMA.16816.F32.BF16 R20, R100.reuse, R112, R20 ;  /* 0x000000706414723c */ /* 0x040ff00000041814 */
[C---:B------:R-:W-:Y:S01]  /*7100*/  HMMA.16816.F32.BF16 R24, R100.reuse, R114, R24 ;  /* 0x000000726418723c */ /* 0x040fe20000041818 */
[----:B------:R-:W2:Y:S07]  /*7110*/  LDSM.16.MT88.4 R112, [R198+0x5100] ;  /* 0x00510000c670783b */ /* 0x000eae0000004200 */
[C---:B------:R-:W-:Y:S08]  /*7120*/  HMMA.16816.F32.BF16 R28, R100.reuse, R124, R28 ;  /* 0x0000007c641c723c */ /* 0x040ff0000004181c */
[C---:B------:R-:W-:Y:S01]  /*7130*/  HMMA.16816.F32.BF16 R32, R100.reuse, R126, R32 ;  /* 0x0000007e6420723c */ /* 0x040fe20000041820 */
[----:B------:R-:W-:Y:S07]  /*7140*/  LDSM.16.MT88.4 R124, [R203+0x1900] ;  /* 0x00190000cb7c783b */ /* 0x000fee0000004200 */
[C---:B----4-:R-:W-:Y:S08]  /*7150*/  HMMA.16816.F32.BF16 R36, R100.reuse, R116, R36 ;  /* 0x000000746424723c */ /* 0x050ff00000041824 */
[C---:B------:R-:W-:Y:S01]  /*7160*/  HMMA.16816.F32.BF16 R40, R100.reuse, R118, R40 ;  /* 0x000000766428723c */ /* 0x040fe20000041828 */
[----:B------:R-:W4:Y:S07]  /*7170*/  LDSM.16.MT88.4 R116, [R197+0x5100] ;  /* 0x00510000c574783b */ /* 0x000f2e0000004200 */
[C---:B------:R-:W-:Y:S08]  /*7180*/  HMMA.16816.F32.BF16 R44, R100.reuse, R128, R44 ;  /* 0x00000080642c723c */ /* 0x040ff0000004182c */
[C---:B------:R-:W-:Y:S08]  /*7190*/  HMMA.16816.F32.BF16 R48, R100.reuse, R130, R48 ;  /* 0x000000826430723c */ /* 0x040ff00000041830 */
[C---:B------:R-:W-:Y:S07]  /*71a0*/  HMMA.16816.F32.BF16 R52, R100.reuse, R136, R52 ;  /* 0x000000886434723c */ /* 0x040fee0000041834 */
[----:B------:R-:W-:Y:S01]  /*71b0*/  F2FP.BF16.PACK_AB R136, R229, R222 ;  /* 0x000000dee588723e */ /* 0x000fe200000010ff */
[C---:B------:R-:W-:Y:S04]  /*71c0*/  HMMA.16816.F32.BF16 R56, R100.reuse, R138, R56 ;  /* 0x0000008a6438723c */ /* 0x040fe80000041838 */
[----:B------:R-:W-:Y:S01]  /*71d0*/  F2FP.BF16.PACK_AB R137, R223, R224 ;  /* 0x000000e0df89723e */ /* 0x000fe200000010ff */
[----:B------:R-:W-:Y:S02]  /*71e0*/  FADD.FTZ R222, R222, R233 ;  /* 0x000000e9dede7221 */ /* 0x000fe40000010000 */
[----:B------:R-:W-:Y:S01]  /*71f0*/  F2FP.BF16.PACK_AB R138, R225, R220 ;  /* 0x000000dce18a723e */ /* 0x000fe200000010ff */
[C---:B---3--:R-:W-:Y:S04]  /*7200*/  HMMA.16816.F32.BF16 R60, R100.reuse, R104, R60 ;  /* 0x00000068643c723c */ /* 0x048fe8000004183c */
[----:B------:R-:W-:Y:S01]  /*7210*/  F2FP.BF16.PACK_AB R139, R133, R134 ;  /* 0x00000086858b723e */ /* 0x000fe200000010ff */
[----:B------:R-:W-:Y:S03]  /*7220*/  FADD.FTZ R229, R229, R222 ;  /* 0x000000dee5e57221 */ /* 0x000fe60000010000 */
[C---:B------:R-:W-:Y:S01]  /*7230*/  HMMA.16816.F32.BF16 R64, R100.reuse, R106, R64 ;  /* 0x0000006a6440723c */ /* 0x040fe20000041840 */
[----:B------:R-:W3:Y:S03]  /*7240*/  LDSM.16.MT88.4 R104, [R196+0x5100] ;  /* 0x00510000c468783b */ /* 0x000ee60000004200 */
[----:B------:R-:W-:Y:S04]  /*7250*/  FADD.FTZ R220, R220, R229 ;  /* 0x000000e5dcdc7221 */ /* 0x000fe80000010000 */
[C---:B-1----:R-:W-:Y:S04]  /*7260*/  HMMA.16816.F32.BF16 R68, R100.reuse, R108, R68 ;  /* 0x0000006c6444723c */ /* 0x042fe80000041844 */
[----:B------:R-:W-:Y:S04]  /*7270*/  FADD.FTZ R221, R225, R220 ;  /* 0x000000dce1dd7221 */ /* 0x000fe80000010000 */
[C---:B------:R-:W-:Y:S01]  /*7280*/  HMMA.16816.F32.BF16 R72, R100.reuse, R110, R72 ;  /* 0x0000006e6448723c */ /* 0x040fe20000041848 */
[----:B------:R-:W1:Y:S07]  /*7290*/  LDSM.16.MT88.4 R108, [R198+0x1900] ;  /* 0x00190000c66c783b */ /* 0x000e6e0000004200 */
[C---:B--2---:R-:W-:Y:S08]  /*72a0*/  HMMA.16816.F32.BF16 R76, R100.reuse, R112, R76 ;  /* 0x00000070644c723c */ /* 0x044ff0000004184c */
[C---:B------:R-:W-:Y:S08]  /*72b0*/  HMMA.16816.F32.BF16 R80, R100.reuse, R114, R80 ;  /* 0x000000726450723c */ /* 0x040ff00000041850 */
[C---:B----4-:R-:W-:Y:S08]  /*72c0*/  HMMA.16816.F32.BF16 R84, R100.reuse, R116, R84 ;  /* 0x000000746454723c */ /* 0x050ff00000041854 */
[C---:B------:R-:W-:Y:S08]  /*72d0*/  HMMA.16816.F32.BF16 R88, R100.reuse, R118, R88 ;  /* 0x000000766458723c */ /* 0x040ff00000041858 */
[C---:B---3--:R-:W-:Y:S08]  /*72e0*/  HMMA.16816.F32.BF16 R92, R100.reuse, R104, R92 ;  /* 0x00000068645c723c */ /* 0x048ff0000004185c */
[----:B------:R-:W-:Y:S08]  /*72f0*/  HMMA.16816.F32.BF16 R96, R100, R106, R96 ;  /* 0x0000006a6460723c */ /* 0x000ff00000041860 */
[C---:B------:R-:W-:Y:S01]  /*7300*/  HMMA.16816.F32.BF16 R128, R136.reuse, R124, R4 ;  /* 0x0000007c8880723c */ /* 0x040fe20000041804 */
[----:B------:R-:W2:Y:S07]  /*7310*/  LDSM.16.MT88.4 R4, [R198+0x5900] ;  /* 0x00590000c604783b */ /* 0x000eae0000004200 */
[C---:B------:R-:W-:Y:S01]  /*7320*/  HMMA.16816.F32.BF16 R124, R136.reuse, R126, R8 ;  /* 0x0000007e887c723c */ /* 0x040fe20000041808 */
[----:B------:R-:W3:Y:S07]  /*7330*/  LDSM.16.MT88.4 R8, [R197+0x5900] ;  /* 0x00590000c508783b */ /* 0x000eee0000004200 */
[C---:B-1----:R-:W-:Y:S01]  /*7340*/  HMMA.16816.F32.BF16 R120, R136.reuse, R108, R12 ;  /* 0x0000006c8878723c */ /* 0x042fe2000004180c */
[----:B------:R-:W1:Y:S07]  /*7350*/  LDSM.16.MT88.4 R12, [R196+0x5900] ;  /* 0x00590000c40c783b */ /* 0x000e6e0000004200 */
[C---:B------:R-:W-:Y:S08]  /*7360*/  HMMA.16816.F32.BF16 R116, R136.reuse, R110, R16 ;  /* 0x0000006e8874723c */ /* 0x040ff00000041810 */
        /* <DEDUP_REMOVED lines=14> */
[C---:B--2---:R-:W-:Y:S07]  /*7450*/  HMMA.16816.F32.BF16 R76, R136.reuse, R4, R76 ;  /* 0x00000004884c723c */ /* 0x044fee000004184c */
[----:B------:R-:W-:Y:S01]  /*7460*/  FADD.FTZ R5, R169, R170 ;  /* 0x000000aaa9057221 */ /* 0x000fe20000010000 */
[C---:B------:R-:W-:Y:S04]  /*7470*/  HMMA.16816.F32.BF16 R80, R136.reuse, R6, R80 ;  /* 0x000000068850723c */ /* 0x040fe80000041850 */
[----:B------:R-:W-:Y:S04]  /*7480*/  FADD.FTZ R5, R168, R5 ;  /* 0x00000005a8057221 */ /* 0x000fe80000010000 */
[C---:B---3--:R-:W-:Y:S04]  /*7490*/  HMMA.16816.F32.BF16 R84, R136.reuse, R8, R84 ;  /* 0x000000088854723c */ /* 0x048fe80000041854 */
[----:B------:R-:W-:Y:S04]  /*74a0*/  FADD.FTZ R178, R178, R5 ;  /* 0x00000005b2b27221 */ /* 0x000fe80000010000 */
[C---:B------:R-:W-:Y:S04]  /*74b0*/  HMMA.16816.F32.BF16 R88, R136.reuse, R10, R88 ;  /* 0x0000000a8858723c */ /* 0x040fe80000041858 */
[----:B------:R-:W-:Y:S04]  /*74c0*/  FADD.FTZ R179, R179, R178 ;  /* 0x000000b2b3b37221 */ /* 0x000fe80000010000 */
[----:B------:R-:W-:Y:S01]  /*74d0*/  FADD.FTZ R182, R182, R179 ;  /* 0x000000b3b6b67221 */ /* 0x000fe20000010000 */
[C---:B-1----:R-:W-:Y:S03]  /*74e0*/  HMMA.16816.F32.BF16 R92, R136.reuse, R12, R92 ;  /* 0x0000000c885c723c */ /* 0x042fe6000004185c */
[----:B------:R-:W-:Y:S04]  /*74f0*/  FADD.FTZ R183, R183, R182 ;  /* 0x000000b6b7b77221 */ /* 0x000fe80000010000 */
[----:B------:R-:W-:Y:S01]  /*7500*/  FADD.FTZ R230, R230, R183 ;  /* 0x000000b7e6e67221 */ /* 0x000fe20000010000 */
[----:B------:R-:W-:Y:S04]  /*7510*/  HMMA.16816.F32.BF16 R96, R136, R14, R96 ;  /* 0x0000000e8860723c */ /* 0x000fe80000041860 */
[----:B------:R-:W-:Y:S04]  /*7520*/  FADD.FTZ R231, R231, R230 ;  /* 0x000000e6e7e77221 */ /* 0x000fe80000010000 */
[----:B------:R-:W-:Y:S04]  /*7530*/  FADD.FTZ R226, R226, R231 ;  /* 0x000000e7e2e27221 */ /* 0x000fe80000010000 */
[----:B------:R-:W-:Y:S04]  /*7540*/  FADD.FTZ R227, R227, R226 ;  /* 0x000000e2e3e37221 */ /* 0x000fe80000010000 */
[----:B------:R-:W-:Y:S04]  /*7550*/  FADD.FTZ R224, R224, R227 ;  /* 0x000000e3e0e07221 */ /* 0x000fe80000010000 */
[----:B------:R-:W-:Y:S04]  /*7560*/  FADD.FTZ R223, R223, R224 ;  /* 0x000000e0dfdf7221 */ /* 0x000fe80000010000 */
[----:B------:R-:W-:Y:S04]  /*7570*/  FADD.FTZ R134, R134, R223 ;  /* 0x000000df86867221 */ /* 0x000fe80000010000 */
[----:B------:R-:W-:Y:S01]  /*7580*/  FADD.FTZ R219, R133, R134 ;  /* 0x0000008685db7221 */ /* 0x000fe20000010000 */
[----:B------:R-:W-:-:S05]  /*7590*/  @P4 BRA `(.L_x_12) ;  /* 0xffffd5f000004947 */ /* 0x000fca000383ffff */
.L_x_11:
[----:B------:R-:W1:Y:S01]  /*75a0*/  SHFL.BFLY PT, R6, R221, 0x2, 0x1f ;  /* 0x0c401f00dd067f89 */ /* 0x000e6200000e0000 */
[----:B------:R-:W-:-:S03]  /*75b0*/  PLOP3.LUT P2, PT, PT, PT, PT, 0x8, 0x0 ;  /* 0x000000000000781c */ /* 0x000fc60003f4e170 */
[----:B------:R-:W2:Y:S01]  /*75c0*/  SHFL.BFLY PT, R0, R219, 0x2, 0x1f ;  /* 0x0c401f00db007f89 */ /* 0x000ea200000e0000 */
[----:B-1----:R-:W-:Y:S02]  /*75d0*/  FADD.FTZ R6, R6, R221 ;  /* 0x000000dd06067221 */ /* 0x002fe40000010000 */
[----:B--2---:R-:W-:-:S03]  /*75e0*/  FADD.FTZ R7, R0, R219 ;  /* 0x000000db00077221 */ /* 0x004fc60000010000 */
[----:B------:R-:W1:Y:S01]  /*75f0*/  SHFL.BFLY PT, R5, R6, 0x1, 0x1f ;  /* 0x0c201f0006057f89 */ /* 0x000e6200000e0000 */
[----:B------:R-:W-:-:S03]  /*7600*/  MOV R0, RZ ;  /* 0x000000ff00007202 */ /* 0x000fc60000000f00 */
[----:B------:R-:W2:Y:S01]  /*7610*/  SHFL.BFLY PT, R2, R7, 0x1, 0x1f ;  /* 0x0c201f0007027f89 */ /* 0x000ea200000e0000 */
[----:B-1----:R-:W-:Y:S01]  /*7620*/  FADD.FTZ R4, R6, R5 ;  /* 0x0000000506047221 */ /* 0x002fe20000010000 */
[----:B------:R-:W-:Y:S01]  /*7630*/  MOV R5, RZ ;  /* 0x000000ff00057202 */ /* 0x000fe20000000f00 */
[----:B--2---:R-:W-:-:S03]  /*7640*/  FADD.FTZ R2, R2, R7 ;  /* 0x0000000702027221 */ /* 0x004fc60000010000 */
[----:B------:R-:W-:Y:S02]  /*7650*/  FSETP.NE.FTZ.AND P1, PT, R4, RZ, PT ;  /* 0x000000ff0400720b */ /* 0x000fe40003f35000 */
[----:B------:R-:W-:-:S11]  /*7660*/  FSETP.NE.FTZ.AND P0, PT, R2, RZ, PT ;  /* 0x000000ff0200720b */ /* 0x000fd60003f15000 */
[----:B------:R-:W1:Y:S01]  /*7670*/  @P1 MUFU.RCP R5, R4 ;  /* 0x0000000400051308 */ /* 0x000e620000001000 */
[----:B------:R-:W-:Y:S02]  /*7680*/  @P1 MOV R8, 0x3f317218 ;  /* 0x3f31721800081802 */ /* 0x000fe40000000f00 */
[----:B------:R-:W-:-:S05]  /*7690*/  @P0 MOV R9, 0x3f317218 ;  /* 0x3f31721800090802 */ /* 0x000fca0000000f00 */
[----:B------:R-:W2:Y:S08]  /*76a0*/  @P1 MUFU.LG2 R4, R4 ;  /* 0x0000000400041308 */ /* 0x000eb00000000c00 */
[----:B------:R-:W3:Y:S01]  /*76b0*/  @P0 MUFU.LG2 R6, R2 ;  /* 0x0000000200060308 */ /* 0x000ee20000000c00 */
[C---:B-1----:R-:W-:Y:S02]  /*76c0*/  FMUL.FTZ R128, R5.reuse, R128 ;  /* 0x0000008005807220 */ /* 0x042fe40000410000 */
[----:B------:R-:W-:-:S02]  /*76d0*/  FMUL.FTZ R129, R5, R129 ;  /* 0x0000008105817220 */ /* 0x000fc40000410000 */
[C---:B------:R-:W-:Y:S02]  /*76e0*/  FMUL.FTZ R124, R5.reuse, R124 ;  /* 0x0000007c057c7220 */ /* 0x040fe40000410000 */
[C---:B------:R-:W-:Y:S01]  /*76f0*/  FMUL.FTZ R125, R5.reuse, R125 ;  /* 0x0000007d057d7220 */ /* 0x040fe20000410000 */
[----:B------:R1:W4:Y:S01]  /*7700*/  @P0 MUFU.RCP R0, R2 ;  /* 0x0000000200000308 */ /* 0x0003220000001000 */
[----:B--2---:R-:W-:Y:S02]  /*7710*/  @P1 FMUL.FTZ R7, R4, 0.69314718246459960938 ;  /* 0x3f31721804071820 */ /* 0x004fe40000410000 */
[----:B------:R-:W-:Y:S02]  /*7720*/  @P1 FMUL.FTZ R4, R8, c[0x0][0x2d0] ;  /* 0x0000b40008041a20 */ /* 0x000fe40000410000 */
[C---:B------:R-:W-:Y:S02]  /*7730*/  FMUL.FTZ R120, R5.reuse, R120 ;  /* 0x0000007805787220 */ /* 0x040fe40000410000 */
[----:B------:R-:W-:-:S02]  /*7740*/  FMUL.FTZ R121, R5, R121 ;  /* 0x0000007905797220 */ /* 0x000fc40000410000 */
[----:B---3--:R-:W-:Y:S02]  /*7750*/  @P0 FMUL.FTZ R8, R6, 0.69314718246459960938 ;  /* 0x3f31721806080820 */ /* 0x008fe40000410000 */
[----:B------:R-:W-:Y:S02]  /*7760*/  @P0 FMUL.FTZ R6, R9, c[0x0][0x2d0] ;  /* 0x0000b40009060a20 */ /* 0x000fe40000410000 */
[C---:B------:R-:W-:Y:S02]  /*7770*/  FMUL.FTZ R116, R5.reuse, R116 ;  /* 0x0000007405747220 */ /* 0x040fe40000410000 */
[C---:B------:R-:W-:Y:S01]  /*7780*/  FMUL.FTZ R117, R5.reuse, R117 ;  /* 0x0000007505757220 */ /* 0x040fe20000410000 */
[----:B-1----:R-:W-:Y:S01]  /*7790*/  MOV R2, 0xff800000 ;  /* 0xff80000000027802 */ /* 0x002fe20000000f00 */
[C---:B------:R-:W-:Y:S02]  /*77a0*/  FMUL.FTZ R112, R5.reuse, R112 ;  /* 0x0000007005707220 */ /* 0x040fe40000410000 */
[----:B------:R-:W-:-:S02]  /*77b0*/  FMUL.FTZ R113, R5, R113 ;  /* 0x0000007105717220 */ /* 0x000fc40000410000 */
[C---:B------:R-:W-:Y:S02]  /*77c0*/  FMUL.FTZ R108, R5.reuse, R108 ;  /* 0x0000006c056c7220 */ /* 0x040fe40000410000 */
[C---:B------:R-:W-:Y:S02]  /*77d0*/  FMUL.FTZ R109, R5.reuse, R109 ;  /* 0x0000006d056d7220 */ /* 0x040fe40000410000 */
[C---:B------:R-:W-:Y:S02]  /*77e0*/  FMUL.FTZ R104, R5.reuse, R104 ;  /* 0x0000006805687220 */ /* 0x040fe40000410000 */
[C---:B------:R-:W-:Y:S02]  /*77f0*/  FMUL.FTZ R105, R5.reuse, R105 ;  /* 0x0000006905697220 */ /* 0x040fe40000410000 */
        /* <DEDUP_REMOVED lines=33> */
[----:B------:R-:W-:Y:S01]  /*7a10*/  FMUL.FTZ R97, R5, R97 ;  /* 0x0000006105617220 */ /* 0x000fe20000410000 */
[----:B------:R-:W-:Y:S01]  /*7a20*/  MOV R5, 0xff800000 ;  /* 0xff80000000057802 */ /* 0x000fe20000000f00 */
[C---:B----4-:R-:W-:Y:S02]  /*7a30*/  FMUL.FTZ R130, R0.reuse, R130 ;  /* 0x0000008200827220 */ /* 0x050fe40000410000 */
        /* <DEDUP_REMOVED lines=46> */
[----:B------:R-:W-:Y:S02]  /*7d20*/  FMUL.FTZ R99, R0, R99 ;  /* 0x0000006300637220 */ /* 0x000fe40000410000 */
[----:B------:R-:W-:Y:S02]  /*7d30*/  @P1 FFMA.FTZ R2, R4, R132, R7 ;  /* 0x0000008404021223 */ /* 0x000fe40000010007 */
[----:B------:R-:W-:Y:S02]  /*7d40*/  @P0 FFMA.FTZ R5, R6, R3, R8 ;  /* 0x0000000306050223 */ /* 0x000fe40000010008 */
.L_x_3:
[----:B------:R-:W-:Y:S05]  /*7d50*/  @P2 BRA `(.L_x_15) ;  /* 0x0000196000002947 */ /* 0x000fea0003800000 */
[----:B------:R-:W3:Y:S01]  /*7d60*/  S2R R11, SR_TID.X ;  /* 0x00000000000b7919 */ /* 0x000ee20000002100 */
[----:B------:R-:W-:Y:S01]  /*7d70*/  USHF.R.S32.HI UR6, URZ, 0x1f, UR10 ;  /* 0x0000001f3f067899 */ /* 0x000fe2000801140a */
[----:B------:R-:W-:Y:S01]  /*7d80*/  IMAD R6, RZ, RZ, -UR10 ;  /* 0x8000000aff067e24 */ /* 0x000fe2000f8e02ff */
[----:B------:R-:W-:Y:S01]  /*7d90*/  ULDC.64 UR4, c[0x0][0x4d0] ;  /* 0x0001340000047ab9 */ /* 0x000fe20000000a00 */
[----:B------:R-:W4:Y:S01]  /*7da0*/  S2R R3, SR_CTAID.Y ;  /* 0x0000000000037919 */ /* 0x000f220000002600 */
[----:B------:R-:W-:Y:S01]  /*7db0*/  UIMAD UR7, UR6, UR4, URZ ;  /* 0x00000004060772a4 */ /* 0x000fe2000f8e023f */
[----:B------:R-:W-:Y:S01]  /*7dc0*/  IMAD.MOV.U32 R9, RZ, RZ, c[0x0][0x4e8] ;  /* 0x00013a00ff097624 */ /* 0x000fe200078e00ff */
[----:B--2---:R-:W-:Y:S01]  /*7dd0*/  UIMAD.WIDE.U32 UR8, UR10, UR4, URZ ;  /* 0x000000040a0872a5 */ /* 0x004fe2000f8e003f */
[----:B------:R-:W2:Y:S01]  /*7de0*/  S2R R8, SR_CTAID.Z ;  /* 0x0000000000087919 */ /* 0x000ea20000002700 */
[----:B------:R-:W-:Y:S01]  /*7df0*/  UIMAD UR7, UR10, UR5, UR7 ;  /* 0x000000050a0772a4 */ /* 0x000fe2000f8e0207 */
[----:B------:R-:W-:Y:S01]  /*7e00*/  BSSY B0, `(.L_x_16) ;  /* 0x00000f9000007945 */ /* 0x000fe20003800000 */
[C---:B------:R-:W-:Y:S01]  /*7e10*/  ISETP.NE.AND P1, PT, R9.reuse, 0x1, PT ;  /* 0x000000010900780c */ /* 0x040fe20003f25270 */
[----:B------:R-:W-:Y:S01]  /*7e20*/  ULDC.64 UR4, c[0x0][0x438] ;  /* 0x00010e0000047ab9 */ /* 0x000fe20000000a00 */
[----:B------:R-:W-:Y:S01]  /*7e30*/  MOV R17, UR9 ;  /* 0x0000000900117c02 */ /* 0x000fe20008000f00 */
[----:B------:R-:W-:Y:S01]  /*7e40*/  UIMAD.WIDE.U32 UR14, UR10, UR4, URZ ;  /* 0x000000040a0e72a5 */ /* 0x000fe2000f8e003f */
[----:B------:R-:W-:Y:S01]  /*7e50*/  IMAD.U32 R16, RZ, RZ, UR8 ;  /* 0x00000008ff107e24 */ /* 0x000fe2000f8e00ff */
[----:B------:R-:W-:Y:S01]  /*7e60*/  UIMAD UR4, UR6, UR4, URZ ;  /* 0x00000004060472a4 */ /* 0x000fe2000f8e023f */
[----:B------:R-:W-:Y:S01]  /*7e70*/  IMAD R9, R9, c[0x0][0x388], RZ ;  /* 0x0000e20009097a24 */ /* 0x000fe200078e02ff */
[----:B------:R-:W-:-:S02]  /*7e80*/  UIADD3 UR7, UR9, UR7, URZ ;  /* 0x0000000709077290 */ /* 0x000fc4000fffe03f */
[----:B------:R-:W-:Y:S01]  /*7e90*/  UIMAD UR4, UR10, UR5, UR4 ;  /* 0x000000050a0472a4 */ /* 0x000fe2000f8e0204 */
[----:B------:R-:W-:Y:S01]  /*7ea0*/  MOV R14, UR14 ;  /* 0x0000000e000e7c02 */ /* 0x000fe20008000f00 */
[----:B------:R-:W-:Y:S01]  /*7eb0*/  IMAD.U32 R15, RZ, RZ, UR15 ;  /* 0x0000000fff0f7e24 */ /* 0x000fe2000f8e00ff */
[----:B---3--:R-:W-:Y:S01]  /*7ec0*/  SHF.R.S32.HI R0, RZ, 0x1f, R11 ;  /* 0x0000001fff007819 */ /* 0x008fe2000001140b */
[----:B------:R-:W-:Y:S01]  /*7ed0*/  UIADD3 UR4, UR15, UR4, URZ ;  /* 0x000000040f047290 */ /* 0x000fe2000fffe03f */
[----:B------:R-:W-:Y:S02]  /*7ee0*/  IMAD.U32 R17, RZ, RZ, UR7 ;  /* 0x00000007ff117e24 */ /* 0x000fe4000f8e00ff */
[-C--:B------:R-:W-:Y:S01]  /*7ef0*/  LEA.HI R13, R0, R11.reuse, RZ, 0x5 ;  /* 0x0000000b000d7211 */ /* 0x080fe200078f28ff */
[----:B----4-:R-:W-:Y:S01]  /*7f00*/  IMAD R6, R6, c[0x0][0x550], R3 ;  /* 0x0001540006067a24 */ /* 0x010fe200078e0203 */
[----:B------:R-:W-:Y:S01]  /*7f10*/  LEA.HI R0, R0, R11, RZ, 0x2 ;  /* 0x0000000b00007211 */ /* 0x000fe200078f10ff */
[----:B------:R-:W-:Y:S01]  /*7f20*/  IMAD.U32 R15, RZ, RZ, UR4 ;  /* 0x00000004ff0f7e24 */ /* 0x000fe2000f8e00ff */
[----:B-1----:R-:W-:Y:S01]  /*7f30*/  LOP3.LUT R4, R13, 0xffffffe0, RZ, 0xc0, !PT ;  /* 0xffffffe00d047812 */ /* 0x002fe200078ec0ff */
[----:B--2---:R-:W-:Y:S01]  /*7f40*/  IMAD.WIDE.U32 R16, R8, c[0x0][0x4d8], R16 ;  /* 0x0001360008107a25 */ /* 0x004fe200078e0010 */
[----:B------:R-:W-:-:S02]  /*7f50*/  SHF.R.S32.HI R10, RZ, 0x5, R13 ;  /* 0x00000005ff0a7819 */ /* 0x000fc4000001140d */
[----:B------:R-:W-:Y:S01]  /*7f60*/  SHF.R.S32.HI R13, RZ, 0x1f, R13 ;  /* 0x0000001fff0d7819 */ /* 0x000fe2000001140d */
[----:B------:R-:W-:Y:S01]  /*7f70*/  IMAD.IADD R4, R11, 0x1, -R4 ;  /* 0x000000010b047824 */ /* 0x000fe200078e0a04 */
[----:B------:R-:W-:Y:S01]  /*7f80*/  LOP3.LUT R0, R0, 0xfffffffc, RZ, 0xc0, !PT ;  /* 0xfffffffc00007812 */ /* 0x000fe200078ec0ff */
[----:B------:R-:W-:Y:S01]  /*7f90*/  IMAD.WIDE.U32 R14, R8, c[0x0][0x440], R14 ;  /* 0x00011000080e7a25 */ /* 0x000fe200078e000e */
[----:B------:R-:W-:Y:S02]  /*7fa0*/  LEA.HI R13, R13, R10, RZ, 0x3 ;  /* 0x0000000a0d0d7211 */ /* 0x000fe400078f18ff */
[----:B------:R-:W-:Y:S01]  /*7fb0*/  IADD3 R11, -R0, R11, RZ ;  /* 0x0000000b000b7210 */ /* 0x000fe20007ffe1ff */
[----:B------:R-:W-:Y:S01]  /*7fc0*/  IMAD.MOV.U32 R20, RZ, RZ, R14 ;  /* 0x000000ffff147224 */ /* 0x000fe200078e000e */
[----:B------:R-:W-:Y:S01]  /*7fd0*/  LOP3.LUT R13, R13, 0xffffff8, RZ, 0xc0, !PT ;  /* 0x0ffffff80d0d7812 */ /* 0x000fe200078ec0ff */
[----:B------:R-:W1:Y:S01]  /*7fe0*/  S2R R0, SR_CTAID.X ;  /* 0x0000000000007919 */ /* 0x000e620000002500 */
[----:B------:R-:W-:-:S02]  /*7ff0*/  SHF.R.S32.HI R3, RZ, 0x1f, R4 ;  /* 0x0000001fff037819 */ /* 0x000fc40000011404 */
[----:B------:R-:W-:Y:S01]  /*8000*/  SHF.R.S32.HI R7, RZ, 0x1f, R8 ;  /* 0x0000001fff077819 */ /* 0x000fe20000011408 */
[----:B------:R-:W-:Y:S01]  /*8010*/  IMAD.IADD R13, R10, 0x1, -R13 ;  /* 0x000000010a0d7824 */ /* 0x000fe200078e0a0d */
[----:B------:R-:W-:Y:S02]  /*8020*/  LEA.HI R10, R11, R11, RZ, 0x1 ;  /* 0x0000000b0b0a7211 */ /* 0x000fe400078f08ff */
[----:B------:R-:W-:Y:S02]  /*8030*/  LEA.HI R3, R3, R4, RZ, 0x2 ;  /* 0x0000000403037211 */ /* 0x000fe400078f10ff */
[----:B------:R-:W-:Y:S02]  /*8040*/  LOP3.LUT R10, R10, 0x1ffffffe, RZ, 0xc0, !PT ;  /* 0x1ffffffe0a0a7812 */ /* 0x000fe400078ec0ff */
[----:B------:R-:W-:Y:S02]  /*8050*/  SHF.R.S32.HI R12, RZ, 0x2, R3 ;  /* 0x00000002ff0c7819 */ /* 0x000fe40000011403 */
[----:B------:R-:W-:Y:S01]  /*8060*/  IADD3 R10, R11, -R10, RZ ;  /* 0x8000000a0b0a7210 */ /* 0x000fe20007ffe0ff */
[----:B------:R-:W-:Y:S01]  /*8070*/  IMAD R11, R7, c[0x0][0x4d8], RZ ;  /* 0x00013600070b7a24 */ /* 0x000fe200078e02ff */
[----:B------:R-:W-:Y:S01]  /*8080*/  LOP3.LUT R3, R3, 0x7ffffffc, RZ, 0xc0, !PT ;  /* 0x7ffffffc03037812 */ /* 0x000fe200078ec0ff */
[----:B------:R-:W-:-:S02]  /*8090*/  IMAD R13, R13, 0x10, R12 ;  /* 0x000000100d0d7824 */ /* 0x000fc400078e020c */
[----:B------:R-:W-:Y:S02]  /*80a0*/  IMAD R7, R7, c[0x0][0x440], RZ ;  /* 0x0001100007077a24 */ /* 0x000fe400078e02ff */
[----:B------:R-:W-:Y:S02]  /*80b0*/  IMAD R19, R10, 0x8, R13 ;  /* 0x000000080a137824 */ /* 0x000fe400078e020d */
[C---:B------:R-:W-:Y:S02]  /*80c0*/  IMAD R7, R8.reuse, c[0x0][0x444], R7 ;  /* 0x0001110008077a24 */ /* 0x040fe400078e0207 */
[----:B------:R-:W-:Y:S01]  /*80d0*/  IMAD R11, R8, c[0x0][0x4dc], R11 ;  /* 0x00013700080b7a24 */ /* 0x000fe200078e020b */
[C---:B-1----:R-:W-:Y:S01]  /*80e0*/  LEA R19, R0.reuse, R19, 0x7 ;  /* 0x0000001300137211 */ /* 0x042fe200078e38ff */
[----:B------:R-:W-:Y:S01]  /*80f0*/  IMAD.IADD R21, R15, 0x1, R7 ;  /* 0x000000010f157824 */ /* 0x000fe200078e0207 */
[----:B------:R-:W-:Y:S01]  /*8100*/  SHF.R.S32.HI R8, RZ, 0x1f, R6 ;  /* 0x0000001fff087819 */ /* 0x000fe20000011406 */
[----:B------:R-:W-:Y:S01]  /*8110*/  IMAD.IADD R17, R17, 0x1, R11 ;  /* 0x0000000111117824 */ /* 0x000fe200078e020b */
[----:B------:R-:W-:Y:S01]  /*8120*/  MOV R10, R19 ;  /* 0x00000013000a7202 */ /* 0x000fe20000000f00 */
[----:B------:R-:W-:Y:S01]  /*8130*/  @P1 IMAD.HI.U32 R7, R19, c[0x0][0x4ec], RZ ;  /* 0x00013b0013071a27 */ /* 0x000fe200078e00ff */
[----:B------:R-:W-:-:S03]  /*8140*/  LEA R0, R0, R13, 0x7 ;  /* 0x0000000d00007211 */ /* 0x000fc600078e38ff */
[C---:B------:R-:W-:Y:S01]  /*8150*/  IMAD R11, R8.reuse, c[0x0][0x4e0], RZ ;  /* 0x00013800080b7a24 */ /* 0x040fe200078e02ff */
[----:B------:R-:W-:Y:S01]  /*8160*/  @P1 SHF.R.U32.HI R10, RZ, c[0x0][0x4f0], R7 ;  /* 0x00013c00ff0a1a19 */ /* 0x000fe20000011607 */
[----:B------:R-:W-:Y:S01]  /*8170*/  IMAD R15, R8, c[0x0][0x448], RZ ;  /* 0x00011200080f7a24 */ /* 0x000fe200078e02ff */
[----:B------:R-:W-:Y:S01]  /*8180*/  MOV R7, R19 ;  /* 0x0000001300077202 */ /* 0x000fe20000000f00 */
[C---:B------:R-:W-:Y:S01]  /*8190*/  IMAD R11, R6.reuse, c[0x0][0x4e4], R11 ;  /* 0x00013900060b7a24 */ /* 0x040fe200078e020b */
[--C-:B------:R-:W-:Y:S01]  /*81a0*/  SHF.R.S32.HI R12, RZ, 0x1f, R10.reuse ;  /* 0x0000001fff0c7819 */ /* 0x100fe2000001140a */
[----:B------:R-:W-:Y:S02]  /*81b0*/  IMAD.MOV R8, RZ, RZ, -R10 ;  /* 0x000000ffff087224 */ /* 0x000fe400078e0a0a */
[C---:B------:R-:W-:Y:S02]  /*81c0*/  IMAD R15, R6.reuse, c[0x0][0x44c], R15 ;  /* 0x00011300060f7a24 */ /* 0x040fe400078e020f */
[----:B------:R-:W-:-:S04]  /*81d0*/  IMAD.WIDE.U32 R20, R6, c[0x0][0x448], R20 ;  /* 0x0001120006147a25 */ /* 0x000fc800078e0014 */
[----:B------:R-:W-:-:S04]  /*81e0*/  IMAD.WIDE.U32 R16, R6, c[0x0][0x4e0], R16 ;  /* 0x0001380006107a25 */ /* 0x000fc800078e0010 */
[----:B------:R-:W-:Y:S01]  /*81f0*/  @P1 IMAD.HI.U32 R6, R19, c[0x0][0x4ec], RZ ;  /* 0x00013b0013061a27 */ /* 0x000fe200078e00ff */
[----:B------:R-:W-:Y:S01]  /*8200*/  BAR.SYNC.DEFER_BLOCKING 0x1, 0x100 ;  /* 0x0044000000007b1d */ /* 0x000fe20000010000 */
[----:B------:R-:W-:Y:S02]  /*8210*/  IADD3 R10, P0, R10, R16, RZ ;  /* 0x000000100a0a7210 */ /* 0x000fe40007f1e0ff */
[----:B------:R-:W-:Y:S01]  /*8220*/  IMAD R8, R8, c[0x0][0x4e8], R19 ;  /* 0x00013a0008087a24 */ /* 0x000fe200078e0213 */
[----:B------:R-:W-:Y:S01]  /*8230*/  @P1 SHF.R.U32.HI R7, RZ, c[0x0][0x4f0], R6 ;  /* 0x00013c00ff071a19 */ /* 0x000fe20000011606 */
[----:B------:R-:W-:Y:S01]  /*8240*/  IMAD.IADD R21, R21, 0x1, R15 ;  /* 0x0000000115157824 */ /* 0x000fe200078e020f */
[----:B------:R-:W-:Y:S01]  /*8250*/  IADD3.X R11, R12, R17, R11, P0, !PT ;  /* 0x000000110c0b7210 */ /* 0x000fe200007fe40b */
[----:B------:R-:W-:Y:S01]  /*8260*/  IMAD.IADD R3, R4, 0x1, -R3 ;  /* 0x0000000104037824 */ /* 0x000fe200078e0a03 */
[----:B------:R-:W-:Y:S01]  /*8270*/  SHF.R.S32.HI R6, RZ, 0x1f, R8 ;  /* 0x0000001fff067819 */ /* 0x000fe20000011408 */
[C---:B------:R-:W-:Y:S01]  /*8280*/  IMAD.WIDE.U32 R20, R7.reuse, c[0x0][0x430], R20 ;  /* 0x00010c0007147a25 */ /* 0x040fe200078e0014 */
[----:B------:R-:W-:-:S02]  /*8290*/  IADD3 R12, -R7, RZ, RZ ;  /* 0x000000ff070c7210 */ /* 0x000fc40007ffe1ff */
[----:B------:R-:W-:Y:S01]  /*82a0*/  LOP3.LUT P1, RZ, R4, 0x3, RZ, 0xc0, !PT ;  /* 0x0000000304ff7812 */ /* 0x000fe2000782c0ff */
[----:B------:R-:W-:Y:S01]  /*82b0*/  IMAD R15, R6, c[0x0][0x4c8], RZ ;  /* 0x00013200060f7a24 */ /* 0x000fe200078e02ff */
[----:B------:R-:W-:Y:S01]  /*82c0*/  SHF.R.S32.HI R6, RZ, 0x1f, R7 ;  /* 0x0000001fff067819 */ /* 0x000fe20000011407 */
[----:B------:R-:W-:Y:S01]  /*82d0*/  IMAD.WIDE.U32 R10, R8, c[0x0][0x4c8], R10 ;  /* 0x00013200080a7a25 */ /* 0x000fe200078e000a */
[----:B------:R-:W-:-:S03]  /*82e0*/  ISETP.GE.OR P2, PT, R0, R9, P1 ;  /* 0x000000090000720c */ /* 0x000fc60000f46670 */
[----:B------:R-:W-:Y:S01]  /*82f0*/  IMAD R15, R8, c[0x0][0x4cc], R15 ;  /* 0x00013300080f7a24 */ /* 0x000fe200078e020f */
[----:B------:R-:W-:Y:S01]  /*8300*/  LEA R8, P0, R10, c[0x0][0x4a8], 0x2 ;  /* 0x00012a000a087a11 */ /* 0x000fe200078010ff */
[----:B------:R-:W-:Y:S02]  /*8310*/  IMAD R12, R12, c[0x0][0x4e8], R19 ;  /* 0x00013a000c0c7a24 */ /* 0x000fe400078e0213 */
[----:B------:R-:W-:Y:S02]  /*8320*/  IMAD.IADD R15, R11, 0x1, R15 ;  /* 0x000000010b0f7824 */ /* 0x000fe400078e020f */
[----:B------:R-:W-:Y:S01]  /*8330*/  IMAD R6, R6, c[0x0][0x430], RZ ;  /* 0x00010c0006067a24 */ /* 0x000fe200078e02ff */
[----:B------:R-:W-:Y:S02]  /*8340*/  SHFL.IDX PT, R16, R8, 0x1, 0x1c1f ;  /* 0x003c1f0008107f89 */ /* 0x000fe400000e0000 */
[----:B------:R-:W-:Y:S01]  /*8350*/  LEA.HI.X R15, R10, c[0x0][0x4ac], R15, 0x2, P0 ;  /* 0x00012b000a0f7a11 */ /* 0x000fe200000f140f */
[----:B------:R-:W-:Y:S01]  /*8360*/  IMAD R7, R7, c[0x0][0x434], R6 ;  /* 0x00010d0007077a24 */ /* 0x000fe200078e0206 */
[----:B------:R-:W-:Y:S01]  /*8370*/  SHFL.IDX PT, R10, R8, RZ, 0x1c1f ;  /* 0x001c1fff080a7589 */ /* 0x000fe200000e0000 */
[----:B------:R-:W-:-:S02]  /*8380*/  SHF.R.S32.HI R6, RZ, 0x1f, R12 ;  /* 0x0000001fff067819 */ /* 0x000fc4000001140c */
[----:B------:R-:W-:Y:S01]  /*8390*/  IMAD.IADD R21, R21, 0x1, R7 ;  /* 0x0000000115157824 */ /* 0x000fe200078e0207 */
[----:B------:R-:W1:Y:S02]  /*83a0*/  SHFL.IDX PT, R11, R15, RZ, 0x1c1f ;  /* 0x001c1fff0f0b7589 */ /* 0x000e6400000e0000 */
[----:B------:R-:W-:Y:S01]  /*83b0*/  IMAD R7, R6, c[0x0][0x428], RZ ;  /* 0x00010a0006077a24 */ /* 0x000fe200078e02ff */
[----:B------:R-:W-:Y:S01]  /*83c0*/  IADD3 R6, R0, 0x8, RZ ;  /* 0x0000000800067810 */ /* 0x000fe20007ffe0ff */
[----:B------:R-:W2:Y:S01]  /*83d0*/  SHFL.IDX PT, R17, R15, 0x1, 0x1c1f ;  /* 0x003c1f000f117f89 */ /* 0x000ea200000e0000 */
[----:B------:R-:W-:Y:S02]  /*83e0*/  IMAD.WIDE.U32 R20, R12, c[0x0][0x428], R20 ;  /* 0x00010a000c147a25 */ /* 0x000fe400078e0014 */
[----:B------:R-:W-:Y:S02]  /*83f0*/  ISETP.GE.OR P1, PT, R6, R9, P1 ;  /* 0x000000090600720c */ /* 0x000fe40000f26670 */
[----:B------:R-:W-:-:S05]  /*8400*/  IMAD R7, R12, c[0x0][0x42c], R7 ;  /* 0x00010b000c077a24 */ /* 0x000fca00078e0207 */
[----:B------:R-:W-:Y:S02]  /*8410*/  IADD3 R12, R21, R7, RZ ;  /* 0x00000007150c7210 */ /* 0x000fe40007ffe0ff */
[----:B------:R-:W-:-:S04]  /*8420*/  LEA R7, P0, R20, c[0x0][0x400], 0x2 ;  /* 0x0001000014077a11 */ /* 0x000fc800078010ff */
[----:B------:R-:W-:Y:S01]  /*8430*/  LEA.HI.X R12, R20, c[0x0][0x404], R12, 0x2, P0 ;  /* 0x00010100140c7a11 */ /* 0x000fe200000f140c */
[----:B------:R3:W4:Y:S01]  /*8440*/  SHFL.IDX PT, R14, R7, RZ, 0x1c1f ;  /* 0x001c1fff070e7589 */ /* 0x00072200000e0000 */
[----:B------:R-:W-:-:S03]  /*8450*/  ISETP.GE.AND P0, PT, R6, R9, PT ;  /* 0x000000090600720c */ /* 0x000fc60003f06270 */
[----:B-1----:R3:W-:Y:S04]  /*8460*/  @!P2 ST.E [R10.64], R2 ;  /* 0x000000020a00a985 */ /* 0x0027e8000c10190c */
[----:B--2---:R3:W-:Y:S01]  /*8470*/  @!P1 ST.E [R16.64], R5 ;  /* 0x0000000510009985 */ /* 0x0047e2000c10190c */
[----:B------:R-:W-:Y:S02]  /*8480*/  ISETP.GE.AND P1, PT, R0, R9, PT ;  /* 0x000000090000720c */ /* 0x000fe40003f26270 */
[----:B------:R-:W-:Y:S01]  /*8490*/  SHF.L.U32 R9, R3, 0x1, RZ ;  /* 0x0000000103097819 */ /* 0x000fe200000006ff */
[----:B------:R3:W1:Y:S10]  /*84a0*/  SHFL.IDX PT, R15, R12, RZ, 0x1c1f ;  /* 0x001c1fff0c0f7589 */ /* 0x00067400000e0000 */
[----:B------:R-:W-:Y:S05]  /*84b0*/  @P1 BRA `(.L_x_17) ;  /* 0x000008d000001947 */ /* 0x000fea0003800000 */
[C---:B------:R-:W-:Y:S02]  /*84c0*/  ISETP.GE.AND P1, PT, R9.reuse, c[0x0][0x3c8], PT ;  /* 0x0000f20009007a0c */ /* 0x040fe40003f26270 */
[----:B---3--:R-:W-:-:S02]  /*84d0*/  IADD3 R5, R9, 0x8, RZ ;  /* 0x0000000809057810 */ /* 0x008fc40007ffe0ff */
[C---:B------:R-:W-:Y:S02]  /*84e0*/  IADD3 R4, R9.reuse, 0x10, RZ ;  /* 0x0000001009047810 */ /* 0x040fe40007ffe0ff */
[----:B------:R-:W-:Y:S02]  /*84f0*/  IADD3 R3, R9, 0x18, RZ ;  /* 0x0000001809037810 */ /* 0x000fe40007ffe0ff */
[----:B------:R-:W-:Y:S02]  /*8500*/  ISETP.GE.AND P5, PT, R5, c[0x0][0x3c8], PT ;  /* 0x0000f20005007a0c */ /* 0x000fe40003fa6270 */
[----:B------:R-:W-:Y:S02]  /*8510*/  ISETP.GE.AND P4, PT, R4, c[0x0][0x3c8], PT ;  /* 0x0000f20004007a0c */ /* 0x000fe40003f86270 */
[C---:B------:R-:W-:Y:S01]  /*8520*/  IADD3 R2, R9.reuse, 0x20, RZ ;  /* 0x0000002009027810 */ /* 0x040fe20007ffe0ff */
[----:B-1--4-:R-:W-:Y:S01]  /*8530*/  @!P1 IMAD.WIDE R10, R9, 0x4, R14 ;  /* 0x00000004090a9825 */ /* 0x012fe200078e020e */
[----:B------:R-:W-:-:S02]  /*8540*/  ISETP.GE.AND P3, PT, R3, c[0x0][0x3c8], PT ;  /* 0x0000f20003007a0c */ /* 0x000fc40003f66270 */
[----:B------:R-:W-:Y:S02]  /*8550*/  ISETP.GE.AND P2, PT, R2, c[0x0][0x3c8], PT ;  /* 0x0000f20002007a0c */ /* 0x000fe40003f46270 */
[C---:B------:R-:W-:Y:S01]  /*8560*/  IADD3 R0, R9.reuse, 0x28, RZ ;  /* 0x0000002809007810 */ /* 0x040fe20007ffe0ff */
[----:B------:R1:W-:Y:S01]  /*8570*/  @!P1 ST.E.64 [R10.64], R128 ;  /* 0x000000800a009985 */ /* 0x0003e2000c101b0c */
[----:B------:R-:W-:Y:S02]  /*8580*/  IADD3 R6, R9, 0x30, RZ ;  /* 0x0000003009067810 */ /* 0x000fe40007ffe0ff */
[----:B------:R-:W-:Y:S02]  /*8590*/  ISETP.GE.AND P6, PT, R0, c[0x0][0x3c8], PT ;  /* 0x0000f20000007a0c */ /* 0x000fe40003fc6270 */
[----:B------:R-:W-:Y:S02]  /*85a0*/  @!P5 LEA.HI R5, R5, R5, RZ, 0x1 ;  /* 0x000000050505d211 */ /* 0x000fe400078f08ff */
[----:B------:R-:W-:-:S02]  /*85b0*/  ISETP.GE.AND P1, PT, R6, c[0x0][0x3c8], PT ;  /* 0x0000f20006007a0c */ /* 0x000fc40003f26270 */
[----:B------:R-:W-:Y:S02]  /*85c0*/  @!P4 LEA.HI R4, R4, R4, RZ, 0x1 ;  /* 0x000000040404c211 */ /* 0x000fe400078f08ff */
[----:B------:R-:W-:Y:S02]  /*85d0*/  @!P3 LEA.HI R3, R3, R3, RZ, 0x1 ;  /* 0x000000030303b211 */ /* 0x000fe400078f08ff */
[----:B------:R-:W-:Y:S02]  /*85e0*/  @!P5 LOP3.LUT R5, R5, 0xfffffffe, RZ, 0xc0, !PT ;  /* 0xfffffffe0505d812 */ /* 0x000fe400078ec0ff */
[----:B------:R-:W-:Y:S02]  /*85f0*/  @!P4 LOP3.LUT R13, R4, 0xfffffffe, RZ, 0xc0, !PT ;  /* 0xfffffffe040dc812 */ /* 0x000fe400078ec0ff */
[----:B------:R-:W-:Y:S01]  /*8600*/  @!P2 LEA.HI R2, R2, R2, RZ, 0x1 ;  /* 0x000000020202a211 */ /* 0x000fe200078f08ff */
[----:B------:R-:W-:Y:S01]  /*8610*/  @!P5 IMAD.WIDE R4, R5, 0x4, R14 ;  /* 0x000000040504d825 */ /* 0x000fe200078e020e */
[----:B------:R-:W-:-:S02]  /*8620*/  @!P3 LOP3.LUT R3, R3, 0xfffffffe, RZ, 0xc0, !PT ;  /* 0xfffffffe0303b812 */ /* 0x000fc400078ec0ff */
[----:B------:R-:W-:Y:S02]  /*8630*/  @!P2 LOP3.LUT R17, R2, 0xfffffffe, RZ, 0xc0, !PT ;  /* 0xfffffffe0211a812 */ /* 0x000fe400078ec0ff */
[----:B------:R-:W-:Y:S01]  /*8640*/  @!P6 LEA.HI R0, R0, R0, RZ, 0x1 ;  /* 0x000000000000e211 */ /* 0x000fe200078f08ff */
[--C-:B------:R-:W-:Y:S01]  /*8650*/  @!P3 IMAD.WIDE R2, R3, 0x4, R14.reuse ;  /* 0x000000040302b825 */ /* 0x100fe200078e020e */
[----:B------:R-:W-:Y:S01]  /*8660*/  @!P1 LEA.HI R6, R6, R6, RZ, 0x1 ;  /* 0x0000000606069211 */ /* 0x000fe200078f08ff */
[----:B------:R2:W-:Y:S01]  /*8670*/  @!P5 ST.E.64 [R4.64], R124 ;  /* 0x0000007c0400d985 */ /* 0x0005e2000c101b0c */
[----:B------:R-:W-:Y:S01]  /*8680*/  IADD3 R19, R9, 0x38, RZ ;  /* 0x0000003809137810 */ /* 0x000fe20007ffe0ff */
[--C-:B------:R-:W-:Y:S01]  /*8690*/  @!P2 IMAD.WIDE R16, R17, 0x4, R14.reuse ;  /* 0x000000041110a825 */ /* 0x100fe200078e020e */
[----:B------:R-:W-:Y:S02]  /*86a0*/  IADD3 R18, R9, 0x40, RZ ;  /* 0x0000004009127810 */ /* 0x000fe40007ffe0ff */
[----:B------:R-:W-:Y:S01]  /*86b0*/  ISETP.GE.AND P5, PT, R19, c[0x0][0x3c8], PT ;  /* 0x0000f20013007a0c */ /* 0x000fe20003fa6270 */
[----:B-1----:R-:W-:Y:S01]  /*86c0*/  @!P4 IMAD.WIDE R10, R13, 0x4, R14 ;  /* 0x000000040d0ac825 */ /* 0x002fe200078e020e */
[----:B------:R-:W-:-:S02]  /*86d0*/  IADD3 R13, R9, 0x48, RZ ;  /* 0x00000048090d7810 */ /* 0x000fc40007ffe0ff */
[----:B------:R-:W-:Y:S02]  /*86e0*/  IADD3 R8, R9, 0x50, RZ ;  /* 0x0000005009087810 */ /* 0x000fe40007ffe0ff */
[----:B------:R1:W-:Y:S01]  /*86f0*/  @!P4 ST.E.64 [R10.64], R120 ;  /* 0x000000780a00c985 */ /* 0x0003e2000c101b0c */
[----:B------:R-:W-:-:S03]  /*8700*/  ISETP.GE.AND P4, PT, R18, c[0x0][0x3c8], PT ;  /* 0x0000f20012007a0c */ /* 0x000fc60003f86270 */
[----:B------:R3:W-:Y:S01]  /*8710*/  @!P3 ST.E.64 [R2.64], R116 ;  /* 0x000000740200b985 */ /* 0x0007e2000c101b0c */
[----:B------:R-:W-:Y:S02]  /*8720*/  ISETP.GE.AND P3, PT, R13, c[0x0][0x3c8], PT ;  /* 0x0000f2000d007a0c */ /* 0x000fe40003f66270 */
[----:B------:R-:W-:Y:S01]  /*8730*/  @!P5 LEA.HI R19, R19, R19, RZ, 0x1 ;  /* 0x000000131313d211 */ /* 0x000fe200078f08ff */
[----:B------:R4:W-:Y:S01]  /*8740*/  @!P2 ST.E.64 [R16.64], R112 ;  /* 0x000000701000a985 */ /* 0x0009e2000c101b0c */
[----:B------:R-:W-:Y:S02]  /*8750*/  ISETP.GE.AND P2, PT, R8, c[0x0][0x3c8], PT ;  /* 0x0000f20008007a0c */ /* 0x000fe40003f46270 */
[----:B------:R-:W-:-:S03]  /*8760*/  @!P5 LOP3.LUT R19, R19, 0xfffffffe, RZ, 0xc0, !PT ;  /* 0xfffffffe1313d812 */ /* 0x000fc600078ec0ff */
[----:B------:R-:W-:Y:S02]  /*8770*/  @!P4 LEA.HI R18, R18, R18, RZ, 0x1 ;  /* 0x000000121212c211 */ /* 0x000fe400078f08ff */
[----:B--2---:R-:W-:Y:S02]  /*8780*/  @!P6 LOP3.LUT R5, R0, 0xfffffffe, RZ, 0xc0, !PT ;  /* 0xfffffffe0005e812 */ /* 0x004fe400078ec0ff */
[----:B------:R-:W-:Y:S02]  /*8790*/  IADD3 R0, R9, 0x58, RZ ;  /* 0x0000005809007810 */ /* 0x000fe40007ffe0ff */
[----:B------:R-:W-:Y:S01]  /*87a0*/  @!P3 LEA.HI R13, R13, R13, RZ, 0x1 ;  /* 0x0000000d0d0db211 */ /* 0x000fe200078f08ff */
[----:B------:R-:W-:Y:S01]  /*87b0*/  @!P6 IMAD.WIDE R4, R5, 0x4, R14 ;  /* 0x000000040504e825 */ /* 0x000fe200078e020e */
[----:B------:R-:W-:Y:S02]  /*87c0*/  @!P2 LEA.HI R8, R8, R8, RZ, 0x1 ;  /* 0x000000080808a211 */ /* 0x000fe400078f08ff */
[----:B------:R-:W-:-:S02]  /*87d0*/  @!P3 LOP3.LUT R13, R13, 0xfffffffe, RZ, 0xc0, !PT ;  /* 0xfffffffe0d0db812 */ /* 0x000fc400078ec0ff */
[----:B------:R2:W-:Y:S01]  /*87e0*/  @!P6 ST.E.64 [R4.64], R108 ;  /* 0x0000006c0400e985 */ /* 0x0005e2000c101b0c */
[----:B-1----:R-:W-:Y:S02]  /*87f0*/  @!P4 LOP3.LUT R11, R18, 0xfffffffe, RZ, 0xc0, !PT ;  /* 0xfffffffe120bc812 */ /* 0x002fe400078ec0ff */
[----:B------:R-:W-:Y:S02]  /*8800*/  IADD3 R18, R9, 0x68, RZ ;  /* 0x0000006809127810 */ /* 0x000fe40007ffe0ff */
[----:B---3--:R-:W-:Y:S01]  /*8810*/  @!P1 LOP3.LUT R3, R6, 0xfffffffe, RZ, 0xc0, !PT ;  /* 0xfffffffe06039812 */ /* 0x008fe200078ec0ff */
[----:B------:R-:W-:Y:S01]  /*8820*/  @!P4 IMAD.WIDE R10, R11, 0x4, R14 ;  /* 0x000000040b0ac825 */ /* 0x000fe200078e020e */
[----:B------:R-:W-:-:S03]  /*8830*/  IADD3 R6, R9, 0x60, RZ ;  /* 0x0000006009067810 */ /* 0x000fc60007ffe0ff */
[----:B------:R-:W-:Y:S01]  /*8840*/  @!P1 IMAD.WIDE R2, R3, 0x4, R14 ;  /* 0x0000000403029825 */ /* 0x000fe200078e020e */
[----:B------:R-:W-:-:S03]  /*8850*/  ISETP.GE.AND P6, PT, R6, c[0x0][0x3c8], PT ;  /* 0x0000f20006007a0c */ /* 0x000fc60003fc6270 */
[----:B----4-:R-:W-:Y:S01]  /*8860*/  @!P3 IMAD.WIDE R16, R13, 0x4, R14 ;  /* 0x000000040d10b825 */ /* 0x010fe200078e020e */
[----:B------:R1:W-:Y:S01]  /*8870*/  @!P1 ST.E.64 [R2.64], R104 ;  /* 0x0000006802009985 */ /* 0x0003e2000c101b0c */
[----:B------:R-:W-:Y:S02]  /*8880*/  ISETP.GE.AND P1, PT, R0, c[0x0][0x3c8], PT ;  /* 0x0000f20000007a0c */ /* 0x000fe40003f26270 */
[----:B------:R-:W-:-:S06]  /*8890*/  IADD3 R13, R9, 0x70, RZ ;  /* 0x00000070090d7810 */ /* 0x000fcc0007ffe0ff */
[----:B------:R-:W-:-:S05]  /*88a0*/  @!P6 LEA.HI R6, R6, R6, RZ, 0x1 ;  /* 0x000000060606e211 */ /* 0x000fca00078f08ff */
[----:B------:R-:W-:Y:S02]  /*88b0*/  @!P1 LEA.HI R0, R0, R0, RZ, 0x1 ;  /* 0x0000000000009211 */ /* 0x000fe400078f08ff */
[----:B--2---:R-:W-:Y:S02]  /*88c0*/  @!P2 LOP3.LUT R5, R8, 0xfffffffe, RZ, 0xc0, !PT ;  /* 0xfffffffe0805a812 */ /* 0x004fe400078ec0ff */
[----:B------:R-:W-:Y:S02]  /*88d0*/  @!P1 LOP3.LUT R21, R0, 0xfffffffe, RZ, 0xc0, !PT ;  /* 0xfffffffe00159812 */ /* 0x000fe400078ec0ff */
[----:B------:R-:W-:Y:S01]  /*88e0*/  IADD3 R8, R9, 0x78, RZ ;  /* 0x0000007809087810 */ /* 0x000fe20007ffe0ff */
[----:B------:R-:W-:Y:S01]  /*88f0*/  @!P2 IMAD.WIDE R4, R5, 0x4, R14 ;  /* 0x000000040504a825 */ /* 0x000fe200078e020e */
[----:B------:R-:W-:-:S03]  /*8900*/  IADD3 R0, R9, 0x88, RZ ;  /* 0x0000008809007810 */ /* 0x000fc60007ffe0ff */
[----:B-1----:R-:W-:Y:S01]  /*8910*/  @!P5 IMAD.WIDE R2, R19, 0x4, R14 ;  /* 0x000000041302d825 */ /* 0x002fe200078e020e */
[----:B------:R-:W-:-:S04]  /*8920*/  IADD3 R19, R9, 0x80, RZ ;  /* 0x0000008009137810 */ /* 0x000fc80007ffe0ff */
[----:B------:R1:W-:Y:S01]  /*8930*/  @!P5 ST.E.64 [R2.64], R100 ;  /* 0x000000640200d985 */ /* 0x0003e2000c101b0c */
[----:B------:R-:W-:-:S03]  /*8940*/  ISETP.GE.AND P5, PT, R18, c[0x0][0x3c8], PT ;  /* 0x0000f20012007a0c */ /* 0x000fc60003fa6270 */
[----:B------:R2:W-:Y:S01]  /*8950*/  @!P4 ST.E.64 [R10.64], R36 ;  /* 0x000000240a00c985 */ /* 0x0005e2000c101b0c */
[----:B------:R-:W-:-:S03]  /*8960*/  ISETP.GE.AND P4, PT, R13, c[0x0][0x3c8], PT ;  /* 0x0000f2000d007a0c */ /* 0x000fc60003f86270 */
[----:B------:R-:W-:Y:S01]  /*8970*/  @!P3 ST.E.64 [R16.64], R40 ;  /* 0x000000281000b985 */ /* 0x000fe2000c101b0c */
[----:B------:R-:W-:-:S03]  /*8980*/  ISETP.GE.AND P3, PT, R8, c[0x0][0x3c8], PT ;  /* 0x0000f20008007a0c */ /* 0x000fc60003f66270 */
[----:B------:R3:W-:Y:S01]  /*8990*/  @!P2 ST.E.64 [R4.64], R44 ;  /* 0x0000002c0400a985 */ /* 0x0007e2000c101b0c */
[----:B------:R-:W-:Y:S02]  /*89a0*/  ISETP.GE.AND P2, PT, R19, c[0x0][0x3c8], PT ;  /* 0x0000f20013007a0c */ /* 0x000fe40003f46270 */
[----:B------:R-:W-:-:S03]  /*89b0*/  @!P5 LEA.HI R18, R18, R18, RZ, 0x1 ;  /* 0x000000121212d211 */ /* 0x000fc600078f08ff */
[----:B------:R-:W-:-:S04]  /*89c0*/  @!P4 LEA.HI R13, R13, R13, RZ, 0x1 ;  /* 0x0000000d0d0dc211 */ /* 0x000fc800078f08ff */
[----:B------:R-:W-:Y:S02]  /*89d0*/  @!P3 LEA.HI R8, R8, R8, RZ, 0x1 ;  /* 0x000000080808b211 */ /* 0x000fe400078f08ff */
[----:B------:R-:W-:Y:S02]  /*89e0*/  @!P4 LOP3.LUT R13, R13, 0xfffffffe, RZ, 0xc0, !PT ;  /* 0xfffffffe0d0dc812 */ /* 0x000fe400078ec0ff */
[----:B------:R-:W-:Y:S02]  /*89f0*/  @!P2 LEA.HI R19, R19, R19, RZ, 0x1 ;  /* 0x000000131313a211 */ /* 0x000fe400078f08ff */
[----:B-1----:R-:W-:Y:S02]  /*8a00*/  @!P6 LOP3.LUT R3, R6, 0xfffffffe, RZ, 0xc0, !PT ;  /* 0xfffffffe0603e812 */ /* 0x002fe400078ec0ff */
[----:B------:R-:W-:Y:S01]  /*8a10*/  @!P2 LOP3.LUT R19, R19, 0xfffffffe, RZ, 0xc0, !PT ;  /* 0xfffffffe1313a812 */ /* 0x000fe200078ec0ff */
[----:B--2---:R-:W-:Y:S01]  /*8a20*/  @!P1 IMAD.WIDE R10, R21, 0x4, R14 ;  /* 0x00000004150a9825 */ /* 0x004fe200078e020e */
[----:B------:R-:W-:-:S03]  /*8a30*/  IADD3 R6, R9, 0x98, RZ ;  /* 0x0000009809067810 */ /* 0x000fc60007ffe0ff */
[--C-:B------:R-:W-:Y:S01]  /*8a40*/  @!P6 IMAD.WIDE R2, R3, 0x4, R14.reuse ;  /* 0x000000040302e825 */ /* 0x100fe200078e020e */
[----:B------:R1:W-:Y:S01]  /*8a50*/  @!P1 ST.E.64 [R10.64], R48 ;  /* 0x000000300a009985 */ /* 0x0003e2000c101b0c */
[----:B------:R-:W-:Y:S02]  /*8a60*/  ISETP.GE.AND P1, PT, R0, c[0x0][0x3c8], PT ;  /* 0x0000f20000007a0c */ /* 0x000fe40003f26270 */
[----:B---3--:R-:W-:Y:S01]  /*8a70*/  @!P5 LOP3.LUT R5, R18, 0xfffffffe, RZ, 0xc0, !PT ;  /* 0xfffffffe1205d812 */ /* 0x008fe200078ec0ff */
[----:B------:R2:W-:Y:S01]  /*8a80*/  @!P6 ST.E.64 [R2.64], R52 ;  /* 0x000000340200e985 */ /* 0x0005e2000c101b0c */
[----:B------:R-:W-:Y:S01]  /*8a90*/  @!P4 IMAD.WIDE R16, R13, 0x4, R14 ;  /* 0x000000040d10c825 */ /* 0x000fe200078e020e */
[----:B------:R-:W-:-:S03]  /*8aa0*/  IADD3 R13, R9, 0xa0, RZ ;  /* 0x000000a0090d7810 */ /* 0x000fc60007ffe0ff */
[----:B------:R-:W-:-:S04]  /*8ab0*/  @!P5 IMAD.WIDE R4, R5, 0x4, R14 ;  /* 0x000000040504d825 */ /* 0x000fc800078e020e */
[----:B------:R-:W-:Y:S01]  /*8ac0*/  @!P2 IMAD.WIDE R18, R19, 0x4, R14 ;  /* 0x000000041312a825 */ /* 0x000fe200078e020e */
[----:B------:R-:W-:Y:S01]  /*8ad0*/  @!P1 LEA.HI R0, R0, R0, RZ, 0x1 ;  /* 0x0000000000009211 */ /* 0x000fe200078f08ff */
[----:B------:R3:W-:Y:S01]  /*8ae0*/  @!P5 ST.E.64 [R4.64], R56 ;  /* 0x000000380400d985 */ /* 0x0007e2000c101b0c */
[----:B------:R-:W-:-:S03]  /*8af0*/  ISETP.GE.AND P5, PT, R6, c[0x0][0x3c8], PT ;  /* 0x0000f20006007a0c */ /* 0x000fc60003fa6270 */
[----:B------:R4:W-:Y:S01]  /*8b00*/  @!P4 ST.E.64 [R16.64], R60 ;  /* 0x0000003c1000c985 */ /* 0x0009e2000c101b0c */
[----:B------:R-:W-:Y:S02]  /*8b10*/  ISETP.GE.AND P4, PT, R13, c[0x0][0x3c8], PT ;  /* 0x0000f2000d007a0c */ /* 0x000fe40003f86270 */
[----:B-1----:R-:W-:Y:S02]  /*8b20*/  @!P3 LOP3.LUT R11, R8, 0xfffffffe, RZ, 0xc0, !PT ;  /* 0xfffffffe080bb812 */ /* 0x002fe400078ec0ff */
[----:B------:R-:W-:Y:S02]  /*8b30*/  IADD3 R8, R9, 0xa8, RZ ;  /* 0x000000a809087810 */ /* 0x000fe40007ffe0ff */
[----:B--2---:R-:W-:Y:S01]  /*8b40*/  @!P1 LOP3.LUT R3, R0, 0xfffffffe, RZ, 0xc0, !PT ;  /* 0xfffffffe00039812 */ /* 0x004fe200078ec0ff */
[--C-:B------:R-:W-:Y:S01]  /*8b50*/  @!P3 IMAD.WIDE R10, R11, 0x4, R14.reuse ;  /* 0x000000040b0ab825 */ /* 0x100fe200078e020e */
[----:B------:R-:W-:Y:S02]  /*8b60*/  IADD3 R0, R9, 0x90, RZ ;  /* 0x0000009009007810 */ /* 0x000fe40007ffe0ff */
[----:B------:R-:W-:Y:S01]  /*8b70*/  @!P5 LEA.HI R6, R6, R6, RZ, 0x1 ;  /* 0x000000060606d211 */ /* 0x000fe200078f08ff */
[----:B------:R-:W-:Y:S01]  /*8b80*/  @!P1 IMAD.WIDE R2, R3, 0x4, R14 ;  /* 0x0000000403029825 */ /* 0x000fe200078e020e */
[----:B------:R-:W-:Y:S01]  /*8b90*/  ISETP.GE.AND P6, PT, R0, c[0x0][0x3c8], PT ;  /* 0x0000f20000007a0c */ /* 0x000fe20003fc6270 */
[----:B------:R1:W-:Y:S01]  /*8ba0*/  @!P3 ST.E.64 [R10.64], R64 ;  /* 0x000000400a00b985 */ /* 0x0003e2000c101b0c */
[----:B------:R-:W-:-:S02]  /*8bb0*/  ISETP.GE.AND P3, PT, R8, c[0x0][0x3c8], PT ;  /* 0x0000f20008007a0c */ /* 0x000fc40003f66270 */
[----:B------:R-:W-:Y:S01]  /*8bc0*/  @!P4 LEA.HI R13, R13, R13, RZ, 0x1 ;  /* 0x0000000d0d0dc211 */ /* 0x000fe200078f08ff */
[----:B------:R2:W-:Y:S01]  /*8bd0*/  @!P2 ST.E.64 [R18.64], R68 ;  /* 0x000000441200a985 */ /* 0x0005e2000c101b0c */
[C---:B---3--:R-:W-:Y:S02]  /*8be0*/  IADD3 R5, R9.reuse, 0xb0, RZ ;  /* 0x000000b009057810 */ /* 0x048fe40007ffe0ff */
[----:B------:R-:W-:Y:S01]  /*8bf0*/  IADD3 R4, R9, 0xb8, RZ ;  /* 0x000000b809047810 */ /* 0x000fe20007ffe0ff */
[----:B------:R3:W-:Y:S01]  /*8c00*/  @!P1 ST.E.64 [R2.64], R72 ;  /* 0x0000004802009985 */ /* 0x0007e2000c101b0c */
[----:B------:R-:W-:Y:S02]  /*8c10*/  ISETP.GE.AND P2, PT, R5, c[0x0][0x3c8], PT ;  /* 0x0000f20005007a0c */ /* 0x000fe40003f46270 */
[----:B------:R-:W-:Y:S02]  /*8c20*/  ISETP.GE.AND P1, PT, R4, c[0x0][0x3c8], PT ;  /* 0x0000f20004007a0c */ /* 0x000fe40003f26270 */
[----:B------:R-:W-:-:S02]  /*8c30*/  @!P6 LEA.HI R0, R0, R0, RZ, 0x1 ;  /* 0x000000000000e211 */ /* 0x000fc400078f08ff */
[----:B------:R-:W-:Y:S02]  /*8c40*/  @!P3 LEA.HI R8, R8, R8, RZ, 0x1 ;  /* 0x000000080808b211 */ /* 0x000fe400078f08ff */
[----:B------:R-:W-:Y:S02]  /*8c50*/  @!P4 LOP3.LUT R13, R13, 0xfffffffe, RZ, 0xc0, !PT ;  /* 0xfffffffe0d0dc812 */ /* 0x000fe400078ec0ff */
[----:B----4-:R-:W-:-:S03]  /*8c60*/  @!P3 LOP3.LUT R17, R8, 0xfffffffe, RZ, 0xc0, !PT ;  /* 0xfffffffe0811b812 */ /* 0x010fc600078ec0ff */
[----:B------:R-:W-:Y:S01]  /*8c70*/  @!P2 LEA.HI R5, R5, R5, RZ, 0x1 ;  /* 0x000000050505a211 */ /* 0x000fe200078f08ff */
[--C-:B------:R-:W-:Y:S01]  /*8c80*/  @!P4 IMAD.WIDE R20, R13, 0x4, R14.reuse ;  /* 0x000000040d14c825 */ /* 0x100fe200078e020e */
[----:B------:R-:W-:Y:S02]  /*8c90*/  @!P1 LEA.HI R4, R4, R4, RZ, 0x1 ;  /* 0x0000000404049211 */ /* 0x000fe400078f08ff */
[----:B------:R-:W-:Y:S01]  /*8ca0*/  @!P2 LOP3.LUT R5, R5, 0xfffffffe, RZ, 0xc0, !PT ;  /* 0xfffffffe0505a812 */ /* 0x000fe200078ec0ff */
[----:B------:R-:W-:Y:S01]  /*8cb0*/  @!P3 IMAD.WIDE R16, R17, 0x4, R14 ;  /* 0x000000041110b825 */ /* 0x000fe200078e020e */
[----:B-1----:R-:W-:Y:S02]  /*8cc0*/  @!P5 LOP3.LUT R11, R6, 0xfffffffe, RZ, 0xc0, !PT ;  /* 0xfffffffe060bd812 */ /* 0x002fe400078ec0ff */
[----:B--2---:R-:W-:-:S03]  /*8cd0*/  @!P1 LOP3.LUT R19, R4, 0xfffffffe, RZ, 0xc0, !PT ;  /* 0xfffffffe04139812 */ /* 0x004fc600078ec0ff */
[----:B------:R-:W-:Y:S01]  /*8ce0*/  @!P5 IMAD.WIDE R10, R11, 0x4, R14 ;  /* 0x000000040b0ad825 */ /* 0x000fe200078e020e */
[----:B---3--:R-:W-:-:S03]  /*8cf0*/  @!P6 LOP3.LUT R3, R0, 0xfffffffe, RZ, 0xc0, !PT ;  /* 0xfffffffe0003e812 */ /* 0x008fc600078ec0ff */
[----:B------:R-:W-:-:S04]  /*8d00*/  @!P2 IMAD.WIDE R4, R5, 0x4, R14 ;  /* 0x000000040504a825 */ /* 0x000fc800078e020e */
[----:B------:R-:W-:-:S04]  /*8d10*/  @!P6 IMAD.WIDE R2, R3, 0x4, R14 ;  /* 0x000000040302e825 */ /* 0x000fc800078e020e */
[----:B------:R-:W-:Y:S01]  /*8d20*/  @!P1 IMAD.WIDE R14, R19, 0x4, R14 ;  /* 0x00000004130e9825 */ /* 0x000fe200078e020e */
[----:B------:R1:W-:Y:S04]  /*8d30*/  @!P6 ST.E.64 [R2.64], R76 ;  /* 0x0000004c0200e985 */ /* 0x0003e8000c101b0c */
[----:B------:R1:W-:Y:S04]  /*8d40*/  @!P5 ST.E.64 [R10.64], R80 ;  /* 0x000000500a00d985 */ /* 0x0003e8000c101b0c */
[----:B------:R1:W-:Y:S04]  /*8d50*/  @!P4 ST.E.64 [R20.64], R84 ;  /* 0x000000541400c985 */ /* 0x0003e8000c101b0c */
[----:B------:R1:W-:Y:S04]  /*8d60*/  @!P3 ST.E.64 [R16.64], R88 ;  /* 0x000000581000b985 */ /* 0x0003e8000c101b0c */
[----:B------:R1:W-:Y:S04]  /*8d70*/  @!P2 ST.E.64 [R4.64], R92 ;  /* 0x0000005c0400a985 */ /* 0x0003e8000c101b0c */
[----:B------:R1:W-:Y:S02]  /*8d80*/  @!P1 ST.E.64 [R14.64], R96 ;  /* 0x000000600e009985 */ /* 0x0003e4000c101b0c */
.L_x_17:
[----:B------:R-:W-:Y:S05]  /*8d90*/  BSYNC B0 ;  /* 0x0000000000007941 */ /* 0x000fea0003800000 */
.L_x_16:
[----:B-1-3--:R1:W2:Y:S04]  /*8da0*/  SHFL.IDX PT, R5, R12, 0x1, 0x1c1f ;  /* 0x003c1f000c057f89 */ /* 0x00a2a800000e0000 */
[----:B------:R1:W3:Y:S01]  /*8db0*/  SHFL.IDX PT, R4, R7, 0x1, 0x1c1f ;  /* 0x003c1f0007047f89 */ /* 0x0002e200000e0000 */
[----:B------:R-:W-:Y:S05]  /*8dc0*/  @P0 EXIT ;  /* 0x000000000000094d */ /* 0x000fea0003800000 */
[C---:B------:R-:W-:Y:S02]  /*8dd0*/  IADD3 R3, R9.reuse, 0x8, RZ ;  /* 0x0000000809037810 */ /* 0x040fe40007ffe0ff */
[----:B------:R-:W-:-:S02]  /*8de0*/  ISETP.GE.AND P1, PT, R9, c[0x0][0x3c8], PT ;  /* 0x0000f20009007a0c */ /* 0x000fc40003f26270 */
[----:B------:R-:W-:Y:S02]  /*8df0*/  ISETP.GE.AND P0, PT, R3, c[0x0][0x3c8], PT ;  /* 0x0000f20003007a0c */ /* 0x000fe40003f06270 */
[C---:B------:R-:W-:Y:S02]  /*8e00*/  IADD3 R2, R9.reuse, 0x10, RZ ;  /* 0x0000001009027810 */ /* 0x040fe40007ffe0ff */
[C---:B------:R-:W-:Y:S02]  /*8e10*/  IADD3 R0, R9.reuse, 0x18, RZ ;  /* 0x0000001809007810 */ /* 0x040fe40007ffe0ff */
[----:B------:R-:W-:Y:S02]  /*8e20*/  ISETP.GE.AND P6, PT, R2, c[0x0][0x3c8], PT ;  /* 0x0000f20002007a0c */ /* 0x000fe40003fc6270 */
[----:B------:R-:W-:Y:S02]  /*8e30*/  ISETP.GE.AND P5, PT, R0, c[0x0][0x3c8], PT ;  /* 0x0000f20000007a0c */ /* 0x000fe40003fa6270 */
[C---:B------:R-:W-:Y:S01]  /*8e40*/  IADD3 R10, R9.reuse, 0x20, RZ ;  /* 0x00000020090a7810 */ /* 0x040fe20007ffe0ff */
[C---:B-123--:R-:W-:Y:S01]  /*8e50*/  @!P1 IMAD.WIDE R12, R9.reuse, 0x4, R4 ;  /* 0x00000004090c9825 */ /* 0x04efe200078e0204 */
[----:B------:R-:W-:-:S02]  /*8e60*/  IADD3 R8, R9, 0x28, RZ ;  /* 0x0000002809087810 */ /* 0x000fc40007ffe0ff */
[----:B------:R-:W-:Y:S02]  /*8e70*/  @!P0 LEA.HI R3, R3, R3, RZ, 0x1 ;  /* 0x0000000303038211 */ /* 0x000fe400078f08ff */
[----:B------:R-:W-:Y:S01]  /*8e80*/  IADD3 R7, R9, 0x30, RZ ;  /* 0x0000003009077810 */ /* 0x000fe20007ffe0ff */
[----:B------:R1:W-:Y:S01]  /*8e90*/  @!P1 ST.E.64 [R12.64], R130 ;  /* 0x000000820c009985 */ /* 0x0003e2000c101b0c */
[----:B------:R-:W-:Y:S02]  /*8ea0*/  @!P0 LOP3.LUT R3, R3, 0xfffffffe, RZ, 0xc0, !PT ;  /* 0xfffffffe03038812 */ /* 0x000fe400078ec0ff */
[----:B------:R-:W-:Y:S02]  /*8eb0*/  IADD3 R6, R9, 0x38, RZ ;  /* 0x0000003809067810 */ /* 0x000fe40007ffe0ff */
[----:B------:R-:W-:Y:S01]  /*8ec0*/  ISETP.GE.AND P4, PT, R10, c[0x0][0x3c8], PT ;  /* 0x0000f2000a007a0c */ /* 0x000fe20003f86270 */
[----:B----4-:R-:W-:Y:S01]  /*8ed0*/  @!P0 IMAD.WIDE R14, R3, 0x4, R4 ;  /* 0x00000004030e8825 */ /* 0x010fe200078e0204 */
[----:B------:R-:W-:-:S02]  /*8ee0*/  IADD3 R3, R9, 0x40, RZ ;  /* 0x0000004009037810 */ /* 0x000fc40007ffe0ff */
[----:B------:R-:W-:Y:S02]  /*8ef0*/  ISETP.GE.AND P3, PT, R8, c[0x0][0x3c8], PT ;  /* 0x0000f20008007a0c */ /* 0x000fe40003f66270 */
[----:B------:R-:W-:Y:S01]  /*8f00*/  ISETP.GE.AND P2, PT, R7, c[0x0][0x3c8], PT ;  /* 0x0000f20007007a0c */ /* 0x000fe20003f46270 */
[----:B------:R2:W-:Y:S01]  /*8f10*/  @!P0 ST.E.64 [R14.64], R126 ;  /* 0x0000007e0e008985 */ /* 0x0005e2000c101b0c */
[----:B------:R-:W-:Y:S02]  /*8f20*/  ISETP.GE.AND P1, PT, R6, c[0x0][0x3c8], PT ;  /* 0x0000f20006007a0c */ /* 0x000fe40003f26270 */
[----:B------:R-:W-:Y:S02]  /*8f30*/  @!P6 LEA.HI R2, R2, R2, RZ, 0x1 ;  /* 0x000000020202e211 */ /* 0x000fe400078f08ff */
[----:B------:R-:W-:Y:S02]  /*8f40*/  ISETP.GE.AND P0, PT, R3, c[0x0][0x3c8], PT ;  /* 0x0000f20003007a0c */ /* 0x000fe40003f06270 */
[----:B------:R-:W-:-:S02]  /*8f50*/  @!P5 LEA.HI R0, R0, R0, RZ, 0x1 ;  /* 0x000000000000d211 */ /* 0x000fc400078f08ff */
[----:B------:R-:W-:Y:S02]  /*8f60*/  @!P6 LOP3.LUT R11, R2, 0xfffffffe, RZ, 0xc0, !PT ;  /* 0xfffffffe020be812 */ /* 0x000fe400078ec0ff */
[----:B------:R-:W-:Y:S02]  /*8f70*/  @!P4 LEA.HI R10, R10, R10, RZ, 0x1 ;  /* 0x0000000a0a0ac211 */ /* 0x000fe400078f08ff */
[----:B------:R-:W-:Y:S02]  /*8f80*/  @!P3 LEA.HI R8, R8, R8, RZ, 0x1 ;  /* 0x000000080808b211 */ /* 0x000fe400078f08ff */
[----:B------:R-:W-:Y:S02]  /*8f90*/  IADD3 R2, R9, 0x48, RZ ;  /* 0x0000004809027810 */ /* 0x000fe40007ffe0ff */
[----:B-1----:R-:W-:Y:S02]  /*8fa0*/  @!P5 LOP3.LUT R13, R0, 0xfffffffe, RZ, 0xc0, !PT ;  /* 0xfffffffe000dd812 */ /* 0x002fe400078ec0ff */
[----:B------:R-:W-:-:S02]  /*8fb0*/  @!P2 LEA.HI R7, R7, R7, RZ, 0x1 ;  /* 0x000000070707a211 */ /* 0x000fc400078f08ff */
[----:B------:R-:W-:Y:S01]  /*8fc0*/  IADD3 R0, R9, 0x50, RZ ;  /* 0x0000005009007810 */ /* 0x000fe20007ffe0ff */
[--C-:B------:R-:W-:Y:S01]  /*8fd0*/  @!P5 IMAD.WIDE R12, R13, 0x4, R4.reuse ;  /* 0x000000040d0cd825 */ /* 0x100fe200078e0204 */
[----:B------:R-:W-:Y:S02]  /*8fe0*/  @!P1 LEA.HI R6, R6, R6, RZ, 0x1 ;  /* 0x0000000606069211 */ /* 0x000fe400078f08ff */
[----:B------:R-:W-:Y:S02]  /*8ff0*/  @!P0 LEA.HI R3, R3, R3, RZ, 0x1 ;  /* 0x0000000303038211 */ /* 0x000fe400078f08ff */
[----:B------:R-:W-:Y:S01]  /*9000*/  @!P3 LOP3.LUT R17, R8, 0xfffffffe, RZ, 0xc0, !PT ;  /* 0xfffffffe0811b812 */ /* 0x000fe200078ec0ff */
[----:B--2---:R-:W-:Y:S01]  /*9010*/  @!P6 IMAD.WIDE R14, R11, 0x4, R4 ;  /* 0x000000040b0ee825 */ /* 0x004fe200078e0204 */
[----:B------:R-:W-:Y:S02]  /*9020*/  @!P4 LOP3.LUT R11, R10, 0xfffffffe, RZ, 0xc0, !PT ;  /* 0xfffffffe0a0bc812 */ /* 0x000fe400078ec0ff */
[----:B------:R-:W-:-:S02]  /*9030*/  @!P2 LOP3.LUT R7, R7, 0xfffffffe, RZ, 0xc0, !PT ;  /* 0xfffffffe0707a812 */ /* 0x000fc400078ec0ff */
[----:B------:R1:W-:Y:S01]  /*9040*/  @!P6 ST.E.64 [R14.64], R122 ;  /* 0x0000007a0e00e985 */ /* 0x0003e2000c101b0c */
[----:B------:R-:W-:Y:S01]  /*9050*/  ISETP.GE.AND P6, PT, R2, c[0x0][0x3c8], PT ;  /* 0x0000f20002007a0c */ /* 0x000fe20003fc6270 */
[----:B------:R-:W-:Y:S01]  /*9060*/  @!P4 IMAD.WIDE R10, R11, 0x4, R4 ;  /* 0x000000040b0ac825 */ /* 0x000fe200078e0204 */
[----:B------:R-:W-:Y:S01]  /*9070*/  @!P0 LOP3.LUT R3, R3, 0xfffffffe, RZ, 0xc0, !PT ;  /* 0xfffffffe03038812 */ /* 0x000fe200078ec0ff */
[----:B------:R2:W-:Y:S01]  /*9080*/  @!P5 ST.E.64 [R12.64], R118 ;  /* 0x000000760c00d985 */ /* 0x0005e2000c101b0c */
[----:B------:R-:W-:Y:S02]  /*9090*/  ISETP.GE.AND P5, PT, R0, c[0x0][0x3c8], PT ;  /* 0x0000f20000007a0c */ /* 0x000fe40003fa6270 */
[C---:B------:R-:W-:Y:S01]  /*90a0*/  IADD3 R20, R9.reuse, 0x58, RZ ;  /* 0x0000005809147810 */ /* 0x040fe20007ffe0ff */
[----:B------:R3:W-:Y:S01]  /*90b0*/  @!P4 ST.E.64 [R10.64], R114 ;  /* 0x000000720a00c985 */ /* 0x0007e2000c101b0c */
[C---:B------:R-:W-:Y:S02]  /*90c0*/  IADD3 R19, R9.reuse, 0x60, RZ ;  /* 0x0000006009137810 */ /* 0x040fe40007ffe0ff */
[----:B------:R-:W-:-:S02]  /*90d0*/  IADD3 R18, R9, 0x68, RZ ;  /* 0x0000006809127810 */ /* 0x000fc40007ffe0ff */
[----:B------:R-:W-:Y:S02]  /*90e0*/  IADD3 R8, R9, 0x70, RZ ;  /* 0x0000007009087810 */ /* 0x000fe40007ffe0ff */
[----:B------:R-:W-:Y:S02]  /*90f0*/  ISETP.GE.AND P4, PT, R20, c[0x0][0x3c8], PT ;  /* 0x0000f20014007a0c */ /* 0x000fe40003f86270 */
[----:B------:R-:W-:Y:S02]  /*9100*/  @!P6 LEA.HI R2, R2, R2, RZ, 0x1 ;  /* 0x000000020202e211 */ /* 0x000fe400078f08ff */
[----:B------:R-:W-:-:S09]  /*9110*/  @!P5 LEA.HI R0, R0, R0, RZ, 0x1 ;  /* 0x000000000000d211 */ /* 0x000fd200078f08ff */
[----:B------:R-:W-:Y:S01]  /*9120*/  @!P4 LEA.HI R20, R20, R20, RZ, 0x1 ;  /* 0x000000141414c211 */ /* 0x000fe200078f08ff */
[----:B-1----:R-:W-:Y:S01]  /*9130*/  @!P3 IMAD.WIDE R14, R17, 0x4, R4 ;  /* 0x00000004110eb825 */ /* 0x002fe200078e0204 */
[----:B--2---:R-:W-:-:S03]  /*9140*/  @!P1 LOP3.LUT R13, R6, 0xfffffffe, RZ, 0xc0, !PT ;  /* 0xfffffffe060d9812 */ /* 0x004fc600078ec0ff */
[--C-:B------:R-:W-:Y:S01]  /*9150*/  @!P2 IMAD.WIDE R6, R7, 0x4, R4.reuse ;  /* 0x000000040706a825 */ /* 0x100fe200078e0204 */
[----:B------:R1:W-:Y:S01]  /*9160*/  @!P3 ST.E.64 [R14.64], R110 ;  /* 0x0000006e0e00b985 */ /* 0x0003e2000c101b0c */
[----:B------:R-:W-:Y:S02]  /*9170*/  ISETP.GE.AND P3, PT, R19, c[0x0][0x3c8], PT ;  /* 0x0000f20013007a0c */ /* 0x000fe40003f66270 */
[--C-:B------:R-:W-:Y:S01]  /*9180*/  @!P1 IMAD.WIDE R12, R13, 0x4, R4.reuse ;  /* 0x000000040d0c9825 */ /* 0x100fe200078e0204 */
[----:B------:R2:W-:Y:S01]  /*9190*/  @!P2 ST.E.64 [R6.64], R106 ;  /* 0x0000006a0600a985 */ /* 0x0005e2000c101b0c */
[----:B------:R-:W-:Y:S02]  /*91a0*/  ISETP.GE.AND P2, PT, R18, c[0x0][0x3c8], PT ;  /* 0x0000f20012007a0c */ /* 0x000fe40003f46270 */
[----:B------:R-:W-:Y:S01]  /*91b0*/  @!P0 IMAD.WIDE R16, R3, 0x4, R4 ;  /* 0x0000000403108825 */ /* 0x000fe200078e0204 */
[----:B------:R-:W-:Y:S01]  /*91c0*/  IADD3 R3, R9, 0x78, RZ ;  /* 0x0000007809037810 */ /* 0x000fe20007ffe0ff */
[----:B------:R4:W-:Y:S01]  /*91d0*/  @!P1 ST.E.64 [R12.64], R102 ;  /* 0x000000660c009985 */ /* 0x0009e2000c101b0c */
[----:B------:R-:W-:-:S02]  /*91e0*/  ISETP.GE.AND P1, PT, R8, c[0x0][0x3c8], PT ;  /* 0x0000f20008007a0c */ /* 0x000fc40003f26270 */
[----:B---3--:R-:W-:Y:S01]  /*91f0*/  @!P5 LOP3.LUT R11, R0, 0xfffffffe, RZ, 0xc0, !PT ;  /* 0xfffffffe000bd812 */ /* 0x008fe200078ec0ff */
[----:B------:R3:W-:Y:S01]  /*9200*/  @!P0 ST.E.64 [R16.64], R38 ;  /* 0x0000002610008985 */ /* 0x0007e2000c101b0c */
[----:B------:R-:W-:Y:S02]  /*9210*/  ISETP.GE.AND P0, PT, R3, c[0x0][0x3c8], PT ;  /* 0x0000f20003007a0c */ /* 0x000fe40003f06270 */
[----:B------:R-:W-:Y:S01]  /*9220*/  @!P3 LEA.HI R19, R19, R19, RZ, 0x1 ;  /* 0x000000131313b211 */ /* 0x000fe200078f08ff */
[----:B------:R-:W-:Y:S01]  /*9230*/  @!P5 IMAD.WIDE R10, R11, 0x4, R4 ;  /* 0x000000040b0ad825 */ /* 0x000fe200078e0204 */
[----:B------:R-:W-:Y:S02]  /*9240*/  @!P2 LEA.HI R18, R18, R18, RZ, 0x1 ;  /* 0x000000121212a211 */ /* 0x000fe400078f08ff */
[----:B------:R-:W-:Y:S02]  /*9250*/  @!P3 LOP3.LUT R19, R19, 0xfffffffe, RZ, 0xc0, !PT ;  /* 0xfffffffe1313b812 */ /* 0x000fe400078ec0ff */
[----:B------:R-:W-:-:S02]  /*9260*/  IADD3 R0, R9, 0x88, RZ ;  /* 0x0000008809007810 */ /* 0x000fc40007ffe0ff */
[----:B------:R-:W-:-:S03]  /*9270*/  @!P1 LEA.HI R8, R8, R8, RZ, 0x1 ;  /* 0x0000000808089211 */ /* 0x000fc600078f08ff */
[----:B------:R-:W-:Y:S01]  /*9280*/  @!P0 LEA.HI R3, R3, R3, RZ, 0x1 ;  /* 0x0000000303038211 */ /* 0x000fe200078f08ff */
[--C-:B-1----:R-:W-:Y:S01]  /*9290*/  @!P3 IMAD.WIDE R14, R19, 0x4, R4.reuse ;  /* 0x00000004130eb825 */ /* 0x102fe200078e0204 */
[----:B------:R-:W-:Y:S02]  /*92a0*/  IADD3 R19, R9, 0x98, RZ ;  /* 0x0000009809137810 */ /* 0x000fe40007ffe0ff */
[----:B------:R-:W-:Y:S02]  /*92b0*/  @!P0 LOP3.LUT R3, R3, 0xfffffffe, RZ, 0xc0, !PT ;  /* 0xfffffffe03038812 */ /* 0x000fe400078ec0ff */
[----:B--2---:R-:W-:Y:S02]  /*92c0*/  @!P6 LOP3.LUT R7, R2, 0xfffffffe, RZ, 0xc0, !PT ;  /* 0xfffffffe0207e812 */ /* 0x004fe400078ec0ff */
[----:B------:R-:W-:Y:S02]  /*92d0*/  IADD3 R2, R9, 0x80, RZ ;  /* 0x0000008009027810 */ /* 0x000fe40007ffe0ff */
[----:B----4-:R-:W-:Y:S01]  /*92e0*/  @!P4 LOP3.LUT R13, R20, 0xfffffffe, RZ, 0xc0, !PT ;  /* 0xfffffffe140dc812 */ /* 0x010fe200078ec0ff */
[----:B------:R-:W-:Y:S01]  /*92f0*/  @!P6 IMAD.WIDE R6, R7, 0x4, R4 ;  /* 0x000000040706e825 */ /* 0x000fe200078e0204 */
[----:B------:R-:W-:-:S03]  /*9300*/  IADD3 R20, R9, 0x90, RZ ;  /* 0x0000009009147810 */ /* 0x000fc60007ffe0ff */
[--C-:B------:R-:W-:Y:S01]  /*9310*/  @!P4 IMAD.WIDE R12, R13, 0x4, R4.reuse ;  /* 0x000000040d0cc825 */ /* 0x100fe200078e0204 */
[----:B------:R1:W-:Y:S01]  /*9320*/  @!P6 ST.E.64 [R6.64], R42 ;  /* 0x0000002a0600e985 */ /* 0x0003e2000c101b0c */
[----:B------:R-:W-:Y:S02]  /*9330*/  ISETP.GE.AND P6, PT, R2, c[0x0][0x3c8], PT ;  /* 0x0000f20002007a0c */ /* 0x000fe40003fc6270 */
[----:B---3--:R-:W-:Y:S01]  /*9340*/  @!P0 IMAD.WIDE R16, R3, 0x4, R4 ;  /* 0x0000000403108825 */ /* 0x008fe200078e0204 */
[----:B------:R2:W-:Y:S01]  /*9350*/  @!P5 ST.E.64 [R10.64], R46 ;  /* 0x0000002e0a00d985 */ /* 0x0005e2000c101b0c */
[----:B------:R-:W-:Y:S02]  /*9360*/  ISETP.GE.AND P5, PT, R0, c[0x0][0x3c8], PT ;  /* 0x0000f20000007a0c */ /* 0x000fe40003fa6270 */
[----:B------:R-:W-:Y:S01]  /*9370*/  IADD3 R3, R9, 0xb0, RZ ;  /* 0x000000b009037810 */ /* 0x000fe20007ffe0ff */
[----:B------:R3:W-:Y:S01]  /*9380*/  @!P4 ST.E.64 [R12.64], R50 ;  /* 0x000000320c00c985 */ /* 0x0007e2000c101b0c */
[----:B------:R-:W-:-:S03]  /*9390*/  ISETP.GE.AND P4, PT, R20, c[0x0][0x3c8], PT ;  /* 0x0000f20014007a0c */ /* 0x000fc60003f86270 */
[----:B------:R4:W-:Y:S01]  /*93a0*/  @!P3 ST.E.64 [R14.64], R54 ;  /* 0x000000360e00b985 */ /* 0x0009e2000c101b0c */
[----:B------:R-:W-:Y:S02]  /*93b0*/  ISETP.GE.AND P3, PT, R19, c[0x0][0x3c8], PT ;  /* 0x0000f20013007a0c */ /* 0x000fe40003f66270 */
[----:B------:R-:W-:-:S03]  /*93c0*/  @!P6 LEA.HI R2, R2, R2, RZ, 0x1 ;  /* 0x000000020202e211 */ /* 0x000fc600078f08ff */
[----:B------:R-:W-:-:S04]  /*93d0*/  @!P5 LEA.HI R0, R0, R0, RZ, 0x1 ;  /* 0x000000000000d211 */ /* 0x000fc800078f08ff */
[----:B------:R-:W-:-:S04]  /*93e0*/  @!P4 LEA.HI R20, R20, R20, RZ, 0x1 ;  /* 0x000000141414c211 */ /* 0x000fc800078f08ff */
[----:B------:R-:W-:Y:S02]  /*93f0*/  @!P3 LEA.HI R19, R19, R19, RZ, 0x1 ;  /* 0x000000131313b211 */ /* 0x000fe400078f08ff */
[----:B-1----:R-:W-:Y:S02]  /*9400*/  @!P2 LOP3.LUT R7, R18, 0xfffffffe, RZ, 0xc0, !PT ;  /* 0xfffffffe1207a812 */ /* 0x002fe400078ec0ff */
[----:B------:R-:W-:Y:S02]  /*9410*/  IADD3 R18, R9, 0xa0, RZ ;  /* 0x000000a009127810 */ /* 0x000fe40007ffe0ff */
[----:B--2---:R-:W-:Y:S01]  /*9420*/  @!P1 LOP3.LUT R11, R8, 0xfffffffe, RZ, 0xc0, !PT ;  /* 0xfffffffe080b9812 */ /* 0x004fe200078ec0ff */
[--C-:B------:R-:W-:Y:S01]  /*9430*/  @!P2 IMAD.WIDE R6, R7, 0x4, R4.reuse ;  /* 0x000000040706a825 */ /* 0x100fe200078e0204 */
[----:B------:R-:W-:Y:S02]  /*9440*/  IADD3 R8, R9, 0xa8, RZ ;  /* 0x000000a809087810 */ /* 0x000fe40007ffe0ff */
[----:B---3--:R-:W-:Y:S01]  /*9450*/  @!P4 LOP3.LUT R13, R20, 0xfffffffe, RZ, 0xc0, !PT ;  /* 0xfffffffe140dc812 */ /* 0x008fe200078ec0ff */
[----:B------:R-:W-:Y:S01]  /*9460*/  @!P1 IMAD.WIDE R10, R11, 0x4, R4 ;  /* 0x000000040b0a9825 */ /* 0x000fe200078e0204 */
[----:B------:R1:W-:Y:S01]  /*9470*/  @!P2 ST.E.64 [R6.64], R58 ;  /* 0x0000003a0600a985 */ /* 0x0003e2000c101b0c */
[----:B------:R-:W-:-:S02]  /*9480*/  ISETP.GE.AND P2, PT, R18, c[0x0][0x3c8], PT ;  /* 0x0000f20012007a0c */ /* 0x000fc40003f46270 */
[----:B------:R-:W-:Y:S01]  /*9490*/  @!P3 LOP3.LUT R19, R19, 0xfffffffe, RZ, 0xc0, !PT ;  /* 0xfffffffe1313b812 */ /* 0x000fe200078ec0ff */
[----:B------:R2:W-:Y:S01]  /*94a0*/  @!P1 ST.E.64 [R10.64], R62 ;  /* 0x0000003e0a009985 */ /* 0x0005e2000c101b0c */
[----:B------:R-:W-:Y:S02]  /*94b0*/  ISETP.GE.AND P1, PT, R8, c[0x0][0x3c8], PT ;  /* 0x0000f20008007a0c */ /* 0x000fe40003f26270 */
[----:B------:R-:W-:Y:S01]  /*94c0*/  IADD3 R9, R9, 0xb8, RZ ;  /* 0x000000b809097810 */ /* 0x000fe20007ffe0ff */
[----:B------:R3:W-:Y:S01]  /*94d0*/  @!P0 ST.E.64 [R16.64], R66 ;  /* 0x0000004210008985 */ /* 0x0007e2000c101b0c */
[----:B------:R-:W-:-:S05]  /*94e0*/  ISETP.GE.AND P0, PT, R3, c[0x0][0x3c8], PT ;  /* 0x0000f20003007a0c */ /* 0x000fca0003f06270 */
[----:B------:R-:W-:-:S04]  /*94f0*/  @!P2 LEA.HI R18, R18, R18, RZ, 0x1 ;  /* 0x000000121212a211 */ /* 0x000fc800078f08ff */
[----:B------:R-:W-:Y:S02]  /*9500*/  @!P1 LEA.HI R8, R8, R8, RZ, 0x1 ;  /* 0x0000000808089211 */ /* 0x000fe400078f08ff */
[----:B----4-:R-:W-:Y:S02]  /*9510*/  @!P2 LOP3.LUT R15, R18, 0xfffffffe, RZ, 0xc0, !PT ;  /* 0xfffffffe120fa812 */ /* 0x010fe400078ec0ff */
[----:B------:R-:W-:-:S04]  /*9520*/  @!P0 LEA.HI R3, R3, R3, RZ, 0x1 ;  /* 0x0000000303038211 */ /* 0x000fc800078f08ff */
[----:B------:R-:W-:Y:S02]  /*9530*/  @!P0 LOP3.LUT R3, R3, 0xfffffffe, RZ, 0xc0, !PT ;  /* 0xfffffffe03038812 */ /* 0x000fe400078ec0ff */
[----:B-1----:R-:W-:-:S03]  /*9540*/  @!P6 LOP3.LUT R7, R2, 0xfffffffe, RZ, 0xc0, !PT ;  /* 0xfffffffe0207e812 */ /* 0x002fc600078ec0ff */
[----:B------:R-:W-:Y:S01]  /*9550*/  @!P0 IMAD.WIDE R2, R3, 0x4, R4 ;  /* 0x0000000403028825 */ /* 0x000fe200078e0204 */
[----:B--2---:R-:W-:-:S03]  /*9560*/  @!P5 LOP3.LUT R11, R0, 0xfffffffe, RZ, 0xc0, !PT ;  /* 0xfffffffe000bd812 */ /* 0x004fc600078ec0ff */
[----:B------:R-:W-:Y:S01]  /*9570*/  @!P6 IMAD.WIDE R6, R7, 0x4, R4 ;  /* 0x000000040706e825 */ /* 0x000fe200078e0204 */
[----:B---3--:R-:W-:-:S03]  /*9580*/  @!P1 LOP3.LUT R17, R8, 0xfffffffe, RZ, 0xc0, !PT ;  /* 0xfffffffe08119812 */ /* 0x008fc600078ec0ff */
[--C-:B------:R-:W-:Y:S01]  /*9590*/  @!P5 IMAD.WIDE R10, R11, 0x4, R4.reuse ;  /* 0x000000040b0ad825 */ /* 0x100fe200078e0204 */
[----:B------:R1:W-:Y:S04]  /*95a0*/  @!P6 ST.E.64 [R6.64], R70 ;  /* 0x000000460600e985 */ /* 0x0003e8000c101b0c */
[----:B------:R2:W-:Y:S01]  /*95b0*/  @!P5 ST.E.64 [R10.64], R74 ;  /* 0x0000004a0a00d985 */ /* 0x0005e2000c101b0c */
[----:B-1----:R-:W-:-:S04]  /*95c0*/  @!P4 IMAD.WIDE R6, R13, 0x4, R4 ;  /* 0x000000040d06c825 */ /* 0x002fc800078e0204 */
[--C-:B--2---:R-:W-:Y:S01]  /*95d0*/  @!P3 IMAD.WIDE R10, R19, 0x4, R4.reuse ;  /* 0x00000004130ab825 */ /* 0x104fe200078e0204 */
[----:B------:R1:W-:Y:S03]  /*95e0*/  @!P4 ST.E.64 [R6.64], R78 ;  /* 0x0000004e0600c985 */ /* 0x0003e6000c101b0c */
[--C-:B------:R-:W-:Y:S01]  /*95f0*/  @!P2 IMAD.WIDE R12, R15, 0x4, R4.reuse ;  /* 0x000000040f0ca825 */ /* 0x100fe200078e0204 */
[----:B------:R1:W-:Y:S03]  /*9600*/  @!P3 ST.E.64 [R10.64], R82 ;  /* 0x000000520a00b985 */ /* 0x0003e6000c101b0c */
[----:B------:R-:W-:Y:S01]  /*9610*/  @!P1 IMAD.WIDE R14, R17, 0x4, R4 ;  /* 0x00000004110e9825 */ /* 0x000fe200078e0204 */
[----:B------:R1:W-:Y:S04]  /*9620*/  @!P2 ST.E.64 [R12.64], R86 ;  /* 0x000000560c00a985 */ /* 0x0003e8000c101b0c */
[----:B------:R1:W-:Y:S04]  /*9630*/  @!P1 ST.E.64 [R14.64], R90 ;  /* 0x0000005a0e009985 */ /* 0x0003e8000c101b0c */
[----:B------:R1:W-:Y:S01]  /*9640*/  @!P0 ST.E.64 [R2.64], R94 ;  /* 0x0000005e02008985 */ /* 0x0003e2000c101b0c */
[----:B------:R-:W-:-:S13]  /*9650*/  ISETP.GE.AND P0, PT, R9, c[0x0][0x3c8], PT ;  /* 0x0000f20009007a0c */ /* 0x000fda0003f06270 */
[----:B------:R-:W-:Y:S05]  /*9660*/  @P0 EXIT ;  /* 0x000000000000094d */ /* 0x000fea0003800000 */
[----:B-1----:R-:W-:-:S04]  /*9670*/  LEA.HI R3, R9, R9, RZ, 0x1 ;  /* 0x0000000909037211 */ /* 0x002fc800078f08ff */
[----:B------:R-:W-:-:S05]  /*9680*/  LOP3.LUT R3, R3, 0xfffffffe, RZ, 0xc0, !PT ;  /* 0xfffffffe03037812 */ /* 0x000fca00078ec0ff */
[----:B------:R-:W-:-:S05]  /*9690*/  IMAD.WIDE R4, R3, 0x4, R4 ;  /* 0x0000000403047825 */ /* 0x000fca00078e0204 */
[----:B------:R-:W-:Y:S01]  /*96a0*/  ST.E.64 [R4.64], R98 ;  /* 0x0000006204007985 */ /* 0x000fe2000c101b0c */
[----:B------:R-:W-:Y:S05]  /*96b0*/  EXIT ;  /* 0x000000000000794d */ /* 0x000fea0003800000 */
.L_x_15:
[----:B-1----:R-:W1:Y:S02]  /*96c0*/  S2R R4, SR_TID.X ;  /* 0x0000000000047919 */ /* 0x002e640000002100 */
[----:B-1----:R-:W-:-:S13]  /*96d0*/  ISETP.GT.AND P0, PT, R4, 0x7f, PT ;  /* 0x0000007f0400780c */ /* 0x002fda0003f04270 */
[----:B------:R-:W-:Y:S05]  /*96e0*/  @P0 EXIT ;  /* 0x000000000000094d */ /* 0x000fea0003800000 */
[----:B------:R-:W1:Y:S01]  /*96f0*/  S2R R7, SR_CTAID.X ;  /* 0x0000000000077919 */ /* 0x000e620000002500 */
[----:B------:R-:W-:-:S05]  /*9700*/  MOV R0, c[0x0][0x4e8] ;  /* 0x00013a0000007a02 */ /* 0x000fca0000000f00 */
[----:B------:R-:W-:Y:S01]  /*9710*/  IMAD R2, R0, c[0x0][0x388], RZ ;  /* 0x0000e20000027a24 */ /* 0x000fe200078e02ff */
[----:B-1----:R-:W-:-:S04]  /*9720*/  LEA R7, R7, R4, 0x7 ;  /* 0x0000000407077211 */ /* 0x002fc800078e38ff */
[----:B------:R-:W-:-:S13]  /*9730*/  ISETP.GE.AND P0, PT, R7, R2, PT ;  /* 0x000000020700720c */ /* 0x000fda0003f06270 */
[----:B------:R-:W-:Y:S05]  /*9740*/  @P0 EXIT ;  /* 0x000000000000094d */ /* 0x000fea0003800000 */
[----:B------:R-:W1:Y:S01]  /*9750*/  S2R R5, SR_CTAID.Z ;  /* 0x0000000000057919 */ /* 0x000e620000002700 */
[----:B------:R-:W-:Y:S01]  /*9760*/  USHF.R.S32.HI UR6, URZ, 0x1f, UR10 ;  /* 0x0000001f3f067899 */ /* 0x000fe2000801140a */
[----:B------:R-:W-:Y:S01]  /*9770*/  ISETP.NE.AND P0, PT, R0, 0x1, PT ;  /* 0x000000010000780c */ /* 0x000fe20003f05270 */
[----:B------:R-:W-:Y:S01]  /*9780*/  ULDC.64 UR4, c[0x0][0x4d0] ;  /* 0x0001340000047ab9 */ /* 0x000fe20000000a00 */
[----:B------:R-:W3:Y:S01]  /*9790*/  S2R R3, SR_CTAID.Y ;  /* 0x0000000000037919 */ /* 0x000ee20000002600 */
[----:B------:R-:W-:Y:S01]  /*97a0*/  UIMAD UR6, UR6, UR4, URZ ;  /* 0x00000004060672a4 */ /* 0x000fe2000f8e023f */
[----:B------:R-:W-:Y:S01]  /*97b0*/  IADD3 R2, RZ, -UR10, RZ ;  /* 0x8000000aff027c10 */ /* 0x000fe2000fffe0ff */
[----:B--2---:R-:W-:Y:S01]  /*97c0*/  UIMAD.WIDE.U32 UR8, UR10, UR4, URZ ;  /* 0x000000040a0872a5 */ /* 0x004fe2000f8e003f */
[----:B------:R-:W-:Y:S01]  /*97d0*/  MOV R6, R7 ;  /* 0x0000000700067202 */ /* 0x000fe20000000f00 */
[----:B------:R-:W-:-:S04]  /*97e0*/  UIMAD UR4, UR10, UR5, UR6 ;  /* 0x000000050a0472a4 */ /* 0x000fc8000f8e0206 */
[----:B------:R-:W-:Y:S01]  /*97f0*/  UIADD3 UR4, UR9, UR4, URZ ;  /* 0x0000000409047290 */ /* 0x000fe2000fffe03f */
[----:B------:R-:W-:Y:S01]  /*9800*/  MOV R9, UR9 ;  /* 0x0000000900097c02 */ /* 0x000fe20008000f00 */
[----:B------:R-:W-:-:S04]  /*9810*/  @P0 IMAD.HI.U32 R4, R7, c[0x0][0x4ec], RZ ;  /* 0x00013b0007040a27 */ /* 0x000fc800078e00ff */
[----:B------:R-:W-:Y:S01]  /*9820*/  IMAD.U32 R8, RZ, RZ, UR8 ;  /* 0x00000008ff087e24 */ /* 0x000fe2000f8e00ff */
[----:B------:R-:W-:Y:S01]  /*9830*/  @P0 SHF.R.U32.HI R6, RZ, c[0x0][0x4f0], R4 ;  /* 0x00013c00ff060a19 */ /* 0x000fe20000011604 */
[----:B------:R-:W-:Y:S01]  /*9840*/  IMAD.U32 R9, RZ, RZ, UR4 ;  /* 0x00000004ff097e24 */ /* 0x000fe2000f8e00ff */
[----:B-1----:R-:W-:-:S03]  /*9850*/  SHF.R.S32.HI R0, RZ, 0x1f, R5 ;  /* 0x0000001fff007819 */ /* 0x002fc60000011405 */
[----:B------:R-:W-:Y:S01]  /*9860*/  IMAD.WIDE.U32 R8, R5, c[0x0][0x4d8], R8 ;  /* 0x0001360005087a25 */ /* 0x000fe200078e0008 */
[----:B------:R-:W-:-:S03]  /*9870*/  IADD3 R4, -R6, RZ, RZ ;  /* 0x000000ff06047210 */ /* 0x000fc60007ffe1ff */
[----:B------:R-:W-:Y:S02]  /*9880*/  IMAD R0, R0, c[0x0][0x4d8], RZ ;  /* 0x0001360000007a24 */ /* 0x000fe400078e02ff */
[----:B---3--:R-:W-:Y:S02]  /*9890*/  IMAD R2, R2, c[0x0][0x550], R3 ;  /* 0x0001540002027a24 */ /* 0x008fe400078e0203 */
[----:B------:R-:W-:Y:S02]  /*98a0*/  IMAD R0, R5, c[0x0][0x4dc], R0 ;  /* 0x0001370005007a24 */ /* 0x000fe400078e0200 */
[----:B------:R-:W-:Y:S01]  /*98b0*/  IMAD R4, R4, c[0x0][0x4e8], R7 ;  /* 0x00013a0004047a24 */ /* 0x000fe200078e0207 */
[----:B------:R-:W-:Y:S01]  /*98c0*/  SHF.R.S32.HI R3, RZ, 0x1f, R2 ;  /* 0x0000001fff037819 */ /* 0x000fe20000011402 */
[----:B------:R-:W-:Y:S01]  /*98d0*/  IMAD.IADD R9, R0, 0x1, R9 ;  /* 0x0000000100097824 */ /* 0x000fe200078e0209 */
[----:B------:R-:W-:-:S03]  /*98e0*/  SHF.R.S32.HI R0, RZ, 0x1f, R6 ;  /* 0x0000001fff007819 */ /* 0x000fc60000011406 */
[----:B------:R-:W-:Y:S02]  /*98f0*/  IMAD R3, R3, c[0x0][0x4e0], RZ ;  /* 0x0001380003037a24 */ /* 0x000fe400078e02ff */
[----:B------:R-:W-:-:S04]  /*9900*/  IMAD.WIDE.U32 R8, R2, c[0x0][0x4e0], R8 ;  /* 0x0001380002087a25 */ /* 0x000fc800078e0008 */
[----:B------:R-:W-:Y:S01]  /*9910*/  IMAD R3, R2, c[0x0][0x4e4], R3 ;  /* 0x0001390002037a24 */ /* 0x000fe200078e0203 */
[----:B------:R-:W-:Y:S02]  /*9920*/  SHF.R.S32.HI R2, RZ, 0x1f, R4 ;  /* 0x0000001fff027819 */ /* 0x000fe40000011404 */
[----:B------:R-:W-:-:S03]  /*9930*/  IADD3 R6, P0, R6, R8, RZ ;  /* 0x0000000806067210 */ /* 0x000fc60007f1e0ff */
[----:B------:R-:W-:Y:S01]  /*9940*/  IMAD R5, R2, c[0x0][0x4c8], RZ ;  /* 0x0001320002057a24 */ /* 0x000fe200078e02ff */
[----:B------:R-:W-:-:S03]  /*9950*/  IADD3.X R7, R0, R9, R3, P0, !PT ;  /* 0x0000000900077210 */ /* 0x000fc600007fe403 */
[C---:B------:R-:W-:Y:S02]  /*9960*/  IMAD R5, R4.reuse, c[0x0][0x4cc], R5 ;  /* 0x0001330004057a24 */ /* 0x040fe400078e0205 */
[----:B------:R-:W-:-:S05]  /*9970*/  IMAD.WIDE.U32 R6, R4, c[0x0][0x4c8], R6 ;  /* 0x0001320004067a25 */ /* 0x000fca00078e0006 */
[----:B------:R-:W-:Y:S02]  /*9980*/  IADD3 R5, R7, R5, RZ ;  /* 0x0000000507057210 */ /* 0x000fe40007ffe0ff */
[----:B------:R-:W-:-:S04]  /*9990*/  LEA R2, P0, R6, c[0x0][0x4a8], 0x2 ;  /* 0x00012a0006027a11 */ /* 0x000fc800078010ff */
[----:B------:R-:W-:Y:S02]  /*99a0*/  LEA.HI.X R3, R6, c[0x0][0x4ac], R5, 0x2, P0 ;  /* 0x00012b0006037a11 */ /* 0x000fe400000f1405 */
[----:B------:R-:W-:-:S05]  /*99b0*/  MOV R5, 0xff800000 ;  /* 0xff80000000057802 */ /* 0x000fca0000000f00 */
[----:B------:R-:W-:Y:S01]  /*99c0*/  STG.E [R2.64], R5 ;  /* 0x0000000502007986 */ /* 0x000fe2000c10190c */
[----:B------:R-:W-:Y:S05]  /*99d0*/  EXIT ;  /* 0x000000000000794d */ /* 0x000fea0003800000 */
.L_x_18:
[----:B------:R-:W-:-:S00]  /*99e0*/  BRA `(.L_x_18) ;  /* 0xfffffff000007947 */ /* 0x000fc0000383ffff */
[----:B------:R-:W-:-:S00]  /*99f0*/  NOP ;  /* 0x0000000000007918 */ /* 0x000fc00000000000 */
        /* <DEDUP_REMOVED lines=8> */
.L_x_6210:


//--------------------- .text._ZN7cutlass13device_kernelIN5flash19enable_sm80_to_sm89INS1_16FlashAttnFwdSm80INS1_25CollectiveMainloopFwdSm80ILi8ELi1ELb0EN4cute5tupleIJNS5_1CILi128EEENS7_ILi64EEENS7_ILi192EEEEEELi192ENS_10bfloat16_tEfNS_4arch4Sm80ELb0ELb0ELb1ELb1ELb1ELb0ELb1ELb1EEENS1_21CollectiveEpilogueFwdINS6_IJS8_SA_S9_EEENS6_IJNS7_ILi1EEESI_SI_EEESC_SE_Li256ELb1ELb1ELb1ELb0EEENS1_36VarlenDynamicPersistentTileSchedulerILi128ELi64ELi256ELi256ELb1ELb1ELb0ELb0ELb1ELb1EEEEEEEEEvNT_6ParamsE --------------------------
	.section	.text._ZN7cutlass13device_kernelIN5flash19enable_sm80_to_sm89INS1_16FlashAttnFwdSm80INS1_25CollectiveMainloopFwdSm80ILi8ELi1ELb0EN4cute5tupleIJNS5_1CILi128EEENS7_ILi64EEENS7_ILi192EEEEEELi192ENS_10bfloat16_tEfNS_4arch4Sm80ELb0ELb0ELb1ELb1ELb1ELb0ELb1ELb1EEENS1_21CollectiveEpilogueFwdINS6_IJS8_SA_S9_EEENS6_IJNS7_ILi1EEESI_SI_EEESC_SE_Li256ELb1ELb1ELb1ELb0EEENS1_36VarlenDynamicPersistentTileSchedulerILi128ELi64ELi256ELi256ELb1ELb1ELb0ELb0ELb1ELb1EEEEEEEEEvNT_6ParamsE,"ax",@progbits
	.sectioninfo	@"SHI_REGISTERS=255"
	.align	128
.text._ZN7cutlass13device_kernelIN5flash19enable_sm80_to_sm89INS1_16FlashAttnFwdSm80INS1_25CollectiveMainloopFwdSm80ILi8ELi1ELb0EN4cute5tupleIJNS5_1CILi128EEENS7_ILi64EEENS7_ILi192EEEEEELi192ENS_10bfloat16_tEfNS_4arch4Sm80ELb0ELb0ELb1ELb1ELb1ELb0ELb1ELb1EEENS1_21CollectiveEpilogueFwdINS6_IJS8_SA_S9_EEENS6_IJNS7_ILi1EEESI_SI_EEESC_SE_Li256ELb1ELb1ELb1ELb0EEENS1_36VarlenDynamicPersistentTileSchedulerILi128ELi64ELi256ELi256ELb1ELb1ELb0ELb0ELb1ELb1EEEEEEEEEvNT_6ParamsE:
        .type           _ZN7cutlass13device_kernelIN5flash19enable_sm80_to_sm89INS1_16FlashAttnFwdSm80INS1_25CollectiveMainloopFwdSm80ILi8ELi1ELb0EN4cute5tupleIJNS5_1CILi128EEENS7_ILi64EEENS7_ILi192EEEEEELi192ENS_10bfloat16_tEfNS_4arch4Sm80ELb0ELb0ELb1ELb1ELb1ELb0ELb1ELb1EEENS1_21CollectiveEpilogueFwdINS6_IJS8_SA_S9_EEENS6_IJNS7_ILi1EEESI_SI_EEESC_SE_Li256ELb1ELb1ELb1ELb0EEENS1_36VarlenDynamicPersistentTileSchedulerILi128ELi64ELi256ELi256ELb1ELb1ELb0ELb0ELb1ELb1EEEEEEEEEvNT_6ParamsE,@function
        .size           _ZN7cutlass13device_kernelIN5flash19enable_sm80_to_sm89INS1_16FlashAttnFwdSm80INS1_25CollectiveMainloopFwdSm80ILi8ELi1ELb0EN4cute5tupleIJNS5_1CILi128EEENS7_ILi64EEENS7_ILi192EEEEEELi192ENS_10bfloat16_tEfNS_4arch4Sm80ELb0ELb0ELb1ELb1ELb1ELb0ELb1ELb1EEENS1_21CollectiveEpilogueFwdINS6_IJS8_SA_S9_EEENS6_IJNS7_ILi1EEESI_SI_EEESC_SE_Li256ELb1ELb1ELb1ELb0EEENS1_36VarlenDynamicPersistentTileSchedulerILi128ELi64ELi256ELi256ELb1ELb1ELb0ELb0ELb1ELb1EEEEEEEEEvNT_6ParamsE,(.L_x_6211 - _ZN7cutlass13device_kernelIN5flash19enable_sm80_to_sm89INS1_16FlashAttnFwdSm80INS1_25CollectiveMainloopFwdSm80ILi8ELi1ELb0EN4cute5tupleIJNS5_1CILi128EEENS7_ILi64EEENS7_ILi192EEEEEELi192ENS_10bfloat16_tEfNS_4arch4Sm80ELb0ELb0ELb1ELb1ELb1ELb0ELb1ELb1EEENS1_21CollectiveEpilogueFwdINS6_IJS8_SA_S9_EEENS6_IJNS7_ILi1EEESI_SI_EEESC_SE_Li256ELb1ELb1ELb1ELb0EEENS1_36VarlenDynamicPersistentTileSchedulerILi128ELi64ELi256ELi256ELb1ELb1ELb0ELb0ELb1ELb1EEEEEEEEEvNT_6ParamsE)
        .other          _ZN7cutlass13device_kernelIN5flash19enable_sm80_to_sm89INS1_16FlashAttnFwdSm80INS1_25CollectiveMainloopFwdSm80ILi8ELi1ELb0EN4cute5tupleIJNS5_1CILi128EEENS7_ILi64EEENS7_ILi192EEEEEELi192ENS_10bfloat16_tEfNS_4arch4Sm80ELb0ELb0ELb1ELb1ELb1ELb0ELb1ELb1EEENS1_21CollectiveEpilogueFwdINS6_IJS8_SA_S9_EEENS6_IJNS7_ILi1EEESI_SI_EEESC_SE_Li256ELb1ELb1ELb1ELb0EEENS1_36VarlenDynamicPersistentTileSchedulerILi128ELi64ELi256ELi256ELb1ELb1ELb0ELb0ELb1ELb1EEEEEEEEEvNT_6ParamsE,@"STO_CUDA_ENTRY STV_DEFAULT"
_ZN7cutlass13device_kernelIN5flash19enable_sm80_to_sm89INS1_16FlashAttnFwdSm80INS1_25CollectiveMainloopFwdSm80ILi8ELi1ELb0EN4cute5tupleIJNS5_1CILi128EEENS7_ILi64EEENS7_ILi192EEEEEELi192ENS_10bfloat16_tEfNS_4arch4Sm80ELb0ELb0ELb1ELb1ELb1ELb0ELb1ELb1EEENS1_21CollectiveEpilogueFwdINS6_IJS8_SA_S9_EEENS6_IJNS7_ILi1EEESI_SI_EEESC_SE_Li256ELb1ELb1ELb1ELb0EEENS1_36VarlenDynamicPersistentTileSchedulerILi128ELi64ELi256ELi256ELb1ELb1ELb0ELb0ELb1ELb1EEEEEEEEEvNT_6ParamsE:
[----:B------:R-:W-:-:S03]  /*0000*/  MOV R1, c[0x0][0x28] ;  /* 0x00000a0000017a02 */ /* 0x000fc60000000f00 */
[----:B------:R-:W1:Y:S01]  /*0010*/  S2R R2, SR_TID.X ;  /* 0x0000000000027919 */ /* 0x000e620000002100 */
[----:B------:R-:W-:Y:S01]  /*0020*/  IADD3 R1, R1, -0x10, RZ ;  /* 0xfffffff001017810 */ /* 0x000fe20007ffe0ff */
[----:B------:R-:W-:Y:S01]  /*0030*/  ULDC.64 UR6, c[0x0][0x118] ;  /* 0x0000460000067ab9 */ /* 0x000fe20000000a00 */
[----:B-1----:R-:W-:-:S05]  /*0040*/  SHF.R.U32.HI R0, RZ, 0x5, R2 ;  /* 0x00000005ff007819 */ /* 0x002fca0000011602 */
[----:B------:R-:W1:Y:S02]  /*0050*/  SHFL.IDX PT, R3, R0, RZ, 0x1f ;  /* 0x00001fff00037589 */ /* 0x000e6400000e0000 */
[----:B-1----:R-:W-:Y:S02]  /*0060*/  ISETP.NE.AND P0, PT, R3, RZ, PT ;  /* 0x000000ff0300720c */ /* 0x002fe40003f05270 */
[----:B------:R1:W-:Y:S11]  /*0070*/  STL [R1+0x4], R3 ;  /* 0x0000040301007387 */ /* 0x0003f60000100800 */
[----:B------:R-:W-:Y:S06]  /*0080*/  @P0 BAR.SYNC.DEFER_BLOCKING 0x5, 0x100 ;  /* 0x0144000000000b1d */ /* 0x000fec0000010000 */
[----:B------:R-:W2:Y:S04]  /*0090*/  @P0 LDS.128 R212, [0x18100] ;  /* 0x01810000ffd40984 */ /* 0x000ea80000000c00 */
[----:B------:R-:W-:Y:S06]  /*00a0*/  @P0 BAR.ARV 0x4, 0x100 ;  /* 0x0104000000000b1d */ /* 0x000fec0000002000 */
[----:B------:R-:W-:Y:S05]  /*00b0*/  @P0 BRA `(.L_x_19) ;  /* 0x00000a7000000947 */ /* 0x000fea0003800000 */
[----:B-1----:R-:W-:Y:S01]  /*00c0*/  LOP3.LUT R12, R2, 0x1f, RZ, 0xc0, !PT ;  /* 0x0000001f020c7812 */ /* 0x002fe200078ec0ff */
[----:B------:R-:W-:Y:S01]  /*00d0*/  CS2R R8, SRZ ;  /* 0x0000000000087805 */ /* 0x000fe2000001ff00 */
[----:B------:R-:W-:-:S02]  /*00e0*/  IMAD.MOV.U32 R7, RZ, RZ, RZ ;  /* 0x000000ffff077224 */ /* 0x000fc400078e00ff */
[----:B------:R-:W-:-:S04]  /*00f0*/  ISETP.NE.AND P6, PT, R12, 0x1f, PT ;  /* 0x0000001f0c00780c */ /* 0x000fc80003fc5270 */
[----:B------:R-:W-:-:S13]  /*0100*/  ISETP.GE.OR P0, PT, R12, c[0x0][0x53c], !P6 ;  /* 0x00014f000c007a0c */ /* 0x000fda0007706670 */
[----:B------:R-:W-:Y:S02]  /*0110*/  @!P0 IMAD.MOV.U32 R4, RZ, RZ, 0x4 ;  /* 0x00000004ff048424 */ /* 0x000fe400078e00ff */
[----:B------:R-:W-:Y:S02]  /*0120*/  @!P0 IMAD.MOV.U32 R2, RZ, RZ, 0x4 ;  /* 0x00000004ff028424 */ /* 0x000fe400078e00ff */
[----:B------:R-:W-:-:S04]  /*0130*/  @!P0 IMAD.WIDE.U32 R4, R12, R4, c[0x0][0x580] ;  /* 0x000160000c048625 */ /* 0x000fc800078e0004 */
[C---:B------:R-:W-:Y:S01]  /*0140*/  @!P0 IMAD.WIDE.U32 R2, R12.reuse, R2, c[0x0][0x578] ;  /* 0x00015e000c028625 */ /* 0x040fe200078e0002 */
[----:B------:R-:W3:Y:S04]  /*0150*/  @!P0 LDG.E R8, [R4.64] ;  /* 0x0000000604088981 */ /* 0x000ee8000c1e1900 */
[----:B------:R-:W3:Y:S01]  /*0160*/  @!P0 LDG.E R7, [R2.64] ;  /* 0x0000000602078981 */ /* 0x000ee2000c1e1900 */
[C---:B------:R-:W-:Y:S01]  /*0170*/  ISETP.NE.AND P5, PT, R12.reuse, RZ, PT ;  /* 0x000000ff0c00720c */ /* 0x040fe20003fa5270 */
[----:B------:R-:W1:Y:S01]  /*0180*/  S2UR UR4, SR_CTAID.X ;  /* 0x00000000000479c3 */ /* 0x000e620000002500 */
[C---:B------:R-:W-:Y:S02]  /*0190*/  ISETP.GE.U32.AND P4, PT, R12.reuse, 0x2, PT ;  /* 0x000000020c00780c */ /* 0x040fe40003f86070 */
[----:B------:R-:W-:-:S02]  /*01a0*/  ISETP.GE.U32.AND P3, PT, R12, 0x4, PT ;  /* 0x000000040c00780c */ /* 0x000fc40003f66070 */
[C---:B------:R-:W-:Y:S02]  /*01b0*/  ISETP.GE.U32.AND P2, PT, R12.reuse, 0x8, PT ;  /* 0x000000080c00780c */ /* 0x040fe40003f46070 */
[----:B------:R-:W-:Y:S01]  /*01c0*/  ISETP.GE.U32.AND P1, PT, R12, 0x10, PT ;  /* 0x000000100c00780c */ /* 0x000fe20003f26070 */
[----:B---3--:R-:W-:-:S05]  /*01d0*/  IMAD R4, R8, R7, RZ ;  /* 0x0000000708047224 */ /* 0x008fca00078e02ff */
[----:B------:R-:W3:Y:S02]  /*01e0*/  SHFL.UP PT, R0, R4, 0x1, RZ ;  /* 0x0420000004007989 */ /* 0x000ee400000e00ff */
[----:B---3--:R-:W-:-:S05]  /*01f0*/  SEL R0, R0, RZ, P5 ;  /* 0x000000ff00007207 */ /* 0x008fca0002800000 */
[----:B------:R-:W-:-:S05]  /*0200*/  IMAD.IADD R4, R4, 0x1, R0 ;  /* 0x0000000104047824 */ /* 0x000fca00078e0200 */
        /* <DEDUP_REMOVED lines=12> */
[----:B------:R-:W3:Y:S02]  /*02d0*/  SHFL.IDX PT, R6, R4, 0x1f, 0x1f ;  /* 0x03e01f0004067f89 */ /* 0x000ee400000e0000 */
[----:B---3--:R-:W-:-:S04]  /*02e0*/  IMAD R6, R6, c[0x0][0x538], RZ ;  /* 0x00014e0006067a24 */ /* 0x008fc800078e02ff */
[----:B------:R-:W-:Y:S01]  /*02f0*/  IMAD.MOV.U32 R0, RZ, RZ, R6 ;  /* 0x000000ffff007224 */ /* 0x000fe200078e0006 */
[----:B-1----:R-:W-:-:S13]  /*0300*/  ISETP.GT.AND P0, PT, R6, UR4, PT ;  /* 0x0000000406007c0c */ /* 0x002fda000bf04270 */
[----:B------:R-:W-:Y:S05]  /*0310*/  @P0 BRA `(.L_x_20) ;  /* 0x0000027000000947 */ /* 0x000fea0003800000 */
[----:B------:R-:W-:Y:S02]  /*0320*/  MOV R6, R0 ;  /* 0x0000000000067202 */ /* 0x000fe40000000f00 */
[----:B------:R-:W-:-:S04]  /*0330*/  MOV R9, RZ ;  /* 0x000000ff00097202 */ /* 0x000fc80000000f00 */
.L_x_24:
[----:B------:R-:W-:-:S04]  /*0340*/  IADD3 R0, R9, 0x1f, RZ ;  /* 0x0000001f09007810 */ /* 0x000fc80007ffe0ff */
[----:B------:R-:W-:-:S13]  /*0350*/  ISETP.GE.AND P0, PT, R0, c[0x0][0x53c], PT ;  /* 0x00014f0000007a0c */ /* 0x000fda0003f06270 */
[----:B------:R-:W-:Y:S05]  /*0360*/  @P0 BRA `(.L_x_21) ;  /* 0x0000074000000947 */ /* 0x000fea0003800000 */
[----:B------:R-:W-:Y:S01]  /*0370*/  MOV R9, R0 ;  /* 0x0000000000097202 */ /* 0x000fe20000000f00 */
[----:B------:R-:W-:Y:S01]  /*0380*/  IMAD.MOV.U32 R7, RZ, RZ, RZ ;  /* 0x000000ffff077224 */ /* 0x000fe200078e00ff */
[----:B------:R-:W-:Y:S02]  /*0390*/  MOV R8, RZ ;  /* 0x000000ff00087202 */ /* 0x000fe40000000f00 */
[----:B------:R-:W-:-:S04]  /*03a0*/  IADD3 R0, R12, R9, RZ ;  /* 0x000000090c007210 */ /* 0x000fc80007ffe0ff */
[----:B------:R-:W-:-:S13]  /*03b0*/  ISETP.GE.OR P0, PT, R0, c[0x0][0x53c], !P6 ;  /* 0x00014f0000007a0c */ /* 0x000fda0007706670 */
[----:B------:R-:W-:Y:S01]  /*03c0*/  @!P0 MOV R2, 0x4 ;  /* 0x0000000400028802 */ /* 0x000fe20000000f00 */
[----:B------:R-:W-:-:S04]  /*03d0*/  @!P0 IMAD.MOV.U32 R3, RZ, RZ, 0x4 ;  /* 0x00000004ff038424 */ /* 0x000fc800078e00ff */
[----:B------:R-:W-:-:S04]  /*03e0*/  @!P0 IMAD.WIDE R4, R0, R2, c[0x0][0x580] ;  /* 0x0001600000048625 */ /* 0x000fc800078e0202 */
[----:B------:R-:W-:Y:S01]  /*03f0*/  @!P0 IMAD.WIDE R2, R0, R3, c[0x0][0x578] ;  /* 0x00015e0000028625 */ /* 0x000fe200078e0203 */
[----:B------:R-:W3:Y:S04]  /*0400*/  @!P0 LDG.E R8, [R4.64] ;  /* 0x0000000604088981 */ /* 0x000ee8000c1e1900 */
[----:B------:R-:W3:Y:S02]  /*0410*/  @!P0 LDG.E R7, [R2.64] ;  /* 0x0000000602078981 */ /* 0x000ee4000c1e1900 */
[----:B---3--:R-:W-:Y:S01]  /*0420*/  IMAD R5, R8, R7, RZ ;  /* 0x0000000708057224 */ /* 0x008fe200078e02ff */
[----:B------:R-:W-:Y:S05]  /*0430*/  BRA.DIV ~URZ, `(.L_x_22) ;  /* 0x0000cda27f007947 */ /* 0x000fea000b800000 */
[----:B------:R1:W3:Y:S02]  /*0440*/  SHFL.UP PT, R0, R5, 0x1, RZ ;  /* 0x0420000005007989 */ /* 0x0002e400000e00ff */
.L_x_122:
[----:B---3--:R-:W-:-:S04]  /*0450*/  SEL R0, R0, RZ, P5 ;  /* 0x000000ff00007207 */ /* 0x008fc80002800000 */
[----:B-1----:R-:W-:Y:S01]  /*0460*/  IADD3 R5, R5, R0, RZ ;  /* 0x0000000005057210 */ /* 0x002fe20007ffe0ff */
[----:B------:R-:W-:Y:S05]  /*0470*/  BRA.DIV ~URZ, `(.L_x_23) ;  /* 0x0000cdc27f007947 */ /* 0x000fea000b800000 */
[----:B------:R-:W1:Y:S02]  /*0480*/  SHFL.UP PT, R0, R5, 0x2, RZ ;  /* 0x0440000005007989 */ /* 0x000e6400000e00ff */
[----:B-1----:R-:W-:-:S05]  /*0490*/  SEL R0, R0, RZ, P4 ;  /* 0x000000ff00007207 */ /* 0x002fca0002000000 */
[----:B------:R-:W-:-:S05]  /*04a0*/  IMAD.IADD R0, R5, 0x1, R0 ;  /* 0x0000000105007824 */ /* 0x000fca00078e0200 */
        /* <DEDUP_REMOVED lines=9> */
[----:B------:R1:W3:Y:S02]  /*0540*/  SHFL.IDX PT, R0, R4, 0x1f, 0x1f ;  /* 0x03e01f0004007f89 */ /* 0x0002e400000e0000 */
.L_x_123:
[----:B---3--:R-:W-:-:S05]  /*0550*/  IMAD R0, R0, c[0x0][0x538], RZ ;  /* 0x00014e0000007a24 */ /* 0x008fca00078e02ff */
[----:B------:R-:W-:-:S04]  /*0560*/  IADD3 R6, R0, R6, RZ ;  /* 0x0000000600067210 */ /* 0x000fc80007ffe0ff */
[----:B------:R-:W-:-:S13]  /*0570*/  ISETP.GT.AND P0, PT, R6, UR4, PT ;  /* 0x0000000406007c0c */ /* 0x000fda000bf04270 */
[----:B-12---:R-:W-:Y:S05]  /*0580*/  @!P0 BRA `(.L_x_24) ;  /* 0xfffffdb000008947 */ /* 0x006fea000383ffff */
.L_x_20:
[----:B--2---:R-:W-:-:S05]  /*0590*/  IADD3 R212, -R0, R6, RZ ;  /* 0x0000000600d47210 */ /* 0x004fca0007ffe1ff */
[----:B------:R-:W-:-:S05]  /*05a0*/  IMAD R0, R4, c[0x0][0x538], R212 ;  /* 0x00014e0004007a24 */ /* 0x000fca00078e02d4 */
[----:B------:R-:W-:Y:S01]  /*05b0*/  ISETP.GT.AND P0, PT, R0, UR4, PT ;  /* 0x0000000400007c0c */ /* 0x000fe2000bf04270 */
[----:B------:R-:W-:-:S12]  /*05c0*/  BRA.DIV ~URZ, `(.L_x_25) ;  /* 0x0000ce327f007947 */ /* 0x000fd8000b800000 */
[----:B------:R-:W-:-:S04]  /*05d0*/  VOTE.ANY R0, PT, !P0 ;  /* 0x0000000000007806 */ /* 0x000fc800040e0100 */
.L_x_124:
[----:B------:R1:W2:Y:S01]  /*05e0*/  POPC R215, R0 ;  /* 0x0000000000d77309 */ /* 0x0002a20000000000 */
[----:B------:R-:W-:Y:S05]  /*05f0*/  BRA.DIV ~URZ, `(.L_x_26) ;  /* 0x0000ce427f007947 */ /* 0x000fea000b800000 */
[----:B--2---:R2:W3:Y:S01]  /*0600*/  SHFL.IDX PT, R11, R8, R215, 0x1f ;  /* 0x00001fd7080b7589 */ /* 0x0044e200000e0000 */
[----:B------:R-:W-:-:S03]  /*0610*/  MOV R6, RZ ;  /* 0x000000ff00067202 */ /* 0x000fc60000000f00 */
[----:B------:R2:W4:Y:S04]  /*0620*/  SHFL.IDX PT, R10, R7, R215, 0x1f ;  /* 0x00001fd7070a7589 */ /* 0x00052800000e0000 */
.L_x_125:
[----:B------:R-:W-:Y:S01]  /*0630*/  ISETP.NE.AND P0, PT, R0, RZ, PT ;  /* 0x000000ff0000720c */ /* 0x000fe20003f05270 */
[----:B------:R-:W-:-:S12]  /*0640*/  BSSY B0, `(.L_x_27) ;  /* 0x0000005000007945 */ /* 0x000fd80003800000 */
[----:B------:R-:W-:Y:S05]  /*0650*/  @!P0 BRA `(.L_x_28) ;  /* 0x0000003000008947 */ /* 0x000fea0003800000 */
[----:B------:R-:W-:Y:S01]  /*0660*/  IADD3 R20, R215, -0x1, RZ ;  /* 0xffffffffd7147810 */ /* 0x000fe20007ffe0ff */
[----:B------:R-:W-:Y:S05]  /*0670*/  BRA.DIV ~URZ, `(.L_x_29) ;  /* 0x0000cea27f007947 */ /* 0x000fea000b800000 */
[----:B------:R1:W2:Y:S02]  /*0680*/  SHFL.IDX PT, R6, R4, R20, 0x1f ;  /* 0x00001f1404067589 */ /* 0x0002a400000e0000 */
.L_x_28:
[----:B------:R-:W-:Y:S05]  /*0690*/  BSYNC B0 ;  /* 0x0000000000007941 */ /* 0x000fea0003800000 */
.L_x_27:
[----:B-1-3--:R-:W-:Y:S01]  /*06a0*/  IABS R0, R11 ;  /* 0x0000000b00007213 */ /* 0x00afe20000000000 */
[----:B--2---:R-:W-:Y:S02]  /*06b0*/  IMAD R212, R6, c[0x0][0x538], R212 ;  /* 0x00014e0006d47a24 */ /* 0x004fe400078e02d4 */
[----:B------:R-:W-:Y:S02]  /*06c0*/  IMAD.IADD R215, R215, 0x1, R9 ;  /* 0x00000001d7d77824 */ /* 0x000fe400078e0209 */
[----:B------:R-:W-:Y:S01]  /*06d0*/  IMAD.MOV.U32 R5, RZ, RZ, R0 ;  /* 0x000000ffff057224 */ /* 0x000fe200078e0000 */
[----:B----4-:R-:W-:Y:S02]  /*06e0*/  IABS R0, R10 ;  /* 0x0000000a00007213 */ /* 0x010fe40000000000 */
[----:B------:R-:W-:Y:S01]  /*06f0*/  IADD3 R213, -R212, UR4, RZ ;  /* 0x00000004d4d57c10 */ /* 0x000fe2000fffe1ff */
[----:B------:R-:W1:Y:S02]  /*0700*/  I2F.RP R2, R5 ;  /* 0x0000000500027306 */ /* 0x000e640000209400 */
[----:B------:R-:W-:Y:S01]  /*0710*/  IMAD.MOV.U32 R7, RZ, RZ, R0 ;  /* 0x000000ffff077224 */ /* 0x000fe200078e0000 */
[----:B------:R-:W-:-:S02]  /*0720*/  IABS R6, R213 ;  /* 0x000000d500067213 */ /* 0x000fc40000000000 */
[----:B------:R-:W-:-:S03]  /*0730*/  IABS R0, R11 ;  /* 0x0000000b00007213 */ /* 0x000fc60000000000 */
[----:B------:R-:W-:Y:S01]  /*0740*/  I2F.RP R8, R7 ;  /* 0x0000000700087306 */ /* 0x000fe20000209400 */
[----:B------:R-:W-:-:S07]  /*0750*/  IADD3 R0, RZ, -R0, RZ ;  /* 0x80000000ff007210 */ /* 0x000fce0007ffe0ff */
[----:B-1----:R-:W1:Y:S02]  /*0760*/  MUFU.RCP R2, R2 ;  /* 0x0000000200027308 */ /* 0x002e640000001000 */
[----:B-1----:R-:W-:-:S06]  /*0770*/  IADD3 R2, R2, 0xffffffe, RZ ;  /* 0x0ffffffe02027810 */ /* 0x002fcc0007ffe0ff */
[----:B------:R-:W1:Y:S02]  /*0780*/  F2I.FTZ.U32.TRUNC.NTZ R3, R2 ;  /* 0x0000000200037305 */ /* 0x000e64000021f000 */
[----:B-1----:R-:W-:-:S04]  /*0790*/  IMAD.MOV R2, RZ, RZ, -R3 ;  /* 0x000000ffff027224 */ /* 0x002fc800078e0a03 */
[----:B------:R-:W-:Y:S02]  /*07a0*/  IMAD R4, R2, R5, RZ ;  /* 0x0000000502047224 */ /* 0x000fe400078e02ff */
[----:B------:R-:W-:-:S04]  /*07b0*/  IMAD.MOV.U32 R2, RZ, RZ, RZ ;  /* 0x000000ffff027224 */ /* 0x000fc800078e00ff */
[----:B------:R-:W-:-:S04]  /*07c0*/  IMAD.HI.U32 R2, R3, R4, R2 ;  /* 0x0000000403027227 */ /* 0x000fc800078e0002 */
[----:B------:R-:W-:-:S04]  /*07d0*/  IMAD.MOV.U32 R3, RZ, RZ, R6 ;  /* 0x000000ffff037224 */ /* 0x000fc800078e0006 */
[----:B------:R-:W-:-:S04]  /*07e0*/  IMAD.HI.U32 R2, R2, R3, RZ ;  /* 0x0000000302027227 */ /* 0x000fc800078e00ff */
[----:B------:R-:W-:Y:S02]  /*07f0*/  IMAD R0, R2, R0, R3 ;  /* 0x0000000002007224 */ /* 0x000fe400078e0203 */
[----:B------:R-:W1:Y:S03]  /*0800*/  MUFU.RCP R3, R8 ;  /* 0x0000000800037308 */ /* 0x000e660000001000 */
[----:B------:R-:W-:Y:S02]  /*0810*/  ISETP.GT.U32.AND P1, PT, R5, R0, PT ;  /* 0x000000000500720c */ /* 0x000fe40003f24070 */
[----:B-1----:R-:W-:-:S11]  /*0820*/  IADD3 R3, R3, 0xffffffe, RZ ;  /* 0x0ffffffe03037810 */ /* 0x002fd60007ffe0ff */
[----:B------:R-:W-:Y:S01]  /*0830*/  @!P1 IMAD.IADD R0, R0, 0x1, -R5 ;  /* 0x0000000100009824 */ /* 0x000fe200078e0a05 */
[----:B------:R-:W-:Y:S02]  /*0840*/  @!P1 IADD3 R2, R2, 0x1, RZ ;  /* 0x0000000102029810 */ /* 0x000fe40007ffe0ff */
[----:B------:R-:W-:Y:S01]  /*0850*/  ISETP.NE.AND P1, PT, R11, RZ, PT ;  /* 0x000000ff0b00720c */ /* 0x000fe20003f25270 */
[----:B------:R-:W1:Y:S01]  /*0860*/  F2I.FTZ.U32.TRUNC.NTZ R3, R3 ;  /* 0x0000000300037305 */ /* 0x000e62000021f000 */
[----:B------:R-:W-:Y:S02]  /*0870*/  ISETP.GE.U32.AND P2, PT, R0, R5, PT ;  /* 0x000000050000720c */ /* 0x000fe40003f46070 */
[----:B------:R-:W-:-:S04]  /*0880*/  LOP3.LUT R0, R213, R11, RZ, 0x3c, !PT ;  /* 0x0000000bd5007212 */ /* 0x000fc800078e3cff */
[----:B------:R-:W-:-:S07]  /*0890*/  ISETP.GE.AND P0, PT, R0, RZ, PT ;  /* 0x000000ff0000720c */ /* 0x000fce0003f06270 */
[----:B------:R-:W-:Y:S02]  /*08a0*/  @P2 IADD3 R2, R2, 0x1, RZ ;  /* 0x0000000102022810 */ /* 0x000fe40007ffe0ff */
[----:B-1----:R-:W-:-:S03]  /*08b0*/  IADD3 R0, RZ, -R3, RZ ;  /* 0x80000003ff007210 */ /* 0x002fc60007ffe0ff */
[----:B------:R-:W-:Y:S02]  /*08c0*/  IMAD.MOV.U32 R4, RZ, RZ, R2 ;  /* 0x000000ffff047224 */ /* 0x000fe400078e0002 */
[----:B------:R-:W-:Y:S01]  /*08d0*/  IMAD.MOV.U32 R2, RZ, RZ, R0 ;  /* 0x000000ffff027224 */ /* 0x000fe200078e0000 */
[----:B------:R-:W-:Y:S01]  /*08e0*/  IABS R0, R10 ;  /* 0x0000000a00007213 */ /* 0x000fe20000000000 */
[----:B------:R-:W-:Y:S01]  /*08f0*/  @!P0 IMAD.MOV R4, RZ, RZ, -R4 ;  /* 0x000000ffff048224 */ /* 0x000fe200078e0a04 */
[----:B------:R-:W-:Y:S01]  /*0900*/  @!P1 LOP3.LUT R4, RZ, R11, RZ, 0x33, !PT ;  /* 0x0000000bff049212 */ /* 0x000fe200078e33ff */
[----:B------:R-:W-:Y:S01]  /*0910*/  IMAD R5, R2, R7, RZ ;  /* 0x0000000702057224 */ /* 0x000fe200078e02ff */
[----:B------:R-:W-:Y:S01]  /*0920*/  MOV R2, RZ ;  /* 0x000000ff00027202 */ /* 0x000fe20000000f00 */
[----:B------:R-:W-:Y:S01]  /*0930*/  IMAD.MOV R6, RZ, RZ, -R0 ;  /* 0x000000ffff067224 */ /* 0x000fe200078e0a00 */
[----:B------:R-:W-:-:S03]  /*0940*/  IABS R8, R4 ;  /* 0x0000000400087213 */ /* 0x000fc60000000000 */
[----:B------:R-:W-:-:S04]  /*0950*/  IMAD.HI.U32 R0, R3, R5, R2 ;  /* 0x0000000503007227 */ /* 0x000fc800078e0002 */
[----:B------:R-:W-:Y:S02]  /*0960*/  IMAD.MOV.U32 R2, RZ, RZ, R8 ;  /* 0x000000ffff027224 */ /* 0x000fe400078e0008 */
[----:B------:R-:W-:Y:S02]  /*0970*/  IMAD.MOV.U32 R3, RZ, RZ, R6 ;  /* 0x000000ffff037224 */ /* 0x000fe400078e0006 */
[----:B------:R-:W-:-:S04]  /*0980*/  IMAD.HI.U32 R0, R0, R2, RZ ;  /* 0x0000000200007227 */ /* 0x000fc800078e00ff */
[----:B------:R-:W-:Y:S02]  /*0990*/  IMAD R2, R0, R3, R2 ;  /* 0x0000000300027224 */ /* 0x000fe400078e0202 */
[----:B------:R-:W-:-:S03]  /*09a0*/  IMAD R3, R4, R11, RZ ;  /* 0x0000000b04037224 */ /* 0x000fc600078e02ff */
[----:B------:R-:W-:Y:S02]  /*09b0*/  ISETP.GT.U32.AND P1, PT, R7, R2, PT ;  /* 0x000000020700720c */ /* 0x000fe40003f24070 */
[----:B------:R-:W-:-:S11]  /*09c0*/  IADD3 R213, R213, -R3, RZ ;  /* 0x80000003d5d57210 */ /* 0x000fd60007ffe0ff */
[----:B------:R-:W-:Y:S01]  /*09d0*/  @!P1 IMAD.IADD R2, R2, 0x1, -R7 ;  /* 0x0000000102029824 */ /* 0x000fe200078e0a07 */
[----:B------:R-:W-:Y:S02]  /*09e0*/  @!P1 IADD3 R0, R0, 0x1, RZ ;  /* 0x0000000100009810 */ /* 0x000fe40007ffe0ff */
[----:B------:R-:W-:Y:S02]  /*09f0*/  ISETP.NE.AND P1, PT, R10, RZ, PT ;  /* 0x000000ff0a00720c */ /* 0x000fe40003f25270 */
[----:B------:R-:W-:Y:S02]  /*0a00*/  ISETP.GE.U32.AND P2, PT, R2, R7, PT ;  /* 0x000000070200720c */ /* 0x000fe40003f46070 */
[----:B------:R-:W-:-:S04]  /*0a10*/  LOP3.LUT R2, R4, R10, RZ, 0x3c, !PT ;  /* 0x0000000a04027212 */ /* 0x000fc800078e3cff */
[----:B------:R-:W-:-:S07]  /*0a20*/  ISETP.GE.AND P0, PT, R2, RZ, PT ;  /* 0x000000ff0200720c */ /* 0x000fce0003f06270 */
[----:B------:R-:W-:-:S06]  /*0a30*/  @P2 IADD3 R0, R0, 0x1, RZ ;  /* 0x0000000100002810 */ /* 0x000fcc0007ffe0ff */
[----:B------:R-:W-:Y:S02]  /*0a40*/  @!P0 IADD3 R0, -R0, RZ, RZ ;  /* 0x000000ff00008210 */ /* 0x000fe40007ffe1ff */
[----:B------:R-:W-:-:S05]  /*0a50*/  @!P1 LOP3.LUT R0, RZ, R10, RZ, 0x33, !PT ;  /* 0x0000000aff009212 */ /* 0x000fca00078e33ff */
[--C-:B------:R-:W-:Y:S02]  /*0a60*/  IMAD.MOV R2, RZ, RZ, -R0.reuse ;  /* 0x000000ffff027224 */ /* 0x100fe400078e0a00 */
[C---:B------:R-:W-:Y:S02]  /*0a70*/  IMAD R0, R10.reuse, 0x1000000, R0 ;  /* 0x010000000a007824 */ /* 0x040fe400078e0200 */
[----:B------:R-:W-:-:S04]  /*0a80*/  IMAD R2, R10, R2, R4 ;  /* 0x000000020a027224 */ /* 0x000fc800078e0204 */
[----:B------:R-:W-:Y:S01]  /*0a90*/  IMAD R214, R2, 0x10000, R0 ;  /* 0x0001000002d67824 */ /* 0x000fe200078e0200 */
[----:B------:R-:W-:Y:S05]  /*0aa0*/  BRA `(.L_x_30) ;  /* 0x0000004000007947 */ /* 0x000fea0003800000 */
.L_x_21:
[----:B--2---:R-:W-:Y:S01]  /*0ab0*/  IMAD.MOV.U32 R213, RZ, RZ, RZ ;  /* 0x000000ffffd57224 */ /* 0x004fe200078e00ff */
[----:B------:R-:W-:Y:S01]  /*0ac0*/  MOV R214, RZ ;  /* 0x000000ff00d67202 */ /* 0x000fe20000000f00 */
[----:B------:R-:W-:Y:S01]  /*0ad0*/  IMAD.U32 R212, RZ, RZ, UR4 ;  /* 0x00000004ffd47e24 */ /* 0x000fe2000f8e00ff */
[----:B------:R-:W-:Y:S02]  /*0ae0*/  MOV R215, c[0x0][0x53c] ;  /* 0x00014f0000d77a02 */ /* 0x000fe40000000f00 */
.L_x_30:
[----:B------:R-:W-:Y:S01]  /*0af0*/  ISETP.NE.AND P0, PT, R12, RZ, PT ;  /* 0x000000ff0c00720c */ /* 0x000fe20003f05270 */
[----:B------:R-:W-:-:S12]  /*0b00*/  WARPSYNC 0xffffffff ;  /* 0xffffffff00007948 */ /* 0x000fd80003800000 */
[----:B------:R1:W-:Y:S04]  /*0b10*/  @!P0 STS.128 [0x18100], R212 ;  /* 0x018100d4ff008388 */ /* 0x0003e80000000c00 */
[----:B------:R-:W-:Y:S06]  /*0b20*/  BAR.ARV 0x5, 0x100 ;  /* 0x0144000000007b1d */ /* 0x000fec0000002000 */
.L_x_19:
[----:B-12---:R-:W-:-:S13]  /*0b30*/  ISETP.GE.AND P0, PT, R215, c[0x0][0x53c], PT ;  /* 0x00014f00d7007a0c */ /* 0x006fda0003f06270 */
[----:B------:R-:W-:Y:S05]  /*0b40*/  @P0 EXIT ;  /* 0x000000000000094d */ /* 0x000fea0003800000 */
[----:B------:R-:W1:Y:S01]  /*0b50*/  S2R R17, SR_TID.X ;  /* 0x0000000000117919 */ /* 0x000e620000002100 */
[----:B------:R-:W-:Y:S02]  /*0b60*/  ULDC UR5, c[0x0][0x2ac] ;  /* 0x0000ab0000057ab9 */ /* 0x000fe40000000800 */
[----:B------:R-:W-:Y:S02]  /*0b70*/  ULDC UR4, c[0x0][0x1d0] ;  /* 0x0000740000047ab9 */ /* 0x000fe40000000800 */
[----:B------:R-:W-:Y:S01]  /*0b80*/  UIMAD UR5, UR5, UR4, URZ ;  /* 0x00000004050572a4 */ /* 0x000fe2000f8e023f */
[----:B-1----:R-:W-:-:S04]  /*0b90*/  SHF.R.S32.HI R9, RZ, 0x1f, R17 ;  /* 0x0000001fff097819 */ /* 0x002fc80000011411 */
[CC--:B------:R-:W-:Y:S02]  /*0ba0*/  LEA.HI R2, R9.reuse, R17.reuse, RZ, 0x4 ;  /* 0x0000001109027211 */ /* 0x0c0fe400078f20ff */
[CC--:B------:R-:W-:Y:S02]  /*0bb0*/  LEA.HI R15, R9.reuse, R17.reuse, RZ, 0x3 ;  /* 0x00000011090f7211 */ /* 0x0c0fe400078f18ff */
[----:B------:R-:W-:Y:S02]  /*0bc0*/  SHF.R.S32.HI R3, RZ, 0x4, R2 ;  /* 0x00000004ff037819 */ /* 0x000fe40000011402 */
[----:B------:R-:W-:Y:S02]  /*0bd0*/  LEA.HI R13, R9, R17, RZ, 0x2 ;  /* 0x00000011090d7211 */ /* 0x000fe400078f10ff */
[----:B------:R-:W-:Y:S02]  /*0be0*/  LEA.HI R0, R2, R3, RZ, 0x1 ;  /* 0x0000000302007211 */ /* 0x000fe400078f08ff */
[----:B------:R-:W-:-:S02]  /*0bf0*/  SHF.R.S32.HI R200, RZ, 0x3, R15 ;  /* 0x00000003ffc87819 */ /* 0x000fc4000001140f */
[----:B------:R-:W-:Y:S02]  /*0c00*/  LOP3.LUT R0, R0, 0xfffffffe, RZ, 0xc0, !PT ;  /* 0xfffffffe00007812 */ /* 0x000fe400078ec0ff */
[--C-:B------:R-:W-:Y:S02]  /*0c10*/  SHF.R.S32.HI R8, RZ, 0x2, R13.reuse ;  /* 0x00000002ff087819 */ /* 0x100fe4000001140d */
[----:B------:R-:W-:Y:S01]  /*0c20*/  LOP3.LUT R196, R15, 0xfffffff8, RZ, 0xc0, !PT ;  /* 0xfffffff80fc47812 */ /* 0x000fe200078ec0ff */
[----:B------:R-:W-:Y:S01]  /*0c30*/  IMAD.IADD R14, R3, 0x1, -R0 ;  /* 0x00000001030e7824 */ /* 0x000fe200078e0a00 */
[----:B------:R-:W-:Y:S01]  /*0c40*/  LOP3.LUT R0, R2, 0xfffffff0, RZ, 0xc0, !PT ;  /* 0xfffffff002007812 */ /* 0x000fe200078ec0ff */
[----:B------:R-:W-:Y:S01]  /*0c50*/  IMAD.SHL.U32 R3, R200, 0x40, RZ ;  /* 0x00000040c8037824 */ /* 0x000fe200078e00ff */
[----:B------:R-:W-:Y:S01]  /*0c60*/  SHF.R.S32.HI R2, RZ, 0x1f, R13 ;  /* 0x0000001fff027819 */ /* 0x000fe2000001140d */
[----:B------:R-:W-:Y:S01]  /*0c70*/  IMAD.IADD R196, R17, 0x1, -R196 ;  /* 0x0000000111c47824 */ /* 0x000fe200078e0ac4 */
[-C--:B------:R-:W-:Y:S01]  /*0c80*/  LEA.HI R7, R9, R17.reuse, RZ, 0x5 ;  /* 0x0000001109077211 */ /* 0x080fe200078f28ff */
[----:B------:R-:W-:Y:S01]  /*0c90*/  IMAD.IADD R0, R17, 0x1, -R0 ;  /* 0x0000000111007824 */ /* 0x000fe200078e0a00 */
[----:B------:R-:W-:Y:S01]  /*0ca0*/  LEA.HI R2, R2, R8, RZ, 0x3 ;  /* 0x0000000802027211 */ /* 0x000fe200078f18ff */
[----:B------:R-:W-:Y:S01]  /*0cb0*/  IMAD.SHL.U32 R192, R196, 0x8, RZ ;  /* 0x00000008c4c07824 */ /* 0x000fe200078e00ff */
[----:B------:R-:W-:-:S02]  /*0cc0*/  LEA.HI R9, R9, R17, RZ, 0x6 ;  /* 0x0000001109097211 */ /* 0x000fc400078f30ff */
[----:B------:R-:W-:Y:S02]  /*0cd0*/  SHF.R.S32.HI R5, RZ, 0x1f, R0 ;  /* 0x0000001fff057819 */ /* 0x000fe40000011400 */
[----:B------:R-:W-:Y:S01]  /*0ce0*/  LOP3.LUT R4, R2, 0xfffffff8, RZ, 0xc0, !PT ;  /* 0xfffffff802047812 */ /* 0x000fe200078ec0ff */
[----:B------:R-:W-:Y:S01]  /*0cf0*/  IMAD.SHL.U32 R9, R9, 0x8, RZ ;  /* 0x0000000809097824 */ /* 0x000fe200078e00ff */
[----:B------:R-:W-:Y:S02]  /*0d00*/  LEA.HI R10, R5, R0, RZ, 0x3 ;  /* 0x00000000050a7211 */ /* 0x000fe400078f18ff */
[----:B------:R-:W-:Y:S01]  /*0d10*/  LOP3.LUT R2, R3, 0x1c0, RZ, 0xc0, !PT ;  /* 0x000001c003027812 */ /* 0x000fe200078ec0ff */
[----:B------:R-:W-:Y:S01]  /*0d20*/  IMAD.IADD R8, R8, 0x1, -R4 ;  /* 0x0000000108087824 */ /* 0x000fe200078e0a04 */
[----:B------:R-:W-:Y:S02]  /*0d30*/  LOP3.LUT R3, R10, 0xfffffff8, RZ, 0xc0, !PT ;  /* 0xfffffff80a037812 */ /* 0x000fe400078ec0ff */
[----:B------:R-:W-:-:S02]  /*0d40*/  SHF.R.U32.HI R4, RZ, 0x3, R2 ;  /* 0x00000003ff047819 */ /* 0x000fc40000011602 */
[----:B------:R-:W-:Y:S01]  /*0d50*/  LOP3.LUT R2, R2, 0x38, R192, 0xf8, !PT ;  /* 0x0000003802027812 */ /* 0x000fe200078ef8c0 */
[----:B------:R-:W-:Y:S01]  /*0d60*/  IMAD.IADD R5, R0, 0x1, -R3 ;  /* 0x0000000100057824 */ /* 0x000fe200078e0a03 */
[----:B------:R-:W-:Y:S02]  /*0d70*/  LOP3.LUT R0, R7, 0xffffffe0, RZ, 0xc0, !PT ;  /* 0xffffffe007007812 */ /* 0x000fe400078ec0ff */
[----:B------:R-:W-:Y:S02]  /*0d80*/  LOP3.LUT R12, R2, R4, RZ, 0x3c, !PT ;  /* 0x00000004020c7212 */ /* 0x000fe400078e3cff */
[--C-:B------:R-:W-:Y:S01]  /*0d90*/  SHF.R.S32.HI R4, RZ, 0x5, R7.reuse ;  /* 0x00000005ff047819 */ /* 0x100fe20000011407 */
[----:B------:R-:W-:Y:S01]  /*0da0*/  IMAD.IADD R16, R17, 0x1, -R0 ;  /* 0x0000000111107824 */ /* 0x000fe200078e0a00 */
[----:B------:R-:W-:Y:S01]  /*0db0*/  SHF.R.S32.HI R2, RZ, 0x1f, R7 ;  /* 0x0000001fff027819 */ /* 0x000fe20000011407 */
[----:B------:R-:W-:Y:S01]  /*0dc0*/  IMAD.SHL.U32 R0, R196, 0x40, RZ ;  /* 0x00000040c4007824 */ /* 0x000fe200078e00ff */
[----:B------:R-:W-:-:S02]  /*0dd0*/  LOP3.LUT R6, R8, 0x1, RZ, 0xc0, !PT ;  /* 0x0000000108067812 */ /* 0x000fc400078ec0ff */
[----:B------:R-:W-:Y:S02]  /*0de0*/  LEA.HI R2, R2, R4, RZ, 0x3 ;  /* 0x0000000402027211 */ /* 0x000fe400078f18ff */
[----:B------:R-:W-:Y:S02]  /*0df0*/  SHF.R.S32.HI R11, RZ, 0x1f, R16 ;  /* 0x0000001fff0b7819 */ /* 0x000fe40000011410 */
[----:B------:R-:W-:Y:S02]  /*0e00*/  LOP3.LUT R0, R0, 0x1c0, RZ, 0xc0, !PT ;  /* 0x000001c000007812 */ /* 0x000fe400078ec0ff */
[----:B------:R-:W-:Y:S02]  /*0e10*/  LOP3.LUT R2, R2, 0xffffff8, RZ, 0xc0, !PT ;  /* 0x0ffffff802027812 */ /* 0x000fe400078ec0ff */
[----:B------:R-:W-:Y:S02]  /*0e20*/  ISETP.NE.U32.AND P0, PT, R6, 0x1, PT ;  /* 0x000000010600780c */ /* 0x000fe40003f05070 */
[----:B------:R-:W-:Y:S01]  /*0e30*/  LEA.HI R11, R11, R16, RZ, 0x2 ;  /* 0x000000100b0b7211 */ /* 0x000fe200078f10ff */
[----:B------:R-:W-:Y:S01]  /*0e40*/  IMAD.IADD R3, R4, 0x1, -R2 ;  /* 0x0000000104037824 */ /* 0x000fe200078e0a02 */
[----:B------:R-:W-:-:S02]  /*0e50*/  LOP3.LUT R7, R0, 0x8, R15, 0xf8, !PT ;  /* 0x0000000800077812 */ /* 0x000fc400078ef80f */
[----:B------:R-:W-:Y:S02]  /*0e60*/  SHF.R.U32.HI R6, RZ, 0x3, R0 ;  /* 0x00000003ff067819 */ /* 0x000fe40000011600 */
[----:B------:R-:W-:Y:S02]  /*0e70*/  LOP3.LUT R0, R13, 0xfffffffc, RZ, 0xc0, !PT ;  /* 0xfffffffc0d007812 */ /* 0x000fe400078ec0ff */
[----:B------:R-:W-:Y:S02]  /*0e80*/  SHF.R.S32.HI R2, RZ, 0x2, R11 ;  /* 0x00000002ff027819 */ /* 0x000fe4000001140b */
[----:B------:R-:W-:Y:S01]  /*0e90*/  LOP3.LUT R13, R7, R6, RZ, 0x3c, !PT ;  /* 0x00000006070d7212 */ /* 0x000fe200078e3cff */
[----:B------:R-:W-:Y:S01]  /*0ea0*/  IMAD.IADD R0, R17, 0x1, -R0 ;  /* 0x0000000111007824 */ /* 0x000fe200078e0a00 */
[----:B------:R-:W-:Y:S01]  /*0eb0*/  LOP3.LUT P4, RZ, R5, 0x2, RZ, 0xc0, !PT ;  /* 0x0000000205ff7812 */ /* 0x000fe2000788c0ff */
[----:B------:R-:W-:Y:S01]  /*0ec0*/  IMAD R15, R3, 0x10, R2 ;  /* 0x00000010030f7824 */ /* 0x000fe200078e0202 */
[C---:B------:R-:W-:Y:S01]  /*0ed0*/  LOP3.LUT P3, RZ, R5.reuse, 0x4, RZ, 0xc0, !PT ;  /* 0x0000000405ff7812 */ /* 0x040fe2000786c0ff */
[----:B------:R-:W-:Y:S01]  /*0ee0*/  IMAD.SHL.U32 R2, R5, 0x40, RZ ;  /* 0x0000004005027824 */ /* 0x000fe200078e00ff */
[----:B------:R-:W-:Y:S01]  /*0ef0*/  LEA.HI R3, R0, R0, RZ, 0x1 ;  /* 0x0000000000037211 */ /* 0x000fe200078f08ff */
[----:B------:R-:W-:Y:S01]  /*0f00*/  IMAD.SHL.U32 R7, R4, 0x400, RZ ;  /* 0x0000040004077824 */ /* 0x000fe200078e00ff */
[C---:B------:R-:W-:Y:S01]  /*0f10*/  R2P PR, R8.reuse, 0x6 ;  /* 0x0000000608007804 */ /* 0x040fe20000000000 */
[----:B------:R-:W-:Y:S01]  /*0f20*/  IMAD.SHL.U32 R4, R8, 0x40, RZ ;  /* 0x0000004008047824 */ /* 0x000fe200078e00ff */
[----:B------:R-:W-:Y:S01]  /*0f30*/  LOP3.LUT R2, R2, 0x1c0, RZ, 0xc0, !PT ;  /* 0x000001c002027812 */ /* 0x000fe200078ec0ff */
[----:B------:R-:W-:Y:S01]  /*0f40*/  IMAD.SHL.U32 R6, R14, 0x8, RZ ;  /* 0x000000080e067824 */ /* 0x000fe200078e00ff */
[----:B------:R-:W-:Y:S01]  /*0f50*/  LOP3.LUT R3, R3, 0x1ffffffe, RZ, 0xc0, !PT ;  /* 0x1ffffffe03037812 */ /* 0x000fe200078ec0ff */
[----:B------:R-:W-:Y:S01]  /*0f60*/  IMAD.SHL.U32 R8, R10, 0x40, RZ ;  /* 0x000000400a087824 */ /* 0x000fe200078e00ff */
[----:B------:R-:W-:Y:S01]  /*0f70*/  LOP3.LUT R4, R4, 0x1c0, RZ, 0xc0, !PT ;  /* 0x000001c004047812 */ /* 0x000fe200078ec0ff */
[----:B------:R-:W-:Y:S01]  /*0f80*/  IMAD R5, R0, 0x2, R7 ;  /* 0x0000000200057824 */ /* 0x000fe200078e0207 */
[----:B------:R-:W-:Y:S01]  /*0f90*/  LOP3.LUT R6, R2, 0x8, R6, 0xf8, !PT ;  /* 0x0000000802067812 */ /* 0x000fe200078ef806 */
[----:B------:R-:W-:Y:S01]  /*0fa0*/  IMAD.MOV.U32 R10, RZ, RZ, 0x40 ;  /* 0x00000040ff0a7424 */ /* 0x000fe200078e00ff */
[----:B------:R-:W-:Y:S01]  /*0fb0*/  LOP3.LUT R12, R12, 0x7ffffe00, R9, 0xf8, !PT ;  /* 0x7ffffe000c0c7812 */ /* 0x000fe200078ef809 */
[----:B------:R-:W-:Y:S01]  /*0fc0*/  IMAD.IADD R9, R0, 0x1, -R3 ;  /* 0x0000000100097824 */ /* 0x000fe200078e0a03 */
[----:B------:R-:W-:Y:S01]  /*0fd0*/  SHF.R.U32.HI R2, RZ, 0x3, R2 ;  /* 0x00000003ff027819 */ /* 0x000fe20000011602 */
[----:B------:R-:W-:Y:S01]  /*0fe0*/  STL [R1+0x8], R15 ;  /* 0x0000080f01007387 */ /* 0x000fe20000100800 */
[----:B------:R-:W-:Y:S01]  /*0ff0*/  LEA.HI R3, R4, R4, RZ, 0x1d ;  /* 0x0000000404037211 */ /* 0x000fe200078fe8ff */
[----:B------:R-:W-:Y:S01]  /*1000*/  IMAD R9, R9, 0x8, R15 ;  /* 0x0000000809097824 */ /* 0x000fe200078e020f */
[----:B------:R-:W-:Y:S01]  /*1010*/  LOP3.LUT R2, R6, R2, RZ, 0x3c, !PT ;  /* 0x0000000206027212 */ /* 0x000fe200078e3cff */
[----:B------:R-:W-:Y:S01]  /*1020*/  IMAD R0, R14, 0x200, R13 ;  /* 0x000002000e007824 */ /* 0x000fe200078e020d */
[----:B------:R-:W-:Y:S01]  /*1030*/  LOP3.LUT R4, R8, 0xfffffe00, RZ, 0xc0, !PT ;  /* 0xfffffe0008047812 */ /* 0x000fe200078ec0ff */
[----:B------:R-:W-:Y:S01]  /*1040*/  IMAD.IADD R8, R5, 0x1, R3 ;  /* 0x0000000105087824 */ /* 0x000fe200078e0203 */
[----:B------:R-:W-:Y:S01]  /*1050*/  IADD3 R197, R192, 0x40, RZ ;  /* 0x00000040c0c57810 */ /* 0x000fe20007ffe0ff */
[----:B------:R1:W-:Y:S01]  /*1060*/  STL [R1+0xc], R9 ;  /* 0x00000c0901007387 */ /* 0x0003e20000100800 */
[CC--:B------:R-:W-:Y:S01]  /*1070*/  IADD3 R3, R2.reuse, R4.reuse, R7 ;  /* 0x0000000402037210 */ /* 0x0c0fe20007ffe007 */
[----:B------:R-:W-:Y:S01]  /*1080*/  IMAD.MOV.U32 R7, RZ, RZ, 0x20 ;  /* 0x00000020ff077424 */ /* 0x000fe200078e00ff */
[----:B------:R-:W-:Y:S01]  /*1090*/  LOP3.LUT R4, R2, R4, RZ, 0xfc, !PT ;  /* 0x0000000402047212 */ /* 0x000fe200078efcff */
[----:B------:R-:W-:Y:S01]  /*10a0*/  IMAD.SHL.U32 R187, R12, 0x2, RZ ;  /* 0x000000020cbb7824 */ /* 0x000fe200078e00ff */
[----:B------:R-:W-:-:S02]  /*10b0*/  LOP3.LUT R2, R11, 0x7ffffffc, RZ, 0xc0, !PT ;  /* 0x7ffffffc0b027812 */ /* 0x000fc400078ec0ff */
[----:B------:R-:W-:Y:S02]  /*10c0*/  IADD3 R198, R192, 0x80, RZ ;  /* 0x00000080c0c67810 */ /* 0x000fe40007ffe0ff */
[----:B------:R-:W-:Y:S01]  /*10d0*/  SHF.R.S32.HI R5, RZ, 0x1f, R197 ;  /* 0x0000001fff057819 */ /* 0x000fe200000114c5 */
[----:B------:R-:W-:Y:S01]  /*10e0*/  IMAD.IADD R2, R16, 0x1, -R2 ;  /* 0x0000000110027824 */ /* 0x000fe200078e0a02 */
[C---:B------:R-:W-:Y:S02]  /*10f0*/  SEL R5, R7.reuse, 0xffffffe0, !P1 ;  /* 0xffffffe007057807 */ /* 0x040fe40004800000 */
[----:B------:R-:W-:Y:S01]  /*1100*/  SHF.R.S32.HI R6, RZ, 0x1f, R198 ;  /* 0x0000001fff067819 */ /* 0x000fe200000114c6 */
[----:B------:R-:W-:Y:S01]  /*1110*/  IMAD.SHL.U32 R222, R2, 0x2, RZ ;  /* 0x0000000202de7824 */ /* 0x000fe200078e00ff */
[----:B------:R-:W-:Y:S02]  /*1120*/  SEL R2, R7, 0xffffffe0, !P4 ;  /* 0xffffffe007027807 */ /* 0x000fe40006000000 */
[----:B------:R-:W-:-:S02]  /*1130*/  SEL R6, R10, 0xffffffc0, !P2 ;  /* 0xffffffc00a067807 */ /* 0x000fc40005000000 */
[C---:B------:R-:W-:Y:S02]  /*1140*/  IADD3 R249, R222.reuse, 0x8, RZ ;  /* 0x00000008def97810 */ /* 0x040fe40007ffe0ff */
[C---:B------:R-:W-:Y:S02]  /*1150*/  IADD3 R246, R222.reuse, 0x20, RZ ;  /* 0x00000020def67810 */ /* 0x040fe40007ffe0ff */
[C---:B------:R-:W-:Y:S02]  /*1160*/  IADD3 R243, R222.reuse, 0x38, RZ ;  /* 0x00000038def37810 */ /* 0x040fe40007ffe0ff */
[C---:B------:R-:W-:Y:S02]  /*1170*/  IADD3 R240, R222.reuse, 0x50, RZ ;  /* 0x00000050def07810 */ /* 0x040fe40007ffe0ff */
[----:B------:R-:W-:Y:S02]  /*1180*/  IADD3 R237, R222, 0x68, RZ ;  /* 0x00000068deed7810 */ /* 0x000fe40007ffe0ff */
[----:B------:R-:W-:-:S02]  /*1190*/  SHF.R.S32.HI R7, RZ, 0x1f, R249 ;  /* 0x0000001fff077819 */ /* 0x000fc400000114f9 */
[C---:B------:R-:W-:Y:S02]  /*11a0*/  IADD3 R234, R222.reuse, 0x80, RZ ;  /* 0x00000080deea7810 */ /* 0x040fe40007ffe0ff */
[----:B------:R-:W-:Y:S02]  /*11b0*/  SHF.R.S32.HI R7, RZ, 0x1f, R246 ;  /* 0x0000001fff077819 */ /* 0x000fe400000114f6 */
[C---:B------:R-:W-:Y:S02]  /*11c0*/  IADD3 R231, R222.reuse, 0x98, RZ ;  /* 0x00000098dee77810 */ /* 0x040fe40007ffe0ff */
[----:B------:R-:W-:Y:S02]  /*11d0*/  SHF.R.S32.HI R7, RZ, 0x1f, R243 ;  /* 0x0000001fff077819 */ /* 0x000fe400000114f3 */
[----:B------:R-:W-:Y:S02]  /*11e0*/  IADD3 R228, R222, 0xb0, RZ ;  /* 0x000000b0dee47810 */ /* 0x000fe40007ffe0ff */
[----:B------:R-:W-:-:S02]  /*11f0*/  LEA R223, R8, 0x80, 0x1 ;  /* 0x0000008008df7811 */ /* 0x000fc400078e08ff */
[----:B------:R-:W-:Y:S02]  /*1200*/  SHF.R.S32.HI R7, RZ, 0x1f, R240 ;  /* 0x0000001fff077819 */ /* 0x000fe400000114f0 */
[----:B------:R-:W-:Y:S01]  /*1210*/  SHF.R.S32.HI R7, RZ, 0x1f, R237 ;  /* 0x0000001fff077819 */ /* 0x000fe200000114ed */
[C---:B------:R-:W-:Y:S01]  /*1220*/  IMAD.IADD R226, R223.reuse, 0x1, R5 ;  /* 0x00000001dfe27824 */ /* 0x040fe200078e0205 */
[----:B------:R-:W-:Y:S02]  /*1230*/  SHF.R.S32.HI R7, RZ, 0x1f, R234 ;  /* 0x0000001fff077819 */ /* 0x000fe400000114ea */
[----:B------:R-:W-:Y:S01]  /*1240*/  SHF.R.S32.HI R7, RZ, 0x1f, R231 ;  /* 0x0000001fff077819 */ /* 0x000fe200000114e7 */
[----:B------:R-:W-:Y:S01]  /*1250*/  IMAD.IADD R252, R226, 0x1, R6 ;  /* 0x00000001e2fc7824 */ /* 0x000fe200078e0206 */
[----:B------:R-:W-:Y:S01]  /*1260*/  SHF.R.S32.HI R7, RZ, 0x1f, R228 ;  /* 0x0000001fff077819 */ /* 0x000fe200000114e4 */
[----:B------:R-:W-:Y:S01]  /*1270*/  IMAD.IADD R7, R223, 0x1, R6 ;  /* 0x00000001df077824 */ /* 0x000fe200078e0206 */
[----:B------:R-:W-:-:S02]  /*1280*/  IADD3 R247, R222, 0x18, RZ ;  /* 0x00000018def77810 */ /* 0x000fc40007ffe0ff */
[C---:B------:R-:W-:Y:S02]  /*1290*/  IADD3 R248, R222.reuse, 0x10, RZ ;  /* 0x00000010def87810 */ /* 0x040fe40007ffe0ff */
[----:B------:R2:W-:Y:S01]  /*12a0*/  STL [R1], R7 ;  /* 0x0000000701007387 */ /* 0x0005e20000100800 */
[C---:B------:R-:W-:Y:S02]  /*12b0*/  IADD3 R244, R222.reuse, 0x30, RZ ;  /* 0x00000030def47810 */ /* 0x040fe40007ffe0ff */
[C---:B------:R-:W-:Y:S02]  /*12c0*/  IADD3 R224, R223.reuse, -0x10, RZ ;  /* 0xfffffff0dfe07810 */ /* 0x040fe40007ffe0ff */
[C---:B------:R-:W-:Y:S02]  /*12d0*/  IADD3 R245, R222.reuse, 0x28, RZ ;  /* 0x00000028def57810 */ /* 0x040fe40007ffe0ff */
[----:B------:R-:W-:Y:S02]  /*12e0*/  IADD3 R241, R222, 0x48, RZ ;  /* 0x00000048def17810 */ /* 0x000fe40007ffe0ff */
[----:B------:R-:W-:-:S02]  /*12f0*/  @P0 IADD3 R224, R223, 0x10, RZ ;  /* 0x00000010dfe00810 */ /* 0x000fc40007ffe0ff */
[----:B------:R-:W-:Y:S02]  /*1300*/  LEA R183, R3, 0xc100, 0x1 ;  /* 0x0000c10003b77811 */ /* 0x000fe400078e08ff */
[----:B------:R-:W-:Y:S01]  /*1310*/  LEA R177, R4, 0x100, 0x1 ;  /* 0x0000010004b17811 */ /* 0x000fe200078e08ff */
[----:B------:R-:W-:Y:S01]  /*1320*/  IMAD.IADD R225, R5, 0x1, R224 ;  /* 0x0000000105e17824 */ /* 0x000fe200078e02e0 */
[C---:B------:R-:W-:Y:S01]  /*1330*/  IADD3 R242, R222.reuse, 0x40, RZ ;  /* 0x00000040def27810 */ /* 0x040fe20007ffe0ff */
[----:B------:R-:W-:Y:S01]  /*1340*/  IMAD.IADD R184, R183, 0x1, R2 ;  /* 0x00000001b7b87824 */ /* 0x000fe200078e0202 */
[----:B------:R-:W-:Y:S01]  /*1350*/  IADD3 R238, R222, 0x60, RZ ;  /* 0x00000060deee7810 */ /* 0x000fe20007ffe0ff */
[----:B------:R-:W-:Y:S01]  /*1360*/  IMAD.IADD R178, R2, 0x1, R177 ;  /* 0x0000000102b27824 */ /* 0x000fe200078e02b1 */
[----:B------:R-:W-:Y:S01]  /*1370*/  IADD3 R239, R222, 0x58, RZ ;  /* 0x00000058deef7810 */ /* 0x000fe20007ffe0ff */
[----:B------:R-:W-:Y:S01]  /*1380*/  IMAD.IADD R251, R6, 0x1, R224 ;  /* 0x0000000106fb7824 */ /* 0x000fe200078e02e0 */
[----:B------:R-:W-:Y:S01]  /*1390*/  IADD3 R235, R222, 0x78, RZ ;  /* 0x00000078deeb7810 */ /* 0x000fe20007ffe0ff */
[----:B------:R-:W-:Y:S01]  /*13a0*/  IMAD.IADD R250, R225, 0x1, R6 ;  /* 0x00000001e1fa7824 */ /* 0x000fe200078e0206 */
[----:B------:R-:W-:-:S02]  /*13b0*/  SHF.R.S32.HI R8, RZ, 0x1f, R247 ;  /* 0x0000001fff087819 */ /* 0x000fc400000114f7 */
[----:B------:R-:W-:Y:S02]  /*13c0*/  LEA R103, R0, 0x6100, 0x1 ;  /* 0x0000610000677811 */ /* 0x000fe400078e08ff */
[C---:B------:R-:W-:Y:S02]  /*13d0*/  IADD3 R236, R222.reuse, 0x70, RZ ;  /* 0x00000070deec7810 */ /* 0x040fe40007ffe0ff */
[----:B------:R-:W-:Y:S02]  /*13e0*/  IADD3 R232, R222, 0x90, RZ ;  /* 0x00000090dee87810 */ /* 0x000fe40007ffe0ff */
[----:B-1----:R-:W-:Y:S02]  /*13f0*/  SHF.R.S32.HI R9, RZ, 0x1f, R248 ;  /* 0x0000001fff097819 */ /* 0x002fe400000114f8 */
[----:B------:R-:W-:Y:S02]  /*1400*/  SHF.R.S32.HI R8, RZ, 0x1f, R244 ;  /* 0x0000001fff087819 */ /* 0x000fe400000114f4 */
[----:B------:R-:W-:-:S02]  /*1410*/  SEL R0, R10, 0xffffffc0, !P3 ;  /* 0xffffffc00a007807 */ /* 0x000fc40005800000 */
[C---:B------:R-:W-:Y:S02]  /*1420*/  IADD3 R233, R222.reuse, 0x88, RZ ;  /* 0x00000088dee97810 */ /* 0x040fe40007ffe0ff */
[----:B------:R-:W-:Y:S01]  /*1430*/  IADD3 R229, R222, 0xa8, RZ ;  /* 0x000000a8dee57810 */ /* 0x000fe20007ffe0ff */
[--C-:B------:R-:W-:Y:S01]  /*1440*/  IMAD.IADD R186, R183, 0x1, R0.reuse ;  /* 0x00000001b7ba7824 */ /* 0x100fe200078e0200 */
[----:B------:R-:W-:Y:S01]  /*1450*/  SHF.R.S32.HI R9, RZ, 0x1f, R245 ;  /* 0x0000001fff097819 */ /* 0x000fe200000114f5 */
[----:B------:R-:W-:Y:S01]  /*1460*/  IMAD.IADD R180, R0, 0x1, R177 ;  /* 0x0000000100b47824 */ /* 0x000fe200078e02b1 */
[----:B------:R-:W-:Y:S01]  /*1470*/  SHF.R.S32.HI R8, RZ, 0x1f, R241 ;  /* 0x0000001fff087819 */ /* 0x000fe200000114f1 */
[----:B------:R-:W-:Y:S01]  /*1480*/  IMAD.IADD R185, R184, 0x1, R0 ;  /* 0x00000001b8b97824 */ /* 0x000fe200078e0200 */
[----:B------:R-:W-:Y:S01]  /*1490*/  IADD3 R230, R222, 0xa0, RZ ;  /* 0x000000a0dee67810 */ /* 0x000fe20007ffe0ff */
[----:B------:R-:W-:Y:S01]  /*14a0*/  IMAD.IADD R179, R0, 0x1, R178 ;  /* 0x0000000100b37824 */ /* 0x000fe200078e02b2 */
[----:B------:R-:W-:-:S02]  /*14b0*/  IADD3 R227, R222, 0xb8, RZ ;  /* 0x000000b8dee37810 */ /* 0x000fc40007ffe0ff */
[----:B------:R-:W-:Y:S02]  /*14c0*/  SHF.R.S32.HI R9, RZ, 0x1f, R242 ;  /* 0x0000001fff097819 */ /* 0x000fe400000114f2 */
[----:B------:R-:W-:Y:S02]  /*14d0*/  SHF.R.S32.HI R8, RZ, 0x1f, R238 ;  /* 0x0000001fff087819 */ /* 0x000fe400000114ee */
[----:B------:R-:W-:Y:S02]  /*14e0*/  SHF.R.S32.HI R9, RZ, 0x1f, R239 ;  /* 0x0000001fff097819 */ /* 0x000fe400000114ef */
[----:B------:R-:W-:Y:S02]  /*14f0*/  SHF.R.S32.HI R8, RZ, 0x1f, R235 ;  /* 0x0000001fff087819 */ /* 0x000fe400000114eb */
[----:B------:R-:W-:Y:S02]  /*1500*/  SHF.R.S32.HI R9, RZ, 0x1f, R236 ;  /* 0x0000001fff097819 */ /* 0x000fe400000114ec */
[----:B------:R-:W-:-:S02]  /*1510*/  SHF.R.S32.HI R8, RZ, 0x1f, R232 ;  /* 0x0000001fff087819 */ /* 0x000fc400000114e8 */
[----:B------:R-:W-:Y:S02]  /*1520*/  SHF.R.S32.HI R9, RZ, 0x1f, R233 ;  /* 0x0000001fff097819 */ /* 0x000fe400000114e9 */
[----:B------:R-:W-:Y:S02]  /*1530*/  SHF.R.S32.HI R8, RZ, 0x1f, R229 ;  /* 0x0000001fff087819 */ /* 0x000fe400000114e5 */
[----:B------:R-:W-:Y:S02]  /*1540*/  SHF.R.S32.HI R11, RZ, 0x1f, R192 ;  /* 0x0000001fff0b7819 */ /* 0x000fe400000114c0 */
[----:B------:R-:W-:Y:S02]  /*1550*/  SHF.R.S32.HI R9, RZ, 0x1f, R230 ;  /* 0x0000001fff097819 */ /* 0x000fe400000114e6 */
[----:B--2---:R-:W-:Y:S02]  /*1560*/  SHF.R.S32.HI R8, RZ, 0x1f, R227 ;  /* 0x0000001fff087819 */ /* 0x004fe400000114e3 */
.L_x_121:
[----:B------:R-:W-:-:S04]  /*1570*/  IMAD.MOV.U32 R8, RZ, RZ, 0x4 ;  /* 0x00000004ff087424 */ /* 0x000fc800078e00ff */
[----:B------:R-:W-:-:S05]  /*1580*/  IMAD.WIDE R2, R215, R8, c[0x0][0x588] ;  /* 0x00016200d7027625 */ /* 0x000fca00078e0208 */
[----:B------:R-:W2:Y:S01]  /*1590*/  LDG.E R211, [R2.64] ;  /* 0x0000000602d37981 */ /* 0x000ea2000c1e1900 */
[----:B------:R-:W-:Y:S01]  /*15a0*/  ISETP.NE.U32.AND P4, PT, RZ, c[0x0][0x370], PT ;  /* 0x0000dc00ff007a0c */ /* 0x000fe20003f85070 */
[----:B------:R-:W-:Y:S01]  /*15b0*/  IMAD.MOV.U32 R201, RZ, RZ, RZ ;  /* 0x000000ffffc97224 */ /* 0x000fe200078e00ff */
[----:B------:R-:W-:Y:S01]  /*15c0*/  ISETP.NE.U32.AND P3, PT, RZ, c[0x0][0x360], PT ;  /* 0x0000d800ff007a0c */ /* 0x000fe20003f65070 */
[----:B------:R-:W-:Y:S01]  /*15d0*/  IMAD.MOV.U32 R11, RZ, RZ, RZ ;  /* 0x000000ffff0b7224 */ /* 0x000fe200078e00ff */
[----:B------:R-:W-:Y:S02]  /*15e0*/  ISETP.NE.AND.EX P4, PT, RZ, c[0x0][0x374], PT, P4 ;  /* 0x0000dd00ff007a0c */ /* 0x000fe40003f85340 */
[----:B------:R-:W-:Y:S02]  /*15f0*/  ISETP.NE.AND.EX P3, PT, RZ, c[0x0][0x364], PT, P3 ;  /* 0x0000d900ff007a0c */ /* 0x000fe40003f65330 */
[----:B------:R-:W-:-:S04]  /*1600*/  ISETP.NE.U32.AND P0, PT, RZ, c[0x0][0x348], PT ;  /* 0x0000d200ff007a0c */ /* 0x000fc80003f05070 */
[----:B------:R-:W-:Y:S02]  /*1610*/  ISETP.NE.AND.EX P0, PT, RZ, c[0x0][0x34c], PT, P0 ;  /* 0x0000d300ff007a0c */ /* 0x000fe40003f05300 */
[----:B--2---:R-:W-:Y:S01]  /*1620*/  SHF.R.S32.HI R220, RZ, 0x1f, R211 ;  /* 0x0000001fffdc7819 */ /* 0x004fe200000114d3 */
[C---:B------:R-:W-:Y:S02]  /*1630*/  IMAD.SHL.U32 R216, R211.reuse, 0x4, RZ ;  /* 0x00000004d3d87824 */ /* 0x040fe400078e00ff */
[C---:B------:R-:W-:Y:S02]  /*1640*/  @P4 LEA R6, P2, R211.reuse, c[0x0][0x370], 0x2 ;  /* 0x0000dc00d3064a11 */ /* 0x040fe400078410ff */
[C-C-:B------:R-:W-:Y:S02]  /*1650*/  SHF.L.U64.HI R217, R211.reuse, 0x2, R220.reuse ;  /* 0x00000002d3d97819 */ /* 0x140fe400000102dc */
[----:B------:R-:W-:Y:S02]  /*1660*/  @P4 LEA.HI.X R7, R211, c[0x0][0x374], R220, 0x2, P2 ;  /* 0x0000dd00d3074a11 */ /* 0x000fe400010f14dc */
[----:B------:R-:W-:-:S02]  /*1670*/  @P3 IADD3 R4, P1, R216, c[0x0][0x360], RZ ;  /* 0x0000d800d8043a10 */ /* 0x000fc40007f3e0ff */
[----:B------:R-:W-:Y:S01]  /*1680*/  IADD3 R2, P2, R216, c[0x0][0x348], RZ ;  /* 0x0000d200d8027a10 */ /* 0x000fe20007f5e0ff */
[----:B------:R1:W5:Y:S01]  /*1690*/  @P4 LDG.E R201, [R6.64] ;  /* 0x0000000606c94981 */ /* 0x000362000c1e1900 */
[C---:B------:R-:W-:Y:S02]  /*16a0*/  @P3 IADD3.X R5, R217.reuse, c[0x0][0x364], RZ, P1, !PT ;  /* 0x0000d900d9053a10 */ /* 0x040fe40000ffe4ff */
[----:B------:R-:W-:-:S03]  /*16b0*/  IADD3.X R3, R217, c[0x0][0x34c], RZ, P2, !PT ;  /* 0x0000d300d9037a10 */ /* 0x000fc600017fe4ff */
[----:B------:R1:W5:Y:S04]  /*16c0*/  @P3 LDG.E R15, [R4.64] ;  /* 0x00000006040f3981 */ /* 0x000368000c1e1900 */
[----:B------:R1:W5:Y:S01]  /*16d0*/  @P0 LDG.E R11, [R2.64] ;  /* 0x00000006020b0981 */ /* 0x000362000c1e1900 */
[----:B------:R-:W-:Y:S01]  /*16e0*/  YIELD ;  /* 0x0000000000007946 */ /* 0x000fe20003800000 */
[----:B------:R-:W-:Y:S05]  /*16f0*/  @P3 BRA `(.L_x_31) ;  /* 0x0000005000003947 */ /* 0x000fea0003800000 */
[----:B-----5:R-:W-:Y:S01]  /*1700*/  MOV R15, c[0x0][0x168] ;  /* 0x00005a00000f7a02 */ /* 0x020fe20000000f00 */
[----:B------:R-:W-:Y:S05]  /*1710*/  @!P0 BRA `(.L_x_31) ;  /* 0x0000003000008947 */ /* 0x000fea0003800000 */
[----:B------:R2:W3:Y:S04]  /*1720*/  LDG.E R0, [R2.64] ;  /* 0x0000000602007981 */ /* 0x0004e8000c1e1900 */
[----:B-12---:R-:W3:Y:S02]  /*1730*/  LDG.E R2, [R2.64+0x4] ;  /* 0x0000040602027981 */ /* 0x006ee4000c1e1900 */
[----:B---3--:R-:W-:-:S02]  /*1740*/  IADD3 R15, -R0, R2, RZ ;  /* 0x00000002000f7210 */ /* 0x008fc40007ffe1ff */
.L_x_31:
[----:B------:R-:W-:-:S04]  /*1750*/  ISETP.NE.U32.AND P1, PT, RZ, c[0x0][0x368], PT ;  /* 0x0000da00ff007a0c */ /* 0x000fc80003f25070 */
[----:B------:R-:W-:-:S13]  /*1760*/  ISETP.NE.AND.EX P1, PT, RZ, c[0x0][0x36c], PT, P1 ;  /* 0x0000db00ff007a0c */ /* 0x000fda0003f25310 */
[----:B------:R-:W-:Y:S05]  /*1770*/  @!P1 BRA `(.L_x_32) ;  /* 0x0000004000009947 */ /* 0x000fea0003800000 */
[----:B-1----:R-:W-:-:S04]  /*1780*/  IADD3 R2, P1, R216, c[0x0][0x368], RZ ;  /* 0x0000da00d8027a10 */ /* 0x002fc80007f3e0ff */
[----:B------:R-:W-:-:S05]  /*1790*/  IADD3.X R3, R217, c[0x0][0x36c], RZ, P1, !PT ;  /* 0x0000db00d9037a10 */ /* 0x000fca0000ffe4ff */
[----:B------:R1:W5:Y:S01]  /*17a0*/  LDG.E R0, [R2.64] ;  /* 0x0000000602007981 */ /* 0x000362000c1e1900 */
[----:B------:R-:W-:Y:S05]  /*17b0*/  BRA `(.L_x_33) ;  /* 0x0000008000007947 */ /* 0x000fea0003800000 */
.L_x_32:
[----:B------:R-:W-:Y:S01]  /*17c0*/  ISETP.NE.U32.AND P1, PT, RZ, c[0x0][0x350], PT ;  /* 0x0000d400ff007a0c */ /* 0x000fe20003f25070 */
[----:B------:R-:W-:-:S03]  /*17d0*/  IMAD.U32 R0, RZ, RZ, UR5 ;  /* 0x00000005ff007e24 */ /* 0x000fc6000f8e00ff */
[----:B------:R-:W-:-:S13]  /*17e0*/  ISETP.NE.AND.EX P1, PT, RZ, c[0x0][0x354], PT, P1 ;  /* 0x0000d500ff007a0c */ /* 0x000fda0003f25310 */
[----:B------:R-:W-:Y:S05]  /*17f0*/  @!P1 BRA `(.L_x_33) ;  /* 0x0000004000009947 */ /* 0x000fea0003800000 */
[----:B-1----:R-:W-:-:S05]  /*1800*/  IMAD.WIDE R2, R211, R8, c[0x0][0x350] ;  /* 0x0000d400d3027625 */ /* 0x002fca00078e0208 */
[----:B------:R-:W2:Y:S04]  /*1810*/  LDG.E R4, [R2.64] ;  /* 0x0000000602047981 */ /* 0x000ea8000c1e1900 */
[----:B------:R-:W2:Y:S02]  /*1820*/  LDG.E R0, [R2.64+0x4] ;  /* 0x0000040602007981 */ /* 0x000ea4000c1e1900 */
[----:B--2---:R-:W-:-:S05]  /*1830*/  IADD3 R0, -R4, R0, RZ ;  /* 0x0000000004007210 */ /* 0x004fca0007ffe1ff */
.L_x_33:
[----:B-----5:R-:W-:Y:S01]  /*1840*/  IMAD.IADD R16, R0, 0x1, -R201 ;  /* 0x0000000100107824 */ /* 0x020fe200078e0ac9 */
[C---:B-1----:R-:W-:Y:S01]  /*1850*/  LOP3.LUT R3, R214.reuse, 0xff000000, RZ, 0xc0, !PT ;  /* 0xff000000d6037812 */ /* 0x042fe200078ec0ff */
[----:B------:R-:W-:Y:S01]  /*1860*/  BSSY B0, `(.L_x_34) ;  /* 0x000002b000007945 */ /* 0x000fe20003800000 */
[----:B------:R-:W-:Y:S02]  /*1870*/  LOP3.LUT R4, R214, 0xff0000, RZ, 0xc0, !PT ;  /* 0x00ff0000d6047812 */ /* 0x000fe400078ec0ff */
[----:B------:R-:W-:-:S02]  /*1880*/  ISETP.GE.AND P1, PT, R16, 0x1, PT ;  /* 0x000000011000780c */ /* 0x000fc40003f26270 */
[----:B------:R-:W-:Y:S02]  /*1890*/  IADD3 R0, R16, 0x3f, RZ ;  /* 0x0000003f10007810 */ /* 0x000fe40007ffe0ff */
[----:B------:R-:W-:Y:S02]  /*18a0*/  SHF.R.U32.HI R3, RZ, 0x8, R3 ;  /* 0x00000008ff037819 */ /* 0x000fe40000011603 */
[----:B------:R-:W-:Y:S02]  /*18b0*/  SHF.R.S32.HI R2, RZ, 0x1f, R0 ;  /* 0x0000001fff027819 */ /* 0x000fe40000011400 */
[----:B------:R-:W-:Y:S02]  /*18c0*/  LEA.HI R3, R4, R3, RZ, 0x10 ;  /* 0x0000000304037211 */ /* 0x000fe400078f80ff */
[----:B------:R-:W-:Y:S01]  /*18d0*/  LEA.HI R0, R2, R0, RZ, 0x6 ;  /* 0x0000000002007211 */ /* 0x000fe200078f30ff */
[----:B------:R-:W-:Y:S01]  /*18e0*/  IMAD.MOV.U32 R2, RZ, RZ, RZ ;  /* 0x000000ffff027224 */ /* 0x000fe200078e00ff */
[----:B------:R-:W-:-:S02]  /*18f0*/  LOP3.LUT R221, R3, 0xff, RZ, 0xc0, !PT ;  /* 0x000000ff03dd7812 */ /* 0x000fc400078ec0ff */
[----:B------:R-:W-:Y:S02]  /*1900*/  SHF.R.U32.HI R218, RZ, 0x10, R3 ;  /* 0x00000010ffda7819 */ /* 0x000fe40000011603 */
[----:B------:R-:W-:Y:S01]  /*1910*/  SHF.R.S32.HI R10, RZ, 0x6, R0 ;  /* 0x00000006ff0a7819 */ /* 0x000fe20000011400 */
[----:B------:R-:W-:Y:S05]  /*1920*/  @!P1 BRA `(.L_x_35) ;  /* 0x000001e000009947 */ /* 0x000fea0003800000 */
[----:B------:R-:W-:Y:S01]  /*1930*/  ISETP.NE.AND P1, PT, R218, RZ, PT ;  /* 0x000000ffda00720c */ /* 0x000fe20003f25270 */
[----:B------:R-:W-:-:S03]  /*1940*/  IMAD.MOV.U32 R4, RZ, RZ, RZ ;  /* 0x000000ffff047224 */ /* 0x000fc600078e00ff */
[----:B------:R-:W-:-:S04]  /*1950*/  SEL R0, R218, c[0x0][0x338], P1 ;  /* 0x0000ce00da007a07 */ /* 0x000fc80000800000 */
[----:B------:R-:W-:Y:S02]  /*1960*/  IABS R3, R0 ;  /* 0x0000000000037213 */ /* 0x000fe40000000000 */
[----:B------:R-:W-:Y:S02]  /*1970*/  IADD3 R6, R10, -0x1, R0 ;  /* 0xffffffff0a067810 */ /* 0x000fe40007ffe000 */
[----:B------:R-:W1:Y:S02]  /*1980*/  I2F.RP R2, R3 ;  /* 0x0000000300027306 */ /* 0x000e640000209400 */
[----:B------:R-:W-:-:S06]  /*1990*/  IABS R9, R6 ;  /* 0x0000000600097213 */ /* 0x000fcc0000000000 */
[----:B-1----:R-:W1:Y:S02]  /*19a0*/  MUFU.RCP R2, R2 ;  /* 0x0000000200027308 */ /* 0x002e640000001000 */
[----:B-1----:R-:W-:-:S06]  /*19b0*/  IADD3 R2, R2, 0xffffffe, RZ ;  /* 0x0ffffffe02027810 */ /* 0x002fcc0007ffe0ff */
[----:B------:R-:W1:Y:S02]  /*19c0*/  F2I.FTZ.U32.TRUNC.NTZ R5, R2 ;  /* 0x0000000200057305 */ /* 0x000e64000021f000 */
[----:B-1----:R-:W-:-:S04]  /*19d0*/  IMAD.MOV R2, RZ, RZ, -R5 ;  /* 0x000000ffff027224 */ /* 0x002fc800078e0a05 */
[----:B------:R-:W-:Y:S01]  /*19e0*/  IMAD.MOV.U32 R7, RZ, RZ, R2 ;  /* 0x000000ffff077224 */ /* 0x000fe200078e0002 */
[----:B------:R-:W-:-:S03]  /*19f0*/  IABS R2, R0 ;  /* 0x0000000000027213 */ /* 0x000fc60000000000 */
[----:B------:R-:W-:Y:S02]  /*1a00*/  IMAD R7, R7, R3, RZ ;  /* 0x0000000307077224 */ /* 0x000fe400078e02ff */
[----:B------:R-:W-:Y:S02]  /*1a10*/  IMAD.MOV R8, RZ, RZ, -R2 ;  /* 0x000000ffff087224 */ /* 0x000fe400078e0a02 */
[----:B------:R-:W-:-:S04]  /*1a20*/  IMAD.HI.U32 R2, R5, R7, R4 ;  /* 0x0000000705027227 */ /* 0x000fc800078e0004 */
[----:B------:R-:W-:Y:S02]  /*1a30*/  IMAD.MOV.U32 R4, RZ, RZ, R9 ;  /* 0x000000ffff047224 */ /* 0x000fe400078e0009 */
[----:B------:R-:W-:Y:S02]  /*1a40*/  IMAD.MOV.U32 R5, RZ, RZ, R8 ;  /* 0x000000ffff057224 */ /* 0x000fe400078e0008 */
[----:B------:R-:W-:-:S04]  /*1a50*/  IMAD.HI.U32 R2, R2, R4, RZ ;  /* 0x0000000402027227 */ /* 0x000fc800078e00ff */
[----:B------:R-:W-:-:S05]  /*1a60*/  IMAD R4, R2, R5, R4 ;  /* 0x0000000502047224 */ /* 0x000fca00078e0204 */
[----:B------:R-:W-:-:S13]  /*1a70*/  ISETP.GT.U32.AND P2, PT, R3, R4, PT ;  /* 0x000000040300720c */ /* 0x000fda0003f44070 */
[----:B------:R-:W-:Y:S01]  /*1a80*/  @!P2 IMAD.IADD R4, R4, 0x1, -R3 ;  /* 0x000000010404a824 */ /* 0x000fe200078e0a03 */
[----:B------:R-:W-:Y:S02]  /*1a90*/  @!P2 IADD3 R2, R2, 0x1, RZ ;  /* 0x000000010202a810 */ /* 0x000fe40007ffe0ff */
[----:B------:R-:W-:Y:S02]  /*1aa0*/  ISETP.NE.AND P2, PT, R0, RZ, PT ;  /* 0x000000ff0000720c */ /* 0x000fe40003f45270 */
[----:B------:R-:W-:Y:S02]  /*1ab0*/  ISETP.GE.U32.AND P3, PT, R4, R3, PT ;  /* 0x000000030400720c */ /* 0x000fe40003f66070 */
[----:B------:R-:W-:-:S04]  /*1ac0*/  LOP3.LUT R3, R6, R0, RZ, 0x3c, !PT ;  /* 0x0000000006037212 */ /* 0x000fc800078e3cff */
[----:B------:R-:W-:-:S07]  /*1ad0*/  ISETP.GE.AND P1, PT, R3, RZ, PT ;  /* 0x000000ff0300720c */ /* 0x000fce0003f26270 */
[----:B------:R-:W-:-:S06]  /*1ae0*/  @P3 IADD3 R2, R2, 0x1, RZ ;  /* 0x0000000102023810 */ /* 0x000fcc0007ffe0ff */
[----:B------:R-:W-:Y:S01]  /*1af0*/  @!P1 IMAD.MOV R2, RZ, RZ, -R2 ;  /* 0x000000ffff029224 */ /* 0x000fe200078e0a02 */
[----:B------:R-:W-:Y:S02]  /*1b00*/  @!P2 LOP3.LUT R2, RZ, R0, RZ, 0x33, !PT ;  /* 0x00000000ff02a212 */ /* 0x000fe400078e33ff */
.L_x_35:
[----:B------:R-:W-:Y:S05]  /*1b10*/  BSYNC B0 ;  /* 0x0000000000007941 */ /* 0x000fea0003800000 */
.L_x_34:
[----:B------:R-:W-:Y:S01]  /*1b20*/  IMAD R199, R221, R2, RZ ;  /* 0x00000002ddc77224 */ /* 0x000fe200078e02ff */
[----:B------:R-:W-:Y:S01]  /*1b30*/  PRMT R0, RZ, 0x7610, R0 ;  /* 0x00007610ff007816 */ /* 0x000fe20000000000 */
[----:B------:R-:W-:Y:S01]  /*1b40*/  CS2R R22, SRZ ;  /* 0x0000000000167805 */ /* 0x000fe2000001ff00 */
[----:B------:R-:W-:Y:S01]  /*1b50*/  CS2R R26, SRZ ;  /* 0x00000000001a7805 */ /* 0x000fe2000001ff00 */
[----:B------:R-:W-:Y:S01]  /*1b60*/  IMAD.IADD R2, R199, 0x1, R2 ;  /* 0x00000001c7027824 */ /* 0x000fe200078e0202 */
[----:B------:R-:W-:Y:S01]  /*1b70*/  CS2R R24, SRZ ;  /* 0x0000000000187805 */ /* 0x000fe2000001ff00 */
[----:B------:R-:W-:Y:S01]  /*1b80*/  CS2R R42, SRZ ;  /* 0x00000000002a7805 */ /* 0x000fe2000001ff00 */
[----:B------:R-:W-:Y:S01]  /*1b90*/  CS2R R80, SRZ ;  /* 0x0000000000507805 */ /* 0x000fe2000001ff00 */
[----:B------:R-:W-:Y:S01]  /*1ba0*/  CS2R R62, SRZ ;  /* 0x00000000003e7805 */ /* 0x000fe2000001ff00 */
[----:B------:R-:W-:Y:S01]  /*1bb0*/  IMNMX R167, R10, R2, PT ;  /* 0x000000020aa77217 */ /* 0x000fe20003800200 */
[----:B------:R-:W-:Y:S01]  /*1bc0*/  CS2R R116, SRZ ;  /* 0x0000000000747805 */ /* 0x000fe2000001ff00 */
[----:B------:R-:W-:Y:S01]  /*1bd0*/  CS2R R70, SRZ ;  /* 0x0000000000467805 */ /* 0x000fe2000001ff00 */
[----:B------:R-:W-:Y:S01]  /*1be0*/  CS2R R120, SRZ ;  /* 0x0000000000787805 */ /* 0x000fe2000001ff00 */
[----:B------:R-:W-:Y:S01]  /*1bf0*/  ISETP.GT.AND P1, PT, R167, R199, PT ;  /* 0x000000c7a700720c */ /* 0x000fe20003f24270 */
        /* <DEDUP_REMOVED lines=41> */
[----:B------:R-:W-:-:S04]  /*1e90*/  ISETP.NE.U32.AND P1, PT, RZ, c[0x0][0x340], PT ;  /* 0x0000d000ff007a0c */ /* 0x000fc80003f25070 */
[----:B------:R-:W-:-:S13]  /*1ea0*/  ISETP.NE.AND.EX P1, PT, RZ, c[0x0][0x344], PT, P1 ;  /* 0x0000d100ff007a0c */ /* 0x000fda0003f25310 */
[----:B------:R-:W-:-:S04]  /*1eb0*/  @P1 IADD3 R2, P2, R216, c[0x0][0x340], RZ ;  /* 0x0000d000d8021a10 */ /* 0x000fc80007f5e0ff */
[----:B------:R-:W-:-:S05]  /*1ec0*/  @P1 IADD3.X R3, R217, c[0x0][0x344], RZ, P2, !PT ;  /* 0x0000d100d9031a10 */ /* 0x000fca00017fe4ff */
[----:B------:R1:W5:Y:S01]  /*1ed0*/  @P1 LDG.E R14, [R2.64] ;  /* 0x00000006020e1981 */ /* 0x000362000c1e1900 */
[----:B------:R-:W-:Y:S01]  /*1ee0*/  SHF.R.S32.HI R0, RZ, 0x1f, R11 ;  /* 0x0000001fff007819 */ /* 0x000fe2000001140b */
[----:B------:R-:W-:Y:S01]  /*1ef0*/  IMAD.MOV.U32 R4, RZ, RZ, c[0x0][0x2c4] ;  /* 0x0000b100ff047624 */ /* 0x000fe200078e00ff */
[----:B------:R-:W-:Y:S01]  /*1f00*/  LOP3.LUT R13, R214, 0xffff, RZ, 0xc0, !PT ;  /* 0x0000ffffd60d7812 */ /* 0x000fe200078ec0ff */
[----:B------:R-:W-:Y:S01]  /*1f10*/  IMAD R5, R196, 0x20, R200 ;  /* 0x00000020c4057824 */ /* 0x000fe200078e02c8 */
[----:B------:R-:W-:Y:S01]  /*1f20*/  SEL R6, R220, RZ, !P0 ;  /* 0x000000ffdc067207 */ /* 0x000fe20004000000 */
[----:B------:R-:W-:Y:S01]  /*1f30*/  IMAD R0, R0, c[0x0][0x178], RZ ;  /* 0x00005e0000007a24 */ /* 0x000fe200078e02ff */
[----:B------:R-:W-:Y:S01]  /*1f40*/  ISETP.NE.AND P2, PT, R4, 0x1, PT ;  /* 0x000000010400780c */ /* 0x000fe20003f45270 */
[----:B------:R-:W-:Y:S01]  /*1f50*/  IMAD R5, R213, 0x80, R5 ;  /* 0x00000080d5057824 */ /* 0x000fe200078e0205 */
[----:B------:R-:W-:Y:S01]  /*1f60*/  SEL R4, R211, RZ, !P0 ;  /* 0x000000ffd3047207 */ /* 0x000fe20004000000 */
[----:B------:R-:W-:Y:S01]  /*1f70*/  IMAD R0, R11, c[0x0][0x17c], R0 ;  /* 0x00005f000b007a24 */ /* 0x000fe200078e0200 */
[----:B------:R-:W-:Y:S01]  /*1f80*/  ISETP.GE.AND P6, PT, R192, c[0x0][0x198], PT ;  /* 0x00006600c0007a0c */ /* 0x000fe20003fc6270 */
[----:B------:R-:W-:Y:S01]  /*1f90*/  IMAD R6, R6, c[0x0][0x1c0], RZ ;  /* 0x0000700006067a24 */ /* 0x000fe200078e02ff */
[----:B------:R-:W-:-:S02]  /*1fa0*/  ISETP.GE.AND P5, PT, R197, c[0x0][0x198], PT ;  /* 0x00006600c5007a0c */ /* 0x000fc40003fa6270 */
[----:B------:R-:W-:Y:S01]  /*1fb0*/  ISETP.GE.AND P4, PT, R198, c[0x0][0x198], PT ;  /* 0x00006600c6007a0c */ /* 0x000fe20003f86270 */
[----:B------:R-:W-:Y:S01]  /*1fc0*/  IMAD R6, R4, c[0x0][0x1c4], R6 ;  /* 0x0000710004067a24 */ /* 0x000fe200078e0206 */
[----:B------:R-:W-:-:S03]  /*1fd0*/  IADD3 R104, R167, -0x1, RZ ;  /* 0xffffffffa7687810 */ /* 0x000fc60007ffe0ff */
[----:B------:R-:W-:-:S04]  /*1fe0*/  @P2 IMAD.HI.U32 R7, R5, c[0x0][0x2c8], RZ ;  /* 0x0000b20005072a27 */ /* 0x000fc800078e00ff */
[----:B-1----:R-:W-:-:S05]  /*1ff0*/  IMAD.WIDE.U32 R2, R11, c[0x0][0x178], RZ ;  /* 0x00005e000b027a25 */ /* 0x002fca00078e00ff */
[----:B------:R-:W-:Y:S02]  /*2000*/  IADD3 R3, R3, R0, RZ ;  /* 0x0000000003037210 */ /* 0x000fe40007ffe0ff */
[----:B------:R-:W-:Y:S02]  /*2010*/  MOV R0, R5 ;  /* 0x0000000500007202 */ /* 0x000fe40000000f00 */
[----:B------:R-:W-:Y:S01]  /*2020*/  @P2 SHF.R.U32.HI R0, RZ, c[0x0][0x2cc], R7 ;  /* 0x0000b300ff002a19 */ /* 0x000fe20000011607 */
[----:B------:R-:W-:-:S03]  /*2030*/  IMAD.WIDE.U32 R2, R13, c[0x0][0x1b8], R2 ;  /* 0x00006e000d027a25 */ /* 0x000fc600078e0002 */
[----:B------:R-:W-:Y:S01]  /*2040*/  SHF.R.S32.HI R7, RZ, 0x1f, R0 ;  /* 0x0000001fff077819 */ /* 0x000fe20000011400 */
[----:B------:R-:W-:-:S04]  /*2050*/  IMAD R3, R13, c[0x0][0x1bc], R3 ;  /* 0x00006f000d037a24 */ /* 0x000fc800078e0203 */
[----:B------:R-:W-:-:S04]  /*2060*/  IMAD.WIDE.U32 R2, R4, c[0x0][0x1c0], R2 ;  /* 0x0000700004027a25 */ /* 0x000fc800078e0002 */
[----:B------:R-:W-:Y:S01]  /*2070*/  IMAD.MOV R4, RZ, RZ, -R0 ;  /* 0x000000ffff047224 */ /* 0x000fe200078e0a00 */
[----:B------:R-:W-:-:S03]  /*2080*/  IADD3 R3, R3, R6, RZ ;  /* 0x0000000603037210 */ /* 0x000fc60007ffe0ff */
[----:B------:R-:W-:Y:S02]  /*2090*/  IMAD R4, R4, c[0x0][0x2c4], R5 ;  /* 0x0000b10004047a24 */ /* 0x000fe400078e0205 */
[----:B------:R-:W-:Y:S02]  /*20a0*/  IMAD R5, R7, c[0x0][0x1b0], RZ ;  /* 0x00006c0007057a24 */ /* 0x000fe400078e02ff */
[----:B------:R-:W-:-:S04]  /*20b0*/  IMAD.WIDE.U32 R2, R0, c[0x0][0x1b0], R2 ;  /* 0x00006c0000027a25 */ /* 0x000fc800078e0002 */
[----:B------:R-:W-:Y:S01]  /*20c0*/  IMAD R6, R0, c[0x0][0x1b4], R5 ;  /* 0x00006d0000067a24 */ /* 0x000fe200078e0205 */
[----:B------:R-:W-:-:S03]  /*20d0*/  SHF.R.S32.HI R5, RZ, 0x1f, R4 ;  /* 0x0000001fff057819 */ /* 0x000fc60000011404 */
[----:B------:R-:W-:Y:S02]  /*20e0*/  IMAD.IADD R3, R3, 0x1, R6 ;  /* 0x0000000103037824 */ /* 0x000fe400078e0206 */
[----:B------:R-:W-:Y:S02]  /*20f0*/  IMAD R0, R5, c[0x0][0x1a8], RZ ;  /* 0x00006a0005007a24 */ /* 0x000fe400078e02ff */
[----:B------:R-:W-:-:S04]  /*2100*/  IMAD.WIDE.U32 R2, R4, c[0x0][0x1a8], R2 ;  /* 0x00006a0004027a25 */ /* 0x000fc800078e0002 */
[----:B------:R-:W-:Y:S01]  /*2110*/  IMAD R0, R4, c[0x0][0x1ac], R0 ;  /* 0x00006b0004007a24 */ /* 0x000fe200078e0200 */
[----:B------:R-:W-:-:S04]  /*2120*/  LEA R12, P0, R2, c[0x0][0x160], 0x1 ;  /* 0x00005800020c7a11 */ /* 0x000fc800078008ff */
[----:B------:R-:W-:-:S04]  /*2130*/  IADD3 R0, R3, R0, RZ ;  /* 0x0000000003007210 */ /* 0x000fc80007ffe0ff */
[----:B------:R-:W-:Y:S01]  /*2140*/  LEA.HI.X R9, R2, c[0x0][0x164], R0, 0x1, P0 ;  /* 0x0000590002097a11 */ /* 0x000fe200000f0c00 */
[----:B------:R-:W-:Y:S01]  /*2150*/  @!P1 IMAD.MOV.U32 R14, RZ, RZ, R211 ;  /* 0x000000ffff0e9224 */ /* 0x000fe200078e00d3 */
[----:B------:R-:W-:Y:S05]  /*2160*/  BRA.DIV ~URZ, `(.L_x_37) ;  /* 0x0000b4127f007947 */ /* 0x000fea000b800000 */
[----:B------:R1:W2:Y:S02]  /*2170*/  SHFL.IDX PT, R8, R9, RZ, 0x181f ;  /* 0x00181fff09087589 */ /* 0x0002a400000e0000 */
.L_x_126:
[----:B------:R-:W-:Y:S05]  /*2180*/  BRA.DIV ~URZ, `(.L_x_38) ;  /* 0x0000b4627f007947 */ /* 0x000fea000b800000 */
[----:B------:R3:W4:Y:S02]  /*2190*/  SHFL.IDX PT, R0, R12, RZ, 0x181f ;  /* 0x00181fff0c007589 */ /* 0x00072400000e0000 */
.L_x_127:
[----:B------:R-:W-:Y:S01]  /*21a0*/  IMAD R11, R15, c[0x0][0x2c4], RZ ;  /* 0x0000b1000f0b7a24 */ /* 0x000fe200078e02ff */
[----:B------:R-:W-:Y:S01]  /*21b0*/  LEA R10, R213, R200, 0x7 ;  /* 0x000000c8d50a7211 */ /* 0x000fe200078e38ff */
[----:B------:R-:W-:Y:S03]  /*21c0*/  BSSY B0, `(.L_x_39) ;  /* 0x0000012000007945 */ /* 0x000fe60003800000 */
[----:B------:R-:W-:-:S13]  /*21d0*/  ISETP.GE.AND P0, PT, R10, R11, PT ;  /* 0x0000000b0a00720c */ /* 0x000fda0003f06270 */
[----:B------:R-:W-:Y:S05]  /*21e0*/  @P0 BRA `(.L_x_40) ;  /* 0x000000f000000947 */ /* 0x000fea0003800000 */
[-C--:B----4-:R-:W-:Y:S02]  /*21f0*/  LEA R6, P2, R192, R0.reuse, 0x1 ;  /* 0x00000000c0067211 */ /* 0x090fe400078408ff */
[----:B------:R-:W-:Y:S02]  /*2200*/  SHF.R.S32.HI R19, RZ, 0x1f, R192 ;  /* 0x0000001fff137819 */ /* 0x000fe400000114c0 */
[-C--:B------:R-:W-:Y:S02]  /*2210*/  LEA R4, P1, R197, R0.reuse, 0x1 ;  /* 0x00000000c5047211 */ /* 0x080fe400078208ff */
[----:B------:R-:W-:Y:S02]  /*2220*/  SHF.R.S32.HI R18, RZ, 0x1f, R197 ;  /* 0x0000001fff127819 */ /* 0x000fe400000114c5 */
[----:B------:R-:W-:Y:S02]  /*2230*/  SHF.R.S32.HI R17, RZ, 0x1f, R198 ;  /* 0x0000001fff117819 */ /* 0x000fe400000114c6 */
[----:B------:R-:W-:-:S02]  /*2240*/  LEA R2, P0, R198, R0, 0x1 ;  /* 0x00000000c6027211 */ /* 0x000fc400078008ff */
[-C--:B--2---:R-:W-:Y:S02]  /*2250*/  LEA.HI.X R7, R192, R8.reuse, R19, 0x1, P2 ;  /* 0x00000008c0077211 */ /* 0x084fe400010f0c13 */
[-C--:B------:R-:W-:Y:S02]  /*2260*/  LEA.HI.X R5, R197, R8.reuse, R18, 0x1, P1 ;  /* 0x00000008c5057211 */ /* 0x080fe400008f0c12 */
[----:B------:R-:W-:Y:S01]  /*2270*/  LEA.HI.X R3, R198, R8, R17, 0x1, P0 ;  /* 0x00000008c6037211 */ /* 0x000fe200000f0c11 */
[----:B------:R-:W-:Y:S01]  /*2280*/  @!PT LDS RZ, [RZ] ;  /* 0x00000000fffff984 */ /* 0x000fe20000000800 */
[----:B------:R-:W-:Y:S01]  /*2290*/  @!PT LDS RZ, [RZ] ;  /* 0x00000000fffff984 */ /* 0x000fe20000000800 */
[----:B------:R-:W-:Y:S01]  /*22a0*/  @!PT LDS RZ, [RZ] ;  /* 0x00000000fffff984 */ /* 0x000fe20000000800 */
[----:B------:R2:W-:Y:S04]  /*22b0*/  LDGSTS.E.BYPASS.LTC128B.128 [R187+0xc100], [R6.64], !P6 ;  /* 0x0c10000006bb7fae */ /* 0x0005e8000f101d46 */
[----:B------:R2:W-:Y:S04]  /*22c0*/  LDGSTS.E.BYPASS.LTC128B.128 [R187+0x10100], [R4.64], !P5 ;  /* 0x1010000004bb7fae */ /* 0x0005e8000e901d46 */
[----:B------:R2:W-:Y:S02]  /*22d0*/  LDGSTS.E.BYPASS.LTC128B.128 [R187+0x14100], [R2.64], !P4 ;  /* 0x1410000002bb7fae */ /* 0x0005e4000e101d46 */
.L_x_40:
[----:B------:R-:W-:Y:S05]  /*22e0*/  BSYNC B0 ;  /* 0x0000000000007941 */ /* 0x000fea0003800000 */
.L_x_39:
[----:B------:R-:W-:Y:S05]  /*22f0*/  BRA.DIV ~URZ, `(.L_x_41) ;  /* 0x0000b3627f007947 */ /* 0x000fea000b800000 */
[----:B--2---:R2:W1:Y:S04]  /*2300*/  SHFL.IDX PT, R8, R9, 0x1, 0x181f ;  /* 0x00381f0009087f89 */ /* 0x00446800000e0000 */
[----:B----4-:R2:W4:Y:S02]  /*2310*/  SHFL.IDX PT, R0, R12, 0x1, 0x181f ;  /* 0x00381f000c007f89 */ /* 0x01052400000e0000 */
.L_x_128:
[----:B------:R-:W-:Y:S01]  /*2320*/  IADD3 R2, R10, 0x20, RZ ;  /* 0x000000200a027810 */ /* 0x000fe20007ffe0ff */
        /* <DEDUP_REMOVED lines=9> */
[-C--:B-1----:R-:W-:Y:S02]  /*23c0*/  LEA.HI.X R7, R192, R8.reuse, R18, 0x1, P2 ;  /* 0x00000008c0077211 */ /* 0x082fe400010f0c12 */
        /* <DEDUP_REMOVED lines=8> */
.L_x_43:
[----:B------:R-:W-:Y:S05]  /*2450*/  BSYNC B0 ;  /* 0x0000000000007941 */ /* 0x000fea0003800000 */
.L_x_42:
[----:B------:R-:W-:Y:S05]  /*2460*/  BRA.DIV ~URZ, `(.L_x_44) ;  /* 0x0000b2c27f007947 */ /* 0x000fea000b800000 */
[----:B-1----:R1:W2:Y:S02]  /*2470*/  SHFL.IDX PT, R8, R9, 0x2, 0x181f ;  /* 0x00581f0009087f89 */ /* 0x0022a400000e0000 */
.L_x_129:
[----:B------:R-:W-:Y:S05]  /*2480*/  BRA.DIV ~URZ, `(.L_x_45) ;  /* 0x0000b3127f007947 */ /* 0x000fea000b800000 */
[----:B----4-:R4:W1:Y:S02]  /*2490*/  SHFL.IDX PT, R0, R12, 0x2, 0x181f ;  /* 0x00581f000c007f89 */ /* 0x01086400000e0000 */
.L_x_130:
[----:B------:R-:W-:Y:S01]  /*24a0*/  IADD3 R2, R10, 0x40, RZ ;  /* 0x000000400a027810 */ /* 0x000fe20007ffe0ff */
[----:B------:R-:W-:Y:S03]  /*24b0*/  BSSY B0, `(.L_x_46) ;  /* 0x0000012000007945 */ /* 0x000fe60003800000 */
[----:B------:R-:W-:-:S13]  /*24c0*/  ISETP.GE.AND P0, PT, R2, R11, PT ;  /* 0x0000000b0200720c */ /* 0x000fda0003f06270 */
[----:B------:R-:W-:Y:S05]  /*24d0*/  @P0 BRA `(.L_x_47) ;  /* 0x000000f000000947 */ /* 0x000fea0003800000 */
[-C--:B-1----:R-:W-:Y:S02]  /*24e0*/  LEA R6, P2, R192, R0.reuse, 0x1 ;  /* 0x00000000c0067211 */ /* 0x082fe400078408ff */
        /* <DEDUP_REMOVED lines=14> */
.L_x_47:
[----:B------:R-:W-:Y:S05]  /*25d0*/  BSYNC B0 ;  /* 0x0000000000007941 */ /* 0x000fea0003800000 */
.L_x_46:
[----:B------:R-:W-:Y:S05]  /*25e0*/  BRA.DIV ~URZ, `(.L_x_48) ;  /* 0x0000b2227f007947 */ /* 0x000fea000b800000 */
[----:B--2---:R2:W3:Y:S04]  /*25f0*/  SHFL.IDX PT, R8, R9, 0x3, 0x181f ;  /* 0x00781f0009087f89 */ /* 0x0044e800000e0000 */
[----:B-1----:R2:W1:Y:S02]  /*2600*/  SHFL.IDX PT, R0, R12, 0x3, 0x181f ;  /* 0x00781f000c007f89 */ /* 0x00246400000e0000 */
.L_x_131:
[----:B------:R-:W-:Y:S01]  /*2610*/  IADD3 R2, R10, 0x60, RZ ;  /* 0x000000600a027810 */ /* 0x000fe20007ffe0ff */
[----:B-----5:R-:W-:Y:S01]  /*2620*/  IMAD.WIDE.U32 R204, R14, c[0x0][0x2b0], RZ ;  /* 0x0000ac000ecc7a25 */ /* 0x020fe200078e00ff */
[----:B------:R-:W-:-:S02]  /*2630*/  SHF.R.S32.HI R18, RZ, 0x1f, R192 ;  /* 0x0000001fff127819 */ /* 0x000fc400000114c0 */
[----:B------:R-:W-:Y:S01]  /*2640*/  ISETP.GE.AND P3, PT, R2, R11, PT ;  /* 0x0000000b0200720c */ /* 0x000fe20003f66270 */
[----:B------:R-:W-:Y:S01]  /*2650*/  IMAD R105, R196, 0x20, R200 ;  /* 0x00000020c4697824 */ /* 0x000fe200078e02c8 */
[----:B------:R-:W-:Y:S02]  /*2660*/  SHF.R.S32.HI R17, RZ, 0x1f, R197 ;  /* 0x0000001fff117819 */ /* 0x000fe400000114c5 */
[----:B------:R-:W-:-:S09]  /*2670*/  SHF.R.S32.HI R15, RZ, 0x1f, R198 ;  /* 0x0000001fff0f7819 */ /* 0x000fd200000114c6 */
[-C--:B-1----:R-:W-:Y:S02]  /*2680*/  @!P3 LEA R6, P2, R192, R0.reuse, 0x1 ;  /* 0x00000000c006b211 */ /* 0x082fe400078408ff */
[CC--:B------:R-:W-:Y:S02]  /*2690*/  @!P3 LEA R4, P1, R197.reuse, R0.reuse, 0x1 ;  /* 0x00000000c504b211 */ /* 0x0c0fe400078208ff */
[----:B------:R-:W-:Y:S02]  /*26a0*/  @!P3 LEA R2, P0, R198, R0, 0x1 ;  /* 0x00000000c602b211 */ /* 0x000fe400078008ff */
[----:B------:R-:W-:Y:S02]  /*26b0*/  SHF.R.S32.HI R0, RZ, 0x1f, R14 ;  /* 0x0000001fff007819 */ /* 0x000fe4000001140e */
[-C--:B---3--:R-:W-:Y:S02]  /*26c0*/  @!P3 LEA.HI.X R7, R192, R8.reuse, R18, 0x1, P2 ;  /* 0x00000008c007b211 */ /* 0x088fe400010f0c12 */
[-C--:B------:R-:W-:Y:S01]  /*26d0*/  @!P3 LEA.HI.X R5, R197, R8.reuse, R17, 0x1, P1 ;  /* 0x00000008c505b211 */ /* 0x080fe200008f0c11 */
[----:B------:R-:W-:Y:S01]  /*26e0*/  IMAD R0, R0, c[0x0][0x2b0], RZ ;  /* 0x0000ac0000007a24 */ /* 0x000fe200078e02ff */
[----:B------:R-:W-:Y:S01]  /*26f0*/  @!P3 LEA.HI.X R3, R198, R8, R15, 0x1, P0 ;  /* 0x00000008c603b211 */ /* 0x000fe200000f0c0f */
[----:B------:R-:W-:Y:S01]  /*2700*/  @!PT LDS RZ, [RZ] ;  /* 0x00000000fffff984 */ /* 0x000fe20000000800 */
[----:B------:R-:W-:Y:S01]  /*2710*/  @!PT LDS RZ, [RZ] ;  /* 0x00000000fffff984 */ /* 0x000fe20000000800 */
[----:B------:R-:W-:Y:S01]  /*2720*/  @!PT LDS RZ, [RZ] ;  /* 0x00000000fffff984 */ /* 0x000fe20000000800 */
[----:B------:R1:W-:Y:S02]  /*2730*/  @!P3 LDGSTS.E.BYPASS.LTC128B.128 [R187+0xf100], [R6.64], !P6 ;  /* 0x0f10000006bbbfae */ /* 0x0003e4000f101d46 */
[----:B------:R-:W-:-:S02]  /*2740*/  IMAD R0, R14, c[0x0][0x2b4], R0 ;  /* 0x0000ad000e007a24 */ /* 0x000fc400078e0200 */
[----:B------:R1:W-:Y:S01]  /*2750*/  @!P3 LDGSTS.E.BYPASS.LTC128B.128 [R187+0x13100], [R4.64], !P5 ;  /* 0x1310000004bbbfae */ /* 0x0003e2000e901d46 */
[----:B------:R-:W-:Y:S01]  /*2760*/  ISETP.GE.AND P5, PT, R192, c[0x0][0x1d4], PT ;  /* 0x00007500c0007a0c */ /* 0x000fe20003fa6270 */
[----:B------:R-:W-:Y:S02]  /*2770*/  IMAD.IADD R209, R205, 0x1, R0 ;  /* 0x00000001cdd17824 */ /* 0x000fe400078e0200 */
[----:B------:R1:W-:Y:S01]  /*2780*/  @!P3 LDGSTS.E.BYPASS.LTC128B.128 [R187+0x17100], [R2.64], !P4 ;  /* 0x1710000002bbbfae */ /* 0x0003e2000e101d46 */
[----:B------:R-:W-:Y:S02]  /*2790*/  ISETP.GE.AND P4, PT, R197, c[0x0][0x1d4], PT ;  /* 0x00007500c5007a0c */ /* 0x000fe40003f86270 */
[----:B------:R-:W-:Y:S01]  /*27a0*/  ISETP.GE.AND P3, PT, R198, c[0x0][0x1d4], PT ;  /* 0x00007500c6007a0c */ /* 0x000fe20003f66270 */
[----:B------:R-:W0:Y:S01]  /*27b0*/  LDGDEPBAR ;  /* 0x00000000000079af */ /* 0x000e220000000000 */
[----:B------:R-:W-:Y:S03]  /*27c0*/  WARPSYNC 0xffffffff ;  /* 0xffffffff00007948 */ /* 0x000fe60003800000 */
[----:B------:R-:W-:Y:S01]  /*27d0*/  IMAD.MOV.U32 R0, RZ, RZ, c[0x0][0x2b8] ;  /* 0x0000ae00ff007624 */ /* 0x000fe200078e00ff */
[----:B------:R-:W-:Y:S01]  /*27e0*/  BAR.SYNC.DEFER_BLOCKING 0x0 ;  /* 0x0000000000007b1d */ /* 0x000fe20000010000 */
[----:B-1----:R-:W-:-:S02]  /*27f0*/  IMAD R2, R104, 0x40, R105 ;  /* 0x0000004068027824 */ /* 0x002fc400078e0269 */
[----:B------:R-:W-:Y:S01]  /*2800*/  IMAD.MOV.U32 R188, RZ, RZ, RZ ;  /* 0x000000ffffbc7224 */ /* 0x000fe200078e00ff */
[----:B------:R-:W-:Y:S02]  /*2810*/  ISETP.NE.AND P0, PT, R0, 0x1, PT ;  /* 0x000000010000780c */ /* 0x000fe40003f05270 */
[C---:B------:R-:W-:Y:S02]  /*2820*/  ISETP.GE.AND P2, PT, R2.reuse, R16, PT ;  /* 0x000000100200720c */ /* 0x040fe40003f46270 */
[----:B------:R-:W-:Y:S02]  /*2830*/  IADD3 R2, R2, R201, RZ ;  /* 0x000000c902027210 */ /* 0x000fe40007ffe0ff */
[----:B------:R-:W-:-:S03]  /*2840*/  ISETP.GT.OR P2, PT, R105, 0x3f, P2 ;  /* 0x0000003f6900780c */ /* 0x000fc60001744670 */
[----:B------:R-:W-:-:S04]  /*2850*/  IMAD.MOV.U32 R0, RZ, RZ, R2 ;  /* 0x000000ffff007224 */ /* 0x000fc800078e0002 */
[----:B------:R-:W-:-:S05]  /*2860*/  @P0 IMAD.HI.U32 R3, R2, c[0x0][0x2bc], RZ ;  /* 0x0000af0002030a27 */ /* 0x000fca00078e00ff */
[----:B------:R-:W-:-:S04]  /*2870*/  @P0 SHF.R.U32.HI R0, RZ, c[0x0][0x2c0], R3 ;  /* 0x0000b000ff000a19 */ /* 0x000fc80000011603 */
[----:B------:R-:W-:-:S04]  /*2880*/  @!P2 IADD3 R3, P1, R0, R204, RZ ;  /* 0x000000cc0003a210 */ /* 0x000fc80007f3e0ff */
[----:B------:R-:W-:Y:S02]  /*2890*/  @!P2 LEA.HI.X.SX32 R5, R0, R209, 0x1, P1 ;  /* 0x000000d10005a211 */ /* 0x000fe400008f0eff */
[----:B------:R-:W-:-:S04]  /*28a0*/  @!P2 LEA R4, P1, R3, c[0x0][0x2a0], 0x2 ;  /* 0x0000a8000304aa11 */ /* 0x000fc800078210ff */
[----:B------:R-:W-:-:S05]  /*28b0*/  @!P2 LEA.HI.X R5, R3, c[0x0][0x2a4], R5, 0x2, P1 ;  /* 0x0000a9000305aa11 */ /* 0x000fca00008f1405 */
[----:B------:R-:W3:Y:S01]  /*28c0*/  @!P2 LDG.E R188, [R4.64] ;  /* 0x0000000604bca981 */ /* 0x000ee2000c1e1900 */
[----:B------:R-:W-:Y:S01]  /*28d0*/  IADD3 R0, -R0, RZ, RZ ;  /* 0x000000ff00007210 */ /* 0x000fe20007ffe1ff */
[----:B------:R-:W-:Y:S01]  /*28e0*/  IMAD.WIDE.U32 R202, R13, c[0x0][0x1e8], RZ ;  /* 0x00007a000dca7a25 */ /* 0x000fe200078e00ff */
[----:B------:R-:W-:Y:S01]  /*28f0*/  SHF.L.U64.HI R100, R192, 0x1, R18 ;  /* 0x00000001c0647819 */ /* 0x000fe20000010212 */
[----:B------:R-:W-:Y:S01]  /*2900*/  BSSY B0, `(.L_x_49) ;  /* 0x0000193000007945 */ /* 0x000fe20003800000 */
[----:B------:R-:W-:Y:S01]  /*2910*/  SHF.L.U32 R109, R198, 0x1, RZ ;  /* 0x00000001c66d7819 */ /* 0x000fe200000006ff */
[----:B------:R-:W-:Y:S01]  /*2920*/  IMAD R189, R0, c[0x0][0x2b8], R2 ;  /* 0x0000ae0000bd7a24 */ /* 0x000fe200078e0202 */
[----:B------:R-:W-:Y:S01]  /*2930*/  SHF.L.U64.HI R101, R197, 0x1, R17 ;  /* 0x00000001c5657819 */ /* 0x000fe20000010211 */
[----:B------:R-:W-:Y:S01]  /*2940*/  IMAD R208, R13, c[0x0][0x1ec], R203 ;  /* 0x00007b000dd07a24 */ /* 0x000fe200078e02cb */
[----:B------:R-:W-:Y:S01]  /*2950*/  SHF.L.U64.HI R102, R198, 0x1, R15 ;  /* 0x00000001c6667819 */ /* 0x000fe2000001020f */
[----:B------:R-:W-:Y:S01]  /*2960*/  IMAD.WIDE.U32 R2, R189, c[0x0][0x1e0], RZ ;  /* 0x00007800bd027a25 */ /* 0x000fe200078e00ff */
[----:B------:R-:W-:-:S03]  /*2970*/  SHF.R.S32.HI R6, RZ, 0x1f, R189 ;  /* 0x0000001fff067819 */ /* 0x000fc600000114bd */
[----:B------:R-:W-:Y:S02]  /*2980*/  IMAD R106, R104, -0x40, R16 ;  /* 0xffffffc0686a7824 */ /* 0x000fe400078e0210 */
[----:B------:R-:W-:Y:S02]  /*2990*/  IMAD R0, R6, c[0x0][0x1e0], RZ ;  /* 0x0000780006007a24 */ /* 0x000fe400078e02ff */
[----:B------:R-:W-:Y:S02]  /*29a0*/  IMAD.IADD R22, R106, 0x1, -R200 ;  /* 0x000000016a167824 */ /* 0x000fe400078e0ac8 */
[----:B------:R-:W-:Y:S02]  /*29b0*/  IMAD R0, R189, c[0x0][0x1e4], R0 ;  /* 0x00007900bd007a24 */ /* 0x000fe400078e0200 */
[----:B------:R-:W-:Y:S01]  /*29c0*/  IMAD R6, R6, c[0x0][0x208], RZ ;  /* 0x0000820006067a24 */ /* 0x000fe200078e02ff */
[----:B------:R-:W-:Y:S01]  /*29d0*/  ISETP.GE.AND P2, PT, R22, 0x1, PT ;  /* 0x000000011600780c */ /* 0x000fe20003f46270 */
[----:B------:R-:W-:-:S02]  /*29e0*/  IMAD.IADD R3, R3, 0x1, R0 ;  /* 0x0000000103037824 */ /* 0x000fc400078e0200 */
[----:B------:R-:W-:Y:S02]  /*29f0*/  IMAD R6, R189, c[0x0][0x20c], R6 ;  /* 0x00008300bd067a24 */ /* 0x000fe400078e0206 */
[----:B------:R-:W-:-:S04]  /*2a00*/  IMAD.WIDE.U32 R206, R13, c[0x0][0x210], RZ ;  /* 0x000084000dce7a25 */ /* 0x000fc800078e00ff */
[----:B------:R-:W-:Y:S02]  /*2a10*/  IMAD R210, R13, c[0x0][0x214], R207 ;  /* 0x000085000dd27a24 */ /* 0x000fe400078e02cf */
[----:B------:R-:W-:Y:S02]  /*2a20*/  IMAD.SHL.U32 R107, R192, 0x2, RZ ;  /* 0x00000002c06b7824 */ /* 0x000fe400078e00ff */
[----:B------:R-:W-:Y:S01]  /*2a30*/  IMAD.SHL.U32 R108, R197, 0x2, RZ ;  /* 0x00000002c56c7824 */ /* 0x000fe200078e00ff */
[----:B---3--:R-:W-:Y:S01]  /*2a40*/  SHF.R.S32.HI R7, RZ, 0x1f, R188 ;  /* 0x0000001fff077819 */ /* 0x008fe200000114bc */
[----:B------:R-:W-:-:S04]  /*2a50*/  IMAD.WIDE.U32 R2, R188, c[0x0][0x1f0], R2 ;  /* 0x00007c00bc027a25 */ /* 0x000fc800078e0002 */
[C---:B------:R-:W-:Y:S02]  /*2a60*/  IMAD R0, R7.reuse, c[0x0][0x1f0], RZ ;  /* 0x00007c0007007a24 */ /* 0x040fe400078e02ff */
[----:B------:R-:W-:Y:S02]  /*2a70*/  IMAD R7, R7, c[0x0][0x218], RZ ;  /* 0x0000860007077a24 */ /* 0x000fe400078e02ff */
[----:B------:R-:W-:Y:S01]  /*2a80*/  IMAD R4, R188, c[0x0][0x1f4], R0 ;  /* 0x00007d00bc047a24 */ /* 0x000fe200078e0200 */
[----:B------:R-:W-:Y:S01]  /*2a90*/  IADD3 R0, P1, R2, R202, RZ ;  /* 0x000000ca02007210 */ /* 0x000fe20007f3e0ff */
[----:B--2-4-:R-:W-:-:S03]  /*2aa0*/  IMAD R12, R188, c[0x0][0x21c], R7 ;  /* 0x00008700bc0c7a24 */ /* 0x014fc600078e0207 */
[----:B------:R-:W-:Y:S02]  /*2ab0*/  IADD3.X R2, R208, R3, R4, P1, !PT ;  /* 0x00000003d0027210 */ /* 0x000fe40000ffe404 */
[----:B------:R-:W-:-:S04]  /*2ac0*/  LEA R4, P1, R0, c[0x0][0x1c8], 0x1 ;  /* 0x0000720000047a11 */ /* 0x000fc800078208ff */
[----:B------:R-:W-:Y:S01]  /*2ad0*/  LEA.HI.X R11, R0, c[0x0][0x1cc], R2, 0x1, P1 ;  /* 0x00007300000b7a11 */ /* 0x000fe200008f0c02 */
[----:B------:R-:W-:Y:S01]  /*2ae0*/  IMAD.WIDE.U32 R2, R189, c[0x0][0x208], RZ ;  /* 0x00008200bd027a25 */ /* 0x000fe200078e00ff */
[----:B------:R-:W1:Y:S04]  /*2af0*/  SHFL.IDX PT, R0, R4, RZ, 0x181f ;  /* 0x00181fff04007589 */ /* 0x000e6800000e0000 */
[----:B------:R-:W2:Y:S01]  /*2b00*/  SHFL.IDX PT, R5, R11, RZ, 0x181f ;  /* 0x00181fff0b057589 */ /* 0x000ea200000e0000 */
[----:B------:R-:W-:-:S03]  /*2b10*/  IADD3 R3, R3, R6, RZ ;  /* 0x0000000603037210 */ /* 0x000fc60007ffe0ff */
[----:B------:R3:W4:Y:S02]  /*2b20*/  SHFL.IDX PT, R10, R4, 0x1, 0x181f ;  /* 0x00381f00040a7f89 */ /* 0x00072400000e0000 */
[----:B------:R-:W-:Y:S02]  /*2b30*/  IMAD.WIDE.U32 R2, R188, c[0x0][0x218], R2 ;  /* 0x00008600bc027a25 */ /* 0x000fe400078e0002 */
[----:B------:R-:W5:Y:S01]  /*2b40*/  SHFL.IDX PT, R11, R11, 0x1, 0x181f ;  /* 0x00381f000b0b7f89 */ /* 0x000f6200000e0000 */
[CC--:B-1----:R-:W-:Y:S02]  /*2b50*/  @P2 LEA R8, P6, R192.reuse, R0.reuse, 0x1 ;  /* 0x00000000c0082211 */ /* 0x0c2fe400078c08ff */
[C---:B------:R-:W-:Y:S02]  /*2b60*/  @P2 LEA R6, P1, R197.reuse, R0, 0x1 ;  /* 0x00000000c5062211 */ /* 0x040fe400078208ff */
[-C--:B--2---:R-:W-:Y:S02]  /*2b70*/  @P2 LEA.HI.X R9, R192, R5.reuse, R18, 0x1, P6 ;  /* 0x00000005c0092211 */ /* 0x084fe400030f0c12 */
[----:B------:R-:W-:-:S02]  /*2b80*/  @P2 LEA.HI.X R7, R197, R5, R17, 0x1, P1 ;  /* 0x00000005c5072211 */ /* 0x000fc400008f0c11 */
[----:B---3--:R-:W-:Y:S01]  /*2b90*/  @P2 LEA R4, P6, R198, R0, 0x1 ;  /* 0x00000000c6042211 */ /* 0x008fe200078c08ff */
[----:B------:R4:W-:Y:S01]  /*2ba0*/  @P2 LDGSTS.E.BYPASS.LTC128B.128 [R187+0x6100], [R8.64], !P5 ;  /* 0x0610000008bb2fae */ /* 0x0009e2000e901d46 */
[----:B------:R-:W-:Y:S02]  /*2bb0*/  IADD3 R0, P1, R2, R206, RZ ;  /* 0x000000ce02007210 */ /* 0x000fe40007f3e0ff */
[----:B------:R-:W-:Y:S01]  /*2bc0*/  @P2 LEA.HI.X R5, R198, R5, R15, 0x1, P6 ;  /* 0x00000005c6052211 */ /* 0x000fe200030f0c0f */
[----:B------:R1:W-:Y:S01]  /*2bd0*/  @P2 LDGSTS.E.BYPASS.LTC128B.128 [R187+0x8100], [R6.64], !P4 ;  /* 0x0810000006bb2fae */ /* 0x0003e2000e101d46 */
[----:B------:R-:W-:Y:S02]  /*2be0*/  ISETP.GE.AND P6, PT, R22, 0x21, PT ;  /* 0x000000211600780c */ /* 0x000fe40003fc6270 */
[----:B------:R-:W-:Y:S01]  /*2bf0*/  IADD3.X R2, R210, R3, R12, P1, !PT ;  /* 0x00000003d2027210 */ /* 0x000fe20000ffe40c */
[----:B------:R2:W-:Y:S01]  /*2c00*/  @P2 LDGSTS.E.BYPASS.LTC128B.128 [R187+0xa100], [R4.64], !P3 ;  /* 0x0a10000004bb2fae */ /* 0x0005e2000d901d46 */
[----:B------:R-:W-:-:S04]  /*2c10*/  LEA R3, P1, R0, c[0x0][0x1f8], 0x1 ;  /* 0x00007e0000037a11 */ /* 0x000fc800078208ff */
[----:B------:R-:W-:Y:S01]  /*2c20*/  LEA.HI.X R12, R0, c[0x0][0x1fc], R2, 0x1, P1 ;  /* 0x00007f00000c7a11 */ /* 0x000fe200008f0c02 */
[----:B------:R-:W-:Y:S04]  /*2c30*/  SHFL.IDX PT, R21, R3, 0x1, 0x181f ;  /* 0x00381f0003157f89 */ /* 0x000fe800000e0000 */
[----:B------:R3:W3:Y:S04]  /*2c40*/  SHFL.IDX PT, R0, R3, RZ, 0x181f ;  /* 0x00181fff03007589 */ /* 0x0006e800000e0000 */
[----:B------:R-:W3:Y:S04]  /*2c50*/  SHFL.IDX PT, R2, R12, RZ, 0x181f ;  /* 0x00181fff0c027589 */ /* 0x000ee800000e0000 */
[----:B------:R3:W3:Y:S01]  /*2c60*/  SHFL.IDX PT, R20, R12, 0x1, 0x181f ;  /* 0x00381f000c147f89 */ /* 0x0006e200000e0000 */
[----:B----4-:R-:W-:-:S04]  /*2c70*/  @P6 LEA R8, P2, R192, R10, 0x1 ;  /* 0x0000000ac0086211 */ /* 0x010fc800078408ff */
[-C--:B-----5:R-:W-:Y:S02]  /*2c80*/  @P6 LEA.HI.X R9, R192, R11.reuse, R18, 0x1, P2 ;  /* 0x0000000bc0096211 */ /* 0x0a0fe400010f0c12 */
[CC--:B-1----:R-:W-:Y:S02]  /*2c90*/  @P6 LEA R6, P2, R197.reuse, R10.reuse, 0x1 ;  /* 0x0000000ac5066211 */ /* 0x0c2fe400078408ff */
[C---:B--2---:R-:W-:Y:S01]  /*2ca0*/  @P6 LEA R4, P1, R198.reuse, R10, 0x1 ;  /* 0x0000000ac6046211 */ /* 0x044fe200078208ff */
[----:B------:R1:W-:Y:S01]  /*2cb0*/  @P6 LDGSTS.E.BYPASS.LTC128B.128 [R187+0x7100], [R8.64], !P5 ;  /* 0x0710000008bb6fae */ /* 0x0003e2000e901d46 */
[-C--:B------:R-:W-:Y:S02]  /*2cc0*/  @P6 LEA.HI.X R7, R197, R11.reuse, R17, 0x1, P2 ;  /* 0x0000000bc5076211 */ /* 0x080fe400010f0c11 */
[----:B------:R-:W-:Y:S02]  /*2cd0*/  @P6 LEA.HI.X R5, R198, R11, R15, 0x1, P1 ;  /* 0x0000000bc6056211 */ /* 0x000fe400008f0c0f */
[----:B---3--:R-:W-:Y:S01]  /*2ce0*/  IADD3 R3, R103, 0x20, RZ ;  /* 0x0000002067037810 */ /* 0x008fe20007ffe0ff */
[----:B------:R2:W-:Y:S04]  /*2cf0*/  @P6 LDGSTS.E.BYPASS.LTC128B.128 [R187+0x9100], [R6.64], !P4 ;  /* 0x0910000006bb6fae */ /* 0x0005e8000e101d46 */
[----:B------:R2:W-:Y:S02]  /*2d00*/  @P6 LDGSTS.E.BYPASS.LTC128B.128 [R187+0xb100], [R4.64], !P3 ;  /* 0x0b10000004bb6fae */ /* 0x0005e4000d901d46 */
[----:B------:R-:W-:-:S02]  /*2d10*/  R2P PR, R196, 0x6 ;  /* 0x00000006c4007804 */ /* 0x000fc40000000000 */
[----:B------:R-:W0:Y:S01]  /*2d20*/  LDGDEPBAR ;  /* 0x00000000000079af */ /* 0x000e220000000000 */
[----:B------:R-:W-:-:S05]  /*2d30*/  IADD3 R16, P6, R0, R107, RZ ;  /* 0x0000006b00107210 */ /* 0x000fca0007fde0ff */
[----:B------:R-:W-:Y:S01]  /*2d40*/  IMAD.X R17, R2, 0x1, R100, P6 ;  /* 0x0000000102117824 */ /* 0x000fe200030e0664 */
[----:B------:R-:W-:-:S04]  /*2d50*/  IADD3 R12, P6, R0, R109, RZ ;  /* 0x0000006d000c7210 */ /* 0x000fc80007fde0ff */
[----:B------:R-:W-:Y:S02]  /*2d60*/  @P1 IADD3 R3, R103, -0x20, RZ ;  /* 0xffffffe067031810 */ /* 0x000fe40007ffe0ff */
[----:B------:R-:W-:Y:S02]  /*2d70*/  IADD3 R14, P1, R0, R108, RZ ;  /* 0x0000006c000e7210 */ /* 0x000fe40007f3e0ff */
[----:B------:R-:W-:Y:S02]  /*2d80*/  IADD3.X R13, R2, R102, RZ, P6, !PT ;  /* 0x00000066020d7210 */ /* 0x000fe400037fe4ff */
[----:B------:R-:W-:Y:S01]  /*2d90*/  ISETP.GE.AND P6, PT, R192, c[0x0][0x1d4], PT ;  /* 0x00007500c0007a0c */ /* 0x000fe20003fc6270 */
[----:B------:R-:W-:Y:S01]  /*2da0*/  IMAD.X R15, R2, 0x1, R101, P1 ;  /* 0x00000001020f7824 */ /* 0x000fe200008e0665 */
[----:B------:R-:W-:Y:S02]  /*2db0*/  IADD3 R18, P1, R21, R107, RZ ;  /* 0x0000006b15127210 */ /* 0x000fe40007f3e0ff */
[----:B------:R-:W-:-:S02]  /*2dc0*/  MOV R0, 0x40 ;  /* 0x0000004000007802 */ /* 0x000fc40000000f00 */
[----:B------:R-:W-:Y:S01]  /*2dd0*/  IADD3 R2, R3, 0x4000, RZ ;  /* 0x0000400003027810 */ /* 0x000fe20007ffe0ff */
[----:B------:R-:W-:-:S04]  /*2de0*/  DEPBAR.LE SB0, 0x1 ;  /* 0x000080400000791a */ /* 0x000fc80000000000 */
[----:B------:R-:W-:-:S04]  /*2df0*/  DEPBAR.LE SB0, 0x0 ;  /* 0x000080000000791a */ /* 0x000fc80000000000 */
[----:B------:R-:W-:Y:S01]  /*2e00*/  BAR.SYNC.DEFER_BLOCKING 0x0 ;  /* 0x0000000000007b1d */ /* 0x000fe20000010000 */
[----:B------:R-:W-:Y:S01]  /*2e10*/  IMAD.X R19, R20, 0x1, R100, P1 ;  /* 0x0000000114137824 */ /* 0x000fe200008e0664 */
[----:B------:R-:W-:Y:S02]  /*2e20*/  ISETP.LT.OR P1, PT, R22, 0x1, P6 ;  /* 0x000000011600780c */ /* 0x000fe40003721670 */
[----:B------:R-:W-:Y:S02]  /*2e30*/  ISETP.GE.AND P6, PT, R197, c[0x0][0x1d4], PT ;  /* 0x00007500c5007a0c */ /* 0x000fe40003fc6270 */
[----:B------:R-:W-:-:S04]  /*2e40*/  SEL R0, R0, 0xffffffc0, !P2 ;  /* 0xffffffc000007807 */ /* 0x000fc80005000000 */
[----:B------:R-:W-:Y:S01]  /*2e50*/  IADD3 R176, R2, R0, RZ ;  /* 0x0000000002b07210 */ /* 0x000fe20007ffe0ff */
[----:B--2---:R-:W-:Y:S04]  /*2e60*/  LDSM.16.M88.4 R4, [R183] ;  /* 0x00000000b704783b */ /* 0x004fe80000000200 */
[----:B------:R-:W2:Y:S04]  /*2e70*/  LDSM.16.M88.4 R24, [R103] ;  /* 0x000000006718783b */ /* 0x000ea80000000200 */
[----:B------:R-:W3:Y:S04]  /*2e80*/  LDSM.16.M88.4 R40, [R103+0x800] ;  /* 0x000800006728783b */ /* 0x000ee80000000200 */
[----:B------:R-:W4:Y:S04]  /*2e90*/  LDSM.16.M88.4 R36, [R103+0x1000] ;  /* 0x001000006724783b */ /* 0x000f280000000200 */
[----:B------:R-:W5:Y:S04]  /*2ea0*/  LDSM.16.M88.4 R32, [R103+0x1800] ;  /* 0x001800006720783b */ /* 0x000f680000000200 */
[----:B-1----:R-:W-:Y:S04]  /*2eb0*/  LDSM.16.M88.4 R8, [R184] ;  /* 0x00000000b808783b */ /* 0x002fe80000000200 */
[----:B------:R-:W1:Y:S04]  /*2ec0*/  LDSM.16.M88.4 R48, [R3] ;  /* 0x000000000330783b */ /* 0x000e680000000200 */
[----:B------:R-:W1:Y:S04]  /*2ed0*/  LDSM.16.M88.4 R68, [R3+0x800] ;  /* 0x000800000344783b */ /* 0x000e680000000200 */
[----:B------:R-:W1:Y:S04]  /*2ee0*/  LDSM.16.M88.4 R84, [R3+0x1000] ;  /* 0x001000000354783b */ /* 0x000e680000000200 */
[----:B------:R-:W1:Y:S04]  /*2ef0*/  LDSM.16.M88.4 R92, [R3+0x1800] ;  /* 0x00180000035c783b */ /* 0x000e680000000200 */
[----:B------:R-:W-:Y:S01]  /*2f00*/  @!PT LDS RZ, [RZ] ;  /* 0x00000000fffff984 */ /* 0x000fe20000000800 */
[----:B------:R-:W-:Y:S01]  /*2f10*/  @!PT LDS RZ, [RZ] ;  /* 0x00000000fffff984 */ /* 0x000fe20000000800 */
[----:B------:R-:W-:Y:S01]  /*2f20*/  @!PT LDS RZ, [RZ] ;  /* 0x00000000fffff984 */ /* 0x000fe20000000800 */
[----:B------:R1:W-:Y:S01]  /*2f30*/  LDGSTS.E.BYPASS.LTC128B.128 [R187+0x100], [R16.64], !P1 ;  /* 0x0010000010bb7fae */ /* 0x0003e2000c901d46 */
[----:B------:R-:W-:-:S02]  /*2f40*/  ISETP.LT.OR P1, PT, R22, 0x1, P6 ;  /* 0x000000011600780c */ /* 0x000fc40003721670 */
[----:B------:R-:W-:Y:S01]  /*2f50*/  ISETP.GE.AND P6, PT, R198, c[0x0][0x1d4], PT ;  /* 0x00007500c6007a0c */ /* 0x000fe20003fc6270 */
[C---:B--2---:R-:W-:Y:S08]  /*2f60*/  HMMA.16816.F32.BF16 R28, R4.reuse, R26, RZ ;  /* 0x0000001a041c723c */ /* 0x044ff000000418ff */
[C---:B---3--:R-:W-:Y:S02]  /*2f70*/  HMMA.16816.F32.BF16 R44, R4.reuse, R40, RZ ;  /* 0x00000028042c723c */ /* 0x048fe400000418ff */
[----:B------:R2:W-:Y:S06]  /*2f80*/  LDGSTS.E.BYPASS.LTC128B.128 [R187+0x2100], [R14.64], !P1 ;  /* 0x021000000ebb7fae */ /* 0x0005ec000c901d46 */
[C---:B------:R-:W-:Y:S08]  /*2f90*/  HMMA.16816.F32.BF16 R40, R4.reuse, R42, RZ ;  /* 0x0000002a0428723c */ /* 0x040ff000000418ff */
[C---:B----4-:R-:W-:Y:S08]  /*2fa0*/  HMMA.16816.F32.BF16 R52, R4.reuse, R36, RZ ;  /* 0x000000240434723c */ /* 0x050ff000000418ff */
[----:B------:R-:W-:Y:S01]  /*2fb0*/  HMMA.16816.F32.BF16 R60, R4, R38, RZ ;  /* 0x00000026043c723c */ /* 0x000fe200000418ff */
[----:B--2---:R-:W-:-:S07]  /*2fc0*/  IADD3 R14, P1, R21, R108, RZ ;  /* 0x0000006c150e7210 */ /* 0x004fce0007f3e0ff */
[----:B-----5:R-:W-:Y:S01]  /*2fd0*/  HMMA.16816.F32.BF16 R64, R4, R32, RZ ;  /* 0x000000200440723c */ /* 0x020fe200000418ff */
[----:B------:R-:W-:Y:S02]  /*2fe0*/  IADD3.X R15, R20, R101, RZ, P1, !PT ;  /* 0x00000065140f7210 */ /* 0x000fe40000ffe4ff */
[C---:B------:R-:W-:Y:S02]  /*2ff0*/  ISETP.LT.OR P1, PT, R22.reuse, 0x1, P6 ;  /* 0x000000011600780c */ /* 0x040fe40003721670 */
[----:B------:R-:W-:-:S03]  /*3000*/  ISETP.LT.OR P6, PT, R22, 0x21, P6 ;  /* 0x000000211600780c */ /* 0x000fc600037c1670 */
[----:B------:R-:W-:Y:S08]  /*3010*/  HMMA.16816.F32.BF16 R56, R4, R34, RZ ;  /* 0x000000220438723c */ /* 0x000ff000000418ff */
[----:B------:R2:W-:Y:S01]  /*3020*/  LDGSTS.E.BYPASS.LTC128B.128 [R187+0x4100], [R12.64], !P1 ;  /* 0x041000000cbb7fae */ /* 0x0005e2000c901d46 */
[C---:B-1----:R-:W-:Y:S08]  /*3030*/  HMMA.16816.F32.BF16 R28, R8.reuse, R50, R28 ;  /* 0x00000032081c723c */ /* 0x042ff0000004181c */
[C---:B------:R-:W-:Y:S08]  /*3040*/  HMMA.16816.F32.BF16 R32, R8.reuse, R68, R44 ;  /* 0x000000440820723c */ /* 0x040ff0000004182c */
[C---:B------:R-:W-:Y:S08]  /*3050*/  HMMA.16816.F32.BF16 R36, R8.reuse, R70, R40 ;  /* 0x000000460824723c */ /* 0x040ff00000041828 */
[----:B------:R-:W-:Y:S01]  /*3060*/  HMMA.16816.F32.BF16 R40, R8, R84, R52 ;  /* 0x000000540828723c */ /* 0x000fe20000041834 */
[----:B--2---:R-:W-:-:S05]  /*3070*/  IADD3 R12, P1, R21, R109, RZ ;  /* 0x0000006d150c7210 */ /* 0x004fca0007f3e0ff */
[----:B------:R-:W-:Y:S01]  /*3080*/  IMAD.X R13, R20, 0x1, R102, P1 ;  /* 0x00000001140d7824 */ /* 0x000fe200008e0666 */
[----:B------:R-:W-:Y:S01]  /*3090*/  ISETP.GE.AND P1, PT, R192, c[0x0][0x1d4], PT ;  /* 0x00007500c0007a0c */ /* 0x000fe20003f26270 */
[----:B------:R-:W-:Y:S03]  /*30a0*/  HMMA.16816.F32.BF16 R52, R8, R92, R64 ;  /* 0x0000005c0834723c */ /* 0x000fe60000041840 */
[----:B------:R-:W-:-:S05]  /*30b0*/  ISETP.LT.OR P1, PT, R22, 0x21, P1 ;  /* 0x000000211600780c */ /* 0x000fca0000f21670 */
[----:B------:R-:W-:Y:S08]  /*30c0*/  HMMA.16816.F32.BF16 R44, R8, R94, R56 ;  /* 0x0000005e082c723c */ /* 0x000ff00000041838 */
[----:B------:R1:W-:Y:S01]  /*30d0*/  LDGSTS.E.BYPASS.LTC128B.128 [R187+0x1100], [R18.64], !P1 ;  /* 0x0110000012bb7fae */ /* 0x0003e2000c901d46 */
[----:B------:R-:W-:-:S04]  /*30e0*/  ISETP.GE.AND P1, PT, R197, c[0x0][0x1d4], PT ;  /* 0x00007500c5007a0c */ /* 0x000fc80003f26270 */
[----:B------:R-:W-:Y:S11]  /*30f0*/  ISETP.LT.OR P1, PT, R22, 0x21, P1 ;  /* 0x000000211600780c */ /* 0x000ff60000f21670 */
[----:B------:R-:W-:Y:S02]  /*3100*/  @!UPT UIADD3 URZ, URZ, URZ, URZ ;  /* 0x0000003f3f3ff290 */ /* 0x000fe4000fffe03f */
[----:B------:R2:W-:Y:S01]  /*3110*/  LDGSTS.E.BYPASS.LTC128B.128 [R187+0x3100], [R14.64], !P1 ;  /* 0x031000000ebb7fae */ /* 0x0005e2000c901d46 */
[----:B------:R-:W-:-:S03]  /*3120*/  ISETP.GT.AND P1, PT, R104, R199, PT ;  /* 0x000000c76800720c */ /* 0x000fc60003f24270 */
[----:B------:R2:W-:Y:S01]  /*3130*/  LDGSTS.E.BYPASS.LTC128B.128 [R187+0x5100], [R12.64], !P6 ;  /* 0x051000000cbb7fae */ /* 0x0005e2000f101d46 */
[----:B------:R-:W-:-:S03]  /*3140*/  ISETP.GT.AND P6, PT, R105, 0x3f, PT ;  /* 0x0000003f6900780c */ /* 0x000fc60003fc4270 */
[----:B------:R-:W-:Y:S01]  /*3150*/  LDSM.16.M88.4 R80, [R176+-0x4000] ;  /* 0xffc00000b050783b */ /* 0x000fe20000000200 */
[----:B-1----:R-:W-:Y:S03]  /*3160*/  HMMA.16816.F32.BF16 R16, R4, R24, RZ ;  /* 0x000000180410723c */ /* 0x002fe600000418ff */
[----:B------:R-:W-:Y:S04]  /*3170*/  LDSM.16.M88.4 R4, [R186] ;  /* 0x00000000ba04783b */ /* 0x000fe80000000200 */
[----:B------:R-:W-:Y:S01]  /*3180*/  IMAD.IADD R24, R103, 0x1, R0 ;  /* 0x0000000167187824 */ /* 0x000fe200078e0200 */
[----:B------:R-:W-:Y:S04]  /*3190*/  LDSM.16.M88.4 R88, [R176+-0x3800] ;  /* 0xffc80000b058783b */ /* 0x000fe80000000200 */
[----:B------:R-:W1:Y:S04]  /*31a0*/  LDSM.16.M88.4 R72, [R24+0x800] ;  /* 0x000800001848783b */ /* 0x000e680000000200 */
[----:B------:R-:W-:Y:S04]  /*31b0*/  LDSM.16.M88.4 R76, [R24+0x1000] ;  /* 0x00100000184c783b */ /* 0x000fe80000000200 */
[----:B------:R-:W-:Y:S04]  /*31c0*/  LDSM.16.M88.4 R68, [R24+0x1800] ;  /* 0x001800001844783b */ /* 0x000fe80000000200 */
[----:B--2---:R-:W2:Y:S01]  /*31d0*/  LDSM.16.M88.4 R12, [R24] ;  /* 0x00000000180c783b */ /* 0x004ea20000000200 */
[C---:B------:R-:W-:Y:S03]  /*31e0*/  HMMA.16816.F32.BF16 R20, R8.reuse, R48, R16 ;  /* 0x000000300814723c */ /* 0x040fe60000041810 */
[----:B------:R-:W3:Y:S04]  /*31f0*/  LDSM.16.M88.4 R16, [R185] ;  /* 0x00000000b910783b */ /* 0x000ee80000000200 */
[----:B------:R-:W4:Y:S01]  /*3200*/  LDSM.16.M88.4 R96, [R176+-0x3000] ;  /* 0xffd00000b060783b */ /* 0x000f220000000200 */
[----:B------:R-:W-:Y:S03]  /*3210*/  HMMA.16816.F32.BF16 R48, R8, R86, R60 ;  /* 0x000000560830723c */ /* 0x000fe6000004183c */
[----:B------:R-:W5:Y:S04]  /*3220*/  LDSM.16.M88.4 R60, [R176+-0x2800] ;  /* 0xffd80000b03c783b */ /* 0x000f680000000200 */
[----:B------:R-:W-:Y:S04]  /*3230*/  LDSM.16.M88.4 R64, [R103+0x2000] ;  /* 0x002000006740783b */ /* 0x000fe80000000200 */
[----:B------:R-:W-:Y:S04]  /*3240*/  LDSM.16.M88.4 R84, [R103+0x2800] ;  /* 0x002800006754783b */ /* 0x000fe80000000200 */
[----:B------:R-:W-:Y:S01]  /*3250*/  LDSM.16.M88.4 R92, [R103+0x3000] ;  /* 0x00300000675c783b */ /* 0x000fe20000000200 */
[C---:B-1----:R-:W-:Y:S03]  /*3260*/  HMMA.16816.F32.BF16 R32, R4.reuse, R72, R32 ;  /* 0x000000480420723c */ /* 0x042fe60000041820 */
[----:B------:R-:W0:Y:S05]  /*3270*/  LDGDEPBAR ;  /* 0x00000000000079af */ /* 0x000e2a0000000000 */
[C---:B------:R-:W-:Y:S01]  /*3280*/  HMMA.16816.F32.BF16 R36, R4.reuse, R74, R36 ;  /* 0x0000004a0424723c */ /* 0x040fe20000041824 */
[----:B------:R-:W-:Y:S07]  /*3290*/  LDSM.16.M88.4 R72, [R3+0x2000] ;  /* 0x002000000348783b */ /* 0x000fee0000000200 */
[C---:B--2---:R-:W-:Y:S08]  /*32a0*/  HMMA.16816.F32.BF16 R20, R4.reuse, R12, R20 ;  /* 0x0000000c0414723c */ /* 0x044ff00000041814 */
[C---:B------:R-:W-:Y:S01]  /*32b0*/  HMMA.16816.F32.BF16 R8, R4.reuse, R14, R28 ;  /* 0x0000000e0408723c */ /* 0x040fe2000004181c */
[----:B------:R-:W1:Y:S07]  /*32c0*/  LDSM.16.M88.4 R12, [R183+0x4000] ;  /* 0x00400000b70c783b */ /* 0x000e6e0000000200 */
[C---:B------:R-:W-:Y:S08]  /*32d0*/  HMMA.16816.F32.BF16 R40, R4.reuse, R76, R40 ;  /* 0x0000004c0428723c */ /* 0x040ff00000041828 */
[C---:B------:R-:W-:Y:S01]  /*32e0*/  HMMA.16816.F32.BF16 R48, R4.reuse, R78, R48 ;  /* 0x0000004e0430723c */ /* 0x040fe20000041830 */
[----:B------:R-:W-:Y:S07]  /*32f0*/  LDSM.16.M88.4 R76, [R24+0x2000] ;  /* 0x00200000184c783b */ /* 0x000fee0000000200 */
[C---:B------:R-:W-:Y:S08]  /*3300*/  HMMA.16816.F32.BF16 R56, R4.reuse, R68, R52 ;  /* 0x000000440438723c */ /* 0x040ff00000041834 */
[----:B------:R-:W-:Y:S01]  /*3310*/  HMMA.16816.F32.BF16 R44, R4, R70, R44 ;  /* 0x00000046042c723c */ /* 0x000fe2000004182c */
[----:B------:R-:W2:Y:S07]  /*3320*/  LDSM.16.M88.4 R68, [R103+0x3800] ;  /* 0x003800006744783b */ /* 0x000eae0000000200 */
[C---:B---3--:R-:W-:Y:S08]  /*3330*/  HMMA.16816.F32.BF16 R28, R16.reuse, R80, R20 ;  /* 0x00000050101c723c */ /* 0x048ff00000041814 */
[C---:B------:R-:W-:Y:S01]  /*3340*/  HMMA.16816.F32.BF16 R20, R16.reuse, R82, R8 ;  /* 0x000000521014723c */ /* 0x040fe20000041808 */
[----:B------:R-:W3:Y:S04]  /*3350*/  LDSM.16.M88.4 R8, [R184+0x4000] ;  /* 0x00400000b808783b */ /* 0x000ee80000000200 */
[----:B------:R-:W1:Y:S03]  /*3360*/  LDSM.16.M88.4 R80, [R3+0x2800] ;  /* 0x002800000350783b */ /* 0x000e660000000200 */
[C---:B------:R-:W-:Y:S08]  /*3370*/  HMMA.16816.F32.BF16 R4, R16.reuse, R88, R32 ;  /* 0x000000581004723c */ /* 0x040ff00000041820 */
[C---:B------:R-:W-:Y:S01]  /*3380*/  HMMA.16816.F32.BF16 R36, R16.reuse, R90, R36 ;  /* 0x0000005a1024723c */ /* 0x040fe20000041824 */
[----:B------:R-:W-:Y:S07]  /*3390*/  LDSM.16.M88.4 R88, [R24+0x3000] ;  /* 0x003000001858783b */ /* 0x000fee0000000200 */
[C---:B----4-:R-:W-:Y:S08]  /*33a0*/  HMMA.16816.F32.BF16 R40, R16.reuse, R96, R40 ;  /* 0x000000601028723c */ /* 0x050ff00000041828 */
[C---:B------:R-:W-:Y:S01]  /*33b0*/  HMMA.16816.F32.BF16 R48, R16.reuse, R98, R48 ;  /* 0x000000621030723c */ /* 0x040fe20000041830 */
[----:B------:R-:W4:Y:S07]  /*33c0*/  LDSM.16.M88.4 R96, [R3+0x3000] ;  /* 0x003000000360783b */ /* 0x000f2e0000000200 */
[C---:B-----5:R-:W-:Y:S08]  /*33d0*/  HMMA.16816.F32.BF16 R56, R16.reuse, R60, R56 ;  /* 0x0000003c1038723c */ /* 0x060ff00000041838 */
[----:B------:R-:W-:Y:S08]  /*33e0*/  HMMA.16816.F32.BF16 R44, R16, R62, R44 ;  /* 0x0000003e102c723c */ /* 0x000ff0000004182c */
[C---:B-1----:R-:W-:Y:S08]  /*33f0*/  HMMA.16816.F32.BF16 R32, R12.reuse, R64, R28 ;  /* 0x000000400c20723c */ /* 0x042ff0000004181c */
[C---:B------:R-:W-:Y:S01]  /*3400*/  HMMA.16816.F32.BF16 R28, R12.reuse, R66, R20 ;  /* 0x000000420c1c723c */ /* 0x040fe20000041814 */
[----:B------:R-:W1:Y:S07]  /*3410*/  LDSM.16.M88.4 R64, [R3+0x3800] ;  /* 0x003800000340783b */ /* 0x000e6e0000000200 */
[C---:B------:R-:W-:Y:S01]  /*3420*/  HMMA.16816.F32.BF16 R20, R12.reuse, R84, R4 ;  /* 0x000000540c14723c */ /* 0x040fe20000041804 */
[----:B------:R-:W5:Y:S07]  /*3430*/  LDSM.16.M88.4 R4, [R186+0x4000] ;  /* 0x00400000ba04783b */ /* 0x000f6e0000000200 */
[C---:B------:R-:W-:Y:S01]  /*3440*/  HMMA.16816.F32.BF16 R16, R12.reuse, R86, R36 ;  /* 0x000000560c10723c */ /* 0x040fe20000041824 */
[----:B------:R-:W1:Y:S07]  /*3450*/  LDSM.16.M88.4 R84, [R24+0x2800] ;  /* 0x002800001854783b */ /* 0x000e6e0000000200 */
[C---:B------:R-:W-:Y:S08]  /*3460*/  HMMA.16816.F32.BF16 R40, R12.reuse, R92, R40 ;  /* 0x0000005c0c28723c */ /* 0x040ff00000041828 */
[C---:B------:R-:W-:Y:S08]  /*3470*/  HMMA.16816.F32.BF16 R52, R12.reuse, R94, R48 ;  /* 0x0000005e0c34723c */ /* 0x040ff00000041830 */
[C---:B--2---:R-:W-:Y:S08]  /*3480*/  HMMA.16816.F32.BF16 R48, R12.reuse, R68, R56 ;  /* 0x000000440c30723c */ /* 0x044ff00000041838 */
[----:B------:R-:W-:Y:S01]  /*3490*/  HMMA.16816.F32.BF16 R44, R12, R70, R44 ;  /* 0x000000460c2c723c */ /* 0x000fe2000004182c */
[----:B------:R-:W2:Y:S07]  /*34a0*/  LDSM.16.M88.4 R68, [R24+0x3800] ;  /* 0x003800001844783b */ /* 0x000eae0000000200 */
[C---:B---3--:R-:W-:Y:S08]  /*34b0*/  HMMA.16816.F32.BF16 R36, R8.reuse, R72, R32 ;  /* 0x000000480824723c */ /* 0x048ff00000041820 */
[C---:B------:R-:W-:Y:S01]  /*34c0*/  HMMA.16816.F32.BF16 R32, R8.reuse, R74, R28 ;  /* 0x0000004a0820723c */ /* 0x040fe2000004181c */
[----:B------:R-:W-:Y:S07]  /*34d0*/  LDSM.16.M88.4 R72, [R176+-0x2000] ;  /* 0xffe00000b048783b */ /* 0x000fee0000000200 */
[C---:B------:R-:W-:Y:S01]  /*34e0*/  HMMA.16816.F32.BF16 R28, R8.reuse, R80, R20 ;  /* 0x00000050081c723c */ /* 0x040fe20000041814 */
[----:B------:R-:W3:Y:S07]  /*34f0*/  LDSM.16.M88.4 R20, [R185+0x4000] ;  /* 0x00400000b914783b */ /* 0x000eee0000000200 */
[C---:B------:R-:W-:Y:S01]  /*3500*/  HMMA.16816.F32.BF16 R16, R8.reuse, R82, R16 ;  /* 0x000000520810723c */ /* 0x040fe20000041810 */
[----:B------:R-:W2:Y:S07]  /*3510*/  LDSM.16.M88.4 R80, [R176+-0x1800] ;  /* 0xffe80000b050783b */ /* 0x000eae0000000200 */
[C---:B----4-:R-:W-:Y:S08]  /*3520*/  HMMA.16816.F32.BF16 R12, R8.reuse, R96, R40 ;  /* 0x00000060080c723c */ /* 0x050ff00000041828 */
[C---:B------:R-:W-:Y:S08]  /*3530*/  HMMA.16816.F32.BF16 R60, R8.reuse, R98, R52 ;  /* 0x00000062083c723c */ /* 0x040ff00000041834 */
[C---:B-1----:R-:W-:Y:S08]  /*3540*/  HMMA.16816.F32.BF16 R52, R8.reuse, R64, R48 ;  /* 0x000000400834723c */ /* 0x042ff00000041830 */
[----:B------:R-:W-:Y:S01]  /*3550*/  HMMA.16816.F32.BF16 R48, R8, R66, R44 ;  /* 0x000000420830723c */ /* 0x000fe2000004182c */
[----:B------:R-:W-:Y:S04]  /*3560*/  LDSM.16.M88.4 R64, [R103+0x4000] ;  /* 0x004000006740783b */ /* 0x000fe80000000200 */
[----:B------:R-:W-:Y:S03]  /*3570*/  LDSM.16.M88.4 R44, [R176+-0x1000] ;  /* 0xfff00000b02c783b */ /* 0x000fe60000000200 */
[C---:B-----5:R-:W-:Y:S08]  /*3580*/  HMMA.16816.F32.BF16 R40, R4.reuse, R76, R36 ;  /* 0x0000004c0428723c */ /* 0x060ff00000041824 */
[C---:B------:R-:W-:Y:S01]  /*3590*/  HMMA.16816.F32.BF16 R56, R4.reuse, R86, R16 ;  /* 0x000000560438723c */ /* 0x040fe20000041810 */
[----:B------:R-:W1:Y:S07]  /*35a0*/  LDSM.16.M88.4 R16, [R183+0x8000] ;  /* 0x00800000b710783b */ /* 0x000e6e0000000200 */
[C---:B------:R-:W-:Y:S08]  /*35b0*/  HMMA.16816.F32.BF16 R36, R4.reuse, R84, R28 ;  /* 0x000000540424723c */ /* 0x040ff0000004181c */
[C---:B------:R-:W-:Y:S01]  /*35c0*/  HMMA.16816.F32.BF16 R28, R4.reuse, R88, R12 ;  /* 0x00000058041c723c */ /* 0x040fe2000004180c */
[----:B------:R-:W-:Y:S07]  /*35d0*/  LDSM.16.M88.4 R12, [R184+0x8000] ;  /* 0x00800000b80c783b */ /* 0x000fee0000000200 */
[C---:B------:R-:W-:Y:S01]  /*35e0*/  HMMA.16816.F32.BF16 R8, R4.reuse, R90, R60 ;  /* 0x0000005a0408723c */ /* 0x040fe2000004183c */
[----:B------:R-:W4:Y:S04]  /*35f0*/  LDSM.16.M88.4 R88, [R176+-0x800] ;  /* 0xfff80000b058783b */ /* 0x000f280000000200 */
[----:B------:R-:W-:Y:S03]  /*3600*/  LDSM.16.M88.4 R60, [R176] ;  /* 0x00000000b03c783b */ /* 0x000fe60000000200 */
[C---:B------:R-:W-:Y:S01]  /*3610*/  HMMA.16816.F32.BF16 R32, R4.reuse, R78, R32 ;  /* 0x0000004e0420723c */ /* 0x040fe20000041820 */
[----:B------:R-:W-:Y:S07]  /*3620*/  LDSM.16.M88.4 R76, [R103+0x5800] ;  /* 0x00580000674c783b */ /* 0x000fee0000000200 */
[C---:B--2---:R-:W-:Y:S08]  /*3630*/  HMMA.16816.F32.BF16 R52, R4.reuse, R68, R52 ;  /* 0x000000440434723c */ /* 0x044ff00000041834 */
[----:B------:R-:W-:Y:S01]  /*3640*/  HMMA.16816.F32.BF16 R96, R4, R70, R48 ;  /* 0x000000460460723c */ /* 0x000fe20000041830 */
[----:B------:R-:W-:Y:S07]  /*3650*/  LDSM.16.M88.4 R48, [R103+0x5000] ;  /* 0x005000006730783b */ /* 0x000fee0000000200 */
[C---:B---3--:R-:W-:Y:S01]  /*3660*/  HMMA.16816.F32.BF16 R4, R20.reuse, R72, R40 ;  /* 0x000000481404723c */ /* 0x048fe20000041828 */
[----:B------:R-:W2:Y:S07]  /*3670*/  LDSM.16.M88.4 R40, [R3+0x4000] ;  /* 0x004000000328783b */ /* 0x000eae0000000200 */
[C---:B------:R-:W-:Y:S01]  /*3680*/  HMMA.16816.F32.BF16 R32, R20.reuse, R74, R32 ;  /* 0x0000004a1420723c */ /* 0x040fe20000041820 */
[----:B------:R-:W-:Y:S07]  /*3690*/  LDSM.16.M88.4 R72, [R3+0x4800] ;  /* 0x004800000348783b */ /* 0x000fee0000000200 */
[----:B------:R-:W-:Y:S01]  /*36a0*/  HMMA.16816.F32.BF16 R68, R20, R82, R56 ;  /* 0x000000521444723c */ /* 0x000fe20000041838 */
[----:B------:R-:W3:Y:S07]  /*36b0*/  LDSM.16.M88.4 R56, [R103+0x4800] ;  /* 0x004800006738783b */ /* 0x000eee0000000200 */
[----:B-1----:R-:W-:Y:S08]  /*36c0*/  HMMA.16816.F32.BF16 R4, R16, R64, R4 ;  /* 0x000000401004723c */ /* 0x002ff00000041804 */
[C---:B------:R-:W-:Y:S08]  /*36d0*/  HMMA.16816.F32.BF16 R36, R20.reuse, R80, R36 ;  /* 0x000000501424723c */ /* 0x040ff00000041824 */
[C---:B------:R-:W-:Y:S01]  /*36e0*/  HMMA.16816.F32.BF16 R80, R20.reuse, R46, R8 ;  /* 0x0000002e1450723c */ /* 0x040fe20000041808 */
[----:B------:R-:W-:Y:S07]  /*36f0*/  LDSM.16.M88.4 R8, [R186+0x8000] ;  /* 0x00800000ba08783b */ /* 0x000fee0000000200 */
[----:B----4-:R-:W-:Y:S01]  /*3700*/  HMMA.16816.F32.BF16 R92, R20, R88, R52 ;  /* 0x00000058145c723c */ /* 0x010fe20000041834 */
[----:B------:R-:W1:Y:S07]  /*3710*/  LDSM.16.M88.4 R52, [R24+0x4000] ;  /* 0x004000001834783b */ /* 0x000e6e0000000200 */
[----:B------:R-:W-:Y:S01]  /*3720*/  HMMA.16816.F32.BF16 R32, R16, R66, R32 ;  /* 0x000000421020723c */ /* 0x000fe20000041820 */
[----:B------:R-:W-:Y:S07]  /*3730*/  LDSM.16.M88.4 R64, [R24+0x4800] ;  /* 0x004800001840783b */ /* 0x000fee0000000200 */
[----:B------:R-:W-:Y:S08]  /*3740*/  HMMA.16816.F32.BF16 R84, R20, R44, R28 ;  /* 0x0000002c1454723c */ /* 0x000ff0000004181c */
[----:B--2---:R-:W-:Y:S01]  /*3750*/  HMMA.16816.F32.BF16 R28, R12, R40, R4 ;  /* 0x000000280c1c723c */ /* 0x004fe20000041804 */
[----:B------:R-:W2:Y:S07]  /*3760*/  LDSM.16.M88.4 R4, [R185+0x8000] ;  /* 0x00800000b904783b */ /* 0x000eae0000000200 */
[----:B---3--:R-:W-:Y:S08]  /*3770*/  HMMA.16816.F32.BF16 R36, R16, R56, R36 ;  /* 0x000000381024723c */ /* 0x008ff00000041824 */
[----:B------:R-:W-:Y:S08]  /*3780*/  HMMA.16816.F32.BF16 R32, R12, R42, R32 ;  /* 0x0000002a0c20723c */ /* 0x000ff00000041820 */
[----:B-1----:R-:W-:Y:S08]  /*3790*/  HMMA.16816.F32.BF16 R28, R8, R52, R28 ;  /* 0x00000034081c723c */ /* 0x002ff0000004181c */
[----:B------:R-:W-:Y:S01]  /*37a0*/  HMMA.16816.F32.BF16 R44, R16, R58, R68 ;  /* 0x0000003a102c723c */ /* 0x000fe20000041844 */
[----:B------:R-:W1:Y:S04]  /*37b0*/  LDSM.16.M88.4 R68, [R3+0x5000] ;  /* 0x005000000344783b */ /* 0x000e680000000200 */
[----:B------:R-:W3:Y:S03]  /*37c0*/  LDSM.16.M88.4 R56, [R176+0x800] ;  /* 0x00080000b038783b */ /* 0x000ee60000000200 */
[----:B------:R-:W-:Y:S08]  /*37d0*/  HMMA.16816.F32.BF16 R40, R12, R72, R36 ;  /* 0x000000480c28723c */ /* 0x000ff00000041824 */
[----:B------:R-:W-:Y:S08]  /*37e0*/  HMMA.16816.F32.BF16 R36, R8, R54, R32 ;  /* 0x000000360824723c */ /* 0x000ff00000041820 */
[----:B--2---:R-:W-:Y:S08]  /*37f0*/  HMMA.16816.F32.BF16 R52, R4, R60, R28 ;  /* 0x0000003c0434723c */ /* 0x004ff0000004181c */
[----:B------:R-:W-:Y:S08]  /*3800*/  HMMA.16816.F32.BF16 R28, R16, R48, R84 ;  /* 0x00000030101c723c */ /* 0x000ff00000041854 */
[----:B------:R-:W-:Y:S08]  /*3810*/  HMMA.16816.F32.BF16 R88, R20, R90, R96 ;  /* 0x0000005a1458723c */ /* 0x000ff00000041860 */
[----:B------:R-:W-:Y:S01]  /*3820*/  HMMA.16816.F32.BF16 R20, R12, R74, R44 ;  /* 0x0000004a0c14723c */ /* 0x000fe2000004182c */
[----:B------:R-:W-:-:S07]  /*3830*/  FMUL.FTZ R0, R52, c[0x0][0x320] ;  /* 0x0000c80034007a20 */ /* 0x000fce0000410000 */
[----:B------:R-:W-:Y:S08]  /*3840*/  HMMA.16816.F32.BF16 R32, R8, R64, R40 ;  /* 0x000000400820723c */ /* 0x000ff00000041828 */
[----:B------:R-:W-:Y:S01]  /*3850*/  HMMA.16816.F32.BF16 R48, R16, R50, R80 ;  /* 0x000000321030723c */ /* 0x000fe20000041850 */
[----:B------:R2:W4:Y:S07]  /*3860*/  MUFU.TANH R80, R0 ;  /* 0x0000000000507308 */ /* 0x00052e0000002400 */
[----:B------:R-:W-:Y:S01]  /*3870*/  HMMA.16816.F32.BF16 R40, R4, R62, R36 ;  /* 0x0000003e0428723c */ /* 0x000fe20000041824 */
[----:B------:R-:W5:Y:S07]  /*3880*/  LDSM.16.M88.4 R60, [R24+0x5000] ;  /* 0x00500000183c783b */ /* 0x000f6e0000000200 */
[----:B------:R-:W-:Y:S01]  /*3890*/  HMMA.16816.F32.BF16 R72, R16, R76, R92 ;  /* 0x0000004c1048723c */ /* 0x000fe2000004185c */
[----:B--2---:R-:W-:-:S04]  /*38a0*/  FMUL.FTZ R0, R53, c[0x0][0x320] ;  /* 0x0000c80035007a20 */ /* 0x004fc80000410000 */
[----:B------:R2:W2:Y:S03]  /*38b0*/  MUFU.TANH R76, R0 ;  /* 0x00000000004c7308 */ /* 0x0004a60000002400 */
[----:B-1----:R-:W-:Y:S08]  /*38c0*/  HMMA.16816.F32.BF16 R36, R12, R68, R28 ;  /* 0x000000440c24723c */ /* 0x002ff0000004181c */
[----:B------:R-:W-:Y:S01]  /*38d0*/  HMMA.16816.F32.BF16 R20, R8, R66, R20 ;  /* 0x000000420814723c */ /* 0x000fe20000041814 */
[----:B--2---:R-:W-:-:S07]  /*38e0*/  FMUL.FTZ R0, R54, c[0x0][0x320] ;  /* 0x0000c80036007a20 */ /* 0x004fce0000410000 */
[----:B------:R-:W-:Y:S01]  /*38f0*/  HMMA.16816.F32.BF16 R44, R12, R70, R48 ;  /* 0x000000460c2c723c */ /* 0x000fe20000041830 */
[----:B------:R1:W2:Y:S01]  /*3900*/  MUFU.TANH R68, R0 ;  /* 0x0000000000447308 */ /* 0x0002a20000002400 */
[----:B------:R-:W-:Y:S06]  /*3910*/  LDSM.16.M88.4 R48, [R176+0x1000] ;  /* 0x00100000b030783b */ /* 0x000fec0000000200 */
[----:B---3--:R-:W-:Y:S08]  /*3920*/  HMMA.16816.F32.BF16 R28, R4, R56, R32 ;  /* 0x00000038041c723c */ /* 0x008ff00000041820 */
[----:B-----5:R-:W-:Y:S01]  /*3930*/  HMMA.16816.F32.BF16 R36, R8, R60, R36 ;  /* 0x0000003c0824723c */ /* 0x020fe20000041824 */
[----:B-1----:R-:W-:-:S02]  /*3940*/  FMUL.FTZ R0, R55, c[0x0][0x320] ;  /* 0x0000c80037007a20 */ /* 0x002fc40000410000 */
[----:B------:R-:W1:Y:S02]  /*3950*/  LDSM.16.M88.4 R52, [R3+0x5800] ;  /* 0x005800000334783b */ /* 0x000e640000000200 */
[----:B------:R3:W1:Y:S03]  /*3960*/  MUFU.TANH R67, R0 ;  /* 0x0000000000437308 */ /* 0x0006660000002400 */
[----:B------:R-:W-:Y:S08]  /*3970*/  HMMA.16816.F32.BF16 R32, R4, R58, R20 ;  /* 0x0000003a0420723c */ /* 0x000ff00000041814 */
[----:B------:R-:W-:Y:S01]  /*3980*/  HMMA.16816.F32.BF16 R16, R16, R78, R88 ;  /* 0x0000004e1010723c */ /* 0x000fe20000041858 */
[----:B---3--:R-:W-:-:S04]  /*3990*/  FMUL.FTZ R0, R40, c[0x0][0x320] ;  /* 0x0000c80028007a20 */ /* 0x008fc80000410000 */
[----:B------:R3:W1:Y:S02]  /*39a0*/  MUFU.TANH R66, R0 ;  /* 0x0000000000427308 */ /* 0x0006640000002400 */
[----:B---3--:R-:W-:Y:S01]  /*39b0*/  FMUL.FTZ R0, R41, c[0x0][0x320] ;  /* 0x0000c80029007a20 */ /* 0x008fe20000410000 */
[C---:B-1----:R-:W-:Y:S05]  /*39c0*/  HMMA.16816.F32.BF16 R20, R12.reuse, R52, R72 ;  /* 0x000000340c14723c */ /* 0x042fea0000041848 */
[----:B------:R1:W3:Y:S11]  /*39d0*/  MUFU.TANH R65, R0 ;  /* 0x0000000000417308 */ /* 0x0002f60000002400 */
[----:B------:R-:W-:Y:S01]  /*39e0*/  HMMA.16816.F32.BF16 R12, R12, R54, R16 ;  /* 0x000000360c0c723c */ /* 0x000fe20000041810 */
[----:B-1----:R-:W-:-:S04]  /*39f0*/  FMUL.FTZ R0, R42, c[0x0][0x320] ;  /* 0x0000c8002a007a20 */ /* 0x002fc80000410000 */
[----:B------:R1:W1:Y:S02]  /*3a00*/  MUFU.TANH R64, R0 ;  /* 0x0000000000407308 */ /* 0x0002640000002400 */
[----:B-1----:R-:W-:Y:S02]  /*3a10*/  FMUL.FTZ R0, R43, c[0x0][0x320] ;  /* 0x0000c8002b007a20 */ /* 0x002fe40000410000 */
[----:B------:R1:W5:Y:S04]  /*3a20*/  LDSM.16.M88.4 R40, [R24+0x5800] ;  /* 0x005800001828783b */ /* 0x0003680000000200 */
[----:B------:R2:W1:Y:S02]  /*3a30*/  MUFU.TANH R60, R0 ;  /* 0x00000000003c7308 */ /* 0x0004640000002400 */
[----:B--2---:R-:W-:-:S06]  /*3a40*/  FMUL.FTZ R0, R28, c[0x0][0x320] ;  /* 0x0000c8001c007a20 */ /* 0x004fcc0000410000 */
[----:B------:R2:W2:Y:S01]  /*3a50*/  MUFU.TANH R57, R0 ;  /* 0x0000000000397308 */ /* 0x0004a20000002400 */
[----:B-1----:R-:W-:Y:S01]  /*3a60*/  HMMA.16816.F32.BF16 R24, R8, R62, R44 ;  /* 0x0000003e0818723c */ /* 0x002fe2000004182c */
[----:B--2---:R-:W-:-:S07]  /*3a70*/  FMUL.FTZ R0, R29, c[0x0][0x320] ;  /* 0x0000c8001d007a20 */ /* 0x004fce0000410000 */
[----:B-----5:R-:W-:Y:S01]  /*3a80*/  HMMA.16816.F32.BF16 R16, R8, R40, R20 ;  /* 0x000000280810723c */ /* 0x020fe20000041814 */
[----:B------:R1:W2:Y:S11]  /*3a90*/  MUFU.TANH R56, R0 ;  /* 0x0000000000387308 */ /* 0x0002b60000002400 */
[----:B------:R-:W-:Y:S04]  /*3aa0*/  @!UPT UIADD3 URZ, URZ, URZ, URZ ;  /* 0x0000003f3f3ff290 */ /* 0x000fe8000fffe03f */
[----:B------:R-:W-:Y:S08]  /*3ab0*/  HMMA.16816.F32.BF16 R20, R4, R50, R24 ;  /* 0x000000320414723c */ /* 0x000ff00000041818 */
[----:B------:R-:W-:Y:S01]  /*3ac0*/  HMMA.16816.F32.BF16 R8, R8, R42, R12 ;  /* 0x0000002a0808723c */ /* 0x000fe2000004180c */
[----:B-1----:R-:W-:-:S04]  /*3ad0*/  FMUL.FTZ R0, R30, c[0x0][0x320] ;  /* 0x0000c8001e007a20 */ /* 0x002fc80000410000 */
[----:B------:R1:W1:Y:S02]  /*3ae0*/  MUFU.TANH R52, R0 ;  /* 0x0000000000347308 */ /* 0x0002640000002400 */
[----:B-1----:R-:W-:Y:S02]  /*3af0*/  FMUL.FTZ R0, R31, c[0x0][0x320] ;  /* 0x0000c8001f007a20 */ /* 0x002fe40000410000 */
[----:B------:R-:W-:Y:S01]  /*3b00*/  HMMA.16816.F32.BF16 R28, R4, R48, R36 ;  /* 0x00000030041c723c */ /* 0x000fe20000041824 */
[----:B------:R-:W1:Y:S03]  /*3b10*/  LDSM.16.M88.4 R36, [R176+0x1800] ;  /* 0x00180000b024783b */ /* 0x000e660000000200 */
[----:B------:R5:W1:Y:S01]  /*3b20*/  MUFU.TANH R47, R0 ;  /* 0x00000000002f7308 */ /* 0x000a620000002400 */
[----:B------:R-:W-:-:S04]  /*3b30*/  DEPBAR.LE SB0, 0x0 ;  /* 0x000080000000791a */ /* 0x000fc80000000000 */
[----:B-----5:R-:W-:-:S04]  /*3b40*/  FMUL.FTZ R0, R32, c[0x0][0x320] ;  /* 0x0000c80020007a20 */ /* 0x020fc80000410000 */
[----:B------:R5:W1:Y:S02]  /*3b50*/  MUFU.TANH R46, R0 ;  /* 0x00000000002e7308 */ /* 0x000a640000002400 */
[----:B-----5:R-:W-:Y:S01]  /*3b60*/  FMUL.FTZ R0, R33, c[0x0][0x320] ;  /* 0x0000c80021007a20 */ /* 0x020fe20000410000 */
[C---:B-1----:R-:W-:Y:S05]  /*3b70*/  HMMA.16816.F32.BF16 R12, R4.reuse, R36, R16 ;  /* 0x00000024040c723c */ /* 0x042fea0000041810 */
[----:B------:R1:W1:Y:S03]  /*3b80*/  MUFU.TANH R48, R0 ;  /* 0x0000000000307308 */ /* 0x0002660000002400 */
[----:B------:R-:W-:Y:S01]  /*3b90*/  HMMA.16816.F32.BF16 R4, R4, R38, R8 ;  /* 0x000000260404723c */ /* 0x000fe20000041808 */
[----:B-1----:R-:W-:-:S04]  /*3ba0*/  FMUL.FTZ R0, R34, c[0x0][0x320] ;  /* 0x0000c80022007a20 */ /* 0x002fc80000410000 */
[----:B------:R1:W1:Y:S02]  /*3bb0*/  MUFU.TANH R45, R0 ;  /* 0x00000000002d7308 */ /* 0x0002640000002400 */
[----:B-1----:R-:W-:-:S06]  /*3bc0*/  FMUL.FTZ R0, R35, c[0x0][0x320] ;  /* 0x0000c80023007a20 */ /* 0x002fcc0000410000 */
        /* <DEDUP_REMOVED lines=32> */
[----:B------:R1:W1:Y:S01]  /*3dd0*/  MUFU.TANH R12, R0 ;  /* 0x00000000000c7308 */ /* 0x0002620000002400 */
[----:B------:R-:W-:Y:S06]  /*3de0*/  BAR.SYNC.DEFER_BLOCKING 0x0 ;  /* 0x0000000000007b1d */ /* 0x000fec0000010000 */
[----:B------:R-:W-:Y:S05]  /*3df0*/  @!P1 BRA `(.L_x_50) ;  /* 0x0000043000009947 */ /* 0x000fea0003800000 */
[----:B--234-:R-:W-:Y:S02]  /*3e00*/  IMAD R2, R104, 0x40, R201 ;  /* 0x0000004068027824 */ /* 0x01cfe400078e02c9 */
[----:B------:R-:W-:-:S03]  /*3e10*/  IMAD.MOV.U32 R188, RZ, RZ, RZ ;  /* 0x000000ffffbc7224 */ /* 0x000fc600078e00ff */
[----:B------:R-:W-:-:S05]  /*3e20*/  IADD3 R2, R2, -0x40, R105 ;  /* 0xffffffc002027810 */ /* 0x000fca0007ffe069 */
[----:B------:R-:W-:-:S04]  /*3e30*/  @P0 IMAD.HI.U32 R3, R2, c[0x0][0x2bc], RZ ;  /* 0x0000af0002030a27 */ /* 0x000fc800078e00ff */
[----:B-1----:R-:W-:Y:S01]  /*3e40*/  IMAD.MOV.U32 R0, RZ, RZ, R2 ;  /* 0x000000ffff007224 */ /* 0x002fe200078e0002 */
[----:B------:R-:W-:-:S04]  /*3e50*/  @P0 SHF.R.U32.HI R0, RZ, c[0x0][0x2c0], R3 ;  /* 0x0000b000ff000a19 */ /* 0x000fc80000011603 */
[----:B------:R-:W-:-:S04]  /*3e60*/  @!P6 IADD3 R3, P0, R0, R204, RZ ;  /* 0x000000cc0003e210 */ /* 0x000fc80007f1e0ff */
[----:B------:R-:W-:Y:S02]  /*3e70*/  @!P6 LEA.HI.X.SX32 R5, R0, R209, 0x1, P0 ;  /* 0x000000d10005e211 */ /* 0x000fe400000f0eff */
[----:B------:R-:W-:-:S04]  /*3e80*/  @!P6 LEA R4, P0, R3, c[0x0][0x2a0], 0x2 ;  /* 0x0000a8000304ea11 */ /* 0x000fc800078010ff */
[----:B------:R-:W-:-:S05]  /*3e90*/  @!P6 LEA.HI.X R5, R3, c[0x0][0x2a4], R5, 0x2, P0 ;  /* 0x0000a9000305ea11 */ /* 0x000fca00000f1405 */
[----:B------:R-:W2:Y:S01]  /*3ea0*/  @!P6 LDG.E R188, [R4.64] ;  /* 0x0000000604bce981 */ /* 0x000ea2000c1e1900 */
[----:B------:R-:W-:Y:S01]  /*3eb0*/  IMAD.MOV R0, RZ, RZ, -R0 ;  /* 0x000000ffff007224 */ /* 0x000fe200078e0a00 */
[----:B------:R-:W-:-:S03]  /*3ec0*/  SEL R11, RZ, 0x10, P3 ;  /* 0x00000010ff0b7807 */ /* 0x000fc60001800000 */
[----:B------:R-:W-:-:S04]  /*3ed0*/  IMAD R189, R0, c[0x0][0x2b8], R2 ;  /* 0x0000ae0000bd7a24 */ /* 0x000fc800078e0202 */
[----:B------:R-:W-:Y:S01]  /*3ee0*/  IMAD.WIDE.U32 R2, R189, c[0x0][0x1e0], RZ ;  /* 0x00007800bd027a25 */ /* 0x000fe200078e00ff */
[----:B------:R-:W-:-:S05]  /*3ef0*/  SHF.R.S32.HI R0, RZ, 0x1f, R189 ;  /* 0x0000001fff007819 */ /* 0x000fca00000114bd */
[----:B------:R-:W-:-:S04]  /*3f00*/  IMAD R0, R0, c[0x0][0x1e0], RZ ;  /* 0x0000780000007a24 */ /* 0x000fc800078e02ff */
[----:B------:R-:W-:-:S04]  /*3f10*/  IMAD R0, R189, c[0x0][0x1e4], R0 ;  /* 0x00007900bd007a24 */ /* 0x000fc800078e0200 */
[----:B------:R-:W-:Y:S01]  /*3f20*/  IMAD.IADD R3, R3, 0x1, R0 ;  /* 0x0000000103037824 */ /* 0x000fe200078e0200 */
[----:B--2---:R-:W-:-:S03]  /*3f30*/  SHF.R.S32.HI R0, RZ, 0x1f, R188 ;  /* 0x0000001fff007819 */ /* 0x004fc600000114bc */
[----:B------:R-:W-:-:S04]  /*3f40*/  IMAD.WIDE.U32 R2, R188, c[0x0][0x1f0], R2 ;  /* 0x00007c00bc027a25 */ /* 0x000fc800078e0002 */
[----:B------:R-:W-:Y:S01]  /*3f50*/  IMAD R4, R0, c[0x0][0x1f0], RZ ;  /* 0x00007c0000047a24 */ /* 0x000fe200078e02ff */
[----:B------:R-:W-:-:S03]  /*3f60*/  IADD3 R0, P1, R202, R2, RZ ;  /* 0x00000002ca007210 */ /* 0x000fc60007f3e0ff */
[----:B------:R-:W-:Y:S01]  /*3f70*/  IMAD R2, R188, c[0x0][0x1f4], R4 ;  /* 0x00007d00bc027a24 */ /* 0x000fe200078e0204 */
[----:B------:R-:W-:-:S04]  /*3f80*/  LEA R10, P0, R0, c[0x0][0x1c8], 0x1 ;  /* 0x00007200000a7a11 */ /* 0x000fc800078008ff */
[----:B------:R-:W-:-:S04]  /*3f90*/  IADD3.X R2, R208, R3, R2, P1, !PT ;  /* 0x00000003d0027210 */ /* 0x000fc80000ffe402 */
[----:B------:R-:W-:Y:S01]  /*3fa0*/  LEA.HI.X R5, R0, c[0x0][0x1cc], R2, 0x1, P0 ;  /* 0x0000730000057a11 */ /* 0x000fe200000f0c02 */
[----:B------:R-:W-:Y:S05]  /*3fb0*/  BRA.DIV ~URZ, `(.L_x_51) ;  /* 0x000099227f007947 */ /* 0x000fea000b800000 */
[----:B------:R1:W2:Y:S02]  /*3fc0*/  SHFL.IDX PT, R4, R5, RZ, 0x181f ;  /* 0x00181fff05047589 */ /* 0x0002a400000e0000 */
.L_x_132:
[----:B------:R-:W-:Y:S05]  /*3fd0*/  BRA.DIV ~URZ, `(.L_x_52) ;  /* 0x000099727f007947 */ /* 0x000fea000b800000 */
[----:B------:R-:W3:Y:S02]  /*3fe0*/  SHFL.IDX PT, R0, R10, RZ, 0x181f ;  /* 0x00181fff0a007589 */ /* 0x000ee400000e0000 */
[C---:B---3--:R-:W-:Y:S02]  /*3ff0*/  IADD3 R8, P2, R0.reuse, R107, RZ ;  /* 0x0000006b00087210 */ /* 0x048fe40007f5e0ff */
[C---:B------:R-:W-:Y:S02]  /*4000*/  IADD3 R6, P1, R0.reuse, R108, RZ ;  /* 0x0000006c00067210 */ /* 0x040fe40007f3e0ff */
[----:B------:R-:W-:Y:S01]  /*4010*/  IADD3 R2, P0, R0, R109, RZ ;  /* 0x0000006d00027210 */ /* 0x000fe20007f1e0ff */
[C---:B--2---:R-:W-:Y:S01]  /*4020*/  IMAD.X R9, R4.reuse, 0x1, R100, P2 ;  /* 0x0000000104097824 */ /* 0x044fe200010e0664 */
[----:B------:R-:W2:Y:S01]  /*4030*/  SHFL.IDX PT, R0, R10, 0x1, 0x181f ;  /* 0x00381f000a007f89 */ /* 0x000ea200000e0000 */
[----:B------:R-:W-:-:S02]  /*4040*/  IMAD.X R7, R4, 0x1, R101, P1 ;  /* 0x0000000104077824 */ /* 0x000fc400008e0665 */
[----:B------:R-:W-:Y:S01]  /*4050*/  IMAD.X R3, R4, 0x1, R102, P0 ;  /* 0x0000000104037824 */ /* 0x000fe200000e0666 */
[----:B------:R-:W-:Y:S01]  /*4060*/  @!PT LDS RZ, [RZ] ;  /* 0x00000000fffff984 */ /* 0x000fe20000000800 */
[----:B------:R3:W-:Y:S01]  /*4070*/  LDGSTS.E.BYPASS.LTC128B.128 [R187+0x6100], [R8.64], !P5 ;  /* 0x0610000008bb7fae */ /* 0x0007e2000e901d46 */
[----:B------:R-:W-:-:S03]  /*4080*/  SEL R4, RZ, 0x10, P5 ;  /* 0x00000010ff047807 */ /* 0x000fc60002800000 */
[----:B------:R4:W-:Y:S04]  /*4090*/  LDGSTS.E.BYPASS.LTC128B.128 [R187+0x8100], [R6.64], !P4 ;  /* 0x0810000006bb7fae */ /* 0x0009e8000e101d46 */
[----:B------:R4:W-:Y:S04]  /*40a0*/  LDGSTS.E.BYPASS.LTC128B.128 [R187+0xa100], [R2.64], !P3 ;  /* 0x0a10000002bb7fae */ /* 0x0009e8000d901d46 */
[----:B---3--:R3:W1:Y:S01]  /*40b0*/  SHFL.IDX PT, R8, R5, 0x1, 0x181f ;  /* 0x00381f0005087f89 */ /* 0x00866200000e0000 */
[----:B------:R-:W-:Y:S01]  /*40c0*/  IMAD.MOV.U32 R9, RZ, RZ, R11 ;  /* 0x000000ffff097224 */ /* 0x000fe200078e000b */
[----:B-1-3--:R-:W-:-:S02]  /*40d0*/  SEL R5, RZ, 0x10, P4 ;  /* 0x00000010ff057807 */ /* 0x00afc40002000000 */
.L_x_133:
[----:B--2-4-:R-:W-:Y:S02]  /*40e0*/  IADD3 R2, -R4, 0x10, RZ ;  /* 0x0000001004027810 */ /* 0x014fe40007ffe1ff */
[----:B------:R-:W-:-:S02]  /*40f0*/  IADD3 R3, -R5, 0x10, RZ ;  /* 0x0000001005037810 */ /* 0x000fc40007ffe1ff */
[----:B------:R-:W-:Y:S02]  /*4100*/  LOP3.LUT R2, R2, 0xf, RZ, 0xc0, !PT ;  /* 0x0000000f02027812 */ /* 0x000fe400078ec0ff */
[----:B------:R-:W-:Y:S02]  /*4110*/  IADD3 R7, -R9, 0x10, RZ ;  /* 0x0000001009077810 */ /* 0x000fe40007ffe1ff */
[----:B------:R-:W-:Y:S02]  /*4120*/  IADD3 R6, P3, P2, R2, R0, R107 ;  /* 0x0000000002067210 */ /* 0x000fe40007a7e06b */
[----:B------:R-:W-:Y:S02]  /*4130*/  LOP3.LUT R3, R3, 0xf, RZ, 0xc0, !PT ;  /* 0x0000000f03037812 */ /* 0x000fe400078ec0ff */
[----:B------:R-:W-:Y:S02]  /*4140*/  LOP3.LUT R2, R7, 0xf, RZ, 0xc0, !PT ;  /* 0x0000000f07027812 */ /* 0x000fe400078ec0ff */
[----:B------:R-:W-:-:S02]  /*4150*/  ISETP.NE.U32.AND P4, PT, R4, RZ, PT ;  /* 0x000000ff0400720c */ /* 0x000fc40003f85070 */
[----:B------:R-:W-:Y:S02]  /*4160*/  IADD3.X R7, RZ, R8, R100, P3, P2 ;  /* 0x00000008ff077210 */ /* 0x000fe40001fe4464 */
[----:B------:R-:W-:Y:S02]  /*4170*/  IADD3 R4, P1, P0, R3, R0, R108 ;  /* 0x0000000003047210 */ /* 0x000fe4000783e06c */
[----:B------:R-:W-:Y:S02]  /*4180*/  ISETP.NE.U32.AND P3, PT, R5, RZ, PT ;  /* 0x000000ff0500720c */ /* 0x000fe40003f65070 */
[----:B------:R-:W-:Y:S02]  /*4190*/  ISETP.NE.U32.AND P2, PT, R9, RZ, PT ;  /* 0x000000ff0900720c */ /* 0x000fe40003f45070 */
[----:B------:R-:W-:Y:S02]  /*41a0*/  IADD3.X R5, RZ, R8, R101, P1, P0 ;  /* 0x00000008ff057210 */ /* 0x000fe40000fe0465 */
[----:B------:R-:W-:Y:S01]  /*41b0*/  IADD3 R2, P1, P0, R2, R0, R109 ;  /* 0x0000000002027210 */ /* 0x000fe2000783e06d */
[----:B------:R-:W-:Y:S01]  /*41c0*/  @!PT LDS RZ, [RZ] ;  /* 0x00000000fffff984 */ /* 0x000fe20000000800 */
[----:B------:R-:W-:Y:S01]  /*41d0*/  @!PT LDS RZ, [RZ] ;  /* 0x00000000fffff984 */ /* 0x000fe20000000800 */
[----:B------:R-:W-:Y:S01]  /*41e0*/  @!PT LDS RZ, [RZ] ;  /* 0x00000000fffff984 */ /* 0x000fe20000000800 */
[----:B------:R1:W-:Y:S03]  /*41f0*/  LDGSTS.E.BYPASS.LTC128B.128.ZFILL [R187+0x7100], [R6.64], P4 ;  /* 0x0710000006bb7fae */ /* 0x0003e6000a141d46 */
[----:B------:R-:W-:-:S03]  /*4200*/  IADD3.X R3, RZ, R8, R102, P1, P0 ;  /* 0x00000008ff037210 */ /* 0x000fc60000fe0466 */
[----:B------:R1:W-:Y:S04]  /*4210*/  LDGSTS.E.BYPASS.LTC128B.128.ZFILL [R187+0x9100], [R4.64], P3 ;  /* 0x0910000004bb7fae */ /* 0x0003e80009941d46 */
[----:B------:R1:W-:Y:S02]  /*4220*/  LDGSTS.E.BYPASS.LTC128B.128.ZFILL [R187+0xb100], [R2.64], P2 ;  /* 0x0b10000002bb7fae */ /* 0x0003e40009141d46 */
.L_x_50:
[----:B--234-:R-:W-:Y:S05]  /*4230*/  BSYNC B0 ;  /* 0x0000000000007941 */ /* 0x01cfea0003800000 */
.L_x_49:
[----:B-1----:R-:W-:Y:S01]  /*4240*/  IMAD.IADD R0, R106, 0x1, -R222 ;  /* 0x000000016a007824 */ /* 0x002fe200078e0ade */
[----:B------:R-:W0:Y:S04]  /*4250*/  LDGDEPBAR ;  /* 0x00000000000079af */ /* 0x000e280000000000 */
[C---:B------:R-:W-:Y:S02]  /*4260*/  ISETP.GT.AND P0, PT, R0.reuse, RZ, PT ;  /* 0x000000ff0000720c */ /* 0x040fe40003f04270 */
[----:B------:R-:W-:-:S02]  /*4270*/  ISETP.GT.AND P4, PT, R0, 0x1, PT ;  /* 0x000000010000780c */ /* 0x000fc40003f84270 */
[----:B------:R-:W-:Y:S02]  /*4280*/  ISETP.GT.AND P3, PT, R0, 0x8, PT ;  /* 0x000000080000780c */ /* 0x000fe40003f64270 */
[----:B------:R-:W-:Y:S02]  /*4290*/  FSEL R6, R80, -INF , P0 ;  /* 0xff80000050067808 */ /* 0x000fe40000000000 */
[----:B------:R-:W-:Y:S02]  /*42a0*/  FSEL R7, R76, -INF , P4 ;  /* 0xff8000004c077808 */ /* 0x000fe40002000000 */
[----:B------:R-:W-:Y:S02]  /*42b0*/  FSEL R10, R68, -INF , P0 ;  /* 0xff800000440a7808 */ /* 0x000fe40000000000 */
[----:B------:R-:W-:Y:S02]  /*42c0*/  FSEL R11, R67, -INF , P4 ;  /* 0xff800000430b7808 */ /* 0x000fe40002000000 */
[----:B------:R-:W-:-:S02]  /*42d0*/  ISETP.GT.AND P2, PT, R0, 0x9, PT ;  /* 0x000000090000780c */ /* 0x000fc40003f44270 */
[----:B------:R-:W-:Y:S02]  /*42e0*/  FSEL R8, R66, -INF , P3 ;  /* 0xff80000042087808 */ /* 0x000fe40001800000 */
[----:B------:R-:W-:Y:S02]  /*42f0*/  FMNMX.FTZ R2, R6, R7, !PT ;  /* 0x0000000706027209 */ /* 0x000fe40007810000 */
[----:B------:R-:W-:Y:S02]  /*4300*/  FSEL R13, R64, -INF , P3 ;  /* 0xff800000400d7808 */ /* 0x000fe40001800000 */
[----:B------:R-:W-:Y:S02]  /*4310*/  FMNMX.FTZ R3, R10, R11, !PT ;  /* 0x0000000b0a037209 */ /* 0x000fe40007810000 */
[----:B------:R-:W-:Y:S02]  /*4320*/  ISETP.GT.AND P1, PT, R0, 0x10, PT ;  /* 0x000000100000780c */ /* 0x000fe40003f24270 */
[----:B------:R-:W-:-:S02]  /*4330*/  FSEL R9, R65, -INF , P2 ;  /* 0xff80000041097808 */ /* 0x000fc40001000000 */
[----:B------:R-:W-:Y:S02]  /*4340*/  FMNMX.FTZ R2, R8, R2, !PT ;  /* 0x0000000208027209 */ /* 0x000fe40007810000 */
[----:B------:R-:W-:Y:S02]  /*4350*/  FSEL R14, R60, -INF , P2 ;  /* 0xff8000003c0e7808 */ /* 0x000fe40001000000 */
[----:B------:R-:W-:Y:S02]  /*4360*/  FMNMX.FTZ R3, R13, R3, !PT ;  /* 0x000000030d037209 */ /* 0x000fe40007810000 */
[----:B------:R-:W-:Y:S02]  /*4370*/  ISETP.GT.AND P0, PT, R0, 0x11, PT ;  /* 0x000000110000780c */ /* 0x000fe40003f04270 */
[----:B------:R-:W-:Y:S02]  /*4380*/  FSEL R15, R57, -INF , P1 ;  /* 0xff800000390f7808 */ /* 0x000fe40000800000 */
[----:B------:R-:W-:-:S02]  /*4390*/  FMNMX.FTZ R2, R9, R2, !PT ;  /* 0x0000000209027209 */ /* 0x000fc40007810000 */
[----:B------:R-:W-:Y:S02]  /*43a0*/  FSEL R23, R52, -INF , P1 ;  /* 0xff80000034177808 */ /* 0x000fe40000800000 */
[----:B------:R-:W-:Y:S02]  /*43b0*/  FMNMX.FTZ R3, R14, R3, !PT ;  /* 0x000000030e037209 */ /* 0x000fe40007810000 */
[----:B------:R-:W-:Y:S02]  /*43c0*/  ISETP.GT.AND P4, PT, R0, 0x18, PT ;  /* 0x000000180000780c */ /* 0x000fe40003f84270 */
[----:B------:R-:W-:Y:S02]  /*43d0*/  FSEL R20, R56, -INF , P0 ;  /* 0xff80000038147808 */ /* 0x000fe40000000000 */
[----:B------:R-:W-:Y:S02]  /*43e0*/  FMNMX.FTZ R2, R15, R2, !PT ;  /* 0x000000020f027209 */ /* 0x000fe40007810000 */
[----:B------:R-:W-:-:S02]  /*43f0*/  FSEL R24, R47, -INF , P0 ;  /* 0xff8000002f187808 */ /* 0x000fc40000000000 */
[----:B------:R-:W-:Y:S02]  /*4400*/  FMNMX.FTZ R3, R23, R3, !PT ;  /* 0x0000000317037209 */ /* 0x000fe40007810000 */
[----:B------:R-:W-:Y:S02]  /*4410*/  ISETP.GT.AND P3, PT, R0, 0x19, PT ;  /* 0x000000190000780c */ /* 0x000fe40003f64270 */
[----:B------:R-:W-:Y:S02]  /*4420*/  FSEL R22, R46, -INF , P4 ;  /* 0xff8000002e167808 */ /* 0x000fe40002000000 */
[----:B------:R-:W-:Y:S02]  /*4430*/  FMNMX.FTZ R2, R20, R2, !PT ;  /* 0x0000000214027209 */ /* 0x000fe40007810000 */
[----:B------:R-:W-:Y:S02]  /*4440*/  FSEL R26, R45, -INF , P4 ;  /* 0xff8000002d1a7808 */ /* 0x000fe40002000000 */
[----:B------:R-:W-:-:S02]  /*4450*/  FMNMX.FTZ R3, R24, R3, !PT ;  /* 0x0000000318037209 */ /* 0x000fc40007810000 */
[----:B------:R-:W-:Y:S02]  /*4460*/  ISETP.GT.AND P2, PT, R0, 0x20, PT ;  /* 0x000000200000780c */ /* 0x000fe40003f44270 */
[----:B------:R-:W-:Y:S02]  /*4470*/  FSEL R21, R48, -INF , P3 ;  /* 0xff80000030157808 */ /* 0x000fe40001800000 */
[----:B------:R-:W-:Y:S02]  /*4480*/  FMNMX.FTZ R2, R22, R2, !PT ;  /* 0x0000000216027209 */ /* 0x000fe40007810000 */
[----:B------:R-:W-:Y:S02]  /*4490*/  FSEL R25, R44, -INF , P3 ;  /* 0xff8000002c197808 */ /* 0x000fe40001800000 */
[----:B------:R-:W-:Y:S02]  /*44a0*/  FMNMX.FTZ R3, R26, R3, !PT ;  /* 0x000000031a037209 */ /* 0x000fe40007810000 */
        /* <DEDUP_REMOVED lines=10> */
[----:B------:R-:W-:Y:S02]  /*4550*/  FSEL R89, R30, -INF , P0 ;  /* 0xff8000001e597808 */ /* 0x000fe40000000000 */
[----:B------:R-:W-:Y:S02]  /*4560*/  FSEL R73, R32, -INF , P0 ;  /* 0xff80000020497808 */ /* 0x000fe40000000000 */
[----:B------:R-:W-:-:S02]  /*4570*/  ISETP.GT.AND P4, PT, R0, 0x29, PT ;  /* 0x000000290000780c */ /* 0x000fc40003f84270 */
[C---:B------:R-:W-:Y:S02]  /*4580*/  ISETP.GT.AND P3, PT, R0.reuse, 0x30, PT ;  /* 0x000000300000780c */ /* 0x040fe40003f64270 */
[C---:B------:R-:W-:Y:S02]  /*4590*/  ISETP.GT.AND P2, PT, R0.reuse, 0x31, PT ;  /* 0x000000310000780c */ /* 0x040fe40003f44270 */
[C---:B------:R-:W-:Y:S02]  /*45a0*/  ISETP.GT.AND P1, PT, R0.reuse, 0x38, PT ;  /* 0x000000380000780c */ /* 0x040fe40003f24270 */
[----:B------:R-:W-:Y:S02]  /*45b0*/  ISETP.GT.AND P0, PT, R0, 0x39, PT ;  /* 0x000000390000780c */ /* 0x000fe40003f04270 */
[----:B------:R-:W-:Y:S02]  /*45c0*/  FMNMX.FTZ R0, R75, R2, !PT ;  /* 0x000000024b007209 */ /* 0x000fe40007810000 */
[----:B------:R-:W-:-:S02]  /*45d0*/  FMNMX.FTZ R2, R90, R3, !PT ;  /* 0x000000035a027209 */ /* 0x000fc40007810000 */
[----:B------:R-:W-:Y:S02]  /*45e0*/  FSEL R74, R31, -INF , P4 ;  /* 0xff8000001f4a7808 */ /* 0x000fe40002000000 */
[----:B------:R-:W-:Y:S02]  /*45f0*/  FSEL R72, R33, -INF , P4 ;  /* 0xff80000021487808 */ /* 0x000fe40002000000 */
[----:B------:R-:W-:Y:S02]  /*4600*/  FMNMX.FTZ R0, R73, R0, !PT ;  /* 0x0000000049007209 */ /* 0x000fe40007810000 */
[----:B------:R-:W-:Y:S02]  /*4610*/  FMNMX.FTZ R2, R89, R2, !PT ;  /* 0x0000000259027209 */ /* 0x000fe40007810000 */
[----:B------:R-:W-:Y:S02]  /*4620*/  FSEL R157, R27, -INF , P3 ;  /* 0xff8000001b9d7808 */ /* 0x000fe40001800000 */
[----:B------:R-:W-:-:S02]  /*4630*/  FSEL R155, R29, -INF , P3 ;  /* 0xff8000001d9b7808 */ /* 0x000fc40001800000 */
[----:B------:R-:W-:Y:S02]  /*4640*/  FMNMX.FTZ R0, R72, R0, !PT ;  /* 0x0000000048007209 */ /* 0x000fe40007810000 */
[----:B------:R-:W-:Y:S02]  /*4650*/  FMNMX.FTZ R2, R74, R2, !PT ;  /* 0x000000024a027209 */ /* 0x000fe40007810000 */
[----:B------:R-:W-:Y:S02]  /*4660*/  FSEL R156, R19, -INF , P2 ;  /* 0xff800000139c7808 */ /* 0x000fe40001000000 */
[----:B------:R-:W-:Y:S02]  /*4670*/  FSEL R153, R28, -INF , P2 ;  /* 0xff8000001c997808 */ /* 0x000fe40001000000 */
        /* <DEDUP_REMOVED lines=10> */
[----:B------:R-:W-:Y:S02]  /*4720*/  FMNMX.FTZ R4, R101, R0, !PT ;  /* 0x0000000065047209 */ /* 0x000fe40007810000 */
[----:B------:R-:W-:Y:S01]  /*4730*/  FMNMX.FTZ R5, R152, R2, !PT ;  /* 0x0000000298057209 */ /* 0x000fe20007810000 */
[----:B------:R-:W-:Y:S05]  /*4740*/  BRA.DIV ~URZ, `(.L_x_53) ;  /* 0x000094127f007947 */ /* 0x000fea000b800000 */
[----:B------:R-:W1:Y:S04]  /*4750*/  SHFL.BFLY PT, R0, R4, 0x2, 0x1f ;  /* 0x0c401f0004007f89 */ /* 0x000e6800000e0000 */
[----:B------:R-:W2:Y:S01]  /*4760*/  SHFL.BFLY PT, R3, R5, 0x2, 0x1f ;  /* 0x0c401f0005037f89 */ /* 0x000ea200000e0000 */
[----:B-1----:R-:W-:-:S02]  /*4770*/  FMNMX.FTZ R0, R4, R0, !PT ;  /* 0x0000000004007209 */ /* 0x002fc40007810000 */
[----:B--2---:R-:W-:-:S03]  /*4780*/  FMNMX.FTZ R5, R5, R3, !PT ;  /* 0x0000000305057209 */ /* 0x004fc60007810000 */
[----:B------:R-:W1:Y:S04]  /*4790*/  SHFL.BFLY PT, R2, R0, 0x1, 0x1f ;  /* 0x0c201f0000027f89 */ /* 0x000e6800000e0000 */
[----:B------:R2:W3:Y:S01]  /*47a0*/  SHFL.BFLY PT, R3, R5, 0x1, 0x1f ;  /* 0x0c201f0005037f89 */ /* 0x0004e200000e0000 */
[----:B-1----:R-:W-:-:S05]  /*47b0*/  FMNMX.FTZ R100, R0, R2, !PT ;  /* 0x0000000200647209 */ /* 0x002fca0007810000 */
.L_x_134:
[C---:B------:R-:W-:Y:S01]  /*47c0*/  FMUL.FTZ R2, R100.reuse, c[0x0][0x2d0] ;  /* 0x0000b40064027a20 */ /* 0x040fe20000410000 */
[----:B------:R-:W-:Y:S01]  /*47d0*/  FSETP.NEU.FTZ.AND P0, PT, R100, -INF , PT ;  /* 0xff8000006400780b */ /* 0x000fe20003f1d000 */
[----:B------:R-:W-:Y:S01]  /*47e0*/  WARPSYNC 0xffffffff ;  /* 0xffffffff00007948 */ /* 0x000fe20003800000 */
[----:B---3--:R-:W-:Y:S01]  /*47f0*/  FMNMX.FTZ R12, R3, R5, !PT ;  /* 0x00000005030c7209 */ /* 0x008fe20007810000 */
[----:B------:R-:W-:Y:S01]  /*4800*/  LDSM.16.MT88.4 R16, [R177] ;  /* 0x00000000b110783b */ /* 0x000fe20000004200 */
[----:B------:R-:W-:-:S02]  /*4810*/  FSEL R2, R2, RZ, P0 ;  /* 0x000000ff02027208 */ /* 0x000fc40000000000 */
[----:B------:R-:W-:Y:S01]  /*4820*/  FSETP.NEU.FTZ.AND P0, PT, R12, -INF , PT ;  /* 0xff8000000c00780b */ /* 0x000fe20003f1d000 */
[----:B------:R-:W-:Y:S02]  /*4830*/  LDSM.16.MT88.4 R32, [R180] ;  /* 0x00000000b420783b */ /* 0x000fe40000004200 */
[--C-:B------:R-:W-:Y:S02]  /*4840*/  FFMA.FTZ R0, R6, c[0x0][0x2d0], -R2.reuse ;  /* 0x0000b40006007a23 */ /* 0x100fe40000010802 */
[--C-:B------:R-:W-:Y:S01]  /*4850*/  FFMA.FTZ R3, R8, c[0x0][0x2d0], -R2.reuse ;  /* 0x0000b40008037a23 */ /* 0x100fe20000010802 */
[----:B------:R-:W-:Y:S01]  /*4860*/  LDSM.16.MT88.4 R44, [R178+0x800] ;  /* 0x00080000b22c783b */ /* 0x000fe20000004200 */
[----:B------:R1:W-:Y:S03]  /*4870*/  MUFU.EX2 R169, R0 ;  /* 0x0000000000a97308 */ /* 0x0003e60000000800 */
[----:B------:R-:W-:Y:S04]  /*4880*/  LDSM.16.MT88.4 R48, [R177+0x800] ;  /* 0x00080000b130783b */ /* 0x000fe80000004200 */
[----:B------:R-:W-:Y:S01]  /*4890*/  LDSM.16.MT88.4 R40, [R180+0x800] ;  /* 0x00080000b428783b */ /* 0x000fe20000004200 */
[----:B------:R3:W-:Y:S03]  /*48a0*/  MUFU.EX2 R173, R3 ;  /* 0x0000000300ad7308 */ /* 0x0007e60000000800 */
[----:B------:R-:W-:Y:S04]  /*48b0*/  LDSM.16.MT88.4 R64, [R178+0x2000] ;  /* 0x00200000b240783b */ /* 0x000fe80000004200 */
[----:B------:R-:W-:Y:S01]  /*48c0*/  LDSM.16.MT88.4 R60, [R177+0x2000] ;  /* 0x00200000b13c783b */ /* 0x000fe20000004200 */
[----:B-1----:R-:W-:-:S03]  /*48d0*/  FFMA.FTZ R0, R7, c[0x0][0x2d0], -R2 ;  /* 0x0000b40007007a23 */ /* 0x002fc60000010802 */
[----:B--2---:R-:W1:Y:S01]  /*48e0*/  LDSM.16.MT88.4 R4, [R178] ;  /* 0x00000000b204783b */ /* 0x004e620000004200 */
[----:B------:R2:W4:Y:S03]  /*48f0*/  MUFU.EX2 R168, R0 ;  /* 0x0000000000a87308 */ /* 0x0005260000000800 */
[----:B------:R-:W-:Y:S01]  /*4900*/  LDSM.16.MT88.4 R68, [R177+0x4000] ;  /* 0x00400000b144783b */ /* 0x000fe20000004200 */
[----:B---3--:R-:W-:-:S04]  /*4910*/  FFMA.FTZ R3, R9, c[0x0][0x2d0], -R2 ;  /* 0x0000b40009037a23 */ /* 0x008fc80000010802 */
[----:B------:R3:W5:Y:S01]  /*4920*/  MUFU.EX2 R172, R3 ;  /* 0x0000000300ac7308 */ /* 0x0007620000000800 */
[----:B--2---:R-:W-:Y:S01]  /*4930*/  FMUL.FTZ R0, R12, c[0x0][0x2d0] ;  /* 0x0000b4000c007a20 */ /* 0x004fe20000410000 */
[----:B----4-:R-:W-:-:S04]  /*4940*/  F2FP.BF16.PACK_AB R8, R168, R169 ;  /* 0x000000a9a808723e */ /* 0x010fc800000010ff */
[----:B------:R-:W-:-:S05]  /*4950*/  FSEL R0, R0, RZ, P0 ;  /* 0x000000ff00007208 */ /* 0x000fca0000000000 */
[----:B---3--:R-:W-:Y:S01]  /*4960*/  FFMA.FTZ R3, R10, c[0x0][0x2d0], -R0 ;  /* 0x0000b4000a037a23 */ /* 0x008fe20000010800 */
[----:B-----5:R-:W-:-:S03]  /*4970*/  F2FP.BF16.PACK_AB R10, R172, R173 ;  /* 0x000000adac0a723e */ /* 0x020fc600000010ff */
[----:B------:R2:W-:Y:S02]  /*4980*/  MUFU.EX2 R166, R3 ;  /* 0x0000000300a67308 */ /* 0x0005e40000000800 */
[----:B--2---:R-:W-:-:S06]  /*4990*/  FFMA.FTZ R3, R11, c[0x0][0x2d0], -R0 ;  /* 0x0000b4000b037a23 */ /* 0x004fcc0000010800 */
[----:B------:R2:W3:Y:S02]  /*49a0*/  MUFU.EX2 R165, R3 ;  /* 0x0000000300a57308 */ /* 0x0004e40000000800 */
[----:B--2---:R-:W-:Y:S01]  /*49b0*/  FFMA.FTZ R3, R13, c[0x0][0x2d0], -R0 ;  /* 0x0000b4000d037a23 */ /* 0x004fe20000010800 */
[----:B---3--:R-:W-:-:S05]  /*49c0*/  F2FP.BF16.PACK_AB R9, R165, R166 ;  /* 0x000000a6a509723e */ /* 0x008fca00000010ff */
[----:B------:R2:W-:Y:S02]  /*49d0*/  MUFU.EX2 R171, R3 ;  /* 0x0000000300ab7308 */ /* 0x0005e40000000800 */
[----:B--2---:R-:W-:-:S06]  /*49e0*/  FFMA.FTZ R3, R14, c[0x0][0x2d0], -R0 ;  /* 0x0000b4000e037a23 */ /* 0x004fcc0000010800 */
[----:B------:R2:W3:Y:S02]  /*49f0*/  MUFU.EX2 R170, R3 ;  /* 0x0000000300aa7308 */ /* 0x0004e40000000800 */
[----:B--2---:R-:W-:Y:S01]  /*4a00*/  FFMA.FTZ R3, R15, c[0x0][0x2d0], -R2 ;  /* 0x0000b4000f037a23 */ /* 0x004fe20000010802 */
[----:B---3--:R-:W-:-:S05]  /*4a10*/  F2FP.BF16.PACK_AB R11, R170, R171 ;  /* 0x000000abaa0b723e */ /* 0x008fca00000010ff */
[----:B------:R2:W-:Y:S02]  /*4a20*/  MUFU.EX2 R190, R3 ;  /* 0x0000000300be7308 */ /* 0x0005e40000000800 */
[C---:B-1----:R-:W-:Y:S08]  /*4a30*/  HMMA.16816.F32.BF16 R36, R8.reuse, R4, RZ ;  /* 0x000000040824723c */ /* 0x042ff000000418ff */
[----:B------:R-:W-:Y:S01]  /*4a40*/  HMMA.16816.F32.BF16 R56, R8, R16, RZ ;  /* 0x000000100838723c */ /* 0x000fe200000418ff */
[----:B--2---:R-:W-:-:S04]  /*4a50*/  FFMA.FTZ R3, R20, c[0x0][0x2d0], -R2 ;  /* 0x0000b40014037a23 */ /* 0x004fc80000010802 */
[----:B------:R1:W2:Y:S03]  /*4a60*/  MUFU.EX2 R195, R3 ;  /* 0x0000000300c37308 */ /* 0x0002a60000000800 */
[C---:B------:R-:W-:Y:S08]  /*4a70*/  HMMA.16816.F32.BF16 R52, R8.reuse, R18, RZ ;  /* 0x000000120834723c */ /* 0x040ff000000418ff */
[----:B------:R-:W-:Y:S01]  /*4a80*/  HMMA.16816.F32.BF16 R28, R8, R6, RZ ;  /* 0x00000006081c723c */ /* 0x000fe200000418ff */
[----:B-1----:R-:W-:-:S07]  /*4a90*/  FFMA.FTZ R3, R22, c[0x0][0x2d0], -R2 ;  /* 0x0000b40016037a23 */ /* 0x002fce0000010802 */
[----:B------:R-:W-:Y:S01]  /*4aa0*/  HMMA.16816.F32.BF16 R16, R8, R34, RZ ;  /* 0x000000220810723c */ /* 0x000fe200000418ff */
[----:B--2---:R-:W-:Y:S01]  /*4ab0*/  F2FP.BF16.PACK_AB R4, R195, R190 ;  /* 0x000000bec304723e */ /* 0x004fe200000010ff */
[----:B------:R1:W-:Y:S02]  /*4ac0*/  MUFU.EX2 R191, R3 ;  /* 0x0000000300bf7308 */ /* 0x0003e40000000800 */
[----:B-1----:R-:W-:-:S06]  /*4ad0*/  FFMA.FTZ R3, R21, c[0x0][0x2d0], -R2 ;  /* 0x0000b40015037a23 */ /* 0x002fcc0000010802 */
[----:B------:R1:W2:Y:S02]  /*4ae0*/  MUFU.EX2 R219, R3 ;  /* 0x0000000300db7308 */ /* 0x0002a40000000800 */
[--C-:B-1----:R-:W-:Y:S01]  /*4af0*/  FFMA.FTZ R3, R23, c[0x0][0x2d0], -R0.reuse ;  /* 0x0000b40017037a23 */ /* 0x102fe20000010800 */
[----:B--2---:R-:W-:Y:S01]  /*4b00*/  F2FP.BF16.PACK_AB R6, R219, R191 ;  /* 0x000000bfdb06723e */ /* 0x004fe200000010ff */
[----:B------:R-:W-:Y:S04]  /*4b10*/  HMMA.16816.F32.BF16 R20, R8, R32, RZ ;  /* 0x000000200814723c */ /* 0x000fe800000418ff */
[----:B------:R1:W-:Y:S02]  /*4b20*/  MUFU.EX2 R175, R3 ;  /* 0x0000000300af7308 */ /* 0x0003e40000000800 */
[----:B-1----:R-:W-:-:S06]  /*4b30*/  FFMA.FTZ R3, R24, c[0x0][0x2d0], -R0 ;  /* 0x0000b40018037a23 */ /* 0x002fcc0000010800 */
[----:B------:R1:W2:Y:S02]  /*4b40*/  MUFU.EX2 R182, R3 ;  /* 0x0000000300b67308 */ /* 0x0002a40000000800 */
[----:B-1----:R-:W-:Y:S01]  /*4b50*/  FFMA.FTZ R3, R26, c[0x0][0x2d0], -R0 ;  /* 0x0000b4001a037a23 */ /* 0x002fe20000010800 */
[----:B--2---:R-:W-:-:S05]  /*4b60*/  F2FP.BF16.PACK_AB R5, R182, R175 ;  /* 0x000000afb605723e */ /* 0x004fca00000010ff */
[----:B------:R1:W-:Y:S02]  /*4b70*/  MUFU.EX2 R174, R3 ;  /* 0x0000000300ae7308 */ /* 0x0003e40000000800 */
[----:B-1----:R-:W-:Y:S02]  /*4b80*/  FFMA.FTZ R3, R25, c[0x0][0x2d0], -R0 ;  /* 0x0000b40019037a23 */ /* 0x002fe40000010800 */
[----:B------:R-:W1:Y:S04]  /*4b90*/  LDSM.16.MT88.4 R24, [R179] ;  /* 0x00000000b318783b */ /* 0x000e680000004200 */
[----:B------:R-:W2:Y:S02]  /*4ba0*/  MUFU.EX2 R181, R3 ;  /* 0x0000000300b57308 */ /* 0x000ea40000000800 */
[----:B--2---:R-:W-:Y:S01]  /*4bb0*/  F2FP.BF16.PACK_AB R7, R181, R174 ;  /* 0x000000aeb507723e */ /* 0x004fe200000010ff */
[----:B------:R-:W-:-:S05]  /*4bc0*/  FFMA.FTZ R3, R88, c[0x0][0x2d0], -R2 ;  /* 0x0000b40058037a23 */ /* 0x000fca0000010802 */
[----:B------:R2:W-:Y:S01]  /*4bd0*/  MUFU.EX2 R160, R3 ;  /* 0x0000000300a07308 */ /* 0x0005e20000000800 */
[C---:B------:R-:W-:Y:S01]  /*4be0*/  HMMA.16816.F32.BF16 R144, R4.reuse, R44, R36 ;  /* 0x0000002c0490723c */ /* 0x040fe20000041824 */
[----:B------:R-:W3:Y:S07]  /*4bf0*/  LDSM.16.MT88.4 R36, [R178+0x2800] ;  /* 0x00280000b224783b */ /* 0x000eee0000004200 */
[----:B------:R-:W-:Y:S01]  /*4c00*/  HMMA.16816.F32.BF16 R132, R4, R48, R56 ;  /* 0x000000300484723c */ /* 0x000fe20000041838 */
[----:B------:R-:W4:Y:S01]  /*4c10*/  LDSM.16.MT88.4 R56, [R179+0x2000] ;  /* 0x00200000b338783b */ /* 0x000f220000004200 */
[----:B--2---:R-:W-:-:S06]  /*4c20*/  FFMA.FTZ R3, R75, c[0x0][0x2d0], -R2 ;  /* 0x0000b4004b037a23 */ /* 0x004fcc0000010802 */
[C---:B------:R-:W-:Y:S01]  /*4c30*/  HMMA.16816.F32.BF16 R124, R4.reuse, R50, R52 ;  /* 0x00000032047c723c */ /* 0x040fe20000041834 */
[----:B------:R-:W2:Y:S01]  /*4c40*/  LDSM.16.MT88.4 R52, [R179+0x800] ;  /* 0x00080000b334783b */ /* 0x000ea20000004200 */
[----:B------:R5:W1:Y:S03]  /*4c50*/  MUFU.EX2 R163, R3 ;  /* 0x0000000300a37308 */ /* 0x000a660000000800 */
[----:B------:R-:W-:Y:S03]  /*4c60*/  LDSM.16.MT88.4 R48, [R180+0x2000] ;  /* 0x00200000b430783b */ /* 0x000fe60000004200 */
[----:B------:R-:W-:Y:S08]  /*4c70*/  HMMA.16816.F32.BF16 R136, R4, R42, R16 ;  /* 0x0000002a0488723c */ /* 0x000ff00000041810 */
[----:B------:R-:W-:Y:S01]  /*4c80*/  HMMA.16816.F32.BF16 R16, R8, R66, RZ ;  /* 0x000000420810723c */ /* 0x000fe200000418ff */
[----:B-----5:R-:W-:-:S04]  /*4c90*/  FFMA.FTZ R3, R73, c[0x0][0x2d0], -R2 ;  /* 0x0000b40049037a23 */ /* 0x020fc80000010802 */
[----:B------:R5:W-:Y:S03]  /*4ca0*/  MUFU.EX2 R162, R3 ;  /* 0x0000000300a27308 */ /* 0x000be60000000800 */
[----:B------:R-:W-:Y:S01]  /*4cb0*/  HMMA.16816.F32.BF16 R140, R4, R40, R20 ;  /* 0x00000028048c723c */ /* 0x000fe20000041814 */
[----:B------:R-:W-:Y:S07]  /*4cc0*/  LDSM.16.MT88.4 R40, [R177+0x2800] ;  /* 0x00280000b128783b */ /* 0x000fee0000004200 */
[----:B------:R-:W-:Y:S01]  /*4cd0*/  HMMA.16816.F32.BF16 R20, R8, R64, RZ ;  /* 0x000000400814723c */ /* 0x000fe200000418ff */
[----:B------:R-:W2:Y:S01]  /*4ce0*/  LDSM.16.MT88.4 R64, [R179+0x2800] ;  /* 0x00280000b340783b */ /* 0x000ea20000004200 */
[----:B-----5:R-:W-:-:S06]  /*4cf0*/  FFMA.FTZ R3, R72, c[0x0][0x2d0], -R2 ;  /* 0x0000b40048037a23 */ /* 0x020fcc0000010802 */
[----:B-1----:R-:W-:Y:S01]  /*4d00*/  HMMA.16816.F32.BF16 R32, R8, R26, RZ ;  /* 0x0000001a0820723c */ /* 0x002fe200000418ff */
[----:B------:R1:W5:Y:S07]  /*4d10*/  MUFU.EX2 R164, R3 ;  /* 0x0000000300a47308 */ /* 0x00036e0000000800 */
[----:B---3--:R-:W-:Y:S08]  /*4d20*/  HMMA.16816.F32.BF16 R104, R4, R38, R16 ;  /* 0x000000260468723c */ /* 0x008ff00000041810 */
[----:B----4-:R-:W-:Y:S01]  /*4d30*/  HMMA.16816.F32.BF16 R16, R8, R56, RZ ;  /* 0x000000380810723c */ /* 0x010fe200000418ff */
[----:B-1----:R-:W-:-:S04]  /*4d40*/  FFMA.FTZ R3, R91, c[0x0][0x2d0], -R0 ;  /* 0x0000b4005b037a23 */ /* 0x002fc80000010800 */
[----:B------:R1:W-:Y:S03]  /*4d50*/  MUFU.EX2 R15, R3 ;  /* 0x00000003000f7308 */ /* 0x0003e60000000800 */
[C---:B------:R-:W-:Y:S08]  /*4d60*/  HMMA.16816.F32.BF16 R116, R4.reuse, R46, R28 ;  /* 0x0000002e0474723c */ /* 0x040ff0000004181c */
[----:B------:R-:W-:Y:S01]  /*4d70*/  HMMA.16816.F32.BF16 R120, R4, R36, R20 ;  /* 0x000000240478723c */ /* 0x000fe20000041814 */
[----:B------:R-:W3:Y:S01]  /*4d80*/  LDSM.16.MT88.4 R36, [R177+0x4800] ;  /* 0x00480000b124783b */ /* 0x000ee20000004200 */
[----:B-1----:R-:W-:-:S06]  /*4d90*/  FFMA.FTZ R3, R90, c[0x0][0x2d0], -R0 ;  /* 0x0000b4005a037a23 */ /* 0x002fcc0000010800 */
[----:B------:R-:W-:Y:S01]  /*4da0*/  HMMA.16816.F32.BF16 R28, R8, R60, RZ ;  /* 0x0000003c081c723c */ /* 0x000fe200000418ff */
[----:B------:R1:W4:Y:S07]  /*4db0*/  MUFU.EX2 R159, R3 ;  /* 0x00000003009f7308 */ /* 0x00032e0000000800 */
[----:B--2---:R-:W-:Y:S01]  /*4dc0*/  HMMA.16816.F32.BF16 R112, R4, R54, R32 ;  /* 0x000000360470723c */ /* 0x004fe20000041820 */
[----:B------:R-:W2:Y:S07]  /*4dd0*/  LDSM.16.MT88.4 R32, [R178+0x4000] ;  /* 0x00400000b220783b */ /* 0x000eae0000004200 */
[----:B------:R-:W-:Y:S01]  /*4de0*/  HMMA.16816.F32.BF16 R44, R8, R24, RZ ;  /* 0x00000018082c723c */ /* 0x000fe200000418ff */
[----:B-1----:R-:W-:-:S04]  /*4df0*/  FFMA.FTZ R3, R89, c[0x0][0x2d0], -R0 ;  /* 0x0000b40059037a23 */ /* 0x002fc80000010800 */
[----:B------:R1:W-:Y:S03]  /*4e00*/  MUFU.EX2 R158, R3 ;  /* 0x00000003009e7308 */ /* 0x0003e60000000800 */
[----:B------:R-:W-:Y:S08]  /*4e10*/  HMMA.16816.F32.BF16 R84, R4, R64, R16 ;  /* 0x000000400454723c */ /* 0x000ff00000041810 */
[----:B------:R-:W-:Y:S01]  /*4e20*/  HMMA.16816.F32.BF16 R16, R8, R68, RZ ;  /* 0x000000440810723c */ /* 0x000fe200000418ff */
[----:B-1----:R-:W-:-:S07]  /*4e30*/  FFMA.FTZ R3, R74, c[0x0][0x2d0], -R0 ;  /* 0x0000b4004a037a23 */ /* 0x002fce0000010800 */
[----:B------:R-:W-:Y:S01]  /*4e40*/  HMMA.16816.F32.BF16 R24, R8, R62, RZ ;  /* 0x0000003e0818723c */ /* 0x000fe200000418ff */
[----:B------:R-:W1:Y:S01]  /*4e50*/  LDSM.16.MT88.4 R60, [R180+0x2800] ;  /* 0x00280000b43c783b */ /* 0x000e620000004200 */
[----:B------:R2:W1:Y:S06]  /*4e60*/  MUFU.EX2 R161, R3 ;  /* 0x0000000300a17308 */ /* 0x00046c0000000800 */
[C---:B------:R-:W-:Y:S01]  /*4e70*/  HMMA.16816.F32.BF16 R128, R4.reuse, R40, R28 ;  /* 0x000000280480723c */ /* 0x040fe2000004181c */
[----:B------:R-:W1:Y:S07]  /*4e80*/  LDSM.16.MT88.4 R28, [R178+0x4800] ;  /* 0x00480000b21c783b */ /* 0x000e6e0000004200 */
[----:B------:R-:W-:Y:S01]  /*4e90*/  HMMA.16816.F32.BF16 R148, R4, R52, R44 ;  /* 0x000000340494723c */ /* 0x000fe2000004182c */
[----:B--2---:R-:W-:-:S07]  /*4ea0*/  FFMA.FTZ R3, R155, c[0x0][0x2d0], -R2 ;  /* 0x0000b4009b037a23 */ /* 0x004fce0000010802 */
[C---:B------:R-:W-:Y:S08]  /*4eb0*/  HMMA.16816.F32.BF16 R20, R8.reuse, R50, RZ ;  /* 0x000000320814723c */ /* 0x040ff000000418ff */
[----:B------:R-:W-:Y:S08]  /*4ec0*/  HMMA.16816.F32.BF16 R44, R8, R48, RZ ;  /* 0x00000030082c723c */ /* 0x000ff000000418ff */
[----:B---3--:R-:W-:Y:S08]  /*4ed0*/  HMMA.16816.F32.BF16 R76, R4, R36, R16 ;  /* 0x00000024044c723c */ /* 0x008ff00000041810 */
[----:B------:R-:W-:Y:S08]  /*4ee0*/  HMMA.16816.F32.BF16 R16, R8, R34, RZ ;  /* 0x000000220810723c */ /* 0x000ff000000418ff */
[----:B------:R-:W-:Y:S08]  /*4ef0*/  HMMA.16816.F32.BF16 R108, R4, R42, R24 ;  /* 0x0000002a046c723c */ /* 0x000ff00000041818 */
[----:B------:R-:W-:Y:S08]  /*4f00*/  HMMA.16816.F32.BF16 R24, R8, R58, RZ ;  /* 0x0000003a0818723c */ /* 0x000ff000000418ff */
[C---:B-1----:R-:W-:Y:S08]  /*4f10*/  HMMA.16816.F32.BF16 R92, R4.reuse, R62, R20 ;  /* 0x0000003e045c723c */ /* 0x042ff00000041814 */
[----:B------:R-:W-:Y:S08]  /*4f20*/  HMMA.16816.F32.BF16 R96, R4, R60, R44 ;  /* 0x0000003c0460723c */ /* 0x000ff0000004182c */
[----:B------:R-:W-:Y:S01]  /*4f30*/  HMMA.16816.F32.BF16 R20, R8, R32, RZ ;  /* 0x000000200814723c */ /* 0x000fe200000418ff */
[----:B------:R-:W1:Y:S07]  /*4f40*/  LDSM.16.MT88.4 R32, [R180+0x4000] ;  /* 0x00400000b420783b */ /* 0x000e6e0000004200 */
[C---:B------:R-:W-:Y:S01]  /*4f50*/  HMMA.16816.F32.BF16 R44, R4.reuse, R30, R16 ;  /* 0x0000001e042c723c */ /* 0x040fe20000041810 */
[----:B------:R-:W2:Y:S07]  /*4f60*/  LDSM.16.MT88.4 R16, [R179+0x4000] ;  /* 0x00400000b310783b */ /* 0x000eae0000004200 */
[----:B------:R-:W-:Y:S08]  /*4f70*/  HMMA.16816.F32.BF16 R80, R4, R66, R24 ;  /* 0x000000420450723c */ /* 0x000ff00000041818 */
[----:B------:R-:W-:Y:S08]  /*4f80*/  HMMA.16816.F32.BF16 R24, R8, R70, RZ ;  /* 0x000000460818723c */ /* 0x000ff000000418ff */
[----:B------:R-:W-:Y:S01]  /*4f90*/  HMMA.16816.F32.BF16 R48, R4, R28, R20 ;  /* 0x0000001c0430723c */ /* 0x000fe20000041814 */
[----:B------:R-:W3:Y:S07]  /*4fa0*/  LDSM.16.MT88.4 R28, [R180+0x4800] ;  /* 0x00480000b41c783b */ /* 0x000eee0000004200 */
[----:B-1----:R-:W-:Y:S08]  /*4fb0*/  HMMA.16816.F32.BF16 R20, R8, R34, RZ ;  /* 0x000000220814723c */ /* 0x002ff000000418ff */
[----:B------:R-:W-:Y:S08]  /*4fc0*/  HMMA.16816.F32.BF16 R52, R4, R38, R24 ;  /* 0x000000260434723c */ /* 0x000ff00000041818 */
[C---:B------:R-:W-:Y:S08]  /*4fd0*/  HMMA.16816.F32.BF16 R24, R8.reuse, R32, RZ ;  /* 0x000000200818723c */ /* 0x040ff000000418ff */
[C---:B--2---:R-:W-:Y:S08]  /*4fe0*/  HMMA.16816.F32.BF16 R32, R8.reuse, R16, RZ ;  /* 0x000000100820723c */ /* 0x044ff000000418ff */
[----:B------:R-:W-:Y:S01]  /*4ff0*/  HMMA.16816.F32.BF16 R8, R8, R18, RZ ;  /* 0x000000120808723c */ /* 0x000fe200000418ff */
[----:B------:R-:W1:Y:S07]  /*5000*/  LDSM.16.MT88.4 R16, [R179+0x4800] ;  /* 0x00480000b310783b */ /* 0x000e6e0000004200 */
[C---:B---3--:R-:W-:Y:S08]  /*5010*/  HMMA.16816.F32.BF16 R24, R4.reuse, R28, R24 ;  /* 0x0000001c0418723c */ /* 0x048ff00000041818 */
[C---:B------:R-:W-:Y:S08]  /*5020*/  HMMA.16816.F32.BF16 R20, R4.reuse, R30, R20 ;  /* 0x0000001e0414723c */ /* 0x040ff00000041814 */
[C---:B-1----:R-:W-:Y:S08]  /*5030*/  HMMA.16816.F32.BF16 R32, R4.reuse, R16, R32 ;  /* 0x000000100420723c */ /* 0x042ff00000041820 */
[----:B------:R-:W-:Y:S01]  /*5040*/  HMMA.16816.F32.BF16 R16, R4, R18, R8 ;  /* 0x000000120410723c */ /* 0x000fe20000041808 */
[----:B------:R-:W1:Y:S06]  /*5050*/  LDSM.16.MT88.4 R8, [R177+0x1000] ;  /* 0x00100000b108783b */ /* 0x000e6c0000004200 */
[----:B------:R-:W-:-:S02]  /*5060*/  F2FP.BF16.PACK_AB R4, R163, R160 ;  /* 0x000000a0a304723e */ /* 0x000fc400000010ff */
[----:B-----5:R-:W-:Y:S02]  /*5070*/  F2FP.BF16.PACK_AB R6, R164, R162 ;  /* 0x000000a2a406723e */ /* 0x020fe400000010ff */
[----:B----4-:R-:W-:Y:S02]  /*5080*/  F2FP.BF16.PACK_AB R5, R159, R15 ;  /* 0x0000000f9f05723e */ /* 0x010fe400000010ff */
[----:B------:R-:W-:-:S07]  /*5090*/  F2FP.BF16.PACK_AB R7, R161, R158 ;  /* 0x0000009ea107723e */ /* 0x000fce00000010ff */
[C---:B-1----:R-:W-:Y:S08]  /*50a0*/  HMMA.16816.F32.BF16 R132, R4.reuse, R8, R132 ;  /* 0x000000080484723c */ /* 0x042ff00000041884 */
[C---:B------:R-:W-:Y:S01]  /*50b0*/  HMMA.16816.F32.BF16 R28, R4.reuse, R10, R124 ;  /* 0x0000000a041c723c */ /* 0x040fe2000004187c */
[----:B------:R-:W1:Y:S07]  /*50c0*/  LDSM.16.MT88.4 R8, [R178+0x1000] ;  /* 0x00100000b208783b */ /* 0x000e6e0000004200 */
        /* <DEDUP_REMOVED lines=8> */
[----:B------:R-:W1:Y:S04]  /*5150*/  LDSM.16.MT88.4 R8, [R177+0x3000] ;  /* 0x00300000b108783b */ /* 0x000e680000004200 */
[----:B------:R-:W-:Y:S03]  /*5160*/  LDSM.16.MT88.4 R112, [R180+0x1800] ;  /* 0x00180000b470783b */ /* 0x000fe60000004200 */
[C---:B-1----:R-:W-:Y:S01]  /*5170*/  HMMA.16816.F32.BF16 R60, R4.reuse, R8, R128 ;  /* 0x00000008043c723c */ /* 0x042fe20000041880 */
[----:B------:R-:W-:Y:S07]  /*5180*/  LDSM.16.MT88.4 R128, [R177+0x1800] ;  /* 0x00180000b180783b */ /* 0x000fee0000004200 */
[C---:B------:R-:W-:Y:S01]  /*5190*/  HMMA.16816.F32.BF16 R64, R4.reuse, R10, R108 ;  /* 0x0000000a0440723c */ /* 0x040fe2000004186c */
[----:B------:R-:W1:Y:S07]  /*51a0*/  LDSM.16.MT88.4 R8, [R178+0x3000] ;  /* 0x00300000b208783b */ /* 0x000e6e0000004200 */
[C---:B-1----:R-:W-:Y:S01]  /*51b0*/  HMMA.16816.F32.BF16 R68, R4.reuse, R8, R120 ;  /* 0x000000080444723c */ /* 0x042fe20000041878 */
[----:B------:R-:W-:Y:S07]  /*51c0*/  LDSM.16.MT88.4 R120, [R178+0x1800] ;  /* 0x00180000b278783b */ /* 0x000fee0000004200 */
[C---:B------:R-:W-:Y:S01]  /*51d0*/  HMMA.16816.F32.BF16 R72, R4.reuse, R10, R104 ;  /* 0x0000000a0448723c */ /* 0x040fe20000041868 */
[----:B------:R-:W1:Y:S04]  /*51e0*/  LDSM.16.MT88.4 R8, [R180+0x3000] ;  /* 0x00300000b408783b */ /* 0x000e680000004200 */
[----:B------:R-:W-:Y:S03]  /*51f0*/  LDSM.16.MT88.4 R104, [R179+0x1800] ;  /* 0x00180000b368783b */ /* 0x000fe60000004200 */
        /* <DEDUP_REMOVED lines=9> */
[C---:B-1----:R-:W-:Y:S01]  /*5290*/  HMMA.16816.F32.BF16 R140, R4.reuse, R8, R48 ;  /* 0x00000008048c723c */ /* 0x042fe20000041830 */
[----:B------:R-:W-:Y:S07]  /*52a0*/  LDSM.16.MT88.4 R48, [R178+0x3800] ;  /* 0x00380000b230783b */ /* 0x000fee0000004200 */
[C---:B------:R-:W-:Y:S01]  /*52b0*/  HMMA.16816.F32.BF16 R92, R4.reuse, R10, R44 ;  /* 0x0000000a045c723c */ /* 0x040fe2000004182c */
[----:B------:R-:W1:Y:S07]  /*52c0*/  LDSM.16.MT88.4 R8, [R180+0x5000] ;  /* 0x00500000b408783b */ /* 0x000e6e0000004200 */
[C---:B-1----:R-:W-:Y:S08]  /*52d0*/  HMMA.16816.F32.BF16 R24, R4.reuse, R8, R24 ;  /* 0x000000080418723c */ /* 0x042ff00000041818 */
[C---:B------:R-:W-:Y:S01]  /*52e0*/  HMMA.16816.F32.BF16 R20, R4.reuse, R10, R20 ;  /* 0x0000000a0414723c */ /* 0x040fe20000041814 */
[----:B------:R-:W1:Y:S07]  /*52f0*/  LDSM.16.MT88.4 R8, [R179+0x5000] ;  /* 0x00500000b308783b */ /* 0x000e6e0000004200 */
[C---:B-1----:R-:W-:Y:S01]  /*5300*/  HMMA.16816.F32.BF16 R16, R4.reuse, R10, R16 ;  /* 0x0000000a0410723c */ /* 0x042fe20000041810 */
[----:B------:R1:W-:Y:S07]  /*5310*/  MUFU.EX2 R11, R3 ;  /* 0x00000003000b7308 */ /* 0x0003ee0000000800 */
[----:B------:R-:W-:Y:S07]  /*5320*/  HMMA.16816.F32.BF16 R32, R4, R8, R32 ;  /* 0x000000080420723c */ /* 0x000fee0000041820 */
[----:B------:R-:W-:-:S02]  /*5330*/  FADD.FTZ R4, R166, R165 ;  /* 0x000000a5a6047221 */ /* 0x000fc40000010000 */
[----:B-1----:R-:W-:-:S04]  /*5340*/  FFMA.FTZ R3, R153, c[0x0][0x2d0], -R2 ;  /* 0x0000b40099037a23 */ /* 0x002fc80000010802 */
[----:B------:R1:W2:Y:S02]  /*5350*/  MUFU.EX2 R14, R3 ;  /* 0x00000003000e7308 */ /* 0x0002a40000000800 */
[--C-:B-1----:R-:W-:Y:S01]  /*5360*/  FFMA.FTZ R3, R102, c[0x0][0x2d0], -R2.reuse ;  /* 0x0000b40066037a23 */ /* 0x102fe20000010802 */
[----:B--2---:R-:W-:Y:S01]  /*5370*/  F2FP.BF16.PACK_AB R96, R14, R11 ;  /* 0x0000000b0e60723e */ /* 0x004fe200000010ff */
[----:B------:R-:W-:-:S04]  /*5380*/  FFMA.FTZ R2, R101, c[0x0][0x2d0], -R2 ;  /* 0x0000b40065027a23 */ /* 0x000fc80000010802 */
[----:B------:R1:W-:Y:S08]  /*5390*/  MUFU.EX2 R13, R3 ;  /* 0x00000003000d7308 */ /* 0x0003f00000000800 */
[----:B------:R2:W3:Y:S01]  /*53a0*/  MUFU.EX2 R193, R2 ;  /* 0x0000000200c17308 */ /* 0x0004e20000000800 */
[----:B-1----:R-:W-:Y:S02]  /*53b0*/  FADD.FTZ R3, R169, R168 ;  /* 0x000000a8a9037221 */ /* 0x002fe40000010000 */
[----:B--2---:R-:W-:Y:S01]  /*53c0*/  FFMA.FTZ R2, R157, c[0x0][0x2d0], -R0 ;  /* 0x0000b4009d027a23 */ /* 0x004fe20000010800 */
[----:B---3--:R-:W-:-:S04]  /*53d0*/  F2FP.BF16.PACK_AB R98, R193, R13 ;  /* 0x0000000dc162723e */ /* 0x008fc800000010ff */
[----:B------:R1:W-:Y:S02]  /*53e0*/  MUFU.EX2 R9, R2 ;  /* 0x0000000200097308 */ /* 0x0003e40000000800 */
[----:B-1----:R-:W-:-:S06]  /*53f0*/  FFMA.FTZ R2, R156, c[0x0][0x2d0], -R0 ;  /* 0x0000b4009c027a23 */ /* 0x002fcc0000010800 */
[----:B------:R1:W2:Y:S02]  /*5400*/  MUFU.EX2 R10, R2 ;  /* 0x00000002000a7308 */ /* 0x0002a40000000800 */
[--C-:B-1----:R-:W-:Y:S01]  /*5410*/  FFMA.FTZ R2, R154, c[0x0][0x2d0], -R0.reuse ;  /* 0x0000b4009a027a23 */ /* 0x102fe20000010800 */
[----:B--2---:R-:W-:Y:S01]  /*5420*/  F2FP.BF16.PACK_AB R97, R10, R9 ;  /* 0x000000090a61723e */ /* 0x004fe200000010ff */
[----:B------:R-:W-:-:S04]  /*5430*/  FFMA.FTZ R0, R152, c[0x0][0x2d0], -R0 ;  /* 0x0000b40098007a23 */ /* 0x000fc80000010800 */
[----:B------:R1:W-:Y:S08]  /*5440*/  MUFU.EX2 R8, R2 ;  /* 0x0000000200087308 */ /* 0x0003f00000000800 */
[----:B------:R-:W2:Y:S01]  /*5450*/  MUFU.EX2 R194, R0 ;  /* 0x0000000000c27308 */ /* 0x000ea20000000800 */
[----:B-1----:R-:W-:-:S04]  /*5460*/  FADD.FTZ R2, R173, R3 ;  /* 0x00000003ad027221 */ /* 0x002fc80000010000 */
[----:B------:R-:W-:Y:S01]  /*5470*/  FADD.FTZ R2, R172, R2 ;  /* 0x00000002ac027221 */ /* 0x000fe20000010000 */
[----:B--2---:R-:W-:Y:S01]  /*5480*/  F2FP.BF16.PACK_AB R99, R194, R8 ;  /* 0x00000008c263723e */ /* 0x004fe200000010ff */
[----:B------:R-:W-:Y:S02]  /*5490*/  FADD.FTZ R0, R171, R4 ;  /* 0x00000004ab007221 */ /* 0x000fe40000010000 */
[----:B------:R-:W-:Y:S01]  /*54a0*/  FADD.FTZ R2, R190, R2 ;  /* 0x00000002be027221 */ /* 0x000fe20000010000 */
[----:B------:R-:W-:Y:S01]  /*54b0*/  LDSM.16.MT88.4 R4, [R179+0x5800] ;  /* 0x00580000b304783b */ /* 0x000fe20000004200 */
[----:B------:R-:W-:Y:S02]  /*54c0*/  FADD.FTZ R0, R170, R0 ;  /* 0x00000000aa007221 */ /* 0x000fe40000010000 */
[----:B------:R-:W-:Y:S01]  /*54d0*/  HMMA.16816.F32.BF16 R116, R96, R112, R116 ;  /* 0x000000706074723c */ /* 0x000fe20000041874 */
[----:B------:R-:W-:Y:S02]  /*54e0*/  FADD.FTZ R2, R195, R2 ;  /* 0x00000002c3027221 */ /* 0x000fe40000010000 */
[----:B------:R-:W-:-:S02]  /*54f0*/  FADD.FTZ R0, R175, R0 ;  /* 0x00000000af007221 */ /* 0x000fc40000010000 */
[----:B------:R-:W-:Y:S02]  /*5500*/  FADD.FTZ R2, R191, R2 ;  /* 0x00000002bf027221 */ /* 0x000fe40000010000 */
[----:B------:R-:W-:Y:S01]  /*5510*/  FADD.FTZ R0, R182, R0 ;  /* 0x00000000b6007221 */ /* 0x000fe20000010000 */
[C---:B------:R-:W-:Y:S01]  /*5520*/  HMMA.16816.F32.BF16 R112, R96.reuse, R114, R40 ;  /* 0x000000726070723c */ /* 0x040fe20000041828 */
[----:B------:R-:W1:Y:S01]  /*5530*/  LDSM.16.MT88.4 R40, [R177+0x3800] ;  /* 0x00380000b128783b */ /* 0x000e620000004200 */
[----:B------:R-:W-:Y:S02]  /*5540*/  FADD.FTZ R2, R219, R2 ;  /* 0x00000002db027221 */ /* 0x000fe40000010000 */
[----:B------:R-:W-:Y:S02]  /*5550*/  FADD.FTZ R0, R174, R0 ;  /* 0x00000000ae007221 */ /* 0x000fe40000010000 */
[----:B------:R-:W-:Y:S02]  /*5560*/  FADD.FTZ R2, R160, R2 ;  /* 0x00000002a0027221 */ /* 0x000fe40000010000 */
[----:B------:R-:W-:Y:S01]  /*5570*/  HMMA.16816.F32.BF16 R124, R96, R120, R124 ;  /* 0x00000078607c723c */ /* 0x000fe2000004187c */
[----:B------:R-:W-:-:S02]  /*5580*/  FADD.FTZ R0, R181, R0 ;  /* 0x00000000b5007221 */ /* 0x000fc40000010000 */
[----:B------:R-:W-:Y:S02]  /*5590*/  FADD.FTZ R2, R163, R2 ;  /* 0x00000002a3027221 */ /* 0x000fe40000010000 */
[----:B------:R-:W-:Y:S02]  /*55a0*/  FADD.FTZ R0, R15, R0 ;  /* 0x000000000f007221 */ /* 0x000fe40000010000 */
[----:B------:R-:W-:Y:S01]  /*55b0*/  FADD.FTZ R2, R162, R2 ;  /* 0x00000002a2027221 */ /* 0x000fe20000010000 */
[----:B------:R-:W-:Y:S01]  /*55c0*/  HMMA.16816.F32.BF16 R120, R96, R122, R36 ;  /* 0x0000007a6078723c */ /* 0x000fe20000041824 */
[----:B------:R-:W-:Y:S02]  /*55d0*/  FADD.FTZ R0, R159, R0 ;  /* 0x000000009f007221 */ /* 0x000fe40000010000 */
[----:B------:R-:W-:Y:S02]  /*55e0*/  FADD.FTZ R2, R164, R2 ;  /* 0x00000002a4027221 */ /* 0x000fe40000010000 */
[----:B------:R-:W-:-:S02]  /*55f0*/  FADD.FTZ R0, R158, R0 ;  /* 0x000000009e007221 */ /* 0x000fc40000010000 */
[----:B------:R-:W-:Y:S01]  /*5600*/  FADD.FTZ R3, R11, R2 ;  /* 0x000000020b037221 */ /* 0x000fe20000010000 */
[C---:B------:R-:W-:Y:S01]  /*5610*/  HMMA.16816.F32.BF16 R108, R96.reuse, R104, R148 ;  /* 0x00000068606c723c */ /* 0x040fe20000041894 */
[----:B------:R-:W-:Y:S02]  /*5620*/  FADD.FTZ R0, R161, R0 ;  /* 0x00000000a1007221 */ /* 0x000fe40000010000 */
[----:B------:R-:W-:Y:S02]  /*5630*/  FADD.FTZ R3, R14, R3 ;  /* 0x000000030e037221 */ /* 0x000fe40000010000 */
[----:B------:R-:W-:Y:S01]  /*5640*/  FADD.FTZ R2, R9, R0 ;  /* 0x0000000009027221 */ /* 0x000fe20000010000 */
[----:B------:R-:W-:Y:S01]  /*5650*/  IADD3 R0, R167, -0x2, RZ ;  /* 0xfffffffea7007810 */ /* 0x000fe20007ffe0ff */
[----:B------:R-:W-:Y:S01]  /*5660*/  FADD.FTZ R3, R13, R3 ;  /* 0x000000030d037221 */ /* 0x000fe20000010000 */
[----:B------:R-:W-:Y:S01]  /*5670*/  HMMA.16816.F32.BF16 R104, R96, R106, R56 ;  /* 0x0000006a6068723c */ /* 0x000fe20000041838 */
[----:B------:R-:W2:Y:S01]  /*5680*/  LDSM.16.MT88.4 R56, [R180+0x3800] ;  /* 0x00380000b438783b */ /* 0x000ea20000004200 */
[----:B------:R-:W-:Y:S01]  /*5690*/  ISETP.GE.AND P0, PT, R0, R199, PT ;  /* 0x000000c70000720c */ /* 0x000fe20003f06270 */
[----:B------:R-:W-:-:S02]  /*56a0*/  FADD.FTZ R2, R10, R2 ;  /* 0x000000020a027221 */ /* 0x000fc40000010000 */
[----:B------:R-:W-:Y:S02]  /*56b0*/  FADD.FTZ R193, R193, R3 ;  /* 0x00000003c1c17221 */ /* 0x000fe40000010000 */
[----:B------:R-:W-:Y:S01]  /*56c0*/  FADD.FTZ R2, R8, R2 ;  /* 0x0000000208027221 */ /* 0x000fe20000010000 */
[----:B------:R-:W-:Y:S03]  /*56d0*/  HMMA.16816.F32.BF16 R44, R96, R48, R68 ;  /* 0x00000030602c723c */ /* 0x000fe60000041844 */
[----:B------:R-:W-:-:S05]  /*56e0*/  FADD.FTZ R194, R194, R2 ;  /* 0x00000002c2c27221 */ /* 0x000fca0000010000 */
[C---:B-1----:R-:W-:Y:S08]  /*56f0*/  HMMA.16816.F32.BF16 R36, R96.reuse, R40, R60 ;  /* 0x000000286024723c */ /* 0x042ff0000004183c */
[C---:B------:R-:W-:Y:S01]  /*5700*/  HMMA.16816.F32.BF16 R40, R96.reuse, R42, R64 ;  /* 0x0000002a6028723c */ /* 0x040fe20000041840 */
[----:B------:R-:W1:Y:S07]  /*5710*/  LDSM.16.MT88.4 R64, [R179+0x3800] ;  /* 0x00380000b340783b */ /* 0x000e6e0000004200 */
[C---:B------:R-:W-:Y:S01]  /*5720*/  HMMA.16816.F32.BF16 R48, R96.reuse, R50, R72 ;  /* 0x000000326030723c */ /* 0x040fe20000041848 */
[----:B------:R-:W3:Y:S07]  /*5730*/  LDSM.16.MT88.4 R72, [R177+0x5800] ;  /* 0x00580000b148783b */ /* 0x000eee0000004200 */
[C---:B------:R-:W-:Y:S08]  /*5740*/  HMMA.16816.F32.BF16 R132, R96.reuse, R128, R132 ;  /* 0x000000806084723c */ /* 0x040ff00000041884 */
        /* <DEDUP_REMOVED lines=8> */
[C---:B------:R-:W-:Y:S08]  /*57d0*/  HMMA.16816.F32.BF16 R72, R96.reuse, R74, R136 ;  /* 0x0000004a6048723c */ /* 0x040ff00000041888 */
[C---:B--2---:R-:W-:Y:S08]  /*57e0*/  HMMA.16816.F32.BF16 R84, R96.reuse, R88, R24 ;  /* 0x000000586054723c */ /* 0x044ff00000041818 */
[C---:B------:R-:W-:Y:S08]  /*57f0*/  HMMA.16816.F32.BF16 R88, R96.reuse, R90, R20 ;  /* 0x0000005a6058723c */ /* 0x040ff00000041814 */
[C---:B-1----:R-:W-:Y:S08]  /*5800*/  HMMA.16816.F32.BF16 R76, R96.reuse, R80, R140 ;  /* 0x00000050604c723c */ /* 0x042ff0000004188c */
[C---:B------:R-:W-:Y:S08]  /*5810*/  HMMA.16816.F32.BF16 R80, R96.reuse, R82, R92 ;  /* 0x000000526050723c */ /* 0x040ff0000004185c */
[C---:B------:R-:W-:Y:S08]  /*5820*/  HMMA.16816.F32.BF16 R92, R96.reuse, R4, R32 ;  /* 0x00000004605c723c */ /* 0x040ff00000041820 */
[----:B------:R-:W-:Y:S01]  /*5830*/  HMMA.16816.F32.BF16 R96, R96, R6, R16 ;  /* 0x000000066060723c */ /* 0x000fe20000041810 */
[----:B------:R-:W-:Y:S07]  /*5840*/  @!UPT UIADD3 URZ, URZ, URZ, URZ ;  /* 0x0000003f3f3ff290 */ /* 0x000fee000fffe03f */
[----:B------:R-:W-:Y:S11]  /*5850*/  @!P0 BRA `(.L_x_54) ;  /* 0x0000321000008947 */ /* 0x000ff60003800000 */
[----:B------:R-:W-:Y:S02]  /*5860*/  MOV R191, R0 ;  /* 0x0000000000bf7202 */ /* 0x000fe40000000f00 */
[----:B------:R-:W-:-:S02]  /*5870*/  MOV R102, R12 ;  /* 0x0000000c00667202 */ /* 0x000fc40000000f00 */
[----:B------:R-:W-:Y:S02]  /*5880*/  MOV R101, R100 ;  /* 0x0000006400657202 */ /* 0x000fe40000000f00 */
.L_x_61:
[----:B------:R-:W-:Y:S01]  /*5890*/  SHF.R.S32.HI R0, RZ, 0x1f, R189 ;  /* 0x0000001fff007819 */ /* 0x000fe200000114bd */
[----:B------:R-:W-:Y:S04]  /*58a0*/  DEPBAR.LE SB0, 0x0 ;  /* 0x000080000000791a */ /* 0x000fe80000000000 */
[----:B------:R-:W-:Y:S01]  /*58b0*/  SHF.R.S32.HI R4, RZ, 0x1f, R188 ;  /* 0x0000001fff047819 */ /* 0x000fe200000114bc */
[----:B------:R-:W-:Y:S01]  /*58c0*/  WARPSYNC 0xffffffff ;  /* 0xffffffff00007948 */ /* 0x000fe20003800000 */
[----:B------:R-:W-:Y:S01]  /*58d0*/  R2P PR, R196, 0x6 ;  /* 0x00000006c4007804 */ /* 0x000fe20000000000 */
[----:B------:R-:W-:Y:S01]  /*58e0*/  BAR.SYNC.DEFER_BLOCKING 0x0 ;  /* 0x0000000000007b1d */ /* 0x000fe20000010000 */
[----:B------:R-:W-:Y:S01]  /*58f0*/  SHF.R.S32.HI R5, RZ, 0x1f, R198 ;  /* 0x0000001fff057819 */ /* 0x000fe200000114c6 */
[----:B------:R-:W-:Y:S01]  /*5900*/  IMAD R0, R0, c[0x0][0x208], RZ ;  /* 0x0000820000007a24 */ /* 0x000fe200078e02ff */
[----:B------:R-:W-:Y:S01]  /*5910*/  IADD3 R100, R103, 0x40, RZ ;  /* 0x0000004067647810 */ /* 0x000fe20007ffe0ff */
[C---:B------:R-:W-:Y:S01]  /*5920*/  IMAD.WIDE.U32 R2, R189.reuse, c[0x0][0x208], RZ ;  /* 0x00008200bd027a25 */ /* 0x040fe200078e00ff */
[----:B------:R-:W-:Y:S02]  /*5930*/  SHF.R.S32.HI R12, RZ, 0x1f, R197 ;  /* 0x0000001fff0c7819 */ /* 0x000fe400000114c5 */
[----:B------:R-:W-:Y:S01]  /*5940*/  SHF.L.U64.HI R22, R198, 0x1, R5 ;  /* 0x00000001c6167819 */ /* 0x000fe20000010205 */
[----:B------:R-:W-:Y:S01]  /*5950*/  IMAD R0, R189, c[0x0][0x20c], R0 ;  /* 0x00008300bd007a24 */ /* 0x000fe200078e0200 */
[----:B------:R-:W-:Y:S01]  /*5960*/  SHF.R.S32.HI R5, RZ, 0x1f, R192 ;  /* 0x0000001fff057819 */ /* 0x000fe200000114c0 */
[----:B------:R-:W-:Y:S01]  /*5970*/  IMAD R4, R4, c[0x0][0x218], RZ ;  /* 0x0000860004047a24 */ /* 0x000fe200078e02ff */
[----:B------:R-:W-:Y:S01]  /*5980*/  SHF.L.U64.HI R14, R197, 0x1, R12 ;  /* 0x00000001c50e7819 */ /* 0x000fe2000001020c */
[----:B------:R-:W-:Y:S01]  /*5990*/  IMAD.IADD R3, R3, 0x1, R0 ;  /* 0x0000000103037824 */ /* 0x000fe200078e0200 */
[C---:B------:R-:W-:Y:S01]  /*59a0*/  IADD3 R0, R103.reuse, 0x20, RZ ;  /* 0x0000002067007810 */ /* 0x040fe20007ffe0ff */
[C---:B------:R-:W-:Y:S01]  /*59b0*/  IMAD R4, R188.reuse, c[0x0][0x21c], R4 ;  /* 0x00008700bc047a24 */ /* 0x040fe200078e0204 */
[C---:B------:R-:W-:Y:S01]  /*59c0*/  @P2 IADD3 R100, R103.reuse, -0x40, RZ ;  /* 0xffffffc067642810 */ /* 0x040fe20007ffe0ff */
[----:B------:R-:W-:Y:S01]  /*59d0*/  IMAD.WIDE.U32 R2, R188, c[0x0][0x218], R2 ;  /* 0x00008600bc027a25 */ /* 0x000fe200078e0002 */
[----:B------:R-:W-:Y:S02]  /*59e0*/  @P1 IADD3 R0, R103, -0x20, RZ ;  /* 0xffffffe067001810 */ /* 0x000fe40007ffe0ff */
[C---:B------:R-:W-:Y:S01]  /*59f0*/  ISETP.GE.AND P1, PT, R198.reuse, c[0x0][0x1d4], PT ;  /* 0x00007500c6007a0c */ /* 0x040fe20003f26270 */
[----:B------:R-:W-:Y:S01]  /*5a00*/  IMAD.SHL.U32 R28, R198, 0x2, RZ ;  /* 0x00000002c61c7824 */ /* 0x000fe200078e00ff */
[----:B------:R-:W-:Y:S01]  /*5a10*/  IADD3 R2, P0, R206, R2, RZ ;  /* 0x00000002ce027210 */ /* 0x000fe20007f1e0ff */
[C---:B------:R-:W-:Y:S01]  /*5a20*/  IMAD.SHL.U32 R15, R197.reuse, 0x2, RZ ;  /* 0x00000002c50f7824 */ /* 0x040fe200078e00ff */
[----:B------:R-:W-:Y:S01]  /*5a30*/  SHF.L.U64.HI R13, R192, 0x1, R5 ;  /* 0x00000001c00d7819 */ /* 0x000fe20000010205 */
[----:B------:R-:W1:Y:S01]  /*5a40*/  LDSM.16.M88.4 R32, [R183] ;  /* 0x00000000b720783b */ /* 0x000e620000000200 */
[----:B------:R-:W-:Y:S01]  /*5a50*/  IADD3.X R3, R210, R3, R4, P0, !PT ;  /* 0x00000003d2037210 */ /* 0x000fe200007fe404 */
[----:B------:R-:W-:Y:S01]  /*5a60*/  IMAD.SHL.U32 R12, R192, 0x2, RZ ;  /* 0x00000002c00c7824 */ /* 0x000fe200078e00ff */
[----:B------:R-:W-:Y:S01]  /*5a70*/  LEA R6, P0, R2, c[0x0][0x1f8], 0x1 ;  /* 0x00007e0002067a11 */ /* 0x000fe200078008ff */
[----:B------:R-:W2:Y:S01]  /*5a80*/  LDSM.16.M88.4 R8, [R103] ;  /* 0x000000006708783b */ /* 0x000ea20000000200 */
[----:B------:R-:W-:Y:S02]  /*5a90*/  IADD3 R173, R0, 0x5800, RZ ;  /* 0x0000580000ad7810 */ /* 0x000fe40007ffe0ff */
[----:B------:R-:W-:Y:S01]  /*5aa0*/  LEA.HI.X R7, R2, c[0x0][0x1fc], R3, 0x1, P0 ;  /* 0x00007f0002077a11 */ /* 0x000fe200000f0c03 */
[----:B------:R-:W3:Y:S01]  /*5ab0*/  LDSM.16.M88.4 R16, [R103+0x800] ;  /* 0x000800006710783b */ /* 0x000ee20000000200 */
[----:B------:R-:W-:Y:S02]  /*5ac0*/  ISETP.GE.AND P0, PT, R197, c[0x0][0x1d4], PT ;  /* 0x00007500c5007a0c */ /* 0x000fe40003f06270 */
[C---:B------:R-:W-:Y:S01]  /*5ad0*/  IADD3 R172, R0.reuse, 0x5000, RZ ;  /* 0x0000500000ac7810 */ /* 0x040fe20007ffe0ff */
[----:B------:R-:W4:Y:S01]  /*5ae0*/  LDSM.16.M88.4 R24, [R103+0x1000] ;  /* 0x001000006718783b */ /* 0x000f220000000200 */
[C---:B------:R-:W-:Y:S02]  /*5af0*/  IADD3 R171, R0.reuse, 0x4800, RZ ;  /* 0x0000480000ab7810 */ /* 0x040fe40007ffe0ff */
[C---:B------:R-:W-:Y:S01]  /*5b00*/  IADD3 R170, R0.reuse, 0x4000, RZ ;  /* 0x0000400000aa7810 */ /* 0x040fe20007ffe0ff */
[----:B------:R-:W1:Y:S01]  /*5b10*/  LDSM.16.M88.4 R136, [R103+0x1800] ;  /* 0x001800006788783b */ /* 0x000e620000000200 */
[C---:B------:R-:W-:Y:S02]  /*5b20*/  IADD3 R165, R0.reuse, 0x3800, RZ ;  /* 0x0000380000a57810 */ /* 0x040fe40007ffe0ff */
[C---:B------:R-:W-:Y:S01]  /*5b30*/  IADD3 R164, R0.reuse, 0x3000, RZ ;  /* 0x0000300000a47810 */ /* 0x040fe20007ffe0ff */
[----:B------:R-:W1:Y:S01]  /*5b40*/  LDSM.16.M88.4 R140, [R184] ;  /* 0x00000000b88c783b */ /* 0x000e620000000200 */
[C---:B------:R-:W-:Y:S02]  /*5b50*/  IADD3 R163, R0.reuse, 0x2800, RZ ;  /* 0x0000280000a37810 */ /* 0x040fe40007ffe0ff */
[----:B------:R-:W-:Y:S01]  /*5b60*/  IADD3 R162, R0, 0x2000, RZ ;  /* 0x0000200000a27810 */ /* 0x000fe20007ffe0ff */
[----:B------:R-:W1:Y:S01]  /*5b70*/  LDSM.16.M88.4 R144, [R0] ;  /* 0x000000000090783b */ /* 0x000e620000000200 */
[C---:B------:R-:W-:Y:S02]  /*5b80*/  IADD3 R182, R100.reuse, 0x5800, RZ ;  /* 0x0000580064b67810 */ /* 0x040fe40007ffe0ff */
[C---:B------:R-:W-:Y:S01]  /*5b90*/  IADD3 R181, R100.reuse, 0x5000, RZ ;  /* 0x0000500064b57810 */ /* 0x040fe20007ffe0ff */
[----:B------:R-:W1:Y:S01]  /*5ba0*/  LDSM.16.M88.4 R148, [R0+0x800] ;  /* 0x000800000094783b */ /* 0x000e620000000200 */
[C---:B------:R-:W-:Y:S02]  /*5bb0*/  IADD3 R175, R100.reuse, 0x4800, RZ ;  /* 0x0000480064af7810 */ /* 0x040fe40007ffe0ff */
[C---:B------:R-:W-:Y:S01]  /*5bc0*/  IADD3 R174, R100.reuse, 0x4000, RZ ;  /* 0x0000400064ae7810 */ /* 0x040fe20007ffe0ff */
[----:B------:R-:W1:Y:S01]  /*5bd0*/  LDSM.16.M88.4 R152, [R0+0x1000] ;  /* 0x001000000098783b */ /* 0x000e620000000200 */
[C---:B------:R-:W-:Y:S02]  /*5be0*/  IADD3 R169, R100.reuse, 0x3800, RZ ;  /* 0x0000380064a97810 */ /* 0x040fe40007ffe0ff */
[C---:B------:R-:W-:Y:S01]  /*5bf0*/  IADD3 R168, R100.reuse, 0x3000, RZ ;  /* 0x0000300064a87810 */ /* 0x040fe20007ffe0ff */
[----:B------:R5:W1:Y:S01]  /*5c00*/  LDSM.16.M88.4 R156, [R0+0x1800] ;  /* 0x00180000009c783b */ /* 0x000a620000000200 */
[C---:B------:R-:W-:Y:S02]  /*5c10*/  IADD3 R167, R100.reuse, 0x2800, RZ ;  /* 0x0000280064a77810 */ /* 0x040fe40007ffe0ff */
[C---:B------:R-:W-:Y:S02]  /*5c20*/  IADD3 R166, R100.reuse, 0x2000, RZ ;  /* 0x0000200064a67810 */ /* 0x040fe40007ffe0ff */
[C---:B------:R-:W-:Y:S02]  /*5c30*/  IADD3 R161, R100.reuse, 0x1800, RZ ;  /* 0x0000180064a17810 */ /* 0x040fe40007ffe0ff */
[C---:B------:R-:W-:Y:S02]  /*5c40*/  IADD3 R160, R100.reuse, 0x1000, RZ ;  /* 0x0000100064a07810 */ /* 0x040fe40007ffe0ff */
[----:B-----5:R-:W-:Y:S01]  /*5c50*/  IADD3 R0, R100, 0x800, RZ ;  /* 0x0000080064007810 */ /* 0x020fe20007ffe0ff */
[----:B------:R-:W-:-:S05]  /*5c60*/  BRA.DIV ~URZ, `(.L_x_55) ;  /* 0x000080227f007947 */ /* 0x000fca000b800000 */
[----:B--234-:R2:W3:Y:S02]  /*5c70*/  SHFL.IDX PT, R2, R7, RZ, 0x181f ;  /* 0x00181fff07027589 */ /* 0x01c4e400000e0000 */
.L_x_135:
[----:B------:R-:W4:Y:S01]  /*5c80*/  SHFL.IDX PT, R3, R6, RZ, 0x181f ;  /* 0x00181fff06037589 */ /* 0x000f2200000e0000 */
[----:B------:R-:W-:Y:S01]  /*5c90*/  SEL R190, RZ, 0x10, P5 ;  /* 0x00000010ffbe7807 */ /* 0x000fe20002800000 */
[----:B------:R-:W-:Y:S06]  /*5ca0*/  BSSY B0, `(.L_x_56) ;  /* 0x0000141000007945 */ /* 0x000fec0003800000 */
[----:B------:R-:W5:Y:S08]  /*5cb0*/  SHFL.IDX PT, R20, R6, 0x1, 0x181f ;  /* 0x00381f0006147f89 */ /* 0x000f7000000e0000 */
[----:B------:R-:W2:Y:S01]  /*5cc0*/  SHFL.IDX PT, R21, R7, 0x1, 0x181f ;  /* 0x00381f0007157f89 */ /* 0x000ea200000e0000 */
[C---:B----4-:R-:W-:Y:S04]  /*5cd0*/  IADD3 R4, P2, R3.reuse, R12, RZ ;  /* 0x0000000c03047210 */ /* 0x050fe80007f5e0ff */
[C---:B---3--:R-:W-:Y:S05]  /*5ce0*/  IADD3.X R5, R2.reuse, R13, RZ, P2, !PT ;  /* 0x0000000d02057210 */ /* 0x048fea00017fe4ff */
[----:B------:R3:W-:Y:S02]  /*5cf0*/  LDGSTS.E.BYPASS.LTC128B.128 [R187+0x100], [R4.64], !P5 ;  /* 0x0010000004bb7fae */ /* 0x0007e4000e901d46 */
[C---:B---3--:R-:W-:Y:S04]  /*5d00*/  IADD3 R4, P2, R3.reuse, R15, RZ ;  /* 0x0000000f03047210 */ /* 0x048fe80007f5e0ff */
[----:B------:R-:W-:Y:S05]  /*5d10*/  IADD3.X R5, R2, R14, RZ, P2, !PT ;  /* 0x0000000e02057210 */ /* 0x000fea00017fe4ff */
[----:B------:R3:W-:Y:S02]  /*5d20*/  LDGSTS.E.BYPASS.LTC128B.128 [R187+0x2100], [R4.64], !P0 ;  /* 0x0210000004bb7fae */ /* 0x0007e4000c101d46 */
[----:B---3--:R-:W-:Y:S02]  /*5d30*/  IADD3 R5, -R190, 0x10, RZ ;  /* 0x00000010be057810 */ /* 0x008fe40007ffe1ff */
[----:B------:R-:W-:Y:S02]  /*5d40*/  IADD3 R4, P3, R3, R28, RZ ;  /* 0x0000001c03047210 */ /* 0x000fe40007f7e0ff */
[----:B------:R-:W-:Y:S04]  /*5d50*/  LOP3.LUT R5, R5, 0xf, RZ, 0xc0, !PT ;  /* 0x0000000f05057812 */ /* 0x000fe800078ec0ff */
[----:B-----5:R-:W-:Y:S02]  /*5d60*/  IADD3 R12, P4, P2, R5, R20, R12 ;  /* 0x00000014050c7210 */ /* 0x020fe40007a9e00c */
[----:B------:R-:W-:Y:S02]  /*5d70*/  IADD3.X R5, R2, R22, RZ, P3, !PT ;  /* 0x0000001602057210 */ /* 0x000fe40001ffe4ff */
[----:B------:R-:W-:Y:S02]  /*5d80*/  ISETP.NE.U32.AND P3, PT, R190, RZ, PT ;  /* 0x000000ffbe00720c */ /* 0x000fe40003f65070 */
[----:B------:R-:W-:Y:S01]  /*5d90*/  SEL R2, RZ, 0x10, P0 ;  /* 0x00000010ff027807 */ /* 0x000fe20000000000 */
[----:B------:R3:W-:Y:S01]  /*5da0*/  LDGSTS.E.BYPASS.LTC128B.128 [R187+0x4100], [R4.64], !P1 ;  /* 0x0410000004bb7fae */ /* 0x0007e2000c901d46 */
[-C--:B--2---:R-:W-:Y:S02]  /*5db0*/  IADD3.X R13, RZ, R21.reuse, R13, P4, P2 ;  /* 0x00000015ff0d7210 */ /* 0x084fe400027e440d */
[C---:B------:R-:W-:Y:S02]  /*5dc0*/  ISETP.NE.U32.AND P2, PT, R2.reuse, RZ, PT ;  /* 0x000000ff0200720c */ /* 0x040fe40003f45070 */
[----:B------:R-:W-:Y:S04]  /*5dd0*/  IADD3 R2, -R2, 0x10, RZ ;  /* 0x0000001002027810 */ /* 0x000fe80007ffe1ff */
[----:B------:R-:W-:Y:S01]  /*5de0*/  LOP3.LUT R2, R2, 0xf, RZ, 0xc0, !PT ;  /* 0x0000000f02027812 */ /* 0x000fe200078ec0ff */
[----:B------:R2:W-:Y:S03]  /*5df0*/  LDGSTS.E.BYPASS.LTC128B.128.ZFILL [R187+0x1100], [R12.64], P3 ;  /* 0x011000000cbb7fae */ /* 0x0005e60009941d46 */
[-C--:B------:R-:W-:Y:S04]  /*5e00*/  IADD3 R2, P4, P3, R2, R20.reuse, R15 ;  /* 0x0000001402027210 */ /* 0x080fe80007b9e00f */
[-C--:B------:R-:W-:Y:S05]  /*5e10*/  IADD3.X R3, RZ, R21.reuse, R14, P4, P3 ;  /* 0x00000015ff037210 */ /* 0x080fea00027e640e */
[----:B------:R4:W-:Y:S01]  /*5e20*/  LDGSTS.E.BYPASS.LTC128B.128.ZFILL [R187+0x3100], [R2.64], P2 ;  /* 0x0310000002bb7fae */ /* 0x0009e20009141d46 */
[C---:B-1-3--:R-:W-:Y:S08]  /*5e30*/  HMMA.16816.F32.BF16 R4, R32.reuse, R8, RZ ;  /* 0x000000082004723c */ /* 0x04aff000000418ff */
[C---:B------:R-:W-:Y:S01]  /*5e40*/  HMMA.16816.F32.BF16 R8, R32.reuse, R10, RZ ;  /* 0x0000000a2008723c */ /* 0x040fe200000418ff */
[----:B--2---:R-:W-:Y:S04]  /*5e50*/  SEL R12, RZ, 0x10, P1 ;  /* 0x00000010ff0c7807 */ /* 0x004fe80000800000 */
[C---:B------:R-:W-:Y:S02]  /*5e60*/  ISETP.NE.U32.AND P4, PT, R12.reuse, RZ, PT ;  /* 0x000000ff0c00720c */ /* 0x040fe40003f85070 */
[----:B------:R-:W-:Y:S02]  /*5e70*/  IADD3 R23, -R12, 0x10, RZ ;  /* 0x000000100c177810 */ /* 0x000fe40007ffe1ff */
[C---:B------:R-:W-:Y:S03]  /*5e80*/  HMMA.16816.F32.BF16 R12, R32.reuse, R16, RZ ;  /* 0x00000010200c723c */ /* 0x040fe600000418ff */
[----:B----4-:R-:W-:Y:S04]  /*5e90*/  LOP3.LUT R2, R23, 0xf, RZ, 0xc0, !PT ;  /* 0x0000000f17027812 */ /* 0x010fe800078ec0ff */
[----:B------:R-:W-:Y:S01]  /*5ea0*/  IADD3 R2, P3, P2, R2, R20, R28 ;  /* 0x0000001402027210 */ /* 0x000fe20007a7e01c */
[C---:B------:R-:W-:Y:S04]  /*5eb0*/  HMMA.16816.F32.BF16 R16, R32.reuse, R18, RZ ;  /* 0x000000122010723c */ /* 0x040fe800000418ff */
[----:B------:R-:W-:Y:S02]  /*5ec0*/  IADD3.X R3, RZ, R21, R22, P3, P2 ;  /* 0x00000015ff037210 */ /* 0x000fe40001fe4416 */
[----:B------:R-:W-:Y:S02]  /*5ed0*/  ISETP.GT.AND P2, PT, R191, R199, PT ;  /* 0x000000c7bf00720c */ /* 0x000fe40003f44270 */
[C---:B------:R-:W-:Y:S01]  /*5ee0*/  HMMA.16816.F32.BF16 R20, R32.reuse, R24, RZ ;  /* 0x000000182014723c */ /* 0x040fe200000418ff */
[----:B------:R1:W-:Y:S07]  /*5ef0*/  LDGSTS.E.BYPASS.LTC128B.128.ZFILL [R187+0x5100], [R2.64], P4 ;  /* 0x0510000002bb7fae */ /* 0x0003ee000a141d46 */
[C---:B------:R-:W-:Y:S01]  /*5f00*/  HMMA.16816.F32.BF16 R24, R32.reuse, R26, RZ ;  /* 0x0000001a2018723c */ /* 0x040fe200000418ff */
[----:B------:R-:W0:Y:S07]  /*5f10*/  LDGDEPBAR ;  /* 0x00000000000079af */ /* 0x000e2e0000000000 */
[C---:B------:R-:W-:Y:S08]  /*5f20*/  HMMA.16816.F32.BF16 R28, R32.reuse, R136, RZ ;  /* 0x00000088201c723c */ /* 0x040ff000000418ff */
[----:B------:R-:W-:Y:S01]  /*5f30*/  HMMA.16816.F32.BF16 R32, R32, R138, RZ ;  /* 0x0000008a2020723c */ /* 0x000fe200000418ff */
[----:B------:R-:W-:Y:S07]  /*5f40*/  LDSM.16.M88.4 R136, [R186] ;  /* 0x00000000ba88783b */ /* 0x000fee0000000200 */
[C---:B------:R-:W-:Y:S08]  /*5f50*/  HMMA.16816.F32.BF16 R4, R140.reuse, R144, R4 ;  /* 0x000000908c04723c */ /* 0x040ff00000041804 */
[C---:B------:R-:W-:Y:S01]  /*5f60*/  HMMA.16816.F32.BF16 R8, R140.reuse, R146, R8 ;  /* 0x000000928c08723c */ /* 0x040fe20000041808 */
[----:B------:R-:W2:Y:S07]  /*5f70*/  LDSM.16.M88.4 R144, [R100] ;  /* 0x000000006490783b */ /* 0x000eae0000000200 */
[C---:B------:R-:W-:Y:S08]  /*5f80*/  HMMA.16816.F32.BF16 R12, R140.reuse, R148, R12 ;  /* 0x000000948c0c723c */ /* 0x040ff0000004180c */
[C---:B------:R-:W-:Y:S01]  /*5f90*/  HMMA.16816.F32.BF16 R16, R140.reuse, R150, R16 ;  /* 0x000000968c10723c */ /* 0x040fe20000041810 */
[----:B------:R-:W3:Y:S07]  /*5fa0*/  LDSM.16.M88.4 R148, [R0] ;  /* 0x000000000094783b */ /* 0x000eee0000000200 */
[C---:B------:R-:W-:Y:S08]  /*5fb0*/  HMMA.16816.F32.BF16 R20, R140.reuse, R152, R20 ;  /* 0x000000988c14723c */ /* 0x040ff00000041814 */
[C---:B------:R-:W-:Y:S01]  /*5fc0*/  HMMA.16816.F32.BF16 R24, R140.reuse, R154, R24 ;  /* 0x0000009a8c18723c */ /* 0x040fe20000041818 */
[----:B------:R-:W4:Y:S07]  /*5fd0*/  LDSM.16.M88.4 R152, [R160] ;  /* 0x00000000a098783b */ /* 0x000f2e0000000200 */
[C---:B------:R-:W-:Y:S08]  /*5fe0*/  HMMA.16816.F32.BF16 R28, R140.reuse, R156, R28 ;  /* 0x0000009c8c1c723c */ /* 0x040ff0000004181c */
[----:B------:R-:W-:Y:S01]  /*5ff0*/  HMMA.16816.F32.BF16 R32, R140, R158, R32 ;  /* 0x0000009e8c20723c */ /* 0x000fe20000041820 */
[----:B------:R-:W5:Y:S07]  /*6000*/  LDSM.16.M88.4 R140, [R161] ;  /* 0x00000000a18c783b */ /* 0x000f6e0000000200 */
[C---:B--2---:R-:W-:Y:S01]  /*6010*/  HMMA.16816.F32.BF16 R4, R136.reuse, R144, R4 ;  /* 0x000000908804723c */ /* 0x044fe20000041804 */
[----:B------:R-:W-:Y:S07]  /*6020*/  LDSM.16.M88.4 R156, [R176+-0x3000] ;  /* 0xffd00000b09c783b */ /* 0x000fee0000000200 */
[C---:B------:R-:W-:Y:S01]  /*6030*/  HMMA.16816.F32.BF16 R8, R136.reuse, R146, R8 ;  /* 0x000000928808723c */ /* 0x040fe20000041808 */
[----:B------:R-:W-:Y:S07]  /*6040*/  LDSM.16.M88.4 R144, [R185] ;  /* 0x00000000b990783b */ /* 0x000fee0000000200 */
[C---:B---3--:R-:W-:Y:S08]  /*6050*/  HMMA.16816.F32.BF16 R12, R136.reuse, R148, R12 ;  /* 0x00000094880c723c */ /* 0x048ff0000004180c */
[C---:B------:R-:W-:Y:S01]  /*6060*/  HMMA.16816.F32.BF16 R16, R136.reuse, R150, R16 ;  /* 0x000000968810723c */ /* 0x040fe20000041810 */
[----:B------:R-:W2:Y:S07]  /*6070*/  LDSM.16.M88.4 R148, [R176+-0x4000] ;  /* 0xffc00000b094783b */ /* 0x000eae0000000200 */
[C---:B----4-:R-:W-:Y:S08]  /*6080*/  HMMA.16816.F32.BF16 R20, R136.reuse, R152, R20 ;  /* 0x000000988814723c */ /* 0x050ff00000041814 */
[C---:B------:R-:W-:Y:S01]  /*6090*/  HMMA.16816.F32.BF16 R24, R136.reuse, R154, R24 ;  /* 0x0000009a8818723c */ /* 0x040fe20000041818 */
[----:B------:R-:W3:Y:S07]  /*60a0*/  LDSM.16.M88.4 R152, [R176+-0x3800] ;  /* 0xffc80000b098783b */ /* 0x000eee0000000200 */
[C---:B-----5:R-:W-:Y:S08]  /*60b0*/  HMMA.16816.F32.BF16 R28, R136.reuse, R140, R28 ;  /* 0x0000008c881c723c */ /* 0x060ff0000004181c */
[----:B------:R-:W-:Y:S01]  /*60c0*/  HMMA.16816.F32.BF16 R32, R136, R142, R32 ;  /* 0x0000008e8820723c */ /* 0x000fe20000041820 */
[----:B------:R-:W4:Y:S07]  /*60d0*/  LDSM.16.M88.4 R136, [R176+-0x2800] ;  /* 0xffd80000b088783b */ /* 0x000f2e0000000200 */
[C---:B--2---:R-:W-:Y:S01]  /*60e0*/  HMMA.16816.F32.BF16 R4, R144.reuse, R148, R4 ;  /* 0x000000949004723c */ /* 0x044fe20000041804 */
[----:B------:R-:W-:Y:S07]  /*60f0*/  LDSM.16.M88.4 R140, [R183+0x4000] ;  /* 0x00400000b78c783b */ /* 0x000fee0000000200 */
[C---:B------:R-:W-:Y:S01]  /*6100*/  HMMA.16816.F32.BF16 R8, R144.reuse, R150, R8 ;  /* 0x000000969008723c */ /* 0x040fe20000041808 */
[----:B------:R-:W2:Y:S07]  /*6110*/  LDSM.16.M88.4 R148, [R103+0x2000] ;  /* 0x002000006794783b */ /* 0x000eae0000000200 */
[C---:B---3--:R-:W-:Y:S08]  /*6120*/  HMMA.16816.F32.BF16 R12, R144.reuse, R152, R12 ;  /* 0x00000098900c723c */ /* 0x048ff0000004180c */
[C---:B------:R-:W-:Y:S01]  /*6130*/  HMMA.16816.F32.BF16 R16, R144.reuse, R154, R16 ;  /* 0x0000009a9010723c */ /* 0x040fe20000041810 */
[----:B------:R-:W3:Y:S07]  /*6140*/  LDSM.16.M88.4 R152, [R103+0x2800] ;  /* 0x002800006798783b */ /* 0x000eee0000000200 */
[C---:B------:R-:W-:Y:S08]  /*6150*/  HMMA.16816.F32.BF16 R20, R144.reuse, R156, R20 ;  /* 0x0000009c9014723c */ /* 0x040ff00000041814 */
[C---:B------:R-:W-:Y:S01]  /*6160*/  HMMA.16816.F32.BF16 R24, R144.reuse, R158, R24 ;  /* 0x0000009e9018723c */ /* 0x040fe20000041818 */
[----:B------:R-:W5:Y:S07]  /*6170*/  LDSM.16.M88.4 R156, [R103+0x3000] ;  /* 0x00300000679c783b */ /* 0x000f6e0000000200 */
[C---:B----4-:R-:W-:Y:S08]  /*6180*/  HMMA.16816.F32.BF16 R28, R144.reuse, R136, R28 ;  /* 0x00000088901c723c */ /* 0x050ff0000004181c */
[----:B------:R-:W-:Y:S01]  /*6190*/  HMMA.16816.F32.BF16 R32, R144, R138, R32 ;  /* 0x0000008a9020723c */ /* 0x000fe20000041820 */
[----:B------:R-:W4:Y:S07]  /*61a0*/  LDSM.16.M88.4 R136, [R103+0x3800] ;  /* 0x003800006788783b */ /* 0x000f2e0000000200 */
[C---:B--2---:R-:W-:Y:S01]  /*61b0*/  HMMA.16816.F32.BF16 R4, R140.reuse, R148, R4 ;  /* 0x000000948c04723c */ /* 0x044fe20000041804 */
[----:B------:R-:W-:Y:S07]  /*61c0*/  LDSM.16.M88.4 R144, [R184+0x4000] ;  /* 0x00400000b890783b */ /* 0x000fee0000000200 */
[C---:B------:R-:W-:Y:S01]  /*61d0*/  HMMA.16816.F32.BF16 R8, R140.reuse, R150, R8 ;  /* 0x000000968c08723c */ /* 0x040fe20000041808 */
[----:B------:R-:W2:Y:S07]  /*61e0*/  LDSM.16.M88.4 R148, [R162] ;  /* 0x00000000a294783b */ /* 0x000eae0000000200 */
[C---:B---3--:R-:W-:Y:S08]  /*61f0*/  HMMA.16816.F32.BF16 R12, R140.reuse, R152, R12 ;  /* 0x000000988c0c723c */ /* 0x048ff0000004180c */
[C---:B------:R-:W-:Y:S01]  /*6200*/  HMMA.16816.F32.BF16 R16, R140.reuse, R154, R16 ;  /* 0x0000009a8c10723c */ /* 0x040fe20000041810 */
[----:B------:R-:W3:Y:S07]  /*6210*/  LDSM.16.M88.4 R152, [R163] ;  /* 0x00000000a398783b */ /* 0x000eee0000000200 */
[C---:B-----5:R-:W-:Y:S01]  /*6220*/  HMMA.16816.F32.BF16 R20, R140.reuse, R156, R20 ;  /* 0x0000009c8c14723c */ /* 0x060fe20000041814 */
[----:B------:R-:W-:Y:S07]  /*6230*/  LDSM.16.M88.4 R160, [R165] ;  /* 0x00000000a5a0783b */ /* 0x000fee0000000200 */
[C---:B------:R-:W-:Y:S01]  /*6240*/  HMMA.16816.F32.BF16 R24, R140.reuse, R158, R24 ;  /* 0x0000009e8c18723c */ /* 0x040fe20000041818 */
[----:B------:R-:W5:Y:S07]  /*6250*/  LDSM.16.M88.4 R156, [R164] ;  /* 0x00000000a49c783b */ /* 0x000f6e0000000200 */
[C---:B----4-:R-:W-:Y:S08]  /*6260*/  HMMA.16816.F32.BF16 R28, R140.reuse, R136, R28 ;  /* 0x000000888c1c723c */ /* 0x050ff0000004181c */
[----:B------:R-:W-:Y:S01]  /*6270*/  HMMA.16816.F32.BF16 R32, R140, R138, R32 ;  /* 0x0000008a8c20723c */ /* 0x000fe20000041820 */
[----:B------:R-:W-:Y:S07]  /*6280*/  LDSM.16.M88.4 R140, [R166] ;  /* 0x00000000a68c783b */ /* 0x000fee0000000200 */
[C---:B--2---:R-:W-:Y:S01]  /*6290*/  HMMA.16816.F32.BF16 R4, R144.reuse, R148, R4 ;  /* 0x000000949004723c */ /* 0x044fe20000041804 */
[----:B------:R-:W2:Y:S07]  /*62a0*/  LDSM.16.M88.4 R136, [R186+0x4000] ;  /* 0x00400000ba88783b */ /* 0x000eae0000000200 */
[C---:B------:R-:W-:Y:S01]  /*62b0*/  HMMA.16816.F32.BF16 R8, R144.reuse, R150, R8 ;  /* 0x000000969008723c */ /* 0x040fe20000041808 */
[----:B------:R-:W4:Y:S07]  /*62c0*/  LDSM.16.M88.4 R148, [R167] ;  /* 0x00000000a794783b */ /* 0x000f2e0000000200 */
[C---:B---3--:R-:W-:Y:S01]  /*62d0*/  HMMA.16816.F32.BF16 R12, R144.reuse, R152, R12 ;  /* 0x00000098900c723c */ /* 0x048fe2000004180c */
[----:B------:R-:W3:Y:S07]  /*62e0*/  LDSM.16.M88.4 R164, [R168] ;  /* 0x00000000a8a4783b */ /* 0x000eee0000000200 */
[C---:B------:R-:W-:Y:S01]  /*62f0*/  HMMA.16816.F32.BF16 R16, R144.reuse, R154, R16 ;  /* 0x0000009a9010723c */ /* 0x040fe20000041810 */
[----:B------:R-:W-:Y:S07]  /*6300*/  LDSM.16.M88.4 R152, [R185+0x4000] ;  /* 0x00400000b998783b */ /* 0x000fee0000000200 */
[C---:B-----5:R-:W-:Y:S08]  /*6310*/  HMMA.16816.F32.BF16 R20, R144.reuse, R156, R20 ;  /* 0x0000009c9014723c */ /* 0x060ff00000041814 */
[C---:B------:R-:W-:Y:S01]  /*6320*/  HMMA.16816.F32.BF16 R24, R144.reuse, R158, R24 ;  /* 0x0000009e9018723c */ /* 0x040fe20000041818 */
[----:B------:R-:W-:Y:S07]  /*6330*/  LDSM.16.M88.4 R156, [R176+-0x2000] ;  /* 0xffe00000b09c783b */ /* 0x000fee0000000200 */
[C---:B------:R-:W-:Y:S08]  /*6340*/  HMMA.16816.F32.BF16 R28, R144.reuse, R160, R28 ;  /* 0x000000a0901c723c */ /* 0x040ff0000004181c */
[----:B------:R-:W-:Y:S01]  /*6350*/  HMMA.16816.F32.BF16 R32, R144, R162, R32 ;  /* 0x000000a29020723c */ /* 0x000fe20000041820 */
[----:B------:R-:W5:Y:S07]  /*6360*/  LDSM.16.M88.4 R144, [R169] ;  /* 0x00000000a990783b */ /* 0x000f6e0000000200 */
[C---:B--2---:R-:W-:Y:S01]  /*6370*/  HMMA.16816.F32.BF16 R4, R136.reuse, R140, R4 ;  /* 0x0000008c8804723c */ /* 0x044fe20000041804 */
[----:B------:R-:W2:Y:S07]  /*6380*/  LDSM.16.M88.4 R160, [R176+-0x1800] ;  /* 0xffe80000b0a0783b */ /* 0x000eae0000000200 */
[C---:B------:R-:W-:Y:S01]  /*6390*/  HMMA.16816.F32.BF16 R8, R136.reuse, R142, R8 ;  /* 0x0000008e8808723c */ /* 0x040fe20000041808 */
[----:B------:R-:W1:Y:S07]  /*63a0*/  LDSM.16.M88.4 R140, [R176+-0x1000] ;  /* 0xfff00000b08c783b */ /* 0x000e6e0000000200 */
[C---:B----4-:R-:W-:Y:S08]  /*63b0*/  HMMA.16816.F32.BF16 R12, R136.reuse, R148, R12 ;  /* 0x00000094880c723c */ /* 0x050ff0000004180c */
[C---:B------:R-:W-:Y:S01]  /*63c0*/  HMMA.16816.F32.BF16 R16, R136.reuse, R150, R16 ;  /* 0x000000968810723c */ /* 0x040fe20000041810 */
[----:B------:R-:W4:Y:S07]  /*63d0*/  LDSM.16.M88.4 R148, [R176+-0x800] ;  /* 0xfff80000b094783b */ /* 0x000f2e0000000200 */
[C---:B---3--:R-:W-:Y:S08]  /*63e0*/  HMMA.16816.F32.BF16 R20, R136.reuse, R164, R20 ;  /* 0x000000a48814723c */ /* 0x048ff00000041814 */
[C---:B------:R-:W-:Y:S01]  /*63f0*/  HMMA.16816.F32.BF16 R24, R136.reuse, R166, R24 ;  /* 0x000000a68818723c */ /* 0x040fe20000041818 */
[----:B------:R-:W-:Y:S07]  /*6400*/  LDSM.16.M88.4 R164, [R103+0x5000] ;  /* 0x0050000067a4783b */ /* 0x000fee0000000200 */
[C---:B-----5:R-:W-:Y:S08]  /*6410*/  HMMA.16816.F32.BF16 R28, R136.reuse, R144, R28 ;  /* 0x00000090881c723c */ /* 0x060ff0000004181c */
[----:B------:R-:W-:Y:S01]  /*6420*/  HMMA.16816.F32.BF16 R32, R136, R146, R32 ;  /* 0x000000928820723c */ /* 0x000fe20000041820 */
[----:B------:R-:W-:Y:S07]  /*6430*/  LDSM.16.M88.4 R136, [R183+0x8000] ;  /* 0x00800000b788783b */ /* 0x000fee0000000200 */
[C---:B------:R-:W-:Y:S01]  /*6440*/  HMMA.16816.F32.BF16 R4, R152.reuse, R156, R4 ;  /* 0x0000009c9804723c */ /* 0x040fe20000041804 */
[----:B------:R-:W3:Y:S07]  /*6450*/  LDSM.16.M88.4 R144, [R103+0x4000] ;  /* 0x004000006790783b */ /* 0x000eee0000000200 */
[C---:B------:R-:W-:Y:S01]  /*6460*/  HMMA.16816.F32.BF16 R8, R152.reuse, R158, R8 ;  /* 0x0000009e9808723c */ /* 0x040fe20000041808 */
[----:B------:R-:W5:Y:S07]  /*6470*/  LDSM.16.M88.4 R156, [R103+0x4800] ;  /* 0x00480000679c783b */ /* 0x000f6e0000000200 */
[C---:B--2---:R-:W-:Y:S08]  /*6480*/  HMMA.16816.F32.BF16 R12, R152.reuse, R160, R12 ;  /* 0x000000a0980c723c */ /* 0x044ff0000004180c */
[C---:B------:R-:W-:Y:S01]  /*6490*/  HMMA.16816.F32.BF16 R16, R152.reuse, R162, R16 ;  /* 0x000000a29810723c */ /* 0x040fe20000041810 */
[----:B------:R-:W-:Y:S07]  /*64a0*/  LDSM.16.M88.4 R160, [R171] ;  /* 0x00000000aba0783b */ /* 0x000fee0000000200 */
[C---:B-1----:R-:W-:Y:S08]  /*64b0*/  HMMA.16816.F32.BF16 R20, R152.reuse, R140, R20 ;  /* 0x0000008c9814723c */ /* 0x042ff00000041814 */
[C---:B------:R-:W-:Y:S01]  /*64c0*/  HMMA.16816.F32.BF16 R24, R152.reuse, R142, R24 ;  /* 0x0000008e9818723c */ /* 0x040fe20000041818 */
[----:B------:R-:W1:Y:S07]  /*64d0*/  LDSM.16.M88.4 R140, [R103+0x5800] ;  /* 0x00580000678c783b */ /* 0x000e6e0000000200 */
[C---:B----4-:R-:W-:Y:S08]  /*64e0*/  HMMA.16816.F32.BF16 R28, R152.reuse, R148, R28 ;  /* 0x00000094981c723c */ /* 0x050ff0000004181c */
[----:B------:R-:W-:Y:S01]  /*64f0*/  HMMA.16816.F32.BF16 R32, R152, R150, R32 ;  /* 0x000000969820723c */ /* 0x000fe20000041820 */
[----:B------:R-:W-:Y:S07]  /*6500*/  LDSM.16.M88.4 R152, [R170] ;  /* 0x00000000aa98783b */ /* 0x000fee0000000200 */
[C---:B---3--:R-:W-:Y:S01]  /*6510*/  HMMA.16816.F32.BF16 R4, R136.reuse, R144, R4 ;  /* 0x000000908804723c */ /* 0x048fe20000041804 */
[----:B------:R-:W2:Y:S07]  /*6520*/  LDSM.16.M88.4 R148, [R184+0x8000] ;  /* 0x00800000b894783b */ /* 0x000eae0000000200 */
[C---:B------:R-:W-:Y:S01]  /*6530*/  HMMA.16816.F32.BF16 R8, R136.reuse, R146, R8 ;  /* 0x000000928808723c */ /* 0x040fe20000041808 */
[----:B------:R-:W3:Y:S07]  /*6540*/  LDSM.16.M88.4 R168, [R172] ;  /* 0x00000000aca8783b */ /* 0x000eee0000000200 */
[C---:B-----5:R-:W-:Y:S01]  /*6550*/  HMMA.16816.F32.BF16 R12, R136.reuse, R156, R12 ;  /* 0x0000009c880c723c */ /* 0x060fe2000004180c */
[----:B------:R-:W4:Y:S07]  /*6560*/  LDSM.16.M88.4 R144, [R173] ;  /* 0x00000000ad90783b */ /* 0x000f2e0000000200 */
[C---:B------:R-:W-:Y:S01]  /*6570*/  HMMA.16816.F32.BF16 R16, R136.reuse, R158, R16 ;  /* 0x0000009e8810723c */ /* 0x040fe20000041810 */
[----:B------:R-:W-:Y:S07]  /*6580*/  LDSM.16.M88.4 R156, [R186+0x8000] ;  /* 0x00800000ba9c783b */ /* 0x000fee0000000200 */
[C---:B------:R-:W-:Y:S08]  /*6590*/  HMMA.16816.F32.BF16 R20, R136.reuse, R164, R20 ;  /* 0x000000a48814723c */ /* 0x040ff00000041814 */
[C---:B------:R-:W-:Y:S01]  /*65a0*/  HMMA.16816.F32.BF16 R24, R136.reuse, R166, R24 ;  /* 0x000000a68818723c */ /* 0x040fe20000041818 */
[----:B------:R-:W5:Y:S07]  /*65b0*/  LDSM.16.M88.4 R164, [R174] ;  /* 0x00000000aea4783b */ /* 0x000f6e0000000200 */
[C---:B-1----:R-:W-:Y:S08]  /*65c0*/  HMMA.16816.F32.BF16 R28, R136.reuse, R140, R28 ;  /* 0x0000008c881c723c */ /* 0x042ff0000004181c */
[----:B------:R-:W-:Y:S01]  /*65d0*/  HMMA.16816.F32.BF16 R32, R136, R142, R32 ;  /* 0x0000008e8820723c */ /* 0x000fe20000041820 */
[----:B------:R-:W1:Y:S07]  /*65e0*/  LDSM.16.M88.4 R136, [R175] ;  /* 0x00000000af88783b */ /* 0x000e6e0000000200 */
[C---:B--2---:R-:W-:Y:S01]  /*65f0*/  HMMA.16816.F32.BF16 R4, R148.reuse, R152, R4 ;  /* 0x000000989404723c */ /* 0x044fe20000041804 */
[----:B------:R-:W2:Y:S07]  /*6600*/  LDSM.16.M88.4 R140, [R181] ;  /* 0x00000000b58c783b */ /* 0x000eae0000000200 */
[C---:B------:R-:W-:Y:S01]  /*6610*/  HMMA.16816.F32.BF16 R8, R148.reuse, R154, R8 ;  /* 0x0000009a9408723c */ /* 0x040fe20000041808 */
[----:B------:R-:W1:Y:S07]  /*6620*/  LDSM.16.M88.4 R152, [R182] ;  /* 0x00000000b698783b */ /* 0x000e6e0000000200 */
[C---:B------:R-:W-:Y:S01]  /*6630*/  HMMA.16816.F32.BF16 R12, R148.reuse, R160, R12 ;  /* 0x000000a0940c723c */ /* 0x040fe2000004180c */
[----:B------:R-:W-:Y:S07]  /*6640*/  LDSM.16.M88.4 R172, [R176] ;  /* 0x00000000b0ac783b */ /* 0x000fee0000000200 */
[C---:B------:R-:W-:Y:S01]  /*6650*/  HMMA.16816.F32.BF16 R16, R148.reuse, R162, R16 ;  /* 0x000000a29410723c */ /* 0x040fe20000041810 */
[----:B------:R-:W1:Y:S07]  /*6660*/  LDSM.16.M88.4 R160, [R185+0x8000] ;  /* 0x00800000b9a0783b */ /* 0x000e6e0000000200 */
[C---:B---3--:R-:W-:Y:S08]  /*6670*/  HMMA.16816.F32.BF16 R20, R148.reuse, R168, R20 ;  /* 0x000000a89414723c */ /* 0x048ff00000041814 */
[C---:B------:R-:W-:Y:S08]  /*6680*/  HMMA.16816.F32.BF16 R24, R148.reuse, R170, R24 ;  /* 0x000000aa9418723c */ /* 0x040ff00000041818 */
[C---:B----4-:R-:W-:Y:S08]  /*6690*/  HMMA.16816.F32.BF16 R28, R148.reuse, R144, R28 ;  /* 0x00000090941c723c */ /* 0x050ff0000004181c */
[----:B------:R-:W-:Y:S08]  /*66a0*/  HMMA.16816.F32.BF16 R32, R148, R146, R32 ;  /* 0x000000929420723c */ /* 0x000ff00000041820 */
[C---:B-----5:R-:W-:Y:S08]  /*66b0*/  HMMA.16816.F32.BF16 R4, R156.reuse, R164, R4 ;  /* 0x000000a49c04723c */ /* 0x060ff00000041804 */
[C---:B------:R-:W-:Y:S08]  /*66c0*/  HMMA.16816.F32.BF16 R8, R156.reuse, R166, R8 ;  /* 0x000000a69c08723c */ /* 0x040ff00000041808 */
[C---:B-1----:R-:W-:Y:S08]  /*66d0*/  HMMA.16816.F32.BF16 R12, R156.reuse, R136, R12 ;  /* 0x000000889c0c723c */ /* 0x042ff0000004180c */
[C---:B------:R-:W-:Y:S01]  /*66e0*/  HMMA.16816.F32.BF16 R16, R156.reuse, R138, R16 ;  /* 0x0000008a9c10723c */ /* 0x040fe20000041810 */
[----:B------:R-:W1:Y:S07]  /*66f0*/  LDSM.16.M88.4 R136, [R176+0x800] ;  /* 0x00080000b088783b */ /* 0x000e6e0000000200 */
[C---:B--2---:R-:W-:Y:S08]  /*6700*/  HMMA.16816.F32.BF16 R20, R156.reuse, R140, R20 ;  /* 0x0000008c9c14723c */ /* 0x044ff00000041814 */
[C---:B------:R-:W-:Y:S08]  /*6710*/  HMMA.16816.F32.BF16 R24, R156.reuse, R142, R24 ;  /* 0x0000008e9c18723c */ /* 0x040ff00000041818 */
[C---:B------:R-:W-:Y:S08]  /*6720*/  HMMA.16816.F32.BF16 R28, R156.reuse, R152, R28 ;  /* 0x000000989c1c723c */ /* 0x040ff0000004181c */
[----:B------:R-:W-:Y:S08]  /*6730*/  HMMA.16816.F32.BF16 R32, R156, R154, R32 ;  /* 0x0000009a9c20723c */ /* 0x000ff00000041820 */
[C---:B------:R-:W-:Y:S08]  /*6740*/  HMMA.16816.F32.BF16 R4, R160.reuse, R172, R4 ;  /* 0x000000aca004723c */ /* 0x040ff00000041804 */
[C---:B------:R-:W-:Y:S08]  /*6750*/  HMMA.16816.F32.BF16 R8, R160.reuse, R174, R8 ;  /* 0x000000aea008723c */ /* 0x040ff00000041808 */
[C---:B-1----:R-:W-:Y:S08]  /*6760*/  HMMA.16816.F32.BF16 R12, R160.reuse, R136, R12 ;  /* 0x00000088a00c723c */ /* 0x042ff0000004180c */
[----:B------:R-:W-:Y:S01]  /*6770*/  FMUL.FTZ R0, R4, c[0x0][0x320] ;  /* 0x0000c80004007a20 */ /* 0x000fe20000410000 */
[C---:B------:R-:W-:Y:S03]  /*6780*/  HMMA.16816.F32.BF16 R16, R160.reuse, R138, R16 ;  /* 0x0000008aa010723c */ /* 0x040fe60000041810 */
[----:B------:R1:W2:Y:S04]  /*6790*/  MUFU.TANH R140, R0 ;  /* 0x00000000008c7308 */ /* 0x0002a80000002400 */
[----:B------:R-:W-:Y:S02]  /*67a0*/  FMUL.FTZ R10, R10, c[0x0][0x320] ;  /* 0x0000c8000a0a7a20 */ /* 0x000fe40000410000 */
[----:B------:R-:W-:Y:S04]  /*67b0*/  FMUL.FTZ R3, R11, c[0x0][0x320] ;  /* 0x0000c8000b037a20 */ /* 0x000fe80000410000 */
[----:B------:R-:W3:Y:S02]  /*67c0*/  MUFU.TANH R141, R10 ;  /* 0x0000000a008d7308 */ /* 0x000ee40000002400 */
[----:B------:R-:W-:Y:S08]  /*67d0*/  FMUL.FTZ R2, R12, c[0x0][0x320] ;  /* 0x0000c8000c027a20 */ /* 0x000ff00000410000 */
[----:B------:R4:W2:Y:S01]  /*67e0*/  MUFU.TANH R152, R2 ;  /* 0x0000000200987308 */ /* 0x0008a20000002400 */
[----:B-1----:R-:W-:Y:S09]  /*67f0*/  FMUL.FTZ R0, R5, c[0x0][0x320] ;  /* 0x0000c80005007a20 */ /* 0x002ff20000410000 */
[----:B------:R1:W1:Y:S10]  /*6800*/  MUFU.TANH R144, R0 ;  /* 0x0000000000907308 */ /* 0x0002740000002400 */
[----:B------:R-:W2:Y:S01]  /*6810*/  MUFU.TANH R137, R3 ;  /* 0x0000000300897308 */ /* 0x000ea20000002400 */
[----:B----4-:R-:W-:Y:S09]  /*6820*/  FMUL.FTZ R2, R19, c[0x0][0x320] ;  /* 0x0000c80013027a20 */ /* 0x010ff20000410000 */
[----:B------:R-:W4:Y:S01]  /*6830*/  MUFU.TANH R154, R2 ;  /* 0x00000002009a7308 */ /* 0x000f220000002400 */
[----:B-1----:R-:W-:Y:S09]  /*6840*/  FMUL.FTZ R0, R6, c[0x0][0x320] ;  /* 0x0000c80006007a20 */ /* 0x002ff20000410000 */
[----:B------:R1:W1:Y:S02]  /*6850*/  MUFU.TANH R143, R0 ;  /* 0x00000000008f7308 */ /* 0x0002640000002400 */
[----:B-1----:R-:W-:Y:S02]  /*6860*/  FMUL.FTZ R0, R7, c[0x0][0x320] ;  /* 0x0000c80007007a20 */ /* 0x002fe40000410000 */
[----:B------:R-:W1:Y:S06]  /*6870*/  LDSM.16.M88.4 R4, [R176+0x1000] ;  /* 0x00100000b004783b */ /* 0x000e6c0000000200 */
[----:B------:R5:W1:Y:S02]  /*6880*/  MUFU.TANH R145, R0 ;  /* 0x0000000000917308 */ /* 0x000a640000002400 */
[----:B-----5:R-:W-:Y:S08]  /*6890*/  FMUL.FTZ R0, R8, c[0x0][0x320] ;  /* 0x0000c80008007a20 */ /* 0x020ff00000410000 */
[----:B------:R5:W2:Y:S01]  /*68a0*/  MUFU.TANH R142, R0 ;  /* 0x00000000008e7308 */ /* 0x000aa20000002400 */
[C---:B-1----:R-:W-:Y:S08]  /*68b0*/  HMMA.16816.F32.BF16 R20, R160.reuse, R4, R20 ;  /* 0x00000004a014723c */ /* 0x042ff00000041814 */
[C---:B------:R-:W-:Y:S04]  /*68c0*/  HMMA.16816.F32.BF16 R24, R160.reuse, R6, R24 ;  /* 0x00000006a018723c */ /* 0x040fe80000041818 */
[----:B-----5:R-:W-:Y:S02]  /*68d0*/  FMUL.FTZ R0, R9, c[0x0][0x320] ;  /* 0x0000c80009007a20 */ /* 0x020fe40000410000 */
[----:B------:R-:W1:Y:S02]  /*68e0*/  LDSM.16.M88.4 R8, [R176+0x1800] ;  /* 0x00180000b008783b */ /* 0x000e640000000200 */
[----:B------:R-:W-:Y:S04]  /*68f0*/  DEPBAR.LE SB0, 0x0 ;  /* 0x000080000000791a */ /* 0x000fe80000000000 */
[----:B------:R5:W1:Y:S02]  /*6900*/  MUFU.TANH R136, R0 ;  /* 0x0000000000887308 */ /* 0x000a640000002400 */
[----:B------:R-:W-:Y:S01]  /*6910*/  BAR.SYNC.DEFER_BLOCKING 0x0 ;  /* 0x0000000000007b1d */ /* 0x000fe20000010000 */
[----:B-----5:R-:W-:Y:S07]  /*6920*/  FMUL.FTZ R0, R13, c[0x0][0x320] ;  /* 0x0000c8000d007a20 */ /* 0x020fee0000410000 */
[----:B------:R5:W2:Y:S01]  /*6930*/  MUFU.TANH R150, R0 ;  /* 0x0000000000967308 */ /* 0x000aa20000002400 */
[C---:B-1----:R-:W-:Y:S08]  /*6940*/  HMMA.16816.F32.BF16 R28, R160.reuse, R8, R28 ;  /* 0x00000008a01c723c */ /* 0x042ff0000004181c */
[----:B------:R-:W-:Y:S04]  /*6950*/  HMMA.16816.F32.BF16 R32, R160, R10, R32 ;  /* 0x0000000aa020723c */ /* 0x000fe80000041820 */
[----:B-----5:R-:W-:Y:S04]  /*6960*/  FMUL.FTZ R0, R14, c[0x0][0x320] ;  /* 0x0000c8000e007a20 */ /* 0x020fe80000410000 */
[----:B------:R1:W1:Y:S04]  /*6970*/  MUFU.TANH R151, R0 ;  /* 0x0000000000977308 */ /* 0x0002680000002400 */
[----:B-1----:R-:W-:Y:S06]  /*6980*/  FMUL.FTZ R0, R15, c[0x0][0x320] ;  /* 0x0000c8000f007a20 */ /* 0x002fec0000410000 */
[----:B------:R1:W1:Y:S02]  /*6990*/  MUFU.TANH R153, R0 ;  /* 0x0000000000997308 */ /* 0x0002640000002400 */
[----:B-1----:R-:W-:Y:S08]  /*69a0*/  FMUL.FTZ R0, R16, c[0x0][0x320] ;  /* 0x0000c80010007a20 */ /* 0x002ff00000410000 */
        /* <DEDUP_REMOVED lines=36> */
[----:B------:R1:W1:Y:S01]  /*6bf0*/  MUFU.TANH R161, R0 ;  /* 0x0000000000a17308 */ /* 0x0002620000002400 */
[----:B------:R-:W-:-:S05]  /*6c00*/  @!P2 BRA `(.L_x_57) ;  /* 0x000004a00000a947 */ /* 0x000fca0003800000 */
[----:B-1234-:R-:W-:Y:S01]  /*6c10*/  IMAD.MOV.U32 R0, RZ, RZ, 0x1 ;  /* 0x00000001ff007424 */ /* 0x01efe200078e00ff */
[----:B------:R-:W-:Y:S01]  /*6c20*/  SHF.R.S32.HI R195, RZ, 0x1f, R198 ;  /* 0x0000001fffc37819 */ /* 0x000fe200000114c6 */
[----:B------:R-:W-:Y:S01]  /*6c30*/  IMAD R2, R191, 0x40, R201 ;  /* 0x00000040bf027824 */ /* 0x000fe200078e02c9 */
[----:B------:R-:W-:Y:S01]  /*6c40*/  SHF.R.S32.HI R219, RZ, 0x1f, R197 ;  /* 0x0000001fffdb7819 */ /* 0x000fe200000114c5 */
[----:B------:R-:W-:Y:S01]  /*6c50*/  IMAD.MOV.U32 R188, RZ, RZ, RZ ;  /* 0x000000ffffbc7224 */ /* 0x000fe200078e00ff */
[----:B------:R-:W-:Y:S01]  /*6c60*/  ISETP.NE.AND P2, PT, R0, c[0x0][0x2b8], PT ;  /* 0x0000ae0000007a0c */ /* 0x000fe20003f45270 */
[----:B------:R-:W-:Y:S01]  /*6c70*/  IMAD R0, R196, 0x20, R200 ;  /* 0x00000020c4007824 */ /* 0x000fe200078e02c8 */
[C---:B------:R-:W-:Y:S01]  /*6c80*/  SHF.L.U64.HI R11, R198.reuse, 0x1, R195 ;  /* 0x00000001c60b7819 */ /* 0x040fe200000102c3 */
[----:B------:R-:W-:Y:S01]  /*6c90*/  IMAD.SHL.U32 R14, R198, 0x2, RZ ;  /* 0x00000002c60e7824 */ /* 0x000fe200078e00ff */
[----:B------:R-:W-:Y:S01]  /*6ca0*/  SHF.R.S32.HI R195, RZ, 0x1f, R192 ;  /* 0x0000001fffc37819 */ /* 0x000fe200000114c0 */
[C---:B------:R-:W-:Y:S01]  /*6cb0*/  IMAD.SHL.U32 R13, R197.reuse, 0x2, RZ ;  /* 0x00000002c50d7824 */ /* 0x040fe200078e00ff */
[----:B------:R-:W-:Y:S01]  /*6cc0*/  IADD3 R2, R2, -0x40, R0 ;  /* 0xffffffc002027810 */ /* 0x000fe20007ffe000 */
[C---:B------:R-:W-:Y:S01]  /*6cd0*/  IMAD.SHL.U32 R12, R192.reuse, 0x2, RZ ;  /* 0x00000002c00c7824 */ /* 0x040fe200078e00ff */
[----:B------:R-:W-:Y:S02]  /*6ce0*/  SHF.L.U64.HI R9, R197, 0x1, R219 ;  /* 0x00000001c5097819 */ /* 0x000fe400000102db */
[----:B------:R-:W-:Y:S01]  /*6cf0*/  SHF.L.U64.HI R10, R192, 0x1, R195 ;  /* 0x00000001c00a7819 */ /* 0x000fe200000102c3 */
[----:B------:R-:W-:Y:S02]  /*6d00*/  IMAD.MOV.U32 R0, RZ, RZ, R2 ;  /* 0x000000ffff007224 */ /* 0x000fe400078e0002 */
[----:B------:R-:W-:Y:S05]  /*6d10*/  @P2 IMAD.HI.U32 R3, R2, c[0x0][0x2bc], RZ ;  /* 0x0000af0002032a27 */ /* 0x000fea00078e00ff */
[----:B------:R-:W-:Y:S04]  /*6d20*/  @P2 SHF.R.U32.HI R0, RZ, c[0x0][0x2c0], R3 ;  /* 0x0000b000ff002a19 */ /* 0x000fe80000011603 */
[C---:B------:R-:W-:Y:S04]  /*6d30*/  @!P6 IADD3 R3, P2, R0.reuse, R204, RZ ;  /* 0x000000cc0003e210 */ /* 0x040fe80007f5e0ff */
[----:B------:R-:W-:Y:S01]  /*6d40*/  @!P6 LEA.HI.X.SX32 R5, R0, R209, 0x1, P2 ;  /* 0x000000d10005e211 */ /* 0x000fe200010f0eff */
[----:B------:R-:W-:Y:S01]  /*6d50*/  IMAD.MOV R0, RZ, RZ, -R0 ;  /* 0x000000ffff007224 */ /* 0x000fe200078e0a00 */
[C---:B------:R-:W-:Y:S03]  /*6d60*/  @!P6 LEA R4, P2, R3.reuse, c[0x0][0x2a0], 0x2 ;  /* 0x0000a8000304ea11 */ /* 0x040fe600078410ff */
[----:B------:R-:W-:Y:S01]  /*6d70*/  IMAD R189, R0, c[0x0][0x2b8], R2 ;  /* 0x0000ae0000bd7a24 */ /* 0x000fe200078e0202 */
[----:B------:R-:W-:Y:S03]  /*6d80*/  @!P6 LEA.HI.X R5, R3, c[0x0][0x2a4], R5, 0x2, P2 ;  /* 0x0000a9000305ea11 */ /* 0x000fe600010f1405 */
[C---:B------:R-:W-:Y:S01]  /*6d90*/  IMAD.WIDE.U32 R2, R189.reuse, c[0x0][0x1e0], RZ ;  /* 0x00007800bd027a25 */ /* 0x040fe200078e00ff */
[----:B------:R-:W-:Y:S01]  /*6da0*/  SHF.R.S32.HI R0, RZ, 0x1f, R189 ;  /* 0x0000001fff007819 */ /* 0x000fe200000114bd */
[----:B------:R-:W2:Y:S04]  /*6db0*/  @!P6 LDG.E R188, [R4.64] ;  /* 0x0000000604bce981 */ /* 0x000ea8000c1e1900 */
[----:B------:R-:W-:Y:S04]  /*6dc0*/  IMAD R0, R0, c[0x0][0x1e0], RZ ;  /* 0x0000780000007a24 */ /* 0x000fe800078e02ff */
[----:B------:R-:W-:Y:S04]  /*6dd0*/  IMAD R0, R189, c[0x0][0x1e4], R0 ;  /* 0x00007900bd007a24 */ /* 0x000fe800078e0200 */
[----:B------:R-:W-:Y:S01]  /*6de0*/  IMAD.IADD R3, R3, 0x1, R0 ;  /* 0x0000000103037824 */ /* 0x000fe200078e0200 */
[----:B--2---:R-:W-:Y:S03]  /*6df0*/  SHF.R.S32.HI R0, RZ, 0x1f, R188 ;  /* 0x0000001fff007819 */ /* 0x004fe600000114bc */
[----:B------:R-:W-:Y:S04]  /*6e00*/  IMAD.WIDE.U32 R2, R188, c[0x0][0x1f0], R2 ;  /* 0x00007c00bc027a25 */ /* 0x000fe800078e0002 */
[----:B------:R-:W-:Y:S01]  /*6e10*/  IMAD R4, R0, c[0x0][0x1f0], RZ ;  /* 0x00007c0000047a24 */ /* 0x000fe200078e02ff */
[----:B------:R-:W-:Y:S03]  /*6e20*/  IADD3 R0, P2, R202, R2, RZ ;  /* 0x00000002ca007210 */ /* 0x000fe60007f5e0ff */
[----:B------:R-:W-:Y:S05]  /*6e30*/  IMAD R4, R188, c[0x0][0x1f4], R4 ;  /* 0x00007d00bc047a24 */ /* 0x000fea00078e0204 */
[----:B------:R-:W-:Y:S02]  /*6e40*/  IADD3.X R2, R208, R3, R4, P2, !PT ;  /* 0x00000003d0027210 */ /* 0x000fe400017fe404 */
[C---:B------:R-:W-:Y:S04]  /*6e50*/  LEA R8, P2, R0.reuse, c[0x0][0x1c8], 0x1 ;  /* 0x0000720000087a11 */ /* 0x040fe800078408ff */
[----:B------:R-:W-:Y:S01]  /*6e60*/  LEA.HI.X R5, R0, c[0x0][0x1cc], R2, 0x1, P2 ;  /* 0x0000730000057a11 */ /* 0x000fe200010f0c02 */
[----:B------:R-:W-:-:S06]  /*6e70*/  BRA.DIV ~URZ, `(.L_x_58) ;  /* 0x00006e827f007947 */ /* 0x000fcc000b800000 */
[----:B------:R1:W2:Y:S02]  /*6e80*/  SHFL.IDX PT, R4, R5, RZ, 0x181f ;  /* 0x00181fff05047589 */ /* 0x0002a400000e0000 */
.L_x_136:
[----:B------:R-:W-:-:S05]  /*6e90*/  BRA.DIV ~URZ, `(.L_x_59) ;  /* 0x00006ed27f007947 */ /* 0x000fca000b800000 */
[----:B------:R-:W3:Y:S01]  /*6ea0*/  SHFL.IDX PT, R0, R8, RZ, 0x181f ;  /* 0x00181fff08007589 */ /* 0x000ee200000e0000 */
[C---:B------:R-:W-:Y:S02]  /*6eb0*/  IADD3 R2, -R190.reuse, 0x10, RZ ;  /* 0x00000010be027810 */ /* 0x040fe40007ffe1ff */
[----:B------:R-:W-:Y:S02]  /*6ec0*/  ISETP.NE.U32.AND P2, PT, R190, RZ, PT ;  /* 0x000000ffbe00720c */ /* 0x000fe40003f45070 */
[----:B------:R-:W-:Y:S04]  /*6ed0*/  LOP3.LUT R2, R2, 0xf, RZ, 0xc0, !PT ;  /* 0x0000000f02027812 */ /* 0x000fe800078ec0ff */
[----:B---3--:R-:W-:Y:S04]  /*6ee0*/  IADD3 R2, P4, P3, R2, R0, R12 ;  /* 0x0000000002027210 */ /* 0x008fe80007b9e00c */
[----:B--2---:R-:W-:Y:S05]  /*6ef0*/  IADD3.X R3, RZ, R4, R10, P4, P3 ;  /* 0x00000004ff037210 */ /* 0x004fea00027e640a */
[----:B------:R-:W-:Y:S01]  /*6f00*/  @!PT LDS RZ, [RZ] ;  /* 0x00000000fffff984 */ /* 0x000fe20000000800 */
[----:B------:R-:W-:Y:S01]  /*6f10*/  @!PT LDS RZ, [RZ] ;  /* 0x00000000fffff984 */ /* 0x000fe20000000800 */
[----:B------:R2:W-:Y:S01]  /*6f20*/  LDGSTS.E.BYPASS.LTC128B.128.ZFILL [R187+0x6100], [R2.64], P2 ;  /* 0x0610000002bb7fae */ /* 0x0005e20009141d46 */
[----:B------:R-:W-:Y:S05]  /*6f30*/  IADD3 R6, P2, R0, R13, RZ ;  /* 0x0000000d00067210 */ /* 0x000fea0007f5e0ff */
[----:B------:R-:W-:Y:S05]  /*6f40*/  IMAD.X R7, R4, 0x1, R9, P2 ;  /* 0x0000000104077824 */ /* 0x000fea00010e0609 */
[----:B------:R3:W-:Y:S01]  /*6f50*/  LDGSTS.E.BYPASS.LTC128B.128 [R187+0x8100], [R6.64], !P0 ;  /* 0x0810000006bb7fae */ /* 0x0007e2000c101d46 */
[----:B--2---:R-:W-:Y:S03]  /*6f60*/  IADD3 R2, P2, R0, R14, RZ ;  /* 0x0000000e00027210 */ /* 0x004fe60007f5e0ff */
[----:B------:R3:W2:Y:S02]  /*6f70*/  SHFL.IDX PT, R0, R8, 0x1, 0x181f ;  /* 0x00381f0008007f89 */ /* 0x0006a400000e0000 */
[----:B------:R-:W-:Y:S02]  /*6f80*/  IMAD.X R3, R4, 0x1, R11, P2 ;  /* 0x0000000104037824 */ /* 0x000fe400010e060b */
[----:B------:R3:W4:Y:S04]  /*6f90*/  SHFL.IDX PT, R4, R5, 0x1, 0x181f ;  /* 0x00381f0005047f89 */ /* 0x00072800000e0000 */
[----:B------:R3:W-:Y:S02]  /*6fa0*/  LDGSTS.E.BYPASS.LTC128B.128 [R187+0xa100], [R2.64], !P1 ;  /* 0x0a10000002bb7fae */ /* 0x0007e4000c901d46 */
.L_x_137:
[----:B---3--:R-:W-:Y:S02]  /*6fb0*/  IADD3 R2, -R190, 0x10, RZ ;  /* 0x00000010be027810 */ /* 0x008fe40007ffe1ff */
[----:B--2---:R-:W-:Y:S02]  /*6fc0*/  IADD3 R6, P2, R0, R13, RZ ;  /* 0x0000000d00067210 */ /* 0x004fe40007f5e0ff */
[----:B------:R-:W-:Y:S03]  /*6fd0*/  LOP3.LUT R2, R2, 0xf, RZ, 0xc0, !PT ;  /* 0x0000000f02027812 */ /* 0x000fe600078ec0ff */
[----:B----4-:R-:W-:Y:S01]  /*6fe0*/  IMAD.X R7, R4, 0x1, R9, P2 ;  /* 0x0000000104077824 */ /* 0x010fe200010e0609 */
[----:B------:R-:W-:Y:S02]  /*6ff0*/  IADD3 R8, P4, P3, R2, R0, R12 ;  /* 0x0000000002087210 */ /* 0x000fe40007b9e00c */
[----:B------:R-:W-:Y:S02]  /*7000*/  IADD3 R2, P2, R0, R14, RZ ;  /* 0x0000000e00027210 */ /* 0x000fe40007f5e0ff */
[----:B------:R-:W-:Y:S03]  /*7010*/  IADD3.X R9, RZ, R4, R10, P4, P3 ;  /* 0x00000004ff097210 */ /* 0x000fe600027e640a */
[----:B------:R-:W-:Y:S01]  /*7020*/  IMAD.X R3, R4, 0x1, R11, P2 ;  /* 0x0000000104037824 */ /* 0x000fe200010e060b */
[----:B------:R-:W-:Y:S11]  /*7030*/  ISETP.NE.U32.AND P2, PT, R190, RZ, PT ;  /* 0x000000ffbe00720c */ /* 0x000ff60003f45070 */
[----:B------:R-:W-:Y:S02]  /*7040*/  @!UPT UIADD3 URZ, URZ, URZ, URZ ;  /* 0x0000003f3f3ff290 */ /* 0x000fe4000fffe03f */
[----:B------:R-:W-:Y:S01]  /*7050*/  @!PT LDS RZ, [RZ] ;  /* 0x00000000fffff984 */ /* 0x000fe20000000800 */
[----:B------:R-:W-:Y:S01]  /*7060*/  @!PT LDS RZ, [RZ] ;  /* 0x00000000fffff984 */ /* 0x000fe20000000800 */
[----:B------:R-:W-:Y:S01]  /*7070*/  @!PT LDS RZ, [RZ] ;  /* 0x00000000fffff984 */ /* 0x000fe20000000800 */
[----:B------:R2:W-:Y:S04]  /*7080*/  LDGSTS.E.BYPASS.LTC128B.128.ZFILL [R187+0x7100], [R8.64], P2 ;  /* 0x0710000008bb7fae */ /* 0x0005e80009141d46 */
[----:B------:R2:W-:Y:S04]  /*7090*/  LDGSTS.E.BYPASS.LTC128B.128 [R187+0x9100], [R6.64], !P0 ;  /* 0x0910000006bb7fae */ /* 0x0005e8000c101d46 */
[----:B------:R2:W-:Y:S02]  /*70a0*/  LDGSTS.E.BYPASS.LTC128B.128 [R187+0xb100], [R2.64], !P1 ;  /* 0x0b10000002bb7fae */ /* 0x0005e4000c901d46 */
.L_x_57:
[----:B--234-:R-:W-:Y:S05]  /*70b0*/  BSYNC B0 ;  /* 0x0000000000007941 */ /* 0x01cfea0003800000 */
.L_x_56:
[----:B------:R-:W-:Y:S01]  /*70c0*/  FMNMX.FTZ R2, R140, R101, !PT ;  /* 0x000000658c027209 */ /* 0x000fe20007810000 */
[----:B------:R-:W0:Y:S01]  /*70d0*/  LDGDEPBAR ;  /* 0x00000000000079af */ /* 0x000e220000000000 */
[----:B-1----:R-:W-:Y:S02]  /*70e0*/  FMNMX.FTZ R0, R143, R102, !PT ;  /* 0x000000668f007209 */ /* 0x002fe40007810000 */
[----:B------:R-:W-:Y:S02]  /*70f0*/  FMNMX.FTZ R2, R144, R2, !PT ;  /* 0x0000000290027209 */ /* 0x000fe40007810000 */
        /* <DEDUP_REMOVED lines=28> */
[----:B------:R-:W-:Y:S01]  /*72c0*/  FMNMX.FTZ R5, R161, R0, !PT ;  /* 0x00000000a1057209 */ /* 0x000fe20007810000 */
[----:B------:R-:W-:-:S05]  /*72d0*/  BRA.DIV ~URZ, `(.L_x_60) ;  /* 0x00006ca27f007947 */ /* 0x000fca000b800000 */
[----:B------:R-:W1:Y:S04]  /*72e0*/  SHFL.BFLY PT, R2, R4, 0x2, 0x1f ;  /* 0x0c401f0004027f89 */ /* 0x000e6800000e0000 */
[----:B------:R-:W2:Y:S01]  /*72f0*/  SHFL.BFLY PT, R0, R5, 0x2, 0x1f ;  /* 0x0c401f0005007f89 */ /* 0x000ea200000e0000 */
[----:B-1----:R-:W-:Y:S02]  /*7300*/  FMNMX.FTZ R2, R4, R2, !PT ;  /* 0x0000000204027209 */ /* 0x002fe40007810000 */
[----:B--2---:R-:W-:Y:S03]  /*7310*/  FMNMX.FTZ R4, R5, R0, !PT ;  /* 0x0000000005047209 */ /* 0x004fe60007810000 */
[----:B------:R-:W1:Y:S04]  /*7320*/  SHFL.BFLY PT, R3, R2, 0x1, 0x1f ;  /* 0x0c201f0002037f89 */ /* 0x000e6800000e0000 */
[----:B------:R2:W3:Y:S01]  /*7330*/  SHFL.BFLY PT, R0, R4, 0x1, 0x1f ;  /* 0x0c201f0004007f89 */ /* 0x0004e200000e0000 */
[----:B-1----:R-:W-:Y:S05]  /*7340*/  FMNMX.FTZ R100, R2, R3, !PT ;  /* 0x0000000302647209 */ /* 0x002fea0007810000 */
.L_x_138:
[C---:B------:R-:W-:Y:S01]  /*7350*/  FMUL.FTZ R147, R100.reuse, c[0x0][0x2d0] ;  /* 0x0000b40064937a20 */ /* 0x040fe20000410000 */
[----:B------:R-:W-:Y:S01]  /*7360*/  WARPSYNC 0xffffffff ;  /* 0xffffffff00007948 */ /* 0x000fe20003800000 */
[----:B------:R-:W-:Y:S01]  /*7370*/  FADD.FTZ R2, -R100, R101 ;  /* 0x0000006564027221 */ /* 0x000fe20000010100 */
[----:B------:R-:W-:Y:S01]  /*7380*/  ISETP.GT.AND P0, PT, R191, R199, PT ;  /* 0x000000c7bf00720c */ /* 0x000fe20003f04270 */
[--C-:B------:R-:W-:Y:S02]  /*7390*/  FFMA.FTZ R3, R140, c[0x0][0x2d0], -R147.reuse ;  /* 0x0000b4008c037a23 */ /* 0x100fe40000010893 */
[----:B------:R-:W-:Y:S02]  /*73a0*/  FMUL.FTZ R2, R2, c[0x0][0x2d0] ;  /* 0x0000b40002027a20 */ /* 0x000fe40000410000 */
[----:B------:R1:W-:Y:S10]  /*73b0*/  MUFU.EX2 R6, R3 ;  /* 0x0000000300067308 */ /* 0x0003f40000000800 */
[----:B------:R-:W4:Y:S01]  /*73c0*/  MUFU.EX2 R2, R2 ;  /* 0x0000000200027308 */ /* 0x000f220000000800 */
[--C-:B-1----:R-:W-:Y:S09]  /*73d0*/  FFMA.FTZ R3, R144, c[0x0][0x2d0], -R147.reuse ;  /* 0x0000b40090037a23 */ /* 0x102ff20000010893 */
[----:B------:R1:W5:Y:S02]  /*73e0*/  MUFU.EX2 R172, R3 ;  /* 0x0000000300ac7308 */ /* 0x0003640000000800 */
[--C-:B-1----:R-:W-:Y:S02]  /*73f0*/  FFMA.FTZ R3, R142, c[0x0][0x2d0], -R147.reuse ;  /* 0x0000b4008e037a23 */ /* 0x102fe40000010893 */
[C---:B----4-:R-:W-:Y:S06]  /*7400*/  FMUL.FTZ R8, R2.reuse, R128 ;  /* 0x0000008002087220 */ /* 0x050fec0000410000 */
[----:B------:R1:W-:Y:S01]  /*7410*/  MUFU.EX2 R174, R3 ;  /* 0x0000000300ae7308 */ /* 0x0003e20000000800 */
[C---:B------:R-:W-:Y:S02]  /*7420*/  FMUL.FTZ R9, R2.reuse, R129 ;  /* 0x0000008102097220 */ /* 0x040fe40000410000 */
        /* <DEDUP_REMOVED lines=10> */
[----:B------:R-:W-:Y:S01]  /*74d0*/  FMUL.FTZ R20, R2, R116 ;  /* 0x0000007402147220 */ /* 0x000fe20000410000 */
[----:B-1-3--:R-:W-:Y:S01]  /*74e0*/  FMNMX.FTZ R3, R0, R4, !PT ;  /* 0x0000000400037209 */ /* 0x00afe20007810000 */
[--C-:B------:R-:W-:Y:S01]  /*74f0*/  FFMA.FTZ R0, R136, c[0x0][0x2d0], -R147.reuse ;  /* 0x0000b40088007a23 */ /* 0x100fe20000010893 */
[----:B-----5:R-:W-:Y:S01]  /*7500*/  F2FP.BF16.PACK_AB R136, R172, R6 ;  /* 0x00000006ac88723e */ /* 0x020fe200000010ff */
[C---:B------:R-:W-:Y:S02]  /*7510*/  FMUL.FTZ R28, R2.reuse, R108 ;  /* 0x0000006c021c7220 */ /* 0x040fe40000410000 */
[----:B------:R-:W-:Y:S01]  /*7520*/  FMUL.FTZ R144, R3, c[0x0][0x2d0] ;  /* 0x0000b40003907a20 */ /* 0x000fe20000410000 */
[----:B------:R-:W1:Y:S01]  /*7530*/  MUFU.EX2 R175, R0 ;  /* 0x0000000000af7308 */ /* 0x000e620000000800 */
[C---:B------:R-:W-:Y:S02]  /*7540*/  FMUL.FTZ R29, R2.reuse, R109 ;  /* 0x0000006d021d7220 */ /* 0x040fe40000410000 */
[----:B--2---:R-:W-:Y:S02]  /*7550*/  FFMA.FTZ R4, R143, c[0x0][0x2d0], -R144 ;  /* 0x0000b4008f047a23 */ /* 0x004fe40000010890 */
[C---:B------:R-:W-:Y:S02]  /*7560*/  FMUL.FTZ R36, R2.reuse, R36 ;  /* 0x0000002402247220 */ /* 0x040fe40000410000 */
[C---:B------:R-:W-:Y:S02]  /*7570*/  FMUL.FTZ R37, R2.reuse, R37 ;  /* 0x0000002502257220 */ /* 0x040fe40000410000 */
[C---:B------:R-:W-:Y:S01]  /*7580*/  FMUL.FTZ R40, R2.reuse, R40 ;  /* 0x0000002802287220 */ /* 0x040fe20000410000 */
[----:B------:R2:W-:Y:S01]  /*7590*/  MUFU.EX2 R171, R4 ;  /* 0x0000000400ab7308 */ /* 0x0005e20000000800 */
[C---:B------:R-:W-:Y:S02]  /*75a0*/  FMUL.FTZ R41, R2.reuse, R41 ;  /* 0x0000002902297220 */ /* 0x040fe40000410000 */
[C---:B------:R-:W-:Y:S02]  /*75b0*/  FMUL.FTZ R44, R2.reuse, R44 ;  /* 0x0000002c022c7220 */ /* 0x040fe40000410000 */
[C---:B------:R-:W-:Y:S02]  /*75c0*/  FMUL.FTZ R45, R2.reuse, R45 ;  /* 0x0000002d022d7220 */ /* 0x040fe40000410000 */
[C---:B------:R-:W-:Y:S02]  /*75d0*/  FMUL.FTZ R48, R2.reuse, R48 ;  /* 0x0000003002307220 */ /* 0x040fe40000410000 */
[C---:B------:R-:W-:Y:S02]  /*75e0*/  FMUL.FTZ R49, R2.reuse, R49 ;  /* 0x0000003102317220 */ /* 0x040fe40000410000 */
[C---:B------:R-:W-:Y:S02]  /*75f0*/  FMUL.FTZ R52, R2.reuse, R52 ;  /* 0x0000003402347220 */ /* 0x040fe40000410000 */
[C---:B------:R-:W-:Y:S01]  /*7600*/  FMUL.FTZ R53, R2.reuse, R53 ;  /* 0x0000003502357220 */ /* 0x040fe20000410000 */
[----:B-1----:R-:W-:Y:S01]  /*7610*/  F2FP.BF16.PACK_AB R138, R175, R174 ;  /* 0x000000aeaf8a723e */ /* 0x002fe200000010ff */
[----:B------:R-:W-:Y:S02]  /*7620*/  FADD.FTZ R0, -R3, R102 ;  /* 0x0000006603007221 */ /* 0x000fe40000010100 */
[----:B------:R-:W-:Y:S02]  /*7630*/  FFMA.FTZ R102, R2, R193, R6 ;  /* 0x000000c102667223 */ /* 0x000fe40000010006 */
[----:B------:R-:W-:Y:S02]  /*7640*/  FMUL.FTZ R0, R0, c[0x0][0x2d0] ;  /* 0x0000b40000007a20 */ /* 0x000fe40000410000 */
[C---:B------:R-:W-:Y:S02]  /*7650*/  FMUL.FTZ R56, R2.reuse, R56 ;  /* 0x0000003802387220 */ /* 0x040fe40000410000 */
[C---:B------:R-:W-:Y:S02]  /*7660*/  FMUL.FTZ R57, R2.reuse, R57 ;  /* 0x0000003902397220 */ /* 0x040fe40000410000 */
[--C-:B--2---:R-:W-:Y:S01]  /*7670*/  FFMA.FTZ R4, R145, c[0x0][0x2d0], -R144.reuse ;  /* 0x0000b40091047a23 */ /* 0x104fe20000010890 */
[----:B------:R-:W1:Y:S01]  /*7680*/  MUFU.EX2 R0, R0 ;  /* 0x0000000000007308 */ /* 0x000e620000000800 */
[C---:B------:R-:W-:Y:S02]  /*7690*/  FMUL.FTZ R60, R2.reuse, R60 ;  /* 0x0000003c023c7220 */ /* 0x040fe40000410000 */
[C---:B------:R-:W-:Y:S02]  /*76a0*/  FMUL.FTZ R61, R2.reuse, R61 ;  /* 0x0000003d023d7220 */ /* 0x040fe40000410000 */
[C---:B------:R-:W-:Y:S02]  /*76b0*/  FMUL.FTZ R64, R2.reuse, R64 ;  /* 0x0000004002407220 */ /* 0x040fe40000410000 */
[C---:B------:R-:W-:Y:S02]  /*76c0*/  FMUL.FTZ R65, R2.reuse, R65 ;  /* 0x0000004102417220 */ /* 0x040fe40000410000 */
[C---:B------:R-:W-:Y:S01]  /*76d0*/  FMUL.FTZ R68, R2.reuse, R68 ;  /* 0x0000004402447220 */ /* 0x040fe20000410000 */
[----:B------:R2:W3:Y:S01]  /*76e0*/  MUFU.EX2 R145, R4 ;  /* 0x0000000400917308 */ /* 0x0004e20000000800 */
[C---:B------:R-:W-:Y:S02]  /*76f0*/  FMUL.FTZ R69, R2.reuse, R69 ;  /* 0x0000004502457220 */ /* 0x040fe40000410000 */
[C---:B------:R-:W-:Y:S02]  /*7700*/  FMUL.FTZ R72, R2.reuse, R72 ;  /* 0x0000004802487220 */ /* 0x040fe40000410000 */
[C---:B------:R-:W-:Y:S02]  /*7710*/  FMUL.FTZ R73, R2.reuse, R73 ;  /* 0x0000004902497220 */ /* 0x040fe40000410000 */
[C---:B------:R-:W-:Y:S02]  /*7720*/  FMUL.FTZ R76, R2.reuse, R76 ;  /* 0x0000004c024c7220 */ /* 0x040fe40000410000 */
[C---:B------:R-:W-:Y:S02]  /*7730*/  FMUL.FTZ R77, R2.reuse, R77 ;  /* 0x0000004d024d7220 */ /* 0x040fe40000410000 */
[C---:B------:R-:W-:Y:S02]  /*7740*/  FMUL.FTZ R80, R2.reuse, R80 ;  /* 0x0000005002507220 */ /* 0x040fe40000410000 */
[----:B------:R-:W-:Y:S02]  /*7750*/  FMUL.FTZ R81, R2, R81 ;  /* 0x0000005102517220 */ /* 0x000fe40000410000 */
[C---:B-1----:R-:W-:Y:S02]  /*7760*/  FMUL.FTZ R10, R0.reuse, R130 ;  /* 0x00000082000a7220 */ /* 0x042fe40000410000 */
[C---:B------:R-:W-:Y:S02]  /*7770*/  FMUL.FTZ R11, R0.reuse, R131 ;  /* 0x00000083000b7220 */ /* 0x040fe40000410000 */
[----:B------:R-:W-:Y:S01]  /*7780*/  LDSM.16.MT88.4 R128, [R178] ;  /* 0x00000000b280783b */ /* 0x000fe20000004200 */
[C---:B------:R-:W-:Y:S02]  /*7790*/  FMUL.FTZ R18, R0.reuse, R122 ;  /* 0x0000007a00127220 */ /* 0x040fe40000410000 */
[C---:B------:R-:W-:Y:S02]  /*77a0*/  FMUL.FTZ R19, R0.reuse, R123 ;  /* 0x0000007b00137220 */ /* 0x040fe40000410000 */
[--C-:B--2---:R-:W-:Y:S02]  /*77b0*/  FFMA.FTZ R4, R141, c[0x0][0x2d0], -R144.reuse ;  /* 0x0000b4008d047a23 */ /* 0x104fe40000010890 */
[C---:B------:R-:W-:Y:S01]  /*77c0*/  FMUL.FTZ R6, R0.reuse, R134 ;  /* 0x0000008600067220 */ /* 0x040fe20000410000 */
[----:B------:R-:W1:Y:S01]  /*77d0*/  LDSM.16.MT88.4 R140, [R177] ;  /* 0x00000000b18c783b */ /* 0x000e620000004200 */
[----:B------:R2:W-:Y:S01]  /*77e0*/  MUFU.EX2 R173, R4 ;  /* 0x0000000400ad7308 */ /* 0x0005e20000000800 */
[C---:B------:R-:W-:Y:S02]  /*77f0*/  FMUL.FTZ R7, R0.reuse, R135 ;  /* 0x0000008700077220 */ /* 0x040fe40000410000 */
[C---:B------:R-:W-:Y:S02]  /*7800*/  FMUL.FTZ R26, R0.reuse, R114 ;  /* 0x00000072001a7220 */ /* 0x040fe40000410000 */
[C---:B------:R-:W-:Y:S02]  /*7810*/  FMUL.FTZ R27, R0.reuse, R115 ;  /* 0x00000073001b7220 */ /* 0x040fe40000410000 */
[----:B------:R-:W4:Y:S01]  /*7820*/  LDSM.16.MT88.4 R120, [R180] ;  /* 0x00000000b478783b */ /* 0x000f220000004200 */
[C---:B------:R-:W-:Y:S02]  /*7830*/  FMUL.FTZ R14, R0.reuse, R126 ;  /* 0x0000007e000e7220 */ /* 0x040fe40000410000 */
[C---:B------:R-:W-:Y:S02]  /*7840*/  FMUL.FTZ R15, R0.reuse, R127 ;  /* 0x0000007f000f7220 */ /* 0x040fe40000410000 */
[C---:B------:R-:W-:Y:S02]  /*7850*/  FMUL.FTZ R34, R0.reuse, R106 ;  /* 0x0000006a00227220 */ /* 0x040fe40000410000 */
[C---:B------:R-:W-:Y:S01]  /*7860*/  FMUL.FTZ R35, R0.reuse, R107 ;  /* 0x0000006b00237220 */ /* 0x040fe20000410000 */
[----:B------:R-:W5:Y:S01]  /*7870*/  LDSM.16.MT88.4 R112, [R179] ;  /* 0x00000000b370783b */ /* 0x000f620000004200 */
[C---:B------:R-:W-:Y:S02]  /*7880*/  FMUL.FTZ R22, R0.reuse, R118 ;  /* 0x0000007600167220 */ /* 0x040fe40000410000 */
[C---:B------:R-:W-:Y:S02]  /*7890*/  FMUL.FTZ R23, R0.reuse, R119 ;  /* 0x0000007700177220 */ /* 0x040fe40000410000 */
[C---:B------:R-:W-:Y:S02]  /*78a0*/  FMUL.FTZ R30, R0.reuse, R110 ;  /* 0x0000006e001e7220 */ /* 0x040fe40000410000 */
[C---:B------:R-:W-:Y:S01]  /*78b0*/  FMUL.FTZ R31, R0.reuse, R111 ;  /* 0x0000006f001f7220 */ /* 0x040fe20000410000 */
[----:B------:R-:W4:Y:S01]  /*78c0*/  LDSM.16.MT88.4 R104, [R177+0x2000] ;  /* 0x00200000b168783b */ /* 0x000f220000004200 */
[--C-:B--2---:R-:W-:Y:S01]  /*78d0*/  FFMA.FTZ R4, R137, c[0x0][0x2d0], -R144.reuse ;  /* 0x0000b40089047a23 */ /* 0x104fe20000010890 */
[----:B---3--:R-:W-:Y:S01]  /*78e0*/  F2FP.BF16.PACK_AB R137, R145, R171 ;  /* 0x000000ab9189723e */ /* 0x008fe200000010ff */
[C---:B------:R-:W-:Y:S02]  /*78f0*/  FMUL.FTZ R38, R0.reuse, R38 ;  /* 0x0000002600267220 */ /* 0x040fe40000410000 */
[----:B------:R-:W2:Y:S01]  /*7900*/  MUFU.EX2 R195, R4 ;  /* 0x0000000400c37308 */ /* 0x000ea20000000800 */
[C---:B------:R-:W-:Y:S02]  /*7910*/  FMUL.FTZ R39, R0.reuse, R39 ;  /* 0x0000002700277220 */ /* 0x040fe40000410000 */
[C---:B------:R-:W-:Y:S01]  /*7920*/  FMUL.FTZ R42, R0.reuse, R42 ;  /* 0x0000002a002a7220 */ /* 0x040fe20000410000 */
[----:B------:R-:W-:Y:S01]  /*7930*/  LDSM.16.MT88.4 R108, [R177+0x800] ;  /* 0x00080000b16c783b */ /* 0x000fe20000004200 */
        /* <DEDUP_REMOVED lines=10> */
[----:B--2---:R-:W-:Y:S01]  /*79e0*/  F2FP.BF16.PACK_AB R139, R195, R173 ;  /* 0x000000adc38b723e */ /* 0x004fe200000010ff */
[----:B------:R-:W-:Y:S02]  /*79f0*/  FMUL.FTZ R4, R2, R132 ;  /* 0x0000008402047220 */ /* 0x000fe40000410000 */
[C---:B------:R-:W-:Y:S02]  /*7a00*/  FMUL.FTZ R63, R0.reuse, R63 ;  /* 0x0000003f003f7220 */ /* 0x040fe40000410000 */
[C---:B------:R-:W-:Y:S02]  /*7a10*/  FMUL.FTZ R66, R0.reuse, R66 ;  /* 0x0000004200427220 */ /* 0x040fe40000410000 */
[----:B------:R-:W-:Y:S01]  /*7a20*/  FMUL.FTZ R67, R0, R67 ;  /* 0x0000004300437220 */ /* 0x000fe20000410000 */
[C---:B-1----:R-:W-:Y:S05]  /*7a30*/  HMMA.16816.F32.BF16 R4, R136.reuse, R140, R4 ;  /* 0x0000008c8804723c */ /* 0x042fea0000041804 */
[C---:B------:R-:W-:Y:S02]  /*7a40*/  FMUL.FTZ R84, R2.reuse, R84 ;  /* 0x0000005402547220 */ /* 0x040fe40000410000 */
[C---:B------:R-:W-:Y:S01]  /*7a50*/  FMUL.FTZ R85, R2.reuse, R85 ;  /* 0x0000005502557220 */ /* 0x040fe20000410000 */
[C---:B------:R-:W-:Y:S04]  /*7a60*/  HMMA.16816.F32.BF16 R8, R136.reuse, R142, R8 ;  /* 0x0000008e8808723c */ /* 0x040fe80000041808 */
[C---:B------:R-:W-:Y:S02]  /*7a70*/  FMUL.FTZ R88, R2.reuse, R88 ;  /* 0x0000005802587220 */ /* 0x040fe40000410000 */
[----:B------:R-:W-:Y:S02]  /*7a80*/  FMUL.FTZ R89, R2, R89 ;  /* 0x0000005902597220 */ /* 0x000fe40000410000 */
[C---:B------:R-:W-:Y:S04]  /*7a90*/  HMMA.16816.F32.BF16 R12, R136.reuse, R128, R12 ;  /* 0x00000080880c723c */ /* 0x040fe8000004180c */
[C---:B------:R-:W-:Y:S02]  /*7aa0*/  FMUL.FTZ R70, R0.reuse, R70 ;  /* 0x0000004600467220 */ /* 0x040fe40000410000 */
[C---:B------:R-:W-:Y:S02]  /*7ab0*/  FMUL.FTZ R71, R0.reuse, R71 ;  /* 0x0000004700477220 */ /* 0x040fe40000410000 */
[C---:B------:R-:W-:Y:S01]  /*7ac0*/  HMMA.16816.F32.BF16 R16, R136.reuse, R130, R16 ;  /* 0x000000828810723c */ /* 0x040fe20000041810 */
[----:B------:R-:W-:Y:S03]  /*7ad0*/  LDSM.16.MT88.4 R128, [R177+0x1800] ;  /* 0x00180000b180783b */ /* 0x000fe60000004200 */
[C---:B------:R-:W-:Y:S02]  /*7ae0*/  FMUL.FTZ R74, R0.reuse, R74 ;  /* 0x0000004a004a7220 */ /* 0x040fe40000410000 */
[C---:B------:R-:W-:Y:S02]  /*7af0*/  FMUL.FTZ R75, R0.reuse, R75 ;  /* 0x0000004b004b7220 */ /* 0x040fe40000410000 */
[C---:B----4-:R-:W-:Y:S04]  /*7b00*/  HMMA.16816.F32.BF16 R20, R136.reuse, R120, R20 ;  /* 0x000000788814723c */ /* 0x050fe80000041814 */
[C---:B------:R-:W-:Y:S02]  /*7b10*/  FMUL.FTZ R78, R0.reuse, R78 ;  /* 0x0000004e004e7220 */ /* 0x040fe40000410000 */
[C---:B------:R-:W-:Y:S02]  /*7b20*/  FMUL.FTZ R79, R0.reuse, R79 ;  /* 0x0000004f004f7220 */ /* 0x040fe40000410000 */
[C---:B------:R-:W-:Y:S04]  /*7b30*/  HMMA.16816.F32.BF16 R24, R136.reuse, R122, R24 ;  /* 0x0000007a8818723c */ /* 0x040fe80000041818 */
[--C-:B------:R-:W-:Y:S02]  /*7b40*/  FFMA.FTZ R120, R169, c[0x0][0x2d0], -R147.reuse ;  /* 0x0000b400a9787a23 */ /* 0x100fe40000010893 */
[C---:B------:R-:W-:Y:S02]  /*7b50*/  FMUL.FTZ R82, R0.reuse, R82 ;  /* 0x0000005200527220 */ /* 0x040fe40000410000 */
[C---:B-----5:R-:W-:Y:S01]  /*7b60*/  HMMA.16816.F32.BF16 R28, R136.reuse, R112, R28 ;  /* 0x00000070881c723c */ /* 0x060fe2000004181c */
[----:B------:R-:W-:Y:S03]  /*7b70*/  MUFU.EX2 R143, R120 ;  /* 0x00000078008f7308 */ /* 0x000fe60000000800 */
[C---:B------:R-:W-:Y:S02]  /*7b80*/  FMUL.FTZ R83, R0.reuse, R83 ;  /* 0x0000005300537220 */ /* 0x040fe40000410000 */
[C---:B------:R-:W-:Y:S02]  /*7b90*/  FMUL.FTZ R86, R0.reuse, R86 ;  /* 0x0000005600567220 */ /* 0x040fe40000410000 */
[C---:B------:R-:W-:Y:S01]  /*7ba0*/  HMMA.16816.F32.BF16 R32, R136.reuse, R114, R32 ;  /* 0x000000728820723c */ /* 0x040fe20000041820 */
[----:B------:R-:W-:Y:S03]  /*7bb0*/  LDSM.16.MT88.4 R112, [R178+0x800] ;  /* 0x00080000b270783b */ /* 0x000fe60000004200 */
[C---:B------:R-:W-:Y:S02]  /*7bc0*/  FMUL.FTZ R87, R0.reuse, R87 ;  /* 0x0000005700577220 */ /* 0x040fe40000410000 */
[C---:B------:R-:W-:Y:S02]  /*7bd0*/  FMUL.FTZ R90, R0.reuse, R90 ;  /* 0x0000005a005a7220 */ /* 0x040fe40000410000 */
[C---:B------:R-:W-:Y:S04]  /*7be0*/  HMMA.16816.F32.BF16 R36, R136.reuse, R104, R36 ;  /* 0x000000688824723c */ /* 0x040fe80000041824 */
[----:B------:R-:W-:Y:S02]  /*7bf0*/  FMUL.FTZ R91, R0, R91 ;  /* 0x0000005b005b7220 */ /* 0x000fe40000410000 */
[C---:B------:R-:W-:Y:S02]  /*7c00*/  FMUL.FTZ R92, R2.reuse, R92 ;  /* 0x0000005c025c7220 */ /* 0x040fe40000410000 */
[C---:B------:R-:W-:Y:S01]  /*7c10*/  HMMA.16816.F32.BF16 R40, R136.reuse, R106, R40 ;  /* 0x0000006a8828723c */ /* 0x040fe20000041828 */
[----:B------:R-:W1:Y:S03]  /*7c20*/  LDSM.16.MT88.4 R104, [R178+0x2000] ;  /* 0x00200000b268783b */ /* 0x000e660000004200 */
[C---:B------:R-:W-:Y:S02]  /*7c30*/  FMUL.FTZ R93, R2.reuse, R93 ;  /* 0x0000005d025d7220 */ /* 0x040fe40000410000 */
[C---:B------:R-:W-:Y:S02]  /*7c40*/  FMUL.FTZ R96, R2.reuse, R96 ;  /* 0x0000006002607220 */ /* 0x040fe40000410000 */
[----:B------:R-:W-:Y:S04]  /*7c50*/  FMUL.FTZ R97, R2, R97 ;  /* 0x0000006102617220 */ /* 0x000fe80000410000 */
[----:B------:R-:W-:Y:S02]  /*7c60*/  FFMA.FTZ R2, R152, c[0x0][0x2d0], -R147 ;  /* 0x0000b40098027a23 */ /* 0x000fe40000010893 */
[----:B------:R-:W-:Y:S02]  /*7c70*/  FFMA.FTZ R101, R153, c[0x0][0x2d0], -R144 ;  /* 0x0000b40099657a23 */ /* 0x000fe40000010890 */
[----:B------:R2:W-:Y:S01]  /*7c80*/  MUFU.EX2 R124, R2 ;  /* 0x00000002007c7308 */ /* 0x0005e20000000800 */
[C---:B------:R-:W-:Y:S02]  /*7c90*/  FMUL.FTZ R94, R0.reuse, R94 ;  /* 0x0000005e005e7220 */ /* 0x040fe40000410000 */
[C---:B------:R-:W-:Y:S02]  /*7ca0*/  FMUL.FTZ R95, R0.reuse, R95 ;  /* 0x0000005f005f7220 */ /* 0x040fe40000410000 */
[C---:B------:R-:W-:Y:S02]  /*7cb0*/  FMUL.FTZ R98, R0.reuse, R98 ;  /* 0x0000006200627220 */ /* 0x040fe40000410000 */
[C---:B------:R-:W-:Y:S02]  /*7cc0*/  FMUL.FTZ R99, R0.reuse, R99 ;  /* 0x0000006300637220 */ /* 0x040fe40000410000 */
[----:B------:R-:W-:Y:S01]  /*7cd0*/  FFMA.FTZ R0, R0, R194, R171 ;  /* 0x000000c200007223 */ /* 0x000fe200000100ab */
[----:B------:R3:W-:Y:S03]  /*7ce0*/  MUFU.EX2 R125, R101 ;  /* 0x00000065007d7308 */ /* 0x0007e60000000800 */
[----:B------:R-:W-:Y:S02]  /*7cf0*/  FADD.FTZ R116, R145, R0 ;  /* 0x0000000091747221 */ /* 0x000fe40000010000 */
[--C-:B------:R-:W-:Y:S02]  /*7d00*/  FFMA.FTZ R0, R168, c[0x0][0x2d0], -R147.reuse ;  /* 0x0000b400a8007a23 */ /* 0x100fe40000010893 */
[----:B------:R-:W-:Y:S02]  /*7d10*/  FADD.FTZ R122, R173, R116 ;  /* 0x00000074ad7a7221 */ /* 0x000fe40000010000 */
[----:B------:R-:W-:Y:S01]  /*7d20*/  LDSM.16.MT88.4 R116, [R180+0x1000] ;  /* 0x00100000b474783b */ /* 0x000fe20000004200 */
[----:B------:R4:W-:Y:S01]  /*7d30*/  MUFU.EX2 R152, R0 ;  /* 0x0000000000987308 */ /* 0x0009e20000000800 */
[--C-:B--2---:R-:W-:Y:S01]  /*7d40*/  FFMA.FTZ R2, R150, c[0x0][0x2d0], -R147.reuse ;  /* 0x0000b40096027a23 */ /* 0x104fe20000010893 */
[C---:B-1----:R-:W-:Y:S08]  /*7d50*/  HMMA.16816.F32.BF16 R44, R136.reuse, R104, R44 ;  /* 0x00000068882c723c */ /* 0x042ff0000004182c */
[----:B------:R1:W-:Y:S01]  /*7d60*/  MUFU.EX2 R126, R2 ;  /* 0x00000002007e7308 */ /* 0x0003e20000000800 */
[C---:B------:R-:W-:Y:S01]  /*7d70*/  HMMA.16816.F32.BF16 R48, R136.reuse, R106, R48 ;  /* 0x0000006a8830723c */ /* 0x040fe20000041830 */
[----:B------:R-:W2:Y:S02]  /*7d80*/  LDSM.16.MT88.4 R104, [R180+0x2000] ;  /* 0x00200000b468783b */ /* 0x000ea40000004200 */
[--C-:B---3--:R-:W-:Y:S02]  /*7d90*/  FFMA.FTZ R101, R158, c[0x0][0x2d0], -R147.reuse ;  /* 0x0000b4009e657a23 */ /* 0x108fe40000010893 */
[--C-:B----4-:R-:W-:Y:S02]  /*7da0*/  FFMA.FTZ R0, R165, c[0x0][0x2d0], -R147.reuse ;  /* 0x0000b400a5007a23 */ /* 0x110fe40000010893 */
[--C-:B-1----:R-:W-:Y:S04]  /*7db0*/  FFMA.FTZ R2, R148, c[0x0][0x2d0], -R147.reuse ;  /* 0x0000b40094027a23 */ /* 0x102fe80000010893 */
[----:B------:R1:W-:Y:S01]  /*7dc0*/  MUFU.EX2 R182, R2 ;  /* 0x0000000200b67308 */ /* 0x0003e20000000800 */
[C---:B--2---:R-:W-:Y:S08]  /*7dd0*/  HMMA.16816.F32.BF16 R52, R136.reuse, R104, R52 ;  /* 0x000000688834723c */ /* 0x044ff00000041834 */
[C---:B------:R-:W-:Y:S01]  /*7de0*/  HMMA.16816.F32.BF16 R56, R136.reuse, R106, R56 ;  /* 0x0000006a8838723c */ /* 0x040fe20000041838 */
[----:B------:R-:W2:Y:S03]  /*7df0*/  LDSM.16.MT88.4 R104, [R179+0x2000] ;  /* 0x00200000b368783b */ /* 0x000ea60000004200 */
[--C-:B-1----:R-:W-:Y:S02]  /*7e00*/  FFMA.FTZ R2, R146, c[0x0][0x2d0], -R147.reuse ;  /* 0x0000b40092027a23 */ /* 0x102fe40000010893 */
[----:B------:R1:W-:Y:S10]  /*7e10*/  MUFU.EX2 R146, R101 ;  /* 0x0000006500927308 */ /* 0x0003f40000000800 */
[----:B------:R3:W-:Y:S01]  /*7e20*/  MUFU.EX2 R190, R2 ;  /* 0x0000000200be7308 */ /* 0x0007e20000000800 */
[--C-:B-1----:R-:W-:Y:S09]  /*7e30*/  FFMA.FTZ R101, R161, c[0x0][0x2d0], -R144.reuse ;  /* 0x0000b400a1657a23 */ /* 0x102ff20000010890 */
[----:B------:R-:W-:Y:S01]  /*7e40*/  MUFU.EX2 R101, R101 ;  /* 0x0000006500657308 */ /* 0x000fe20000000800 */
[--C-:B---3--:R-:W-:Y:S01]  /*7e50*/  FFMA.FTZ R2, R151, c[0x0][0x2d0], -R144.reuse ;  /* 0x0000b40097027a23 */ /* 0x108fe20000010890 */
[C---:B--2---:R-:W-:Y:S08]  /*7e60*/  HMMA.16816.F32.BF16 R60, R136.reuse, R104, R60 ;  /* 0x00000068883c723c */ /* 0x044ff0000004183c */
[----:B------:R1:W2:Y:S01]  /*7e70*/  MUFU.EX2 R123, R2 ;  /* 0x00000002007b7308 */ /* 0x0002a20000000800 */
[C---:B------:R-:W-:Y:S01]  /*7e80*/  HMMA.16816.F32.BF16 R64, R136.reuse, R106, R64 ;  /* 0x0000006a8840723c */ /* 0x040fe20000041840 */
[----:B------:R-:W3:Y:S02]  /*7e90*/  LDSM.16.MT88.4 R104, [R177+0x4000] ;  /* 0x00400000b168783b */ /* 0x000ee40000004200 */
[--C-:B-1----:R-:W-:Y:S06]  /*7ea0*/  FFMA.FTZ R2, R149, c[0x0][0x2d0], -R144.reuse ;  /* 0x0000b40095027a23 */ /* 0x102fec0000010890 */
[----:B------:R1:W-:Y:S01]  /*7eb0*/  MUFU.EX2 R181, R2 ;  /* 0x0000000200b57308 */ /* 0x0003e20000000800 */
[C---:B---3--:R-:W-:Y:S08]  /*7ec0*/  HMMA.16816.F32.BF16 R68, R136.reuse, R104, R68 ;  /* 0x000000688844723c */ /* 0x048ff00000041844 */
[C---:B------:R-:W-:Y:S01]  /*7ed0*/  HMMA.16816.F32.BF16 R72, R136.reuse, R106, R72 ;  /* 0x0000006a8848723c */ /* 0x040fe20000041848 */
[----:B------:R-:W3:Y:S03]  /*7ee0*/  LDSM.16.MT88.4 R104, [R178+0x4000] ;  /* 0x00400000b268783b */ /* 0x000ee60000004200 */
[----:B-1----:R-:W-:Y:S02]  /*7ef0*/  FFMA.FTZ R2, R154, c[0x0][0x2d0], -R144 ;  /* 0x0000b4009a027a23 */ /* 0x002fe40000010890 */
[----:B------:R1:W-:Y:S10]  /*7f00*/  MUFU.EX2 R154, R0 ;  /* 0x00000000009a7308 */ /* 0x0003f40000000800 */
[----:B------:R4:W5:Y:S01]  /*7f10*/  MUFU.EX2 R171, R2 ;  /* 0x0000000200ab7308 */ /* 0x0009620000000800 */
[--C-:B-1----:R-:W-:Y:S09]  /*7f20*/  FFMA.FTZ R0, R156, c[0x0][0x2d0], -R147.reuse ;  /* 0x0000b4009c007a23 */ /* 0x102ff20000010893 */
[----:B------:R1:W-:Y:S01]  /*7f30*/  MUFU.EX2 R153, R0 ;  /* 0x0000000000997308 */ /* 0x0003e20000000800 */
[----:B----4-:R-:W-:Y:S01]  /*7f40*/  FADD.FTZ R2, R172, R102 ;  /* 0x00000066ac027221 */ /* 0x010fe20000010000 */
[C---:B---3--:R-:W-:Y:S03]  /*7f50*/  HMMA.16816.F32.BF16 R76, R136.reuse, R104, R76 ;  /* 0x00000068884c723c */ /* 0x048fe6000004184c */
[--C-:B------:R-:W-:Y:S05]  /*7f60*/  FFMA.FTZ R102, R159, c[0x0][0x2d0], -R147.reuse ;  /* 0x0000b4009f667a23 */ /* 0x100fea0000010893 */
[----:B------:R-:W3:Y:S01]  /*7f70*/  MUFU.EX2 R145, R102 ;  /* 0x0000006600917308 */ /* 0x000ee20000000800 */
[C---:B------:R-:W-:Y:S01]  /*7f80*/  HMMA.16816.F32.BF16 R80, R136.reuse, R106, R80 ;  /* 0x0000006a8850723c */ /* 0x040fe20000041850 */
[----:B------:R-:W4:Y:S02]  /*7f90*/  LDSM.16.MT88.4 R104, [R180+0x4000] ;  /* 0x00400000b468783b */ /* 0x000f240000004200 */
[--C-:B-1----:R-:W-:Y:S06]  /*7fa0*/  FFMA.FTZ R0, R155, c[0x0][0x2d0], -R147.reuse ;  /* 0x0000b4009b007a23 */ /* 0x102fec0000010893 */
[----:B------:R1:W-:Y:S03]  /*7fb0*/  MUFU.EX2 R155, R0 ;  /* 0x00000000009b7308 */ /* 0x0003e60000000800 */
[--C-:B-1----:R-:W-:Y:S01]  /*7fc0*/  FFMA.FTZ R0, R166, c[0x0][0x2d0], -R144.reuse ;  /* 0x0000b400a6007a23 */ /* 0x102fe20000010890 */
[C---:B----4-:R-:W-:Y:S06]  /*7fd0*/  HMMA.16816.F32.BF16 R84, R136.reuse, R104, R84 ;  /* 0x000000688854723c */ /* 0x050fec0000041854 */
[----:B------:R1:W-:Y:S02]  /*7fe0*/  MUFU.EX2 R151, R0 ;  /* 0x0000000000977308 */ /* 0x0003e40000000800 */
[C---:B------:R-:W-:Y:S01]  /*7ff0*/  HMMA.16816.F32.BF16 R88, R136.reuse, R106, R88 ;  /* 0x0000006a8858723c */ /* 0x040fe20000041858 */
[----:B------:R-:W4:Y:S03]  /*8000*/  LDSM.16.MT88.4 R104, [R179+0x4000] ;  /* 0x00400000b368783b */ /* 0x000f260000004200 */
[--C-:B-1----:R-:W-:Y:S04]  /*8010*/  FFMA.FTZ R0, R167, c[0x0][0x2d0], -R144.reuse ;  /* 0x0000b400a7007a23 */ /* 0x102fe80000010890 */
[----:B------:R1:W-:Y:S01]  /*8020*/  MUFU.EX2 R150, R0 ;  /* 0x0000000000967308 */ /* 0x0003e20000000800 */
[C---:B----4-:R-:W-:Y:S03]  /*8030*/  HMMA.16816.F32.BF16 R92, R136.reuse, R104, R92 ;  /* 0x00000068885c723c */ /* 0x050fe6000004185c */
[--C-:B-1----:R-:W-:Y:S04]  /*8040*/  FFMA.FTZ R0, R164, c[0x0][0x2d0], -R144.reuse ;  /* 0x0000b400a4007a23 */ /* 0x102fe80000010890 */
[----:B--2---:R-:W-:Y:S01]  /*8050*/  F2FP.BF16.PACK_AB R105, R125, R123 ;  /* 0x0000007b7d69723e */ /* 0x004fe200000010ff */
[----:B------:R-:W-:Y:S01]  /*8060*/  HMMA.16816.F32.BF16 R96, R136, R106, R96 ;  /* 0x0000006a8860723c */ /* 0x000fe20000041860 */
[----:B------:R1:W-:Y:S03]  /*8070*/  MUFU.EX2 R149, R0 ;  /* 0x0000000000957308 */ /* 0x0003e60000000800 */
[----:B------:R-:W-:Y:S03]  /*8080*/  F2FP.BF16.PACK_AB R104, R126, R124 ;  /* 0x0000007c7e68723e */ /* 0x000fe600000010ff */
[----:B------:R-:W-:Y:S02]  /*8090*/  F2FP.BF16.PACK_AB R106, R190, R182 ;  /* 0x000000b6be6a723e */ /* 0x000fe400000010ff */
[----:B-----5:R-:W-:Y:S03]  /*80a0*/  F2FP.BF16.PACK_AB R107, R171, R181 ;  /* 0x000000b5ab6b723e */ /* 0x020fe600000010ff */
[----:B---3--:R-:W-:Y:S04]  /*80b0*/  F2FP.BF16.PACK_AB R136, R145, R143 ;  /* 0x0000008f9188723e */ /* 0x008fe800000010ff */
[C---:B------:R-:W-:Y:S08]  /*80c0*/  HMMA.16816.F32.BF16 R4, R104.reuse, R108, R4 ;  /* 0x0000006c6804723c */ /* 0x040ff00000041804 */
[C---:B------:R-:W-:Y:S01]  /*80d0*/  HMMA.16816.F32.BF16 R8, R104.reuse, R110, R8 ;  /* 0x0000006e6808723c */ /* 0x040fe20000041808 */
[----:B------:R-:W2:Y:S03]  /*80e0*/  LDSM.16.MT88.4 R108, [R180+0x800] ;  /* 0x00080000b46c783b */ /* 0x000ea60000004200 */
[----:B-1----:R-:W-:Y:S04]  /*80f0*/  FFMA.FTZ R0, R170, c[0x0][0x2d0], -R144 ;  /* 0x0000b400aa007a23 */ /* 0x002fe80000010890 */
[C---:B------:R-:W-:Y:S01]  /*8100*/  HMMA.16816.F32.BF16 R12, R104.reuse, R112, R12 ;  /* 0x00000070680c723c */ /* 0x040fe2000004180c */
[----:B------:R1:W-:Y:S07]  /*8110*/  MUFU.EX2 R148, R0 ;  /* 0x0000000000947308 */ /* 0x0003ee0000000800 */
[C---:B------:R-:W-:Y:S01]  /*8120*/  HMMA.16816.F32.BF16 R16, R104.reuse, R114, R16 ;  /* 0x000000726810723c */ /* 0x040fe20000041810 */
[----:B------:R-:W3:Y:S03]  /*8130*/  LDSM.16.MT88.4 R112, [R179+0x800] ;  /* 0x00080000b370783b */ /* 0x000ee60000004200 */
[----:B-1----:R-:W-:Y:S02]  /*8140*/  FADD.FTZ R0, R174, R2 ;  /* 0x00000002ae007221 */ /* 0x002fe40000010000 */
[----:B------:R-:W-:Y:S02]  /*8150*/  FFMA.FTZ R2, R157, c[0x0][0x2d0], -R147 ;  /* 0x0000b4009d027a23 */ /* 0x000fe40000010893 */
[----:B------:R-:W-:Y:S02]  /*8160*/  FADD.FTZ R121, R175, R0 ;  /* 0x00000000af797221 */ /* 0x000fe40000010000 */
[----:B------:R1:W4:Y:S02]  /*8170*/  MUFU.EX2 R147, R2 ;  /* 0x0000000200937308 */ /* 0x0003240000000800 */
[----:B------:R-:W-:Y:S01]  /*8180*/  FFMA.FTZ R0, R160, c[0x0][0x2d0], -R144 ;  /* 0x0000b400a0007a23 */ /* 0x000fe20000010890 */
[C---:B--2---:R-:W-:Y:S03]  /*8190*/  HMMA.16816.F32.BF16 R20, R104.reuse, R108, R20 ;  /* 0x0000006c6814723c */ /* 0x044fe60000041814 */
[----:B------:R-:W-:Y:S05]  /*81a0*/  FADD.FTZ R102, R124, R121 ;  /* 0x000000797c667221 */ /* 0x000fea0000010000 */
[C---:B------:R-:W-:Y:S01]  /*81b0*/  HMMA.16816.F32.BF16 R24, R104.reuse, R110, R24 ;  /* 0x0000006e6818723c */ /* 0x040fe20000041818 */
[----:B------:R-:W2:Y:S01]  /*81c0*/  LDSM.16.MT88.4 R108, [R177+0x2800] ;  /* 0x00280000b16c783b */ /* 0x000ea20000004200 */
[----:B------:R5:W-:Y:S06]  /*81d0*/  MUFU.EX2 R142, R0 ;  /* 0x00000000008e7308 */ /* 0x000bec0000000800 */
[C---:B---3--:R-:W-:Y:S04]  /*81e0*/  HMMA.16816.F32.BF16 R28, R104.reuse, R112, R28 ;  /* 0x00000070681c723c */ /* 0x048fe8000004181c */
[----:B-1----:R-:W-:Y:S01]  /*81f0*/  FADD.FTZ R2, R195, R122 ;  /* 0x0000007ac3027221 */ /* 0x002fe20000010000 */
[----:B----4-:R-:W-:Y:S03]  /*8200*/  F2FP.BF16.PACK_AB R138, R147, R146 ;  /* 0x00000092938a723e */ /* 0x010fe600000010ff */
[C---:B------:R-:W-:Y:S01]  /*8210*/  HMMA.16816.F32.BF16 R32, R104.reuse, R114, R32 ;  /* 0x000000726820723c */ /* 0x040fe20000041820 */
[----:B------:R-:W1:Y:S03]  /*8220*/  LDSM.16.MT88.4 R112, [R178+0x2800] ;  /* 0x00280000b270783b */ /* 0x000e660000004200 */
[----:B------:R-:W-:Y:S04]  /*8230*/  FADD.FTZ R2, R123, R2 ;  /* 0x000000027b027221 */ /* 0x000fe80000010000 */
[----:B------:R-:W-:Y:S01]  /*8240*/  FADD.FTZ R2, R125, R2 ;  /* 0x000000027d027221 */ /* 0x000fe20000010000 */
[----:B------:R-:W-:Y:S03]  /*8250*/  LDSM.16.MT88.4 R120, [R178+0x1800] ;  /* 0x00180000b278783b */ /* 0x000fe60000004200 */
[----:B-----5:R-:W-:Y:S02]  /*8260*/  FFMA.FTZ R0, R163, c[0x0][0x2d0], -R144 ;  /* 0x0000b400a3007a23 */ /* 0x020fe40000010890 */
[----:B------:R-:W-:Y:S02]  /*8270*/  FADD.FTZ R2, R181, R2 ;  /* 0x00000002b5027221 */ /* 0x000fe40000010000 */
[----:B------:R-:W3:Y:S02]  /*8280*/  MUFU.EX2 R141, R0 ;  /* 0x00000000008d7308 */ /* 0x000ee40000000800 */
[----:B------:R-:W-:Y:S04]  /*8290*/  FADD.FTZ R2, R171, R2 ;  /* 0x00000002ab027221 */ /* 0x000fe80000010000 */
[----:B------:R-:W-:Y:S01]  /*82a0*/  FADD.FTZ R2, R151, R2 ;  /* 0x0000000297027221 */ /* 0x000fe20000010000 */
[C---:B--2---:R-:W-:Y:S03]  /*82b0*/  HMMA.16816.F32.BF16 R36, R104.reuse, R108, R36 ;  /* 0x0000006c6824723c */ /* 0x044fe60000041824 */
[----:B------:R-:W-:Y:S04]  /*82c0*/  FADD.FTZ R2, R150, R2 ;  /* 0x0000000296027221 */ /* 0x000fe80000010000 */
[----:B------:R-:W-:Y:S01]  /*82d0*/  FADD.FTZ R2, R149, R2 ;  /* 0x0000000295027221 */ /* 0x000fe20000010000 */
[C---:B------:R-:W-:Y:S01]  /*82e0*/  HMMA.16816.F32.BF16 R40, R104.reuse, R110, R40 ;  /* 0x0000006e6828723c */ /* 0x040fe20000041828 */
[----:B------:R-:W2:Y:S03]  /*82f0*/  LDSM.16.MT88.4 R108, [R180+0x2800] ;  /* 0x00280000b46c783b */ /* 0x000ea60000004200 */
[----:B---3--:R-:W-:Y:S04]  /*8300*/  F2FP.BF16.PACK_AB R137, R141, R142 ;  /* 0x0000008e8d89723e */ /* 0x008fe800000010ff */
[C---:B-1----:R-:W-:Y:S04]  /*8310*/  HMMA.16816.F32.BF16 R44, R104.reuse, R112, R44 ;  /* 0x00000070682c723c */ /* 0x042fe8000004182c */
[----:B------:R-:W-:Y:S04]  /*8320*/  FFMA.FTZ R0, R162, c[0x0][0x2d0], -R144 ;  /* 0x0000b400a2007a23 */ /* 0x000fe80000010890 */
[C---:B------:R-:W-:Y:S01]  /*8330*/  HMMA.16816.F32.BF16 R48, R104.reuse, R114, R48 ;  /* 0x000000726830723c */ /* 0x040fe20000041830 */
[----:B------:R-:W1:Y:S01]  /*8340*/  LDSM.16.MT88.4 R112, [R179+0x2800] ;  /* 0x00280000b370783b */ /* 0x000e620000004200 */
[----:B------:R-:W3:Y:S06]  /*8350*/  MUFU.EX2 R140, R0 ;  /* 0x00000000008c7308 */ /* 0x000eec0000000800 */
[C---:B--2---:R-:W-:Y:S04]  /*8360*/  HMMA.16816.F32.BF16 R52, R104.reuse, R108, R52 ;  /* 0x0000006c6834723c */ /* 0x044fe80000041834 */
[----:B---3--:R-:W-:Y:S01]  /*8370*/  F2FP.BF16.PACK_AB R139, R101, R140 ;  /* 0x0000008c658b723e */ /* 0x008fe200000010ff */
[----:B------:R-:W-:Y:S01]  /*8380*/  FADD.FTZ R0, R126, R102 ;  /* 0x000000667e007221 */ /* 0x000fe20000010000 */
[----:B------:R-:W-:Y:S02]  /*8390*/  MOV R102, R3 ;  /* 0x0000000300667202 */ /* 0x000fe40000000f00 */
[C---:B------:R-:W-:Y:S01]  /*83a0*/  HMMA.16816.F32.BF16 R56, R104.reuse, R110, R56 ;  /* 0x0000006e6838723c */ /* 0x040fe20000041838 */
[----:B------:R-:W2:Y:S03]  /*83b0*/  LDSM.16.MT88.4 R108, [R177+0x4800] ;  /* 0x00480000b16c783b */ /* 0x000ea60000004200 */
[----:B------:R-:W-:Y:S04]  /*83c0*/  FADD.FTZ R0, R182, R0 ;  /* 0x00000000b6007221 */ /* 0x000fe80000010000 */
[C---:B-1----:R-:W-:Y:S04]  /*83d0*/  HMMA.16816.F32.BF16 R60, R104.reuse, R112, R60 ;  /* 0x00000070683c723c */ /* 0x042fe8000004183c */
[----:B------:R-:W-:Y:S04]  /*83e0*/  FADD.FTZ R0, R190, R0 ;  /* 0x00000000be007221 */ /* 0x000fe80000010000 */
[C---:B------:R-:W-:Y:S01]  /*83f0*/  HMMA.16816.F32.BF16 R64, R104.reuse, R114, R64 ;  /* 0x000000726840723c */ /* 0x040fe20000041840 */
[----:B------:R-:W1:Y:S03]  /*8400*/  LDSM.16.MT88.4 R112, [R178+0x4800] ;  /* 0x00480000b270783b */ /* 0x000e660000004200 */
[----:B------:R-:W-:Y:S04]  /*8410*/  FADD.FTZ R0, R152, R0 ;  /* 0x0000000098007221 */ /* 0x000fe80000010000 */
[C---:B------:R-:W-:Y:S04]  /*8420*/  FADD.FTZ R0, R154.reuse, R0 ;  /* 0x000000009a007221 */ /* 0x040fe80000010000 */
[----:B------:R-:W-:Y:S04]  /*8430*/  FADD.FTZ R0, R153, R0 ;  /* 0x0000000099007221 */ /* 0x000fe80000010000 */
[C---:B------:R-:W-:Y:S01]  /*8440*/  FADD.FTZ R0, R155.reuse, R0 ;  /* 0x000000009b007221 */ /* 0x040fe20000010000 */
[C---:B--2---:R-:W-:Y:S08]  /*8450*/  HMMA.16816.F32.BF16 R68, R104.reuse, R108, R68 ;  /* 0x0000006c6844723c */ /* 0x044ff00000041844 */
[C---:B------:R-:W-:Y:S01]  /*8460*/  HMMA.16816.F32.BF16 R72, R104.reuse, R110, R72 ;  /* 0x0000006e6848723c */ /* 0x040fe20000041848 */
[----:B------:R-:W2:Y:S07]  /*8470*/  LDSM.16.MT88.4 R108, [R180+0x4800] ;  /* 0x00480000b46c783b */ /* 0x000eae0000004200 */
[C---:B-1----:R-:W-:Y:S08]  /*8480*/  HMMA.16816.F32.BF16 R76, R104.reuse, R112, R76 ;  /* 0x00000070684c723c */ /* 0x042ff0000004184c */
[C---:B------:R-:W-:Y:S01]  /*8490*/  HMMA.16816.F32.BF16 R80, R104.reuse, R114, R80 ;  /* 0x000000726850723c */ /* 0x040fe20000041850 */
[----:B------:R-:W1:Y:S07]  /*84a0*/  LDSM.16.MT88.4 R112, [R179+0x4800] ;  /* 0x00480000b370783b */ /* 0x000e6e0000004200 */
[C---:B--2---:R-:W-:Y:S08]  /*84b0*/  HMMA.16816.F32.BF16 R84, R104.reuse, R108, R84 ;  /* 0x0000006c6854723c */ /* 0x044ff00000041854 */
[C---:B------:R-:W-:Y:S01]  /*84c0*/  HMMA.16816.F32.BF16 R88, R104.reuse, R110, R88 ;  /* 0x0000006e6858723c */ /* 0x040fe20000041858 */
[----:B------:R-:W2:Y:S07]  /*84d0*/  LDSM.16.MT88.4 R108, [R177+0x1000] ;  /* 0x00100000b16c783b */ /* 0x000eae0000004200 */
[C---:B-1----:R-:W-:Y:S08]  /*84e0*/  HMMA.16816.F32.BF16 R92, R104.reuse, R112, R92 ;  /* 0x00000070685c723c */ /* 0x042ff0000004185c */
[----:B------:R-:W-:Y:S01]  /*84f0*/  HMMA.16816.F32.BF16 R96, R104, R114, R96 ;  /* 0x000000726860723c */ /* 0x000fe20000041860 */
[----:B------:R-:W1:Y:S06]  /*8500*/  LDSM.16.MT88.4 R112, [R178+0x1000] ;  /* 0x00100000b270783b */ /* 0x000e6c0000004200 */
[----:B------:R-:W-:Y:S02]  /*8510*/  F2FP.BF16.PACK_AB R104, R154, R152 ;  /* 0x000000989a68723e */ /* 0x000fe400000010ff */
[----:B------:R-:W-:Y:S03]  /*8520*/  F2FP.BF16.PACK_AB R106, R155, R153 ;  /* 0x000000999b6a723e */ /* 0x000fe600000010ff */
[----:B------:R-:W-:Y:S02]  /*8530*/  F2FP.BF16.PACK_AB R105, R150, R151 ;  /* 0x000000979669723e */ /* 0x000fe400000010ff */
[C---:B------:R-:W-:Y:S07]  /*8540*/  F2FP.BF16.PACK_AB R107, R148.reuse, R149 ;  /* 0x00000095946b723e */ /* 0x040fee00000010ff */
[C---:B--2---:R-:W-:Y:S08]  /*8550*/  HMMA.16816.F32.BF16 R4, R104.reuse, R108, R4 ;  /* 0x0000006c6804723c */ /* 0x044ff00000041804 */
[C---:B------:R-:W-:Y:S01]  /*8560*/  HMMA.16816.F32.BF16 R8, R104.reuse, R110, R8 ;  /* 0x0000006e6808723c */ /* 0x040fe20000041808 */
[----:B------:R-:W2:Y:S07]  /*8570*/  LDSM.16.MT88.4 R108, [R179+0x1000] ;  /* 0x00100000b36c783b */ /* 0x000eae0000004200 */
[C---:B-1----:R-:W-:Y:S08]  /*8580*/  HMMA.16816.F32.BF16 R12, R104.reuse, R112, R12 ;  /* 0x00000070680c723c */ /* 0x042ff0000004180c */
[C---:B------:R-:W-:Y:S01]  /*8590*/  HMMA.16816.F32.BF16 R16, R104.reuse, R114, R16 ;  /* 0x000000726810723c */ /* 0x040fe20000041810 */
[----:B------:R-:W1:Y:S07]  /*85a0*/  LDSM.16.MT88.4 R112, [R177+0x3000] ;  /* 0x00300000b170783b */ /* 0x000e6e0000004200 */
[C---:B------:R-:W-:Y:S08]  /*85b0*/  HMMA.16816.F32.BF16 R20, R104.reuse, R116, R20 ;  /* 0x000000746814723c */ /* 0x040ff00000041814 */
[C---:B------:R-:W-:Y:S01]  /*85c0*/  HMMA.16816.F32.BF16 R24, R104.reuse, R118, R24 ;  /* 0x000000766818723c */ /* 0x040fe20000041818 */
[----:B------:R-:W3:Y:S07]  /*85d0*/  LDSM.16.MT88.4 R116, [R178+0x3000] ;  /* 0x00300000b274783b */ /* 0x000eee0000004200 */
        /* <DEDUP_REMOVED lines=19> */
[C---:B------:R-:W-:Y:S08]  /*8710*/  HMMA.16816.F32.BF16 R80, R104.reuse, R110, R80 ;  /* 0x0000006e6850723c */ /* 0x040ff00000041850 */
[C---:B-1----:R-:W-:Y:S08]  /*8720*/  HMMA.16816.F32.BF16 R84, R104.reuse, R112, R84 ;  /* 0x000000706854723c */ /* 0x042ff00000041854 */
[C---:B------:R-:W-:Y:S01]  /*8730*/  HMMA.16816.F32.BF16 R88, R104.reuse, R114, R88 ;  /* 0x000000726858723c */ /* 0x040fe20000041858 */
[----:B------:R-:W1:Y:S07]  /*8740*/  LDSM.16.MT88.4 R112, [R180+0x1800] ;  /* 0x00180000b470783b */ /* 0x000e6e0000004200 */
[C---:B---3--:R-:W-:Y:S08]  /*8750*/  HMMA.16816.F32.BF16 R92, R104.reuse, R116, R92 ;  /* 0x00000074685c723c */ /* 0x048ff0000004185c */
[----:B------:R-:W-:Y:S01]  /*8760*/  HMMA.16816.F32.BF16 R96, R104, R118, R96 ;  /* 0x000000766860723c */ /* 0x000fe20000041860 */
[----:B------:R-:W2:Y:S07]  /*8770*/  LDSM.16.MT88.4 R104, [R179+0x1800] ;  /* 0x00180000b368783b */ /* 0x000eae0000004200 */
[C---:B------:R-:W-:Y:S01]  /*8780*/  HMMA.16816.F32.BF16 R132, R136.reuse, R128, R4 ;  /* 0x000000808884723c */ /* 0x040fe20000041804 */
[----:B------:R-:W3:Y:S07]  /*8790*/  LDSM.16.MT88.4 R4, [R177+0x3800] ;  /* 0x00380000b104783b */ /* 0x000eee0000004200 */
[C---:B------:R-:W-:Y:S01]  /*87a0*/  HMMA.16816.F32.BF16 R128, R136.reuse, R130, R8 ;  /* 0x000000828880723c */ /* 0x040fe20000041808 */
[----:B------:R-:W4:Y:S07]  /*87b0*/  LDSM.16.MT88.4 R8, [R178+0x3800] ;  /* 0x00380000b208783b */ /* 0x000f2e0000004200 */
[C---:B------:R-:W-:Y:S01]  /*87c0*/  HMMA.16816.F32.BF16 R124, R136.reuse, R120, R12 ;  /* 0x00000078887c723c */ /* 0x040fe2000004180c */
[----:B------:R-:W5:Y:S07]  /*87d0*/  LDSM.16.MT88.4 R12, [R180+0x3800] ;  /* 0x00380000b40c783b */ /* 0x000f6e0000004200 */
[C---:B------:R-:W-:Y:S01]  /*87e0*/  HMMA.16816.F32.BF16 R120, R136.reuse, R122, R16 ;  /* 0x0000007a8878723c */ /* 0x040fe20000041810 */
[----:B------:R-:W4:Y:S07]  /*87f0*/  LDSM.16.MT88.4 R16, [R179+0x3800] ;  /* 0x00380000b310783b */ /* 0x000f2e0000004200 */
[C---:B-1----:R-:W-:Y:S08]  /*8800*/  HMMA.16816.F32.BF16 R116, R136.reuse, R112, R20 ;  /* 0x000000708874723c */ /* 0x042ff00000041814 */
[C---:B------:R-:W-:Y:S08]  /*8810*/  HMMA.16816.F32.BF16 R112, R136.reuse, R114, R24 ;  /* 0x000000728870723c */ /* 0x040ff00000041818 */
[C---:B--2---:R-:W-:Y:S08]  /*8820*/  HMMA.16816.F32.BF16 R108, R136.reuse, R104, R28 ;  /* 0x00000068886c723c */ /* 0x044ff0000004181c */
[C---:B------:R-:W-:Y:S08]  /*8830*/  HMMA.16816.F32.BF16 R104, R136.reuse, R106, R32 ;  /* 0x0000006a8868723c */ /* 0x040ff00000041820 */
[C---:B---3--:R-:W-:Y:S08]  /*8840*/  HMMA.16816.F32.BF16 R36, R136.reuse, R4, R36 ;  /* 0x000000048824723c */ /* 0x048ff00000041824 */
[C---:B------:R-:W-:Y:S01]  /*8850*/  HMMA.16816.F32.BF16 R40, R136.reuse, R6, R40 ;  /* 0x000000068828723c */ /* 0x040fe20000041828 */
[----:B------:R-:W1:Y:S07]  /*8860*/  LDSM.16.MT88.4 R4, [R177+0x5800] ;  /* 0x00580000b104783b */ /* 0x000e6e0000004200 */
[C---:B----4-:R-:W-:Y:S08]  /*8870*/  HMMA.16816.F32.BF16 R44, R136.reuse, R8, R44 ;  /* 0x00000008882c723c */ /* 0x050ff0000004182c */
[C---:B------:R-:W-:Y:S01]  /*8880*/  HMMA.16816.F32.BF16 R48, R136.reuse, R10, R48 ;  /* 0x0000000a8830723c */ /* 0x040fe20000041830 */
[----:B------:R-:W2:Y:S07]  /*8890*/  LDSM.16.MT88.4 R8, [R178+0x5800] ;  /* 0x00580000b208783b */ /* 0x000eae0000004200 */
[C---:B-----5:R-:W-:Y:S08]  /*88a0*/  HMMA.16816.F32.BF16 R52, R136.reuse, R12, R52 ;  /* 0x0000000c8834723c */ /* 0x060ff00000041834 */
[C---:B------:R-:W-:Y:S01]  /*88b0*/  HMMA.16816.F32.BF16 R56, R136.reuse, R14, R56 ;  /* 0x0000000e8838723c */ /* 0x040fe20000041838 */
[----:B------:R-:W3:Y:S07]  /*88c0*/  LDSM.16.MT88.4 R12, [R180+0x5800] ;  /* 0x00580000b40c783b */ /* 0x000eee0000004200 */
[C---:B------:R-:W-:Y:S08]  /*88d0*/  HMMA.16816.F32.BF16 R60, R136.reuse, R16, R60 ;  /* 0x00000010883c723c */ /* 0x040ff0000004183c */
[C---:B------:R-:W-:Y:S01]  /*88e0*/  HMMA.16816.F32.BF16 R64, R136.reuse, R18, R64 ;  /* 0x000000128840723c */ /* 0x040fe20000041840 */
[----:B------:R-:W4:Y:S07]  /*88f0*/  LDSM.16.MT88.4 R16, [R179+0x5800] ;  /* 0x00580000b310783b */ /* 0x000f2e0000004200 */
[C---:B-1----:R-:W-:Y:S07]  /*8900*/  HMMA.16816.F32.BF16 R68, R136.reuse, R4, R68 ;  /* 0x000000048844723c */ /* 0x042fee0000041844 */
[----:B------:R-:W-:Y:S01]  /*8910*/  FADD.FTZ R4, R148, R2 ;  /* 0x0000000294047221 */ /* 0x000fe20000010000 */
[C---:B------:R-:W-:Y:S04]  /*8920*/  HMMA.16816.F32.BF16 R72, R136.reuse, R6, R72 ;  /* 0x000000068848723c */ /* 0x040fe80000041848 */
[----:B------:R-:W-:Y:S02]  /*8930*/  FADD.FTZ R2, R143, R0 ;  /* 0x000000008f027221 */ /* 0x000fe40000010000 */
[----:B------:R-:W-:Y:S02]  /*8940*/  FADD.FTZ R0, R142, R4 ;  /* 0x000000048e007221 */ /* 0x000fe40000010000 */
[C---:B--2---:R-:W-:Y:S04]  /*8950*/  HMMA.16816.F32.BF16 R76, R136.reuse, R8, R76 ;  /* 0x00000008884c723c */ /* 0x044fe8000004184c */
[----:B------:R-:W-:Y:S02]  /*8960*/  FADD.FTZ R2, R145, R2 ;  /* 0x0000000291027221 */ /* 0x000fe40000010000 */
[----:B------:R-:W-:Y:S02]  /*8970*/  FADD.FTZ R0, R141, R0 ;  /* 0x000000008d007221 */ /* 0x000fe40000010000 */
[C---:B------:R-:W-:Y:S04]  /*8980*/  HMMA.16816.F32.BF16 R80, R136.reuse, R10, R80 ;  /* 0x0000000a8850723c */ /* 0x040fe80000041850 */
[----:B------:R-:W-:Y:S02]  /*8990*/  FADD.FTZ R4, R146, R2 ;  /* 0x0000000292047221 */ /* 0x000fe40000010000 */
[----:B------:R-:W-:Y:S01]  /*89a0*/  FADD.FTZ R2, R140, R0 ;  /* 0x000000008c027221 */ /* 0x000fe20000010000 */
[----:B------:R-:W-:Y:S01]  /*89b0*/  IADD3 R0, R191, -0x1, RZ ;  /* 0xffffffffbf007810 */ /* 0x000fe20007ffe0ff */
[C---:B---3--:R-:W-:Y:S04]  /*89c0*/  HMMA.16816.F32.BF16 R84, R136.reuse, R12, R84 ;  /* 0x0000000c8854723c */ /* 0x048fe80000041854 */
[----:B------:R-:W-:Y:S01]  /*89d0*/  FADD.FTZ R193, R147, R4 ;  /* 0x0000000493c17221 */ /* 0x000fe20000010000 */
[----:B------:R-:W-:Y:S01]  /*89e0*/  MOV R191, R0 ;  /* 0x0000000000bf7202 */ /* 0x000fe20000000f00 */
[----:B------:R-:W-:Y:S01]  /*89f0*/  FADD.FTZ R194, R101, R2 ;  /* 0x0000000265c27221 */ /* 0x000fe20000010000 */
[----:B------:R-:W-:Y:S01]  /*8a00*/  MOV R12, R3 ;  /* 0x00000003000c7202 */ /* 0x000fe20000000f00 */
[C---:B------:R-:W-:Y:S04]  /*8a10*/  HMMA.16816.F32.BF16 R88, R136.reuse, R14, R88 ;  /* 0x0000000e8858723c */ /* 0x040fe80000041858 */
[----:B------:R-:W-:Y:S04]  /*8a20*/  MOV R101, R100 ;  /* 0x0000006400657202 */ /* 0x000fe80000000f00 */
[C---:B----4-:R-:W-:Y:S08]  /*8a30*/  HMMA.16816.F32.BF16 R92, R136.reuse, R16, R92 ;  /* 0x00000010885c723c */ /* 0x050ff0000004185c */
[----:B------:R-:W-:Y:S01]  /*8a40*/  HMMA.16816.F32.BF16 R96, R136, R18, R96 ;  /* 0x000000128860723c */ /* 0x000fe20000041860 */
[----:B------:R-:W-:Y:S07]  /*8a50*/  @!UPT UIADD3 URZ, URZ, URZ, URZ ;  /* 0x0000003f3f3ff290 */ /* 0x000fee000fffe03f */
[----:B------:R-:W-:-:S11]  /*8a60*/  @P0 BRA `(.L_x_61) ;  /* 0xffffce2000000947 */ /* 0x000fd6000383ffff */
.L_x_54:
[----:B------:R-:W-:Y:S05]  /*8a70*/  BRA.DIV ~URZ, `(.L_x_62) ;  /* 0x000056127f007947 */ /* 0x000fea000b800000 */
[----:B------:R1:W2:Y:S02]  /*8a80*/  SHFL.BFLY PT, R0, R193, 0x2, 0x1f ;  /* 0x0c401f00c1007f89 */ /* 0x0002a400000e0000 */
.L_x_139:
[----:B--2---:R-:W-:Y:S01]  /*8a90*/  FADD.FTZ R5, R0, R193 ;  /* 0x000000c100057221 */ /* 0x004fe20000010000 */
[----:B------:R-:W-:Y:S05]  /*8aa0*/  BRA.DIV ~URZ, `(.L_x_63) ;  /* 0x000056327f007947 */ /* 0x000fea000b800000 */
[----:B------:R-:W2:Y:S04]  /*8ab0*/  SHFL.BFLY PT, R0, R194, 0x2, 0x1f ;  /* 0x0c401f00c2007f89 */ /* 0x000ea800000e0000 */
[----:B------:R-:W3:Y:S01]  /*8ac0*/  SHFL.BFLY PT, R2, R5, 0x1, 0x1f ;  /* 0x0c201f0005027f89 */ /* 0x000ee200000e0000 */
[----:B--2---:R-:W-:-:S02]  /*8ad0*/  FADD.FTZ R4, R0, R194 ;  /* 0x000000c200047221 */ /* 0x004fc40000010000 */
[----:B---3--:R-:W-:-:S03]  /*8ae0*/  FADD.FTZ R5, R5, R2 ;  /* 0x0000000205057221 */ /* 0x008fc60000010000 */
[----:B------:R2:W3:Y:S04]  /*8af0*/  SHFL.BFLY PT, R3, R4, 0x1, 0x1f ;  /* 0x0c201f0004037f89 */ /* 0x0004e800000e0000 */
.L_x_140:
[----:B------:R-:W-:Y:S01]  /*8b00*/  FSETP.NE.FTZ.AND P1, PT, R5, RZ, PT ;  /* 0x000000ff0500720b */ /* 0x000fe20003f35000 */
[----:B---3--:R-:W-:Y:S01]  /*8b10*/  FADD.FTZ R3, R3, R4 ;  /* 0x0000000403037221 */ /* 0x008fe20000010000 */
[----:B------:R-:W-:Y:S02]  /*8b20*/  MOV R2, RZ ;  /* 0x000000ff00027202 */ /* 0x000fe40000000f00 */
[----:B------:R-:W-:Y:S02]  /*8b30*/  MOV R23, 0xff800000 ;  /* 0xff80000000177802 */ /* 0x000fe40000000f00 */
[----:B------:R-:W-:Y:S02]  /*8b40*/  FSETP.NE.FTZ.AND P0, PT, R3, RZ, PT ;  /* 0x000000ff0300720b */ /* 0x000fe40003f15000 */
[----:B------:R-:W-:Y:S02]  /*8b50*/  MOV R0, RZ ;  /* 0x000000ff00007202 */ /* 0x000fe40000000f00 */
[----:B------:R-:W-:-:S03]  /*8b60*/  MOV R22, 0xff800000 ;  /* 0xff80000000167802 */ /* 0x000fc60000000f00 */
[----:B------:R-:W3:Y:S01]  /*8b70*/  @P1 MUFU.LG2 R6, R5 ;  /* 0x0000000500061308 */ /* 0x000ee20000000c00 */
[----:B--2---:R-:W-:-:S05]  /*8b80*/  @P1 MOV R4, 0x3f317218 ;  /* 0x3f31721800041802 */ /* 0x004fca0000000f00 */
[----:B------:R-:W-:Y:S02]  /*8b90*/  @P1 FMUL.FTZ R4, R4, c[0x0][0x2d0] ;  /* 0x0000b40004041a20 */ /* 0x000fe40000410000 */
[----:B------:R-:W2:Y:S01]  /*8ba0*/  @P1 MUFU.RCP R2, R5 ;  /* 0x0000000500021308 */ /* 0x000ea20000001000 */
[----:B---3--:R-:W-:-:S07]  /*8bb0*/  @P1 FMUL.FTZ R6, R6, 0.69314718246459960938 ;  /* 0x3f31721806061820 */ /* 0x008fce0000410000 */
[----:B------:R-:W3:Y:S01]  /*8bc0*/  @P0 MUFU.RCP R0, R3 ;  /* 0x0000000300000308 */ /* 0x000ee20000001000 */
[----:B------:R-:W-:Y:S01]  /*8bd0*/  @P1 FFMA.FTZ R23, R4, R100, R6 ;  /* 0x0000006404171223 */ /* 0x000fe20000010006 */
[----:B------:R-:W-:Y:S01]  /*8be0*/  MOV R4, 0x1 ;  /* 0x0000000100047802 */ /* 0x000fe20000000f00 */
[C---:B--2---:R-:W-:Y:S02]  /*8bf0*/  FMUL.FTZ R100, R2.reuse, R112 ;  /* 0x0000007002647220 */ /* 0x044fe40000410000 */
        /* <DEDUP_REMOVED lines=46> */
[----:B------:R-:W-:Y:S02]  /*8ee0*/  FMUL.FTZ R25, R2, R97 ;  /* 0x0000006102197220 */ /* 0x000fe40000410000 */
[----:B------:R2:W4:Y:S01]  /*8ef0*/  @P0 MUFU.LG2 R2, R3 ;  /* 0x0000000300020308 */ /* 0x0005220000000c00 */
[C---:B---3--:R-:W-:Y:S02]  /*8f00*/  FMUL.FTZ R88, R0.reuse, R118 ;  /* 0x0000007600587220 */ /* 0x048fe40000410000 */
[C---:B------:R-:W-:Y:S02]  /*8f10*/  FMUL.FTZ R89, R0.reuse, R119 ;  /* 0x0000007700597220 */ /* 0x040fe40000410000 */
[C---:B------:R-:W-:Y:S02]  /*8f20*/  FMUL.FTZ R118, R0.reuse, R114 ;  /* 0x0000007200767220 */ /* 0x040fe40000410000 */
[C---:B------:R-:W-:Y:S02]  /*8f30*/  FMUL.FTZ R119, R0.reuse, R115 ;  /* 0x0000007300777220 */ /* 0x040fe40000410000 */
[----:B------:R-:W-:-:S02]  /*8f40*/  FMUL.FTZ R84, R0, R130 ;  /* 0x0000008200547220 */ /* 0x000fc40000410000 */
[C---:B------:R-:W-:Y:S02]  /*8f50*/  FMUL.FTZ R85, R0.reuse, R131 ;  /* 0x0000008300557220 */ /* 0x040fe40000410000 */
[C---:B------:R-:W-:Y:S02]  /*8f60*/  FMUL.FTZ R92, R0.reuse, R106 ;  /* 0x0000006a005c7220 */ /* 0x040fe40000410000 */
[----:B------:R-:W-:Y:S01]  /*8f70*/  FMUL.FTZ R93, R0, R107 ;  /* 0x0000006b005d7220 */ /* 0x000fe20000410000 */
[----:B--2---:R-:W-:Y:S01]  /*8f80*/  @P0 MOV R3, 0x3f317218 ;  /* 0x3f31721800030802 */ /* 0x004fe20000000f00 */
[----:B----4-:R-:W-:Y:S02]  /*8f90*/  @P0 FMUL.FTZ R2, R2, 0.69314718246459960938 ;  /* 0x3f31721802020820 */ /* 0x010fe40000410000 */
[----:B------:R-:W-:Y:S02]  /*8fa0*/  FMUL.FTZ R124, R0, R38 ;  /* 0x00000026007c7220 */ /* 0x000fe40000410000 */
[----:B------:R-:W-:-:S02]  /*8fb0*/  @P0 FMUL.FTZ R3, R3, c[0x0][0x2d0] ;  /* 0x0000b40003030a20 */ /* 0x000fc40000410000 */
        /* <DEDUP_REMOVED lines=38> */
[----:B------:R-:W-:Y:S01]  /*9220*/  FMUL.FTZ R27, R0, R99 ;  /* 0x00000063001b7220 */ /* 0x000fe20000410000 */
[----:B------:R-:W-:Y:S01]  /*9230*/  PRMT R0, R4, 0x7610, R0 ;  /* 0x0000761004007816 */ /* 0x000fe20000000000 */
[----:B------:R-:W-:Y:S02]  /*9240*/  @P0 FFMA.FTZ R22, R3, R12, R2 ;  /* 0x0000000c03160223 */ /* 0x000fe40000010002 */
.L_x_36:
[----:B------:R-:W2:Y:S01]  /*9250*/  S2R R2, SR_TID.X ;  /* 0x0000000000027919 */ /* 0x000ea20000002100 */
[----:B------:R-:W-:Y:S01]  /*9260*/  BSSY B0, `(.L_x_64) ;  /* 0x0000010000007945 */ /* 0x000fe20003800000 */
[----:B--2---:R-:W-:-:S13]  /*9270*/  LOP3.LUT P0, RZ, R2, 0xff, RZ, 0xc0, !PT ;  /* 0x000000ff02ff7812 */ /* 0x004fda000780c0ff */
[----:B------:R-:W-:Y:S05]  /*9280*/  @P0 BRA `(.L_x_65) ;  /* 0x000000d000000947 */ /* 0x000fea0003800000 */
[----:B------:R-:W2:Y:S01]  /*9290*/  S2R R4, SR_LANEID ;  /* 0x0000000000047919 */ /* 0x000ea20000000000 */
[----:B------:R-:W-:Y:S01]  /*92a0*/  VOTEU.ANY UR4, UPT, PT ;  /* 0x0000000000047886 */ /* 0x000fe200038e0100 */
[----:B------:R-:W-:Y:S01]  /*92b0*/  IMAD.MOV.U32 R5, RZ, RZ, c[0x0][0x564] ;  /* 0x00015900ff057624 */ /* 0x000fe200078e00ff */
[----:B------:R-:W2:Y:S08]  /*92c0*/  FLO.U32 R3, UR4 ;  /* 0x0000000400037d00 */ /* 0x000eb000080e0000 */
[----:B------:R-:W3:Y:S01]  /*92d0*/  POPC R2, UR4 ;  /* 0x0000000400027d09 */ /* 0x000ee20008000000 */
[----:B--2---:R-:W-:Y:S01]  /*92e0*/  ISETP.EQ.U32.AND P0, PT, R3, R4, PT ;  /* 0x000000040300720c */ /* 0x004fe20003f02070 */
[----:B------:R-:W-:-:S12]  /*92f0*/  IMAD.MOV.U32 R4, RZ, RZ, c[0x0][0x560] ;  /* 0x00015800ff047624 */ /* 0x000fd800078e00ff */
[----:B---3--:R2:W3:Y:S04]  /*9300*/  @P0 ATOMG.E.ADD.STRONG.GPU PT, R2, [R4.64], R2 ;  /* 0x00000002040209a8 */ /* 0x0084e800081ee1c6 */
[----:B--2---:R-:W2:Y:S04]  /*9310*/  S2R R4, SR_LTMASK ;  /* 0x0000000000047919 */ /* 0x004ea80000003900 */
[----:B---3--:R2:W3:Y:S02]  /*9320*/  SHFL.IDX PT, R3, R2, R3, 0x1f ;  /* 0x00001f0302037589 */ /* 0x0084e400000e0000 */
[----:B--2---:R-:W-:-:S06]  /*9330*/  LOP3.LUT R2, R4, UR4, RZ, 0xc0, !PT ;  /* 0x0000000404027c12 */ /* 0x004fcc000f8ec0ff */
[----:B------:R-:W3:Y:S02]  /*9340*/  POPC R2, R2 ;  /* 0x0000000200027309 */ /* 0x000ee40000000000 */
[----:B---3--:R-:W-:-:S06]  /*9350*/  IADD3 R212, R3, c[0x0][0xc], R2 ;  /* 0x0000030003d47a10 */ /* 0x008fcc0007ffe002 */
.L_x_65:
[----:B------:R-:W-:Y:S05]  /*9360*/  BSYNC B0 ;  /* 0x0000000000007941 */ /* 0x000fea0003800000 */
.L_x_64:
[----:B------:R-:W-:Y:S01]  /*9370*/  PRMT R0, R0, 0x9910, RZ ;  /* 0x0000991000007816 */ /* 0x000fe200000000ff */
[----:B------:R-:W-:Y:S01]  /*9380*/  BSSY B1, `(.L_x_66) ;  /* 0x000032d000017945 */ /* 0x000fe20003800000 */
[----:B------:R-:W-:Y:S02]  /*9390*/  IMAD.MOV.U32 R78, RZ, RZ, R212 ;  /* 0x000000ffff4e7224 */ /* 0x000fe400078e00d4 */
[----:B------:R-:W-:-:S13]  /*93a0*/  ISETP.NE.AND P0, PT, R0, RZ, PT ;  /* 0x000000ff0000720c */ /* 0x000fda0003f05270 */
[----:B------:R-:W-:Y:S05]  /*93b0*/  @!P0 BRA `(.L_x_67) ;  /* 0x0000260000008947 */ /* 0x000fea0003800000 */
[----:B------:R-:W2:Y:S01]  /*93c0*/  LDL R5, [R1] ;  /* 0x0000000001057983 */ /* 0x000ea20000100800 */
[----:B------:R-:W-:Y:S01]  /*93d0*/  WARPSYNC 0xffffffff ;  /* 0xffffffff00007948 */ /* 0x000fe20003800000 */
[----:B------:R-:W-:Y:S01]  /*93e0*/  F2FP.BF16.PACK_AB R0, R133, R132 ;  /* 0x000000848500723e */ /* 0x000fe200000010ff */
[----:B------:R-:W-:Y:S01]  /*93f0*/  IMAD.MOV.U32 R14, RZ, RZ, c[0x0][0x388] ;  /* 0x0000e200ff0e7624 */ /* 0x000fe200078e00ff */
[----:B------:R-:W-:Y:S01]  /*9400*/  BAR.SYNC.DEFER_BLOCKING 0x1, 0x100 ;  /* 0x0044000000007b1d */ /* 0x000fe20000010000 */
[----:B------:R-:W-:Y:S02]  /*9410*/  F2FP.BF16.PACK_AB R2, R97, R96 ;  /* 0x000000606102723e */ /* 0x000fe400000010ff */
[----:B------:R-:W-:Y:S02]  /*9420*/  F2FP.BF16.PACK_AB R3, R29, R28 ;  /* 0x0000001c1d03723e */ /* 0x000fe400000010ff */
[----:B------:R-:W-:Y:S02]  /*9430*/  F2FP.BF16.PACK_AB R4, R57, R56 ;  /* 0x000000383904723e */ /* 0x000fe400000010ff */
[----:B------:R-:W-:-:S02]  /*9440*/  ISETP.NE.U32.AND P2, PT, RZ, c[0x0][0x500], PT ;  /* 0x00014000ff007a0c */ /* 0x000fc40003f45070 */
[----:B------:R-:W-:Y:S02]  /*9450*/  ISETP.NE.U32.AND P3, PT, RZ, c[0x0][0x508], PT ;  /* 0x00014200ff007a0c */ /* 0x000fe40003f65070 */
[----:B------:R-:W-:Y:S02]  /*9460*/  ISETP.NE.AND.EX P2, PT, RZ, c[0x0][0x504], PT, P2 ;  /* 0x00014100ff007a0c */ /* 0x000fe40003f45320 */
[----:B------:R-:W-:Y:S01]  /*9470*/  ISETP.NE.AND.EX P3, PT, RZ, c[0x0][0x50c], PT, P3 ;  /* 0x00014300ff007a0c */ /* 0x000fe20003f65330 */
[----:B------:R3:W-:Y:S04]  /*9480*/  STS [R223], R0 ;  /* 0x00000000df007388 */ /* 0x0007e80000000800 */
[----:B------:R4:W-:Y:S04]  /*9490*/  STS [R223+0x400], R2 ;  /* 0x00040002df007388 */ /* 0x0009e80000000800 */
[----:B------:R1:W-:Y:S01]  /*94a0*/  STS [R224], R3 ;  /* 0x00000003e0007388 */ /* 0x0003e20000000800 */
[----:B---3--:R-:W-:-:S02]  /*94b0*/  F2FP.BF16.PACK_AB R0, R85, R84 ;  /* 0x000000545500723e */ /* 0x008fc400000010ff */
[----:B----4-:R-:W-:-:S03]  /*94c0*/  F2FP.BF16.PACK_AB R2, R31, R30 ;  /* 0x0000001e1f02723e */ /* 0x010fc600000010ff */
[----:B------:R3:W-:Y:S01]  /*94d0*/  STS [R224+0x400], R0 ;  /* 0x00040000e0007388 */ /* 0x0007e20000000800 */
[----:B-1----:R-:W-:-:S03]  /*94e0*/  F2FP.BF16.PACK_AB R3, R127, R126 ;  /* 0x0000007e7f03723e */ /* 0x002fc600000010ff */
[----:B------:R1:W-:Y:S04]  /*94f0*/  STS [R226], R2 ;  /* 0x00000002e2007388 */ /* 0x0003e80000000800 */
[----:B------:R4:W-:Y:S01]  /*9500*/  STS [R226+0x400], R3 ;  /* 0x00040003e2007388 */ /* 0x0009e20000000800 */
[----:B---3--:R-:W-:Y:S02]  /*9510*/  F2FP.BF16.PACK_AB R0, R33, R32 ;  /* 0x000000202100723e */ /* 0x008fe400000010ff */
[----:B-1----:R-:W-:-:S03]  /*9520*/  F2FP.BF16.PACK_AB R2, R123, R122 ;  /* 0x0000007a7b02723e */ /* 0x002fc600000010ff */
[----:B------:R1:W-:Y:S01]  /*9530*/  STS [R225], R0 ;  /* 0x00000000e1007388 */ /* 0x0003e20000000800 */
[----:B----4-:R-:W-:-:S03]  /*9540*/  F2FP.BF16.PACK_AB R3, R35, R34 ;  /* 0x000000222303723e */ /* 0x010fc600000010ff */
[----:B------:R3:W-:Y:S01]  /*9550*/  STS [R225+0x400], R2 ;  /* 0x00040002e1007388 */ /* 0x0007e20000000800 */
[----:B-1----:R-:W-:Y:S02]  /*9560*/  F2FP.BF16.PACK_AB R0, R89, R88 ;  /* 0x000000585900723e */ /* 0x002fe400000010ff */
[----:B---3--:R-:W-:Y:S01]  /*9570*/  F2FP.BF16.PACK_AB R2, R101, R100 ;  /* 0x000000646502723e */ /* 0x008fe200000010ff */
[----:B--2---:R1:W-:Y:S04]  /*9580*/  STS [R5], R3 ;  /* 0x0000000305007388 */ /* 0x0043e80000000800 */
[----:B------:R2:W-:Y:S04]  /*9590*/  STS [R5+0x400], R0 ;  /* 0x0004000005007388 */ /* 0x0005e80000000800 */
[----:B------:R3:W-:Y:S01]  /*95a0*/  STS [R251], R2 ;  /* 0x00000002fb007388 */ /* 0x0007e20000000800 */
[----:B-1----:R-:W-:-:S02]  /*95b0*/  F2FP.BF16.PACK_AB R3, R119, R118 ;  /* 0x000000767703723e */ /* 0x002fc400000010ff */
[----:B--2---:R-:W-:-:S03]  /*95c0*/  F2FP.BF16.PACK_AB R0, R109, R108 ;  /* 0x0000006c6d00723e */ /* 0x004fc600000010ff */
[----:B------:R1:W-:Y:S01]  /*95d0*/  STS [R251+0x400], R3 ;  /* 0x00040003fb007388 */ /* 0x0003e20000000800 */
[----:B---3--:R-:W-:-:S03]  /*95e0*/  F2FP.BF16.PACK_AB R2, R111, R110 ;  /* 0x0000006e6f02723e */ /* 0x008fc600000010ff */
[----:B------:R2:W-:Y:S04]  /*95f0*/  STS [R252], R0 ;  /* 0x00000000fc007388 */ /* 0x0005e80000000800 */
[----:B------:R3:W-:Y:S01]  /*9600*/  STS [R252+0x400], R2 ;  /* 0x00040002fc007388 */ /* 0x0007e20000000800 */
[----:B-1----:R-:W-:Y:S02]  /*9610*/  F2FP.BF16.PACK_AB R3, R105, R104 ;  /* 0x000000686903723e */ /* 0x002fe400000010ff */
[----:B--2---:R-:W-:-:S03]  /*9620*/  F2FP.BF16.PACK_AB R0, R93, R92 ;  /* 0x0000005c5d00723e */ /* 0x004fc600000010ff */
[----:B------:R1:W-:Y:S01]  /*9630*/  STS [R250], R3 ;  /* 0x00000003fa007388 */ /* 0x0003e20000000800 */
[----:B---3--:R-:W-:-:S03]  /*9640*/  F2FP.BF16.PACK_AB R2, R37, R36 ;  /* 0x000000242502723e */ /* 0x008fc600000010ff */
[----:B------:R2:W-:Y:S04]  /*9650*/  STS [R250+0x400], R0 ;  /* 0x00040000fa007388 */ /* 0x0005e80000000800 */
[----:B------:R3:W-:Y:S01]  /*9660*/  STS [R223+0x4000], R2 ;  /* 0x00400002df007388 */ /* 0x0007e20000000800 */
[----:B-1----:R-:W-:Y:S02]  /*9670*/  F2FP.BF16.PACK_AB R3, R125, R124 ;  /* 0x0000007c7d03723e */ /* 0x002fe400000010ff */
[----:B--2---:R-:W-:-:S03]  /*9680*/  F2FP.BF16.PACK_AB R0, R41, R40 ;  /* 0x000000282900723e */ /* 0x004fc600000010ff */
[----:B------:R1:W-:Y:S01]  /*9690*/  STS [R223+0x4400], R3 ;  /* 0x00440003df007388 */ /* 0x0003e20000000800 */
        /* <DEDUP_REMOVED lines=14> */
[----:B------:R3:W-:Y:S04]  /*9780*/  STS [R5+0x4400], R2 ;  /* 0x0044000205007388 */ /* 0x0007e80000000800 */
[----:B------:R4:W-:Y:S01]  /*9790*/  STS [R251+0x4000], R4 ;  /* 0x00400004fb007388 */ /* 0x0009e20000000800 */
[----:B-1----:R-:W-:Y:S02]  /*97a0*/  F2FP.BF16.PACK_AB R3, R61, R60 ;  /* 0x0000003c3d03723e */ /* 0x002fe400000010ff */
[----:B--2---:R-:W-:-:S02]  /*97b0*/  F2FP.BF16.PACK_AB R0, R51, R50 ;  /* 0x000000323300723e */ /* 0x004fc400000010ff */
[----:B---3--:R-:W-:-:S03]  /*97c0*/  F2FP.BF16.PACK_AB R2, R65, R64 ;  /* 0x000000404102723e */ /* 0x008fc600000010ff */
[----:B------:R1:W-:Y:S01]  /*97d0*/  STS [R251+0x4400], R0 ;  /* 0x00440000fb007388 */ /* 0x0003e20000000800 */
[----:B----4-:R-:W-:-:S03]  /*97e0*/  F2FP.BF16.PACK_AB R4, R131, R130 ;  /* 0x000000828304723e */ /* 0x010fc600000010ff */
[----:B------:R2:W-:Y:S04]  /*97f0*/  STS [R252+0x4000], R3 ;  /* 0x00400003fc007388 */ /* 0x0005e80000000800 */
[----:B------:R3:W-:Y:S04]  /*9800*/  STS [R252+0x4400], R4 ;  /* 0x00440004fc007388 */ /* 0x0007e80000000800 */
[----:B------:R4:W-:Y:S01]  /*9810*/  STS [R250+0x4000], R2 ;  /* 0x00400002fa007388 */ /* 0x0009e20000000800 */
[----:B-1----:R-:W-:Y:S02]  /*9820*/  F2FP.BF16.PACK_AB R0, R67, R66 ;  /* 0x000000424300723e */ /* 0x002fe400000010ff */
[----:B--2---:R-:W-:-:S03]  /*9830*/  F2FP.BF16.PACK_AB R3, R39, R38 ;  /* 0x000000262703723e */ /* 0x004fc600000010ff */
[----:B------:R1:W-:Y:S01]  /*9840*/  STS [R250+0x4400], R0 ;  /* 0x00440000fa007388 */ /* 0x0003e20000000800 */
[----:B---3--:R-:W-:-:S03]  /*9850*/  F2FP.BF16.PACK_AB R4, R113, R112 ;  /* 0x000000707104723e */ /* 0x008fc600000010ff */
[----:B------:R2:W-:Y:S01]  /*9860*/  STS [R223+0x8400], R3 ;  /* 0x00840003df007388 */ /* 0x0005e20000000800 */
[----:B----4-:R-:W-:-:S03]  /*9870*/  F2FP.BF16.PACK_AB R2, R69, R68 ;  /* 0x000000444502723e */ /* 0x010fc600000010ff */
        /* <DEDUP_REMOVED lines=13> */
[----:B---3--:R-:W-:Y:S02]  /*9950*/  F2FP.BF16.PACK_AB R4, R71, R70 ;  /* 0x000000464704723e */ /* 0x008fe400000010ff */
[----:B----4-:R-:W-:Y:S02]  /*9960*/  F2FP.BF16.PACK_AB R2, R63, R62 ;  /* 0x0000003e3f02723e */ /* 0x010fe400000010ff */
[----:B-1----:R-:W-:-:S05]  /*9970*/  F2FP.BF16.PACK_AB R0, R121, R120 ;  /* 0x000000787900723e */ /* 0x002fca00000010ff */
[----:B------:R1:W-:Y:S04]  /*9980*/  STS [R5+0x8000], R0 ;  /* 0x0080000005007388 */ /* 0x0003e80000000800 */
[----:B------:R2:W-:Y:S04]  /*9990*/  STS [R5+0x8400], R4 ;  /* 0x0084000405007388 */ /* 0x0005e80000000800 */
[----:B------:R3:W-:Y:S04]  /*99a0*/  STS [R251+0x8000], R3 ;  /* 0x00800003fb007388 */ /* 0x0007e80000000800 */
[----:B------:R4:W-:Y:S01]  /*99b0*/  STS [R251+0x8400], R2 ;  /* 0x00840002fb007388 */ /* 0x0009e20000000800 */
[----:B-1----:R-:W-:-:S02]  /*99c0*/  F2FP.BF16.PACK_AB R0, R81, R80 ;  /* 0x000000505100723e */ /* 0x002fc400000010ff */
[----:B--2---:R-:W-:-:S03]  /*99d0*/  @P3 IADD3 R4, P0, R216, c[0x0][0x508], RZ ;  /* 0x00014200d8043a10 */ /* 0x004fc60007f1e0ff */
[----:B------:R1:W-:Y:S01]  /*99e0*/  STS [R252+0x8000], R0 ;  /* 0x00800000fc007388 */ /* 0x0003e20000000800 */
[----:B---3--:R-:W-:Y:S02]  /*99f0*/  F2FP.BF16.PACK_AB R3, R27, R26 ;  /* 0x0000001a1b03723e */ /* 0x008fe400000010ff */
[----:B------:R-:W-:Y:S02]  /*9a00*/  @P3 IADD3.X R5, R217, c[0x0][0x50c], RZ, P0, !PT ;  /* 0x00014300d9053a10 */ /* 0x000fe400007fe4ff */
[----:B----4-:R-:W-:-:S05]  /*9a10*/  F2FP.BF16.PACK_AB R2, R43, R42 ;  /* 0x0000002a2b02723e */ /* 0x010fca00000010ff */
[----:B------:R2:W-:Y:S04]  /*9a20*/  STS [R252+0x8400], R2 ;  /* 0x00840002fc007388 */ /* 0x0005e80000000800 */
[----:B------:R3:W-:Y:S01]  /*9a30*/  STS [R250+0x8400], R3 ;  /* 0x00840003fa007388 */ /* 0x0007e20000000800 */
[----:B-1----:R-:W-:-:S05]  /*9a40*/  F2FP.BF16.PACK_AB R0, R25, R24 ;  /* 0x000000181900723e */ /* 0x002fca00000010ff */
[----:B------:R1:W-:Y:S04]  /*9a50*/  STS [R250+0x8000], R0 ;  /* 0x00800000fa007388 */ /* 0x0003e80000000800 */
[----:B------:R-:W-:Y:S01]  /*9a60*/  BAR.SYNC.DEFER_BLOCKING 0x1, 0x100 ;  /* 0x0044000000007b1d */ /* 0x000fe20000010000 */
[----:B--2---:R-:W-:-:S04]  /*9a70*/  IADD3 R2, P1, R216, c[0x0][0x500], RZ ;  /* 0x00014000d8027a10 */ /* 0x004fc80007f3e0ff */
[----:B---3--:R-:W-:Y:S01]  /*9a80*/  IADD3.X R3, R217, c[0x0][0x504], RZ, P1, !PT ;  /* 0x00014100d9037a10 */ /* 0x008fe20000ffe4ff */
[----:B-1----:R-:W-:Y:S01]  /*9a90*/  IMAD.MOV.U32 R0, RZ, RZ, RZ ;  /* 0x000000ffff007224 */ /* 0x002fe200078e00ff */
[C---:B------:R-:W-:Y:S01]  /*9aa0*/  ISETP.NE.AND P0, PT, R218.reuse, RZ, PT ;  /* 0x000000ffda00720c */ /* 0x040fe20003f05270 */
[----:B------:R1:W5:Y:S04]  /*9ab0*/  @P3 LDG.E R14, [R4.64] ;  /* 0x00000006040e3981 */ /* 0x000368000c1e1900 */
[----:B------:R2:W5:Y:S01]  /*9ac0*/  @P2 LDG.E R0, [R2.64] ;  /* 0x0000000602002981 */ /* 0x000562000c1e1900 */
[----:B-1----:R-:W-:Y:S01]  /*9ad0*/  SEL R5, R218, c[0x0][0x3d4], P0 ;  /* 0x0000f500da057a07 */ /* 0x002fe20000000000 */
[----:B------:R-:W-:Y:S05]  /*9ae0*/  @P3 BRA `(.L_x_68) ;  /* 0x0000004000003947 */ /* 0x000fea0003800000 */
[----:B------:R-:W-:Y:S05]  /*9af0*/  @!P2 BRA `(.L_x_68) ;  /* 0x000000300000a947 */ /* 0x000fea0003800000 */
[----:B------:R1:W3:Y:S04]  /*9b00*/  LDG.E R4, [R2.64] ;  /* 0x0000000602047981 */ /* 0x0002e8000c1e1900 */
[----:B-12---:R-:W3:Y:S02]  /*9b10*/  LDG.E R2, [R2.64+0x4] ;  /* 0x0000040602027981 */ /* 0x006ee4000c1e1900 */
[----:B---3-5:R-:W-:-:S02]  /*9b20*/  IADD3 R14, -R4, R2, RZ ;  /* 0x00000002040e7210 */ /* 0x028fc40007ffe1ff */
.L_x_68:
[----:B--2---:R-:W2:Y:S01]  /*9b30*/  LDL R3, [R1+0xc] ;  /* 0x00000c0001037983 */ /* 0x004ea20000100800 */
[----:B------:R-:W-:Y:S01]  /*9b40*/  IMAD.MOV.U32 R9, RZ, RZ, 0x368 ;  /* 0x00000368ff097424 */ /* 0x000fe200078e00ff */
[----:B------:R-:W-:Y:S01]  /*9b50*/  ISETP.GT.AND P3, PT, R5, 0x1, PT ;  /* 0x000000010500780c */ /* 0x000fe20003f64270 */
[----:B------:R-:W-:Y:S01]  /*9b60*/  IMAD.MOV.U32 R2, RZ, RZ, c[0x0][0x4e8] ;  /* 0x00013a00ff027624 */ /* 0x000fe200078e00ff */
[----:B------:R-:W3:Y:S01]  /*9b70*/  LDL R82, [R1+0x8] ;  /* 0x0000080001527983 */ /* 0x000ee20000100800 */
[----:B------:R-:W-:-:S02]  /*9b80*/  ISETP.NE.U32.AND P0, PT, RZ, c[0x0][0x500], PT ;  /* 0x00014000ff007a0c */ /* 0x000fc40003f05070 */
[----:B------:R-:W-:Y:S02]  /*9b90*/  SEL R9, R9, 0x328, P3 ;  /* 0x0000032809097807 */ /* 0x000fe40001800000 */
[----:B------:R-:W-:Y:S02]  /*9ba0*/  ISETP.NE.AND.EX P0, PT, RZ, c[0x0][0x504], PT, P0 ;  /* 0x00014100ff007a0c */ /* 0x000fe40003f05300 */
[----:B------:R-:W1:Y:S01]  /*9bb0*/  LDC.64 R4, c[0x0][R9+0x170] ;  /* 0x00005c0009047b82 */ /* 0x000e620000000a00 */
[----:B------:R-:W-:Y:S02]  /*9bc0*/  ISETP.NE.AND P2, PT, R2, 0x1, PT ;  /* 0x000000010200780c */ /* 0x000fe40003f45270 */
[----:B------:R-:W-:-:S05]  /*9bd0*/  SEL R8, R211, RZ, !P0 ;  /* 0x000000ffd3087207 */ /* 0x000fca0004000000 */
[----:B------:R-:W4:Y:S08]  /*9be0*/  LDC.64 R16, c[0x0][R9+0x168] ;  /* 0x00005a0009107b82 */ /* 0x000f300000000a00 */
[----:B------:R1:W2:Y:S08]  /*9bf0*/  LDC.64 R18, c[0x0][R9+0x178] ;  /* 0x00005e0009127b82 */ /* 0x0002b00000000a00 */
[----:B------:R1:W2:Y:S01]  /*9c00*/  LDC.64 R20, c[0x0][R9+0x160] ;  /* 0x0000580009147b82 */ /* 0x0002a20000000a00 */
[----:B------:R-:W-:Y:S01]  /*9c10*/  LOP3.LUT R10, R214, 0xffff, RZ, 0xc0, !PT ;  /* 0x0000ffffd60a7812 */ /* 0x000fe200078ec0ff */
[----:B------:R-:W4:Y:S01]  /*9c20*/  S2R R83, SR_TID.X ;  /* 0x0000000000537919 */ /* 0x000f220000002100 */
[----:B-1----:R-:W-:-:S03]  /*9c30*/  IMAD R2, R5, R8, RZ ;  /* 0x0000000805027224 */ /* 0x002fc600078e02ff */
[----:B----4-:R-:W-:-:S04]  /*9c40*/  IMAD.WIDE.U32 R6, R16, R10, RZ ;  /* 0x0000000a10067225 */ /* 0x010fc800078e00ff */
[----:B------:R-:W-:Y:S01]  /*9c50*/  IMAD R9, R17, R10, RZ ;  /* 0x0000000a11097224 */ /* 0x000fe200078e02ff */
[----:B------:R-:W-:-:S04]  /*9c60*/  SHF.R.S32.HI R79, RZ, 0x1f, R83 ;  /* 0x0000001fff4f7819 */ /* 0x000fc80000011453 */
[----:B------:R-:W-:-:S04]  /*9c70*/  LEA.HI R79, R79, R83, RZ, 0x5 ;  /* 0x000000534f4f7211 */ /* 0x000fc800078f28ff */
[----:B------:R-:W-:-:S05]  /*9c80*/  LOP3.LUT R79, R79, 0xffffffe0, RZ, 0xc0, !PT ;  /* 0xffffffe04f4f7812 */ /* 0x000fca00078ec0ff */
[----:B------:R-:W-:Y:S02]  /*9c90*/  IMAD.IADD R79, R83, 0x1, -R79 ;  /* 0x00000001534f7824 */ /* 0x000fe400078e0a4f */
[----:B--2---:R-:W-:Y:S01]  /*9ca0*/  IMAD R12, R213, 0x80, R3 ;  /* 0x00000080d50c7824 */ /* 0x004fe200078e0203 */
[----:B------:R-:W-:-:S05]  /*9cb0*/  SEL R3, R220, RZ, !P0 ;  /* 0x000000ffdc037207 */ /* 0x000fca0004000000 */
[----:B------:R-:W-:Y:S02]  /*9cc0*/  IMAD R11, R4, R3, R2 ;  /* 0x00000003040b7224 */ /* 0x000fe400078e0202 */
[----:B------:R-:W-:-:S04]  /*9cd0*/  @P2 IMAD.HI.U32 R3, R12, c[0x0][0x4ec], RZ ;  /* 0x00013b000c032a27 */ /* 0x000fc800078e00ff */
[----:B------:R-:W-:-:S04]  /*9ce0*/  IMAD.WIDE.U32 R4, R4, R8, RZ ;  /* 0x0000000804047225 */ /* 0x000fc800078e00ff */
[----:B------:R-:W-:Y:S01]  /*9cf0*/  IMAD.MOV.U32 R2, RZ, RZ, R12 ;  /* 0x000000ffff027224 */ /* 0x000fe200078e000c */
[----:B------:R-:W-:Y:S02]  /*9d00*/  @P2 SHF.R.U32.HI R2, RZ, c[0x0][0x4f0], R3 ;  /* 0x00013c00ff022a19 */ /* 0x000fe40000011603 */
[----:B------:R-:W-:Y:S02]  /*9d10*/  SEL R3, R221, RZ, P3 ;  /* 0x000000ffdd037207 */ /* 0x000fe40001800000 */
[--C-:B-----5:R-:W-:Y:S01]  /*9d20*/  IADD3 R15, P1, P0, R4, R6, R0.reuse ;  /* 0x00000006040f7210 */ /* 0x120fe2000783e000 */
[----:B------:R-:W-:Y:S01]  /*9d30*/  IMAD.IADD R6, R7, 0x1, R9 ;  /* 0x0000000107067824 */ /* 0x000fe200078e0209 */
[----:B------:R-:W-:Y:S01]  /*9d40*/  SHF.R.S32.HI R9, RZ, 0x1f, R0 ;  /* 0x0000001fff097819 */ /* 0x000fe20000011400 */
[----:B------:R-:W-:Y:S02]  /*9d50*/  IMAD.IADD R13, R5, 0x1, R11 ;  /* 0x00000001050d7824 */ /* 0x000fe400078e020b */
[----:B------:R-:W-:-:S02]  /*9d60*/  IMAD.MOV R7, RZ, RZ, -R2 ;  /* 0x000000ffff077224 */ /* 0x000fc400078e0a02 */
[-C--:B------:R-:W-:Y:S02]  /*9d70*/  IMAD R11, R19, R3.reuse, RZ ;  /* 0x00000003130b7224 */ /* 0x080fe400078e02ff */
[----:B------:R-:W-:Y:S01]  /*9d80*/  IMAD.WIDE.U32 R4, R18, R3, RZ ;  /* 0x0000000312047225 */ /* 0x000fe200078e00ff */
[----:B------:R-:W-:-:S03]  /*9d90*/  IADD3.X R13, R13, R6, R9, P1, P0 ;  /* 0x000000060d0d7210 */ /* 0x000fc60000fe0409 */
[----:B------:R-:W-:Y:S01]  /*9da0*/  IMAD R3, R7, c[0x0][0x4e8], R12 ;  /* 0x00013a0007037a24 */ /* 0x000fe200078e020c */
[----:B------:R-:W-:Y:S01]  /*9db0*/  IADD3 R4, P1, P0, R2, R15, R4 ;  /* 0x0000000f02047210 */ /* 0x000fe2000783e004 */
[----:B------:R-:W-:Y:S01]  /*9dc0*/  IMAD.IADD R11, R5, 0x1, R11 ;  /* 0x00000001050b7824 */ /* 0x000fe200078e020b */
[----:B------:R-:W-:Y:S01]  /*9dd0*/  SHF.R.S32.HI R5, RZ, 0x1f, R2 ;  /* 0x0000001fff057819 */ /* 0x000fe20000011402 */
[----:B------:R-:W-:Y:S01]  /*9de0*/  IMAD R2, R21, R3, RZ ;  /* 0x0000000315027224 */ /* 0x000fe200078e02ff */
[----:B------:R-:W-:Y:S02]  /*9df0*/  SHF.R.S32.HI R6, RZ, 0x1f, R3 ;  /* 0x0000001fff067819 */ /* 0x000fe40000011403 */
[----:B------:R-:W-:Y:S01]  /*9e00*/  IADD3.X R5, R5, R13, R11, P1, P0 ;  /* 0x0000000d05057210 */ /* 0x000fe20000fe040b */
[----:B------:R-:W-:Y:S02]  /*9e10*/  IMAD.MOV.U32 R7, RZ, RZ, c[0x0][0x4a8] ;  /* 0x00012a00ff077624 */ /* 0x000fe400078e00ff */
[----:B------:R-:W-:-:S02]  /*9e20*/  IMAD R6, R20, R6, R2 ;  /* 0x0000000614067224 */ /* 0x000fc400078e0202 */
[----:B------:R-:W-:Y:S01]  /*9e30*/  IMAD.WIDE.U32 R2, R20, R3, R4 ;  /* 0x0000000314027225 */ /* 0x000fe200078e0004 */
[----:B------:R-:W-:-:S03]  /*9e40*/  SEL R4, R7, c[0x0][0x450], P3 ;  /* 0x0001140007047a07 */ /* 0x000fc60001800000 */
[----:B------:R-:W-:Y:S01]  /*9e50*/  IMAD.MOV.U32 R5, RZ, RZ, c[0x0][0x4ac] ;  /* 0x00012b00ff057624 */ /* 0x000fe200078e00ff */
[----:B------:R-:W-:Y:S01]  /*9e60*/  LEA R4, P0, R2, R4, 0x2 ;  /* 0x0000000402047211 */ /* 0x000fe200078010ff */
[----:B------:R-:W-:-:S03]  /*9e70*/  IMAD.IADD R3, R3, 0x1, R6 ;  /* 0x0000000103037824 */ /* 0x000fc600078e0206 */
[----:B------:R-:W-:-:S04]  /*9e80*/  SEL R5, R5, c[0x0][0x454], P3 ;  /* 0x0001150005057a07 */ /* 0x000fc80001800000 */
[----:B------:R-:W-:Y:S01]  /*9e90*/  LEA.HI.X R2, R2, R5, R3, 0x2, P0 ;  /* 0x0000000502027211 */ /* 0x000fe200000f1403 */
[----:B------:R-:W-:Y:S04]  /*9ea0*/  SHFL.IDX PT, R6, R4, RZ, 0x1c1f ;  /* 0x001c1fff04067589 */ /* 0x000fe800000e0000 */
[----:B------:R-:W1:Y:S04]  /*9eb0*/  SHFL.IDX PT, R7, R2, RZ, 0x1c1f ;  /* 0x001c1fff02077589 */ /* 0x000e6800000e0000 */
[----:B------:R-:W-:Y:S04]  /*9ec0*/  SHFL.IDX PT, R4, R4, 0x1, 0x1c1f ;  /* 0x003c1f0004047f89 */ /* 0x000fe800000e0000 */
[----:B------:R3:W2:Y:S01]  /*9ed0*/  SHFL.IDX PT, R5, R2, 0x1, 0x1c1f ;  /* 0x003c1f0002057f89 */ /* 0x0006a200000e0000 */
[----:B------:R-:W-:Y:S01]  /*9ee0*/  IMAD R11, R14, c[0x0][0x4e8], RZ ;  /* 0x00013a000e0b7a24 */ /* 0x000fe200078e02ff */
[----:B------:R-:W-:Y:S01]  /*9ef0*/  LOP3.LUT P0, RZ, R79, 0x3, RZ, 0xc0, !PT ;  /* 0x000000034fff7812 */ /* 0x000fe2000780c0ff */
[----:B---3--:R-:W-:-:S05]  /*9f00*/  IMAD R2, R213, 0x80, R82 ;  /* 0x00000080d5027824 */ /* 0x008fca00078e0252 */
[C---:B------:R-:W-:Y:S02]  /*9f10*/  IADD3 R3, R2.reuse, 0x8, RZ ;  /* 0x0000000802037810 */ /* 0x040fe40007ffe0ff */
[-C--:B------:R-:W-:Y:S02]  /*9f20*/  ISETP.GE.OR P1, PT, R2, R11.reuse, P0 ;  /* 0x0000000b0200720c */ /* 0x080fe40000726670 */
[----:B------:R-:W-:-:S11]  /*9f30*/  ISETP.GE.OR P0, PT, R3, R11, P0 ;  /* 0x0000000b0300720c */ /* 0x000fd60000706670 */
[----:B-1----:R1:W-:Y:S01]  /*9f40*/  @!P1 ST.E [R6.64], R23 ;  /* 0x0000001706009985 */ /* 0x0023e2000c101906 */
[----:B------:R-:W-:-:S03]  /*9f50*/  ISETP.GE.AND P1, PT, R2, R11, PT ;  /* 0x0000000b0200720c */ /* 0x000fc60003f26270 */
[----:B--2---:R1:W-:Y:S01]  /*9f60*/  @!P0 ST.E [R4.64], R22 ;  /* 0x0000001604008985 */ /* 0x0043e2000c101906 */
[----:B------:R-:W-:Y:S01]  /*9f70*/  ISETP.GE.AND P0, PT, R3, R11, PT ;  /* 0x0000000b0300720c */ /* 0x000fe20003f06270 */
[----:B------:R-:W-:Y:S05]  /*9f80*/  @P3 BRA `(.L_x_69) ;  /* 0x0000088000003947 */ /* 0x000fea0003800000 */
[----:B-1----:R-:W-:Y:S01]  /*9f90*/  IMAD R4, R9, c[0x0][0x3a0], RZ ;  /* 0x0000e80009047a24 */ /* 0x002fe200078e02ff */
[----:B------:R-:W-:Y:S01]  /*9fa0*/  SHF.R.S32.HI R5, RZ, 0x1f, R8 ;  /* 0x0000001fff057819 */ /* 0x000fe20000011408 */
[C---:B------:R-:W-:Y:S01]  /*9fb0*/  IMAD.WIDE.U32 R2, R0.reuse, c[0x0][0x3a0], RZ ;  /* 0x0000e80000027a25 */ /* 0x040fe200078e00ff */
[----:B------:R1:W2:Y:S03]  /*9fc0*/  LDS.128 R28, [R187+0x80] ;  /* 0x00008000bb1c7984 */ /* 0x0002a60000000c00 */
[----:B------:R-:W-:Y:S01]  /*9fd0*/  IMAD R0, R0, c[0x0][0x3a4], R4 ;  /* 0x0000e90000007a24 */ /* 0x000fe200078e0204 */
[----:B------:R-:W-:Y:S01]  /*9fe0*/  LEA R4, R196, R200, 0x5 ;  /* 0x000000c8c4047211 */ /* 0x000fe200078e28ff */
[----:B------:R1:W3:Y:S01]  /*9ff0*/  LDS.128 R40, [R187+0x1080] ;  /* 0x00108000bb287984 */ /* 0x0002e20000000c00 */
[----:B------:R-:W-:-:S02]  /*a000*/  IMAD R5, R5, c[0x0][0x3f0], RZ ;  /* 0x0000fc0005057a24 */ /* 0x000fc400078e02ff */
[----:B------:R-:W-:Y:S01]  /*a010*/  IADD3 R3, R3, R0, RZ ;  /* 0x0000000003037210 */ /* 0x000fe20007ffe0ff */
[----:B------:R1:W4:Y:S01]  /*a020*/  LDS.128 R52, [R187+0x2080] ;  /* 0x00208000bb347984 */ /* 0x0003220000000c00 */
[----:B------:R-:W-:Y:S01]  /*a030*/  LEA R4, R213, R4, 0x7 ;  /* 0x00000004d5047211 */ /* 0x000fe200078e38ff */
[----:B------:R-:W-:Y:S02]  /*a040*/  IMAD R7, R8, c[0x0][0x3f4], R5 ;  /* 0x0000fd0008077a24 */ /* 0x000fe400078e0205 */
[----:B------:R-:W-:Y:S01]  /*a050*/  IMAD.WIDE.U32 R2, R10, c[0x0][0x3e8], R2 ;  /* 0x0000fa000a027a25 */ /* 0x000fe200078e0002 */
[----:B------:R1:W1:Y:S01]  /*a060*/  LDS.128 R60, [R187+0x3080] ;  /* 0x00308000bb3c7984 */ /* 0x0002620000000c00 */
[----:B------:R-:W-:Y:S02]  /*a070*/  MOV R0, R4 ;  /* 0x0000000400007202 */ /* 0x000fe40000000f00 */
[----:B------:R-:W-:Y:S01]  /*a080*/  @P2 IMAD.HI.U32 R6, R4, c[0x0][0x4ec], RZ ;  /* 0x00013b0004062a27 */ /* 0x000fe200078e00ff */
[----:B------:R1:W1:Y:S03]  /*a090*/  LDS.128 R24, [R187+0x4080] ;  /* 0x00408000bb187984 */ /* 0x0002660000000c00 */
[----:B------:R-:W-:Y:S01]  /*a0a0*/  IMAD R3, R10, c[0x0][0x3ec], R3 ;  /* 0x0000fb000a037a24 */ /* 0x000fe200078e0203 */
[----:B------:R1:W1:Y:S01]  /*a0b0*/  LDS.128 R36, [R187+0x5080] ;  /* 0x00508000bb247984 */ /* 0x0002620000000c00 */
[----:B------:R-:W-:-:S02]  /*a0c0*/  @P2 SHF.R.U32.HI R0, RZ, c[0x0][0x4f0], R6 ;  /* 0x00013c00ff002a19 */ /* 0x000fc40000011606 */
[----:B------:R-:W-:Y:S01]  /*a0d0*/  IMAD.WIDE.U32 R2, R8, c[0x0][0x3f0], R2 ;  /* 0x0000fc0008027a25 */ /* 0x000fe200078e0002 */
[----:B------:R1:W1:Y:S01]  /*a0e0*/  LDS.128 R48, [R187+0x6080] ;  /* 0x00608000bb307984 */ /* 0x0002620000000c00 */
[----:B------:R-:W-:Y:S02]  /*a0f0*/  SHF.R.S32.HI R6, RZ, 0x1f, R0 ;  /* 0x0000001fff067819 */ /* 0x000fe40000011400 */
[----:B------:R-:W-:Y:S01]  /*a100*/  IADD3 R5, -R0, RZ, RZ ;  /* 0x000000ff00057210 */ /* 0x000fe20007ffe1ff */
[----:B------:R1:W1:Y:S01]  /*a110*/  LDS.128 R56, [R187+0x7080] ;  /* 0x00708000bb387984 */ /* 0x0002620000000c00 */
[----:B------:R-:W-:Y:S01]  /*a120*/  IADD3 R3, R3, R7, RZ ;  /* 0x0000000703037210 */ /* 0x000fe20007ffe0ff */
[----:B------:R-:W-:Y:S02]  /*a130*/  IMAD R6, R6, c[0x0][0x3e0], RZ ;  /* 0x0000f80006067a24 */ /* 0x000fe400078e02ff */
[----:B------:R1:W1:Y:S01]  /*a140*/  LDS.128 R16, [R187+0x8080] ;  /* 0x00808000bb107984 */ /* 0x0002620000000c00 */
[----:B------:R-:W-:-:S02]  /*a150*/  IMAD R4, R5, c[0x0][0x4e8], R4 ;  /* 0x00013a0005047a24 */ /* 0x000fc400078e0204 */
[C---:B------:R-:W-:Y:S01]  /*a160*/  IMAD R5, R0.reuse, c[0x0][0x3e4], R6 ;  /* 0x0000f90000057a24 */ /* 0x040fe200078e0206 */
[----:B------:R1:W1:Y:S01]  /*a170*/  LDS.128 R32, [R187+0x9080] ;  /* 0x00908000bb207984 */ /* 0x0002620000000c00 */
[----:B------:R-:W-:Y:S01]  /*a180*/  IMAD.WIDE.U32 R2, R0, c[0x0][0x3e0], R2 ;  /* 0x0000f80000027a25 */ /* 0x000fe200078e0002 */
[----:B------:R-:W-:Y:S02]  /*a190*/  SHF.R.S32.HI R0, RZ, 0x1f, R4 ;  /* 0x0000001fff007819 */ /* 0x000fe40000011404 */
[----:B------:R1:W1:Y:S02]  /*a1a0*/  LDS.128 R44, [R187+0xa080] ;  /* 0x00a08000bb2c7984 */ /* 0x0002640000000c00 */
[----:B------:R-:W-:Y:S01]  /*a1b0*/  IADD3 R3, R3, R5, RZ ;  /* 0x0000000503037210 */ /* 0x000fe20007ffe0ff */
[----:B------:R-:W-:Y:S01]  /*a1c0*/  IMAD R0, R0, c[0x0][0x3d8], RZ ;  /* 0x0000f60000007a24 */ /* 0x000fe200078e02ff */
[----:B------:R1:W1:Y:S03]  /*a1d0*/  LDS.128 R64, [R187+0xb080] ;  /* 0x00b08000bb407984 */ /* 0x0002660000000c00 */
[----:B------:R-:W-:-:S04]  /*a1e0*/  IMAD.WIDE.U32 R2, R4, c[0x0][0x3d8], R2 ;  /* 0x0000f60004027a25 */ /* 0x000fc800078e0002 */
[----:B------:R-:W-:Y:S01]  /*a1f0*/  IMAD R0, R4, c[0x0][0x3dc], R0 ;  /* 0x0000f70004007a24 */ /* 0x000fe200078e0200 */
[----:B------:R-:W-:-:S04]  /*a200*/  LEA R12, P0, R2, c[0x0][0x380], 0x1 ;  /* 0x0000e000020c7a11 */ /* 0x000fc800078008ff */
[----:B------:R-:W-:-:S04]  /*a210*/  IADD3 R0, R3, R0, RZ ;  /* 0x0000000003007210 */ /* 0x000fc80007ffe0ff */
[----:B------:R-:W-:Y:S01]  /*a220*/  LEA.HI.X R9, R2, c[0x0][0x384], R0, 0x1, P0 ;  /* 0x0000e10002097a11 */ /* 0x000fe200000f0c00 */
[----:B------:R-:W-:Y:S05]  /*a230*/  BRA.DIV ~URZ, `(.L_x_70) ;  /* 0x00003f927f007947 */ /* 0x000fea000b800000 */
[----:B--234-:R2:W3:Y:S02]  /*a240*/  SHFL.IDX PT, R8, R9, RZ, 0x181f ;  /* 0x00181fff09087589 */ /* 0x01c4e400000e0000 */
.L_x_141:
[----:B------:R-:W-:Y:S05]  /*a250*/  BRA.DIV ~URZ, `(.L_x_71) ;  /* 0x00003fe27f007947 */ /* 0x000fea000b800000 */
[----:B------:R4:W2:Y:S02]  /*a260*/  SHFL.IDX PT, R0, R12, RZ, 0x181f ;  /* 0x00181fff0c007589 */ /* 0x0008a400000e0000 */
.L_x_142:
[----:B------:R-:W-:Y:S01]  /*a270*/  LEA R10, R213, R200, 0x7 ;  /* 0x000000c8d50a7211 */ /* 0x000fe200078e38ff */
[----:B------:R-:W-:Y:S03]  /*a280*/  BSSY B0, `(.L_x_72) ;  /* 0x0000012000007945 */ /* 0x000fe60003800000 */
[----:B------:R-:W-:-:S13]  /*a290*/  ISETP.GE.AND P0, PT, R10, R11, PT ;  /* 0x0000000b0a00720c */ /* 0x000fda0003f06270 */
[----:B------:R-:W-:Y:S05]  /*a2a0*/  @P0 BRA `(.L_x_73) ;  /* 0x000000f000000947 */ /* 0x000fea0003800000 */
[----:B------:R-:W-:Y:S02]  /*a2b0*/  ISETP.GE.AND P5, PT, R192, c[0x0][0x3c8], PT ;  /* 0x0000f200c0007a0c */ /* 0x000fe40003fa6270 */
[----:B------:R-:W-:Y:S02]  /*a2c0*/  ISETP.GE.AND P4, PT, R197, c[0x0][0x3c8], PT ;  /* 0x0000f200c5007a0c */ /* 0x000fe40003f86270 */
[----:B------:R-:W-:Y:S02]  /*a2d0*/  ISETP.GE.AND P3, PT, R198, c[0x0][0x3c8], PT ;  /* 0x0000f200c6007a0c */ /* 0x000fe40003f66270 */
[----:B------:R-:W-:Y:S02]  /*a2e0*/  SHF.R.S32.HI R15, RZ, 0x1f, R192 ;  /* 0x0000001fff0f7819 */ /* 0x000fe400000114c0 */
[----:B------:R-:W-:Y:S02]  /*a2f0*/  SHF.R.S32.HI R14, RZ, 0x1f, R197 ;  /* 0x0000001fff0e7819 */ /* 0x000fe400000114c5 */
[----:B------:R-:W-:-:S03]  /*a300*/  SHF.R.S32.HI R13, RZ, 0x1f, R198 ;  /* 0x0000001fff0d7819 */ /* 0x000fc600000114c6 */
[-C--:B--2---:R-:W-:Y:S02]  /*a310*/  @!P5 LEA R6, P2, R192, R0.reuse, 0x1 ;  /* 0x00000000c006d211 */ /* 0x084fe400078408ff */
[CC--:B------:R-:W-:Y:S02]  /*a320*/  @!P4 LEA R4, P1, R197.reuse, R0.reuse, 0x1 ;  /* 0x00000000c504c211 */ /* 0x0c0fe400078208ff */
[----:B------:R-:W-:Y:S02]  /*a330*/  @!P3 LEA R2, P0, R198, R0, 0x1 ;  /* 0x00000000c602b211 */ /* 0x000fe400078008ff */
[-C--:B---3--:R-:W-:Y:S02]  /*a340*/  @!P5 LEA.HI.X R7, R192, R8.reuse, R15, 0x1, P2 ;  /* 0x00000008c007d211 */ /* 0x088fe400010f0c0f */
[-C--:B------:R-:W-:Y:S02]  /*a350*/  @!P4 LEA.HI.X R5, R197, R8.reuse, R14, 0x1, P1 ;  /* 0x00000008c505c211 */ /* 0x080fe400008f0c0e */
[----:B------:R-:W-:Y:S01]  /*a360*/  @!P3 LEA.HI.X R3, R198, R8, R13, 0x1, P0 ;  /* 0x00000008c603b211 */ /* 0x000fe200000f0c0d */
[----:B------:R2:W-:Y:S04]  /*a370*/  @!P5 ST.E.128 [R6.64], R28 ;  /* 0x0000001c0600d985 */ /* 0x0005e8000c101d06 */
[----:B-1----:R2:W-:Y:S04]  /*a380*/  @!P4 ST.E.128 [R4.64], R24 ;  /* 0x000000180400c985 */ /* 0x0025e8000c101d06 */
[----:B------:R2:W-:Y:S02]  /*a390*/  @!P3 ST.E.128 [R2.64], R16 ;  /* 0x000000100200b985 */ /* 0x0005e4000c101d06 */
.L_x_73:
[----:B------:R-:W-:Y:S05]  /*a3a0*/  BSYNC B0 ;  /* 0x0000000000007941 */ /* 0x000fea0003800000 */
.L_x_72:
[----:B------:R-:W-:Y:S05]  /*a3b0*/  BRA.DIV ~URZ, `(.L_x_74) ;  /* 0x00003ef27f007947 */ /* 0x000fea000b800000 */
[----:B---3--:R3:W4:Y:S04]  /*a3c0*/  SHFL.IDX PT, R8, R9, 0x1, 0x181f ;  /* 0x00381f0009087f89 */ /* 0x00872800000e0000 */
[----:B--2---:R3:W2:Y:S02]  /*a3d0*/  SHFL.IDX PT, R0, R12, 0x1, 0x181f ;  /* 0x00381f000c007f89 */ /* 0x0046a400000e0000 */
.L_x_143:
[----:B------:R-:W-:Y:S01]  /*a3e0*/  IADD3 R2, R10, 0x20, RZ ;  /* 0x000000200a027810 */ /* 0x000fe20007ffe0ff */
        /* <DEDUP_REMOVED lines=12> */
[-C--:B----4-:R-:W-:Y:S02]  /*a4b0*/  @!P2 LEA.HI.X R7, R192, R8.reuse, R15, 0x1, P5 ;  /* 0x00000008c007a211 */ /* 0x090fe400028f0c0f */
[-C--:B------:R-:W-:Y:S02]  /*a4c0*/  @!P1 LEA.HI.X R5, R197, R8.reuse, R14, 0x1, P4 ;  /* 0x00000008c5059211 */ /* 0x080fe400020f0c0e */
[----:B------:R-:W-:Y:S01]  /*a4d0*/  @!P0 LEA.HI.X R3, R198, R8, R13, 0x1, P3 ;  /* 0x00000008c6038211 */ /* 0x000fe200018f0c0d */
[----:B------:R2:W-:Y:S04]  /*a4e0*/  @!P2 ST.E.128 [R6.64], R40 ;  /* 0x000000280600a985 */ /* 0x0005e8000c101d06 */
[----:B-1----:R2:W-:Y:S04]  /*a4f0*/  @!P1 ST.E.128 [R4.64], R36 ;  /* 0x0000002404009985 */ /* 0x0025e8000c101d06 */
[----:B------:R2:W-:Y:S02]  /*a500*/  @!P0 ST.E.128 [R2.64], R32 ;  /* 0x0000002002008985 */ /* 0x0005e4000c101d06 */
.L_x_76:
[----:B------:R-:W-:Y:S05]  /*a510*/  BSYNC B0 ;  /* 0x0000000000007941 */ /* 0x000fea0003800000 */
.L_x_75:
[----:B------:R-:W-:Y:S05]  /*a520*/  BRA.DIV ~URZ, `(.L_x_77) ;  /* 0x00003e527f007947 */ /* 0x000fea000b800000 */
[----:B----4-:R4:W3:Y:S02]  /*a530*/  SHFL.IDX PT, R8, R9, 0x2, 0x181f ;  /* 0x00581f0009087f89 */ /* 0x0108e400000e0000 */
.L_x_144:
[----:B------:R-:W-:Y:S05]  /*a540*/  BRA.DIV ~URZ, `(.L_x_78) ;  /* 0x00003ea27f007947 */ /* 0x000fea000b800000 */
[----:B--2---:R2:W4:Y:S02]  /*a550*/  SHFL.IDX PT, R0, R12, 0x2, 0x181f ;  /* 0x00581f000c007f89 */ /* 0x00452400000e0000 */
.L_x_145:
        /* <DEDUP_REMOVED lines=10> */
[-C--:B----4-:R-:W-:Y:S02]  /*a600*/  @!P2 LEA R6, P5, R192, R0.reuse, 0x1 ;  /* 0x00000000c006a211 */ /* 0x090fe400078a08ff */
        /* <DEDUP_REMOVED lines=8> */
.L_x_80:
[----:B------:R-:W-:Y:S05]  /*a690*/  BSYNC B0 ;  /* 0x0000000000007941 */ /* 0x000fea0003800000 */
.L_x_79:
[----:B------:R-:W-:Y:S05]  /*a6a0*/  BRA.DIV ~URZ, `(.L_x_81) ;  /* 0x00003db27f007947 */ /* 0x000fea000b800000 */
[----:B---3--:R3:W2:Y:S04]  /*a6b0*/  SHFL.IDX PT, R6, R9, 0x3, 0x181f ;  /* 0x00781f0009067f89 */ /* 0x0086a800000e0000 */
[----:B----4-:R3:W4:Y:S02]  /*a6c0*/  SHFL.IDX PT, R0, R12, 0x3, 0x181f ;  /* 0x00781f000c007f89 */ /* 0x01072400000e0000 */
.L_x_146:
[----:B------:R-:W-:-:S04]  /*a6d0*/  IADD3 R2, R10, 0x60, RZ ;  /* 0x000000600a027810 */ /* 0x000fc80007ffe0ff */
[----:B------:R-:W-:-:S13]  /*a6e0*/  ISETP.GE.AND P0, PT, R2, R11, PT ;  /* 0x0000000b0200720c */ /* 0x000fda0003f06270 */
[----:B------:R-:W-:Y:S05]  /*a6f0*/  @P0 BRA `(.L_x_82) ;  /* 0x00001f5000000947 */ /* 0x000fea0003800000 */
[----:B------:R-:W-:Y:S02]  /*a700*/  ISETP.GE.AND P1, PT, R192, c[0x0][0x3c8], PT ;  /* 0x0000f200c0007a0c */ /* 0x000fe40003f26270 */
[----:B------:R-:W-:Y:S02]  /*a710*/  ISETP.GE.AND P0, PT, R197, c[0x0][0x3c8], PT ;  /* 0x0000f200c5007a0c */ /* 0x000fe40003f06270 */
[----:B------:R-:W-:Y:S02]  /*a720*/  SHF.R.S32.HI R8, RZ, 0x1f, R192 ;  /* 0x0000001fff087819 */ /* 0x000fe400000114c0 */
[----:B------:R-:W-:-:S07]  /*a730*/  SHF.R.S32.HI R7, RZ, 0x1f, R197 ;  /* 0x0000001fff077819 */ /* 0x000fce00000114c5 */
[CC--:B----4-:R-:W-:Y:S02]  /*a740*/  @!P1 LEA R4, P3, R192.reuse, R0.reuse, 0x1 ;  /* 0x00000000c0049211 */ /* 0x0d0fe400078608ff */
[C---:B------:R-:W-:Y:S02]  /*a750*/  @!P0 LEA R2, P2, R197.reuse, R0, 0x1 ;  /* 0x00000000c5028211 */ /* 0x040fe400078408ff */
[-C--:B--2---:R-:W-:Y:S02]  /*a760*/  @!P1 LEA.HI.X R5, R192, R6.reuse, R8, 0x1, P3 ;  /* 0x00000006c0059211 */ /* 0x084fe400018f0c08 */
[----:B------:R-:W-:-:S03]  /*a770*/  @!P0 LEA.HI.X R3, R197, R6, R7, 0x1, P2 ;  /* 0x00000006c5038211 */ /* 0x000fc600010f0c07 */
[----:B-1----:R1:W-:Y:S04]  /*a780*/  @!P1 ST.E.128 [R4.64], R60 ;  /* 0x0000003c04009985 */ /* 0x0023e8000c101d06 */
[----:B------:R1:W-:Y:S01]  /*a790*/  @!P0 ST.E.128 [R2.64], R56 ;  /* 0x0000003802008985 */ /* 0x0003e2000c101d06 */
[----:B------:R-:W-:-:S13]  /*a7a0*/  ISETP.GE.AND P0, PT, R198, c[0x0][0x3c8], PT ;  /* 0x0000f200c6007a0c */ /* 0x000fda0003f06270 */
[----:B------:R-:W-:Y:S05]  /*a7b0*/  @P0 BRA `(.L_x_82) ;  /* 0x00001e9000000947 */ /* 0x000fea0003800000 */
[----:B------:R-:W-:Y:S02]  /*a7c0*/  SHF.R.S32.HI R7, RZ, 0x1f, R198 ;  /* 0x0000001fff077819 */ /* 0x000fe400000114c6 */
[----:B-1----:R-:W-:-:S04]  /*a7d0*/  LEA R2, P0, R198, R0, 0x1 ;  /* 0x00000000c6027211 */ /* 0x002fc800078008ff */
[----:B------:R-:W-:-:S05]  /*a7e0*/  LEA.HI.X R3, R198, R6, R7, 0x1, P0 ;  /* 0x00000006c6037211 */ /* 0x000fca00000f0c07 */
[----:B------:R1:W-:Y:S01]  /*a7f0*/  ST.E.128 [R2.64], R64 ;  /* 0x0000004002007985 */ /* 0x0003e2000c101d06 */
[----:B------:R-:W-:Y:S05]  /*a800*/  BRA `(.L_x_82) ;  /* 0x00001e4000007947 */ /* 0x000fea0003800000 */
.L_x_69:
[----:B-1----:R-:W-:Y:S02]  /*a810*/  IMAD R4, R9, c[0x0][0x408], RZ ;  /* 0x0001020009047a24 */ /* 0x002fe400078e02ff */
[----:B------:R-:W-:-:S04]  /*a820*/  IMAD.WIDE.U32 R2, R0, c[0x0][0x408], RZ ;  /* 0x0001020000027a25 */ /* 0x000fc800078e00ff */
[----:B------:R-:W-:Y:S02]  /*a830*/  IMAD R0, R0, c[0x0][0x40c], R4 ;  /* 0x0001030000007a24 */ /* 0x000fe400078e0204 */
[----:B------:R-:W-:-:S03]  /*a840*/  @P2 IMAD.HI.U32 R5, R12, c[0x0][0x4ec], RZ ;  /* 0x00013b000c052a27 */ /* 0x000fc600078e00ff */
[----:B------:R-:W-:Y:S02]  /*a850*/  IADD3 R3, R3, R0, RZ ;  /* 0x0000000003037210 */ /* 0x000fe40007ffe0ff */
[----:B------:R-:W-:-:S03]  /*a860*/  SHF.R.S32.HI R0, RZ, 0x1f, R8 ;  /* 0x0000001fff007819 */ /* 0x000fc60000011408 */
[----:B------:R-:W-:-:S04]  /*a870*/  IMAD.WIDE.U32 R2, R10, c[0x0][0x438], R2 ;  /* 0x00010e000a027a25 */ /* 0x000fc800078e0002 */
[----:B------:R-:W-:Y:S02]  /*a880*/  IMAD R0, R0, c[0x0][0x440], RZ ;  /* 0x0001100000007a24 */ /* 0x000fe400078e02ff */
[----:B------:R-:W-:Y:S02]  /*a890*/  IMAD R3, R10, c[0x0][0x43c], R3 ;  /* 0x00010f000a037a24 */ /* 0x000fe400078e0203 */
[C---:B------:R-:W-:Y:S01]  /*a8a0*/  IMAD R4, R8.reuse, c[0x0][0x444], R0 ;  /* 0x0001110008047a24 */ /* 0x040fe200078e0200 */
[----:B------:R-:W-:Y:S01]  /*a8b0*/  MOV R0, R12 ;  /* 0x0000000c00007202 */ /* 0x000fe20000000f00 */
[----:B------:R-:W-:Y:S01]  /*a8c0*/  IMAD.WIDE.U32 R2, R8, c[0x0][0x440], R2 ;  /* 0x0001100008027a25 */ /* 0x000fe200078e0002 */
[----:B------:R-:W-:-:S04]  /*a8d0*/  @P2 SHF.R.U32.HI R0, RZ, c[0x0][0x4f0], R5 ;  /* 0x00013c00ff002a19 */ /* 0x000fc80000011605 */
[----:B------:R-:W-:Y:S02]  /*a8e0*/  IADD3 R3, R3, R4, RZ ;  /* 0x0000000403037210 */ /* 0x000fe40007ffe0ff */
[----:B------:R-:W-:Y:S02]  /*a8f0*/  SHF.R.S32.HI R5, RZ, 0x1f, R0 ;  /* 0x0000001fff057819 */ /* 0x000fe40000011400 */
[----:B------:R-:W-:Y:S01]  /*a900*/  IADD3 R4, -R0, RZ, RZ ;  /* 0x000000ff00047210 */ /* 0x000fe20007ffe1ff */
[----:B------:R-:W-:-:S04]  /*a910*/  IMAD.WIDE.U32 R2, R221, c[0x0][0x448], R2 ;  /* 0x00011200dd027a25 */ /* 0x000fc800078e0002 */
[----:B------:R-:W-:Y:S02]  /*a920*/  IMAD R5, R5, c[0x0][0x430], RZ ;  /* 0x00010c0005057a24 */ /* 0x000fe400078e02ff */
[----:B------:R-:W-:Y:S02]  /*a930*/  IMAD R3, R221, c[0x0][0x44c], R3 ;  /* 0x00011300dd037a24 */ /* 0x000fe400078e0203 */
[----:B------:R-:W-:Y:S02]  /*a940*/  IMAD R4, R4, c[0x0][0x4e8], R12 ;  /* 0x00013a0004047a24 */ /* 0x000fe400078e020c */
[C---:B------:R-:W-:Y:S02]  /*a950*/  IMAD R5, R0.reuse, c[0x0][0x434], R5 ;  /* 0x00010d0000057a24 */ /* 0x040fe400078e0205 */
[----:B------:R-:W-:Y:S01]  /*a960*/  IMAD.WIDE.U32 R2, R0, c[0x0][0x430], R2 ;  /* 0x00010c0000027a25 */ /* 0x000fe200078e0002 */
[----:B------:R-:W-:-:S04]  /*a970*/  SHF.R.S32.HI R0, RZ, 0x1f, R4 ;  /* 0x0000001fff007819 */ /* 0x000fc80000011404 */
[----:B------:R-:W-:Y:S01]  /*a980*/  IADD3 R3, R3, R5, RZ ;  /* 0x0000000503037210 */ /* 0x000fe20007ffe0ff */
[----:B------:R-:W-:-:S04]  /*a990*/  IMAD R0, R0, c[0x0][0x428], RZ ;  /* 0x00010a0000007a24 */ /* 0x000fc800078e02ff */
[----:B------:R-:W-:-:S04]  /*a9a0*/  IMAD.WIDE.U32 R2, R4, c[0x0][0x428], R2 ;  /* 0x00010a0004027a25 */ /* 0x000fc800078e0002 */
[----:B------:R-:W-:Y:S01]  /*a9b0*/  IMAD R4, R4, c[0x0][0x42c], R0 ;  /* 0x00010b0004047a24 */ /* 0x000fe200078e0200 */
[----:B------:R-:W-:-:S04]  /*a9c0*/  LEA R12, P2, R2, c[0x0][0x400], 0x2 ;  /* 0x00010000020c7a11 */ /* 0x000fc800078410ff */
[----:B------:R-:W-:-:S04]  /*a9d0*/  IADD3 R4, R3, R4, RZ ;  /* 0x0000000403047210 */ /* 0x000fc80007ffe0ff */
[----:B------:R-:W-:Y:S01]  /*a9e0*/  LEA.HI.X R5, R2, c[0x0][0x404], R4, 0x2, P2 ;  /* 0x0001010002057a11 */ /* 0x000fe200010f1404 */
[----:B------:R-:W-:Y:S05]  /*a9f0*/  BRA.DIV ~URZ, `(.L_x_83) ;  /* 0x00003b327f007947 */ /* 0x000fea000b800000 */
[----:B------:R1:W2:Y:S02]  /*aa00*/  SHFL.IDX PT, R4, R5, RZ, 0x1c1f ;  /* 0x001c1fff05047589 */ /* 0x0002a400000e0000 */
.L_x_147:
[----:B------:R-:W-:Y:S05]  /*aa10*/  BRA.DIV ~URZ, `(.L_x_84) ;  /* 0x00003b827f007947 */ /* 0x000fea000b800000 */
[----:B------:R3:W4:Y:S02]  /*aa20*/  SHFL.IDX PT, R0, R12, RZ, 0x1c1f ;  /* 0x001c1fff0c007589 */ /* 0x00072400000e0000 */
.L_x_148:
[----:B------:R-:W-:Y:S01]  /*aa30*/  BSSY B0, `(.L_x_85) ;  /* 0x000007a000007945 */ /* 0x000fe20003800000 */
[----:B------:R-:W-:Y:S05]  /*aa40*/  @P1 BRA `(.L_x_86) ;  /* 0x0000078000001947 */ /* 0x000fea0003800000 */
[----:B------:R-:W-:Y:S02]  /*aa50*/  ISETP.GE.AND P4, PT, R222, c[0x0][0x3c8], PT ;  /* 0x0000f200de007a0c */ /* 0x000fe40003f86270 */
[----:B------:R-:W-:Y:S02]  /*aa60*/  ISETP.GE.AND P2, PT, R249, c[0x0][0x3c8], PT ;  /* 0x0000f200f9007a0c */ /* 0x000fe40003f46270 */
[----:B------:R-:W-:Y:S02]  /*aa70*/  ISETP.GE.AND P5, PT, R248, c[0x0][0x3c8], PT ;  /* 0x0000f200f8007a0c */ /* 0x000fe40003fa6270 */
[----:B------:R-:W-:Y:S02]  /*aa80*/  ISETP.GE.AND P1, PT, R247, c[0x0][0x3c8], PT ;  /* 0x0000f200f7007a0c */ /* 0x000fe40003f26270 */
[----:B------:R-:W-:-:S02]  /*aa90*/  SHF.R.S32.HI R8, RZ, 0x1f, R249 ;  /* 0x0000001fff087819 */ /* 0x000fc400000114f9 */
[----:B------:R-:W-:Y:S02]  /*aaa0*/  ISETP.GE.AND P6, PT, R246, c[0x0][0x3c8], PT ;  /* 0x0000f200f6007a0c */ /* 0x000fe40003fc6270 */
[----:B------:R-:W-:Y:S01]  /*aab0*/  SHF.R.S32.HI R9, RZ, 0x1f, R248 ;  /* 0x0000001fff097819 */ /* 0x000fe200000114f8 */
[----:B----4-:R-:W-:Y:S01]  /*aac0*/  @!P4 IMAD.MOV.U32 R6, RZ, RZ, R0 ;  /* 0x000000ffff06c224 */ /* 0x010fe200078e0000 */
[----:B------:R-:W-:Y:S01]  /*aad0*/  SHF.R.S32.HI R10, RZ, 0x1f, R234 ;  /* 0x0000001fff0a7819 */ /* 0x000fe200000114ea */
[----:B--2---:R-:W-:Y:S01]  /*aae0*/  @!P4 IMAD.MOV.U32 R7, RZ, RZ, R4 ;  /* 0x000000ffff07c224 */ /* 0x004fe200078e0004 */
[C---:B------:R-:W-:Y:S02]  /*aaf0*/  @!P2 LEA R2, P3, R249.reuse, R0, 0x2 ;  /* 0x00000000f902a211 */ /* 0x040fe400078610ff */
[----:B------:R-:W-:Y:S01]  /*ab00*/  SHF.R.S32.HI R11, RZ, 0x1f, R233 ;  /* 0x0000001fff0b7819 */ /* 0x000fe200000114e9 */
[----:B------:R-:W-:Y:S01]  /*ab10*/  @!P4 IMAD.WIDE R6, R222, 0x4, R6 ;  /* 0x00000004de06c825 */ /* 0x000fe200078e0206 */
[----:B------:R-:W-:-:S02]  /*ab20*/  @!P2 LEA.HI.X R3, R249, R4, R8, 0x2, P3 ;  /* 0x00000004f903a211 */ /* 0x000fc400018f1408 */
[----:B------:R-:W-:Y:S02]  /*ab30*/  SHF.R.S32.HI R8, RZ, 0x1f, R247 ;  /* 0x0000001fff087819 */ /* 0x000fe400000114f7 */
[----:B------:R2:W-:Y:S01]  /*ab40*/  @!P4 ST.E.64 [R6.64], R132 ;  /* 0x000000840600c985 */ /* 0x0005e2000c101b06 */
[----:B------:R-:W-:Y:S02]  /*ab50*/  SHF.R.S32.HI R13, RZ, 0x1f, R230 ;  /* 0x0000001fff0d7819 */ /* 0x000fe400000114e6 */
[----:B------:R-:W-:Y:S01]  /*ab60*/  SHF.R.S32.HI R15, RZ, 0x1f, R229 ;  /* 0x0000001fff0f7819 */ /* 0x000fe200000114e5 */
[----:B------:R4:W-:Y:S01]  /*ab70*/  @!P2 ST.E.64 [R2.64], R28 ;  /* 0x0000001c0200a985 */ /* 0x0009e2000c101b06 */
[----:B------:R-:W-:Y:S02]  /*ab80*/  ISETP.GE.AND P2, PT, R245, c[0x0][0x3c8], PT ;  /* 0x0000f200f5007a0c */ /* 0x000fe40003f46270 */
[----:B------:R-:W-:Y:S02]  /*ab90*/  SHF.R.S32.HI R14, RZ, 0x1f, R228 ;  /* 0x0000001fff0e7819 */ /* 0x000fe400000114e4 */
[----:B--2---:R-:W-:-:S02]  /*aba0*/  @!P5 LEA R6, P4, R248, R0, 0x2 ;  /* 0x00000000f806d211 */ /* 0x004fc400078810ff */
[C---:B----4-:R-:W-:Y:S02]  /*abb0*/  @!P1 LEA R2, P3, R247.reuse, R0, 0x2 ;  /* 0x00000000f7029211 */ /* 0x050fe400078610ff */
[-C--:B------:R-:W-:Y:S02]  /*abc0*/  @!P5 LEA.HI.X R7, R248, R4.reuse, R9, 0x2, P4 ;  /* 0x00000004f807d211 */ /* 0x080fe400020f1409 */
[----:B------:R-:W-:Y:S02]  /*abd0*/  @!P1 LEA.HI.X R3, R247, R4, R8, 0x2, P3 ;  /* 0x00000004f7039211 */ /* 0x000fe400018f1408 */
[----:B------:R-:W-:Y:S01]  /*abe0*/  SHF.R.S32.HI R9, RZ, 0x1f, R246 ;  /* 0x0000001fff097819 */ /* 0x000fe200000114f6 */
[----:B------:R2:W-:Y:S01]  /*abf0*/  @!P5 ST.E.64 [R6.64], R30 ;  /* 0x0000001e0600d985 */ /* 0x0005e2000c101b06 */
[----:B------:R-:W-:Y:S02]  /*ac00*/  ISETP.GE.AND P5, PT, R244, c[0x0][0x3c8], PT ;  /* 0x0000f200f4007a0c */ /* 0x000fe40003fa6270 */
[----:B------:R-:W-:Y:S01]  /*ac10*/  SHF.R.S32.HI R8, RZ, 0x1f, R245 ;  /* 0x0000001fff087819 */ /* 0x000fe200000114f5 */
[----:B------:R4:W-:Y:S01]  /*ac20*/  @!P1 ST.E.64 [R2.64], R32 ;  /* 0x0000002002009985 */ /* 0x0009e2000c101b06 */
[----:B------:R-:W-:-:S02]  /*ac30*/  ISETP.GE.AND P1, PT, R243, c[0x0][0x3c8], PT ;  /* 0x0000f200f3007a0c */ /* 0x000fc40003f26270 */
[CC--:B--2---:R-:W-:Y:S02]  /*ac40*/  @!P6 LEA R6, P4, R246.reuse, R0.reuse, 0x2 ;  /* 0x00000000f606e211 */ /* 0x0c4fe400078810ff */
[C---:B----4-:R-:W-:Y:S02]  /*ac50*/  @!P2 LEA R2, P3, R245.reuse, R0, 0x2 ;  /* 0x00000000f502a211 */ /* 0x050fe400078610ff */
[-C--:B------:R-:W-:Y:S02]  /*ac60*/  @!P6 LEA.HI.X R7, R246, R4.reuse, R9, 0x2, P4 ;  /* 0x00000004f607e211 */ /* 0x080fe400020f1409 */
[----:B------:R-:W-:Y:S02]  /*ac70*/  @!P2 LEA.HI.X R3, R245, R4, R8, 0x2, P3 ;  /* 0x00000004f503a211 */ /* 0x000fe400018f1408 */
[----:B------:R-:W-:Y:S01]  /*ac80*/  SHF.R.S32.HI R9, RZ, 0x1f, R244 ;  /* 0x0000001fff097819 */ /* 0x000fe200000114f4 */
[----:B------:R2:W-:Y:S01]  /*ac90*/  @!P6 ST.E.64 [R6.64], R34 ;  /* 0x000000220600e985 */ /* 0x0005e2000c101b06 */
[----:B------:R-:W-:-:S02]  /*aca0*/  ISETP.GE.AND P6, PT, R242, c[0x0][0x3c8], PT ;  /* 0x0000f200f2007a0c */ /* 0x000fc40003fc6270 */
[----:B------:R-:W-:Y:S01]  /*acb0*/  SHF.R.S32.HI R8, RZ, 0x1f, R243 ;  /* 0x0000001fff087819 */ /* 0x000fe200000114f3 */
[----:B------:R4:W-:Y:S01]  /*acc0*/  @!P2 ST.E.64 [R2.64], R100 ;  /* 0x000000640200a985 */ /* 0x0009e2000c101b06 */
[----:B------:R-:W-:Y:S02]  /*acd0*/  ISETP.GE.AND P2, PT, R241, c[0x0][0x3c8], PT ;  /* 0x0000f200f1007a0c */ /* 0x000fe40003f46270 */
[CC--:B--2---:R-:W-:Y:S02]  /*ace0*/  @!P5 LEA R6, P4, R244.reuse, R0.reuse, 0x2 ;  /* 0x00000000f406d211 */ /* 0x0c4fe400078810ff */
[C---:B----4-:R-:W-:Y:S02]  /*acf0*/  @!P1 LEA R2, P3, R243.reuse, R0, 0x2 ;  /* 0x00000000f3029211 */ /* 0x050fe400078610ff */
[-C--:B------:R-:W-:Y:S02]  /*ad00*/  @!P5 LEA.HI.X R7, R244, R4.reuse, R9, 0x2, P4 ;  /* 0x00000004f407d211 */ /* 0x080fe400020f1409 */
[----:B------:R-:W-:-:S02]  /*ad10*/  @!P1 LEA.HI.X R3, R243, R4, R8, 0x2, P3 ;  /* 0x00000004f3039211 */ /* 0x000fc400018f1408 */
[----:B------:R-:W-:Y:S01]  /*ad20*/  SHF.R.S32.HI R9, RZ, 0x1f, R242 ;  /* 0x0000001fff097819 */ /* 0x000fe200000114f2 */
[----:B------:R2:W-:Y:S01]  /*ad30*/  @!P5 ST.E.64 [R6.64], R108 ;  /* 0x0000006c0600d985 */ /* 0x0005e2000c101b06 */
[----:B------:R-:W-:Y:S02]  /*ad40*/  ISETP.GE.AND P5, PT, R240, c[0x0][0x3c8], PT ;  /* 0x0000f200f0007a0c */ /* 0x000fe40003fa6270 */
[----:B------:R-:W-:Y:S01]  /*ad50*/  SHF.R.S32.HI R8, RZ, 0x1f, R241 ;  /* 0x0000001fff087819 */ /* 0x000fe200000114f1 */
[----:B------:R4:W-:Y:S01]  /*ad60*/  @!P1 ST.E.64 [R2.64], R104 ;  /* 0x0000006802009985 */ /* 0x0009e2000c101b06 */
[----:B------:R-:W-:Y:S02]  /*ad70*/  ISETP.GE.AND P1, PT, R239, c[0x0][0x3c8], PT ;  /* 0x0000f200ef007a0c */ /* 0x000fe40003f26270 */
[-C--:B--2---:R-:W-:Y:S02]  /*ad80*/  @!P6 LEA R6, P4, R242, R0.reuse, 0x2 ;  /* 0x00000000f206e211 */ /* 0x084fe400078810ff */
[----:B----4-:R-:W-:-:S02]  /*ad90*/  @!P2 LEA R2, P3, R241, R0, 0x2 ;  /* 0x00000000f102a211 */ /* 0x010fc400078610ff */
        /* <DEDUP_REMOVED lines=25> */
[----:B------:R-:W-:Y:S01]  /*af30*/  ISETP.GE.AND P4, PT, R233, c[0x0][0x3c8], PT ;  /* 0x0000f200e9007a0c */ /* 0x000fe20003f86270 */
[----:B------:R4:W-:Y:S01]  /*af40*/  @!P2 ST.E.64 [R2.64], R56 ;  /* 0x000000380200a985 */ /* 0x0009e2000c101b06 */
[----:B------:R-:W-:Y:S02]  /*af50*/  SHF.R.S32.HI R8, RZ, 0x1f, R235 ;  /* 0x0000001fff087819 */ /* 0x000fe400000114eb */
[-C--:B--2---:R-:W-:Y:S02]  /*af60*/  @!P5 LEA R6, P3, R236, R0.reuse, 0x2 ;  /* 0x00000000ec06d211 */ /* 0x084fe400078610ff */
[----:B----4-:R-:W-:-:S02]  /*af70*/  @!P1 LEA R2, P2, R235, R0, 0x2 ;  /* 0x00000000eb029211 */ /* 0x010fc400078410ff */
[-C--:B------:R-:W-:Y:S02]  /*af80*/  @!P5 LEA.HI.X R7, R236, R4.reuse, R9, 0x2, P3 ;  /* 0x00000004ec07d211 */ /* 0x080fe400018f1409 */
[----:B------:R-:W-:Y:S02]  /*af90*/  ISETP.GE.AND P3, PT, R232, c[0x0][0x3c8], PT ;  /* 0x0000f200e8007a0c */ /* 0x000fe40003f66270 */
[----:B------:R-:W-:Y:S01]  /*afa0*/  @!P1 LEA.HI.X R3, R235, R4, R8, 0x2, P2 ;  /* 0x00000004eb039211 */ /* 0x000fe200010f1408 */
[----:B------:R2:W-:Y:S01]  /*afb0*/  @!P5 ST.E.64 [R6.64], R60 ;  /* 0x0000003c0600d985 */ /* 0x0005e2000c101b06 */
[----:B------:R-:W-:-:S03]  /*afc0*/  @!P6 LEA R8, P2, R234, R0, 0x2 ;  /* 0x00000000ea08e211 */ /* 0x000fc600078410ff */
[----:B------:R4:W-:Y:S01]  /*afd0*/  @!P1 ST.E.64 [R2.64], R64 ;  /* 0x0000004002009985 */ /* 0x0009e2000c101b06 */
[----:B------:R-:W-:Y:S02]  /*afe0*/  ISETP.GE.AND P1, PT, R231, c[0x0][0x3c8], PT ;  /* 0x0000f200e7007a0c */ /* 0x000fe40003f26270 */
[----:B------:R-:W-:Y:S02]  /*aff0*/  @!P6 LEA.HI.X R9, R234, R4, R10, 0x2, P2 ;  /* 0x00000004ea09e211 */ /* 0x000fe400010f140a */
[----:B------:R-:W-:-:S03]  /*b000*/  SHF.R.S32.HI R10, RZ, 0x1f, R232 ;  /* 0x0000001fff0a7819 */ /* 0x000fc600000114e8 */
[----:B------:R-:W-:Y:S01]  /*b010*/  @!P6 ST.E.64 [R8.64], R112 ;  /* 0x000000700800e985 */ /* 0x000fe2000c101b06 */
[----:B------:R-:W-:Y:S02]  /*b020*/  ISETP.GE.AND P6, PT, R230, c[0x0][0x3c8], PT ;  /* 0x0000f200e6007a0c */ /* 0x000fe40003fc6270 */
[CC--:B--2---:R-:W-:Y:S02]  /*b030*/  @!P3 LEA R6, P2, R232.reuse, R0.reuse, 0x2 ;  /* 0x00000000e806b211 */ /* 0x0c4fe400078410ff */
[C---:B----4-:R-:W-:Y:S02]  /*b040*/  @!P4 LEA R2, P5, R233.reuse, R0, 0x2 ;  /* 0x00000000e902c211 */ /* 0x050fe400078a10ff */
[-C--:B------:R-:W-:Y:S02]  /*b050*/  @!P3 LEA.HI.X R7, R232, R4.reuse, R10, 0x2, P2 ;  /* 0x00000004e807b211 */ /* 0x080fe400010f140a */
[----:B------:R-:W-:Y:S02]  /*b060*/  @!P4 LEA.HI.X R3, R233, R4, R11, 0x2, P5 ;  /* 0x00000004e903c211 */ /* 0x000fe400028f140b */
[----:B------:R-:W-:-:S02]  /*b070*/  ISETP.GE.AND P5, PT, R229, c[0x0][0x3c8], PT ;  /* 0x0000f200e5007a0c */ /* 0x000fc40003fa6270 */
[----:B------:R-:W-:Y:S01]  /*b080*/  SHF.R.S32.HI R10, RZ, 0x1f, R231 ;  /* 0x0000001fff0a7819 */ /* 0x000fe200000114e7 */
[----:B------:R2:W-:Y:S01]  /*b090*/  @!P4 ST.E.64 [R2.64], R68 ;  /* 0x000000440200c985 */ /* 0x0005e2000c101b06 */
[----:B------:R-:W-:-:S03]  /*b0a0*/  ISETP.GE.AND P4, PT, R228, c[0x0][0x3c8], PT ;  /* 0x0000f200e4007a0c */ /* 0x000fc60003f86270 */
[----:B------:R4:W-:Y:S01]  /*b0b0*/  @!P3 ST.E.64 [R6.64], R72 ;  /* 0x000000480600b985 */ /* 0x0009e2000c101b06 */
[----:B------:R-:W-:Y:S02]  /*b0c0*/  ISETP.GE.AND P3, PT, R227, c[0x0][0x3c8], PT ;  /* 0x0000f200e3007a0c */ /* 0x000fe40003f66270 */
[----:B--2---:R-:W-:-:S04]  /*b0d0*/  @!P1 LEA R2, P2, R231, R0, 0x2 ;  /* 0x00000000e7029211 */ /* 0x004fc800078410ff */
[----:B------:R-:W-:Y:S02]  /*b0e0*/  @!P1 LEA.HI.X R3, R231, R4, R10, 0x2, P2 ;  /* 0x00000004e7039211 */ /* 0x000fe400010f140a */
[----:B------:R-:W-:-:S03]  /*b0f0*/  @!P6 LEA R10, P2, R230, R0, 0x2 ;  /* 0x00000000e60ae211 */ /* 0x000fc600078410ff */
[----:B------:R2:W-:Y:S01]  /*b100*/  @!P1 ST.E.64 [R2.64], R76 ;  /* 0x0000004c02009985 */ /* 0x0005e2000c101b06 */
[C---:B------:R-:W-:Y:S02]  /*b110*/  @!P5 LEA R8, P1, R229.reuse, R0, 0x2 ;  /* 0x00000000e508d211 */ /* 0x040fe400078210ff */
[----:B------:R-:W-:Y:S02]  /*b120*/  @!P6 LEA.HI.X R11, R230, R4, R13, 0x2, P2 ;  /* 0x00000004e60be211 */ /* 0x000fe400010f140d */
[C---:B----4-:R-:W-:Y:S02]  /*b130*/  @!P4 LEA R6, P2, R228.reuse, R0, 0x2 ;  /* 0x00000000e406c211 */ /* 0x050fe400078410ff */
[-C--:B------:R-:W-:Y:S01]  /*b140*/  @!P5 LEA.HI.X R9, R229, R4.reuse, R15, 0x2, P1 ;  /* 0x00000004e509d211 */ /* 0x080fe200008f140f */
[----:B------:R4:W-:Y:S01]  /*b150*/  @!P6 ST.E.64 [R10.64], R120 ;  /* 0x000000780a00e985 */ /* 0x0009e2000c101b06 */
[----:B------:R-:W-:Y:S02]  /*b160*/  SHF.R.S32.HI R13, RZ, 0x1f, R227 ;  /* 0x0000001fff0d7819 */ /* 0x000fe400000114e3 */
[----:B------:R-:W-:Y:S01]  /*b170*/  @!P4 LEA.HI.X R7, R228, R4, R14, 0x2, P2 ;  /* 0x00000004e407c211 */ /* 0x000fe200010f140e */
[----:B------:R4:W-:Y:S04]  /*b180*/  @!P5 ST.E.64 [R8.64], R116 ;  /* 0x000000740800d985 */ /* 0x0009e8000c101b06 */
[----:B------:R4:W-:Y:S01]  /*b190*/  @!P4 ST.E.64 [R6.64], R80 ;  /* 0x000000500600c985 */ /* 0x0009e2000c101b06 */
[----:B--2---:R-:W-:-:S04]  /*b1a0*/  @!P3 LEA R2, P1, R227, R0, 0x2 ;  /* 0x00000000e302b211 */ /* 0x004fc800078210ff */
[----:B------:R-:W-:-:S05]  /*b1b0*/  @!P3 LEA.HI.X R3, R227, R4, R13, 0x2, P1 ;  /* 0x00000004e303b211 */ /* 0x000fca00008f140d */
[----:B------:R4:W-:Y:S04]  /*b1c0*/  @!P3 ST.E.64 [R2.64], R24 ;  /* 0x000000180200b985 */ /* 0x0009e8000c101b06 */
.L_x_86:
[----:B------:R-:W-:Y:S05]  /*b1d0*/  BSYNC B0 ;  /* 0x0000000000007941 */ /* 0x000fea0003800000 */
.L_x_85:
[----:B------:R-:W-:Y:S05]  /*b1e0*/  BRA.DIV ~URZ, `(.L_x_87) ;  /* 0x000034227f007947 */ /* 0x000fea000b800000 */
[----:B--2---:R2:W1:Y:S04]  /*b1f0*/  SHFL.IDX PT, R4, R5, 0x1, 0x1c1f ;  /* 0x003c1f0005047f89 */ /* 0x00446800000e0000 */
[----:B----4-:R2:W4:Y:S02]  /*b200*/  SHFL.IDX PT, R0, R12, 0x1, 0x1c1f ;  /* 0x003c1f000c007f89 */ /* 0x01052400000e0000 */
.L_x_149:
[----:B------:R-:W-:Y:S05]  /*b210*/  @P0 BRA `(.L_x_82) ;  /* 0x0000143000000947 */ /* 0x000fea0003800000 */
[----:B------:R-:W-:Y:S02]  /*b220*/  ISETP.GE.AND P4, PT, R222, c[0x0][0x3c8], PT ;  /* 0x0000f200de007a0c */ /* 0x000fe40003f86270 */
[----:B------:R-:W-:Y:S02]  /*b230*/  ISETP.GE.AND P3, PT, R249, c[0x0][0x3c8], PT ;  /* 0x0000f200f9007a0c */ /* 0x000fe40003f66270 */
[----:B------:R-:W-:Y:S02]  /*b240*/  ISETP.GE.AND P2, PT, R248, c[0x0][0x3c8], PT ;  /* 0x0000f200f8007a0c */ /* 0x000fe40003f46270 */
[----:B------:R-:W-:-:S02]  /*b250*/  ISETP.GE.AND P1, PT, R247, c[0x0][0x3c8], PT ;  /* 0x0000f200f7007a0c */ /* 0x000fc40003f26270 */
[----:B------:R-:W-:Y:S02]  /*b260*/  ISETP.GE.AND P0, PT, R246, c[0x0][0x3c8], PT ;  /* 0x0000f200f6007a0c */ /* 0x000fe40003f06270 */
[----:B-12---:R-:W-:Y:S02]  /*b270*/  SHF.R.S32.HI R5, RZ, 0x1f, R249 ;  /* 0x0000001fff057819 */ /* 0x006fe400000114f9 */
[----:B------:R-:W-:Y:S01]  /*b280*/  SHF.R.S32.HI R10, RZ, 0x1f, R247 ;  /* 0x0000001fff0a7819 */ /* 0x000fe200000114f7 */
[----:B----4-:R-:W-:Y:S01]  /*b290*/  @!P4 IMAD.MOV.U32 R6, RZ, RZ, R0 ;  /* 0x000000ffff06c224 */ /* 0x010fe200078e0000 */
[----:B------:R-:W-:Y:S01]  /*b2a0*/  SHF.R.S32.HI R11, RZ, 0x1f, R236 ;  /* 0x0000001fff0b7819 */ /* 0x000fe200000114ec */
[----:B------:R-:W-:Y:S01]  /*b2b0*/  @!P4 IMAD.MOV.U32 R7, RZ, RZ, R4 ;  /* 0x000000ffff07c224 */ /* 0x000fe200078e0004 */
[CC--:B------:R-:W-:Y:S02]  /*b2c0*/  @!P3 LEA R2, P5, R249.reuse, R0.reuse, 0x2 ;  /* 0x00000000f902b211 */ /* 0x0c0fe400078a10ff */
[----:B------:R-:W-:Y:S01]  /*b2d0*/  @!P2 LEA R8, P6, R248, R0, 0x2 ;  /* 0x00000000f808a211 */ /* 0x000fe200078c10ff */
[----:B------:R-:W-:Y:S01]  /*b2e0*/  @!P4 IMAD.WIDE R6, R222, 0x4, R6 ;  /* 0x00000004de06c825 */ /* 0x000fe200078e0206 */
[----:B------:R-:W-:-:S02]  /*b2f0*/  @!P3 LEA.HI.X R3, R249, R4, R5, 0x2, P5 ;  /* 0x00000004f903b211 */ /* 0x000fc400028f1405 */
[----:B------:R-:W-:Y:S02]  /*b300*/  SHF.R.S32.HI R5, RZ, 0x1f, R248 ;  /* 0x0000001fff057819 */ /* 0x000fe400000114f8 */
[----:B------:R1:W-:Y:S01]  /*b310*/  @!P4 ST.E.64 [R6.64], R96 ;  /* 0x000000600600c985 */ /* 0x0003e2000c101b06 */
[----:B------:R-:W-:Y:S02]  /*b320*/  ISETP.GE.AND P5, PT, R245, c[0x0][0x3c8], PT ;  /* 0x0000f200f5007a0c */ /* 0x000fe40003fa6270 */
[----:B------:R-:W-:Y:S01]  /*b330*/  ISETP.GE.AND P4, PT, R244, c[0x0][0x3c8], PT ;  /* 0x0000f200f4007a0c */ /* 0x000fe20003f86270 */
[----:B------:R2:W-:Y:S01]  /*b340*/  @!P3 ST.E.64 [R2.64], R84 ;  /* 0x000000540200b985 */ /* 0x0005e2000c101b06 */
[----:B------:R-:W-:Y:S02]  /*b350*/  @!P2 LEA.HI.X R9, R248, R4, R5, 0x2, P6 ;  /* 0x00000004f809a211 */ /* 0x000fe400030f1405 */
[----:B------:R-:W-:Y:S02]  /*b360*/  SHF.R.S32.HI R5, RZ, 0x1f, R246 ;  /* 0x0000001fff057819 */ /* 0x000fe400000114f6 */
[----:B------:R-:W-:Y:S01]  /*b370*/  SHF.R.S32.HI R13, RZ, 0x1f, R230 ;  /* 0x0000001fff0d7819 */ /* 0x000fe200000114e6 */
[----:B------:R4:W-:Y:S01]  /*b380*/  @!P2 ST.E.64 [R8.64], R126 ;  /* 0x0000007e0800a985 */ /* 0x0009e2000c101b06 */
[----:B------:R-:W-:-:S02]  /*b390*/  ISETP.GE.AND P2, PT, R242, c[0x0][0x3c8], PT ;  /* 0x0000f200f2007a0c */ /* 0x000fc40003f46270 */
[----:B---3--:R-:W-:Y:S02]  /*b3a0*/  SHF.R.S32.HI R12, RZ, 0x1f, R229 ;  /* 0x0000001fff0c7819 */ /* 0x008fe400000114e5 */
[CC--:B-1----:R-:W-:Y:S02]  /*b3b0*/  @!P1 LEA R6, P3, R247.reuse, R0.reuse, 0x2 ;  /* 0x00000000f7069211 */ /* 0x0c2fe400078610ff */
[C---:B--2---:R-:W-:Y:S02]  /*b3c0*/  @!P0 LEA R2, P6, R246.reuse, R0, 0x2 ;  /* 0x00000000f6028211 */ /* 0x044fe400078c10ff */
[-C--:B------:R-:W-:Y:S02]  /*b3d0*/  @!P1 LEA.HI.X R7, R247, R4.reuse, R10, 0x2, P3 ;  /* 0x00000004f7079211 */ /* 0x080fe400018f140a */
[----:B------:R-:W-:Y:S02]  /*b3e0*/  ISETP.GE.AND P3, PT, R243, c[0x0][0x3c8], PT ;  /* 0x0000f200f3007a0c */ /* 0x000fe40003f66270 */
[----:B------:R-:W-:Y:S01]  /*b3f0*/  @!P0 LEA.HI.X R3, R246, R4, R5, 0x2, P6 ;  /* 0x00000004f6038211 */ /* 0x000fe200030f1405 */
[----:B------:R1:W-:Y:S01]  /*b400*/  @!P1 ST.E.64 [R6.64], R122 ;  /* 0x0000007a06009985 */ /* 0x0003e2000c101b06 */
[----:B----4-:R-:W-:-:S02]  /*b410*/  @!P5 LEA R8, P1, R245, R0, 0x2 ;  /* 0x00000000f508d211 */ /* 0x010fc400078210ff */
[----:B------:R-:W-:Y:S01]  /*b420*/  SHF.R.S32.HI R5, RZ, 0x1f, R245 ;  /* 0x0000001fff057819 */ /* 0x000fe200000114f5 */
[----:B------:R2:W-:Y:S01]  /*b430*/  @!P0 ST.E.64 [R2.64], R88 ;  /* 0x0000005802008985 */ /* 0x0005e2000c101b06 */
[----:B------:R-:W-:Y:S02]  /*b440*/  SHF.R.S32.HI R10, RZ, 0x1f, R244 ;  /* 0x0000001fff0a7819 */ /* 0x000fe400000114f4 */
[----:B------:R-:W-:Y:S02]  /*b450*/  @!P5 LEA.HI.X R9, R245, R4, R5, 0x2, P1 ;  /* 0x00000004f509d211 */ /* 0x000fe400008f1405 */
[----:B------:R-:W-:Y:S02]  /*b460*/  ISETP.GE.AND P1, PT, R241, c[0x0][0x3c8], PT ;  /* 0x0000f200f1007a0c */ /* 0x000fe40003f26270 */
[----:B------:R-:W-:Y:S01]  /*b470*/  SHF.R.S32.HI R5, RZ, 0x1f, R243 ;  /* 0x0000001fff057819 */ /* 0x000fe200000114f3 */
[----:B------:R3:W-:Y:S01]  /*b480*/  @!P5 ST.E.64 [R8.64], R118 ;  /* 0x000000760800d985 */ /* 0x0007e2000c101b06 */
[----:B------:R-:W-:-:S02]  /*b490*/  ISETP.GE.AND P5, PT, R239, c[0x0][0x3c8], PT ;  /* 0x0000f200ef007a0c */ /* 0x000fc40003fa6270 */
[----:B-1----:R-:W-:-:S04]  /*b4a0*/  @!P4 LEA R6, P0, R244, R0, 0x2 ;  /* 0x00000000f406c211 */ /* 0x002fc800078010ff */
[----:B------:R-:W-:Y:S02]  /*b4b0*/  @!P4 LEA.HI.X R7, R244, R4, R10, 0x2, P0 ;  /* 0x00000004f407c211 */ /* 0x000fe400000f140a */
[----:B------:R-:W-:Y:S02]  /*b4c0*/  ISETP.GE.AND P0, PT, R240, c[0x0][0x3c8], PT ;  /* 0x0000f200f0007a0c */ /* 0x000fe40003f06270 */
[C---:B--2---:R-:W-:Y:S01]  /*b4d0*/  @!P3 LEA R2, P6, R243.reuse, R0, 0x2 ;  /* 0x00000000f302b211 */ /* 0x044fe200078c10ff */
[----:B------:R1:W-:Y:S01]  /*b4e0*/  @!P4 ST.E.64 [R6.64], R110 ;  /* 0x0000006e0600c985 */ /* 0x0003e2000c101b06 */
[----:B------:R-:W-:Y:S02]  /*b4f0*/  ISETP.GE.AND P4, PT, R238, c[0x0][0x3c8], PT ;  /* 0x0000f200ee007a0c */ /* 0x000fe40003f86270 */
[----:B------:R-:W-:Y:S02]  /*b500*/  @!P3 LEA.HI.X R3, R243, R4, R5, 0x2, P6 ;  /* 0x00000004f303b211 */ /* 0x000fe400030f1405 */
[----:B---3--:R-:W-:-:S02]  /*b510*/  @!P2 LEA R8, P6, R242, R0, 0x2 ;  /* 0x00000000f208a211 */ /* 0x008fc400078c10ff */
[----:B------:R-:W-:Y:S01]  /*b520*/  SHF.R.S32.HI R5, RZ, 0x1f, R242 ;  /* 0x0000001fff057819 */ /* 0x000fe200000114f2 */
[----:B------:R2:W-:Y:S01]  /*b530*/  @!P3 ST.E.64 [R2.64], R92 ;  /* 0x0000005c0200b985 */ /* 0x0005e2000c101b06 */
[----:B------:R-:W-:Y:S02]  /*b540*/  SHF.R.S32.HI R10, RZ, 0x1f, R241 ;  /* 0x0000001fff0a7819 */ /* 0x000fe400000114f1 */
[----:B------:R-:W-:Y:S02]  /*b550*/  @!P2 LEA.HI.X R9, R242, R4, R5, 0x2, P6 ;  /* 0x00000004f209a211 */ /* 0x000fe400030f1405 */
[----:B------:R-:W-:-:S03]  /*b560*/  SHF.R.S32.HI R5, RZ, 0x1f, R240 ;  /* 0x0000001fff057819 */ /* 0x000fc600000114f0 */
[----:B------:R3:W-:Y:S01]  /*b570*/  @!P2 ST.E.64 [R8.64], R124 ;  /* 0x0000007c0800a985 */ /* 0x0007e2000c101b06 */
[----:B------:R-:W-:Y:S02]  /*b580*/  ISETP.GE.AND P2, PT, R236, c[0x0][0x3c8], PT ;  /* 0x0000f200ec007a0c */ /* 0x000fe40003f46270 */
[----:B-1----:R-:W-:-:S04]  /*b590*/  @!P1 LEA R6, P3, R241, R0, 0x2 ;  /* 0x00000000f1069211 */ /* 0x002fc800078610ff */
[----:B------:R-:W-:Y:S02]  /*b5a0*/  @!P1 LEA.HI.X R7, R241, R4, R10, 0x2, P3 ;  /* 0x00000004f1079211 */ /* 0x000fe400018f140a */
[----:B------:R-:W-:Y:S02]  /*b5b0*/  ISETP.GE.AND P3, PT, R237, c[0x0][0x3c8], PT ;  /* 0x0000f200ed007a0c */ /* 0x000fe40003f66270 */
[C---:B--2---:R-:W-:Y:S01]  /*b5c0*/  @!P0 LEA R2, P6, R240.reuse, R0, 0x2 ;  /* 0x00000000f0028211 */ /* 0x044fe200078c10ff */
[----:B------:R1:W-:Y:S01]  /*b5d0*/  @!P1 ST.E.64 [R6.64], R106 ;  /* 0x0000006a06009985 */ /* 0x0003e2000c101b06 */
[----:B------:R-:W-:Y:S02]  /*b5e0*/  SHF.R.S32.HI R10, RZ, 0x1f, R238 ;  /* 0x0000001fff0a7819 */ /* 0x000fe400000114ee */
[----:B------:R-:W-:Y:S02]  /*b5f0*/  @!P0 LEA.HI.X R3, R240, R4, R5, 0x2, P6 ;  /* 0x00000004f0038211 */ /* 0x000fe400030f1405 */
[----:B------:R-:W-:-:S02]  /*b600*/  SHF.R.S32.HI R5, RZ, 0x1f, R239 ;  /* 0x0000001fff057819 */ /* 0x000fc400000114ef */
[----:B---3--:R-:W-:Y:S01]  /*b610*/  @!P5 LEA R8, P6, R239, R0, 0x2 ;  /* 0x00000000ef08d211 */ /* 0x008fe200078c10ff */
[----:B------:R2:W-:Y:S01]  /*b620*/  @!P0 ST.E.64 [R2.64], R46 ;  /* 0x0000002e02008985 */ /* 0x0005e2000c101b06 */
[----:B------:R-:W-:Y:S02]  /*b630*/  ISETP.GE.AND P1, PT, R235, c[0x0][0x3c8], PT ;  /* 0x0000f200eb007a0c */ /* 0x000fe40003f26270 */
[----:B------:R-:W-:Y:S02]  /*b640*/  @!P5 LEA.HI.X R9, R239, R4, R5, 0x2, P6 ;  /* 0x00000004ef09d211 */ /* 0x000fe400030f1405 */
[----:B------:R-:W-:-:S03]  /*b650*/  SHF.R.S32.HI R5, RZ, 0x1f, R237 ;  /* 0x0000001fff057819 */ /* 0x000fc600000114ed */
[----:B------:R3:W-:Y:S01]  /*b660*/  @!P5 ST.E.64 [R8.64], R128 ;  /* 0x000000800800d985 */ /* 0x0007e2000c101b06 */
[----:B-1----:R-:W-:-:S04]  /*b670*/  @!P4 LEA R6, P0, R238, R0, 0x2 ;  /* 0x00000000ee06c211 */ /* 0x002fc800078010ff */
[----:B------:R-:W-:Y:S02]  /*b680*/  @!P4 LEA.HI.X R7, R238, R4, R10, 0x2, P0 ;  /* 0x00000004ee07c211 */ /* 0x000fe400000f140a */
[----:B------:R-:W-:Y:S02]  /*b690*/  ISETP.GE.AND P0, PT, R234, c[0x0][0x3c8], PT ;  /* 0x0000f200ea007a0c */ /* 0x000fe40003f06270 */
[----:B--2---:R-:W-:Y:S01]  /*b6a0*/  @!P3 LEA R2, P6, R237, R0, 0x2 ;  /* 0x00000000ed02b211 */ /* 0x004fe200078c10ff */
[----:B------:R1:W-:Y:S01]  /*b6b0*/  @!P4 ST.E.64 [R6.64], R114 ;  /* 0x000000720600c985 */ /* 0x0003e2000c101b06 */
[----:B------:R-:W-:Y:S02]  /*b6c0*/  ISETP.GE.AND P4, PT, R233, c[0x0][0x3c8], PT ;  /* 0x0000f200e9007a0c */ /* 0x000fe40003f86270 */
[----:B------:R-:W-:Y:S02]  /*b6d0*/  @!P3 LEA.HI.X R3, R237, R4, R5, 0x2, P6 ;  /* 0x00000004ed03b211 */ /* 0x000fe400030f1405 */
[----:B------:R-:W-:-:S02]  /*b6e0*/  SHF.R.S32.HI R10, RZ, 0x1f, R235 ;  /* 0x0000001fff0a7819 */ /* 0x000fc400000114eb */
[C---:B---3--:R-:W-:Y:S01]  /*b6f0*/  @!P2 LEA R8, P5, R236.reuse, R0, 0x2 ;  /* 0x00000000ec08a211 */ /* 0x048fe200078a10ff */
[----:B------:R2:W-:Y:S01]  /*b700*/  @!P3 ST.E.64 [R2.64], R50 ;  /* 0x000000320200b985 */ /* 0x0005e2000c101b06 */
[----:B------:R-:W-:Y:S02]  /*b710*/  SHF.R.S32.HI R5, RZ, 0x1f, R234 ;  /* 0x0000001fff057819 */ /* 0x000fe400000114ea */
[----:B------:R-:W-:Y:S02]  /*b720*/  @!P2 LEA.HI.X R9, R236, R4, R11, 0x2, P5 ;  /* 0x00000004ec09a211 */ /* 0x000fe400028f140b */
[----:B------:R-:W-:-:S03]  /*b730*/  ISETP.GE.AND P5, PT, R232, c[0x0][0x3c8], PT ;  /* 0x0000f200e8007a0c */ /* 0x000fc60003fa6270 */
[----:B------:R-:W-:Y:S01]  /*b740*/  @!P2 ST.E.64 [R8.64], R130 ;  /* 0x000000820800a985 */ /* 0x000fe2000c101b06 */
[----:B------:R-:W-:Y:S02]  /*b750*/  ISETP.GE.AND P2, PT, R230, c[0x0][0x3c8], PT ;  /* 0x0000f200e6007a0c */ /* 0x000fe40003f46270 */
[----:B-1----:R-:W-:-:S04]  /*b760*/  @!P1 LEA R6, P6, R235, R0, 0x2 ;  /* 0x00000000eb069211 */ /* 0x002fc800078c10ff */
[----:B------:R-:W-:Y:S02]  /*b770*/  @!P1 LEA.HI.X R7, R235, R4, R10, 0x2, P6 ;  /* 0x00000004eb079211 */ /* 0x000fe400030f140a */
[----:B------:R-:W-:Y:S02]  /*b780*/  SHF.R.S32.HI R10, RZ, 0x1f, R233 ;  /* 0x0000001fff0a7819 */ /* 0x000fe400000114e9 */
[C---:B--2---:R-:W-:Y:S01]  /*b790*/  @!P0 LEA R2, P3, R234.reuse, R0, 0x2 ;  /* 0x00000000ea028211 */ /* 0x044fe200078610ff */
[----:B------:R1:W-:Y:S01]  /*b7a0*/  @!P1 ST.E.64 [R6.64], R66 ;  /* 0x0000004206009985 */ /* 0x0003e2000c101b06 */
[----:B------:R-:W-:Y:S02]  /*b7b0*/  ISETP.GE.AND P1, PT, R229, c[0x0][0x3c8], PT ;  /* 0x0000f200e5007a0c */ /* 0x000fe40003f26270 */
[----:B------:R-:W-:Y:S02]  /*b7c0*/  @!P0 LEA.HI.X R3, R234, R4, R5, 0x2, P3 ;  /* 0x00000004ea038211 */ /* 0x000fe400018f1405 */
[----:B------:R-:W-:-:S02]  /*b7d0*/  ISETP.GE.AND P3, PT, R231, c[0x0][0x3c8], PT ;  /* 0x0000f200e7007a0c */ /* 0x000fc40003f66270 */
[----:B------:R-:W-:Y:S01]  /*b7e0*/  SHF.R.S32.HI R5, RZ, 0x1f, R232 ;  /* 0x0000001fff057819 */ /* 0x000fe200000114e8 */
[----:B------:R2:W-:Y:S01]  /*b7f0*/  @!P0 ST.E.64 [R2.64], R38 ;  /* 0x0000002602008985 */ /* 0x0005e2000c101b06 */
[----:B-1----:R-:W-:-:S04]  /*b800*/  @!P4 LEA R6, P0, R233, R0, 0x2 ;  /* 0x00000000e906c211 */ /* 0x002fc800078010ff */
[----:B------:R-:W-:Y:S02]  /*b810*/  @!P4 LEA.HI.X R7, R233, R4, R10, 0x2, P0 ;  /* 0x00000004e907c211 */ /* 0x000fe400000f140a */
[----:B------:R-:W-:Y:S02]  /*b820*/  ISETP.GE.AND P0, PT, R228, c[0x0][0x3c8], PT ;  /* 0x0000f200e4007a0c */ /* 0x000fe40003f06270 */
[CC--:B--2---:R-:W-:Y:S01]  /*b830*/  @!P5 LEA R2, P6, R232.reuse, R0.reuse, 0x2 ;  /* 0x00000000e802d211 */ /* 0x0c4fe200078c10ff */
[----:B------:R1:W-:Y:S01]  /*b840*/  @!P4 ST.E.64 [R6.64], R54 ;  /* 0x000000360600c985 */ /* 0x0003e2000c101b06 */
[----:B------:R-:W-:Y:S02]  /*b850*/  @!P3 LEA R10, P4, R231, R0, 0x2 ;  /* 0x00000000e70ab211 */ /* 0x000fe400078810ff */
[----:B------:R-:W-:Y:S02]  /*b860*/  @!P5 LEA.HI.X R3, R232, R4, R5, 0x2, P6 ;  /* 0x00000004e803d211 */ /* 0x000fe400030f1405 */
[----:B------:R-:W-:-:S02]  /*b870*/  SHF.R.S32.HI R5, RZ, 0x1f, R231 ;  /* 0x0000001fff057819 */ /* 0x000fc400000114e7 */
[C---:B------:R-:W-:Y:S01]  /*b880*/  @!P2 LEA R8, P6, R230.reuse, R0, 0x2 ;  /* 0x00000000e608a211 */ /* 0x040fe200078c10ff */
[----:B------:R2:W-:Y:S01]  /*b890*/  @!P5 ST.E.64 [R2.64], R58 ;  /* 0x0000003a0200d985 */ /* 0x0005e2000c101b06 */
[-C--:B------:R-:W-:Y:S02]  /*b8a0*/  @!P3 LEA.HI.X R11, R231, R4.reuse, R5, 0x2, P4 ;  /* 0x00000004e70bb211 */ /* 0x080fe400020f1405 */
[----:B------:R-:W-:Y:S02]  /*b8b0*/  SHF.R.S32.HI R5, RZ, 0x1f, R228 ;  /* 0x0000001fff057819 */ /* 0x000fe400000114e4 */
[----:B------:R-:W-:Y:S01]  /*b8c0*/  @!P2 LEA.HI.X R9, R230, R4, R13, 0x2, P6 ;  /* 0x00000004e609a211 */ /* 0x000fe200030f140d */
[----:B------:R3:W-:Y:S04]  /*b8d0*/  @!P3 ST.E.64 [R10.64], R74 ;  /* 0x0000004a0a00b985 */ /* 0x0007e8000c101b06 */
[----:B------:R3:W-:Y:S01]  /*b8e0*/  @!P2 ST.E.64 [R8.64], R70 ;  /* 0x000000460800a985 */ /* 0x0007e2000c101b06 */
[----:B-1----:R-:W-:-:S04]  /*b8f0*/  @!P1 LEA R6, P5, R229, R0, 0x2 ;  /* 0x00000000e5069211 */ /* 0x002fc800078a10ff */
[----:B------:R-:W-:Y:S02]  /*b900*/  @!P1 LEA.HI.X R7, R229, R4, R12, 0x2, P5 ;  /* 0x00000004e5079211 */ /* 0x000fe400028f140c */
[----:B--2---:R-:W-:-:S03]  /*b910*/  @!P0 LEA R2, P4, R228, R0, 0x2 ;  /* 0x00000000e4028211 */ /* 0x004fc600078810ff */
[----:B------:R3:W-:Y:S01]  /*b920*/  @!P1 ST.E.64 [R6.64], R62 ;  /* 0x0000003e06009985 */ /* 0x0007e2000c101b06 */
[----:B------:R-:W-:-:S05]  /*b930*/  @!P0 LEA.HI.X R3, R228, R4, R5, 0x2, P4 ;  /* 0x00000004e4038211 */ /* 0x000fca00020f1405 */
[----:B------:R3:W-:Y:S01]  /*b940*/  @!P0 ST.E.64 [R2.64], R42 ;  /* 0x0000002a02008985 */ /* 0x0007e2000c101b06 */
[----:B------:R-:W-:-:S13]  /*b950*/  ISETP.GE.AND P0, PT, R227, c[0x0][0x3c8], PT ;  /* 0x0000f200e3007a0c */ /* 0x000fda0003f06270 */
[----:B------:R-:W-:Y:S05]  /*b960*/  @P0 BRA `(.L_x_82) ;  /* 0x00000ce000000947 */ /* 0x000fea0003800000 */
[----:B------:R-:W-:Y:S02]  /*b970*/  SHF.R.S32.HI R5, RZ, 0x1f, R227 ;  /* 0x0000001fff057819 */ /* 0x000fe400000114e3 */
[----:B---3--:R-:W-:-:S04]  /*b980*/  LEA R2, P0, R227, R0, 0x2 ;  /* 0x00000000e3027211 */ /* 0x008fc800078010ff */
[----:B------:R-:W-:-:S05]  /*b990*/  LEA.HI.X R3, R227, R4, R5, 0x2, P0 ;  /* 0x00000004e3037211 */ /* 0x000fca00000f1405 */
[----:B------:R1:W-:Y:S01]  /*b9a0*/  ST.E.64 [R2.64], R26 ;  /* 0x0000001a02007985 */ /* 0x0003e2000c101b06 */
[----:B------:R-:W-:Y:S05]  /*b9b0*/  BRA `(.L_x_82) ;  /* 0x00000c9000007947 */ /* 0x000fea0003800000 */
.L_x_67:
[----:B------:R-:W-:Y:S01]  /*b9c0*/  ISETP.NE.U32.AND P1, PT, RZ, c[0x0][0x508], PT ;  /* 0x00014200ff007a0c */ /* 0x000fe20003f25070 */
[----:B------:R-:W-:Y:S01]  /*b9d0*/  IMAD.MOV.U32 R8, RZ, RZ, RZ ;  /* 0x000000ffff087224 */ /* 0x000fe200078e00ff */
[----:B------:R-:W-:Y:S01]  /*b9e0*/  ISETP.NE.U32.AND P3, PT, RZ, c[0x0][0x500], PT ;  /* 0x00014000ff007a0c */ /* 0x000fe20003f65070 */
[----:B------:R-:W-:Y:S01]  /*b9f0*/  IMAD.MOV.U32 R22, RZ, RZ, c[0x0][0x388] ;  /* 0x0000e200ff167624 */ /* 0x000fe200078e00ff */
[----:B------:R-:W-:Y:S02]  /*ba00*/  ISETP.NE.AND.EX P1, PT, RZ, c[0x0][0x50c], PT, P1 ;  /* 0x00014300ff007a0c */ /* 0x000fe40003f25310 */
[----:B------:R-:W-:Y:S02]  /*ba10*/  ISETP.NE.AND.EX P3, PT, RZ, c[0x0][0x504], PT, P3 ;  /* 0x00014100ff007a0c */ /* 0x000fe40003f65330 */
[----:B------:R-:W-:-:S04]  /*ba20*/  IADD3 R2, P2, R216, c[0x0][0x500], RZ ;  /* 0x00014000d8027a10 */ /* 0x000fc80007f5e0ff */
[----:B------:R-:W-:-:S05]  /*ba30*/  IADD3.X R3, R217, c[0x0][0x504], RZ, P2, !PT ;  /* 0x00014100d9037a10 */ /* 0x000fca00017fe4ff */
[----:B------:R-:W-:Y:S02]  /*ba40*/  @P1 IADD3 R4, P0, R216, c[0x0][0x508], RZ ;  /* 0x00014200d8041a10 */ /* 0x000fe40007f1e0ff */
[----:B------:R2:W5:Y:S02]  /*ba50*/  @P3 LDG.E R8, [R2.64] ;  /* 0x0000000602083981 */ /* 0x000564000c1e1900 */
[----:B------:R-:W-:-:S05]  /*ba60*/  @P1 IADD3.X R5, R217, c[0x0][0x50c], RZ, P0, !PT ;  /* 0x00014300d9051a10 */ /* 0x000fca00007fe4ff */
[----:B------:R2:W5:Y:S01]  /*ba70*/  @P1 LDG.E R22, [R4.64] ;  /* 0x0000000604161981 */ /* 0x000562000c1e1900 */
[----:B------:R-:W-:-:S04]  /*ba80*/  ISETP.NE.AND P0, PT, R218, RZ, PT ;  /* 0x000000ffda00720c */ /* 0x000fc80003f05270 */
[----:B------:R-:W-:Y:S01]  /*ba90*/  SEL R19, R218, c[0x0][0x3d4], P0 ;  /* 0x0000f500da137a07 */ /* 0x000fe20000000000 */
[----:B------:R-:W-:Y:S05]  /*baa0*/  @P1 BRA `(.L_x_88) ;  /* 0x0000004000001947 */ /* 0x000fea0003800000 */
[----:B------:R-:W-:Y:S05]  /*bab0*/  @!P3 BRA `(.L_x_88) ;  /* 0x000000300000b947 */ /* 0x000fea0003800000 */
[----:B------:R3:W4:Y:S04]  /*bac0*/  LDG.E R0, [R2.64] ;  /* 0x0000000602007981 */ /* 0x000728000c1e1900 */
[----:B--23--:R-:W4:Y:S02]  /*bad0*/  LDG.E R2, [R2.64+0x4] ;  /* 0x0000040602027981 */ /* 0x00cf24000c1e1900 */
[----:B----45:R-:W-:Y:S02]  /*bae0*/  IADD3 R22, -R0, R2, RZ ;  /* 0x0000000200167210 */ /* 0x030fe40007ffe1ff */
.L_x_88:
[----:B--2---:R-:W2:Y:S01]  /*baf0*/  S2R R2, SR_TID.X ;  /* 0x0000000000027919 */ /* 0x004ea20000002100 */
[----:B------:R-:W-:Y:S01]  /*bb00*/  BSSY B0, `(.L_x_89) ;  /* 0x0000036000007945 */ /* 0x000fe20003800000 */
[----:B------:R-:W-:Y:S02]  /*bb10*/  LOP3.LUT R14, R214, 0xffff, RZ, 0xc0, !PT ;  /* 0x0000ffffd60e7812 */ /* 0x000fe400078ec0ff */
[----:B------:R-:W-:-:S02]  /*bb20*/  SEL R15, R211, RZ, !P3 ;  /* 0x000000ffd30f7207 */ /* 0x000fc40005800000 */
[----:B------:R-:W-:Y:S02]  /*bb30*/  SEL R20, R220, RZ, !P3 ;  /* 0x000000ffdc147207 */ /* 0x000fe40005800000 */
[----:B-----5:R-:W-:Y:S02]  /*bb40*/  SHF.R.S32.HI R18, RZ, 0x1f, R8 ;  /* 0x0000001fff127819 */ /* 0x020fe40000011408 */
[----:B--2---:R-:W-:-:S13]  /*bb50*/  ISETP.GT.AND P0, PT, R2, 0x7f, PT ;  /* 0x0000007f0200780c */ /* 0x004fda0003f04270 */
[----:B------:R-:W-:Y:S05]  /*bb60*/  @P0 BRA `(.L_x_90) ;  /* 0x000002f000000947 */ /* 0x000fea0003800000 */
[----:B------:R-:W-:Y:S01]  /*bb70*/  IMAD R0, R22, c[0x0][0x4e8], RZ ;  /* 0x00013a0016007a24 */ /* 0x000fe200078e02ff */
[----:B------:R-:W-:-:S04]  /*bb80*/  LEA R9, R213, R2, 0x7 ;  /* 0x00000002d5097211 */ /* 0x000fc800078e38ff */
[----:B------:R-:W-:-:S13]  /*bb90*/  ISETP.GE.AND P0, PT, R9, R0, PT ;  /* 0x000000000900720c */ /* 0x000fda0003f06270 */
[----:B------:R-:W-:Y:S05]  /*bba0*/  @P0 BRA `(.L_x_90) ;  /* 0x000002b000000947 */ /* 0x000fea0003800000 */
[----:B------:R-:W-:Y:S01]  /*bbb0*/  IMAD.MOV.U32 R0, RZ, RZ, 0x368 ;  /* 0x00000368ff007424 */ /* 0x000fe200078e00ff */
[----:B------:R-:W-:-:S04]  /*bbc0*/  ISETP.GT.AND P2, PT, R19, 0x1, PT ;  /* 0x000000011300780c */ /* 0x000fc80003f44270 */
[----:B------:R-:W-:-:S04]  /*bbd0*/  SEL R0, R0, 0x328, P2 ;  /* 0x0000032800007807 */ /* 0x000fc80001000000 */
[----:B------:R2:W3:Y:S08]  /*bbe0*/  LDC.64 R6, c[0x0][R0+0x170] ;  /* 0x00005c0000067b82 */ /* 0x0004f00000000a00 */
[----:B------:R2:W4:Y:S08]  /*bbf0*/  LDC.64 R4, c[0x0][R0+0x168] ;  /* 0x00005a0000047b82 */ /* 0x0005300000000a00 */
[----:B------:R2:W5:Y:S08]  /*bc00*/  LDC.64 R12, c[0x0][R0+0x178] ;  /* 0x00005e00000c7b82 */ /* 0x0005700000000a00 */
[----:B------:R2:W1:Y:S02]  /*bc10*/  LDC.64 R10, c[0x0][R0+0x160] ;  /* 0x00005800000a7b82 */ /* 0x0004640000000a00 */
[----:B--2---:R-:W-:-:S02]  /*bc20*/  IMAD.MOV.U32 R0, RZ, RZ, c[0x0][0x4e8] ;  /* 0x00013a00ff007624 */ /* 0x004fc400078e00ff */
[-C--:B---3--:R-:W-:Y:S02]  /*bc30*/  IMAD R7, R7, R15.reuse, RZ ;  /* 0x0000000f07077224 */ /* 0x088fe400078e02ff */
[----:B------:R-:W-:Y:S01]  /*bc40*/  IMAD.WIDE.U32 R2, R6, R15, RZ ;  /* 0x0000000f06027225 */ /* 0x000fe200078e00ff */
[----:B------:R-:W-:Y:S02]  /*bc50*/  ISETP.NE.AND P0, PT, R0, 0x1, PT ;  /* 0x000000010000780c */ /* 0x000fe40003f05270 */
[----:B------:R-:W-:Y:S01]  /*bc60*/  MOV R0, R9 ;  /* 0x0000000900007202 */ /* 0x000fe20000000f00 */
[----:B------:R-:W-:Y:S01]  /*bc70*/  IMAD R7, R6, R20, R7 ;  /* 0x0000001406077224 */ /* 0x000fe200078e0207 */
[----:B------:R-:W-:Y:S01]  /*bc80*/  SEL R6, R221, RZ, P2 ;  /* 0x000000ffdd067207 */ /* 0x000fe20001000000 */
[-C--:B----4-:R-:W-:Y:S02]  /*bc90*/  IMAD R16, R5, R14.reuse, RZ ;  /* 0x0000000e05107224 */ /* 0x090fe400078e02ff */
[----:B------:R-:W-:Y:S01]  /*bca0*/  IMAD.WIDE.U32 R4, R4, R14, RZ ;  /* 0x0000000e04047225 */ /* 0x000fe200078e00ff */
[----:B------:R-:W-:-:S03]  /*bcb0*/  IADD3 R3, R3, R7, RZ ;  /* 0x0000000703037210 */ /* 0x000fc60007ffe0ff */
[----:B------:R-:W-:Y:S02]  /*bcc0*/  IMAD.IADD R16, R5, 0x1, R16 ;  /* 0x0000000105107824 */ /* 0x000fe400078e0210 */
[----:B------:R-:W-:-:S04]  /*bcd0*/  @P0 IMAD.HI.U32 R17, R9, c[0x0][0x4ec], RZ ;  /* 0x00013b0009110a27 */ /* 0x000fc800078e00ff */
[----:B-----5:R-:W-:Y:S01]  /*bce0*/  IMAD R7, R13, R6, RZ ;  /* 0x000000060d077224 */ /* 0x020fe200078e02ff */
[----:B------:R-:W-:Y:S02]  /*bcf0*/  @P0 SHF.R.U32.HI R0, RZ, c[0x0][0x4f0], R17 ;  /* 0x00013c00ff000a19 */ /* 0x000fe40000011611 */
[----:B------:R-:W-:Y:S01]  /*bd00*/  IADD3 R17, P1, P0, R2, R4, R8 ;  /* 0x0000000402117210 */ /* 0x000fe2000783e008 */
[----:B------:R-:W-:-:S04]  /*bd10*/  IMAD.WIDE.U32 R4, R12, R6, RZ ;  /* 0x000000060c047225 */ /* 0x000fc800078e00ff */
[----:B------:R-:W-:Y:S01]  /*bd20*/  IMAD.MOV R2, RZ, RZ, -R0 ;  /* 0x000000ffff027224 */ /* 0x000fe200078e0a00 */
[----:B------:R-:W-:Y:S01]  /*bd30*/  IADD3 R5, R5, R7, RZ ;  /* 0x0000000705057210 */ /* 0x000fe20007ffe0ff */
[----:B------:R-:W-:Y:S02]  /*bd40*/  IMAD.MOV.U32 R7, RZ, RZ, c[0x0][0x4a8] ;  /* 0x00012a00ff077624 */ /* 0x000fe400078e00ff */
[----:B------:R-:W-:Y:S01]  /*bd50*/  IMAD R2, R2, c[0x0][0x4e8], R9 ;  /* 0x00013a0002027a24 */ /* 0x000fe200078e0209 */
[----:B------:R-:W-:Y:S02]  /*bd60*/  IADD3.X R9, R3, R16, R18, P1, P0 ;  /* 0x0000001003097210 */ /* 0x000fe40000fe0412 */
[----:B------:R-:W-:Y:S02]  /*bd70*/  IADD3 R4, P1, P0, R0, R17, R4 ;  /* 0x0000001100047210 */ /* 0x000fe4000783e004 */
[----:B------:R-:W-:Y:S01]  /*bd80*/  SHF.R.S32.HI R3, RZ, 0x1f, R0 ;  /* 0x0000001fff037819 */ /* 0x000fe20000011400 */
[----:B-1----:R-:W-:Y:S01]  /*bd90*/  IMAD R0, R11, R2, RZ ;  /* 0x000000020b007224 */ /* 0x002fe200078e02ff */
[----:B------:R-:W-:-:S02]  /*bda0*/  SHF.R.S32.HI R6, RZ, 0x1f, R2 ;  /* 0x0000001fff067819 */ /* 0x000fc40000011402 */
[----:B------:R-:W-:-:S03]  /*bdb0*/  IADD3.X R5, R3, R9, R5, P1, P0 ;  /* 0x0000000903057210 */ /* 0x000fc60000fe0405 */
[C---:B------:R-:W-:Y:S02]  /*bdc0*/  IMAD R0, R10.reuse, R6, R0 ;  /* 0x000000060a007224 */ /* 0x040fe400078e0200 */
[----:B------:R-:W-:Y:S01]  /*bdd0*/  IMAD.WIDE.U32 R2, R10, R2, R4 ;  /* 0x000000020a027225 */ /* 0x000fe200078e0004 */
[----:B------:R-:W-:Y:S02]  /*bde0*/  MOV R5, c[0x0][0x4ac] ;  /* 0x00012b0000057a02 */ /* 0x000fe40000000f00 */
[----:B------:R-:W-:Y:S01]  /*bdf0*/  SEL R4, R7, c[0x0][0x450], P2 ;  /* 0x0001140007047a07 */ /* 0x000fe20001000000 */
[----:B------:R-:W-:Y:S01]  /*be00*/  IMAD.IADD R0, R3, 0x1, R0 ;  /* 0x0000000103007824 */ /* 0x000fe200078e0200 */
[----:B------:R-:W-:Y:S02]  /*be10*/  SEL R5, R5, c[0x0][0x454], P2 ;  /* 0x0001150005057a07 */ /* 0x000fe40001000000 */
[----:B------:R-:W-:-:S04]  /*be20*/  LEA R4, P0, R2, R4, 0x2 ;  /* 0x0000000402047211 */ /* 0x000fc800078010ff */
[----:B------:R-:W-:Y:S02]  /*be30*/  LEA.HI.X R5, R2, R5, R0, 0x2, P0 ;  /* 0x0000000502057211 */ /* 0x000fe400000f1400 */
[----:B------:R-:W-:-:S05]  /*be40*/  MOV R0, 0xff800000 ;  /* 0xff80000000007802 */ /* 0x000fca0000000f00 */
[----:B------:R1:W-:Y:S02]  /*be50*/  STG.E [R4.64], R0 ;  /* 0x0000000004007986 */ /* 0x0003e4000c101906 */
.L_x_90:
[----:B------:R-:W-:Y:S05]  /*be60*/  BSYNC B0 ;  /* 0x0000000000007941 */ /* 0x000fea0003800000 */
.L_x_89:
[----:B------:R-:W-:-:S13]  /*be70*/  ISETP.GT.AND P0, PT, R19, 0x1, PT ;  /* 0x000000011300780c */ /* 0x000fda0003f04270 */
[----:B------:R-:W-:Y:S05]  /*be80*/  @P0 BRA `(.L_x_82) ;  /* 0x000007c000000947 */ /* 0x000fea0003800000 */
[----:B------:R-:W-:Y:S01]  /*be90*/  MOV R2, c[0x0][0x4e8] ;  /* 0x00013a0000027a02 */ /* 0x000fe20000000f00 */
[----:B-1----:R-:W-:Y:S01]  /*bea0*/  IMAD R0, R18, c[0x0][0x3a0], RZ ;  /* 0x0000e80012007a24 */ /* 0x002fe200078e02ff */
[----:B------:R-:W-:Y:S01]  /*beb0*/  LEA R4, R196, R200, 0x5 ;  /* 0x000000c8c4047211 */ /* 0x000fe200078e28ff */
[----:B------:R-:W-:Y:S01]  /*bec0*/  IMAD R5, R20, c[0x0][0x3f0], RZ ;  /* 0x0000fc0014057a24 */ /* 0x000fe200078e02ff */
[----:B------:R-:W-:Y:S01]  /*bed0*/  ISETP.NE.AND P0, PT, R2, 0x1, PT ;  /* 0x000000010200780c */ /* 0x000fe20003f05270 */
[----:B------:R-:W-:Y:S01]  /*bee0*/  IMAD.WIDE.U32 R2, R8, c[0x0][0x3a0], RZ ;  /* 0x0000e80008027a25 */ /* 0x000fe200078e00ff */
[----:B------:R-:W-:-:S03]  /*bef0*/  LEA R4, R213, R4, 0x7 ;  /* 0x00000004d5047211 */ /* 0x000fc600078e38ff */
[----:B------:R-:W-:Y:S02]  /*bf00*/  IMAD R0, R8, c[0x0][0x3a4], R0 ;  /* 0x0000e90008007a24 */ /* 0x000fe400078e0200 */
[----:B------:R-:W-:-:S03]  /*bf10*/  IMAD R7, R15, c[0x0][0x3f4], R5 ;  /* 0x0000fd000f077a24 */ /* 0x000fc600078e0205 */
[----:B------:R-:W-:Y:S02]  /*bf20*/  IADD3 R3, R3, R0, RZ ;  /* 0x0000000003037210 */ /* 0x000fe40007ffe0ff */
[----:B------:R-:W-:Y:S01]  /*bf30*/  MOV R0, R4 ;  /* 0x0000000400007202 */ /* 0x000fe20000000f00 */
[----:B------:R-:W-:-:S04]  /*bf40*/  @P0 IMAD.HI.U32 R6, R4, c[0x0][0x4ec], RZ ;  /* 0x00013b0004060a27 */ /* 0x000fc800078e00ff */
[----:B------:R-:W-:Y:S01]  /*bf50*/  IMAD.WIDE.U32 R2, R14, c[0x0][0x3e8], R2 ;  /* 0x0000fa000e027a25 */ /* 0x000fe200078e0002 */
[----:B------:R-:W-:-:S03]  /*bf60*/  @P0 SHF.R.U32.HI R0, RZ, c[0x0][0x4f0], R6 ;  /* 0x00013c00ff000a19 */ /* 0x000fc60000011606 */
[----:B------:R-:W-:Y:S01]  /*bf70*/  IMAD R3, R14, c[0x0][0x3ec], R3 ;  /* 0x0000fb000e037a24 */ /* 0x000fe200078e0203 */
[----:B------:R-:W-:Y:S02]  /*bf80*/  SHF.R.S32.HI R6, RZ, 0x1f, R0 ;  /* 0x0000001fff067819 */ /* 0x000fe40000011400 */
[----:B------:R-:W-:Y:S01]  /*bf90*/  IADD3 R5, -R0, RZ, RZ ;  /* 0x000000ff00057210 */ /* 0x000fe20007ffe1ff */
[----:B------:R-:W-:-:S04]  /*bfa0*/  IMAD.WIDE.U32 R2, R15, c[0x0][0x3f0], R2 ;  /* 0x0000fc000f027a25 */ /* 0x000fc800078e0002 */
[----:B------:R-:W-:Y:S01]  /*bfb0*/  IMAD R6, R6, c[0x0][0x3e0], RZ ;  /* 0x0000f80006067a24 */ /* 0x000fe200078e02ff */
[----:B------:R-:W-:Y:S01]  /*bfc0*/  IADD3 R3, R3, R7, RZ ;  /* 0x0000000703037210 */ /* 0x000fe20007ffe0ff */
        /* <DEDUP_REMOVED lines=13> */
.L_x_150:
[----:B------:R-:W-:Y:S05]  /*c0a0*/  BRA.DIV ~URZ, `(.L_x_92) ;  /* 0x000026a27f007947 */ /* 0x000fea000b800000 */
[----:B------:R3:W4:Y:S02]  /*c0b0*/  SHFL.IDX PT, R0, R12, RZ, 0x181f ;  /* 0x00181fff0c007589 */ /* 0x00072400000e0000 */
.L_x_151:
[----:B------:R-:W-:Y:S01]  /*c0c0*/  IMAD R11, R22, c[0x0][0x4e8], RZ ;  /* 0x00013a00160b7a24 */ /* 0x000fe200078e02ff */
        /* <DEDUP_REMOVED lines=13> */
[-C--:B--2---:R-:W-:Y:S02]  /*c1a0*/  @!P2 LEA.HI.X R7, R192, R8.reuse, R15, 0x1, P5 ;  /* 0x00000008c007a211 */ /* 0x084fe400028f0c0f */
[-C--:B------:R-:W-:Y:S02]  /*c1b0*/  @!P1 LEA.HI.X R5, R197, R8.reuse, R14, 0x1, P4 ;  /* 0x00000008c5059211 */ /* 0x080fe400020f0c0e */
[----:B------:R-:W-:Y:S01]  /*c1c0*/  @!P0 LEA.HI.X R3, R198, R8, R13, 0x1, P3 ;  /* 0x00000008c6038211 */ /* 0x000fe200018f0c0d */
[----:B------:R2:W-:Y:S04]  /*c1d0*/  @!P2 ST.E.128 [R6.64], RZ ;  /* 0x000000ff0600a985 */ /* 0x0005e8000c101d06 */
[----:B------:R2:W-:Y:S04]  /*c1e0*/  @!P1 ST.E.128 [R4.64], RZ ;  /* 0x000000ff04009985 */ /* 0x0005e8000c101d06 */
[----:B------:R2:W-:Y:S02]  /*c1f0*/  @!P0 ST.E.128 [R2.64], RZ ;  /* 0x000000ff02008985 */ /* 0x0005e4000c101d06 */
.L_x_94:
[----:B------:R-:W-:Y:S05]  /*c200*/  BSYNC B0 ;  /* 0x0000000000007941 */ /* 0x000fea0003800000 */
.L_x_93:
[----:B------:R-:W-:Y:S05]  /*c210*/  BRA.DIV ~URZ, `(.L_x_95) ;  /* 0x000025a27f007947 */ /* 0x000fea000b800000 */
[----:B--2---:R2:W1:Y:S04]  /*c220*/  SHFL.IDX PT, R8, R9, 0x1, 0x181f ;  /* 0x00381f0009087f89 */ /* 0x00446800000e0000 */
[----:B----4-:R2:W4:Y:S02]  /*c230*/  SHFL.IDX PT, R0, R12, 0x1, 0x181f ;  /* 0x00381f000c007f89 */ /* 0x01052400000e0000 */
.L_x_152:
        /* <DEDUP_REMOVED lines=13> */
[-C--:B-1----:R-:W-:Y:S02]  /*c310*/  @!P2 LEA.HI.X R7, R192, R8.reuse, R15, 0x1, P5 ;  /* 0x00000008c007a211 */ /* 0x082fe400028f0c0f */
[-C--:B------:R-:W-:Y:S02]  /*c320*/  @!P1 LEA.HI.X R5, R197, R8.reuse, R14, 0x1, P4 ;  /* 0x00000008c5059211 */ /* 0x080fe400020f0c0e */
[----:B------:R-:W-:Y:S01]  /*c330*/  @!P0 LEA.HI.X R3, R198, R8, R13, 0x1, P3 ;  /* 0x00000008c6038211 */ /* 0x000fe200018f0c0d */
[----:B------:R1:W-:Y:S04]  /*c340*/  @!P2 ST.E.128 [R6.64], RZ ;  /* 0x000000ff0600a985 */ /* 0x0003e8000c101d06 */
[----:B------:R1:W-:Y:S04]  /*c350*/  @!P1 ST.E.128 [R4.64], RZ ;  /* 0x000000ff04009985 */ /* 0x0003e8000c101d06 */
[----:B------:R1:W-:Y:S02]  /*c360*/  @!P0 ST.E.128 [R2.64], RZ ;  /* 0x000000ff02008985 */ /* 0x0003e4000c101d06 */
.L_x_97:
[----:B------:R-:W-:Y:S05]  /*c370*/  BSYNC B0 ;  /* 0x0000000000007941 */ /* 0x000fea0003800000 */
.L_x_96:
[----:B------:R-:W-:Y:S05]  /*c380*/  BRA.DIV ~URZ, `(.L_x_98) ;  /* 0x000025027f007947 */ /* 0x000fea000b800000 */
[----:B-1----:R1:W2:Y:S02]  /*c390*/  SHFL.IDX PT, R8, R9, 0x2, 0x181f ;  /* 0x00581f0009087f89 */ /* 0x0022a400000e0000 */
.L_x_153:
[----:B------:R-:W-:Y:S05]  /*c3a0*/  BRA.DIV ~URZ, `(.L_x_99) ;  /* 0x000025527f007947 */ /* 0x000fea000b800000 */
[----:B----4-:R4:W1:Y:S02]  /*c3b0*/  SHFL.IDX PT, R0, R12, 0x2, 0x181f ;  /* 0x00581f000c007f89 */ /* 0x01086400000e0000 */
.L_x_154:
        /* <DEDUP_REMOVED lines=10> */
[-C--:B-1----:R-:W-:Y:S02]  /*c460*/  @!P2 LEA R6, P5, R192, R0.reuse, 0x1 ;  /* 0x00000000c006a211 */ /* 0x082fe400078a08ff */
        /* <DEDUP_REMOVED lines=8> */
.L_x_101:
[----:B------:R-:W-:Y:S05]  /*c4f0*/  BSYNC B0 ;  /* 0x0000000000007941 */ /* 0x000fea0003800000 */
.L_x_100:
[----:B------:R-:W-:Y:S05]  /*c500*/  BRA.DIV ~URZ, `(.L_x_102) ;  /* 0x000024627f007947 */ /* 0x000fea000b800000 */
[----:B--2---:R2:W3:Y:S04]  /*c510*/  SHFL.IDX PT, R8, R9, 0x3, 0x181f ;  /* 0x00781f0009087f89 */ /* 0x0044e800000e0000 */
[----:B-1----:R2:W1:Y:S02]  /*c520*/  SHFL.IDX PT, R0, R12, 0x3, 0x181f ;  /* 0x00781f000c007f89 */ /* 0x00246400000e0000 */
.L_x_155:
[----:B------:R-:W-:-:S04]  /*c530*/  IADD3 R2, R10, 0x60, RZ ;  /* 0x000000600a027810 */ /* 0x000fc80007ffe0ff */
[----:B------:R-:W-:-:S13]  /*c540*/  ISETP.GE.AND P0, PT, R2, R11, PT ;  /* 0x0000000b0200720c */ /* 0x000fda0003f06270 */
[----:B------:R-:W-:Y:S05]  /*c550*/  @P0 BRA `(.L_x_82) ;  /* 0x000000f000000947 */ /* 0x000fea0003800000 */
[----:B------:R-:W-:Y:S02]  /*c560*/  ISETP.GE.AND P2, PT, R192, c[0x0][0x3c8], PT ;  /* 0x0000f200c0007a0c */ /* 0x000fe40003f46270 */
[----:B------:R-:W-:Y:S02]  /*c570*/  ISETP.GE.AND P1, PT, R197, c[0x0][0x3c8], PT ;  /* 0x0000f200c5007a0c */ /* 0x000fe40003f26270 */
[----:B------:R-:W-:Y:S02]  /*c580*/  ISETP.GE.AND P0, PT, R198, c[0x0][0x3c8], PT ;  /* 0x0000f200c6007a0c */ /* 0x000fe40003f06270 */
[----:B------:R-:W-:Y:S02]  /*c590*/  SHF.R.S32.HI R13, RZ, 0x1f, R192 ;  /* 0x0000001fff0d7819 */ /* 0x000fe400000114c0 */
[----:B--234-:R-:W-:Y:S02]  /*c5a0*/  SHF.R.S32.HI R12, RZ, 0x1f, R197 ;  /* 0x0000001fff0c7819 */ /* 0x01cfe400000114c5 */
[----:B------:R-:W-:-:S03]  /*c5b0*/  SHF.R.S32.HI R9, RZ, 0x1f, R198 ;  /* 0x0000001fff097819 */ /* 0x000fc600000114c6 */
[-C--:B-1----:R-:W-:Y:S02]  /*c5c0*/  @!P2 LEA R6, P5, R192, R0.reuse, 0x1 ;  /* 0x00000000c006a211 */ /* 0x082fe400078a08ff */
[CC--:B------:R-:W-:Y:S02]  /*c5d0*/  @!P1 LEA R4, P4, R197.reuse, R0.reuse, 0x1 ;  /* 0x00000000c5049211 */ /* 0x0c0fe400078808ff */
[----:B------:R-:W-:Y:S02]  /*c5e0*/  @!P0 LEA R2, P3, R198, R0, 0x1 ;  /* 0x00000000c6028211 */ /* 0x000fe400078608ff */
[-C--:B------:R-:W-:Y:S02]  /*c5f0*/  @!P2 LEA.HI.X R7, R192, R8.reuse, R13, 0x1, P5 ;  /* 0x00000008c007a211 */ /* 0x080fe400028f0c0d */
[-C--:B------:R-:W-:Y:S02]  /*c600*/  @!P1 LEA.HI.X R5, R197, R8.reuse, R12, 0x1, P4 ;  /* 0x00000008c5059211 */ /* 0x080fe400020f0c0c */
[----:B------:R-:W-:Y:S01]  /*c610*/  @!P0 LEA.HI.X R3, R198, R8, R9, 0x1, P3 ;  /* 0x00000008c6038211 */ /* 0x000fe200018f0c09 */
[----:B------:R1:W-:Y:S04]  /*c620*/  @!P2 ST.E.128 [R6.64], RZ ;  /* 0x000000ff0600a985 */ /* 0x0003e8000c101d06 */
[----:B------:R1:W-:Y:S04]  /*c630*/  @!P1 ST.E.128 [R4.64], RZ ;  /* 0x000000ff04009985 */ /* 0x0003e8000c101d06 */
[----:B------:R1:W-:Y:S02]  /*c640*/  @!P0 ST.E.128 [R2.64], RZ ;  /* 0x000000ff02008985 */ /* 0x0003e4000c101d06 */
.L_x_82:
[----:B------:R-:W-:Y:S05]  /*c650*/  BSYNC B1 ;  /* 0x0000000000017941 */ /* 0x000fea0003800000 */
.L_x_66:
[----:B-1--4-:R-:W4:Y:S02]  /*c660*/  LDL R0, [R1+0x4] ;  /* 0x0000040001007983 */ /* 0x012f240000100800 */
[----:B----4-:R-:W-:-:S13]  /*c670*/  ISETP.NE.AND P0, PT, R0, RZ, PT ;  /* 0x000000ff0000720c */ /* 0x010fda0003f05270 */
[----:B------:R-:W-:Y:S01]  /*c680*/  @P0 WARPSYNC 0xffffffff ;  /* 0xffffffff00000948 */ /* 0x000fe20003800000 */
[----:B------:R-:W-:Y:S06]  /*c690*/  @P0 BAR.SYNC.DEFER_BLOCKING 0x5, 0x100 ;  /* 0x0144000000000b1d */ /* 0x000fec0000010000 */
[----:B------:R-:W1:Y:S04]  /*c6a0*/  @P0 LDS.128 R212, [0x18100] ;  /* 0x01810000ffd40984 */ /* 0x000e680000000c00 */
[----:B------:R-:W-:Y:S06]  /*c6b0*/  @P0 BAR.ARV 0x4, 0x100 ;  /* 0x0104000000000b1d */ /* 0x000fec0000002000 */
[----:B------:R-:W-:Y:S05]  /*c6c0*/  @P0 BRA `(.L_x_103) ;  /* 0x00000ad000000947 */ /* 0x000fea0003800000 */
[----:B------:R-:W4:Y:S01]  /*c6d0*/  S2R R0, SR_TID.X ;  /* 0x0000000000007919 */ /* 0x000f220000002100 */
[----:B---3--:R-:W-:Y:S01]  /*c6e0*/  IMAD.MOV.U32 R7, RZ, RZ, RZ ;  /* 0x000000ffff077224 */ /* 0x008fe200078e00ff */
[----:B----4-:R-:W-:-:S04]  /*c6f0*/  LOP3.LUT R13, R0, 0x1f, RZ, 0xc0, !PT ;  /* 0x0000001f000d7812 */ /* 0x010fc800078ec0ff */
[----:B------:R-:W-:Y:S01]  /*c700*/  ISETP.NE.AND P5, PT, R13, 0x1f, PT ;  /* 0x0000001f0d00780c */ /* 0x000fe20003fa5270 */
[----:B------:R-:W-:Y:S10]  /*c710*/  BRA.DIV ~URZ, `(.L_x_104) ;  /* 0x000023227f007947 */ /* 0x000ff4000b800000 */
[----:B--2---:R2:W3:Y:S02]  /*c720*/  SHFL.IDX PT, R9, R78, RZ, 0x1f ;  /* 0x00001fff4e097589 */ /* 0x0044e400000e0000 */
.L_x_156:
[----:B------:R-:W-:Y:S05]  /*c730*/  BRA.DIV ~URZ, `(.L_x_105) ;  /* 0x000023727f007947 */ /* 0x000fea000b800000 */
[----:B------:R4:W2:Y:S02]  /*c740*/  SHFL.IDX PT, R8, R78, 0x1, 0x1f ;  /* 0x00201f004e087f89 */ /* 0x0008a400000e0000 */
.L_x_157:
[----:B-1----:R-:W-:Y:S02]  /*c750*/  IMAD.IADD R0, R215, 0x1, R13 ;  /* 0x00000001d7007824 */ /* 0x002fe400078e020d */
[----:B------:R-:W-:-:S03]  /*c760*/  IMAD.MOV.U32 R6, RZ, RZ, RZ ;  /* 0x000000ffff067224 */ /* 0x000fc600078e00ff */
[----:B------:R-:W-:-:S13]  /*c770*/  ISETP.GE.OR P0, PT, R0, c[0x0][0x53c], !P5 ;  /* 0x00014f0000007a0c */ /* 0x000fda0006f06670 */
[----:B------:R-:W-:Y:S01]  /*c780*/  @!P0 IMAD.MOV.U32 R2, RZ, RZ, 0x4 ;  /* 0x00000004ff028424 */ /* 0x000fe200078e00ff */
[----:B------:R-:W-:-:S03]  /*c790*/  @!P0 MOV R3, 0x4 ;  /* 0x0000000400038802 */ /* 0x000fc60000000f00 */
[----:B------:R-:W-:-:S04]  /*c7a0*/  @!P0 IMAD.WIDE R4, R0, R2, c[0x0][0x580] ;  /* 0x0001600000048625 */ /* 0x000fc800078e0202 */
[----:B------:R-:W-:Y:S01]  /*c7b0*/  @!P0 IMAD.WIDE R2, R0, R3, c[0x0][0x578] ;  /* 0x00015e0000028625 */ /* 0x000fe200078e0203 */
[----:B------:R-:W5:Y:S04]  /*c7c0*/  @!P0 LDG.E R6, [R4.64] ;  /* 0x0000000604068981 */ /* 0x000f68000c1e1900 */
[----:B------:R-:W5:Y:S01]  /*c7d0*/  @!P0 LDG.E R7, [R2.64] ;  /* 0x0000000602078981 */ /* 0x000f62000c1e1900 */
[C---:B------:R-:W-:Y:S02]  /*c7e0*/  ISETP.GE.U32.AND P4, PT, R13.reuse, 0x10, PT ;  /* 0x000000100d00780c */ /* 0x040fe40003f86070 */
[C---:B------:R-:W-:Y:S02]  /*c7f0*/  ISETP.GE.U32.AND P3, PT, R13.reuse, 0x8, PT ;  /* 0x000000080d00780c */ /* 0x040fe40003f66070 */
[----:B------:R-:W-:-:S02]  /*c800*/  ISETP.GE.U32.AND P2, PT, R13, 0x4, PT ;  /* 0x000000040d00780c */ /* 0x000fc40003f46070 */
[C---:B------:R-:W-:Y:S02]  /*c810*/  ISETP.GE.U32.AND P1, PT, R13.reuse, 0x2, PT ;  /* 0x000000020d00780c */ /* 0x040fe40003f26070 */
[----:B------:R-:W-:Y:S02]  /*c820*/  ISETP.NE.AND P0, PT, R13, RZ, PT ;  /* 0x000000ff0d00720c */ /* 0x000fe40003f05270 */
[----:B------:R-:W-:Y:S01]  /*c830*/  MOV R10, RZ ;  /* 0x000000ff000a7202 */ /* 0x000fe20000000f00 */
[----:B-----5:R-:W-:Y:S01]  /*c840*/  IMAD R0, R7, R6, RZ ;  /* 0x0000000607007224 */ /* 0x020fe200078e02ff */
[----:B------:R-:W-:Y:S07]  /*c850*/  BRA.DIV ~URZ, `(.L_x_106) ;  /* 0x000022c27f007947 */ /* 0x000fee000b800000 */
[----:B------:R1:W4:Y:S02]  /*c860*/  SHFL.UP PT, R4, R0, 0x1, RZ ;  /* 0x0420000000047989 */ /* 0x00032400000e00ff */
.L_x_158:
[----:B----4-:R-:W-:-:S04]  /*c870*/  SEL R4, R4, RZ, P0 ;  /* 0x000000ff04047207 */ /* 0x010fc80000000000 */
        /* <DEDUP_REMOVED lines=14> */
[----:B------:R1:W4:Y:S02]  /*c960*/  SHFL.IDX PT, R0, R4, 0x1f, 0x1f ;  /* 0x03e01f0004007f89 */ /* 0x00032400000e0000 */
.L_x_159:
[----:B----4-:R-:W-:Y:S01]  /*c970*/  IMAD R0, R0, c[0x0][0x538], RZ ;  /* 0x00014e0000007a24 */ /* 0x010fe200078e02ff */
[----:B------:R-:W-:Y:S04]  /*c980*/  BSSY B1, `(.L_x_108) ;  /* 0x000007c000017945 */ /* 0x000fe80003800000 */
[----:B--2---:R-:W-:-:S04]  /*c990*/  IADD3 R8, R0, R8, RZ ;  /* 0x0000000800087210 */ /* 0x004fc80007ffe0ff */
[----:B---3--:R-:W-:-:S13]  /*c9a0*/  ISETP.GT.AND P6, PT, R8, R9, PT ;  /* 0x000000090800720c */ /* 0x008fda0003fc4270 */
[----:B------:R-:W-:Y:S05]  /*c9b0*/  @P6 BRA `(.L_x_109) ;  /* 0x0000024000006947 */ /* 0x000fea0003800000 */
.L_x_113:
[----:B------:R-:W-:-:S04]  /*c9c0*/  IADD3 R0, R215, 0x1f, RZ ;  /* 0x0000001fd7007810 */ /* 0x000fc80007ffe0ff */
[----:B------:R-:W-:-:S13]  /*c9d0*/  ISETP.GE.AND P6, PT, R0, c[0x0][0x53c], PT ;  /* 0x00014f0000007a0c */ /* 0x000fda0003fc6270 */
[----:B------:R-:W-:Y:S05]  /*c9e0*/  @P6 BRA `(.L_x_110) ;  /* 0x0000071000006947 */ /* 0x000fea0003800000 */
[----:B------:R-:W-:Y:S01]  /*c9f0*/  MOV R215, R0 ;  /* 0x0000000000d77202 */ /* 0x000fe20000000f00 */
[----:B------:R-:W-:-:S03]  /*ca00*/  CS2R R6, SRZ ;  /* 0x0000000000067805 */ /* 0x000fc6000001ff00 */
[----:B------:R-:W-:-:S04]  /*ca10*/  IADD3 R0, R215, R13, RZ ;  /* 0x0000000dd7007210 */ /* 0x000fc80007ffe0ff */
[----:B------:R-:W-:-:S13]  /*ca20*/  ISETP.GE.OR P6, PT, R0, c[0x0][0x53c], !P5 ;  /* 0x00014f0000007a0c */ /* 0x000fda0006fc6670 */
[----:B------:R-:W-:Y:S02]  /*ca30*/  @!P6 MOV R2, 0x4 ;  /* 0x000000040002e802 */ /* 0x000fe40000000f00 */
[----:B------:R-:W-:-:S03]  /*ca40*/  @!P6 MOV R3, 0x4 ;  /* 0x000000040003e802 */ /* 0x000fc60000000f00 */
[----:B-1----:R-:W-:-:S04]  /*ca50*/  @!P6 IMAD.WIDE R4, R0, R2, c[0x0][0x580] ;  /* 0x000160000004e625 */ /* 0x002fc800078e0202 */
[----:B------:R-:W-:Y:S01]  /*ca60*/  @!P6 IMAD.WIDE R2, R0, R3, c[0x0][0x578] ;  /* 0x00015e000002e625 */ /* 0x000fe200078e0203 */
[----:B------:R-:W2:Y:S04]  /*ca70*/  @!P6 LDG.E R6, [R4.64] ;  /* 0x000000060406e981 */ /* 0x000ea8000c1e1900 */
[----:B------:R-:W2:Y:S02]  /*ca80*/  @!P6 LDG.E R7, [R2.64] ;  /* 0x000000060207e981 */ /* 0x000ea4000c1e1900 */
[----:B--2---:R-:W-:Y:S01]  /*ca90*/  IMAD R0, R7, R6, RZ ;  /* 0x0000000607007224 */ /* 0x004fe200078e02ff */
[----:B------:R-:W-:Y:S05]  /*caa0*/  BRA.DIV ~URZ, `(.L_x_111) ;  /* 0x000022627f007947 */ /* 0x000fea000b800000 */
[----:B------:R1:W2:Y:S02]  /*cab0*/  SHFL.UP PT, R2, R0, 0x1, RZ ;  /* 0x0420000000027989 */ /* 0x0002a400000e00ff */
.L_x_160:
[----:B--2---:R-:W-:-:S04]  /*cac0*/  SEL R2, R2, RZ, P0 ;  /* 0x000000ff02027207 */ /* 0x004fc80000000000 */
        /* <DEDUP_REMOVED lines=14> */
[----:B------:R1:W2:Y:S02]  /*cbb0*/  SHFL.IDX PT, R0, R4, 0x1f, 0x1f ;  /* 0x03e01f0004007f89 */ /* 0x0002a400000e0000 */
.L_x_161:
[----:B--2---:R-:W-:-:S05]  /*cbc0*/  IMAD R0, R0, c[0x0][0x538], RZ ;  /* 0x00014e0000007a24 */ /* 0x004fca00078e02ff */
[----:B------:R-:W-:-:S04]  /*cbd0*/  IADD3 R8, R0, R8, RZ ;  /* 0x0000000800087210 */ /* 0x000fc80007ffe0ff */
[----:B------:R-:W-:-:S13]  /*cbe0*/  ISETP.GT.AND P6, PT, R8, R9, PT ;  /* 0x000000090800720c */ /* 0x000fda0003fc4270 */
[----:B-1----:R-:W-:Y:S05]  /*cbf0*/  @!P6 BRA `(.L_x_113) ;  /* 0xfffffdc00000e947 */ /* 0x002fea000383ffff */
.L_x_109:
[----:B------:R-:W-:-:S05]  /*cc00*/  IADD3 R8, -R0, R8, RZ ;  /* 0x0000000800087210 */ /* 0x000fca0007ffe1ff */
[----:B------:R-:W-:-:S05]  /*cc10*/  IMAD R0, R4, c[0x0][0x538], R8 ;  /* 0x00014e0004007a24 */ /* 0x000fca00078e0208 */
[----:B------:R-:W-:Y:S01]  /*cc20*/  ISETP.GT.AND P0, PT, R0, R9, PT ;  /* 0x000000090000720c */ /* 0x000fe20003f04270 */
[----:B------:R-:W-:-:S12]  /*cc30*/  BRA.DIV ~URZ, `(.L_x_114) ;  /* 0x000022d27f007947 */ /* 0x000fd8000b800000 */
[----:B------:R-:W-:-:S04]  /*cc40*/  VOTE.ANY R0, PT, !P0 ;  /* 0x0000000000007806 */ /* 0x000fc800040e0100 */
.L_x_162:
[----:B------:R2:W3:Y:S01]  /*cc50*/  POPC R11, R0 ;  /* 0x00000000000b7309 */ /* 0x0004e20000000000 */
[----:B------:R-:W-:Y:S05]  /*cc60*/  BRA.DIV ~URZ, `(.L_x_115) ;  /* 0x000022e27f007947 */ /* 0x000fea000b800000 */
[----:B---3--:R3:W4:Y:S04]  /*cc70*/  SHFL.IDX PT, R6, R6, R11, 0x1f ;  /* 0x00001f0b06067589 */ /* 0x00872800000e0000 */
[----:B------:R3:W1:Y:S02]  /*cc80*/  SHFL.IDX PT, R7, R7, R11, 0x1f ;  /* 0x00001f0b07077589 */ /* 0x00066400000e0000 */
.L_x_163:
[----:B------:R-:W-:Y:S01]  /*cc90*/  ISETP.NE.AND P0, PT, R0, RZ, PT ;  /* 0x000000ff0000720c */ /* 0x000fe20003f05270 */
[----:B------:R-:W-:-:S12]  /*cca0*/  BSSY B0, `(.L_x_116) ;  /* 0x0000005000007945 */ /* 0x000fd80003800000 */
[----:B------:R-:W-:Y:S05]  /*ccb0*/  @!P0 BRA `(.L_x_117) ;  /* 0x0000003000008947 */ /* 0x000fea0003800000 */
[----:B--2---:R-:W-:Y:S01]  /*ccc0*/  IADD3 R0, R11, -0x1, RZ ;  /* 0xffffffff0b007810 */ /* 0x004fe20007ffe0ff */
[----:B------:R-:W-:Y:S05]  /*ccd0*/  BRA.DIV ~URZ, `(.L_x_118) ;  /* 0x000023427f007947 */ /* 0x000fea000b800000 */
[----:B------:R2:W3:Y:S02]  /*cce0*/  SHFL.IDX PT, R10, R4, R0, 0x1f ;  /* 0x00001f00040a7589 */ /* 0x0004e400000e0000 */
.L_x_117:
[----:B------:R-:W-:Y:S05]  /*ccf0*/  BSYNC B0 ;  /* 0x0000000000007941 */ /* 0x000fea0003800000 */
.L_x_116:
[-C--:B-12-4-:R-:W-:Y:S01]  /*cd00*/  IABS R4, R6.reuse ;  /* 0x0000000600047213 */ /* 0x096fe20000000000 */
[----:B---3--:R-:W-:Y:S01]  /*cd10*/  IMAD R212, R10, c[0x0][0x538], R8 ;  /* 0x00014e000ad47a24 */ /* 0x008fe200078e0208 */
[----:B------:R-:W-:Y:S01]  /*cd20*/  IABS R0, R7 ;  /* 0x0000000700007213 */ /* 0x000fe20000000000 */
[----:B------:R-:W-:Y:S01]  /*cd30*/  IMAD.IADD R215, R11, 0x1, R215 ;  /* 0x000000010bd77824 */ /* 0x000fe200078e02d7 */
[----:B------:R-:W1:Y:S01]  /*cd40*/  I2F.RP R2, R4 ;  /* 0x0000000400027306 */ /* 0x000e620000209400 */
[----:B------:R-:W-:Y:S02]  /*cd50*/  IMAD.IADD R10, R9, 0x1, -R212 ;  /* 0x00000001090a7824 */ /* 0x000fe400078e0ad4 */
[----:B------:R-:W-:Y:S01]  /*cd60*/  IMAD.MOV.U32 R5, RZ, RZ, R0 ;  /* 0x000000ffff057224 */ /* 0x000fe200078e0000 */
[----:B------:R-:W-:Y:S02]  /*cd70*/  IABS R0, R6 ;  /* 0x0000000600007213 */ /* 0x000fe40000000000 */
[----:B------:R-:W-:-:S02]  /*cd80*/  IABS R9, R10 ;  /* 0x0000000a00097213 */ /* 0x000fc40000000000 */
[----:B------:R-:W-:Y:S01]  /*cd90*/  I2F.RP R12, R5 ;  /* 0x00000005000c7306 */ /* 0x000fe20000209400 */
[----:B------:R-:W-:-:S07]  /*cda0*/  IMAD.MOV R0, RZ, RZ, -R0 ;  /* 0x000000ffff007224 */ /* 0x000fce00078e0a00 */
[----:B-1----:R-:W1:Y:S02]  /*cdb0*/  MUFU.RCP R2, R2 ;  /* 0x0000000200027308 */ /* 0x002e640000001000 */
[----:B-1----:R-:W-:-:S06]  /*cdc0*/  IADD3 R2, R2, 0xffffffe, RZ ;  /* 0x0ffffffe02027810 */ /* 0x002fcc0007ffe0ff */
[----:B------:R-:W1:Y:S02]  /*cdd0*/  F2I.FTZ.U32.TRUNC.NTZ R3, R2 ;  /* 0x0000000200037305 */ /* 0x000e64000021f000 */
[----:B-1----:R-:W-:-:S04]  /*cde0*/  IMAD.MOV R2, RZ, RZ, -R3 ;  /* 0x000000ffff027224 */ /* 0x002fc800078e0a03 */
[----:B------:R-:W-:Y:S01]  /*cdf0*/  IMAD R8, R2, R4, RZ ;  /* 0x0000000402087224 */ /* 0x000fe200078e02ff */
[----:B------:R-:W-:-:S05]  /*ce00*/  MOV R2, RZ ;  /* 0x000000ff00027202 */ /* 0x000fca0000000f00 */
[----:B------:R-:W-:-:S04]  /*ce10*/  IMAD.HI.U32 R8, R3, R8, R2 ;  /* 0x0000000803087227 */ /* 0x000fc800078e0002 */
[----:B------:R-:W-:Y:S02]  /*ce20*/  IMAD.MOV.U32 R2, RZ, RZ, R9 ;  /* 0x000000ffff027224 */ /* 0x000fe400078e0009 */
[----:B------:R-:W-:Y:S02]  /*ce30*/  IMAD.MOV.U32 R3, RZ, RZ, R0 ;  /* 0x000000ffff037224 */ /* 0x000fe400078e0000 */
[----:B------:R-:W-:-:S04]  /*ce40*/  IMAD.HI.U32 R0, R8, R2, RZ ;  /* 0x0000000208007227 */ /* 0x000fc800078e00ff */
[----:B------:R-:W-:Y:S02]  /*ce50*/  IMAD R2, R0, R3, R2 ;  /* 0x0000000300027224 */ /* 0x000fe400078e0202 */
[----:B------:R-:W1:Y:S03]  /*ce60*/  MUFU.RCP R3, R12 ;  /* 0x0000000c00037308 */ /* 0x000e660000001000 */
[----:B------:R-:W-:Y:S02]  /*ce70*/  ISETP.GT.U32.AND P1, PT, R4, R2, PT ;  /* 0x000000020400720c */ /* 0x000fe40003f24070 */
[----:B-1----:R-:W-:-:S11]  /*ce80*/  IADD3 R3, R3, 0xffffffe, RZ ;  /* 0x0ffffffe03037810 */ /* 0x002fd60007ffe0ff */
[-C--:B------:R-:W-:Y:S02]  /*ce90*/  @!P1 IADD3 R2, R2, -R4.reuse, RZ ;  /* 0x8000000402029210 */ /* 0x080fe40007ffe0ff */
[----:B------:R-:W-:Y:S01]  /*cea0*/  @!P1 IADD3 R0, R0, 0x1, RZ ;  /* 0x0000000100009810 */ /* 0x000fe20007ffe0ff */
[----:B------:R-:W1:Y:S01]  /*ceb0*/  F2I.FTZ.U32.TRUNC.NTZ R3, R3 ;  /* 0x0000000300037305 */ /* 0x000e62000021f000 */
[----:B------:R-:W-:Y:S02]  /*cec0*/  ISETP.GE.U32.AND P2, PT, R2, R4, PT ;  /* 0x000000040200720c */ /* 0x000fe40003f46070 */
[----:B------:R-:W-:Y:S02]  /*ced0*/  LOP3.LUT R2, R10, R6, RZ, 0x3c, !PT ;  /* 0x000000060a027212 */ /* 0x000fe400078e3cff */
[----:B------:R-:W-:Y:S02]  /*cee0*/  ISETP.NE.AND P1, PT, R6, RZ, PT ;  /* 0x000000ff0600720c */ /* 0x000fe40003f25270 */
[----:B------:R-:W-:-:S07]  /*cef0*/  ISETP.GE.AND P0, PT, R2, RZ, PT ;  /* 0x000000ff0200720c */ /* 0x000fce0003f06270 */
[----:B------:R-:W-:Y:S01]  /*cf00*/  @P2 IADD3 R0, R0, 0x1, RZ ;  /* 0x0000000100002810 */ /* 0x000fe20007ffe0ff */
[----:B-1----:R-:W-:-:S04]  /*cf10*/  IMAD.MOV R2, RZ, RZ, -R3 ;  /* 0x000000ffff027224 */ /* 0x002fc800078e0a03 */
[----:B------:R-:W-:Y:S01]  /*cf20*/  IMAD.MOV.U32 R4, RZ, RZ, R2 ;  /* 0x000000ffff047224 */ /* 0x000fe200078e0002 */
[----:B------:R-:W-:Y:S01]  /*cf30*/  IABS R2, R7 ;  /* 0x0000000700027213 */ /* 0x000fe20000000000 */
[----:B------:R-:W-:Y:S01]  /*cf40*/  @!P0 IMAD.MOV R0, RZ, RZ, -R0 ;  /* 0x000000ffff008224 */ /* 0x000fe200078e0a00 */
[----:B------:R-:W-:Y:S01]  /*cf50*/  @!P1 LOP3.LUT R0, RZ, R6, RZ, 0x33, !PT ;  /* 0x00000006ff009212 */ /* 0x000fe200078e33ff */
[----:B------:R-:W-:Y:S01]  /*cf60*/  IMAD R4, R4, R5, RZ ;  /* 0x0000000504047224 */ /* 0x000fe200078e02ff */
[----:B------:R-:W-:Y:S01]  /*cf70*/  IADD3 R8, RZ, -R2, RZ ;  /* 0x80000002ff087210 */ /* 0x000fe20007ffe0ff */
[----:B------:R-:W-:Y:S01]  /*cf80*/  IMAD.MOV.U32 R2, RZ, RZ, RZ ;  /* 0x000000ffff027224 */ /* 0x000fe200078e00ff */
[----:B------:R-:W-:Y:S01]  /*cf90*/  IABS R9, R0 ;  /* 0x0000000000097213 */ /* 0x000fe20000000000 */
[----:B------:R-:W-:Y:S02]  /*cfa0*/  IMAD R6, R0, R6, RZ ;  /* 0x0000000600067224 */ /* 0x000fe400078e02ff */
[----:B------:R-:W-:Y:S01]  /*cfb0*/  IMAD.HI.U32 R2, R3, R4, R2 ;  /* 0x0000000403027227 */ /* 0x000fe200078e0002 */
[----:B------:R-:W-:-:S02]  /*cfc0*/  MOV R4, R8 ;  /* 0x0000000800047202 */ /* 0x000fc40000000f00 */
[----:B------:R-:W-:Y:S01]  /*cfd0*/  IADD3 R213, R10, -R6, RZ ;  /* 0x800000060ad57210 */ /* 0x000fe20007ffe0ff */
[----:B------:R-:W-:-:S04]  /*cfe0*/  IMAD.MOV.U32 R3, RZ, RZ, R9 ;  /* 0x000000ffff037224 */ /* 0x000fc800078e0009 */
        /* <DEDUP_REMOVED lines=11> */
[----:B------:R-:W-:-:S04]  /*d0a0*/  @!P1 LOP3.LUT R2, RZ, R7, RZ, 0x33, !PT ;  /* 0x00000007ff029212 */ /* 0x000fc800078e33ff */
[----:B------:R-:W-:Y:S01]  /*d0b0*/  IADD3 R3, -R2, RZ, RZ ;  /* 0x000000ff02037210 */ /* 0x000fe20007ffe1ff */
[----:B------:R-:W-:-:S04]  /*d0c0*/  IMAD R2, R7, 0x1000000, R2 ;  /* 0x0100000007027824 */ /* 0x000fc800078e0202 */
[----:B------:R-:W-:-:S04]  /*d0d0*/  IMAD R0, R7, R3, R0 ;  /* 0x0000000307007224 */ /* 0x000fc800078e0200 */
[----:B------:R-:W-:Y:S01]  /*d0e0*/  IMAD R214, R0, 0x10000, R2 ;  /* 0x0001000000d67824 */ /* 0x000fe200078e0202 */
[----:B------:R-:W-:Y:S05]  /*d0f0*/  BRA `(.L_x_119) ;  /* 0x0000004000007947 */ /* 0x000fea0003800000 */
.L_x_110:
[----:B------:R-:W-:Y:S01]  /*d100*/  IMAD.MOV.U32 R212, RZ, RZ, R9 ;  /* 0x000000ffffd47224 */ /* 0x000fe200078e0009 */
[----:B------:R-:W-:Y:S01]  /*d110*/  MOV R214, RZ ;  /* 0x000000ff00d67202 */ /* 0x000fe20000000f00 */
[----:B------:R-:W-:Y:S01]  /*d120*/  IMAD.MOV.U32 R213, RZ, RZ, RZ ;  /* 0x000000ffffd57224 */ /* 0x000fe200078e00ff */
[----:B------:R-:W-:Y:S02]  /*d130*/  MOV R215, c[0x0][0x53c] ;  /* 0x00014f0000d77a02 */ /* 0x000fe40000000f00 */
.L_x_119:
[----:B------:R-:W-:Y:S05]  /*d140*/  BSYNC B1 ;  /* 0x0000000000017941 */ /* 0x000fea0003800000 */
.L_x_108:
[----:B------:R-:W-:Y:S01]  /*d150*/  WARPSYNC 0xffffffff ;  /* 0xffffffff00007948 */ /* 0x000fe20003800000 */
[----:B------:R-:W-:Y:S01]  /*d160*/  BAR.SYNC.DEFER_BLOCKING 0x4, 0x100 ;  /* 0x0104000000007b1d */ /* 0x000fe20000010000 */
[----:B------:R-:W-:-:S13]  /*d170*/  ISETP.NE.AND P0, PT, R13, RZ, PT ;  /* 0x000000ff0d00720c */ /* 0x000fda0003f05270 */
[----:B------:R2:W-:Y:S04]  /*d180*/  @!P0 STS.128 [0x18100], R212 ;  /* 0x018100d4ff008388 */ /* 0x0005e80000000c00 */
[----:B------:R-:W-:Y:S06]  /*d190*/  BAR.ARV 0x5, 0x100 ;  /* 0x0144000000007b1d */ /* 0x000fec0000002000 */
.L_x_103:
[----:B-1----:R-:W-:-:S13]  /*d1a0*/  ISETP.GE.AND P0, PT, R215, c[0x0][0x53c], PT ;  /* 0x00014f00d7007a0c */ /* 0x002fda0003f06270 */
[----:B--23--:R-:W-:Y:S01]  /*d1b0*/  @P0 CALL.REL.NOINC `(.L_x_120) ;  /* 0x0000001000000944 */ /* 0x00cfe20003c00000 */
[----:B------:R-:W-:Y:S05]  /*d1c0*/  BRA `(.L_x_121) ;  /* 0xffff43a000007947 */ /* 0x000fea000383ffff */
.L_x_120:
[----:B------:R-:W-:Y:S05]  /*d1d0*/  EXIT ;  /* 0x000000000000794d */ /* 0x000fea0003800000 */
.L_x_22:
[----:B------:R-:W-:Y:S01]  /*d1e0*/  IMAD.MOV.U32 R0, RZ, RZ, R5 ;  /* 0x000000ffff007224 */ /* 0x000fe200078e0005 */
[----:B------:R-:W-:Y:S02]  /*d1f0*/  MOV R2, 0x1 ;  /* 0x0000000100027802 */ /* 0x000fe40000000f00 */
[----:B------:R-:W-:Y:S02]  /*d200*/  MOV R3, 0xd220 ;  /* 0x0000d22000037802 */ /* 0x000fe40000000f00 */
[----:B--2---:R-:W-:Y:S05]  /*d210*/  CALL.REL.NOINC `($__internal_2_$__cuda_sm70_shflsync_up_p) ;  /* 0x00001f2000007944 */ /* 0x004fea0003c00000 */
[----:B------:R-:W-:Y:S01]  /*d220*/  MOV R0, R4 ;  /* 0x0000000400007202 */ /* 0x000fe20000000f00 */
[----:B------:R-:W-:Y:S05]  /*d230*/  BRA `(.L_x_122) ;  /* 0xffff321000007947 */ /* 0x000fea000383ffff */
.L_x_23:
[----:B------:R-:W-:Y:S01]  /*d240*/  IMAD.MOV.U32 R0, RZ, RZ, R5 ;  /* 0x000000ffff007224 */ /* 0x000fe200078e0005 */
[----:B------:R-:W-:Y:S02]  /*d250*/  MOV R2, 0x2 ;  /* 0x0000000200027802 */ /* 0x000fe40000000f00 */
[----:B------:R-:W-:Y:S02]  /*d260*/  MOV R3, 0xd280 ;  /* 0x0000d28000037802 */ /* 0x000fe40000000f00 */
[----:B--2---:R-:W-:Y:S05]  /*d270*/  CALL.REL.NOINC `($__internal_2_$__cuda_sm70_shflsync_up_p) ;  /* 0x00001ec000007944 */ /* 0x004fea0003c00000 */
[----:B------:R-:W-:Y:S01]  /*d280*/  SEL R0, R4, RZ, P4 ;  /* 0x000000ff04007207 */ /* 0x000fe20002000000 */
[----:B------:R-:W-:Y:S01]  /*d290*/  IMAD.MOV.U32 R2, RZ, RZ, 0x4 ;  /* 0x00000004ff027424 */ /* 0x000fe200078e00ff */
[----:B------:R-:W-:-:S03]  /*d2a0*/  MOV R3, 0xd2d0 ;  /* 0x0000d2d000037802 */ /* 0x000fc60000000f00 */
[----:B------:R-:W-:Y:S02]  /*d2b0*/  IMAD.IADD R0, R5, 0x1, R0 ;  /* 0x0000000105007824 */ /* 0x000fe400078e0200 */
[----:B------:R-:W-:Y:S05]  /*d2c0*/  CALL.REL.NOINC `($__internal_2_$__cuda_sm70_shflsync_up_p) ;  /* 0x00001e7000007944 */ /* 0x000fea0003c00000 */
        /* <DEDUP_REMOVED lines=12> */
[----:B------:R-:W-:Y:S02]  /*d390*/  MOV R3, 0x1f ;  /* 0x0000001f00037802 */ /* 0x000fe40000000f00 */
[----:B------:R-:W-:Y:S01]  /*d3a0*/  MOV R2, 0xd3e0 ;  /* 0x0000d3e000027802 */ /* 0x000fe20000000f00 */
[----:B------:R-:W-:-:S04]  /*d3b0*/  IMAD.IADD R4, R0, 0x1, R4 ;  /* 0x0000000100047824 */ /* 0x000fc800078e0204 */
[----:B------:R-:W-:Y:S02]  /*d3c0*/  IMAD.MOV.U32 R21, RZ, RZ, R4 ;  /* 0x000000ffff157224 */ /* 0x000fe400078e0004 */
[----:B------:R-:W-:Y:S05]  /*d3d0*/  CALL.REL.NOINC `($__internal_1_$__cuda_sm70_shflsync_idx_p) ;  /* 0x00001d1000007944 */ /* 0x000fea0003c00000 */
[----:B------:R-:W-:Y:S01]  /*d3e0*/  MOV R0, R21 ;  /* 0x0000001500007202 */ /* 0x000fe20000000f00 */
[----:B------:R-:W-:Y:S05]  /*d3f0*/  BRA `(.L_x_123) ;  /* 0xffff315000007947 */ /* 0x000fea000383ffff */
.L_x_25:
[----:B------:R-:W-:Y:S02]  /*d400*/  SEL R0, RZ, 0x1, P0 ;  /* 0x00000001ff007807 */ /* 0x000fe40000000000 */
[----:B------:R-:W-:Y:S02]  /*d410*/  MOV R2, 0xd430 ;  /* 0x0000d43000027802 */ /* 0x000fe40000000f00 */
[----:B------:R-:W-:Y:S05]  /*d420*/  CALL.REL.NOINC `($__internal_3_$__cuda_sm70_votesync_ballot) ;  /* 0x00001d8000007944 */ /* 0x000fea0003c00000 */
[----:B------:R-:W-:Y:S05]  /*d430*/  BRA `(.L_x_124) ;  /* 0xffff31a000007947 */ /* 0x000fea000383ffff */
.L_x_26:
[----:B------:R-:W-:Y:S01]  /*d440*/  IMAD.MOV.U32 R21, RZ, RZ, R8 ;  /* 0x000000ffff157224 */ /* 0x000fe200078e0008 */
[----:B--2---:R-:W-:Y:S01]  /*d450*/  MOV R20, R215 ;  /* 0x000000d700147202 */ /* 0x004fe20000000f00 */
[----:B------:R-:W-:Y:S01]  /*d460*/  IMAD.MOV.U32 R3, RZ, RZ, 0x1f ;  /* 0x0000001fff037424 */ /* 0x000fe200078e00ff */
[----:B------:R-:W-:Y:S02]  /*d470*/  MOV R2, 0xd490 ;  /* 0x0000d49000027802 */ /* 0x000fe40000000f00 */
[----:B-1----:R-:W-:Y:S05]  /*d480*/  CALL.REL.NOINC `($__internal_1_$__cuda_sm70_shflsync_idx_p) ;  /* 0x00001c6000007944 */ /* 0x002fea0003c00000 */
[----:B------:R-:W-:Y:S01]  /*d490*/  IMAD.MOV.U32 R11, RZ, RZ, R21 ;  /* 0x000000ffff0b7224 */ /* 0x000fe200078e0015 */
[----:B------:R-:W-:Y:S01]  /*d4a0*/  MOV R21, R7 ;  /* 0x0000000700157202 */ /* 0x000fe20000000f00 */
[----:B------:R-:W-:Y:S01]  /*d4b0*/  IMAD.MOV.U32 R6, RZ, RZ, RZ ;  /* 0x000000ffff067224 */ /* 0x000fe200078e00ff */
[----:B------:R-:W-:Y:S01]  /*d4c0*/  MOV R20, R215 ;  /* 0x000000d700147202 */ /* 0x000fe20000000f00 */
[----:B------:R-:W-:Y:S01]  /*d4d0*/  IMAD.MOV.U32 R3, RZ, RZ, 0x1f ;  /* 0x0000001fff037424 */ /* 0x000fe200078e00ff */
[----:B------:R-:W-:-:S02]  /*d4e0*/  MOV R2, 0xd500 ;  /* 0x0000d50000027802 */ /* 0x000fc40000000f00 */
[----:B------:R-:W-:Y:S05]  /*d4f0*/  CALL.REL.NOINC `($__internal_1_$__cuda_sm70_shflsync_idx_p) ;  /* 0x00001bf000007944 */ /* 0x000fea0003c00000 */
[----:B------:R-:W-:Y:S01]  /*d500*/  MOV R10, R21 ;  /* 0x00000015000a7202 */ /* 0x000fe20000000f00 */
[----:B------:R-:W-:Y:S05]  /*d510*/  BRA `(.L_x_125) ;  /* 0xffff311000007947 */ /* 0x000fea000383ffff */
.L_x_29:
[----:B------:R-:W-:Y:S01]  /*d520*/  IMAD.MOV.U32 R21, RZ, RZ, R4 ;  /* 0x000000ffff157224 */ /* 0x000fe200078e0004 */
[----:B------:R-:W-:-:S02]  /*d530*/  MOV R3, 0x1f ;  /* 0x0000001f00037802 */ /* 0x000fc40000000f00 */
[----:B------:R-:W-:Y:S02]  /*d540*/  MOV R2, 0xd560 ;  /* 0x0000d56000027802 */ /* 0x000fe40000000f00 */
[----:B-1234-:R-:W-:Y:S05]  /*d550*/  CALL.REL.NOINC `($__internal_1_$__cuda_sm70_shflsync_idx_p) ;  /* 0x00001b9000007944 */ /* 0x01efea0003c00000 */
[----:B------:R-:W-:Y:S01]  /*d560*/  MOV R6, R21 ;  /* 0x0000001500067202 */ /* 0x000fe20000000f00 */
[----:B------:R-:W-:Y:S05]  /*d570*/  BRA `(.L_x_28) ;  /* 0xffff311000007947 */ /* 0x000fea000383ffff */
.L_x_37:
[----:B------:R-:W-:Y:S01]  /*d580*/  IMAD.MOV.U32 R21, RZ, RZ, R9 ;  /* 0x000000ffff157224 */ /* 0x000fe200078e0009 */
[----:B------:R-:W-:Y:S01]  /*d590*/  MOV R20, RZ ;  /* 0x000000ff00147202 */ /* 0x000fe20000000f00 */
[----:B------:R-:W-:Y:S01]  /*d5a0*/  IMAD.MOV.U32 R3, RZ, RZ, 0x181f ;  /* 0x0000181fff037424 */ /* 0x000fe200078e00ff */
[----:B------:R-:W-:Y:S02]  /*d5b0*/  MOV R2, 0xd5d0 ;  /* 0x0000d5d000027802 */ /* 0x000fe40000000f00 */
[----:B-----5:R-:W-:Y:S05]  /*d5c0*/  CALL.REL.NOINC `($__internal_1_$__cuda_sm70_shflsync_idx_p) ;  /* 0x00001b2000007944 */ /* 0x020fea0003c00000 */
[----:B------:R-:W-:Y:S01]  /*d5d0*/  MOV R8, R21 ;  /* 0x0000001500087202 */ /* 0x000fe20000000f00 */
[----:B------:R-:W-:Y:S05]  /*d5e0*/  BRA `(.L_x_126) ;  /* 0xffff4b9000007947 */ /* 0x000fea000383ffff */
.L_x_38:
[----:B------:R-:W-:Y:S01]  /*d5f0*/  IMAD.MOV.U32 R21, RZ, RZ, R12 ;  /* 0x000000ffff157224 */ /* 0x000fe200078e000c */
[----:B------:R-:W-:Y:S01]  /*d600*/  MOV R20, RZ ;  /* 0x000000ff00147202 */ /* 0x000fe20000000f00 */
[----:B------:R-:W-:Y:S01]  /*d610*/  IMAD.MOV.U32 R3, RZ, RZ, 0x181f ;  /* 0x0000181fff037424 */ /* 0x000fe200078e00ff */
[----:B------:R-:W-:Y:S02]  /*d620*/  MOV R2, 0xd640 ;  /* 0x0000d64000027802 */ /* 0x000fe40000000f00 */
[----:B-12--5:R-:W-:Y:S05]  /*d630*/  CALL.REL.NOINC `($__internal_1_$__cuda_sm70_shflsync_idx_p) ;  /* 0x00001ab000007944 */ /* 0x026fea0003c00000 */
[----:B------:R-:W-:Y:S01]  /*d640*/  MOV R0, R21 ;  /* 0x0000001500007202 */ /* 0x000fe20000000f00 */
[----:B------:R-:W-:Y:S05]  /*d650*/  BRA `(.L_x_127) ;  /* 0xffff4b4000007947 */ /* 0x000fea000383ffff */
.L_x_41:
[----:B------:R-:W-:Y:S01]  /*d660*/  IMAD.MOV.U32 R21, RZ, RZ, R9 ;  /* 0x000000ffff157224 */ /* 0x000fe200078e0009 */
[----:B------:R-:W-:Y:S01]  /*d670*/  MOV R20, 0x1 ;  /* 0x0000000100147802 */ /* 0x000fe20000000f00 */
[----:B--2---:R-:W-:Y:S01]  /*d680*/  IMAD.MOV.U32 R3, RZ, RZ, 0x181f ;  /* 0x0000181fff037424 */ /* 0x004fe200078e00ff */
[----:B------:R-:W-:-:S02]  /*d690*/  MOV R2, 0xd6b0 ;  /* 0x0000d6b000027802 */ /* 0x000fc40000000f00 */
[----:B-1-345:R-:W-:Y:S05]  /*d6a0*/  CALL.REL.NOINC `($__internal_1_$__cuda_sm70_shflsync_idx_p) ;  /* 0x00001a4000007944 */ /* 0x03afea0003c00000 */
[----:B------:R-:W-:Y:S01]  /*d6b0*/  IMAD.MOV.U32 R8, RZ, RZ, R21 ;  /* 0x000000ffff087224 */ /* 0x000fe200078e0015 */
[----:B------:R-:W-:Y:S01]  /*d6c0*/  MOV R20, 0x1 ;  /* 0x0000000100147802 */ /* 0x000fe20000000f00 */
[----:B------:R-:W-:Y:S01]  /*d6d0*/  IMAD.MOV.U32 R21, RZ, RZ, R12 ;  /* 0x000000ffff157224 */ /* 0x000fe200078e000c */
[----:B------:R-:W-:-:S02]  /*d6e0*/  MOV R3, 0x181f ;  /* 0x0000181f00037802 */ /* 0x000fc40000000f00 */
[----:B------:R-:W-:Y:S02]  /*d6f0*/  MOV R2, 0xd710 ;  /* 0x0000d71000027802 */ /* 0x000fe40000000f00 */
[----:B------:R-:W-:Y:S05]  /*d700*/  CALL.REL.NOINC `($__internal_1_$__cuda_sm70_shflsync_idx_p) ;  /* 0x000019e000007944 */ /* 0x000fea0003c00000 */
[----:B------:R-:W-:Y:S01]  /*d710*/  MOV R0, R21 ;  /* 0x0000001500007202 */ /* 0x000fe20000000f00 */
[----:B------:R-:W-:Y:S05]  /*d720*/  BRA `(.L_x_128) ;  /* 0xffff4bf000007947 */ /* 0x000fea000383ffff */
.L_x_44:
[----:B------:R-:W-:Y:S01]  /*d730*/  IMAD.MOV.U32 R21, RZ, RZ, R9 ;  /* 0x000000ffff157224 */ /* 0x000fe200078e0009 */
[----:B------:R-:W-:Y:S01]  /*d740*/  MOV R20, 0x2 ;  /* 0x0000000200147802 */ /* 0x000fe20000000f00 */
[----:B-1----:R-:W-:Y:S01]  /*d750*/  IMAD.MOV.U32 R3, RZ, RZ, 0x181f ;  /* 0x0000181fff037424 */ /* 0x002fe200078e00ff */
[----:B------:R-:W-:Y:S02]  /*d760*/  MOV R2, 0xd780 ;  /* 0x0000d78000027802 */ /* 0x000fe40000000f00 */
[----:B--2345:R-:W-:Y:S05]  /*d770*/  CALL.REL.NOINC `($__internal_1_$__cuda_sm70_shflsync_idx_p) ;  /* 0x0000197000007944 */ /* 0x03cfea0003c00000 */
[----:B------:R-:W-:Y:S01]  /*d780*/  MOV R8, R21 ;  /* 0x0000001500087202 */ /* 0x000fe20000000f00 */
[----:B------:R-:W-:Y:S05]  /*d790*/  BRA `(.L_x_129) ;  /* 0xffff4ce000007947 */ /* 0x000fea000383ffff */
.L_x_45:
[----:B------:R-:W-:Y:S01]  /*d7a0*/  IMAD.MOV.U32 R21, RZ, RZ, R12 ;  /* 0x000000ffff157224 */ /* 0x000fe200078e000c */
[----:B------:R-:W-:Y:S01]  /*d7b0*/  MOV R20, 0x2 ;  /* 0x0000000200147802 */ /* 0x000fe20000000f00 */
[----:B------:R-:W-:Y:S01]  /*d7c0*/  IMAD.MOV.U32 R3, RZ, RZ, 0x181f ;  /* 0x0000181fff037424 */ /* 0x000fe200078e00ff */
[----:B------:R-:W-:Y:S02]  /*d7d0*/  MOV R2, 0xd7f0 ;  /* 0x0000d7f000027802 */ /* 0x000fe40000000f00 */
[----:B-12345:R-:W-:Y:S05]  /*d7e0*/  CALL.REL.NOINC `($__internal_1_$__cuda_sm70_shflsync_idx_p) ;  /* 0x0000190000007944 */ /* 0x03efea0003c00000 */
[----:B------:R-:W-:Y:S01]  /*d7f0*/  MOV R0, R21 ;  /* 0x0000001500007202 */ /* 0x000fe20000000f00 */
[----:B------:R-:W-:Y:S05]  /*d800*/  BRA `(.L_x_130) ;  /* 0xffff4c9000007947 */ /* 0x000fea000383ffff */
.L_x_48:
[----:B------:R-:W-:Y:S01]  /*d810*/  IMAD.MOV.U32 R21, RZ, RZ, R9 ;  /* 0x000000ffff157224 */ /* 0x000fe200078e0009 */
[----:B------:R-:W-:Y:S01]  /*d820*/  MOV R20, 0x3 ;  /* 0x0000000300147802 */ /* 0x000fe20000000f00 */
[----:B-1----:R-:W-:Y:S01]  /*d830*/  IMAD.MOV.U32 R3, RZ, RZ, 0x181f ;  /* 0x0000181fff037424 */ /* 0x002fe200078e00ff */
[----:B------:R-:W-:-:S02]  /*d840*/  MOV R2, 0xd860 ;  /* 0x0000d86000027802 */ /* 0x000fc40000000f00 */
[----:B--2345:R-:W-:Y:S05]  /*d850*/  CALL.REL.NOINC `($__internal_1_$__cuda_sm70_shflsync_idx_p) ;  /* 0x0000189000007944 */ /* 0x03cfea0003c00000 */
        /* <DEDUP_REMOVED lines=8> */
.L_x_51:
[----:B------:R-:W-:Y:S01]  /*d8e0*/  IMAD.MOV.U32 R21, RZ, RZ, R5 ;  /* 0x000000ffff157224 */ /* 0x000fe200078e0005 */
[----:B------:R-:W-:Y:S01]  /*d8f0*/  MOV R20, RZ ;  /* 0x000000ff00147202 */ /* 0x000fe20000000f00 */
[----:B------:R-:W-:Y:S01]  /*d900*/  IMAD.MOV.U32 R3, RZ, RZ, 0x181f ;  /* 0x0000181fff037424 */ /* 0x000fe200078e00ff */
[----:B------:R-:W-:Y:S02]  /*d910*/  MOV R2, 0xd930 ;  /* 0x0000d93000027802 */ /* 0x000fe40000000f00 */
[----:B------:R-:W-:Y:S05]  /*d920*/  CALL.REL.NOINC `($__internal_1_$__cuda_sm70_shflsync_idx_p) ;  /* 0x000017c000007944 */ /* 0x000fea0003c00000 */
[----:B------:R-:W-:Y:S01]  /*d930*/  MOV R4, R21 ;  /* 0x0000001500047202 */ /* 0x000fe20000000f00 */
[----:B------:R-:W-:Y:S05]  /*d940*/  BRA `(.L_x_132) ;  /* 0xffff668000007947 */ /* 0x000fea000383ffff */
.L_x_52:
[----:B------:R-:W-:Y:S01]  /*d950*/  IMAD.MOV.U32 R21, RZ, RZ, R10 ;  /* 0x000000ffff157224 */ /* 0x000fe200078e000a */
[----:B------:R-:W-:Y:S01]  /*d960*/  MOV R20, RZ ;  /* 0x000000ff00147202 */ /* 0x000fe20000000f00 */
[----:B------:R-:W-:Y:S01]  /*d970*/  IMAD.MOV.U32 R3, RZ, RZ, 0x181f ;  /* 0x0000181fff037424 */ /* 0x000fe200078e00ff */
[----:B------:R-:W-:Y:S02]  /*d980*/  MOV R2, 0xd9a0 ;  /* 0x0000d9a000027802 */ /* 0x000fe40000000f00 */
[----:B-12---:R-:W-:Y:S05]  /*d990*/  CALL.REL.NOINC `($__internal_1_$__cuda_sm70_shflsync_idx_p) ;  /* 0x0000175000007944 */ /* 0x006fea0003c00000 */
[C---:B------:R-:W-:Y:S01]  /*d9a0*/  IADD3 R14, P2, R21.reuse, R107, RZ ;  /* 0x0000006b150e7210 */ /* 0x040fe20007f5e0ff */
[----:B------:R-:W-:Y:S01]  /*d9b0*/  IMAD.MOV.U32 R20, RZ, RZ, 0x1 ;  /* 0x00000001ff147424 */ /* 0x000fe200078e00ff */
[----:B------:R-:W-:-:S02]  /*d9c0*/  IADD3 R6, P1, R21, R108, RZ ;  /* 0x0000006c15067210 */ /* 0x000fc40007f3e0ff */
[----:B------:R-:W-:Y:S01]  /*d9d0*/  IADD3 R2, P0, R21, R109, RZ ;  /* 0x0000006d15027210 */ /* 0x000fe20007f1e0ff */
[C---:B------:R-:W-:Y:S01]  /*d9e0*/  IMAD.X R15, R4.reuse, 0x1, R100, P2 ;  /* 0x00000001040f7824 */ /* 0x040fe200010e0664 */
[----:B------:R-:W-:Y:S01]  /*d9f0*/  MOV R9, R11 ;  /* 0x0000000b00097202 */ /* 0x000fe20000000f00 */
[C---:B------:R-:W-:Y:S02]  /*da00*/  IMAD.X R7, R4.reuse, 0x1, R101, P1 ;  /* 0x0000000104077824 */ /* 0x040fe400008e0665 */
[----:B------:R-:W-:Y:S01]  /*da10*/  IMAD.X R3, R4, 0x1, R102, P0 ;  /* 0x0000000104037824 */ /* 0x000fe200000e0666 */
[----:B------:R-:W-:Y:S01]  /*da20*/  @!PT LDS RZ, [RZ] ;  /* 0x00000000fffff984 */ /* 0x000fe20000000800 */
[----:B------:R-:W-:Y:S01]  /*da30*/  @!PT LDS RZ, [RZ] ;  /* 0x00000000fffff984 */ /* 0x000fe20000000800 */
[----:B------:R-:W-:Y:S01]  /*da40*/  @!PT LDS RZ, [RZ] ;  /* 0x00000000fffff984 */ /* 0x000fe20000000800 */
[----:B------:R1:W-:Y:S01]  /*da50*/  LDGSTS.E.BYPASS.LTC128B.128 [R187+0x6100], [R14.64], !P5 ;  /* 0x061000000ebb7fae */ /* 0x0003e2000e901d46 */
[----:B------:R-:W-:Y:S01]  /*da60*/  IMAD.MOV.U32 R21, RZ, RZ, R5 ;  /* 0x000000ffff157224 */ /* 0x000fe200078e0005 */
[----:B------:R-:W-:Y:S02]  /*da70*/  SEL R5, RZ, 0x10, P4 ;  /* 0x00000010ff057807 */ /* 0x000fe40002000000 */
[----:B------:R1:W-:Y:S01]  /*da80*/  LDGSTS.E.BYPASS.LTC128B.128 [R187+0x8100], [R6.64], !P4 ;  /* 0x0810000006bb7fae */ /* 0x0003e2000e101d46 */
[----:B------:R-:W-:-:S03]  /*da90*/  SEL R4, RZ, 0x10, P5 ;  /* 0x00000010ff047807 */ /* 0x000fc60002800000 */
[----:B------:R2:W-:Y:S02]  /*daa0*/  LDGSTS.E.BYPASS.LTC128B.128 [R187+0xa100], [R2.64], !P3 ;  /* 0x0a10000002bb7fae */ /* 0x0005e4000d901d46 */
[----:B--2---:R-:W-:Y:S02]  /*dab0*/  MOV R3, 0x181f ;  /* 0x0000181f00037802 */ /* 0x004fe40000000f00 */
[----:B------:R-:W-:Y:S02]  /*dac0*/  MOV R2, 0xdae0 ;  /* 0x0000dae000027802 */ /* 0x000fe40000000f00 */
[----:B-1----:R-:W-:Y:S05]  /*dad0*/  CALL.REL.NOINC `($__internal_1_$__cuda_sm70_shflsync_idx_p) ;  /* 0x0000161000007944 */ /* 0x002fea0003c00000 */
[----:B------:R-:W-:Y:S01]  /*dae0*/  IMAD.MOV.U32 R8, RZ, RZ, R21 ;  /* 0x000000ffff087224 */ /* 0x000fe200078e0015 */
[----:B------:R-:W-:Y:S01]  /*daf0*/  MOV R20, 0x1 ;  /* 0x0000000100147802 */ /* 0x000fe20000000f00 */
[----:B------:R-:W-:Y:S01]  /*db00*/  IMAD.MOV.U32 R21, RZ, RZ, R10 ;  /* 0x000000ffff157224 */ /* 0x000fe200078e000a */
[----:B------:R-:W-:Y:S02]  /*db10*/  MOV R3, 0x181f ;  /* 0x0000181f00037802 */ /* 0x000fe40000000f00 */
[----:B------:R-:W-:Y:S02]  /*db20*/  MOV R2, 0xdb40 ;  /* 0x0000db4000027802 */ /* 0x000fe40000000f00 */
[----:B------:R-:W-:Y:S05]  /*db30*/  CALL.REL.NOINC `($__internal_1_$__cuda_sm70_shflsync_idx_p) ;  /* 0x000015b000007944 */ /* 0x000fea0003c00000 */
[----:B------:R-:W-:Y:S01]  /*db40*/  MOV R0, R21 ;  /* 0x0000001500007202 */ /* 0x000fe20000000f00 */
[----:B------:R-:W-:Y:S05]  /*db50*/  BRA `(.L_x_133) ;  /* 0xffff658000007947 */ /* 0x000fea000383ffff */
.L_x_53:
[----:B------:R-:W-:Y:S02]  /*db60*/  MOV R0, 0x2 ;  /* 0x0000000200007802 */ /* 0x000fe40000000f00 */
[----:B------:R-:W-:-:S02]  /*db70*/  MOV R2, 0xdb90 ;  /* 0x0000db9000027802 */ /* 0x000fc40000000f00 */
[----:B------:R-:W-:Y:S05]  /*db80*/  CALL.REL.NOINC `($__internal_0_$__cuda_sm70_shflsync_bfly_p) ;  /* 0x0000150000007944 */ /* 0x000fea0003c00000 */
[----:B------:R-:W-:Y:S01]  /*db90*/  FMNMX.FTZ R4, R4, R0, !PT ;  /* 0x0000000004047209 */ /* 0x000fe20007810000 */
[----:B------:R-:W-:Y:S01]  /*dba0*/  IMAD.MOV.U32 R0, RZ, RZ, 0x1 ;  /* 0x00000001ff007424 */ /* 0x000fe200078e00ff */
[----:B------:R-:W-:-:S02]  /*dbb0*/  MOV R2, 0xdbd0 ;  /* 0x0000dbd000027802 */ /* 0x000fc40000000f00 */
[----:B------:R-:W-:Y:S05]  /*dbc0*/  CALL.REL.NOINC `($__internal_0_$__cuda_sm70_shflsync_bfly_p) ;  /* 0x000014c000007944 */ /* 0x000fea0003c00000 */
[----:B------:R-:W-:Y:S01]  /*dbd0*/  FMNMX.FTZ R100, R4, R0, !PT ;  /* 0x0000000004647209 */ /* 0x000fe20007810000 */
[----:B------:R-:W-:Y:S01]  /*dbe0*/  IMAD.MOV.U32 R4, RZ, RZ, R5 ;  /* 0x000000ffff047224 */ /* 0x000fe200078e0005 */
[----:B------:R-:W-:Y:S01]  /*dbf0*/  MOV R2, 0xdc20 ;  /* 0x0000dc2000027802 */ /* 0x000fe20000000f00 */
[----:B------:R-:W-:-:S02]  /*dc00*/  IMAD.MOV.U32 R0, RZ, RZ, 0x2 ;  /* 0x00000002ff007424 */ /* 0x000fc400078e00ff */
[----:B------:R-:W-:Y:S05]  /*dc10*/  CALL.REL.NOINC `($__internal_0_$__cuda_sm70_shflsync_bfly_p) ;  /* 0x0000147000007944 */ /* 0x000fea0003c00000 */
[----:B------:R-:W-:Y:S01]  /*dc20*/  FMNMX.FTZ R5, R5, R0, !PT ;  /* 0x0000000005057209 */ /* 0x000fe20007810000 */
[----:B------:R-:W-:Y:S01]  /*dc30*/  IMAD.MOV.U32 R0, RZ, RZ, 0x1 ;  /* 0x00000001ff007424 */ /* 0x000fe200078e00ff */
[----:B------:R-:W-:-:S03]  /*dc40*/  MOV R2, 0xdc70 ;  /* 0x0000dc7000027802 */ /* 0x000fc60000000f00 */
[----:B------:R-:W-:Y:S02]  /*dc50*/  IMAD.MOV.U32 R4, RZ, RZ, R5 ;  /* 0x000000ffff047224 */ /* 0x000fe400078e0005 */
[----:B------:R-:W-:Y:S05]  /*dc60*/  CALL.REL.NOINC `($__internal_0_$__cuda_sm70_shflsync_bfly_p) ;  /* 0x0000142000007944 */ /* 0x000fea0003c00000 */
[----:B------:R-:W-:Y:S01]  /*dc70*/  MOV R3, R0 ;  /* 0x0000000000037202 */ /* 0x000fe20000000f00 */
[----:B------:R-:W-:Y:S05]  /*dc80*/  BRA `(.L_x_134) ;  /* 0xffff6b3000007947 */ /* 0x000fea000383ffff */
.L_x_55:
[----:B--234-:R-:W-:Y:S01]  /*dc90*/  MOV R20, RZ ;  /* 0x000000ff00147202 */ /* 0x01cfe20000000f00 */
[----:B------:R-:W-:Y:S01]  /*dca0*/  IMAD.MOV.U32 R21, RZ, RZ, R7 ;  /* 0x000000ffff157224 */ /* 0x000fe200078e0007 */
[----:B------:R-:W-:Y:S01]  /*dcb0*/  MOV R2, 0xdce0 ;  /* 0x0000dce000027802 */ /* 0x000fe20000000f00 */
[----:B------:R-:W-:Y:S02]  /*dcc0*/  IMAD.MOV.U32 R3, RZ, RZ, 0x181f ;  /* 0x0000181fff037424 */ /* 0x000fe400078e00ff */
[----:B-1----:R-:W-:Y:S05]  /*dcd0*/  CALL.REL.NOINC `($__internal_1_$__cuda_sm70_shflsync_idx_p) ;  /* 0x0000141000007944 */ /* 0x002fea0003c00000 */
[----:B------:R-:W-:Y:S01]  /*dce0*/  MOV R2, R21 ;  /* 0x0000001500027202 */ /* 0x000fe20000000f00 */
[----:B------:R-:W-:-:S05]  /*dcf0*/  BRA `(.L_x_135) ;  /* 0xffff7f8000007947 */ /* 0x000fca000383ffff */
.L_x_58:
[----:B------:R-:W-:Y:S01]  /*dd00*/  MOV R20, RZ ;  /* 0x000000ff00147202 */ /* 0x000fe20000000f00 */
[----:B------:R-:W-:Y:S01]  /*dd10*/  IMAD.MOV.U32 R21, RZ, RZ, R5 ;  /* 0x000000ffff157224 */ /* 0x000fe200078e0005 */
[----:B------:R-:W-:Y:S01]  /*dd20*/  MOV R2, 0xdd50 ;  /* 0x0000dd5000027802 */ /* 0x000fe20000000f00 */
[----:B------:R-:W-:Y:S02]  /*dd30*/  IMAD.MOV.U32 R3, RZ, RZ, 0x181f ;  /* 0x0000181fff037424 */ /* 0x000fe400078e00ff */
[----:B------:R-:W-:Y:S05]  /*dd40*/  CALL.REL.NOINC `($__internal_1_$__cuda_sm70_shflsync_idx_p) ;  /* 0x000013a000007944 */ /* 0x000fea0003c00000 */
[----:B------:R-:W-:Y:S01]  /*dd50*/  MOV R4, R21 ;  /* 0x0000001500047202 */ /* 0x000fe20000000f00 */
[----:B------:R-:W-:-:S05]  /*dd60*/  BRA `(.L_x_136) ;  /* 0xffff912000007947 */ /* 0x000fca000383ffff */
.L_x_59:
[----:B------:R-:W-:Y:S01]  /*dd70*/  MOV R20, RZ ;  /* 0x000000ff00147202 */ /* 0x000fe20000000f00 */
[----:B------:R-:W-:Y:S01]  /*dd80*/  IMAD.MOV.U32 R21, RZ, RZ, R8 ;  /* 0x000000ffff157224 */ /* 0x000fe200078e0008 */
[----:B------:R-:W-:Y:S01]  /*dd90*/  MOV R2, 0xddc0 ;  /* 0x0000ddc000027802 */ /* 0x000fe20000000f00 */
[----:B------:R-:W-:Y:S02]  /*dda0*/  IMAD.MOV.U32 R3, RZ, RZ, 0x181f ;  /* 0x0000181fff037424 */ /* 0x000fe400078e00ff */
[----:B-12---:R-:W-:Y:S05]  /*ddb0*/  CALL.REL.NOINC `($__internal_1_$__cuda_sm70_shflsync_idx_p) ;  /* 0x0000133000007944 */ /* 0x006fea0003c00000 */
[C---:B------:R-:W-:Y:S01]  /*ddc0*/  IADD3 R2, -R190.reuse, 0x10, RZ ;  /* 0x00000010be027810 */ /* 0x040fe20007ffe1ff */
[----:B------:R-:W-:Y:S01]  /*ddd0*/  IMAD.MOV.U32 R20, RZ, RZ, 0x1 ;  /* 0x00000001ff147424 */ /* 0x000fe200078e00ff */
[----:B------:R-:W-:Y:S02]  /*dde0*/  ISETP.NE.U32.AND P2, PT, R190, RZ, PT ;  /* 0x000000ffbe00720c */ /* 0x000fe40003f45070 */
[----:B------:R-:W-:Y:S04]  /*ddf0*/  LOP3.LUT R2, R2, 0xf, RZ, 0xc0, !PT ;  /* 0x0000000f02027812 */ /* 0x000fe800078ec0ff */
[----:B------:R-:W-:Y:S04]  /*de00*/  IADD3 R2, P4, P3, R2, R21, R12 ;  /* 0x0000001502027210 */ /* 0x000fe80007b9e00c */
[----:B------:R-:W-:Y:S05]  /*de10*/  IADD3.X R3, RZ, R4, R10, P4, P3 ;  /* 0x00000004ff037210 */ /* 0x000fea00027e640a */
[----:B------:R-:W-:Y:S01]  /*de20*/  @!PT LDS RZ, [RZ] ;  /* 0x00000000fffff984 */ /* 0x000fe20000000800 */
[----:B------:R-:W-:Y:S01]  /*de30*/  @!PT LDS RZ, [RZ] ;  /* 0x00000000fffff984 */ /* 0x000fe20000000800 */
[----:B------:R-:W-:Y:S01]  /*de40*/  @!PT LDS RZ, [RZ] ;  /* 0x00000000fffff984 */ /* 0x000fe20000000800 */
[----:B------:R1:W-:Y:S01]  /*de50*/  LDGSTS.E.BYPASS.LTC128B.128.ZFILL [R187+0x6100], [R2.64], P2 ;  /* 0x0610000002bb7fae */ /* 0x0003e20009141d46 */
[C---:B------:R-:W-:Y:S05]  /*de60*/  IADD3 R6, P2, R21.reuse, R13, RZ ;  /* 0x0000000d15067210 */ /* 0x040fea0007f5e0ff */
[C---:B------:R-:W-:Y:S05]  /*de70*/  IMAD.X R7, R4.reuse, 0x1, R9, P2 ;  /* 0x0000000104077824 */ /* 0x040fea00010e0609 */
[----:B------:R2:W-:Y:S01]  /*de80*/  LDGSTS.E.BYPASS.LTC128B.128 [R187+0x8100], [R6.64], !P0 ;  /* 0x0810000006bb7fae */ /* 0x0005e2000c101d46 */
[----:B-1----:R-:W-:Y:S01]  /*de90*/  IADD3 R2, P2, R21, R14, RZ ;  /* 0x0000000e15027210 */ /* 0x002fe20007f5e0ff */
[----:B------:R-:W-:Y:S04]  /*dea0*/  IMAD.MOV.U32 R21, RZ, RZ, R5 ;  /* 0x000000ffff157224 */ /* 0x000fe800078e0005 */
[----:B------:R-:W-:Y:S05]  /*deb0*/  IMAD.X R3, R4, 0x1, R11, P2 ;  /* 0x0000000104037824 */ /* 0x000fea00010e060b */
[----:B------:R1:W-:Y:S02]  /*dec0*/  LDGSTS.E.BYPASS.LTC128B.128 [R187+0xa100], [R2.64], !P1 ;  /* 0x0a10000002bb7fae */ /* 0x0003e4000c901d46 */
[----:B-1----:R-:W-:Y:S01]  /*ded0*/  MOV R2, 0xdf00 ;  /* 0x0000df0000027802 */ /* 0x002fe20000000f00 */
[----:B------:R-:W-:Y:S02]  /*dee0*/  IMAD.MOV.U32 R3, RZ, RZ, 0x181f ;  /* 0x0000181fff037424 */ /* 0x000fe400078e00ff */
[----:B--2---:R-:W-:Y:S05]  /*def0*/  CALL.REL.NOINC `($__internal_1_$__cuda_sm70_shflsync_idx_p) ;  /* 0x000011f000007944 */ /* 0x004fea0003c00000 */
[----:B------:R-:W-:Y:S01]  /*df00*/  MOV R20, 0x1 ;  /* 0x0000000100147802 */ /* 0x000fe20000000f00 */
[----:B------:R-:W-:Y:S01]  /*df10*/  IMAD.MOV.U32 R4, RZ, RZ, R21 ;  /* 0x000000ffff047224 */ /* 0x000fe200078e0015 */
[----:B------:R-:W-:Y:S01]  /*df20*/  MOV R3, 0x181f ;  /* 0x0000181f00037802 */ /* 0x000fe20000000f00 */
[----:B------:R-:W-:Y:S01]  /*df30*/  IMAD.MOV.U32 R21, RZ, RZ, R8 ;  /* 0x000000ffff157224 */ /* 0x000fe200078e0008 */
[----:B------:R-:W-:Y:S02]  /*df40*/  MOV R2, 0xdf60 ;  /* 0x0000df6000027802 */ /* 0x000fe40000000f00 */
[----:B------:R-:W-:Y:S05]  /*df50*/  CALL.REL.NOINC `($__internal_1_$__cuda_sm70_shflsync_idx_p) ;  /* 0x0000119000007944 */ /* 0x000fea0003c00000 */
[----:B------:R-:W-:Y:S01]  /*df60*/  MOV R0, R21 ;  /* 0x0000001500007202 */ /* 0x000fe20000000f00 */
[----:B------:R-:W-:-:S05]  /*df70*/  BRA `(.L_x_137) ;  /* 0xffff903000007947 */ /* 0x000fca000383ffff */
.L_x_60:
[----:B------:R-:W-:Y:S02]  /*df80*/  MOV R0, 0x2 ;  /* 0x0000000200007802 */ /* 0x000fe40000000f00 */
[----:B------:R-:W-:Y:S02]  /*df90*/  MOV R2, 0xdfb0 ;  /* 0x0000dfb000027802 */ /* 0x000fe40000000f00 */
[----:B------:R-:W-:Y:S05]  /*dfa0*/  CALL.REL.NOINC `($__internal_0_$__cuda_sm70_shflsync_bfly_p) ;  /* 0x000010e000007944 */ /* 0x000fea0003c00000 */
[----:B------:R-:W-:Y:S01]  /*dfb0*/  FMNMX.FTZ R4, R4, R0, !PT ;  /* 0x0000000004047209 */ /* 0x000fe20007810000 */
[----:B------:R-:W-:Y:S01]  /*dfc0*/  IMAD.MOV.U32 R0, RZ, RZ, 0x1 ;  /* 0x00000001ff007424 */ /* 0x000fe200078e00ff */
[----:B------:R-:W-:Y:S02]  /*dfd0*/  MOV R2, 0xdff0 ;  /* 0x0000dff000027802 */ /* 0x000fe40000000f00 */
[----:B------:R-:W-:Y:S05]  /*dfe0*/  CALL.REL.NOINC `($__internal_0_$__cuda_sm70_shflsync_bfly_p) ;  /* 0x000010a000007944 */ /* 0x000fea0003c00000 */
[----:B------:R-:W-:Y:S01]  /*dff0*/  FMNMX.FTZ R100, R4, R0, !PT ;  /* 0x0000000004647209 */ /* 0x000fe20007810000 */
[----:B------:R-:W-:Y:S01]  /*e000*/  IMAD.MOV.U32 R4, RZ, RZ, R5 ;  /* 0x000000ffff047224 */ /* 0x000fe200078e0005 */
[----:B------:R-:W-:Y:S01]  /*e010*/  MOV R2, 0xe040 ;  /* 0x0000e04000027802 */ /* 0x000fe20000000f00 */
[----:B------:R-:W-:Y:S02]  /*e020*/  IMAD.MOV.U32 R0, RZ, RZ, 0x2 ;  /* 0x00000002ff007424 */ /* 0x000fe400078e00ff */
[----:B------:R-:W-:Y:S05]  /*e030*/  CALL.REL.NOINC `($__internal_0_$__cuda_sm70_shflsync_bfly_p) ;  /* 0x0000105000007944 */ /* 0x000fea0003c00000 */
[----:B------:R-:W-:Y:S01]  /*e040*/  FMNMX.FTZ R4, R5, R0, !PT ;  /* 0x0000000005047209 */ /* 0x000fe20007810000 */
[----:B------:R-:W-:Y:S01]  /*e050*/  IMAD.MOV.U32 R0, RZ, RZ, 0x1 ;  /* 0x00000001ff007424 */ /* 0x000fe200078e00ff */
[----:B------:R-:W-:Y:S02]  /*e060*/  MOV R2, 0xe080 ;  /* 0x0000e08000027802 */ /* 0x000fe40000000f00 */
[----:B------:R-:W-:Y:S05]  /*e070*/  CALL.REL.NOINC `($__internal_0_$__cuda_sm70_shflsync_bfly_p) ;  /* 0x0000101000007944 */ /* 0x000fea0003c00000 */
[----:B------:R-:W-:-:S05]  /*e080*/  BRA `(.L_x_138) ;  /* 0xffff92c000007947 */ /* 0x000fca000383ffff */
.L_x_62:
[----:B------:R-:W-:Y:S01]  /*e090*/  IMAD.MOV.U32 R4, RZ, RZ, R193 ;  /* 0x000000ffff047224 */ /* 0x000fe200078e00c1 */
[----:B------:R-:W-:-:S02]  /*e0a0*/  MOV R0, 0x2 ;  /* 0x0000000200007802 */ /* 0x000fc40000000f00 */
[----:B------:R-:W-:Y:S02]  /*e0b0*/  MOV R2, 0xe0d0 ;  /* 0x0000e0d000027802 */ /* 0x000fe40000000f00 */
[----:B------:R-:W-:Y:S05]  /*e0c0*/  CALL.REL.NOINC `($__internal_0_$__cuda_sm70_shflsync_bfly_p) ;  /* 0x00000fc000007944 */ /* 0x000fea0003c00000 */
[----:B------:R-:W-:Y:S05]  /*e0d0*/  BRA `(.L_x_139) ;  /* 0xffffa9b000007947 */ /* 0x000fea000383ffff */
.L_x_63:
[----:B------:R-:W-:Y:S01]  /*e0e0*/  IMAD.MOV.U32 R4, RZ, RZ, R5 ;  /* 0x000000ffff047224 */ /* 0x000fe200078e0005 */
[----:B------:R-:W-:Y:S02]  /*e0f0*/  MOV R0, 0x1 ;  /* 0x0000000100007802 */ /* 0x000fe40000000f00 */
[----:B------:R-:W-:Y:S02]  /*e100*/  MOV R2, 0xe120 ;  /* 0x0000e12000027802 */ /* 0x000fe40000000f00 */
[----:B-1----:R-:W-:Y:S05]  /*e110*/  CALL.REL.NOINC `($__internal_0_$__cuda_sm70_shflsync_bfly_p) ;  /* 0x00000f7000007944 */ /* 0x002fea0003c00000 */
[----:B------:R-:W-:Y:S01]  /*e120*/  FADD.FTZ R5, R5, R0 ;  /* 0x0000000005057221 */ /* 0x000fe20000010000 */
[----:B------:R-:W-:Y:S02]  /*e130*/  MOV R4, R194 ;  /* 0x000000c200047202 */ /* 0x000fe40000000f00 */
[----:B------:R-:W-:Y:S02]  /*e140*/  MOV R0, 0x2 ;  /* 0x0000000200007802 */ /* 0x000fe40000000f00 */
[----:B------:R-:W-:Y:S02]  /*e150*/  MOV R2, 0xe170 ;  /* 0x0000e17000027802 */ /* 0x000fe40000000f00 */
[----:B------:R-:W-:Y:S05]  /*e160*/  CALL.REL.NOINC `($__internal_0_$__cuda_sm70_shflsync_bfly_p) ;  /* 0x00000f2000007944 */ /* 0x000fea0003c00000 */
[----:B------:R-:W-:Y:S01]  /*e170*/  FADD.FTZ R4, R194, R0 ;  /* 0x00000000c2047221 */ /* 0x000fe20000010000 */
[----:B------:R-:W-:Y:S02]  /*e180*/  MOV R0, 0x1 ;  /* 0x0000000100007802 */ /* 0x000fe40000000f00 */
[----:B------:R-:W-:-:S02]  /*e190*/  MOV R2, 0xe1b0 ;  /* 0x0000e1b000027802 */ /* 0x000fc40000000f00 */
[----:B------:R-:W-:Y:S05]  /*e1a0*/  CALL.REL.NOINC `($__internal_0_$__cuda_sm70_shflsync_bfly_p) ;  /* 0x00000ee000007944 */ /* 0x000fea0003c00000 */
[----:B------:R-:W-:Y:S01]  /*e1b0*/  MOV R3, R0 ;  /* 0x0000000000037202 */ /* 0x000fe20000000f00 */
[----:B------:R-:W-:Y:S05]  /*e1c0*/  BRA `(.L_x_140) ;  /* 0xffffa93000007947 */ /* 0x000fea000383ffff */
.L_x_70:
[----:B--234-:R-:W-:Y:S01]  /*e1d0*/  IMAD.MOV.U32 R21, RZ, RZ, R9 ;  /* 0x000000ffff157224 */ /* 0x01cfe200078e0009 */
[----:B------:R-:W-:Y:S01]  /*e1e0*/  MOV R20, RZ ;  /* 0x000000ff00147202 */ /* 0x000fe20000000f00 */
[----:B------:R-:W-:Y:S01]  /*e1f0*/  IMAD.MOV.U32 R3, RZ, RZ, 0x181f ;  /* 0x0000181fff037424 */ /* 0x000fe200078e00ff */
[----:B------:R-:W-:-:S02]  /*e200*/  MOV R2, 0xe220 ;  /* 0x0000e22000027802 */ /* 0x000fc40000000f00 */
[----:B-1----:R-:W-:Y:S05]  /*e210*/  CALL.REL.NOINC `($__internal_1_$__cuda_sm70_shflsync_idx_p) ;  /* 0x00000ed000007944 */ /* 0x002fea0003c00000 */
[----:B------:R-:W-:Y:S01]  /*e220*/  MOV R8, R21 ;  /* 0x0000001500087202 */ /* 0x000fe20000000f00 */
[----:B------:R-:W-:Y:S05]  /*e230*/  BRA `(.L_x_141) ;  /* 0xffffc01000007947 */ /* 0x000fea000383ffff */
.L_x_71:
[----:B------:R-:W-:Y:S01]  /*e240*/  IMAD.MOV.U32 R21, RZ, RZ, R12 ;  /* 0x000000ffff157224 */ /* 0x000fe200078e000c */
[----:B------:R-:W-:Y:S01]  /*e250*/  MOV R20, RZ ;  /* 0x000000ff00147202 */ /* 0x000fe20000000f00 */
[----:B------:R-:W-:Y:S01]  /*e260*/  IMAD.MOV.U32 R3, RZ, RZ, 0x181f ;  /* 0x0000181fff037424 */ /* 0x000fe200078e00ff */
[----:B------:R-:W-:-:S02]  /*e270*/  MOV R2, 0xe290 ;  /* 0x0000e29000027802 */ /* 0x000fc40000000f00 */
[----:B-123--:R-:W-:Y:S05]  /*e280*/  CALL.REL.NOINC `($__internal_1_$__cuda_sm70_shflsync_idx_p) ;  /* 0x00000e6000007944 */ /* 0x00efea0003c00000 */
[----:B------:R-:W-:Y:S01]  /*e290*/  MOV R0, R21 ;  /* 0x0000001500007202 */ /* 0x000fe20000000f00 */
[----:B------:R-:W-:Y:S05]  /*e2a0*/  BRA `(.L_x_142) ;  /* 0xffffbfc000007947 */ /* 0x000fea000383ffff */
.L_x_74:
[----:B------:R-:W-:Y:S01]  /*e2b0*/  IMAD.MOV.U32 R21, RZ, RZ, R9 ;  /* 0x000000ffff157224 */ /* 0x000fe200078e0009 */
[----:B------:R-:W-:Y:S01]  /*e2c0*/  MOV R20, 0x1 ;  /* 0x0000000100147802 */ /* 0x000fe20000000f00 */
[----:B--2---:R-:W-:Y:S01]  /*e2d0*/  IMAD.MOV.U32 R3, RZ, RZ, 0x181f ;  /* 0x0000181fff037424 */ /* 0x004fe200078e00ff */
[----:B------:R-:W-:-:S02]  /*e2e0*/  MOV R2, 0xe300 ;  /* 0x0000e30000027802 */ /* 0x000fc40000000f00 */
[----:B-1-34-:R-:W-:Y:S05]  /*e2f0*/  CALL.REL.NOINC `($__internal_1_$__cuda_sm70_shflsync_idx_p) ;  /* 0x00000df000007944 */ /* 0x01afea0003c00000 */
        /* <DEDUP_REMOVED lines=8> */
.L_x_77:
[----:B------:R-:W-:Y:S01]  /*e380*/  IMAD.MOV.U32 R21, RZ, RZ, R9 ;  /* 0x000000ffff157224 */ /* 0x000fe200078e0009 */
[----:B------:R-:W-:Y:S01]  /*e390*/  MOV R20, 0x2 ;  /* 0x0000000200147802 */ /* 0x000fe20000000f00 */
[----:B--2---:R-:W-:Y:S01]  /*e3a0*/  IMAD.MOV.U32 R3, RZ, RZ, 0x181f ;  /* 0x0000181fff037424 */ /* 0x004fe200078e00ff */
[----:B------:R-:W-:Y:S02]  /*e3b0*/  MOV R2, 0xe3d0 ;  /* 0x0000e3d000027802 */ /* 0x000fe40000000f00 */
[----:B-1-34-:R-:W-:Y:S05]  /*e3c0*/  CALL.REL.NOINC `($__internal_1_$__cuda_sm70_shflsync_idx_p) ;  /* 0x00000d2000007944 */ /* 0x01afea0003c00000 */
[----:B------:R-:W-:Y:S01]  /*e3d0*/  MOV R8, R21 ;  /* 0x0000001500087202 */ /* 0x000fe20000000f00 */
[----:B------:R-:W-:Y:S05]  /*e3e0*/  BRA `(.L_x_144) ;  /* 0xffffc15000007947 */ /* 0x000fea000383ffff */
.L_x_78:
[----:B------:R-:W-:Y:S01]  /*e3f0*/  IMAD.MOV.U32 R21, RZ, RZ, R12 ;  /* 0x000000ffff157224 */ /* 0x000fe200078e000c */
[----:B------:R-:W-:Y:S01]  /*e400*/  MOV R20, 0x2 ;  /* 0x0000000200147802 */ /* 0x000fe20000000f00 */
[----:B--2---:R-:W-:Y:S01]  /*e410*/  IMAD.MOV.U32 R3, RZ, RZ, 0x181f ;  /* 0x0000181fff037424 */ /* 0x004fe200078e00ff */
[----:B------:R-:W-:Y:S02]  /*e420*/  MOV R2, 0xe440 ;  /* 0x0000e44000027802 */ /* 0x000fe40000000f00 */
[----:B-1-34-:R-:W-:Y:S05]  /*e430*/  CALL.REL.NOINC `($__internal_1_$__cuda_sm70_shflsync_idx_p) ;  /* 0x00000cb000007944 */ /* 0x01afea0003c00000 */
[----:B------:R-:W-:Y:S01]  /*e440*/  MOV R0, R21 ;  /* 0x0000001500007202 */ /* 0x000fe20000000f00 */
[----:B------:R-:W-:Y:S05]  /*e450*/  BRA `(.L_x_145) ;  /* 0xffffc10000007947 */ /* 0x000fea000383ffff */
.L_x_81:
[----:B------:R-:W-:Y:S01]  /*e460*/  IMAD.MOV.U32 R21, RZ, RZ, R9 ;  /* 0x000000ffff157224 */ /* 0x000fe200078e0009 */
[----:B------:R-:W-:Y:S01]  /*e470*/  MOV R20, 0x3 ;  /* 0x0000000300147802 */ /* 0x000fe20000000f00 */
[----:B---3--:R-:W-:Y:S01]  /*e480*/  IMAD.MOV.U32 R3, RZ, RZ, 0x181f ;  /* 0x0000181fff037424 */ /* 0x008fe200078e00ff */
        /* <DEDUP_REMOVED lines=10> */
.L_x_83:
[----:B------:R-:W-:Y:S01]  /*e530*/  IMAD.MOV.U32 R21, RZ, RZ, R5 ;  /* 0x000000ffff157224 */ /* 0x000fe200078e0005 */
[----:B------:R-:W-:Y:S01]  /*e540*/  MOV R20, RZ ;  /* 0x000000ff00147202 */ /* 0x000fe20000000f00 */
[----:B------:R-:W-:Y:S01]  /*e550*/  IMAD.MOV.U32 R3, RZ, RZ, 0x1c1f ;  /* 0x00001c1fff037424 */ /* 0x000fe200078e00ff */
[----:B------:R-:W-:Y:S02]  /*e560*/  MOV R2, 0xe580 ;  /* 0x0000e58000027802 */ /* 0x000fe40000000f00 */
[----:B------:R-:W-:Y:S05]  /*e570*/  CALL.REL.NOINC `($__internal_1_$__cuda_sm70_shflsync_idx_p) ;  /* 0x00000b7000007944 */ /* 0x000fea0003c00000 */
[----:B------:R-:W-:Y:S01]  /*e580*/  MOV R4, R21 ;  /* 0x0000001500047202 */ /* 0x000fe20000000f00 */
[----:B------:R-:W-:Y:S05]  /*e590*/  BRA `(.L_x_147) ;  /* 0xffffc47000007947 */ /* 0x000fea000383ffff */
.L_x_84:
[----:B------:R-:W-:Y:S01]  /*e5a0*/  IMAD.MOV.U32 R21, RZ, RZ, R12 ;  /* 0x000000ffff157224 */ /* 0x000fe200078e000c */
[----:B------:R-:W-:Y:S01]  /*e5b0*/  MOV R20, RZ ;  /* 0x000000ff00147202 */ /* 0x000fe20000000f00 */
[----:B------:R-:W-:Y:S01]  /*e5c0*/  IMAD.MOV.U32 R3, RZ, RZ, 0x1c1f ;  /* 0x00001c1fff037424 */ /* 0x000fe200078e00ff */
[----:B------:R-:W-:Y:S02]  /*e5d0*/  MOV R2, 0xe5f0 ;  /* 0x0000e5f000027802 */ /* 0x000fe40000000f00 */
[----:B-12---:R-:W-:Y:S05]  /*e5e0*/  CALL.REL.NOINC `($__internal_1_$__cuda_sm70_shflsync_idx_p) ;  /* 0x00000b0000007944 */ /* 0x006fea0003c00000 */
[----:B------:R-:W-:Y:S01]  /*e5f0*/  MOV R0, R21 ;  /* 0x0000001500007202 */ /* 0x000fe20000000f00 */
[----:B------:R-:W-:Y:S05]  /*e600*/  BRA `(.L_x_148) ;  /* 0xffffc42000007947 */ /* 0x000fea000383ffff */
.L_x_87:
[----:B------:R-:W-:Y:S01]  /*e610*/  IMAD.MOV.U32 R21, RZ, RZ, R5 ;  /* 0x000000ffff157224 */ /* 0x000fe200078e0005 */
[----:B------:R-:W-:Y:S01]  /*e620*/  MOV R20, 0x1 ;  /* 0x0000000100147802 */ /* 0x000fe20000000f00 */
[----:B----4-:R-:W-:Y:S01]  /*e630*/  IMAD.MOV.U32 R3, RZ, RZ, 0x1c1f ;  /* 0x00001c1fff037424 */ /* 0x010fe200078e00ff */
[----:B------:R-:W-:-:S02]  /*e640*/  MOV R2, 0xe660 ;  /* 0x0000e66000027802 */ /* 0x000fc40000000f00 */
[----:B-123--:R-:W-:Y:S05]  /*e650*/  CALL.REL.NOINC `($__internal_1_$__cuda_sm70_shflsync_idx_p) ;  /* 0x00000a9000007944 */ /* 0x00efea0003c00000 */
        /* <DEDUP_REMOVED lines=8> */
.L_x_91:
[----:B------:R-:W-:Y:S01]  /*e6e0*/  IMAD.MOV.U32 R21, RZ, RZ, R9 ;  /* 0x000000ffff157224 */ /* 0x000fe200078e0009 */
[----:B------:R-:W-:Y:S01]  /*e6f0*/  MOV R20, RZ ;  /* 0x000000ff00147202 */ /* 0x000fe20000000f00 */
[----:B------:R-:W-:Y:S01]  /*e700*/  IMAD.MOV.U32 R3, RZ, RZ, 0x181f ;  /* 0x0000181fff037424 */ /* 0x000fe200078e00ff */
[----:B------:R-:W-:Y:S02]  /*e710*/  MOV R2, 0xe730 ;  /* 0x0000e73000027802 */ /* 0x000fe40000000f00 */
[----:B------:R-:W-:Y:S05]  /*e720*/  CALL.REL.NOINC `($__internal_1_$__cuda_sm70_shflsync_idx_p) ;  /* 0x000009c000007944 */ /* 0x000fea0003c00000 */
[----:B------:R-:W-:Y:S01]  /*e730*/  MOV R8, R21 ;  /* 0x0000001500087202 */ /* 0x000fe20000000f00 */
[----:B------:R-:W-:Y:S05]  /*e740*/  BRA `(.L_x_150) ;  /* 0xffffd95000007947 */ /* 0x000fea000383ffff */
.L_x_92:
[----:B------:R-:W-:Y:S01]  /*e750*/  IMAD.MOV.U32 R21, RZ, RZ, R12 ;  /* 0x000000ffff157224 */ /* 0x000fe200078e000c */
[----:B------:R-:W-:Y:S01]  /*e760*/  MOV R20, RZ ;  /* 0x000000ff00147202 */ /* 0x000fe20000000f00 */
[----:B------:R-:W-:Y:S01]  /*e770*/  IMAD.MOV.U32 R3, RZ, RZ, 0x181f ;  /* 0x0000181fff037424 */ /* 0x000fe200078e00ff */
[----:B------:R-:W-:Y:S02]  /*e780*/  MOV R2, 0xe7a0 ;  /* 0x0000e7a000027802 */ /* 0x000fe40000000f00 */
[----:B-12---:R-:W-:Y:S05]  /*e790*/  CALL.REL.NOINC `($__internal_1_$__cuda_sm70_shflsync_idx_p) ;  /* 0x0000095000007944 */ /* 0x006fea0003c00000 */
[----:B------:R-:W-:Y:S01]  /*e7a0*/  MOV R0, R21 ;  /* 0x0000001500007202 */ /* 0x000fe20000000f00 */
[----:B------:R-:W-:Y:S05]  /*e7b0*/  BRA `(.L_x_151) ;  /* 0xffffd90000007947 */ /* 0x000fea000383ffff */
.L_x_95:
        /* <DEDUP_REMOVED lines=13> */
.L_x_98:
[----:B------:R-:W-:Y:S01]  /*e890*/  IMAD.MOV.U32 R21, RZ, RZ, R9 ;  /* 0x000000ffff157224 */ /* 0x000fe200078e0009 */
[----:B------:R-:W-:Y:S01]  /*e8a0*/  MOV R20, 0x2 ;  /* 0x0000000200147802 */ /* 0x000fe20000000f00 */
[----:B-1----:R-:W-:Y:S01]  /*e8b0*/  IMAD.MOV.U32 R3, RZ, RZ, 0x181f ;  /* 0x0000181fff037424 */ /* 0x002fe200078e00ff */
[----:B------:R-:W-:Y:S02]  /*e8c0*/  MOV R2, 0xe8e0 ;  /* 0x0000e8e000027802 */ /* 0x000fe40000000f00 */
[----:B--234-:R-:W-:Y:S05]  /*e8d0*/  CALL.REL.NOINC `($__internal_1_$__cuda_sm70_shflsync_idx_p) ;  /* 0x0000081000007944 */ /* 0x01cfea0003c00000 */
[----:B------:R-:W-:Y:S01]  /*e8e0*/  MOV R8, R21 ;  /* 0x0000001500087202 */ /* 0x000fe20000000f00 */
[----:B------:R-:W-:Y:S05]  /*e8f0*/  BRA `(.L_x_153) ;  /* 0xffffdaa000007947 */ /* 0x000fea000383ffff */
.L_x_99:
[----:B------:R-:W-:Y:S01]  /*e900*/  IMAD.MOV.U32 R21, RZ, RZ, R12 ;  /* 0x000000ffff157224 */ /* 0x000fe200078e000c */
[----:B------:R-:W-:Y:S01]  /*e910*/  MOV R20, 0x2 ;  /* 0x0000000200147802 */ /* 0x000fe20000000f00 */
[----:B------:R-:W-:Y:S01]  /*e920*/  IMAD.MOV.U32 R3, RZ, RZ, 0x181f ;  /* 0x0000181fff037424 */ /* 0x000fe200078e00ff */
[----:B------:R-:W-:Y:S02]  /*e930*/  MOV R2, 0xe950 ;  /* 0x0000e95000027802 */ /* 0x000fe40000000f00 */
[----:B-1234-:R-:W-:Y:S05]  /*e940*/  CALL.REL.NOINC `($__internal_1_$__cuda_sm70_shflsync_idx_p) ;  /* 0x000007a000007944 */ /* 0x01efea0003c00000 */
[----:B------:R-:W-:Y:S01]  /*e950*/  MOV R0, R21 ;  /* 0x0000001500007202 */ /* 0x000fe20000000f00 */
[----:B------:R-:W-:Y:S05]  /*e960*/  BRA `(.L_x_154) ;  /* 0xffffda5000007947 */ /* 0x000fea000383ffff */
.L_x_102:
[----:B------:R-:W-:Y:S01]  /*e970*/  IMAD.MOV.U32 R21, RZ, RZ, R9 ;  /* 0x000000ffff157224 */ /* 0x000fe200078e0009 */
[----:B------:R-:W-:Y:S01]  /*e980*/  MOV R20, 0x3 ;  /* 0x0000000300147802 */ /* 0x000fe20000000f00 */
[----:B-1----:R-:W-:Y:S01]  /*e990*/  IMAD.MOV.U32 R3, RZ, RZ, 0x181f ;  /* 0x0000181fff037424 */ /* 0x002fe200078e00ff */
[----:B------:R-:W-:-:S02]  /*e9a0*/  MOV R2, 0xe9c0 ;  /* 0x0000e9c000027802 */ /* 0x000fc40000000f00 */
[----:B--234-:R-:W-:Y:S05]  /*e9b0*/  CALL.REL.NOINC `($__internal_1_$__cuda_sm70_shflsync_idx_p) ;  /* 0x0000073000007944 */ /* 0x01cfea0003c00000 */
        /* <DEDUP_REMOVED lines=8> */
.L_x_104:
[----:B------:R-:W-:Y:S01]  /*ea40*/  IMAD.MOV.U32 R21, RZ, RZ, R78 ;  /* 0x000000ffff157224 */ /* 0x000fe200078e004e */
[----:B------:R-:W-:Y:S01]  /*ea50*/  MOV R20, RZ ;  /* 0x000000ff00147202 */ /* 0x000fe20000000f00 */
[----:B------:R-:W-:Y:S01]  /*ea60*/  IMAD.MOV.U32 R3, RZ, RZ, 0x1f ;  /* 0x0000001fff037424 */ /* 0x000fe200078e00ff */
[----:B------:R-:W-:Y:S02]  /*ea70*/  MOV R2, 0xea90 ;  /* 0x0000ea9000027802 */ /* 0x000fe40000000f00 */
[----:B-12---:R-:W-:Y:S05]  /*ea80*/  CALL.REL.NOINC `($__internal_1_$__cuda_sm70_shflsync_idx_p) ;  /* 0x0000066000007944 */ /* 0x006fea0003c00000 */
[----:B------:R-:W-:Y:S01]  /*ea90*/  MOV R9, R21 ;  /* 0x0000001500097202 */ /* 0x000fe20000000f00 */
[----:B------:R-:W-:Y:S05]  /*eaa0*/  BRA `(.L_x_156) ;  /* 0xffffdc8000007947 */ /* 0x000fea000383ffff */
.L_x_105:
[----:B------:R-:W-:Y:S01]  /*eab0*/  IMAD.MOV.U32 R21, RZ, RZ, R78 ;  /* 0x000000ffff157224 */ /* 0x000fe200078e004e */
[----:B------:R-:W-:Y:S01]  /*eac0*/  MOV R20, 0x1 ;  /* 0x0000000100147802 */ /* 0x000fe20000000f00 */
[----:B------:R-:W-:Y:S01]  /*ead0*/  IMAD.MOV.U32 R3, RZ, RZ, 0x1f ;  /* 0x0000001fff037424 */ /* 0x000fe200078e00ff */
[----:B------:R-:W-:Y:S02]  /*eae0*/  MOV R2, 0xeb00 ;  /* 0x0000eb0000027802 */ /* 0x000fe40000000f00 */
[----:B-123--:R-:W-:Y:S05]  /*eaf0*/  CALL.REL.NOINC `($__internal_1_$__cuda_sm70_shflsync_idx_p) ;  /* 0x000005f000007944 */ /* 0x00efea0003c00000 */
[----:B------:R-:W-:Y:S01]  /*eb00*/  MOV R8, R21 ;  /* 0x0000001500087202 */ /* 0x000fe20000000f00 */
[----:B------:R-:W-:Y:S05]  /*eb10*/  BRA `(.L_x_157) ;  /* 0xffffdc3000007947 */ /* 0x000fea000383ffff */
.L_x_106:
[----:B------:R-:W-:Y:S02]  /*eb20*/  MOV R2, 0x1 ;  /* 0x0000000100027802 */ /* 0x000fe40000000f00 */
[----:B------:R-:W-:-:S02]  /*eb30*/  MOV R3, 0xeb50 ;  /* 0x0000eb5000037802 */ /* 0x000fc40000000f00 */
[----:B--234-:R-:W-:Y:S05]  /*eb40*/  CALL.REL.NOINC `($__internal_2_$__cuda_sm70_shflsync_up_p) ;  /* 0x000005f000007944 */ /* 0x01cfea0003c00000 */
[----:B------:R-:W-:Y:S05]  /*eb50*/  BRA `(.L_x_158) ;  /* 0xffffdd1000007947 */ /* 0x000fea000383ffff */
.L_x_107:
[----:B------:R-:W-:Y:S02]  /*eb60*/  MOV R2, 0x2 ;  /* 0x0000000200027802 */ /* 0x000fe40000000f00 */
[----:B------:R-:W-:-:S02]  /*eb70*/  MOV R3, 0xeb90 ;  /* 0x0000eb9000037802 */ /* 0x000fc40000000f00 */
[----:B--23--:R-:W-:Y:S05]  /*eb80*/  CALL.REL.NOINC `($__internal_2_$__cuda_sm70_shflsync_up_p) ;  /* 0x000005b000007944 */ /* 0x00cfea0003c00000 */
        /* <DEDUP_REMOVED lines=24> */
.L_x_111:
[----:B------:R-:W-:Y:S02]  /*ed10*/  MOV R2, 0x1 ;  /* 0x0000000100027802 */ /* 0x000fe40000000f00 */
[----:B------:R-:W-:Y:S02]  /*ed20*/  MOV R3, 0xed40 ;  /* 0x0000ed4000037802 */ /* 0x000fe40000000f00 */
[----:B------:R-:W-:Y:S05]  /*ed30*/  CALL.REL.NOINC `($__internal_2_$__cuda_sm70_shflsync_up_p) ;  /* 0x0000040000007944 */ /* 0x000fea0003c00000 */
[----:B------:R-:W-:Y:S01]  /*ed40*/  MOV R2, R4 ;  /* 0x0000000400027202 */ /* 0x000fe20000000f00 */
[----:B------:R-:W-:Y:S05]  /*ed50*/  BRA `(.L_x_160) ;  /* 0xffffdd6000007947 */ /* 0x000fea000383ffff */
.L_x_112:
[----:B------:R-:W-:Y:S02]  /*ed60*/  MOV R2, 0x2 ;  /* 0x0000000200027802 */ /* 0x000fe40000000f00 */
[----:B------:R-:W-:Y:S02]  /*ed70*/  MOV R3, 0xed90 ;  /* 0x0000ed9000037802 */ /* 0x000fe40000000f00 */
        /* <DEDUP_REMOVED lines=25> */
.L_x_114:
[----:B------:R-:W-:Y:S02]  /*ef10*/  SEL R0, RZ, 0x1, P0 ;  /* 0x00000001ff007807 */ /* 0x000fe40000000000 */
[----:B------:R-:W-:Y:S02]  /*ef20*/  MOV R2, 0xef40 ;  /* 0x0000ef4000027802 */ /* 0x000fe40000000f00 */
[----:B-1----:R-:W-:Y:S05]  /*ef30*/  CALL.REL.NOINC `($__internal_3_$__cuda_sm70_votesync_ballot) ;  /* 0x0000027000007944 */ /* 0x002fea0003c00000 */
[----:B------:R-:W-:Y:S05]  /*ef40*/  BRA `(.L_x_162) ;  /* 0xffffdd0000007947 */ /* 0x000fea000383ffff */
.L_x_115:
[----:B------:R-:W-:Y:S01]  /*ef50*/  IMAD.MOV.U32 R21, RZ, RZ, R6 ;  /* 0x000000ffff157224 */ /* 0x000fe200078e0006 */
[----:B---3--:R-:W-:Y:S01]  /*ef60*/  MOV R20, R11 ;  /* 0x0000000b00147202 */ /* 0x008fe20000000f00 */
[----:B------:R-:W-:Y:S01]  /*ef70*/  IMAD.MOV.U32 R3, RZ, RZ, 0x1f ;  /* 0x0000001fff037424 */ /* 0x000fe200078e00ff */
[----:B------:R-:W-:Y:S02]  /*ef80*/  MOV R2, 0xefa0 ;  /* 0x0000efa000027802 */ /* 0x000fe40000000f00 */
[----:B-12---:R-:W-:Y:S05]  /*ef90*/  CALL.REL.NOINC `($__internal_1_$__cuda_sm70_shflsync_idx_p) ;  /* 0x0000015000007944 */ /* 0x006fea0003c00000 */
[----:B------:R-:W-:Y:S01]  /*efa0*/  IMAD.MOV.U32 R6, RZ, RZ, R21 ;  /* 0x000000ffff067224 */ /* 0x000fe200078e0015 */
[----:B------:R-:W-:Y:S01]  /*efb0*/  MOV R20, R11 ;  /* 0x0000000b00147202 */ /* 0x000fe20000000f00 */
[----:B------:R-:W-:Y:S01]  /*efc0*/  IMAD.MOV.U32 R21, RZ, RZ, R7 ;  /* 0x000000ffff157224 */ /* 0x000fe200078e0007 */
[----:B------:R-:W-:Y:S02]  /*efd0*/  MOV R3, 0x1f ;  /* 0x0000001f00037802 */ /* 0x000fe40000000f00 */
[----:B------:R-:W-:-:S02]  /*efe0*/  MOV R2, 0xf000 ;  /* 0x0000f00000027802 */ /* 0x000fc40000000f00 */
[----:B------:R-:W-:Y:S05]  /*eff0*/  CALL.REL.NOINC `($__internal_1_$__cuda_sm70_shflsync_idx_p) ;  /* 0x000000f000007944 */ /* 0x000fea0003c00000 */
[----:B------:R-:W-:Y:S01]  /*f000*/  MOV R7, R21 ;  /* 0x0000001500077202 */ /* 0x000fe20000000f00 */
[----:B------:R-:W-:Y:S05]  /*f010*/  BRA `(.L_x_163) ;  /* 0xffffdc7000007947 */ /* 0x000fea000383ffff */
.L_x_118:
[----:B------:R-:W-:Y:S01]  /*f020*/  IMAD.MOV.U32 R21, RZ, RZ, R4 ;  /* 0x000000ffff157224 */ /* 0x000fe200078e0004 */
[----:B------:R-:W-:Y:S01]  /*f030*/  MOV R20, R0 ;  /* 0x0000000000147202 */ /* 0x000fe20000000f00 */
[----:B------:R-:W-:Y:S01]  /*f040*/  IMAD.MOV.U32 R3, RZ, RZ, 0x1f ;  /* 0x0000001fff037424 */ /* 0x000fe200078e00ff */
[----:B------:R-:W-:-:S02]  /*f050*/  MOV R2, 0xf070 ;  /* 0x0000f07000027802 */ /* 0x000fc40000000f00 */
[----:B-1-34-:R-:W-:Y:S05]  /*f060*/  CALL.REL.NOINC `($__internal_1_$__cuda_sm70_shflsync_idx_p) ;  /* 0x0000008000007944 */ /* 0x01afea0003c00000 */
[----:B------:R-:W-:Y:S01]  /*f070*/  MOV R10, R21 ;  /* 0x00000015000a7202 */ /* 0x000fe20000000f00 */
[----:B------:R-:W-:Y:S05]  /*f080*/  BRA `(.L_x_117) ;  /* 0xffffdc6000007947 */ /* 0x000fea000383ffff */
        .weak           $__internal_0_$__cuda_sm70_shflsync_bfly_p
        .type           $__internal_0_$__cuda_sm70_shflsync_bfly_p,@function
        .size           $__internal_0_$__cuda_sm70_shflsync_bfly_p,($__internal_1_$__cuda_sm70_shflsync_idx_p - $__internal_0_$__cuda_sm70_shflsync_bfly_p)
$__internal_0_$__cuda_sm70_shflsync_bfly_p:
[----:B------:R-:W-:Y:S02]  /*f090*/  MOV R16, 0xffffffff ;  /* 0xffffffff00107802 */ /* 0x000fe40000000f00 */
[----:B------:R-:W-:-:S02]  /*f0a0*/  MOV R3, 0x1f ;  /* 0x0000001f00037802 */ /* 0x000fc40000000f00 */
[----:B------:R-:W-:Y:S04]  /*f0b0*/  WARPSYNC R16 ;  /* 0x0000001000007348 */ /* 0x000fe80003800000 */
[----:B------:R1:W2:Y:S02]  /*f0c0*/  SHFL.BFLY PT, R0, R4, R0, R3 ;  /* 0x0c00000004007389 */ /* 0x0002a400000e0003 */
[----:B-1----:R-:W-:-:S04]  /*f0d0*/  MOV R3, 0x0 ;  /* 0x0000000000037802 */ /* 0x002fc80000000f00 */
[----:B--2---:R-:W-:Y:S05]  /*f0e0*/  RET.REL.NODEC R2 `(_ZN7cutlass13device_kernelIN5flash19enable_sm80_to_sm89INS1_16FlashAttnFwdSm80INS1_25CollectiveMainloopFwdSm80ILi8ELi1ELb0EN4cute5tupleIJNS5_1CILi128EEENS7_ILi64EEENS7_ILi192EEEEEELi192ENS_10bfloat16_tEfNS_4arch4Sm80ELb0ELb0ELb1ELb1ELb1ELb0ELb1ELb1EEENS1_21CollectiveEpilogueFwdINS6_IJS8_SA_S9_EEENS6_IJNS7_ILi1EEESI_SI_EEESC_SE_Li256ELb1ELb1ELb1ELb0EEENS1_36VarlenDynamicPersistentTileSchedulerILi128ELi64ELi256ELi256ELb1ELb1ELb0ELb0ELb1ELb1EEEEEEEEEvNT_6ParamsE) ;  /* 0xffff0f1002007950 */ /* 0x004fea0003c3ffff */
        .weak           $__internal_1_$__cuda_sm70_shflsync_idx_p
        .type           $__internal_1_$__cuda_sm70_shflsync_idx_p,@function
        .size           $__internal_1_$__cuda_sm70_shflsync_idx_p,($__internal_2_$__cuda_sm70_shflsync_up_p - $__internal_1_$__cuda_sm70_shflsync_idx_p)
$__internal_1_$__cuda_sm70_shflsync_idx_p:
[----:B------:R-:W-:-:S04]  /*f0f0*/  MOV R23, 0xffffffff ;  /* 0xffffffff00177802 */ /* 0x000fc80000000f00 */
[----:B------:R-:W-:Y:S04]  /*f100*/  WARPSYNC R23 ;  /* 0x0000001700007348 */ /* 0x000fe80003800000 */
[----:B------:R1:W2:Y:S02]  /*f110*/  SHFL.IDX PT, R21, R21, R20, R3 ;  /* 0x0000001415157389 */ /* 0x0002a400000e0003 */
[----:B-1----:R-:W-:-:S04]  /*f120*/  MOV R3, 0x0 ;  /* 0x0000000000037802 */ /* 0x002fc80000000f00 */
[----:B--2---:R-:W-:Y:S05]  /*f130*/  RET.REL.NODEC R2 `(_ZN7cutlass13device_kernelIN5flash19enable_sm80_to_sm89INS1_16FlashAttnFwdSm80INS1_25CollectiveMainloopFwdSm80ILi8ELi1ELb0EN4cute5tupleIJNS5_1CILi128EEENS7_ILi64EEENS7_ILi192EEEEEELi192ENS_10bfloat16_tEfNS_4arch4Sm80ELb0ELb0ELb1ELb1ELb1ELb0ELb1ELb1EEENS1_21CollectiveEpilogueFwdINS6_IJS8_SA_S9_EEENS6_IJNS7_ILi1EEESI_SI_EEESC_SE_Li256ELb1ELb1ELb1ELb0EEENS1_36VarlenDynamicPersistentTileSchedulerILi128ELi64ELi256ELi256ELb1ELb1ELb0ELb0ELb1ELb1EEEEEEEEEvNT_6ParamsE) ;  /* 0xffff0ec002007950 */ /* 0x004fea0003c3ffff */
        .weak           $__internal_2_$__cuda_sm70_shflsync_up_p
        .type           $__internal_2_$__cuda_sm70_shflsync_up_p,@function
        .size           $__internal_2_$__cuda_sm70_shflsync_up_p,($__internal_3_$__cuda_sm70_votesync_ballot - $__internal_2_$__cuda_sm70_shflsync_up_p)
$__internal_2_$__cuda_sm70_shflsync_up_p:
[----:B------:R-:W-:Y:S02]  /*f140*/  IMAD.MOV.U32 R4, RZ, RZ, RZ ;  /* 0x000000ffff047224 */ /* 0x000fe400078e00ff */
[----:B------:R-:W-:-:S04]  /*f150*/  IMAD.MOV.U32 R11, RZ, RZ, -0x1 ;  /* 0xffffffffff0b7424 */ /* 0x000fc800078e00ff */
[----:B------:R-:W-:Y:S04]  /*f160*/  WARPSYNC R11 ;  /* 0x0000000b00007348 */ /* 0x000fe80003800000 */
[----:B------:R1:W2:Y:S02]  /*f170*/  SHFL.UP PT, R4, R0, R2, R4 ;  /* 0x0400000200047389 */ /* 0x0002a400000e0004 */
[----:B-1----:R-:W-:Y:S02]  /*f180*/  MOV R2, R3 ;  /* 0x0000000300027202 */ /* 0x002fe40000000f00 */
[----:B------:R-:W-:-:S04]  /*f190*/  MOV R3, 0x0 ;  /* 0x0000000000037802 */ /* 0x000fc80000000f00 */
[----:B--2---:R-:W-:Y:S05]  /*f1a0*/  RET.REL.NODEC R2 `(_ZN7cutlass13device_kernelIN5flash19enable_sm80_to_sm89INS1_16FlashAttnFwdSm80INS1_25CollectiveMainloopFwdSm80ILi8ELi1ELb0EN4cute5tupleIJNS5_1CILi128EEENS7_ILi64EEENS7_ILi192EEEEEELi192ENS_10bfloat16_tEfNS_4arch4Sm80ELb0ELb0ELb1ELb1ELb1ELb0ELb1ELb1EEENS1_21CollectiveEpilogueFwdINS6_IJS8_SA_S9_EEENS6_IJNS7_ILi1EEESI_SI_EEESC_SE_Li256ELb1ELb1ELb1ELb0EEENS1_36VarlenDynamicPersistentTileSchedulerILi128ELi64ELi256ELi256ELb1ELb1ELb0ELb0ELb1ELb1EEEEEEEEEvNT_6ParamsE) ;  /* 0xffff0e5002007950 */ /* 0x004fea0003c3ffff */
        .weak           $__internal_3_$__cuda_sm70_votesync_ballot
        .type           $__internal_3_$__cuda_sm70_votesync_ballot,@function
        .size           $__internal_3_$__cuda_sm70_votesync_ballot,(.L_x_6211 - $__internal_3_$__cuda_sm70_votesync_ballot)
$__internal_3_$__cuda_sm70_votesync_ballot:
[----:B------:R-:W-:Y:S01]  /*f1b0*/  ISETP.NE.U32.AND P0, PT, R0, 0x1, PT ;  /* 0x000000010000780c */ /* 0x000fe20003f05070 */
[----:B------:R-:W-:-:S04]  /*f1c0*/  IMAD.MOV.U32 R3, RZ, RZ, -0x1 ;  /* 0xffffffffff037424 */ /* 0x000fc800078e00ff */
[----:B------:R-:W-:Y:S08]  /*f1d0*/  WARPSYNC R3 ;  /* 0x0000000300007348 */ /* 0x000ff00003800000 */
[----:B------:R-:W-:-:S04]  /*f1e0*/  VOTE.ANY R0, PT, !P0 ;  /* 0x0000000000007806 */ /* 0x000fc800040e0100 */
[----:B------:R-:W-:Y:S01]  /*f1f0*/  LOP3.LUT R0, R0, R3, RZ, 0xc0, !PT ;  /* 0x0000000300007212 */ /* 0x000fe200078ec0ff */
[----:B------:R-:W-:-:S04]  /*f200*/  IMAD.MOV.U32 R3, RZ, RZ, 0x0 ;  /* 0x00000000ff037424 */ /* 0x000fc800078e00ff */
[----:B------:R-:W-:Y:S05]  /*f210*/  RET.REL.NODEC R2 `(_ZN7cutlass13device_kernelIN5flash19enable_sm80_to_sm89INS1_16FlashAttnFwdSm80INS1_25CollectiveMainloopFwdSm80ILi8ELi1ELb0EN4cute5tupleIJNS5_1CILi128EEENS7_ILi64EEENS7_ILi192EEEEEELi192ENS_10bfloat16_tEfNS_4arch4Sm80ELb0ELb0ELb1ELb1ELb1ELb0ELb1ELb1EEENS1_21CollectiveEpilogueFwdINS6_IJS8_SA_S9_EEENS6_IJNS7_ILi1EEESI_SI_EEESC_SE_Li256ELb1ELb1ELb1ELb0EEENS1_36VarlenDynamicPersistentTileSchedulerILi128ELi64ELi256ELi256ELb1ELb1ELb0ELb0ELb1ELb1EEEEEEEEEvNT_6ParamsE) ;  /* 0xffff0de002007950 */ /* 0x000fea0003c3ffff */
.L_x_164:
        /* <DEDUP_REMOVED lines=14> */
.L_x_6211:


//--------------------- .text._ZN7cutlass13device_kernelIN5flash19enable_sm80_to_sm89INS1_16FlashAttnFwdSm80INS1_25CollectiveMainloopFwdSm80ILi8ELi1ELb0EN4cute5tupleIJNS5_1CILi128EEENS7_ILi64EEENS7_ILi192EEEEEELi192ENS_10bfloat16_tEfNS_4arch4Sm80ELb0ELb0ELb1ELb1ELb1ELb1ELb1ELb1EEENS1_21CollectiveEpilogueFwdINS6_IJS8_SA_S9_EEENS6_IJNS7_ILi1EEESI_SI_EEESC_SE_Li256ELb1ELb1ELb1ELb0EEENS1_36VarlenDynamicPersistentTileSchedulerILi128ELi64ELi256ELi256ELb1ELb1ELb0ELb0ELb1ELb1EEEEEEEEEvNT_6ParamsE --------------------------
	.section	.text._ZN7cutlass13device_kernelIN5flash19enable_sm80_to_sm89INS1_16FlashAttnFwdSm80INS1_25CollectiveMainloopFwdSm80ILi8ELi1ELb0EN4cute5tupleIJNS5_1CILi128EEENS7_ILi64EEENS7_ILi192EEEEEELi192ENS_10bfloat16_tEfNS_4arch4Sm80ELb0ELb0ELb1ELb1ELb1ELb1ELb1ELb1EEENS1_21CollectiveEpilogueFwdINS6_IJS8_SA_S9_EEENS6_IJNS7_ILi1EEESI_SI_EEESC_SE_Li256ELb1ELb1ELb1ELb0EEENS1_36VarlenDynamicPersistentTileSchedulerILi128ELi64ELi256ELi256ELb1ELb1ELb0ELb0ELb1ELb1EEEEEEEEEvNT_6ParamsE,"ax",@progbits
	.sectioninfo	@"SHI_REGISTERS=255"
	.align	128
.text._ZN7cutlass13device_kernelIN5flash19enable_sm80_to_sm89INS1_16FlashAttnFwdSm80INS1_25CollectiveMainloopFwdSm80ILi8ELi1ELb0EN4cute5tupleIJNS5_1CILi128EEENS7_ILi64EEENS7_ILi192EEEEEELi192ENS_10bfloat16_tEfNS_4arch4Sm80ELb0ELb0ELb1ELb1ELb1ELb1ELb1ELb1EEENS1_21CollectiveEpilogueFwdINS6_IJS8_SA_S9_EEENS6_IJNS7_ILi1EEESI_SI_EEESC_SE_Li256ELb1ELb1ELb1ELb0EEENS1_36VarlenDynamicPersistentTileSchedulerILi128ELi64ELi256ELi256ELb1ELb1ELb0ELb0ELb1ELb1EEEEEEEEEvNT_6ParamsE:
        .type           _ZN7cutlass13device_kernelIN5flash19enable_sm80_to_sm89INS1_16FlashAttnFwdSm80INS1_25CollectiveMainloopFwdSm80ILi8ELi1ELb0EN4cute5tupleIJNS5_1CILi128EEENS7_ILi64EEENS7_ILi192EEEEEELi192ENS_10bfloat16_tEfNS_4arch4Sm80ELb0ELb0ELb1ELb1ELb1ELb1ELb1ELb1EEENS1_21CollectiveEpilogueFwdINS6_IJS8_SA_S9_EEENS6_IJNS7_ILi1EEESI_SI_EEESC_SE_Li256ELb1ELb1ELb1ELb0EEENS1_36VarlenDynamicPersistentTileSchedulerILi128ELi64ELi256ELi256ELb1ELb1ELb0ELb0ELb1ELb1EEEEEEEEEvNT_6ParamsE,@function
        .size           _ZN7cutlass13device_kernelIN5flash19enable_sm80_to_sm89INS1_16FlashAttnFwdSm80INS1_25CollectiveMainloopFwdSm80ILi8ELi1ELb0EN4cute5tupleIJNS5_1CILi128EEENS7_ILi64EEENS7_ILi192EEEEEELi192ENS_10bfloat16_tEfNS_4arch4Sm80ELb0ELb0ELb1ELb1ELb1ELb1ELb1ELb1EEENS1_21CollectiveEpilogueFwdINS6_IJS8_SA_S9_EEENS6_IJNS7_ILi1EEESI_SI_EEESC_SE_Li256ELb1ELb1ELb1ELb0EEENS1_36VarlenDynamicPersistentTileSchedulerILi128ELi64ELi256ELi256ELb1ELb1ELb0ELb0ELb1ELb1EEEEEEEEEvNT_6ParamsE,(.L_x_6216 - _ZN7cutlass13device_kernelIN5flash19enable_sm80_to_sm89INS1_16FlashAttnFwdSm80INS1_25CollectiveMainloopFwdSm80ILi8ELi1ELb0EN4cute5tupleIJNS5_1CILi128EEENS7_ILi64EEENS7_ILi192EEEEEELi192ENS_10bfloat16_tEfNS_4arch4Sm80ELb0ELb0ELb1ELb1ELb1ELb1ELb1ELb1EEENS1_21CollectiveEpilogueFwdINS6_IJS8_SA_S9_EEENS6_IJNS7_ILi1EEESI_SI_EEESC_SE_Li256ELb1ELb1ELb1ELb0EEENS1_36VarlenDynamicPersistentTileSchedulerILi128ELi64ELi256ELi256ELb1ELb1ELb0ELb0ELb1ELb1EEEEEEEEEvNT_6ParamsE)
        .other          _ZN7cutlass13device_kernelIN5flash19enable_sm80_to_sm89INS1_16FlashAttnFwdSm80INS1_25CollectiveMainloopFwdSm80ILi8ELi1ELb0EN4cute5tupleIJNS5_1CILi128EEENS7_ILi64EEENS7_ILi192EEEEEELi192ENS_10bfloat16_tEfNS_4arch4Sm80ELb0ELb0ELb1ELb1ELb1ELb1ELb1ELb1EEENS1_21CollectiveEpilogueFwdINS6_IJS8_SA_S9_EEENS6_IJNS7_ILi1EEESI_SI_EEESC_SE_Li256ELb1ELb1ELb1ELb0EEENS1_36VarlenDynamicPersistentTileSchedulerILi128ELi64ELi256ELi256ELb1ELb1ELb0ELb0ELb1ELb1EEEEEEEEEvNT_6ParamsE,@"STO_CUDA_ENTRY STV_DEFAULT"
_ZN7cutlass13device_kernelIN5flash19enable_sm80_to_sm89INS1_16FlashAttnFwdSm80INS1_25CollectiveMainloopFwdSm80ILi8ELi1ELb0EN4cute5tupleIJNS5_1CILi128EEENS7_ILi64EEENS7_ILi192EEEEEELi192ENS_10bfloat16_tEfNS_4arch4Sm80ELb0ELb0ELb1ELb1ELb1ELb1ELb1ELb1EEENS1_21CollectiveEpilogueFwdINS6_IJS8_SA_S9_EEENS6_IJNS7_ILi1EEESI_SI_EEESC_SE_Li256ELb1ELb1ELb1ELb0EEENS1_36VarlenDynamicPersistentTileSchedulerILi128ELi64ELi256ELi256ELb1ELb1ELb0ELb0ELb1ELb1EEEEEEEEEvNT_6ParamsE:
[----:B------:R-:W-:Y:S02]  /*0000*/  MOV R1, c[0x0][0x28] ;  /* 0x00000a0000017a02 */ /* 0x000fe40000000f00 */
[----:B------:R-:W1:Y:S01]  /*0010*/  S2R R2, SR_TID.X ;  /* 0x0000000000027919 */ /* 0x000e620000002100 */
[----:B------:R-:W-:Y:S01]  /*0020*/  ULDC.64 UR10, c[0x0][0x118] ;  /* 0x00004600000a7ab9 */ /* 0x000fe20000000a00 */
[----:B------:R-:W-:Y:S02]  /*0030*/  IADD3 R1, R1, -0x60, RZ ;  /* 0xffffffa001017810 */ /* 0x000fe40007ffe0ff */
[----:B-1----:R-:W-:-:S06]  /*0040*/  SHF.R.U32.HI R0, RZ, 0x5, R2 ;  /* 0x00000005ff007819 */ /* 0x002fcc0000011602 */
[----:B------:R-:W1:Y:S02]  /*0050*/  SHFL.IDX PT, R0, R0, RZ, 0x1f ;  /* 0x00001fff00007589 */ /* 0x000e6400000e0000 */
[----:B-1----:R-:W1:Y:S02]  /*0060*/  R2UR UR9, R0 ;  /* 0x00000000000973c2 */ /* 0x002e6400000e0000 */
[----:B-1----:R-:W-:-:S13]  /*0070*/  ISETP.NE.AND P0, PT, RZ, UR9, PT ;  /* 0x00000009ff007c0c */ /* 0x002fda000bf05270 */
[----:B------:R-:W-:Y:S06]  /*0080*/  @P0 BAR.SYNC.DEFER_BLOCKING 0x5, 0x100 ;  /* 0x0144000000000b1d */ /* 0x000fec0000010000 */
[----:B------:R-:W1:Y:S04]  /*0090*/  @P0 LDS.128 R236, [0x18100] ;  /* 0x01810000ffec0984 */ /* 0x000e680000000c00 */
[----:B------:R-:W-:Y:S06]  /*00a0*/  @P0 BAR.ARV 0x4, 0x100 ;  /* 0x0104000000000b1d */ /* 0x000fec0000002000 */
[----:B------:R-:W-:Y:S05]  /*00b0*/  @P0 BRA `(.L_x_165) ;  /* 0x00000a7000000947 */ /* 0x000fea0003800000 */
[----:B------:R-:W-:Y:S01]  /*00c0*/  LOP3.LUT R14, R2, 0x1f, RZ, 0xc0, !PT ;  /* 0x0000001f020e7812 */ /* 0x000fe200078ec0ff */
        /* <DEDUP_REMOVED lines=8> */
[----:B------:R-:W2:Y:S04]  /*0150*/  @!P0 LDG.E R8, [R4.64] ;  /* 0x0000000a04088981 */ /* 0x000ea8000c1e1900 */
[----:B------:R-:W2:Y:S01]  /*0160*/  @!P0 LDG.E R7, [R2.64] ;  /* 0x0000000a02078981 */ /* 0x000ea2000c1e1900 */
[C---:B------:R-:W-:Y:S01]  /*0170*/  ISETP.NE.AND P5, PT, R14.reuse, RZ, PT ;  /* 0x000000ff0e00720c */ /* 0x040fe20003fa5270 */
[----:B------:R-:W3:Y:S01]  /*0180*/  S2UR UR4, SR_CTAID.X ;  /* 0x00000000000479c3 */ /* 0x000ee20000002500 */
[C---:B------:R-:W-:Y:S02]  /*0190*/  ISETP.GE.U32.AND P4, PT, R14.reuse, 0x2, PT ;  /* 0x000000020e00780c */ /* 0x040fe40003f86070 */
[----:B------:R-:W-:-:S02]  /*01a0*/  ISETP.GE.U32.AND P3, PT, R14, 0x4, PT ;  /* 0x000000040e00780c */ /* 0x000fc40003f66070 */
[C---:B------:R-:W-:Y:S02]  /*01b0*/  ISETP.GE.U32.AND P2, PT, R14.reuse, 0x8, PT ;  /* 0x000000080e00780c */ /* 0x040fe40003f46070 */
[----:B------:R-:W-:Y:S01]  /*01c0*/  ISETP.GE.U32.AND P1, PT, R14, 0x10, PT ;  /* 0x000000100e00780c */ /* 0x000fe20003f26070 */
[----:B--2---:R-:W-:-:S05]  /*01d0*/  IMAD R4, R8, R7, RZ ;  /* 0x0000000708047224 */ /* 0x004fca00078e02ff */
[----:B------:R-:W2:Y:S02]  /*01e0*/  SHFL.UP PT, R0, R4, 0x1, RZ ;  /* 0x0420000004007989 */ /* 0x000ea400000e00ff */
[----:B--2---:R-:W-:-:S05]  /*01f0*/  SEL R0, R0, RZ, P5 ;  /* 0x000000ff00007207 */ /* 0x004fca0002800000 */
[----:B------:R-:W-:-:S05]  /*0200*/  IMAD.IADD R4, R4, 0x1, R0 ;  /* 0x0000000104047824 */ /* 0x000fca00078e0200 */
        /* <DEDUP_REMOVED lines=12> */
[----:B------:R-:W2:Y:S02]  /*02d0*/  SHFL.IDX PT, R6, R4, 0x1f, 0x1f ;  /* 0x03e01f0004067f89 */ /* 0x000ea400000e0000 */
[----:B--2---:R-:W-:-:S04]  /*02e0*/  IMAD R6, R6, c[0x0][0x538], RZ ;  /* 0x00014e0006067a24 */ /* 0x004fc800078e02ff */
[----:B------:R-:W-:Y:S01]  /*02f0*/  IMAD.MOV.U32 R0, RZ, RZ, R6 ;  /* 0x000000ffff007224 */ /* 0x000fe200078e0006 */
[----:B---3--:R-:W-:-:S13]  /*0300*/  ISETP.GT.AND P0, PT, R6, UR4, PT ;  /* 0x0000000406007c0c */ /* 0x008fda000bf04270 */
[----:B------:R-:W-:Y:S05]  /*0310*/  @P0 BRA `(.L_x_166) ;  /* 0x0000027000000947 */ /* 0x000fea0003800000 */
[----:B------:R-:W-:Y:S02]  /*0320*/  MOV R6, R0 ;  /* 0x0000000000067202 */ /* 0x000fe40000000f00 */
[----:B------:R-:W-:-:S04]  /*0330*/  MOV R9, RZ ;  /* 0x000000ff00097202 */ /* 0x000fc80000000f00 */
.L_x_170:
        /* <DEDUP_REMOVED lines=12> */
[----:B------:R-:W2:Y:S04]  /*0400*/  @!P0 LDG.E R8, [R4.64] ;  /* 0x0000000a04088981 */ /* 0x000ea8000c1e1900 */
[----:B------:R-:W2:Y:S02]  /*0410*/  @!P0 LDG.E R7, [R2.64] ;  /* 0x0000000a02078981 */ /* 0x000ea4000c1e1900 */
[----:B--2---:R-:W-:Y:S01]  /*0420*/  IMAD R5, R8, R7, RZ ;  /* 0x0000000708057224 */ /* 0x004fe200078e02ff */
[----:B------:R-:W-:Y:S05]  /*0430*/  BRA.DIV ~URZ, `(.L_x_168) ;  /* 0x000183827f007947 */ /* 0x000fea000b800000 */
[----:B------:R2:W3:Y:S02]  /*0440*/  SHFL.UP PT, R0, R5, 0x1, RZ ;  /* 0x0420000005007989 */ /* 0x0004e400000e00ff */
.L_x_336:
[----:B---3--:R-:W-:-:S04]  /*0450*/  SEL R0, R0, RZ, P5 ;  /* 0x000000ff00007207 */ /* 0x008fc80002800000 */
[----:B--2---:R-:W-:Y:S01]  /*0460*/  IADD3 R5, R5, R0, RZ ;  /* 0x0000000005057210 */ /* 0x004fe20007ffe0ff */
[----:B------:R-:W-:Y:S05]  /*0470*/  BRA.DIV ~URZ, `(.L_x_169) ;  /* 0x000183a27f007947 */ /* 0x000fea000b800000 */
        /* <DEDUP_REMOVED lines=12> */
[----:B------:R2:W3:Y:S02]  /*0540*/  SHFL.IDX PT, R0, R4, 0x1f, 0x1f ;  /* 0x03e01f0004007f89 */ /* 0x0004e400000e0000 */
.L_x_337:
[----:B---3--:R-:W-:-:S05]  /*0550*/  IMAD R0, R0, c[0x0][0x538], RZ ;  /* 0x00014e0000007a24 */ /* 0x008fca00078e02ff */
[----:B------:R-:W-:-:S04]  /*0560*/  IADD3 R6, R0, R6, RZ ;  /* 0x0000000600067210 */ /* 0x000fc80007ffe0ff */
[----:B------:R-:W-:-:S13]  /*0570*/  ISETP.GT.AND P0, PT, R6, UR4, PT ;  /* 0x0000000406007c0c */ /* 0x000fda000bf04270 */
[----:B-12---:R-:W-:Y:S05]  /*0580*/  @!P0 BRA `(.L_x_170) ;  /* 0xfffffdb000008947 */ /* 0x006fea000383ffff */
.L_x_166:
[----:B------:R-:W-:-:S05]  /*0590*/  IADD3 R12, -R0, R6, RZ ;  /* 0x00000006000c7210 */ /* 0x000fca0007ffe1ff */
[----:B------:R-:W-:-:S05]  /*05a0*/  IMAD R0, R4, c[0x0][0x538], R12 ;  /* 0x00014e0004007a24 */ /* 0x000fca00078e020c */
[----:B------:R-:W-:Y:S01]  /*05b0*/  ISETP.GT.AND P0, PT, R0, UR4, PT ;  /* 0x0000000400007c0c */ /* 0x000fe2000bf04270 */
[----:B------:R-:W-:-:S12]  /*05c0*/  BRA.DIV ~URZ, `(.L_x_171) ;  /* 0x000184027f007947 */ /* 0x000fd8000b800000 */
[----:B------:R-:W-:-:S04]  /*05d0*/  VOTE.ANY R5, PT, !P0 ;  /* 0x0000000000057806 */ /* 0x000fc800040e0100 */
.L_x_338:
[----:B------:R2:W3:Y:S01]  /*05e0*/  POPC R13, R5 ;  /* 0x00000005000d7309 */ /* 0x0004e20000000000 */
[----:B------:R-:W-:Y:S05]  /*05f0*/  BRA.DIV ~URZ, `(.L_x_172) ;  /* 0x000184227f007947 */ /* 0x000fea000b800000 */
[----:B---3--:R3:W4:Y:S01]  /*0600*/  SHFL.IDX PT, R11, R8, R13, 0x1f ;  /* 0x00001f0d080b7589 */ /* 0x00872200000e0000 */
[----:B------:R-:W-:-:S03]  /*0610*/  MOV R6, RZ ;  /* 0x000000ff00067202 */ /* 0x000fc60000000f00 */
[----:B------:R3:W2:Y:S04]  /*0620*/  SHFL.IDX PT, R10, R7, R13, 0x1f ;  /* 0x00001f0d070a7589 */ /* 0x0006a800000e0000 */
.L_x_339:
[----:B------:R-:W-:Y:S01]  /*0630*/  ISETP.NE.AND P0, PT, R5, RZ, PT ;  /* 0x000000ff0500720c */ /* 0x000fe20003f05270 */
[----:B------:R-:W-:-:S12]  /*0640*/  BSSY B0, `(.L_x_173) ;  /* 0x0000005000007945 */ /* 0x000fd80003800000 */
[----:B------:R-:W-:Y:S05]  /*0650*/  @!P0 BRA `(.L_x_174) ;  /* 0x0000003000008947 */ /* 0x000fea0003800000 */
[----:B------:R-:W-:Y:S01]  /*0660*/  IADD3 R28, R13, -0x1, RZ ;  /* 0xffffffff0d1c7810 */ /* 0x000fe20007ffe0ff */
[----:B------:R-:W-:Y:S05]  /*0670*/  BRA.DIV ~URZ, `(.L_x_175) ;  /* 0x000184827f007947 */ /* 0x000fea000b800000 */
[----:B------:R3:W4:Y:S02]  /*0680*/  SHFL.IDX PT, R6, R4, R28, 0x1f ;  /* 0x00001f1c04067589 */ /* 0x00072400000e0000 */
.L_x_174:
[----:B------:R-:W-:Y:S05]  /*0690*/  BSYNC B0 ;  /* 0x0000000000007941 */ /* 0x000fea0003800000 */
.L_x_173:
[----:B----4-:R-:W-:Y:S01]  /*06a0*/  IABS R0, R11 ;  /* 0x0000000b00007213 */ /* 0x010fe20000000000 */
[----:B-1----:R-:W-:Y:S02]  /*06b0*/  IMAD R236, R6, c[0x0][0x538], R12 ;  /* 0x00014e0006ec7a24 */ /* 0x002fe400078e020c */
[----:B------:R-:W-:Y:S02]  /*06c0*/  IMAD.IADD R239, R13, 0x1, R9 ;  /* 0x000000010def7824 */ /* 0x000fe400078e0209 */
[----:B--2---:R-:W-:Y:S01]  /*06d0*/  IMAD.MOV.U32 R5, RZ, RZ, R0 ;  /* 0x000000ffff057224 */ /* 0x004fe200078e0000 */
[----:B------:R-:W-:Y:S02]  /*06e0*/  IABS R0, R10 ;  /* 0x0000000a00007213 */ /* 0x000fe40000000000 */
[----:B------:R-:W-:Y:S01]  /*06f0*/  IADD3 R12, -R236, UR4, RZ ;  /* 0x00000004ec0c7c10 */ /* 0x000fe2000fffe1ff */
[----:B------:R-:W1:Y:S02]  /*0700*/  I2F.RP R2, R5 ;  /* 0x0000000500027306 */ /* 0x000e640000209400 */
[----:B---3--:R-:W-:Y:S01]  /*0710*/  IMAD.MOV.U32 R7, RZ, RZ, R0 ;  /* 0x000000ffff077224 */ /* 0x008fe200078e0000 */
        /* <DEDUP_REMOVED lines=57> */
.L_x_167:
[----:B-1----:R-:W-:Y:S01]  /*0ab0*/  IMAD.MOV.U32 R237, RZ, RZ, RZ ;  /* 0x000000ffffed7224 */ /* 0x002fe200078e00ff */
[----:B------:R-:W-:Y:S01]  /*0ac0*/  MOV R238, RZ ;  /* 0x000000ff00ee7202 */ /* 0x000fe20000000f00 */
[----:B------:R-:W-:Y:S01]  /*0ad0*/  IMAD.U32 R236, RZ, RZ, UR4 ;  /* 0x00000004ffec7e24 */ /* 0x000fe2000f8e00ff */
[----:B------:R-:W-:Y:S02]  /*0ae0*/  MOV R239, c[0x0][0x53c] ;  /* 0x00014f0000ef7a02 */ /* 0x000fe40000000f00 */
.L_x_176:
[----:B------:R-:W-:Y:S01]  /*0af0*/  ISETP.NE.AND P0, PT, R14, RZ, PT ;  /* 0x000000ff0e00720c */ /* 0x000fe20003f05270 */
[----:B------:R-:W-:-:S12]  /*0b00*/  WARPSYNC 0xffffffff ;  /* 0xffffffff00007948 */ /* 0x000fd80003800000 */
[----:B------:R1:W-:Y:S04]  /*0b10*/  @!P0 STS.128 [0x18100], R236 ;  /* 0x018100ecff008388 */ /* 0x0003e80000000c00 */
[----:B------:R-:W-:Y:S06]  /*0b20*/  BAR.ARV 0x5, 0x100 ;  /* 0x0144000000007b1d */ /* 0x000fec0000002000 */
.L_x_165:
[----:B-1----:R-:W-:-:S13]  /*0b30*/  ISETP.GE.AND P0, PT, R239, c[0x0][0x53c], PT ;  /* 0x00014f00ef007a0c */ /* 0x002fda0003f06270 */
[----:B------:R-:W-:Y:S05]  /*0b40*/  @P0 EXIT ;  /* 0x000000000000094d */ /* 0x000fea0003800000 */
[----:B------:R-:W1:Y:S01]  /*0b50*/  S2R R13, SR_TID.X ;  /* 0x00000000000d7919 */ /* 0x000e620000002100 */
[----:B------:R-:W-:Y:S01]  /*0b60*/  IMAD.MOV.U32 R20, RZ, RZ, 0x20 ;  /* 0x00000020ff147424 */ /* 0x000fe200078e00ff */
[----:B------:R-:W-:Y:S02]  /*0b70*/  ULDC UR4, c[0x0][0x2ac] ;  /* 0x0000ab0000047ab9 */ /* 0x000fe40000000800 */
[----:B------:R-:W-:Y:S02]  /*0b80*/  ULDC UR8, c[0x0][0x1d0] ;  /* 0x0000740000087ab9 */ /* 0x000fe40000000800 */
[----:B------:R-:W-:Y:S01]  /*0b90*/  UIMAD UR8, UR4, UR8, URZ ;  /* 0x00000008040872a4 */ /* 0x000fe2000f8e023f */
[----:B-1----:R-:W-:-:S04]  /*0ba0*/  SHF.R.S32.HI R12, RZ, 0x1f, R13 ;  /* 0x0000001fff0c7819 */ /* 0x002fc8000001140d */
[CC--:B------:R-:W-:Y:S02]  /*0bb0*/  LEA.HI R9, R12.reuse, R13.reuse, RZ, 0x3 ;  /* 0x0000000d0c097211 */ /* 0x0c0fe400078f18ff */
[----:B------:R-:W-:Y:S02]  /*0bc0*/  LEA.HI R2, R12, R13, RZ, 0x4 ;  /* 0x0000000d0c027211 */ /* 0x000fe400078f20ff */
[----:B------:R-:W-:Y:S02]  /*0bd0*/  SHF.R.S32.HI R246, RZ, 0x3, R9 ;  /* 0x00000003fff67819 */ /* 0x000fe40000011409 */
[----:B------:R-:W-:Y:S02]  /*0be0*/  LOP3.LUT R4, R9, 0xfffffff8, RZ, 0xc0, !PT ;  /* 0xfffffff809047812 */ /* 0x000fe400078ec0ff */
[----:B------:R-:W-:Y:S01]  /*0bf0*/  SHF.R.S32.HI R3, RZ, 0x4, R2 ;  /* 0x00000004ff037819 */ /* 0x000fe20000011402 */
[----:B------:R-:W-:Y:S01]  /*0c00*/  IMAD.SHL.U32 R6, R246, 0x40, RZ ;  /* 0x00000040f6067824 */ /* 0x000fe200078e00ff */
[C---:B------:R-:W-:Y:S01]  /*0c10*/  LOP3.LUT R0, R2.reuse, 0xfffffff0, RZ, 0xc0, !PT ;  /* 0xfffffff002007812 */ /* 0x040fe200078ec0ff */
[----:B------:R-:W-:Y:S01]  /*0c20*/  IMAD.IADD R10, R13, 0x1, -R4 ;  /* 0x000000010d0a7824 */ /* 0x000fe200078e0a04 */
[----:B------:R-:W-:-:S03]  /*0c30*/  LEA.HI R5, R2, R3, RZ, 0x1 ;  /* 0x0000000302057211 */ /* 0x000fc600078f08ff */
[----:B------:R-:W-:Y:S01]  /*0c40*/  IMAD.IADD R2, R13, 0x1, -R0 ;  /* 0x000000010d027824 */ /* 0x000fe200078e0a00 */
[----:B------:R-:W-:Y:S01]  /*0c50*/  LOP3.LUT R0, R6, 0x1c0, RZ, 0xc0, !PT ;  /* 0x000001c006007812 */ /* 0x000fe200078ec0ff */
[C---:B------:R-:W-:Y:S01]  /*0c60*/  IMAD.SHL.U32 R210, R10.reuse, 0x8, RZ ;  /* 0x000000080ad27824 */ /* 0x040fe200078e00ff */
[----:B------:R-:W-:Y:S01]  /*0c70*/  LOP3.LUT R5, R5, 0xfffffffe, RZ, 0xc0, !PT ;  /* 0xfffffffe05057812 */ /* 0x000fe200078ec0ff */
[C---:B------:R-:W-:Y:S01]  /*0c80*/  IMAD.SHL.U32 R7, R10.reuse, 0x40, RZ ;  /* 0x000000400a077824 */ /* 0x040fe200078e00ff */
[----:B------:R-:W-:Y:S01]  /*0c90*/  SHF.R.S32.HI R8, RZ, 0x1f, R2 ;  /* 0x0000001fff087819 */ /* 0x000fe20000011402 */
[----:B------:R-:W-:Y:S01]  /*0ca0*/  IMAD R213, R10, 0x20, R246 ;  /* 0x000000200ad57824 */ /* 0x000fe200078e02f6 */
[----:B------:R-:W-:Y:S01]  /*0cb0*/  LOP3.LUT R6, R0, 0x38, R210, 0xf8, !PT ;  /* 0x0000003800067812 */ /* 0x000fe200078ef8d2 */
[----:B------:R-:W-:Y:S01]  /*0cc0*/  IMAD.IADD R11, R3, 0x1, -R5 ;  /* 0x00000001030b7824 */ /* 0x000fe200078e0a05 */
[----:B------:R-:W-:Y:S02]  /*0cd0*/  SHF.R.U32.HI R4, RZ, 0x3, R0 ;  /* 0x00000003ff047819 */ /* 0x000fe40000011600 */
[----:B------:R-:W-:-:S02]  /*0ce0*/  LEA.HI R14, R8, R2, RZ, 0x3 ;  /* 0x00000002080e7211 */ /* 0x000fc400078f18ff */
[----:B------:R-:W-:Y:S02]  /*0cf0*/  LOP3.LUT R0, R7, 0x1c0, RZ, 0xc0, !PT ;  /* 0x000001c007007812 */ /* 0x000fe400078ec0ff */
[----:B------:R-:W-:Y:S02]  /*0d00*/  LOP3.LUT R4, R6, R4, RZ, 0x3c, !PT ;  /* 0x0000000406047212 */ /* 0x000fe400078e3cff */
[-C--:B------:R-:W-:Y:S02]  /*0d10*/  LEA.HI R7, R12, R13.reuse, RZ, 0x6 ;  /* 0x0000000d0c077211 */ /* 0x080fe400078f30ff */
[----:B------:R-:W-:Y:S02]  /*0d20*/  LOP3.LUT R6, R14, 0xfffffff8, RZ, 0xc0, !PT ;  /* 0xfffffff80e067812 */ /* 0x000fe400078ec0ff */
[----:B------:R-:W-:Y:S02]  /*0d30*/  LOP3.LUT R5, R0, 0x8, R9, 0xf8, !PT ;  /* 0x0000000800057812 */ /* 0x000fe400078ef809 */
[----:B------:R-:W-:Y:S01]  /*0d40*/  SHF.R.U32.HI R3, RZ, 0x3, R0 ;  /* 0x00000003ff037819 */ /* 0x000fe20000011600 */
[----:B------:R-:W-:Y:S01]  /*0d50*/  IMAD.SHL.U32 R0, R7, 0x8, RZ ;  /* 0x0000000807007824 */ /* 0x000fe200078e00ff */
[----:B------:R-:W-:Y:S01]  /*0d60*/  IADD3 R207, R210, 0x40, RZ ;  /* 0x00000040d2cf7810 */ /* 0x000fe20007ffe0ff */
[----:B------:R-:W-:Y:S01]  /*0d70*/  IMAD.IADD R9, R2, 0x1, -R6 ;  /* 0x0000000102097824 */ /* 0x000fe200078e0a06 */
[----:B------:R-:W-:-:S02]  /*0d80*/  LEA.HI R6, R12, R13, RZ, 0x2 ;  /* 0x0000000d0c067211 */ /* 0x000fc400078f10ff */
[----:B------:R-:W-:Y:S02]  /*0d90*/  LOP3.LUT R15, R5, R3, RZ, 0x3c, !PT ;  /* 0x00000003050f7212 */ /* 0x000fe400078e3cff */
[----:B------:R-:W-:Y:S02]  /*0da0*/  LOP3.LUT R191, R4, 0x7ffffe00, R0, 0xf8, !PT ;  /* 0x7ffffe0004bf7812 */ /* 0x000fe400078ef800 */
[----:B------:R-:W-:Y:S02]  /*0db0*/  LEA.HI R2, R12, R13, RZ, 0x5 ;  /* 0x0000000d0c027211 */ /* 0x000fe400078f28ff */
[--C-:B------:R-:W-:Y:S01]  /*0dc0*/  SHF.R.S32.HI R209, RZ, 0x2, R6.reuse ;  /* 0x00000002ffd17819 */ /* 0x100fe20000011406 */
[----:B------:R-:W-:Y:S01]  /*0dd0*/  IMAD.SHL.U32 R191, R191, 0x2, RZ ;  /* 0x00000002bfbf7824 */ /* 0x000fe200078e00ff */
[----:B------:R-:W-:Y:S02]  /*0de0*/  SHF.R.S32.HI R0, RZ, 0x1f, R6 ;  /* 0x0000001fff007819 */ /* 0x000fe40000011406 */
[----:B------:R-:W-:-:S02]  /*0df0*/  LOP3.LUT R5, R6, 0xfffffffc, RZ, 0xc0, !PT ;  /* 0xfffffffc06057812 */ /* 0x000fc400078ec0ff */
[--C-:B------:R-:W-:Y:S02]  /*0e00*/  SHF.R.S32.HI R4, RZ, 0x5, R2.reuse ;  /* 0x00000005ff047819 */ /* 0x100fe40000011402 */
[----:B------:R-:W-:Y:S01]  /*0e10*/  SHF.R.S32.HI R3, RZ, 0x1f, R2 ;  /* 0x0000001fff037819 */ /* 0x000fe20000011402 */
[----:B------:R-:W-:Y:S01]  /*0e20*/  IMAD.IADD R235, R13, 0x1, -R5 ;  /* 0x000000010deb7824 */ /* 0x000fe200078e0a05 */
[----:B------:R-:W-:Y:S01]  /*0e30*/  LEA.HI R0, R0, R209, RZ, 0x3 ;  /* 0x000000d100007211 */ /* 0x000fe200078f18ff */
[----:B------:R-:W-:Y:S01]  /*0e40*/  IMAD.SHL.U32 R219, R4, 0x200, RZ ;  /* 0x0000020004db7824 */ /* 0x000fe200078e00ff */
[----:B------:R-:W-:Y:S01]  /*0e50*/  LOP3.LUT R2, R2, 0xffffffe0, RZ, 0xc0, !PT ;  /* 0xffffffe002027812 */ /* 0x000fe200078ec0ff */
[----:B------:R-:W-:Y:S01]  /*0e60*/  IMAD.SHL.U32 R106, R235, 0x4, RZ ;  /* 0x00000004eb6a7824 */ /* 0x000fe200078e00ff */
[----:B------:R-:W-:Y:S01]  /*0e70*/  LEA.HI R3, R3, R4, RZ, 0x3 ;  /* 0x0000000403037211 */ /* 0x000fe200078f18ff */
[----:B------:R-:W-:Y:S01]  /*0e80*/  IMAD.SHL.U32 R100, R235, 0x8, RZ ;  /* 0x00000008eb647824 */ /* 0x000fe200078e00ff */
[----:B------:R-:W-:Y:S01]  /*0e90*/  LOP3.LUT R0, R0, 0xfffffff8, RZ, 0xc0, !PT ;  /* 0xfffffff800007812 */ /* 0x000fe200078ec0ff */
[----:B------:R-:W-:Y:S01]  /*0ea0*/  IMAD.IADD R24, R13, 0x1, -R2 ;  /* 0x000000010d187824 */ /* 0x000fe200078e0a02 */
[----:B------:R-:W-:Y:S01]  /*0eb0*/  LOP3.LUT R2, R3, 0xffffff8, RZ, 0xc0, !PT ;  /* 0x0ffffff803027812 */ /* 0x000fe200078ec0ff */
[----:B------:R-:W-:Y:S01]  /*0ec0*/  IMAD.SHL.U32 R13, R4, 0x400, RZ ;  /* 0x00000400040d7824 */ /* 0x000fe200078e00ff */
[----:B------:R-:W-:Y:S01]  /*0ed0*/  IADD3 R140, R106, 0x20, RZ ;  /* 0x000000206a8c7810 */ /* 0x000fe20007ffe0ff */
[----:B------:R-:W-:Y:S01]  /*0ee0*/  IMAD.IADD R3, R209, 0x1, -R0 ;  /* 0x00000001d1037824 */ /* 0x000fe200078e0a00 */
[----:B------:R-:W-:Y:S01]  /*0ef0*/  SHF.R.S32.HI R5, RZ, 0x1f, R24 ;  /* 0x0000001fff057819 */ /* 0x000fe20000011418 */
[----:B------:R-:W-:Y:S01]  /*0f00*/  IMAD.IADD R7, R4, 0x1, -R2 ;  /* 0x0000000104077824 */ /* 0x000fe200078e0a02 */
[C---:B------:R-:W-:Y:S01]  /*0f10*/  IADD3 R105, R106.reuse, 0x40, RZ ;  /* 0x000000406a697810 */ /* 0x040fe20007ffe0ff */
[----:B------:R-:W-:Y:S01]  /*0f20*/  IMAD.IADD R2, R106, 0x1, R140 ;  /* 0x000000016a027824 */ /* 0x000fe200078e028c */
[----:B------:R-:W-:-:S02]  /*0f30*/  LOP3.LUT R8, R3, 0x1, RZ, 0xc0, !PT ;  /* 0x0000000103087812 */ /* 0x000fc400078ec0ff */
[----:B------:R-:W-:Y:S01]  /*0f40*/  LEA.HI R16, R5, R24, RZ, 0x2 ;  /* 0x0000001805107211 */ /* 0x000fe200078f10ff */
[----:B------:R-:W-:Y:S01]  /*0f50*/  IMAD.IADD R0, R106, 0x1, R105 ;  /* 0x000000016a007824 */ /* 0x000fe200078e0269 */
[----:B------:R-:W-:Y:S02]  /*0f60*/  ISETP.NE.U32.AND P0, PT, R8, 0x1, PT ;  /* 0x000000010800780c */ /* 0x000fe40003f05070 */
[----:B------:R-:W-:Y:S02]  /*0f70*/  SHF.R.S32.HI R6, RZ, 0x1f, R2 ;  /* 0x0000001fff067819 */ /* 0x000fe40000011402 */
[C---:B------:R-:W-:Y:S01]  /*0f80*/  R2P PR, R3.reuse, 0x6 ;  /* 0x0000000603007804 */ /* 0x040fe20000000000 */
[----:B------:R-:W-:Y:S01]  /*0f90*/  IMAD.SHL.U32 R3, R3, 0x40, RZ ;  /* 0x0000004003037824 */ /* 0x000fe200078e00ff */
[----:B------:R-:W-:Y:S02]  /*0fa0*/  SHF.R.S32.HI R5, RZ, 0x2, R16 ;  /* 0x00000002ff057819 */ /* 0x000fe40000011410 */
[----:B------:R-:W-:-:S02]  /*0fb0*/  LEA.HI R215, R6, R2, RZ, 0x3 ;  /* 0x0000000206d77211 */ /* 0x000fc400078f18ff */
[----:B------:R-:W-:Y:S01]  /*0fc0*/  LEA.HI R12, R6, R2, RZ, 0x6 ;  /* 0x00000002060c7211 */ /* 0x000fe200078f30ff */
[----:B------:R-:W-:Y:S01]  /*0fd0*/  IMAD.SHL.U32 R2, R9, 0x40, RZ ;  /* 0x0000004009027824 */ /* 0x000fe200078e00ff */
[----:B------:R-:W-:Y:S01]  /*0fe0*/  IADD3 R17, R209, 0x40, RZ ;  /* 0x00000040d1117810 */ /* 0x000fe20007ffe0ff */
[----:B------:R-:W-:Y:S01]  /*0ff0*/  IMAD R23, R7, 0x10, R5 ;  /* 0x0000001007177824 */ /* 0x000fe200078e0205 */
[----:B------:R-:W-:Y:S01]  /*1000*/  LOP3.LUT R216, R3, 0x1c0, RZ, 0xc0, !PT ;  /* 0x000001c003d87812 */ /* 0x000fe200078ec0ff */
[----:B------:R-:W-:Y:S01]  /*1010*/  IMAD.SHL.U32 R3, R11, 0x8, RZ ;  /* 0x000000080b037824 */ /* 0x000fe200078e00ff */
[----:B------:R-:W-:Y:S02]  /*1020*/  SHF.R.S32.HI R5, RZ, 0x1f, R0 ;  /* 0x0000001fff057819 */ /* 0x000fe40000011400 */
[----:B------:R-:W-:Y:S01]  /*1030*/  LOP3.LUT R2, R2, 0x1c0, RZ, 0xc0, !PT ;  /* 0x000001c002027812 */ /* 0x000fe200078ec0ff */
[----:B------:R-:W-:Y:S01]  /*1040*/  STL [R1+0x54], R23 ;  /* 0x0000541701007387 */ /* 0x000fe20000100800 */
[----:B------:R-:W-:-:S02]  /*1050*/  LOP3.LUT P6, RZ, R9, 0x2, RZ, 0xc0, !PT ;  /* 0x0000000209ff7812 */ /* 0x000fc400078cc0ff */
[----:B------:R-:W-:Y:S02]  /*1060*/  LOP3.LUT P5, RZ, R9, 0x4, RZ, 0xc0, !PT ;  /* 0x0000000409ff7812 */ /* 0x000fe400078ac0ff */
[----:B------:R-:W-:Y:S02]  /*1070*/  SHF.R.S32.HI R9, RZ, 0x1f, R17 ;  /* 0x0000001fff097819 */ /* 0x000fe40000011411 */
[----:B------:R-:W-:Y:S02]  /*1080*/  SHF.R.U32.HI R218, RZ, 0x3, R216 ;  /* 0x00000003ffda7819 */ /* 0x000fe400000116d8 */
[CC--:B------:R-:W-:Y:S02]  /*1090*/  LEA.HI R214, R5.reuse, R0.reuse, RZ, 0x3 ;  /* 0x0000000005d67211 */ /* 0x0c0fe400078f18ff */
[----:B------:R-:W-:Y:S01]  /*10a0*/  LEA.HI R8, R5, R0, RZ, 0x6 ;  /* 0x0000000005087211 */ /* 0x000fe200078f30ff */
[----:B------:R-:W-:Y:S01]  /*10b0*/  IMAD R0, R11, 0x200, R15 ;  /* 0x000002000b007824 */ /* 0x000fe200078e020f */
[----:B------:R-:W-:Y:S01]  /*10c0*/  LOP3.LUT R6, R2, 0x8, R3, 0xf8, !PT ;  /* 0x0000000802067812 */ /* 0x000fe200078ef803 */
[----:B------:R-:W-:Y:S01]  /*10d0*/  IMAD.SHL.U32 R3, R17, 0x40, RZ ;  /* 0x0000004011037824 */ /* 0x000fe200078e00ff */
[----:B------:R-:W-:Y:S01]  /*10e0*/  SHF.R.U32.HI R5, RZ, 0x3, R2 ;  /* 0x00000003ff057819 */ /* 0x000fe20000011602 */
[----:B------:R-:W-:Y:S01]  /*10f0*/  IMAD R11, R235, 0x2, R13 ;  /* 0x00000002eb0b7824 */ /* 0x000fe200078e020d */
[----:B------:R-:W-:-:S02]  /*1100*/  LEA.HI R2, R9, R17, RZ, 0x3 ;  /* 0x0000001109027211 */ /* 0x000fc400078f18ff */
[----:B------:R-:W-:Y:S02]  /*1110*/  LOP3.LUT R7, R218, R216, RZ, 0xfc, !PT ;  /* 0x000000d8da077212 */ /* 0x000fe400078efcff */
[----:B------:R-:W-:Y:S01]  /*1120*/  LOP3.LUT R25, R3, 0x1c0, RZ, 0xc0, !PT ;  /* 0x000001c003197812 */ /* 0x000fe200078ec0ff */
[----:B------:R-:W-:Y:S01]  /*1130*/  IMAD.SHL.U32 R2, R2, 0x40, RZ ;  /* 0x0000004002027824 */ /* 0x000fe200078e00ff */
[----:B------:R-:W-:Y:S01]  /*1140*/  IADD3 R143, R106, 0x10, RZ ;  /* 0x000000106a8f7810 */ /* 0x000fe20007ffe0ff */
[----:B------:R-:W-:Y:S01]  /*1150*/  IMAD.IADD R19, R11, 0x1, R7 ;  /* 0x000000010b137824 */ /* 0x000fe200078e0207 */
[----:B------:R-:W-:Y:S01]  /*1160*/  LOP3.LUT R7, R6, R5, RZ, 0x3c, !PT ;  /* 0x0000000506077212 */ /* 0x000fe200078e3cff */
[----:B------:R-:W-:Y:S01]  /*1170*/  IMAD.SHL.U32 R3, R12, 0x80, RZ ;  /* 0x000000800c037824 */ /* 0x000fe200078e00ff */
[----:B------:R-:W-:Y:S01]  /*1180*/  SHF.R.U32.HI R22, RZ, 0x3, R25 ;  /* 0x00000003ff167819 */ /* 0x000fe20000011619 */
[----:B------:R-:W-:Y:S01]  /*1190*/  IMAD.SHL.U32 R11, R14, 0x40, RZ ;  /* 0x000000400e0b7824 */ /* 0x000fe200078e00ff */
[----:B------:R-:W-:-:S02]  /*11a0*/  LOP3.LUT R5, R216, 0x38, R215, 0xf8, !PT ;  /* 0x00000038d8057812 */ /* 0x000fc400078ef8d7 */
[C---:B------:R-:W-:Y:S02]  /*11b0*/  LOP3.LUT R4, R25.reuse, 0x38, R215, 0xf8, !PT ;  /* 0x0000003819047812 */ /* 0x040fe400078ef8d7 */
[----:B------:R-:W-:Y:S01]  /*11c0*/  LOP3.LUT R21, R2, 0xfffffe00, RZ, 0xc0, !PT ;  /* 0xfffffe0002157812 */ /* 0x000fe200078ec0ff */
[----:B------:R-:W-:Y:S01]  /*11d0*/  IMAD.SHL.U32 R2, R8, 0x80, RZ ;  /* 0x0000008008027824 */ /* 0x000fe200078e00ff */
[--C-:B------:R-:W-:Y:S02]  /*11e0*/  LOP3.LUT R6, R216, 0x38, R214.reuse, 0xf8, !PT ;  /* 0x00000038d8067812 */ /* 0x100fe400078ef8d6 */
[----:B------:R-:W-:Y:S01]  /*11f0*/  LOP3.LUT R9, R25, 0x38, R214, 0xf8, !PT ;  /* 0x0000003819097812 */ /* 0x000fe200078ef8d6 */
[----:B------:R-:W-:Y:S01]  /*1200*/  STL [R1+0x10], R21 ;  /* 0x0000101501007387 */ /* 0x000fe20000100800 */
[----:B------:R-:W-:Y:S02]  /*1210*/  LOP3.LUT R3, R3, 0xffffe000, RZ, 0xc0, !PT ;  /* 0xffffe00003037812 */ /* 0x000fe400078ec0ff */
[----:B------:R-:W-:-:S02]  /*1220*/  LOP3.LUT R8, R5, R218, RZ, 0x3c, !PT ;  /* 0x000000da05087212 */ /* 0x000fc400078e3cff */
[----:B------:R-:W-:Y:S02]  /*1230*/  LOP3.LUT R4, R4, R22, RZ, 0x3c, !PT ;  /* 0x0000001604047212 */ /* 0x000fe400078e3cff */
[----:B------:R-:W-:Y:S02]  /*1240*/  LOP3.LUT R2, R2, 0xffffe000, RZ, 0xc0, !PT ;  /* 0xffffe00002027812 */ /* 0x000fe400078ec0ff */
[----:B------:R-:W-:Y:S02]  /*1250*/  LOP3.LUT R6, R6, R218, RZ, 0x3c, !PT ;  /* 0x000000da06067212 */ /* 0x000fe400078e3cff */
[----:B------:R-:W-:Y:S02]  /*1260*/  LOP3.LUT R5, R9, R22, RZ, 0x3c, !PT ;  /* 0x0000001609057212 */ /* 0x000fe400078e3cff */
[-C--:B------:R-:W-:Y:S02]  /*1270*/  IADD3 R18, R8, R3.reuse, R219 ;  /* 0x0000000308127210 */ /* 0x080fe40007ffe0db */
[----:B------:R-:W-:-:S02]  /*1280*/  IADD3 R17, R4, R3, R21 ;  /* 0x0000000304117210 */ /* 0x000fc40007ffe015 */
[----:B------:R-:W-:Y:S02]  /*1290*/  LOP3.LUT R3, R11, 0xfffffe00, RZ, 0xc0, !PT ;  /* 0xfffffe000b037812 */ /* 0x000fe400078ec0ff */
[C---:B------:R-:W-:Y:S02]  /*12a0*/  LOP3.LUT P4, RZ, R10.reuse, 0x2, RZ, 0xc0, !PT ;  /* 0x000000020aff7812 */ /* 0x040fe4000788c0ff */
[----:B------:R-:W-:Y:S02]  /*12b0*/  LOP3.LUT P3, RZ, R10, 0x4, RZ, 0xc0, !PT ;  /* 0x000000040aff7812 */ /* 0x000fe4000786c0ff */
[----:B------:R-:W-:Y:S01]  /*12c0*/  LOP3.LUT R11, R25, 0x38, R100, 0xf8, !PT ;  /* 0x00000038190b7812 */ /* 0x000fe200078ef864 */
[----:B------:R-:W-:Y:S01]  /*12d0*/  IMAD.SHL.U32 R25, R143, 0x2, RZ ;  /* 0x000000028f197824 */ /* 0x000fe200078e00ff */
[----:B------:R-:W-:Y:S02]  /*12e0*/  IADD3 R142, R106, 0x30, RZ ;  /* 0x000000306a8e7810 */ /* 0x000fe40007ffe0ff */
[----:B------:R-:W-:Y:S01]  /*12f0*/  LOP3.LUT R10, R16, 0x7ffffffc, RZ, 0xc0, !PT ;  /* 0x7ffffffc100a7812 */ /* 0x000fe200078ec0ff */
[----:B------:R-:W-:Y:S01]  /*1300*/  IMAD.SHL.U32 R16, R140, 0x2, RZ ;  /* 0x000000028c107824 */ /* 0x000fe200078e00ff */
[-C--:B------:R-:W-:Y:S01]  /*1310*/  IADD3 R15, R6, R2.reuse, R219 ;  /* 0x00000002060f7210 */ /* 0x080fe20007ffe0db */
[----:B------:R-:W-:Y:S01]  /*1320*/  IMAD.SHL.U32 R26, R142, 0x2, RZ ;  /* 0x000000028e1a7824 */ /* 0x000fe200078e00ff */
[----:B------:R-:W-:Y:S01]  /*1330*/  IADD3 R14, R5, R2, R21 ;  /* 0x00000002050e7210 */ /* 0x000fe20007ffe015 */
[----:B------:R1:W-:Y:S01]  /*1340*/  STL [R1+0x40], R25 ;  /* 0x0000401901007387 */ /* 0x0003e20000100800 */
[----:B------:R-:W-:Y:S01]  /*1350*/  LEA.HI R2, R235, R235, RZ, 0x1 ;  /* 0x000000ebeb027211 */ /* 0x000fe200078f08ff */
[----:B------:R-:W-:Y:S01]  /*1360*/  IMAD.IADD R10, R24, 0x1, -R10 ;  /* 0x00000001180a7824 */ /* 0x000fe200078e0a0a */
[----:B------:R-:W-:Y:S01]  /*1370*/  IADD3 R141, R106, 0x50, RZ ;  /* 0x000000506a8d7810 */ /* 0x000fe20007ffe0ff */
[----:B------:R2:W-:Y:S01]  /*1380*/  STL [R1+0x44], R16 ;  /* 0x0000441001007387 */ /* 0x0005e20000100800 */
[----:B------:R-:W-:Y:S01]  /*1390*/  SHF.R.S32.HI R9, RZ, 0x1f, R143 ;  /* 0x0000001fff097819 */ /* 0x000fe2000001148f */
[----:B------:R-:W-:Y:S01]  /*13a0*/  IMAD.SHL.U32 R247, R10, 0x2, RZ ;  /* 0x000000020af77824 */ /* 0x000fe200078e00ff */
[CC--:B------:R-:W-:Y:S01]  /*13b0*/  IADD3 R4, R7.reuse, R3.reuse, R13 ;  /* 0x0000000307047210 */ /* 0x0c0fe20007ffe00d */
[----:B------:R3:W-:Y:S01]  /*13c0*/  STL [R1+0x48], R26 ;  /* 0x0000481a01007387 */ /* 0x0007e20000100800 */
[----:B------:R-:W-:Y:S01]  /*13d0*/  LOP3.LUT R5, R7, R3, RZ, 0xfc, !PT ;  /* 0x0000000307057212 */ /* 0x000fe200078efcff */
[----:B------:R-:W-:Y:S01]  /*13e0*/  IMAD.MOV.U32 R13, RZ, RZ, 0x40 ;  /* 0x00000040ff0d7424 */ /* 0x000fe200078e00ff */
[----:B------:R-:W-:-:S02]  /*13f0*/  SHF.R.S32.HI R8, RZ, 0x1f, R140 ;  /* 0x0000001fff087819 */ /* 0x000fc4000001148c */
[----:B------:R-:W-:Y:S02]  /*1400*/  LOP3.LUT R3, R2, 0x1ffffffe, RZ, 0xc0, !PT ;  /* 0x1ffffffe02037812 */ /* 0x000fe400078ec0ff */
[----:B------:R-:W-:Y:S02]  /*1410*/  SHF.R.S32.HI R7, RZ, 0x1f, R142 ;  /* 0x0000001fff077819 */ /* 0x000fe4000001148e */
[----:B------:R-:W-:Y:S01]  /*1420*/  SHF.L.U64.HI R9, R143, 0x1, R9 ;  /* 0x000000018f097819 */ /* 0x000fe20000010209 */
[----:B------:R-:W-:Y:S01]  /*1430*/  IMAD.IADD R12, R235, 0x1, -R3 ;  /* 0x00000001eb0c7824 */ /* 0x000fe200078e0a03 */
[----:B------:R-:W-:Y:S02]  /*1440*/  SHF.L.U64.HI R8, R140, 0x1, R8 ;  /* 0x000000018c087819 */ /* 0x000fe40000010208 */
[----:B------:R-:W-:Y:S02]  /*1450*/  SHF.L.U64.HI R7, R142, 0x1, R7 ;  /* 0x000000018e077819 */ /* 0x000fe40000010207 */
[----:B------:R-:W-:Y:S01]  /*1460*/  SHF.R.S32.HI R6, RZ, 0x1f, R105 ;  /* 0x0000001fff067819 */ /* 0x000fe20000011469 */
[----:B-1----:R-:W-:Y:S01]  /*1470*/  IMAD.SHL.U32 R25, R105, 0x2, RZ ;  /* 0x0000000269197824 */ /* 0x002fe200078e00ff */
[----:B------:R-:W-:-:S02]  /*1480*/  SHF.R.S32.HI R3, RZ, 0x1f, R141 ;  /* 0x0000001fff037819 */ /* 0x000fc4000001148d */
[----:B------:R-:W-:Y:S01]  /*1490*/  SHF.L.U64.HI R6, R105, 0x1, R6 ;  /* 0x0000000169067819 */ /* 0x000fe20000010206 */
[C---:B--2---:R-:W-:Y:S01]  /*14a0*/  IMAD.SHL.U32 R16, R141.reuse, 0x2, RZ ;  /* 0x000000028d107824 */ /* 0x044fe200078e00ff */
[----:B------:R-:W-:Y:S01]  /*14b0*/  STL [R1+0x4c], R25 ;  /* 0x00004c1901007387 */ /* 0x000fe20000100800 */
[----:B------:R-:W-:Y:S02]  /*14c0*/  SHF.L.U64.HI R3, R141, 0x1, R3 ;  /* 0x000000018d037819 */ /* 0x000fe40000010203 */
[----:B------:R-:W-:Y:S01]  /*14d0*/  LOP3.LUT R11, R21, R11, R22, 0xf6, !PT ;  /* 0x0000000b150b7212 */ /* 0x000fe200078ef616 */
[----:B------:R-:W-:Y:S01]  /*14e0*/  STL [R1+0x50], R16 ;  /* 0x0000501001007387 */ /* 0x000fe20000100800 */
[C---:B------:R-:W-:Y:S02]  /*14f0*/  IADD3 R35, R247.reuse, 0x10, RZ ;  /* 0x00000010f7237810 */ /* 0x040fe40007ffe0ff */
[C---:B------:R-:W-:Y:S01]  /*1500*/  IADD3 R32, R247.reuse, 0x28, RZ ;  /* 0x00000028f7207810 */ /* 0x040fe20007ffe0ff */
[----:B------:R1:W-:Y:S01]  /*1510*/  STL [R1+0x3c], R9 ;  /* 0x00003c0901007387 */ /* 0x0003e20000100800 */
[----:B------:R-:W-:-:S02]  /*1520*/  IADD3 R29, R247, 0x40, RZ ;  /* 0x00000040f71d7810 */ /* 0x000fc40007ffe0ff */
[C---:B---3--:R-:W-:Y:S01]  /*1530*/  IADD3 R26, R247.reuse, 0x58, RZ ;  /* 0x00000058f71a7810 */ /* 0x048fe20007ffe0ff */
[----:B------:R2:W-:Y:S01]  /*1540*/  STL [R1+0x38], R8 ;  /* 0x0000380801007387 */ /* 0x0005e20000100800 */
[C---:B------:R-:W-:Y:S02]  /*1550*/  IADD3 R252, R247.reuse, 0xb8, RZ ;  /* 0x000000b8f7fc7810 */ /* 0x040fe40007ffe0ff */
[----:B------:R-:W-:Y:S01]  /*1560*/  LEA R168, R0, 0x6100, 0x1 ;  /* 0x0000610000a87811 */ /* 0x000fe200078e08ff */
[----:B------:R3:W-:Y:S01]  /*1570*/  STL [R1+0x34], R7 ;  /* 0x0000340701007387 */ /* 0x0007e20000100800 */
[----:B------:R-:W-:Y:S02]  /*1580*/  IADD3 R10, R247, 0xa8, RZ ;  /* 0x000000a8f70a7810 */ /* 0x000fe40007ffe0ff */
[----:B------:R-:W-:Y:S01]  /*1590*/  IADD3 R179, R168, 0x20, RZ ;  /* 0x00000020a8b37810 */ /* 0x000fe20007ffe0ff */
[----:B------:R4:W-:Y:S01]  /*15a0*/  STL [R1+0x30], R6 ;  /* 0x0000300601007387 */ /* 0x0009e20000100800 */
[----:B------:R-:W-:-:S02]  /*15b0*/  SEL R2, R13, 0xffffffc0, !P3 ;  /* 0xffffffc00d027807 */ /* 0x000fc40005800000 */
[C---:B------:R-:W-:Y:S01]  /*15c0*/  @P4 IADD3 R179, R168.reuse, -0x20, RZ ;  /* 0xffffffe0a8b34810 */ /* 0x040fe20007ffe0ff */
[----:B------:R5:W-:Y:S01]  /*15d0*/  STL [R1+0x2c], R3 ;  /* 0x00002c0301007387 */ /* 0x000be20000100800 */
[----:B------:R-:W-:Y:S01]  /*15e0*/  LEA R248, R19, 0x80, 0x1 ;  /* 0x0000008013f87811 */ /* 0x000fe200078e08ff */
[----:B------:R-:W-:Y:S01]  /*15f0*/  IMAD.IADD R174, R168, 0x1, R2 ;  /* 0x00000001a8ae7824 */ /* 0x000fe200078e0202 */
[----:B------:R-:W-:Y:S01]  /*1600*/  SHF.R.S32.HI R10, RZ, 0x1f, R10 ;  /* 0x0000001fff0a7819 */ /* 0x000fe2000001140a */
[----:B------:R-:W-:Y:S01]  /*1610*/  IMAD.IADD R171, R2, 0x1, R179 ;  /* 0x0000000102ab7824 */ /* 0x000fe200078e02b3 */
[----:B------:R-:W-:Y:S02]  /*1620*/  LEA R10, R17, 0xc100, 0x1 ;  /* 0x0000c100110a7811 */ /* 0x000fe400078e08ff */
[----:B------:R-:W-:Y:S02]  /*1630*/  IADD3 R249, R248, -0x10, RZ ;  /* 0xfffffff0f8f97810 */ /* 0x000fe40007ffe0ff */
[----:B-1----:R-:W-:-:S02]  /*1640*/  LEA R9, R11, 0xc100, 0x1 ;  /* 0x0000c1000b097811 */ /* 0x002fc400078e08ff */
[----:B------:R-:W-:Y:S02]  /*1650*/  LEA R175, R4, 0xc100, 0x1 ;  /* 0x0000c10004af7811 */ /* 0x000fe400078e08ff */
[----:B--2---:R-:W-:Y:S02]  /*1660*/  SEL R8, R20, 0xffffffe0, !P1 ;  /* 0xffffffe014087807 */ /* 0x004fe40004800000 */
[----:B------:R-:W-:Y:S02]  /*1670*/  LEA R169, R5, 0x100, 0x1 ;  /* 0x0000010005a97811 */ /* 0x000fe400078e08ff */
[----:B---3--:R-:W-:Y:S01]  /*1680*/  LOP3.LUT R7, R216, 0x38, R100, 0xf8, !PT ;  /* 0x00000038d8077812 */ /* 0x008fe200078ef864 */
[C---:B------:R-:W-:Y:S01]  /*1690*/  IMAD.IADD R251, R248.reuse, 0x1, R8 ;  /* 0x00000001f8fb7824 */ /* 0x040fe200078e0208 */
[----:B------:R-:W-:Y:S02]  /*16a0*/  @P0 IADD3 R249, R248, 0x10, RZ ;  /* 0x00000010f8f90810 */ /* 0x000fe40007ffe0ff */
[----:B------:R-:W-:-:S02]  /*16b0*/  LOP3.LUT R7, R219, R7, R218, 0xf6, !PT ;  /* 0x00000007db077212 */ /* 0x000fc400078ef6da */
[----:B----4-:R-:W-:Y:S01]  /*16c0*/  SEL R6, R13, 0xffffffc0, !P2 ;  /* 0xffffffc00d067807 */ /* 0x010fe20005000000 */
[----:B------:R-:W-:Y:S01]  /*16d0*/  IMAD.IADD R250, R8, 0x1, R249 ;  /* 0x0000000108fa7824 */ /* 0x000fe200078e02f9 */
[----:B------:R-:W-:Y:S01]  /*16e0*/  LEA R7, R7, 0xc100, 0x1 ;  /* 0x0000c10007077811 */ /* 0x000fe200078e08ff */
[----:B-----5:R-:W-:Y:S01]  /*16f0*/  IMAD R3, R12, 0x8, R23 ;  /* 0x000000080c037824 */ /* 0x020fe200078e0217 */
[C---:B------:R-:W-:Y:S01]  /*1700*/  IADD3 R23, R247.reuse, 0x70, RZ ;  /* 0x00000070f7177810 */ /* 0x040fe20007ffe0ff */
[----:B------:R-:W-:Y:S01]  /*1710*/  IMAD.IADD R2, R248, 0x1, R6 ;  /* 0x00000001f8027824 */ /* 0x000fe200078e0206 */
[----:B------:R-:W-:Y:S02]  /*1720*/  IADD3 R12, R247, 0xa0, RZ ;  /* 0x000000a0f70c7810 */ /* 0x000fe40007ffe0ff */
[----:B------:R1:W-:Y:S01]  /*1730*/  STL [R1+0x58], R3 ;  /* 0x0000580301007387 */ /* 0x0003e20000100800 */
[----:B------:R-:W-:Y:S02]  /*1740*/  SEL R0, R13, 0xffffffc0, !P5 ;  /* 0xffffffc00d007807 */ /* 0x000fe40006800000 */
[----:B------:R-:W-:Y:S01]  /*1750*/  LOP3.LUT R201, R216, 0x18, R100, 0xf8, !PT ;  /* 0x00000018d8c97812 */ /* 0x000fe200078ef864 */
[----:B------:R2:W-:Y:S01]  /*1760*/  STL [R1+0x28], R9 ;  /* 0x0000280901007387 */ /* 0x0005e20000100800 */
[----:B------:R-:W-:Y:S01]  /*1770*/  IADD3 R36, R247, 0x8, RZ ;  /* 0x00000008f7247810 */ /* 0x000fe20007ffe0ff */
[----:B------:R-:W-:Y:S01]  /*1780*/  IMAD.IADD R178, R175, 0x1, R0 ;  /* 0x00000001afb27824 */ /* 0x000fe200078e0200 */
[----:B------:R-:W-:Y:S01]  /*1790*/  LOP3.LUT R201, R219, R201, R218, 0xf6, !PT ;  /* 0x000000c9dbc97212 */ /* 0x000fe200078ef6da */
[----:B------:R3:W-:Y:S01]  /*17a0*/  STL [R1+0x24], R7 ;  /* 0x0000240701007387 */ /* 0x0007e20000100800 */
[----:B------:R-:W-:Y:S01]  /*17b0*/  IMAD.IADD R173, R0, 0x1, R169 ;  /* 0x0000000100ad7824 */ /* 0x000fe200078e02a9 */
[----:B------:R-:W-:-:S02]  /*17c0*/  IADD3 R33, R247, 0x20, RZ ;  /* 0x00000020f7217810 */ /* 0x000fc40007ffe0ff */
[C---:B------:R-:W-:Y:S02]  /*17d0*/  IADD3 R30, R247.reuse, 0x38, RZ ;  /* 0x00000038f71e7810 */ /* 0x040fe40007ffe0ff */
[C---:B------:R-:W-:Y:S02]  /*17e0*/  IADD3 R27, R247.reuse, 0x50, RZ ;  /* 0x00000050f71b7810 */ /* 0x040fe40007ffe0ff */
[C---:B------:R-:W-:Y:S02]  /*17f0*/  IADD3 R24, R247.reuse, 0x68, RZ ;  /* 0x00000068f7187810 */ /* 0x040fe40007ffe0ff */
[----:B------:R-:W-:Y:S02]  /*1800*/  SHF.R.S32.HI R11, RZ, 0x1f, R36 ;  /* 0x0000001fff0b7819 */ /* 0x000fe40000011424 */
[----:B------:R-:W-:Y:S02]  /*1810*/  IADD3 R21, R247, 0x80, RZ ;  /* 0x00000080f7157810 */ /* 0x000fe40007ffe0ff */
[----:B------:R-:W-:-:S02]  /*1820*/  LEA R201, R201, 0x100, 0x1 ;  /* 0x00000100c9c97811 */ /* 0x000fc400078e08ff */
[----:B------:R-:W-:Y:S02]  /*1830*/  SHF.R.S32.HI R11, RZ, 0x1f, R33 ;  /* 0x0000001fff0b7819 */ /* 0x000fe40000011421 */
[----:B-1----:R-:W-:Y:S01]  /*1840*/  SEL R3, R20, 0xffffffe0, !P6 ;  /* 0xffffffe014037807 */ /* 0x002fe20007000000 */
[----:B------:R-:W-:Y:S01]  /*1850*/  IMAD.IADD R202, R201, 0x1, R6 ;  /* 0x00000001c9ca7824 */ /* 0x000fe200078e0206 */
[C---:B------:R-:W-:Y:S02]  /*1860*/  IADD3 R20, R247.reuse, 0x88, RZ ;  /* 0x00000088f7147810 */ /* 0x040fe40007ffe0ff */
[----:B--2---:R-:W-:Y:S01]  /*1870*/  IADD3 R9, R247, 0xb0, RZ ;  /* 0x000000b0f7097810 */ /* 0x004fe20007ffe0ff */
[----:B------:R-:W-:Y:S01]  /*1880*/  IMAD.IADD R176, R175, 0x1, R3 ;  /* 0x00000001afb07824 */ /* 0x000fe200078e0203 */
[----:B------:R-:W-:Y:S01]  /*1890*/  IADD3 R208, R210, 0x80, RZ ;  /* 0x00000080d2d07810 */ /* 0x000fe20007ffe0ff */
[----:B------:R-:W-:Y:S01]  /*18a0*/  IMAD.IADD R170, R3, 0x1, R169 ;  /* 0x0000000103aa7824 */ /* 0x000fe200078e02a9 */
[----:B---3--:R-:W-:Y:S01]  /*18b0*/  SHF.R.S32.HI R7, RZ, 0x1f, R35 ;  /* 0x0000001fff077819 */ /* 0x008fe20000011423 */
[----:B------:R-:W-:Y:S01]  /*18c0*/  IMAD.IADD R177, R176, 0x1, R0 ;  /* 0x00000001b0b17824 */ /* 0x000fe200078e0200 */
[----:B------:R-:W-:Y:S01]  /*18d0*/  SHF.R.S32.HI R7, RZ, 0x1f, R32 ;  /* 0x0000001fff077819 */ /* 0x000fe20000011420 */
[----:B------:R-:W-:Y:S01]  /*18e0*/  IMAD.IADD R172, R0, 0x1, R170 ;  /* 0x0000000100ac7824 */ /* 0x000fe200078e02aa */
[----:B------:R-:W-:Y:S01]  /*18f0*/  SHF.R.S32.HI R7, RZ, 0x1f, R29 ;  /* 0x0000001fff077819 */ /* 0x000fe2000001141d */
[----:B------:R-:W-:Y:S01]  /*1900*/  IMAD.IADD R0, R6, 0x1, R250 ;  /* 0x0000000106007824 */ /* 0x000fe200078e02fa */
[----:B------:R-:W-:-:S02]  /*1910*/  SHF.R.S32.HI R7, RZ, 0x1f, R26 ;  /* 0x0000001fff077819 */ /* 0x000fc4000001141a */
[----:B------:R-:W-:Y:S02]  /*1920*/  SHF.R.S32.HI R7, RZ, 0x1f, R23 ;  /* 0x0000001fff077819 */ /* 0x000fe40000011417 */
[----:B------:R-:W-:Y:S02]  /*1930*/  SHF.R.S32.HI R7, RZ, 0x1f, R20 ;  /* 0x0000001fff077819 */ /* 0x000fe40000011414 */
[----:B------:R-:W-:Y:S02]  /*1940*/  SHF.R.S32.HI R7, RZ, 0x1f, R12 ;  /* 0x0000001fff077819 */ /* 0x000fe4000001140c */
[----:B------:R-:W-:Y:S02]  /*1950*/  SHF.R.S32.HI R7, RZ, 0x1f, R252 ;  /* 0x0000001fff077819 */ /* 0x000fe400000114fc */
[----:B------:R-:W-:Y:S02]  /*1960*/  LEA R7, R18, 0xc100, 0x1 ;  /* 0x0000c10012077811 */ /* 0x000fe400078e08ff */
[----:B------:R-:W-:-:S02]  /*1970*/  SHF.R.S32.HI R9, RZ, 0x1f, R9 ;  /* 0x0000001fff097819 */ /* 0x000fc40000011409 */
[----:B------:R-:W-:Y:S01]  /*1980*/  LEA R9, R15, 0xc100, 0x1 ;  /* 0x0000c1000f097811 */ /* 0x000fe200078e08ff */
[----:B------:R1:W-:Y:S01]  /*1990*/  STL [R1+0x20], R7 ;  /* 0x0000200701007387 */ /* 0x0003e20000100800 */
[C---:B------:R-:W-:Y:S02]  /*19a0*/  IADD3 R205, R100.reuse, 0x60, RZ ;  /* 0x0000006064cd7810 */ /* 0x040fe40007ffe0ff */
[C---:B------:R-:W-:Y:S01]  /*19b0*/  IADD3 R204, R100.reuse, 0x80, RZ ;  /* 0x0000008064cc7810 */ /* 0x040fe20007ffe0ff */
[----:B------:R-:W-:Y:S01]  /*19c0*/  STL [R1+0x1c], R10 ;  /* 0x00001c0a01007387 */ /* 0x000fe20000100800 */
[----:B------:R-:W-:Y:S02]  /*19d0*/  IADD3 R203, R100, 0xa0, RZ ;  /* 0x000000a064cb7810 */ /* 0x000fe40007ffe0ff */
[C---:B------:R-:W-:Y:S01]  /*19e0*/  IADD3 R34, R247.reuse, 0x18, RZ ;  /* 0x00000018f7227810 */ /* 0x040fe20007ffe0ff */
[----:B------:R-:W-:Y:S01]  /*19f0*/  STL [R1+0x18], R9 ;  /* 0x0000180901007387 */ /* 0x000fe20000100800 */
[----:B------:R-:W-:-:S02]  /*1a00*/  IADD3 R31, R247, 0x30, RZ ;  /* 0x00000030f71f7810 */ /* 0x000fc40007ffe0ff */
[C---:B------:R-:W-:Y:S02]  /*1a10*/  IADD3 R28, R247.reuse, 0x48, RZ ;  /* 0x00000048f71c7810 */ /* 0x040fe40007ffe0ff */
[C---:B------:R-:W-:Y:S02]  /*1a20*/  IADD3 R25, R247.reuse, 0x60, RZ ;  /* 0x00000060f7197810 */ /* 0x040fe40007ffe0ff */
[C---:B------:R-:W-:Y:S02]  /*1a30*/  IADD3 R22, R247.reuse, 0x78, RZ ;  /* 0x00000078f7167810 */ /* 0x040fe40007ffe0ff */
[C---:B------:R-:W-:Y:S02]  /*1a40*/  IADD3 R16, R247.reuse, 0x90, RZ ;  /* 0x00000090f7107810 */ /* 0x040fe40007ffe0ff */
[----:B------:R-:W-:Y:S02]  /*1a50*/  IADD3 R13, R247, 0x98, RZ ;  /* 0x00000098f70d7810 */ /* 0x000fe40007ffe0ff */
[----:B------:R-:W-:-:S02]  /*1a60*/  SHF.R.S32.HI R11, RZ, 0x1f, R30 ;  /* 0x0000001fff0b7819 */ /* 0x000fc4000001141e */
[----:B------:R-:W-:Y:S02]  /*1a70*/  SHF.R.S32.HI R11, RZ, 0x1f, R27 ;  /* 0x0000001fff0b7819 */ /* 0x000fe4000001141b */
[----:B-1----:R-:W-:Y:S02]  /*1a80*/  LEA R7, R14, 0xc100, 0x1 ;  /* 0x0000c1000e077811 */ /* 0x002fe400078e08ff */
[----:B------:R-:W-:Y:S02]  /*1a90*/  SHF.R.S32.HI R11, RZ, 0x1f, R24 ;  /* 0x0000001fff0b7819 */ /* 0x000fe40000011418 */
[----:B------:R-:W-:Y:S01]  /*1aa0*/  SHF.R.S32.HI R11, RZ, 0x1f, R21 ;  /* 0x0000001fff0b7819 */ /* 0x000fe20000011415 */
[----:B------:R-:W-:Y:S01]  /*1ab0*/  STL [R1+0x14], R7 ;  /* 0x0000140701007387 */ /* 0x000fe20000100800 */
[----:B------:R-:W-:Y:S02]  /*1ac0*/  SHF.R.S32.HI R211, RZ, 0x1f, R210 ;  /* 0x0000001fffd37819 */ /* 0x000fe400000114d2 */
[----:B------:R-:W-:Y:S01]  /*1ad0*/  SHF.R.S32.HI R101, RZ, 0x1f, R100 ;  /* 0x0000001fff657819 */ /* 0x000fe20000011464 */
[----:B------:R1:W-:Y:S01]  /*1ae0*/  STL [R1+0xc], R2 ;  /* 0x00000c0201007387 */ /* 0x0003e20000100800 */
[----:B------:R-:W-:-:S02]  /*1af0*/  SHF.R.S32.HI R222, RZ, 0x1f, R205 ;  /* 0x0000001fffde7819 */ /* 0x000fc400000114cd */
        /* <DEDUP_REMOVED lines=10> */
[----:B------:R-:W-:Y:S01]  /*1ba0*/  SHF.R.S32.HI R22, RZ, 0x1f, R22 ;  /* 0x0000001fff167819 */ /* 0x000fe20000011416 */
[----:B-1----:R-:W-:Y:S01]  /*1bb0*/  IMAD.IADD R2, R6, 0x1, R251 ;  /* 0x0000000106027824 */ /* 0x002fe200078e02fb */
[----:B------:R-:W-:-:S02]  /*1bc0*/  SHF.R.S32.HI R16, RZ, 0x1f, R16 ;  /* 0x0000001fff107819 */ /* 0x000fc40000011410 */
[----:B------:R-:W-:Y:S02]  /*1bd0*/  SHF.R.S32.HI R11, RZ, 0x1f, R13 ;  /* 0x0000001fff0b7819 */ /* 0x000fe4000001140d */
[----:B------:R1:W-:Y:S01]  /*1be0*/  STL [R1+0x8], R2 ;  /* 0x0000080201007387 */ /* 0x0003e20000100800 */
[C---:B------:R-:W-:Y:S02]  /*1bf0*/  IADD3 R190, R179.reuse, 0x800, RZ ;  /* 0x00000800b3be7810 */ /* 0x040fe40007ffe0ff */
[C---:B------:R-:W-:Y:S02]  /*1c00*/  IADD3 R189, R179.reuse, 0x1000, RZ ;  /* 0x00001000b3bd7810 */ /* 0x040fe40007ffe0ff */
[C---:B------:R-:W-:Y:S02]  /*1c10*/  IADD3 R188, R179.reuse, 0x1800, RZ ;  /* 0x00001800b3bc7810 */ /* 0x040fe40007ffe0ff */
[C---:B------:R-:W-:Y:S02]  /*1c20*/  IADD3 R187, R179.reuse, 0x2000, RZ ;  /* 0x00002000b3bb7810 */ /* 0x040fe40007ffe0ff */
[----:B------:R-:W-:-:S02]  /*1c30*/  IADD3 R186, R179, 0x2800, RZ ;  /* 0x00002800b3ba7810 */ /* 0x000fc40007ffe0ff */
[C---:B------:R-:W-:Y:S02]  /*1c40*/  IADD3 R185, R179.reuse, 0x3000, RZ ;  /* 0x00003000b3b97810 */ /* 0x040fe40007ffe0ff */
[C---:B------:R-:W-:Y:S02]  /*1c50*/  IADD3 R184, R179.reuse, 0x3800, RZ ;  /* 0x00003800b3b87810 */ /* 0x040fe40007ffe0ff */
[C---:B------:R-:W-:Y:S02]  /*1c60*/  IADD3 R183, R179.reuse, 0x4000, RZ ;  /* 0x00004000b3b77810 */ /* 0x040fe40007ffe0ff */
[C---:B------:R-:W-:Y:S02]  /*1c70*/  IADD3 R182, R179.reuse, 0x4800, RZ ;  /* 0x00004800b3b67810 */ /* 0x040fe40007ffe0ff */
[C---:B------:R-:W-:Y:S02]  /*1c80*/  IADD3 R181, R179.reuse, 0x5000, RZ ;  /* 0x00005000b3b57810 */ /* 0x040fe40007ffe0ff */
[----:B------:R-:W-:Y:S01]  /*1c90*/  IADD3 R180, R179, 0x5800, RZ ;  /* 0x00005800b3b47810 */ /* 0x000fe20007ffe0ff */
[----:B-1----:R-:W-:-:S05]  /*1ca0*/  IMAD.IADD R2, R6, 0x1, R249 ;  /* 0x0000000106027824 */ /* 0x002fca00078e02f9 */
[----:B------:R1:W-:Y:S04]  /*1cb0*/  STL [R1+0x4], R2 ;  /* 0x0000040201007387 */ /* 0x0003e80000100800 */
[----:B------:R1:W-:Y:S02]  /*1cc0*/  STL [R1], R0 ;  /* 0x0000000001007387 */ /* 0x0003e40000100800 */
.L_x_335:
[----:B-1----:R-:W-:-:S04]  /*1cd0*/  IMAD.MOV.U32 R2, RZ, RZ, 0x4 ;  /* 0x00000004ff027424 */ /* 0x002fc800078e00ff */
[----:B------:R-:W-:-:S05]  /*1ce0*/  IMAD.WIDE R2, R239, R2, c[0x0][0x588] ;  /* 0x00016200ef027625 */ /* 0x000fca00078e0202 */
[----:B------:R-:W2:Y:S01]  /*1cf0*/  LDG.E R242, [R2.64] ;  /* 0x0000000a02f27981 */ /* 0x000ea2000c1e1900 */
[----:B------:R-:W-:Y:S01]  /*1d00*/  ISETP.NE.U32.AND P0, PT, RZ, c[0x0][0x370], PT ;  /* 0x0000dc00ff007a0c */ /* 0x000fe20003f05070 */
[----:B------:R-:W-:Y:S01]  /*1d10*/  IMAD.MOV.U32 R234, RZ, RZ, RZ ;  /* 0x000000ffffea7224 */ /* 0x000fe200078e00ff */
[----:B------:R-:W-:Y:S02]  /*1d20*/  ISETP.NE.U32.AND P4, PT, RZ, c[0x0][0x360], PT ;  /* 0x0000d800ff007a0c */ /* 0x000fe40003f85070 */
[----:B------:R-:W-:Y:S02]  /*1d30*/  ISETP.NE.AND.EX P1, PT, RZ, c[0x0][0x374], PT, P0 ;  /* 0x0000dd00ff007a0c */ /* 0x000fe40003f25300 */
[----:B------:R-:W-:Y:S02]  /*1d40*/  ISETP.NE.AND.EX P4, PT, RZ, c[0x0][0x364], PT, P4 ;  /* 0x0000d900ff007a0c */ /* 0x000fe40003f85340 */
[----:B------:R-:W-:Y:S02]  /*1d50*/  ISETP.NE.U32.AND P3, PT, RZ, c[0x0][0x348], PT ;  /* 0x0000d200ff007a0c */ /* 0x000fe40003f65070 */
[----:B------:R-:W-:-:S02]  /*1d60*/  ISETP.NE.U32.AND P5, PT, RZ, c[0x0][0x350], PT ;  /* 0x0000d400ff007a0c */ /* 0x000fc40003fa5070 */
[----:B------:R-:W-:Y:S02]  /*1d70*/  ISETP.NE.U32.AND P6, PT, RZ, c[0x0][0x358], PT ;  /* 0x0000d600ff007a0c */ /* 0x000fe40003fc5070 */
[----:B------:R-:W-:Y:S02]  /*1d80*/  ISETP.NE.AND.EX P3, PT, RZ, c[0x0][0x34c], PT, P3 ;  /* 0x0000d300ff007a0c */ /* 0x000fe40003f65330 */
[----:B------:R-:W-:Y:S02]  /*1d90*/  ISETP.NE.AND.EX P5, PT, RZ, c[0x0][0x354], PT, P5 ;  /* 0x0000d500ff007a0c */ /* 0x000fe40003fa5350 */
[----:B------:R-:W-:Y:S01]  /*1da0*/  ISETP.NE.AND.EX P6, PT, RZ, c[0x0][0x35c], PT, P6 ;  /* 0x0000d700ff007a0c */ /* 0x000fe20003fc5360 */
[----:B------:R-:W-:Y:S02]  /*1db0*/  IMAD.MOV.U32 R134, RZ, RZ, RZ ;  /* 0x000000ffff867224 */ /* 0x000fe400078e00ff */
[----:B------:R-:W-:Y:S02]  /*1dc0*/  IMAD.MOV.U32 R12, RZ, RZ, RZ ;  /* 0x000000ffff0c7224 */ /* 0x000fe400078e00ff */
[----:B------:R-:W-:Y:S01]  /*1dd0*/  IMAD.MOV.U32 R11, RZ, RZ, RZ ;  /* 0x000000ffff0b7224 */ /* 0x000fe200078e00ff */
[----:B--2---:R-:W-:Y:S01]  /*1de0*/  SHF.R.S32.HI R243, RZ, 0x1f, R242 ;  /* 0x0000001ffff37819 */ /* 0x004fe200000114f2 */
[C---:B------:R-:W-:Y:S01]  /*1df0*/  IMAD.SHL.U32 R240, R242.reuse, 0x4, RZ ;  /* 0x00000004f2f07824 */ /* 0x040fe200078e00ff */
[----:B------:R-:W-:-:S02]  /*1e00*/  @P1 LEA R4, P0, R242, c[0x0][0x370], 0x2 ;  /* 0x0000dc00f2041a11 */ /* 0x000fc400078010ff */
[C-C-:B------:R-:W-:Y:S02]  /*1e10*/  SHF.L.U64.HI R241, R242.reuse, 0x2, R243.reuse ;  /* 0x00000002f2f17819 */ /* 0x140fe400000102f3 */
[----:B------:R-:W-:Y:S02]  /*1e20*/  @P1 LEA.HI.X R5, R242, c[0x0][0x374], R243, 0x2, P0 ;  /* 0x0000dd00f2051a11 */ /* 0x000fe400000f14f3 */
[C---:B------:R-:W-:Y:S02]  /*1e30*/  @P4 IADD3 R2, P0, R240.reuse, c[0x0][0x360], RZ ;  /* 0x0000d800f0024a10 */ /* 0x040fe40007f1e0ff */
[----:B------:R-:W-:Y:S01]  /*1e40*/  IADD3 R6, P2, R240, c[0x0][0x348], RZ ;  /* 0x0000d200f0067a10 */ /* 0x000fe20007f5e0ff */
[----:B------:R1:W5:Y:S01]  /*1e50*/  @P1 LDG.E R234, [R4.64] ;  /* 0x0000000a04ea1981 */ /* 0x000362000c1e1900 */
[----:B------:R-:W-:-:S05]  /*1e60*/  @P4 IADD3.X R3, R241, c[0x0][0x364], RZ, P0, !PT ;  /* 0x0000d900f1034a10 */ /* 0x000fca00007fe4ff */
[----:B------:R2:W5:Y:S01]  /*1e70*/  @P4 LDG.E R135, [R2.64] ;  /* 0x0000000a02874981 */ /* 0x000562000c1e1900 */
[----:B------:R-:W-:-:S05]  /*1e80*/  IADD3.X R7, R241, c[0x0][0x34c], RZ, P2, !PT ;  /* 0x0000d300f1077a10 */ /* 0x000fca00017fe4ff */
[----:B------:R3:W5:Y:S01]  /*1e90*/  @P3 LDG.E R134, [R6.64] ;  /* 0x0000000a06863981 */ /* 0x000762000c1e1900 */
[C---:B-1----:R-:W-:Y:S02]  /*1ea0*/  IADD3 R4, P1, R240.reuse, c[0x0][0x350], RZ ;  /* 0x0000d400f0047a10 */ /* 0x042fe40007f3e0ff */
[----:B--2---:R-:W-:Y:S02]  /*1eb0*/  IADD3 R2, P0, R240, c[0x0][0x358], RZ ;  /* 0x0000d600f0027a10 */ /* 0x004fe40007f1e0ff */
[C---:B------:R-:W-:Y:S02]  /*1ec0*/  IADD3.X R5, R241.reuse, c[0x0][0x354], RZ, P1, !PT ;  /* 0x0000d500f1057a10 */ /* 0x040fe40000ffe4ff */
[----:B------:R-:W-:-:S03]  /*1ed0*/  IADD3.X R3, R241, c[0x0][0x35c], RZ, P0, !PT ;  /* 0x0000d700f1037a10 */ /* 0x000fc600007fe4ff */
[----:B------:R3:W5:Y:S04]  /*1ee0*/  @P5 LDG.E R12, [R4.64] ;  /* 0x0000000a040c5981 */ /* 0x000768000c1e1900 */
[----:B------:R3:W5:Y:S01]  /*1ef0*/  @P6 LDG.E R11, [R2.64] ;  /* 0x0000000a020b6981 */ /* 0x000762000c1e1900 */
[----:B------:R-:W-:Y:S01]  /*1f00*/  YIELD ;  /* 0x0000000000007946 */ /* 0x000fe20003800000 */
[----:B------:R-:W-:Y:S05]  /*1f10*/  @P4 BRA `(.L_x_177) ;  /* 0x0000005000004947 */ /* 0x000fea0003800000 */
[----:B-----5:R-:W-:Y:S01]  /*1f20*/  MOV R135, c[0x0][0x168] ;  /* 0x00005a0000877a02 */ /* 0x020fe20000000f00 */
[----:B------:R-:W-:Y:S05]  /*1f30*/  @!P3 BRA `(.L_x_177) ;  /* 0x000000300000b947 */ /* 0x000fea0003800000 */
[----:B------:R-:W2:Y:S04]  /*1f40*/  LDG.E R8, [R6.64] ;  /* 0x0000000a06087981 */ /* 0x000ea8000c1e1900 */
[----:B------:R-:W2:Y:S02]  /*1f50*/  LDG.E R0, [R6.64+0x4] ;  /* 0x0000040a06007981 */ /* 0x000ea4000c1e1900 */
[----:B--2---:R-:W-:-:S02]  /*1f60*/  IADD3 R135, -R8, R0, RZ ;  /* 0x0000000008877210 */ /* 0x004fc40007ffe1ff */
.L_x_177:
[----:B------:R-:W-:-:S04]  /*1f70*/  ISETP.NE.U32.AND P0, PT, RZ, c[0x0][0x368], PT ;  /* 0x0000da00ff007a0c */ /* 0x000fc80003f05070 */
[----:B------:R-:W-:-:S13]  /*1f80*/  ISETP.NE.AND.EX P0, PT, RZ, c[0x0][0x36c], PT, P0 ;  /* 0x0000db00ff007a0c */ /* 0x000fda0003f05300 */
[----:B------:R-:W-:Y:S05]  /*1f90*/  @!P0 BRA `(.L_x_178) ;  /* 0x0000004000008947 */ /* 0x000fea0003800000 */
[----:B---3--:R-:W-:-:S04]  /*1fa0*/  IADD3 R4, P0, R240, c[0x0][0x368], RZ ;  /* 0x0000da00f0047a10 */ /* 0x008fc80007f1e0ff */
[----:B------:R-:W-:-:S05]  /*1fb0*/  IADD3.X R5, R241, c[0x0][0x36c], RZ, P0, !PT ;  /* 0x0000db00f1057a10 */ /* 0x000fca00007fe4ff */
[----:B------:R1:W5:Y:S01]  /*1fc0*/  LDG.E R8, [R4.64] ;  /* 0x0000000a04087981 */ /* 0x000362000c1e1900 */
[----:B------:R-:W-:Y:S05]  /*1fd0*/  BRA `(.L_x_179) ;  /* 0x0000005000007947 */ /* 0x000fea0003800000 */
.L_x_178:
[----:B------:R-:W-:Y:S01]  /*1fe0*/  MOV R8, UR8 ;  /* 0x0000000800087c02 */ /* 0x000fe20008000f00 */
[----:B------:R-:W-:Y:S05]  /*1ff0*/  @!P5 BRA `(.L_x_179) ;  /* 0x000000300000d947 */ /* 0x000fea0003800000 */
[----:B---3--:R-:W2:Y:S04]  /*2000*/  LDG.E R6, [R4.64] ;  /* 0x0000000a04067981 */ /* 0x008ea8000c1e1900 */
[----:B------:R-:W2:Y:S02]  /*2010*/  LDG.E R0, [R4.64+0x4] ;  /* 0x0000040a04007981 */ /* 0x000ea4000c1e1900 */
[----:B--2---:R-:W-:Y:S02]  /*2020*/  IADD3 R8, -R6, R0, RZ ;  /* 0x0000000006087210 */ /* 0x004fe40007ffe1ff */
.L_x_179:
[----:B-1-3--:R1:W2:Y:S04]  /*2030*/  @P6 LDG.E R4, [R2.64] ;  /* 0x0000000a02046981 */ /* 0x00a2a8000c1e1900 */
[----:B------:R1:W2:Y:S01]  /*2040*/  @P6 LDG.E R0, [R2.64+0x4] ;  /* 0x0000040a02006981 */ /* 0x0002a2000c1e1900 */
[----:B------:R-:W-:Y:S01]  /*2050*/  ISETP.NE.U32.AND P0, PT, RZ, c[0x0][0x378], PT ;  /* 0x0000de00ff007a0c */ /* 0x000fe20003f05070 */
[----:B-----5:R-:W-:-:S03]  /*2060*/  IMAD.MOV.U32 R126, RZ, RZ, R8 ;  /* 0x000000ffff7e7224 */ /* 0x020fc600078e0008 */
[----:B------:R-:W-:Y:S01]  /*2070*/  ISETP.NE.AND.EX P1, PT, RZ, c[0x0][0x37c], PT, P0 ;  /* 0x0000df00ff007a0c */ /* 0x000fe20003f25300 */
[----:B------:R-:W-:Y:S02]  /*2080*/  IMAD.MOV.U32 R60, RZ, RZ, c[0x0][0x228] ;  /* 0x00008a00ff3c7624 */ /* 0x000fe400078e00ff */
[----:B------:R-:W-:-:S10]  /*2090*/  IMAD.IADD R6, R8, 0x1, -R234 ;  /* 0x0000000108067824 */ /* 0x000fd400078e0aea */
[----:B-1----:R-:W-:-:S04]  /*20a0*/  @P1 IADD3 R2, P0, R240, c[0x0][0x378], RZ ;  /* 0x0000de00f0021a10 */ /* 0x002fc80007f1e0ff */
[----:B------:R-:W-:-:S05]  /*20b0*/  @P1 IADD3.X R3, R241, c[0x0][0x37c], RZ, P0, !PT ;  /* 0x0000df00f1031a10 */ /* 0x000fca00007fe4ff */
[----:B------:R1:W5:Y:S01]  /*20c0*/  @P1 LDG.E R126, [R2.64] ;  /* 0x0000000a027e1981 */ /* 0x000362000c1e1900 */
[----:B------:R-:W-:Y:S01]  /*20d0*/  BSSY B0, `(.L_x_180) ;  /* 0x000002e000007945 */ /* 0x000fe20003800000 */
[----:B-1----:R-:W-:-:S04]  /*20e0*/  LOP3.LUT R2, R238, 0xff000000, RZ, 0xc0, !PT ;  /* 0xff000000ee027812 */ /* 0x002fc800078ec0ff */
[----:B------:R-:W-:Y:S01]  /*20f0*/  SHF.R.U32.HI R2, RZ, 0x8, R2 ;  /* 0x00000008ff027819 */ /* 0x000fe20000011602 */
[----:B--2---:R-:W-:Y:S01]  /*2100*/  @P6 IMAD.IADD R60, R0, 0x1, -R4 ;  /* 0x00000001003c6824 */ /* 0x004fe200078e0a04 */
[----:B------:R-:W-:-:S03]  /*2110*/  LOP3.LUT R0, R238, 0xff0000, RZ, 0xc0, !PT ;  /* 0x00ff0000ee007812 */ /* 0x000fc600078ec0ff */
[----:B------:R-:W-:Y:S01]  /*2120*/  IMAD.IADD R127, R6, 0x1, R60 ;  /* 0x00000001067f7824 */ /* 0x000fe200078e023c */
[----:B------:R-:W-:-:S04]  /*2130*/  LEA.HI R2, R0, R2, RZ, 0x10 ;  /* 0x0000000200027211 */ /* 0x000fc800078f80ff */
[C---:B------:R-:W-:Y:S02]  /*2140*/  ISETP.GE.AND P0, PT, R127.reuse, 0x1, PT ;  /* 0x000000017f00780c */ /* 0x040fe40003f06270 */
[----:B------:R-:W-:Y:S02]  /*2150*/  IADD3 R0, R127, 0x3f, RZ ;  /* 0x0000003f7f007810 */ /* 0x000fe40007ffe0ff */
[----:B------:R-:W-:Y:S02]  /*2160*/  SHF.R.U32.HI R244, RZ, 0x10, R2 ;  /* 0x00000010fff47819 */ /* 0x000fe40000011602 */
[----:B------:R-:W-:Y:S02]  /*2170*/  SHF.R.S32.HI R3, RZ, 0x1f, R0 ;  /* 0x0000001fff037819 */ /* 0x000fe40000011400 */
[----:B------:R-:W-:Y:S02]  /*2180*/  ISETP.NE.AND P1, PT, R244, RZ, PT ;  /* 0x000000fff400720c */ /* 0x000fe40003f25270 */
[----:B------:R-:W-:Y:S01]  /*2190*/  LEA.HI R3, R3, R0, RZ, 0x6 ;  /* 0x0000000003037211 */ /* 0x000fe200078f30ff */
[----:B------:R-:W-:Y:S01]  /*21a0*/  IMAD.MOV.U32 R0, RZ, RZ, RZ ;  /* 0x000000ffff007224 */ /* 0x000fe200078e00ff */
[----:B------:R-:W-:-:S02]  /*21b0*/  LOP3.LUT R245, R2, 0xff, RZ, 0xc0, !PT ;  /* 0x000000ff02f57812 */ /* 0x000fc400078ec0ff */
[----:B------:R-:W-:Y:S02]  /*21c0*/  SEL R112, R244, c[0x0][0x338], P1 ;  /* 0x0000ce00f4707a07 */ /* 0x000fe40000800000 */
[----:B------:R-:W-:Y:S01]  /*21d0*/  SHF.R.S32.HI R113, RZ, 0x6, R3 ;  /* 0x00000006ff717819 */ /* 0x000fe20000011403 */
[----:B------:R-:W-:Y:S05]  /*21e0*/  @!P0 BRA `(.L_x_181) ;  /* 0x000001c000008947 */ /* 0x000fea0003800000 */
[----:B------:R-:W-:Y:S01]  /*21f0*/  IABS R2, R112 ;  /* 0x0000007000027213 */ /* 0x000fe20000000000 */
[----:B------:R-:W-:Y:S01]  /*2200*/  IMAD.MOV.U32 R4, RZ, RZ, RZ ;  /* 0x000000ffff047224 */ /* 0x000fe200078e00ff */
        /* <DEDUP_REMOVED lines=26> */
.L_x_181:
[----:B------:R-:W-:Y:S05]  /*23b0*/  BSYNC B0 ;  /* 0x0000000000007941 */ /* 0x000fea0003800000 */
.L_x_180:
[----:B------:R-:W-:-:S04]  /*23c0*/  IMAD R2, R245, R0, RZ ;  /* 0x00000000f5027224 */ /* 0x000fc800078e02ff */
[C---:B------:R-:W-:Y:S02]  /*23d0*/  IMAD.IADD R0, R2.reuse, 0x1, R0 ;  /* 0x0000000102007824 */ /* 0x040fe400078e0200 */
[----:B------:R-:W-:-:S03]  /*23e0*/  IMAD R3, R2, 0x40, -R6 ;  /* 0x0000004002037824 */ /* 0x000fc600078e0a06 */
[----:B------:R-:W-:Y:S02]  /*23f0*/  IMNMX R0, R113, R0, PT ;  /* 0x0000000071007217 */ /* 0x000fe40003800200 */
[----:B------:R-:W-:-:S03]  /*2400*/  IMNMX R3, RZ, R3, !PT ;  /* 0x00000003ff037217 */ /* 0x000fc60007800200 */
[----:B------:R-:W-:Y:S01]  /*2410*/  IMAD R0, R0, 0x40, -R6 ;  /* 0x0000004000007824 */ /* 0x000fe200078e0a06 */
[----:B------:R-:W-:-:S04]  /*2420*/  SHF.R.U32.HI R69, RZ, 0x6, R3 ;  /* 0x00000006ff457819 */ /* 0x000fc80000011603 */
[----:B------:R-:W-:-:S04]  /*2430*/  IMNMX R0, R0, R60, PT ;  /* 0x0000003c00007217 */ /* 0x000fc80003800200 */
[----:B------:R-:W-:-:S13]  /*2440*/  ISETP.GT.AND P0, PT, R0, R3, PT ;  /* 0x000000030000720c */ /* 0x000fda0003f04270 */
[----:B------:R-:W-:Y:S01]  /*2450*/  @P0 IADD3 R2, R0, 0x3f, RZ ;  /* 0x0000003f00020810 */ /* 0x000fe20007ffe0ff */
[----:B------:R-:W-:-:S03]  /*2460*/  IMAD.MOV.U32 R0, RZ, RZ, R69 ;  /* 0x000000ffff007224 */ /* 0x000fc600078e0045 */
[----:B------:R-:W-:-:S04]  /*2470*/  @P0 SHF.R.S32.HI R3, RZ, 0x1f, R2 ;  /* 0x0000001fff030819 */ /* 0x000fc80000011402 */
[----:B------:R-:W-:-:S04]  /*2480*/  @P0 LEA.HI R2, R3, R2, RZ, 0x6 ;  /* 0x0000000203020211 */ /* 0x000fc800078f30ff */
[----:B------:R-:W-:-:S04]  /*2490*/  @P0 SHF.R.S32.HI R0, RZ, 0x6, R2 ;  /* 0x00000006ff000819 */ /* 0x000fc80000011402 */
[----:B------:R-:W-:-:S13]  /*24a0*/  ISETP.GT.AND P0, PT, R0, R69, PT ;  /* 0x000000450000720c */ /* 0x000fda0003f04270 */
[----:B------:R-:W-:Y:S05]  /*24b0*/  @!P0 BRA `(.L_x_182) ;  /* 0x0000511000008947 */ /* 0x000fea0003800000 */
[----:B------:R-:W-:Y:S01]  /*24c0*/  SHF.R.S32.HI R2, RZ, 0x1f, R11 ;  /* 0x0000001fff027819 */ /* 0x000fe2000001140b */
[----:B------:R-:W-:Y:S01]  /*24d0*/  IMAD.IADD R109, R60, 0x1, -R246 ;  /* 0x000000013c6d7824 */ /* 0x000fe200078e0af6 */
[----:B------:R-:W-:Y:S01]  /*24e0*/  IADD3 R64, P0, R246, R11, RZ ;  /* 0x0000000bf6407210 */ /* 0x000fe20007f1e0ff */
[----:B------:R-:W-:Y:S01]  /*24f0*/  IMAD.MOV.U32 R5, RZ, RZ, c[0x0][0x238] ;  /* 0x00008e00ff057624 */ /* 0x000fe200078e00ff */
[----:B------:R-:W-:Y:S01]  /*2500*/  LOP3.LUT R22, R238, 0xffff, RZ, 0xc0, !PT ;  /* 0x0000ffffee167812 */ /* 0x000fe200078ec0ff */
[----:B------:R-:W-:Y:S01]  /*2510*/  IMAD.MOV.U32 R118, RZ, RZ, 0x6 ;  /* 0x00000006ff767424 */ /* 0x000fe200078e00ff */
[----:B------:R-:W-:Y:S01]  /*2520*/  LEA.HI.X.SX32 R65, R246, R2, 0x1, P0 ;  /* 0x00000002f6417211 */ /* 0x000fe200000f0eff */
[----:B------:R-:W-:Y:S01]  /*2530*/  IMAD.WIDE.U32 R2, R64, c[0x0][0x238], R210 ;  /* 0x00008e0040027a25 */ /* 0x000fe200078e00d2 */
[----:B------:R-:W-:Y:S02]  /*2540*/  IADD3 R53, R0, -0x1, RZ ;  /* 0xffffffff00357810 */ /* 0x000fe40007ffe0ff */
[----:B------:R-:W-:Y:S01]  /*2550*/  SEL R10, R243, RZ, !P6 ;  /* 0x000000fff30a7207 */ /* 0x000fe20007000000 */
[----:B------:R-:W-:Y:S01]  /*2560*/  IMAD R4, R65, c[0x0][0x238], RZ ;  /* 0x00008e0041047a24 */ /* 0x000fe200078e02ff */
[----:B------:R-:W-:Y:S01]  /*2570*/  SEL R11, R242, RZ, !P6 ;  /* 0x000000fff20b7207 */ /* 0x000fe20007000000 */
[----:B------:R-:W-:Y:S01]  /*2580*/  IMAD R0, R53, -0x40, R109 ;  /* 0xffffffc035007824 */ /* 0x000fe200078e026d */
[C---:B------:R-:W-:Y:S01]  /*2590*/  SHF.L.U64.HI R116, R5.reuse, R118, c[0x0][0x23c] ;  /* 0x00008f0005747619 */ /* 0x040fe20000010276 */
[----:B------:R-:W-:Y:S01]  /*25a0*/  IMAD R4, R64, c[0x0][0x23c], R4 ;  /* 0x00008f0040047a24 */ /* 0x000fe200078e0204 */
[----:B------:R-:W-:Y:S01]  /*25b0*/  ISETP.NE.U32.AND P2, PT, RZ, c[0x0][0x340], PT ;  /* 0x0000d000ff007a0c */ /* 0x000fe20003f45070 */
[----:B------:R-:W-:Y:S01]  /*25c0*/  IMAD.SHL.U32 R119, R5, 0x40, RZ ;  /* 0x0000004005777824 */ /* 0x000fe200078e00ff */
[C---:B------:R-:W-:Y:S01]  /*25d0*/  ISETP.GT.AND P0, PT, R0.reuse, 0x20, PT ;  /* 0x000000200000780c */ /* 0x040fe20003f04270 */
[----:B------:R-:W-:Y:S01]  /*25e0*/  IMAD.IADD R3, R3, 0x1, R4 ;  /* 0x0000000103037824 */ /* 0x000fe200078e0204 */
[----:B------:R-:W-:Y:S01]  /*25f0*/  ISETP.GE.AND P1, PT, R0, 0x1, PT ;  /* 0x000000010000780c */ /* 0x000fe20003f26270 */
[----:B------:R-:W-:Y:S01]  /*2600*/  IMAD R4, R10, c[0x0][0x248], RZ ;  /* 0x000092000a047a24 */ /* 0x000fe200078e02ff */
[----:B------:R-:W-:Y:S01]  /*2610*/  ISETP.NE.AND.EX P3, PT, RZ, c[0x0][0x344], PT, P2 ;  /* 0x0000d100ff007a0c */ /* 0x000fe20003f65320 */
[----:B------:R-:W-:Y:S01]  /*2620*/  IMAD.WIDE.U32 R2, R22, c[0x0][0x240], R2 ;  /* 0x0000900016027a25 */ /* 0x000fe200078e0002 */
[----:B------:R-:W-:-:S02]  /*2630*/  ISETP.GE.AND P6, PT, R210, c[0x0][0x1d4], PT ;  /* 0x00007500d2007a0c */ /* 0x000fc40003fc6270 */
[----:B------:R-:W-:Y:S01]  /*2640*/  ISETP.GE.AND P5, PT, R207, c[0x0][0x1d4], PT ;  /* 0x00007500cf007a0c */ /* 0x000fe20003fa6270 */
[----:B------:R-:W-:Y:S01]  /*2650*/  IMAD R3, R22, c[0x0][0x244], R3 ;  /* 0x0000910016037a24 */ /* 0x000fe200078e0203 */
[----:B------:R-:W-:Y:S01]  /*2660*/  ISETP.GE.AND P4, PT, R208, c[0x0][0x1d4], PT ;  /* 0x00007500d0007a0c */ /* 0x000fe20003f86270 */
[C---:B------:R-:W-:Y:S01]  /*2670*/  IMAD R4, R11.reuse, c[0x0][0x24c], R4 ;  /* 0x000093000b047a24 */ /* 0x040fe200078e0204 */
[----:B------:R-:W-:Y:S01]  /*2680*/  P2R R9, PR, RZ, 0x8 ;  /* 0x00000008ff097803 */ /* 0x000fe20000000000 */
[----:B------:R-:W-:Y:S01]  /*2690*/  IMAD.WIDE.U32 R72, R11, c[0x0][0x248], R2 ;  /* 0x000092000b487a25 */ /* 0x000fe200078e0002 */
[----:B------:R-:W-:-:S03]  /*26a0*/  SHF.R.S32.HI R3, RZ, 0x1f, R53 ;  /* 0x0000001fff037819 */ /* 0x000fc60000011435 */
[----:B------:R-:W-:Y:S02]  /*26b0*/  IMAD.IADD R71, R73, 0x1, R4 ;  /* 0x0000000149477824 */ /* 0x000fe400078e0204 */
[----:B------:R-:W-:Y:S02]  /*26c0*/  IMAD.MOV.U32 R70, RZ, RZ, R72 ;  /* 0x000000ffff467224 */ /* 0x000fe400078e0048 */
[----:B------:R-:W-:Y:S02]  /*26d0*/  IMAD R2, R116, R53, RZ ;  /* 0x0000003574027224 */ /* 0x000fe400078e02ff */
[----:B------:R-:W-:Y:S02]  /*26e0*/  IMAD.MOV.U32 R115, RZ, RZ, 0x5 ;  /* 0x00000005ff737424 */ /* 0x000fe400078e00ff */
[----:B------:R-:W-:-:S03]  /*26f0*/  IMAD.WIDE.U32 R6, R53, R119, R70 ;  /* 0x0000007735067225 */ /* 0x000fc600078e0046 */
[C---:B------:R-:W-:Y:S01]  /*2700*/  SHF.L.U64.HI R115, R5.reuse, R115, c[0x0][0x23c] ;  /* 0x00008f0005737619 */ /* 0x040fe20000010273 */
[----:B------:R-:W-:Y:S01]  /*2710*/  IMAD.SHL.U32 R120, R5, 0x20, RZ ;  /* 0x0000002005787824 */ /* 0x000fe200078e00ff */
[----:B------:R-:W-:Y:S01]  /*2720*/  @P1 LEA R4, P3, R6, c[0x0][0x220], 0x1 ;  /* 0x0000880006041a11 */ /* 0x000fe200078608ff */
[----:B------:R-:W-:-:S03]  /*2730*/  IMAD R0, R3, R119, R2 ;  /* 0x0000007703007224 */ /* 0x000fc600078e0202 */
[----:B------:R-:W-:Y:S01]  /*2740*/  @P0 IADD3 R3, P2, R120, R6, RZ ;  /* 0x0000000678030210 */ /* 0x000fe20007f5e0ff */
[----:B------:R-:W-:-:S04]  /*2750*/  IMAD.IADD R0, R7, 0x1, R0 ;  /* 0x0000000107007824 */ /* 0x000fc800078e0200 */
[----:B------:R-:W-:Y:S01]  /*2760*/  @P0 IMAD.X R7, R0, 0x1, R115, P2 ;  /* 0x0000000100070824 */ /* 0x000fe200010e0673 */
[----:B------:R-:W-:Y:S02]  /*2770*/  @P0 LEA R2, P2, R3, c[0x0][0x220], 0x1 ;  /* 0x0000880003020a11 */ /* 0x000fe400078408ff */
[----:B------:R-:W-:Y:S02]  /*2780*/  @P1 LEA.HI.X R5, R6, c[0x0][0x224], R0, 0x1, P3 ;  /* 0x0000890006051a11 */ /* 0x000fe400018f0c00 */
[----:B------:R-:W-:Y:S02]  /*2790*/  ISETP.NE.AND P3, PT, R9, RZ, PT ;  /* 0x000000ff0900720c */ /* 0x000fe40003f65270 */
[----:B------:R-:W-:Y:S01]  /*27a0*/  @P0 LEA.HI.X R3, R3, c[0x0][0x224], R7, 0x1, P2 ;  /* 0x0000890003030a11 */ /* 0x000fe200010f0c07 */
[----:B------:R-:W-:Y:S01]  /*27b0*/  @!PT LDS RZ, [RZ] ;  /* 0x00000000fffff984 */ /* 0x000fe20000000800 */
[----:B------:R-:W-:Y:S01]  /*27c0*/  @!PT LDS RZ, [RZ] ;  /* 0x00000000fffff984 */ /* 0x000fe20000000800 */
[----:B------:R-:W-:Y:S01]  /*27d0*/  @!PT LDS RZ, [RZ] ;  /* 0x00000000fffff984 */ /* 0x000fe20000000800 */
[----:B------:R1:W-:Y:S04]  /*27e0*/  @P1 LDGSTS.E.BYPASS.LTC128B.128 [R191+0x6100], [R4.64], !P6 ;  /* 0x0610000004bf1fae */ /* 0x0003e8000f101d4a */
[----:B------:R1:W-:Y:S04]  /*27f0*/  @P1 LDGSTS.E.BYPASS.LTC128B.128 [R191+0x8100], [R4.64+0x80], !P5 ;  /* 0x0810008004bf1fae */ /* 0x0003e8000e901d4a */
[----:B------:R1:W-:Y:S02]  /*2800*/  @P1 LDGSTS.E.BYPASS.LTC128B.128 [R191+0xa100], [R4.64+0x100], !P4 ;  /* 0x0a10010004bf1fae */ /* 0x0003e4000e101d4a */
[----:B------:R-:W-:-:S02]  /*2810*/  @P3 IADD3 R6, P2, R240, c[0x0][0x340], RZ ;  /* 0x0000d000f0063a10 */ /* 0x000fc40007f5e0ff */
[----:B------:R2:W-:Y:S02]  /*2820*/  @P0 LDGSTS.E.BYPASS.LTC128B.128 [R191+0x7100], [R2.64], !P6 ;  /* 0x0710000002bf0fae */ /* 0x0005e4000f101d4a */
[----:B------:R-:W-:Y:S02]  /*2830*/  @P3 IADD3.X R7, R241, c[0x0][0x344], RZ, P2, !PT ;  /* 0x0000d100f1073a10 */ /* 0x000fe400017fe4ff */
[----:B------:R2:W-:Y:S04]  /*2840*/  @P0 LDGSTS.E.BYPASS.LTC128B.128 [R191+0x9100], [R2.64+0x80], !P5 ;  /* 0x0910008002bf0fae */ /* 0x0005e8000e901d4a */
[----:B------:R2:W-:Y:S01]  /*2850*/  @P0 LDGSTS.E.BYPASS.LTC128B.128 [R191+0xb100], [R2.64+0x100], !P4 ;  /* 0x0b10010002bf0fae */ /* 0x0005e2000e101d4a */
[----:B------:R-:W-:Y:S02]  /*2860*/  ISETP.NE.AND P0, PT, R9, RZ, PT ;  /* 0x000000ff0900720c */ /* 0x000fe40003f05270 */
[----:B------:R-:W-:-:S02]  /*2870*/  ISETP.GE.AND P1, PT, R100, c[0x0][0x27c], PT ;  /* 0x00009f0064007a0c */ /* 0x000fc40003f26270 */
[C---:B------:R-:W-:Y:S02]  /*2880*/  IADD3 R25, R100.reuse, 0x20, RZ ;  /* 0x0000002064197810 */ /* 0x040fe40007ffe0ff */
[----:B------:R-:W-:Y:S01]  /*2890*/  IADD3 R24, R100, 0x40, RZ ;  /* 0x0000004064187810 */ /* 0x000fe20007ffe0ff */
[----:B------:R-:W-:Y:S01]  /*28a0*/  IMAD.MOV.U32 R114, RZ, RZ, c[0x0][0x27c] ;  /* 0x00009f00ff727624 */ /* 0x000fe200078e00ff */
[----:B------:R-:W-:Y:S01]  /*28b0*/  ISETP.GE.AND P2, PT, R25, c[0x0][0x27c], PT ;  /* 0x00009f0019007a0c */ /* 0x000fe20003f46270 */
[----:B------:R-:W0:Y:S04]  /*28c0*/  LDGDEPBAR ;  /* 0x00000000000079af */ /* 0x000e280000000000 */
[----:B------:R-:W3:Y:S01]  /*28d0*/  @P0 LDG.E R0, [R6.64] ;  /* 0x0000000a06000981 */ /* 0x000ee2000c1e1900 */
[----:B------:R-:W-:Y:S01]  /*28e0*/  LOP3.LUT R212, R212, 0xfffffffd, RZ, 0xc0, !PT ;  /* 0xfffffffdd4d47812 */ /* 0x000fe200078ec0ff */
[----:B------:R-:W-:Y:S01]  /*28f0*/  WARPSYNC 0xffffffff ;  /* 0xffffffff00007948 */ /* 0x000fe20003800000 */
[----:B------:R-:W-:Y:S01]  /*2900*/  ISETP.GE.AND P3, PT, R24, c[0x0][0x27c], PT ;  /* 0x00009f0018007a0c */ /* 0x000fe20003f66270 */
[----:B------:R-:W-:Y:S01]  /*2910*/  IMAD.SHL.U32 R114, R114, 0x2, RZ ;  /* 0x0000000272727824 */ /* 0x000fe200078e00ff */
[----:B------:R-:W-:-:S02]  /*2920*/  @P1 LOP3.LUT R212, R212, 0x2, RZ, 0xfc, !PT ;  /* 0x00000002d4d41812 */ /* 0x000fc400078efcff */
[----:B------:R-:W-:Y:S02]  /*2930*/  SHF.R.S32.HI R107, RZ, 0x1f, R106 ;  /* 0x0000001fff6b7819 */ /* 0x000fe4000001146a */
[----:B------:R-:W-:Y:S02]  /*2940*/  LOP3.LUT R212, R212, 0xfffffff7, RZ, 0xc0, !PT ;  /* 0xfffffff7d4d47812 */ /* 0x000fe400078ec0ff */
[----:B-1----:R-:W-:Y:S02]  /*2950*/  SHF.R.S32.HI R4, RZ, 0x1f, R209 ;  /* 0x0000001fff047819 */ /* 0x002fe400000114d1 */
[----:B------:R-:W-:Y:S02]  /*2960*/  LOP3.LUT R212, R212, 0xfffffffb, RZ, 0xc0, !PT ;  /* 0xfffffffbd4d47812 */ /* 0x000fe400078ec0ff */
[----:B-----5:R-:W-:Y:S02]  /*2970*/  SHF.R.S32.HI R18, RZ, 0x1f, R126 ;  /* 0x0000001fff127819 */ /* 0x020fe4000001147e */
[----:B------:R-:W-:-:S04]  /*2980*/  @P2 LOP3.LUT R212, R212, 0x4, RZ, 0xfc, !PT ;  /* 0x00000004d4d42812 */ /* 0x000fc800078efcff */
[----:B------:R-:W-:Y:S02]  /*2990*/  @P3 LOP3.LUT R212, R212, 0x8, RZ, 0xfc, !PT ;  /* 0x00000008d4d43812 */ /* 0x000fe400078efcff */
[----:B---3--:R-:W-:Y:S01]  /*29a0*/  @P0 SHF.R.S32.HI R17, RZ, 0x1f, R0 ;  /* 0x0000001fff110819 */ /* 0x008fe20000011400 */
[----:B------:R-:W-:Y:S02]  /*29b0*/  @!P0 IMAD.MOV.U32 R0, RZ, RZ, R242 ;  /* 0x000000ffff008224 */ /* 0x000fe400078e00f2 */
[----:B------:R-:W-:Y:S02]  /*29c0*/  @!P0 IMAD.MOV.U32 R17, RZ, RZ, R243 ;  /* 0x000000ffff118224 */ /* 0x000fe400078e00f3 */
[----:B--2---:R-:W-:Y:S01]  /*29d0*/  IMAD.MOV.U32 R117, RZ, RZ, c[0x0][0x280] ;  /* 0x0000a000ff757624 */ /* 0x004fe200078e00ff */
[----:B------:R-:W-:Y:S01]  /*29e0*/  BAR.SYNC.DEFER_BLOCKING 0x0 ;  /* 0x0000000000007b1d */ /* 0x000fe20000010000 */
[----:B------:R-:W-:Y:S01]  /*29f0*/  IMAD.MOV.U32 R5, RZ, RZ, c[0x0][0x290] ;  /* 0x0000a400ff057624 */ /* 0x000fe200078e00ff */
[----:B------:R-:W-:Y:S01]  /*2a00*/  MOV R122, c[0x0][0x27c] ;  /* 0x00009f00007a7a02 */ /* 0x000fe20000000f00 */
[----:B------:R-:W-:Y:S01]  /*2a10*/  IMAD.WIDE.U32 R2, R22, c[0x0][0x260], R210 ;  /* 0x0000980016027a25 */ /* 0x000fe200078e00d2 */
[----:B------:R-:W-:-:S02]  /*2a20*/  SHF.L.U64.HI R117, R117, R118, c[0x0][0x284] ;  /* 0x0000a10075757619 */ /* 0x000fc40000010276 */
[----:B------:R-:W-:Y:S01]  /*2a30*/  SHF.L.U64.HI R118, R5, R118, c[0x0][0x294] ;  /* 0x0000a50005767619 */ /* 0x000fe20000010276 */
[----:B------:R-:W-:Y:S01]  /*2a40*/  IMAD R6, R4, c[0x0][0x280], RZ ;  /* 0x0000a00004067a24 */ /* 0x000fe200078e02ff */
[----:B------:R-:W-:Y:S01]  /*2a50*/  ISETP.GE.AND P0, PT, R122, 0x1, PT ;  /* 0x000000017a00780c */ /* 0x000fe20003f06270 */
[----:B------:R-:W-:Y:S01]  /*2a60*/  IMAD.IADD R110, R8, 0x1, R12 ;  /* 0x00000001086e7824 */ /* 0x000fe200078e020c */
[----:B------:R-:W-:Y:S01]  /*2a70*/  LOP3.LUT R212, R212, 0xffffffef, RZ, 0xc0, !PT ;  /* 0xffffffefd4d47812 */ /* 0x000fe200078ec0ff */
[----:B------:R-:W-:Y:S01]  /*2a80*/  IMAD R8, R4, c[0x0][0x290], RZ ;  /* 0x0000a40004087a24 */ /* 0x000fe200078e02ff */
[----:B------:R-:W-:Y:S01]  /*2a90*/  ULDC UR6, c[0x0][0x280] ;  /* 0x0000a00000067ab9 */ /* 0x000fe20000000800 */
[----:B------:R-:W-:Y:S01]  /*2aa0*/  IMAD R3, R22, c[0x0][0x264], R3 ;  /* 0x0000990016037a24 */ /* 0x000fe200078e0203 */
[----:B------:R-:W-:Y:S01]  /*2ab0*/  LOP3.LUT R212, R212, 0xfffffffe, RZ, 0xc0, !PT ;  /* 0xfffffffed4d47812 */ /* 0x000fe200078ec0ff */
[C---:B------:R-:W-:Y:S01]  /*2ac0*/  IMAD R6, R209.reuse, c[0x0][0x284], R6 ;  /* 0x0000a100d1067a24 */ /* 0x040fe200078e0206 */
[----:B------:R-:W-:Y:S01]  /*2ad0*/  ULDC UR7, c[0x0][0x290] ;  /* 0x0000a40000077ab9 */ /* 0x000fe20000000800 */
[----:B------:R-:W-:Y:S01]  /*2ae0*/  IMAD.WIDE.U32 R4, R209, c[0x0][0x280], R106 ;  /* 0x0000a000d1047a25 */ /* 0x000fe200078e006a */
[----:B------:R-:W-:-:S02]  /*2af0*/  USHF.L.U32 UR6, UR6, 0x6, URZ ;  /* 0x0000000606067899 */ /* 0x000fc4000800063f */
[----:B------:R-:W-:Y:S01]  /*2b00*/  USHF.L.U32 UR7, UR7, 0x6, URZ ;  /* 0x0000000607077899 */ /* 0x000fe2000800063f */
[----:B------:R-:W-:Y:S01]  /*2b10*/  IMAD R7, R10, c[0x0][0x268], RZ ;  /* 0x00009a000a077a24 */ /* 0x000fe200078e02ff */
[----:B------:R-:W-:Y:S01]  /*2b20*/  IADD3 R9, R5, R6, RZ ;  /* 0x0000000605097210 */ /* 0x000fe20007ffe0ff */
[----:B------:R-:W-:Y:S01]  /*2b30*/  IMAD.WIDE.U32 R62, R11, c[0x0][0x268], R2 ;  /* 0x00009a000b3e7a25 */ /* 0x000fe200078e0002 */
[----:B------:R-:W-:Y:S01]  /*2b40*/  SEL R5, RZ, c[0x0][0x27c], !P1 ;  /* 0x00009f00ff057a07 */ /* 0x000fe20004800000 */
[----:B------:R-:W-:Y:S02]  /*2b50*/  ULDC.U8 UR5, c[0x0][0x298] ;  /* 0x0000a60000057ab9 */ /* 0x000fe40000000000 */
[----:B------:R-:W-:-:S04]  /*2b60*/  IMAD.WIDE.U32 R2, R209, c[0x0][0x290], R106 ;  /* 0x0000a400d1027a25 */ /* 0x000fc800078e006a */
[----:B------:R-:W-:Y:S02]  /*2b70*/  IMAD R15, R209, c[0x0][0x294], R8 ;  /* 0x0000a500d10f7a24 */ /* 0x000fe400078e0208 */
[----:B------:R-:W-:Y:S02]  /*2b80*/  IMAD R23, R11, c[0x0][0x26c], R7 ;  /* 0x00009b000b177a24 */ /* 0x000fe400078e0207 */
[----:B------:R-:W-:-:S03]  /*2b90*/  IMAD.WIDE.U32 R10, R209, c[0x0][0x280], R100 ;  /* 0x0000a000d10a7a25 */ /* 0x000fc600078e0064 */
[----:B------:R-:W-:Y:S01]  /*2ba0*/  IADD3 R61, R63, R23, RZ ;  /* 0x000000173f3d7210 */ /* 0x000fe20007ffe0ff */
[----:B------:R-:W-:Y:S01]  /*2bb0*/  IMAD.IADD R7, R3, 0x1, R15 ;  /* 0x0000000103077824 */ /* 0x000fe200078e020f */
[----:B------:R-:W-:Y:S01]  /*2bc0*/  IADD3 R3, R100, R5, RZ ;  /* 0x0000000564037210 */ /* 0x000fe20007ffe0ff */
[----:B------:R-:W-:Y:S01]  /*2bd0*/  IMAD.MOV.U32 R8, RZ, RZ, R4 ;  /* 0x000000ffff087224 */ /* 0x000fe200078e0004 */
[----:B------:R-:W-:Y:S01]  /*2be0*/  SEL R4, RZ, c[0x0][0x27c], !P2 ;  /* 0x00009f00ff047a07 */ /* 0x000fe20005000000 */
[----:B------:R-:W-:Y:S01]  /*2bf0*/  IMAD.IADD R5, R6, 0x1, R11 ;  /* 0x0000000106057824 */ /* 0x000fe200078e020b */
[----:B------:R-:W-:Y:S01]  /*2c00*/  SEL R11, RZ, c[0x0][0x27c], !P3 ;  /* 0x00009f00ff0b7a07 */ /* 0x000fe20005800000 */
[----:B------:R-:W-:Y:S01]  /*2c10*/  IMAD.MOV.U32 R6, RZ, RZ, R2 ;  /* 0x000000ffff067224 */ /* 0x000fe200078e0002 */
[----:B------:R-:W-:Y:S01]  /*2c20*/  IADD3 R14, R25, R4, RZ ;  /* 0x00000004190e7210 */ /* 0x000fe20007ffe0ff */
[----:B------:R-:W-:Y:S01]  /*2c30*/  IMAD.MOV.U32 R4, RZ, RZ, R10 ;  /* 0x000000ffff047224 */ /* 0x000fe200078e000a */
[----:B------:R-:W-:Y:S01]  /*2c40*/  SHF.R.S32.HI R2, RZ, 0x1f, R3 ;  /* 0x0000001fff027819 */ /* 0x000fe20000011403 */
[----:B------:R-:W-:Y:S01]  /*2c50*/  IMAD.IADD R13, R24, 0x1, R11 ;  /* 0x00000001180d7824 */ /* 0x000fe200078e020b */
[----:B------:R-:W-:Y:S01]  /*2c60*/  SHF.R.S32.HI R10, RZ, 0x1f, R14 ;  /* 0x0000001fff0a7819 */ /* 0x000fe2000001140e */
[----:B------:R-:W-:Y:S01]  /*2c70*/  IMAD.MOV.U32 R123, RZ, RZ, c[0x0][0x2b8] ;  /* 0x0000ae00ff7b7624 */ /* 0x000fe200078e00ff */
[-C--:B------:R-:W-:Y:S01]  /*2c80*/  LEA.HI R12, R2, R3.reuse, RZ, 0x3 ;  /* 0x00000003020c7211 */ /* 0x080fe200078f18ff */
[----:B------:R-:W-:Y:S01]  /*2c90*/  IMAD.WIDE.U32 R86, R0, c[0x0][0x2b0], RZ ;  /* 0x0000ac0000567a25 */ /* 0x000fe200078e00ff */
[----:B------:R-:W-:-:S02]  /*2ca0*/  LEA.HI R19, R2, R3, RZ, 0x6 ;  /* 0x0000000302137211 */ /* 0x000fc400078f30ff */
[----:B------:R-:W-:Y:S01]  /*2cb0*/  SHF.R.S32.HI R16, RZ, 0x1f, R13 ;  /* 0x0000001fff107819 */ /* 0x000fe2000001140d */
[----:B------:R-:W-:Y:S01]  /*2cc0*/  IMAD.WIDE.U32 R2, R209, c[0x0][0x290], R100 ;  /* 0x0000a400d1027a25 */ /* 0x000fe200078e0064 */
[CC--:B------:R-:W-:Y:S02]  /*2cd0*/  LEA.HI R11, R10.reuse, R14.reuse, RZ, 0x3 ;  /* 0x0000000e0a0b7211 */ /* 0x0c0fe400078f18ff */
[----:B------:R-:W-:Y:S01]  /*2ce0*/  LEA.HI R14, R10, R14, RZ, 0x6 ;  /* 0x0000000e0a0e7211 */ /* 0x000fe200078f30ff */
[----:B------:R-:W-:Y:S01]  /*2cf0*/  IMAD.SHL.U32 R19, R19, 0x40, RZ ;  /* 0x0000004013137824 */ /* 0x000fe200078e00ff */
[-C--:B------:R-:W-:Y:S01]  /*2d00*/  LEA.HI R10, R16, R13.reuse, RZ, 0x3 ;  /* 0x0000000d100a7211 */ /* 0x080fe200078f18ff */
[----:B------:R-:W-:Y:S01]  /*2d10*/  IMAD.WIDE.U32 R78, R126, c[0x0][0x290], R6 ;  /* 0x0000a4007e4e7a25 */ /* 0x000fe200078e0006 */
[----:B------:R-:W-:Y:S02]  /*2d20*/  LEA.HI R13, R16, R13, RZ, 0x6 ;  /* 0x0000000d100d7211 */ /* 0x000fe400078f30ff */
[----:B------:R-:W-:Y:S01]  /*2d30*/  IADD3 R3, R15, R3, RZ ;  /* 0x000000030f037210 */ /* 0x000fe20007ffe0ff */
[----:B------:R-:W-:Y:S01]  /*2d40*/  IMAD.SHL.U32 R16, R14, 0x40, RZ ;  /* 0x000000400e107824 */ /* 0x000fe200078e00ff */
[----:B------:R-:W-:Y:S01]  /*2d50*/  LOP3.LUT R15, R216, 0x38, R12, 0xf8, !PT ;  /* 0x00000038d80f7812 */ /* 0x000fe200078ef80c */
[----:B------:R-:W-:Y:S01]  /*2d60*/  IMAD.WIDE.U32 R84, R22, c[0x0][0x1e8], RZ ;  /* 0x00007a0016547a25 */ /* 0x000fe200078e00ff */
[----:B------:R-:W-:-:S02]  /*2d70*/  LOP3.LUT R14, R216, 0x38, R11, 0xf8, !PT ;  /* 0x00000038d80e7812 */ /* 0x000fc400078ef80b */
[----:B------:R-:W-:Y:S01]  /*2d80*/  SHF.L.U32 R13, R13, 0x6, RZ ;  /* 0x000000060d0d7819 */ /* 0x000fe200000006ff */
[----:B------:R-:W-:Y:S01]  /*2d90*/  IMAD.WIDE.U32 R82, R22, c[0x0][0x210], RZ ;  /* 0x0000840016527a25 */ /* 0x000fe200078e00ff */
[----:B------:R-:W-:Y:S02]  /*2da0*/  LOP3.LUT R20, R216, 0x38, R10, 0xf8, !PT ;  /* 0x00000038d8147812 */ /* 0x000fe400078ef80a */
[----:B------:R-:W-:Y:S01]  /*2db0*/  LOP3.LUT R21, R19, 0x7ffff000, RZ, 0xc0, !PT ;  /* 0x7ffff00013157812 */ /* 0x000fe200078ec0ff */
[----:B------:R-:W-:Y:S01]  /*2dc0*/  IMAD.WIDE.U32 R80, R126, c[0x0][0x280], R8 ;  /* 0x0000a0007e507a25 */ /* 0x000fe200078e0008 */
[-C--:B------:R-:W-:Y:S02]  /*2dd0*/  LOP3.LUT R19, R15, R218.reuse, RZ, 0x3c, !PT ;  /* 0x000000da0f137212 */ /* 0x080fe400078e3cff */
[----:B------:R-:W-:Y:S01]  /*2de0*/  LOP3.LUT R15, R14, R218, RZ, 0x3c, !PT ;  /* 0x000000da0e0f7212 */ /* 0x000fe200078e3cff */
[----:B------:R-:W-:Y:S01]  /*2df0*/  IMAD.WIDE.U32 R76, R126, c[0x0][0x280], R4 ;  /* 0x0000a0007e4c7a25 */ /* 0x000fe200078e0004 */
[----:B------:R-:W-:-:S02]  /*2e00*/  ISETP.NE.AND P1, PT, R123, 0x1, PT ;  /* 0x000000017b00780c */ /* 0x000fc40003f25270 */
[----:B------:R-:W-:Y:S01]  /*2e10*/  LOP3.LUT R14, R13, 0x7ffff000, RZ, 0xc0, !PT ;  /* 0x7ffff0000d0e7812 */ /* 0x000fe200078ec0ff */
[----:B------:R-:W-:Y:S01]  /*2e20*/  IMAD.WIDE.U32 R74, R126, c[0x0][0x290], R2 ;  /* 0x0000a4007e4a7a25 */ /* 0x000fe200078e0002 */
[----:B------:R-:W-:Y:S02]  /*2e30*/  LOP3.LUT R13, R20, R218, RZ, 0x3c, !PT ;  /* 0x000000da140d7212 */ /* 0x000fe400078e3cff */
[----:B------:R-:W-:Y:S01]  /*2e40*/  LOP3.LUT R16, R16, 0x7ffff000, RZ, 0xc0, !PT ;  /* 0x7ffff00010107812 */ /* 0x000fe200078ec0ff */
[----:B------:R-:W-:Y:S01]  /*2e50*/  IMAD R121, R235, 0x40, R209 ;  /* 0x00000040eb797824 */ /* 0x000fe200078e02d1 */
[----:B------:R-:W-:Y:S01]  /*2e60*/  IADD3 R21, R19, R21, R219 ;  /* 0x0000001513157210 */ /* 0x000fe20007ffe0db */
[----:B------:R-:W-:Y:S01]  /*2e70*/  IMAD R108, R22, c[0x0][0x1ec], R85 ;  /* 0x00007b00166c7a24 */ /* 0x000fe200078e0255 */
[--C-:B------:R-:W-:Y:S01]  /*2e80*/  IADD3 R19, R13, R14, R219.reuse ;  /* 0x0000000e0d137210 */ /* 0x100fe20007ffe0db */
[----:B------:R-:W-:Y:S01]  /*2e90*/  IMAD R13, R17, c[0x0][0x2b0], RZ ;  /* 0x0000ac00110d7a24 */ /* 0x000fe200078e02ff */
[----:B------:R-:W-:Y:S01]  /*2ea0*/  IADD3 R20, R15, R16, R219 ;  /* 0x000000100f147210 */ /* 0x000fe20007ffe0db */
[----:B------:R-:W-:Y:S01]  /*2eb0*/  IMAD R15, R18, c[0x0][0x290], RZ ;  /* 0x0000a400120f7a24 */ /* 0x000fe200078e02ff */
[----:B------:R-:W-:Y:S01]  /*2ec0*/  LOP3.LUT R68, R12, 0xfffffff8, RZ, 0xc0, !PT ;  /* 0xfffffff80c447812 */ /* 0x000fe200078ec0ff */
[----:B------:R-:W-:Y:S01]  /*2ed0*/  IMAD R16, R18, c[0x0][0x280], RZ ;  /* 0x0000a00012107a24 */ /* 0x000fe200078e02ff */
[----:B------:R-:W-:Y:S01]  /*2ee0*/  LOP3.LUT R67, R11, 0xfffffff8, RZ, 0xc0, !PT ;  /* 0xfffffff80b437812 */ /* 0x000fe200078ec0ff */
[----:B------:R-:W-:Y:S01]  /*2ef0*/  IMAD R14, R0, c[0x0][0x2b4], R13 ;  /* 0x0000ad00000e7a24 */ /* 0x000fe200078e020d */
[----:B------:R-:W-:Y:S01]  /*2f00*/  LOP3.LUT R66, R10, 0xfffffff8, RZ, 0xc0, !PT ;  /* 0xfffffff80a427812 */ /* 0x000fe200078ec0ff */
[----:B------:R-:W-:Y:S01]  /*2f10*/  IMAD R0, R126, c[0x0][0x294], R15 ;  /* 0x0000a5007e007a24 */ /* 0x000fe200078e020f */
[----:B------:R-:W-:Y:S01]  /*2f20*/  @P1 LOP3.LUT R212, R212, 0x1, RZ, 0xfc, !PT ;  /* 0x00000001d4d41812 */ /* 0x000fe200078efcff */
[----:B------:R-:W-:Y:S01]  /*2f30*/  IMAD R13, R126, c[0x0][0x284], R16 ;  /* 0x0000a1007e0d7a24 */ /* 0x000fe200078e0210 */
[----:B------:R-:W-:Y:S01]  /*2f40*/  SHF.R.S32.HI R102, RZ, 0x3, R12 ;  /* 0x00000003ff667819 */ /* 0x000fe2000001140c */
[----:B------:R-:W-:Y:S01]  /*2f50*/  IMAD R104, R22, c[0x0][0x214], R83 ;  /* 0x0000850016687a24 */ /* 0x000fe200078e0253 */
[----:B------:R-:W-:Y:S01]  /*2f60*/  SHF.R.S32.HI R99, RZ, 0x3, R11 ;  /* 0x00000003ff637819 */ /* 0x000fe2000001140b */
[----:B------:R-:W-:Y:S01]  /*2f70*/  IMAD.IADD R103, R87, 0x1, R14 ;  /* 0x0000000157677824 */ /* 0x000fe200078e020e */
[----:B------:R-:W-:Y:S01]  /*2f80*/  SHF.R.S32.HI R98, RZ, 0x3, R10 ;  /* 0x00000003ff627819 */ /* 0x000fe2000001140a */
[----:B------:R-:W-:Y:S01]  /*2f90*/  IMAD.IADD R97, R81, 0x1, R13 ;  /* 0x0000000151617824 */ /* 0x000fe200078e020d */
[----:B------:R-:W-:Y:S01]  /*2fa0*/  IADD3 R96, R79, R0, RZ ;  /* 0x000000004f607210 */ /* 0x000fe20007ffe0ff */
[----:B------:R-:W-:Y:S01]  /*2fb0*/  IMAD.IADD R95, R13, 0x1, R77 ;  /* 0x000000010d5f7824 */ /* 0x000fe200078e024d */
[----:B------:R-:W-:Y:S01]  /*2fc0*/  SHF.R.S32.HI R94, RZ, 0x1f, R68 ;  /* 0x0000001fff5e7819 */ /* 0x000fe20000011444 */
[----:B------:R-:W-:Y:S01]  /*2fd0*/  IMAD.IADD R91, R0, 0x1, R75 ;  /* 0x00000001005b7824 */ /* 0x000fe200078e024b */
[----:B------:R-:W-:Y:S01]  /*2fe0*/  SHF.R.S32.HI R93, RZ, 0x1f, R67 ;  /* 0x0000001fff5d7819 */ /* 0x000fe20000011443 */
[----:B------:R-:W-:Y:S01]  /*2ff0*/  IMAD.SHL.U32 R90, R21, 0x2, RZ ;  /* 0x00000002155a7824 */ /* 0x000fe200078e00ff */
[----:B------:R-:W-:Y:S01]  /*3000*/  SHF.R.S32.HI R92, RZ, 0x1f, R66 ;  /* 0x0000001fff5c7819 */ /* 0x000fe20000011442 */
[----:B------:R-:W-:Y:S01]  /*3010*/  IMAD.SHL.U32 R88, R19, 0x2, RZ ;  /* 0x0000000213587824 */ /* 0x000fe200078e00ff */
[----:B------:R-:W-:-:S02]  /*3020*/  SHF.L.U32 R89, R20, 0x1, RZ ;  /* 0x0000000114597819 */ /* 0x000fc400000006ff */
[----:B------:R-:W-:Y:S02]  /*3030*/  @P0 LOP3.LUT R212, R212, 0x10, RZ, 0xfc, !PT ;  /* 0x00000010d4d40812 */ /* 0x000fe400078efcff */
.L_x_207:
[----:B------:R-:W-:Y:S01]  /*3040*/  IMAD.SHL.U32 R57, R53, 0x40, RZ ;  /* 0x0000004035397824 */ /* 0x000fe200078e00ff */
[----:B------:R-:W-:Y:S04]  /*3050*/  DEPBAR.LE SB0, 0x0 ;  /* 0x000080000000791a */ /* 0x000fe80000000000 */
[----:B-1----:R-:W-:Y:S01]  /*3060*/  IMAD.IADD R2, R121, 0x1, R57 ;  /* 0x0000000179027824 */ /* 0x002fe200078e0239 */
[----:B------:R-:W-:Y:S01]  /*3070*/  ISETP.NE.AND P1, PT, R123, 0x1, PT ;  /* 0x000000017b00780c */ /* 0x000fe20003f25270 */
[----:B------:R-:W-:Y:S01]  /*3080*/  IMAD.MOV.U32 R54, RZ, RZ, RZ ;  /* 0x000000ffff367224 */ /* 0x000fe200078e00ff */
[----:B------:R-:W-:Y:S01]  /*3090*/  WARPSYNC 0xffffffff ;  /* 0xffffffff00007948 */ /* 0x000fe20003800000 */
[----:B------:R-:W-:Y:S01]  /*30a0*/  IMAD.IADD R0, R110, 0x1, R2 ;  /* 0x000000016e007824 */ /* 0x000fe200078e0202 */
[----:B------:R-:W-:Y:S01]  /*30b0*/  ISETP.GE.AND P0, PT, R2, R60, PT ;  /* 0x0000003c0200720c */ /* 0x000fe20003f06270 */
[----:B------:R-:W-:Y:S01]  /*30c0*/  BSSY B1, `(.L_x_183) ;  /* 0x00003e1000017945 */ /* 0x000fe20003800000 */
[----:B------:R-:W-:Y:S01]  /*30d0*/  ISETP.GE.AND P2, PT, R122, 0x1, PT ;  /* 0x000000017a00780c */ /* 0x000fe20003f46270 */
[----:B------:R-:W-:Y:S01]  /*30e0*/  IMAD.MOV.U32 R2, RZ, RZ, R0 ;  /* 0x000000ffff027224 */ /* 0x000fe200078e0000 */
[----:B------:R-:W-:Y:S05]  /*30f0*/  ISETP.GT.OR P0, PT, R121, 0x3f, P0 ;  /* 0x0000003f7900780c */ /* 0x000fea0000704670 */
        /* <DEDUP_REMOVED lines=11> */
[----:B------:R-:W-:Y:S01]  /*31b0*/  IMAD R0, R58, c[0x0][0x1e0], RZ ;  /* 0x000078003a007a24 */ /* 0x000fe200078e02ff */
[----:B------:R-:W-:Y:S03]  /*31c0*/  BAR.SYNC.DEFER_BLOCKING 0x0 ;  /* 0x0000000000007b1d */ /* 0x000fe60000010000 */
        /* <DEDUP_REMOVED lines=9> */
[----:B----4-:R-:W-:Y:S01]  /*3260*/  LEA.HI.X R46, R0, c[0x0][0x1cc], R2, 0x1, P0 ;  /* 0x00007300002e7a11 */ /* 0x010fe200000f0c02 */
[----:B------:R-:W-:-:S05]  /*3270*/  @!P2 BRA `(.L_x_184) ;  /* 0x000039e00000a947 */ /* 0x000fca0003800000 */
[-C--:B------:R-:W-:Y:S01]  /*3280*/  IMAD R3, R117, R53.reuse, RZ ;  /* 0x0000003575037224 */ /* 0x080fe200078e02ff */
[----:B------:R-:W-:Y:S01]  /*3290*/  ISETP.NE.AND P0, PT, RZ, UR5, PT ;  /* 0x00000005ff007c0c */ /* 0x000fe2000bf05270 */
[----:B------:R-:W-:Y:S01]  /*32a0*/  IMAD R2, R118, R53, RZ ;  /* 0x0000003576027224 */ /* 0x000fe200078e02ff */
[----:B------:R-:W-:Y:S01]  /*32b0*/  SHF.R.S32.HI R0, RZ, 0x1f, R53 ;  /* 0x0000001fff007819 */ /* 0x000fe20000011435 */
[----:B------:R-:W-:Y:S01]  /*32c0*/  IMAD.WIDE.U32 R26, R53, UR6, RZ ;  /* 0x00000006351a7c25 */ /* 0x000fe2000f8e00ff */
[----:B------:R-:W-:Y:S03]  /*32d0*/  IADD3 R4, -R57, R60, RZ ;  /* 0x0000003c39047210 */ /* 0x000fe60007ffe1ff */
[----:B------:R-:W-:Y:S01]  /*32e0*/  IMAD R3, R0, UR6, R3 ;  /* 0x0000000600037c24 */ /* 0x000fe2000f8e0203 */
[----:B------:R-:W-:Y:S01]  /*32f0*/  IMNMX R56, R4, 0x40, PT ;  /* 0x0000004004387817 */ /* 0x000fe20003800200 */
[----:B------:R-:W-:Y:S02]  /*3300*/  IMAD R2, R0, UR7, R2 ;  /* 0x0000000700027c24 */ /* 0x000fe4000f8e0202 */
[----:B------:R-:W-:Y:S01]  /*3310*/  IMAD.WIDE.U32 R44, R53, UR7, RZ ;  /* 0x00000007352c7c25 */ /* 0x000fe2000f8e00ff */
[----:B------:R-:W-:Y:S04]  /*3320*/  IADD3 R47, R27, R3, RZ ;  /* 0x000000031b2f7210 */ /* 0x000fe80007ffe0ff */
[----:B------:R-:W-:Y:S01]  /*3330*/  IADD3 R49, R45, R2, RZ ;  /* 0x000000022d317210 */ /* 0x000fe20007ffe0ff */
[----:B------:R-:W-:-:S05]  /*3340*/  @!P0 BRA `(.L_x_185) ;  /* 0x00001c7000008947 */ /* 0x000fca0003800000 */
[----:B------:R-:W-:Y:S01]  /*3350*/  ISETP.GE.AND P1, PT, R209, R56, PT ;  /* 0x00000038d100720c */ /* 0x000fe20003f26270 */
[----:B------:R-:W-:Y:S01]  /*3360*/  BSSY B0, `(.L_x_186) ;  /* 0x000003a000007945 */ /* 0x000fe20003800000 */
        /* <DEDUP_REMOVED lines=12> */
[----:B------:R-:W-:-:S05]  /*3430*/  @P1 BRA `(.L_x_187) ;  /* 0x000002c000001947 */ /* 0x000fca0003800000 */
[----:B------:R-:W-:Y:S01]  /*3440*/  IADD3 R0, P0, R80, R26, RZ ;  /* 0x0000001a50007210 */ /* 0x000fe20007f1e0ff */
[----:B------:R-:W-:Y:S01]  /*3450*/  CS2R R10, SRZ ;  /* 0x00000000000a7805 */ /* 0x000fe2000001ff00 */
[----:B------:R-:W-:Y:S01]  /*3460*/  CS2R R8, SRZ ;  /* 0x0000000000087805 */ /* 0x000fe2000001ff00 */
[----:B------:R-:W-:Y:S01]  /*3470*/  CS2R R28, SRZ ;  /* 0x00000000001c7805 */ /* 0x000fe2000001ff00 */
[----:B------:R-:W-:Y:S01]  /*3480*/  CS2R R12, SRZ ;  /* 0x00000000000c7805 */ /* 0x000fe2000001ff00 */
[----:B------:R-:W-:Y:S01]  /*3490*/  IMAD.X R3, R47, 0x1, R97, P0 ;  /* 0x000000012f037824 */ /* 0x000fe200000e0661 */
[----:B------:R-:W-:Y:S01]  /*34a0*/  IADD3 R2, P0, R78, R44, RZ ;  /* 0x0000002c4e027210 */ /* 0x000fe20007f1e0ff */
[----:B------:R-:W-:Y:S01]  /*34b0*/  CS2R R30, SRZ ;  /* 0x00000000001e7805 */ /* 0x000fe2000001ff00 */
[----:B------:R-:W-:Y:S01]  /*34c0*/  CS2R R14, SRZ ;  /* 0x00000000000e7805 */ /* 0x000fe2000001ff00 */
[----:B------:R-:W-:Y:S01]  /*34d0*/  CS2R R32, SRZ ;  /* 0x0000000000207805 */ /* 0x000fe2000001ff00 */
[----:B------:R-:W-:Y:S01]  /*34e0*/  CS2R R16, SRZ ;  /* 0x0000000000107805 */ /* 0x000fe2000001ff00 */
[----:B------:R-:W-:Y:S01]  /*34f0*/  IMAD.X R5, R49, 0x1, R96, P0 ;  /* 0x0000000131057824 */ /* 0x000fe200000e0660 */
[C---:B------:R-:W-:Y:S01]  /*3500*/  LEA R6, P0, R0.reuse, c[0x0][0x270], 0x1 ;  /* 0x00009c0000067a11 */ /* 0x040fe200078008ff */
[----:B------:R-:W-:Y:S01]  /*3510*/  CS2R R34, SRZ ;  /* 0x0000000000227805 */ /* 0x000fe2000001ff00 */
[----:B------:R-:W-:Y:S01]  /*3520*/  CS2R R18, SRZ ;  /* 0x0000000000127805 */ /* 0x000fe2000001ff00 */
[----:B------:R-:W-:Y:S01]  /*3530*/  CS2R R38, SRZ ;  /* 0x0000000000267805 */ /* 0x000fe2000001ff00 */
[----:B------:R-:W-:Y:S02]  /*3540*/  LEA.HI.X R7, R0, c[0x0][0x274], R3, 0x1, P0 ;  /* 0x00009d0000077a11 */ /* 0x000fe400000f0c03 */
[C---:B------:R-:W-:Y:S04]  /*3550*/  LEA R4, P0, R2.reuse, c[0x0][0x288], 0x1 ;  /* 0x0000a20002047a11 */ /* 0x040fe800078008ff */
[----:B------:R-:W-:Y:S02]  /*3560*/  LEA.HI.X R5, R2, c[0x0][0x28c], R5, 0x1, P0 ;  /* 0x0000a30002057a11 */ /* 0x000fe400000f0c05 */
[----:B------:R-:W-:Y:S01]  /*3570*/  ISETP.GE.AND P0, PT, R106, c[0x0][0x27c], PT ;  /* 0x00009f006a007a0c */ /* 0x000fe20003f06270 */
[----:B------:R-:W-:Y:S11]  /*3580*/  CS2R R2, SRZ ;  /* 0x0000000000027805 */ /* 0x000ff6000001ff00 */
[----:B------:R-:W-:Y:S01]  /*3590*/  @!UPT UIADD3 URZ, URZ, URZ, URZ ;  /* 0x0000003f3f3ff290 */ /* 0x000fe2000fffe03f */
[----:B------:R1:W5:Y:S04]  /*35a0*/  @!P0 LDG.E.64 R2, [R6.64] ;  /* 0x0000000a06028981 */ /* 0x000368000c1e1b00 */
[----:B------:R1:W5:Y:S01]  /*35b0*/  @!P0 LDG.E.64 R10, [R4.64] ;  /* 0x0000000a040a8981 */ /* 0x000362000c1e1b00 */
[----:B------:R-:W-:Y:S11]  /*35c0*/  ISETP.GE.AND P0, PT, R143, c[0x0][0x27c], PT ;  /* 0x00009f008f007a0c */ /* 0x000ff60003f06270 */
[----:B------:R-:W-:Y:S02]  /*35d0*/  @!UPT UIADD3 URZ, URZ, URZ, URZ ;  /* 0x0000003f3f3ff290 */ /* 0x000fe4000fffe03f */
[----:B------:R1:W5:Y:S04]  /*35e0*/  @!P0 LDG.E.64 R8, [R6.64+0x20] ;  /* 0x0000200a06088981 */ /* 0x000368000c1e1b00 */
[----:B------:R1:W5:Y:S01]  /*35f0*/  @!P0 LDG.E.64 R28, [R4.64+0x20] ;  /* 0x0000200a041c8981 */ /* 0x000362000c1e1b00 */
        /* <DEDUP_REMOVED lines=15> */
[----:B------:R1:W5:Y:S02]  /*36f0*/  @!P0 LDG.E.64 R38, [R4.64+0xa0] ;  /* 0x0000a00a04268981 */ /* 0x000364000c1e1b00 */
.L_x_187:
[----:B------:R-:W-:Y:S05]  /*3700*/  BSYNC B0 ;  /* 0x0000000000007941 */ /* 0x000fea0003800000 */
.L_x_186:
[----:B------:R2:W3:Y:S04]  /*3710*/  SHFL.IDX PT, R47, R46, RZ, 0x1c1f ;  /* 0x001c1fff2e2f7589 */ /* 0x0004e800000e0000 */
[----:B------:R2:W4:Y:S01]  /*3720*/  SHFL.IDX PT, R46, R48, RZ, 0x1c1f ;  /* 0x001c1fff302e7589 */ /* 0x00052200000e0000 */
[----:B------:R-:W-:-:S05]  /*3730*/  @P1 BRA `(.L_x_188) ;  /* 0x0000379000001947 */ /* 0x000fca0003800000 */
[----:B------:R-:W-:Y:S01]  /*3740*/  ISETP.GE.AND P0, PT, R100, c[0x0][0x1d4], PT ;  /* 0x0000750064007a0c */ /* 0x000fe20003f06270 */
[----:B-1---5:R-:W-:Y:S01]  /*3750*/  IMAD.MOV.U32 R4, RZ, RZ, R16 ;  /* 0x000000ffff047224 */ /* 0x022fe200078e0010 */
[----:B------:R-:W-:Y:S01]  /*3760*/  BSSY B0, `(.L_x_189) ;  /* 0x000005b000007945 */ /* 0x000fe20003800000 */
[----:B------:R-:W-:Y:S02]  /*3770*/  IMAD.MOV.U32 R0, RZ, RZ, R17 ;  /* 0x000000ffff007224 */ /* 0x000fe400078e0011 */
[----:B------:R-:W-:Y:S02]  /*3780*/  IMAD.MOV.U32 R6, RZ, RZ, R18 ;  /* 0x000000ffff067224 */ /* 0x000fe400078e0012 */
[----:B------:R-:W-:Y:S01]  /*3790*/  IMAD.MOV.U32 R5, RZ, RZ, R19 ;  /* 0x000000ffff057224 */ /* 0x000fe200078e0013 */
[----:B------:R-:W-:Y:S01]  /*37a0*/  PRMT R23, R0, 0x5410, R4 ;  /* 0x0000541000177816 */ /* 0x000fe20000000004 */
[----:B------:R-:W-:Y:S02]  /*37b0*/  IMAD.MOV.U32 R4, RZ, RZ, R12 ;  /* 0x000000ffff047224 */ /* 0x000fe400078e000c */
[----:B------:R-:W-:Y:S01]  /*37c0*/  IMAD.MOV.U32 R0, RZ, RZ, R13 ;  /* 0x000000ffff007224 */ /* 0x000fe200078e000d */
[----:B------:R-:W-:Y:S01]  /*37d0*/  PRMT R26, R5, 0x5410, R6 ;  /* 0x00005410051a7816 */ /* 0x000fe20000000006 */
[----:B------:R-:W-:Y:S01]  /*37e0*/  IMAD.MOV.U32 R6, RZ, RZ, R14 ;  /* 0x000000ffff067224 */ /* 0x000fe200078e000e */
[----:B------:R-:W-:Y:S02]  /*37f0*/  MOV R5, R15 ;  /* 0x0000000f00057202 */ /* 0x000fe40000000f00 */
[----:B------:R-:W-:Y:S01]  /*3800*/  PRMT R21, R4, 0x5410, R0 ;  /* 0x0000541004157816 */ /* 0x000fe20000000000 */
[----:B------:R-:W-:Y:S01]  /*3810*/  IMAD.MOV.U32 R4, RZ, RZ, R8 ;  /* 0x000000ffff047224 */ /* 0x000fe200078e0008 */
[----:B------:R-:W-:Y:S02]  /*3820*/  MOV R0, R9 ;  /* 0x0000000900007202 */ /* 0x000fe40000000f00 */
[----:B------:R-:W-:Y:S01]  /*3830*/  PRMT R22, R5, 0x5410, R6 ;  /* 0x0000541005167816 */ /* 0x000fe20000000006 */
[----:B------:R-:W-:Y:S01]  /*3840*/  IMAD.MOV.U32 R6, RZ, RZ, R38 ;  /* 0x000000ffff067224 */ /* 0x000fe200078e0026 */
[----:B------:R-:W-:Y:S01]  /*3850*/  PRMT R20, R0, 0x5410, R4 ;  /* 0x0000541000147816 */ /* 0x000fe20000000004 */
[----:B------:R-:W-:Y:S01]  /*3860*/  IMAD.MOV.U32 R4, RZ, RZ, R34 ;  /* 0x000000ffff047224 */ /* 0x000fe200078e0022 */
[----:B------:R-:W-:Y:S01]  /*3870*/  MOV R0, R35 ;  /* 0x0000002300007202 */ /* 0x000fe20000000f00 */
[----:B------:R-:W-:Y:S03]  /*3880*/  IMAD.MOV.U32 R5, RZ, RZ, R39 ;  /* 0x000000ffff057224 */ /* 0x000fe600078e0027 */
[----:B------:R-:W-:Y:S01]  /*3890*/  PRMT R43, R4, 0x5410, R0 ;  /* 0x00005410042b7816 */ /* 0x000fe20000000000 */
[----:B------:R-:W-:Y:S01]  /*38a0*/  IMAD.MOV.U32 R0, RZ, RZ, R32 ;  /* 0x000000ffff007224 */ /* 0x000fe200078e0020 */
[----:B------:R-:W-:Y:S04]  /*38b0*/  PRMT R44, R6, 0x5410, R5 ;  /* 0x00005410062c7816 */ /* 0x000fe80000000005 */
[----:B------:R-:W-:Y:S01]  /*38c0*/  PRMT R42, R0, 0x7610, R42 ;  /* 0x00007610002a7816 */ /* 0x000fe2000000002a */
[----:B------:R-:W-:Y:S05]  /*38d0*/  IMAD.MOV.U32 R0, RZ, RZ, R33 ;  /* 0x000000ffff007224 */ /* 0x000fea00078e0021 */
[----:B------:R-:W-:Y:S01]  /*38e0*/  PRMT R42, R42, 0x5410, R0 ;  /* 0x000054102a2a7816 */ /* 0x000fe20000000000 */
[----:B------:R-:W-:Y:S05]  /*38f0*/  IMAD.MOV.U32 R0, RZ, RZ, R30 ;  /* 0x000000ffff007224 */ /* 0x000fea00078e001e */
[----:B------:R-:W-:Y:S02]  /*3900*/  PRMT R41, R0, 0x7610, R41 ;  /* 0x0000761000297816 */ /* 0x000fe40000000029 */
[----:B------:R-:W-:Y:S04]  /*3910*/  MOV R0, R31 ;  /* 0x0000001f00007202 */ /* 0x000fe80000000f00 */
[----:B------:R-:W-:Y:S01]  /*3920*/  PRMT R41, R41, 0x5410, R0 ;  /* 0x0000541029297816 */ /* 0x000fe20000000000 */
[----:B------:R-:W-:Y:S05]  /*3930*/  IMAD.MOV.U32 R0, RZ, RZ, R28 ;  /* 0x000000ffff007224 */ /* 0x000fea00078e001c */
[----:B------:R-:W-:Y:S01]  /*3940*/  PRMT R40, R0, 0x7610, R40 ;  /* 0x0000761000287816 */ /* 0x000fe20000000028 */
[----:B------:R-:W-:Y:S05]  /*3950*/  IMAD.MOV.U32 R0, RZ, RZ, R29 ;  /* 0x000000ffff007224 */ /* 0x000fea00078e001d */
[----:B------:R-:W-:Y:S01]  /*3960*/  PRMT R40, R40, 0x5410, R0 ;  /* 0x0000541028287816 */ /* 0x000fe20000000000 */
[----:B------:R-:W-:-:S05]  /*3970*/  @P0 BRA `(.L_x_190) ;  /* 0x0000039000000947 */ /* 0x000fca0003800000 */
[----:B------:R-:W-:Y:S01]  /*3980*/  ISETP.GE.AND P0, PT, R106, c[0x0][0x27c], PT ;  /* 0x00009f006a007a0c */ /* 0x000fe20003f06270 */
[----:B------:R-:W-:Y:S01]  /*3990*/  IMAD.MOV.U32 R4, RZ, RZ, R10 ;  /* 0x000000ffff047224 */ /* 0x000fe200078e000a */
[----:B------:R-:W-:Y:S01]  /*39a0*/  MOV R36, R11 ;  /* 0x0000000b00247202 */ /* 0x000fe20000000f00 */
[----:B------:R-:W-:Y:S10]  /*39b0*/  IMAD.MOV.U32 R0, RZ, RZ, R2 ;  /* 0x000000ffff007224 */ /* 0x000ff400078e0002 */
[----:B------:R-:W-:Y:S01]  /*39c0*/  @!P0 SHF.R.U64 R5, R10, 0x10, R11 ;  /* 0x000000100a058819 */ /* 0x000fe2000000120b */
[--C-:B------:R-:W-:Y:S01]  /*39d0*/  IMAD.MOV.U32 R10, RZ, RZ, R3.reuse ;  /* 0x000000ffff0a7224 */ /* 0x100fe200078e0003 */
[----:B------:R-:W-:Y:S02]  /*39e0*/  @!P0 SHF.R.U64 R2, R2, 0x10, R3 ;  /* 0x0000001002028819 */ /* 0x000fe40000001203 */
[----:B------:R-:W-:Y:S02]  /*39f0*/  @!P0 PRMT R37, R4, 0x5410, R5 ;  /* 0x0000541004258816 */ /* 0x000fe40000000005 */
[----:B------:R-:W-:Y:S01]  /*3a00*/  @!P0 SHF.R.U32.HI R27, RZ, 0x10, R11 ;  /* 0x00000010ff1b8819 */ /* 0x000fe2000001160b */
[----:B------:R-:W1:Y:S01]  /*3a10*/  LDS.128 R4, [R201+0x6000] ;  /* 0x00600000c9047984 */ /* 0x000e620000000c00 */
[----:B------:R-:W-:Y:S02]  /*3a20*/  @!P0 PRMT R11, R0, 0x5410, R2 ;  /* 0x00005410000b8816 */ /* 0x000fe40000000002 */
[----:B------:R-:W-:Y:S02]  /*3a30*/  @!P0 SHF.R.U32.HI R3, RZ, 0x10, R3 ;  /* 0x00000010ff038819 */ /* 0x000fe40000011603 */
[----:B------:R-:W-:Y:S01]  /*3a40*/  @!P0 PRMT R36, R36, 0x5410, R27 ;  /* 0x0000541024248816 */ /* 0x000fe2000000001b */
[----:B------:R-:W-:Y:S01]  /*3a50*/  @!P0 IMAD.U32 R2, R11, 0x10000, RZ ;  /* 0x000100000b028824 */ /* 0x000fe200078e00ff */
[----:B------:R-:W-:Y:S01]  /*3a60*/  @!P0 PRMT R3, R10, 0x5410, R3 ;  /* 0x000054100a038816 */ /* 0x000fe20000000003 */
[----:B------:R-:W-:Y:S01]  /*3a70*/  @!P0 IMAD.U32 R10, R37, 0x10000, RZ ;  /* 0x00010000250a8824 */ /* 0x000fe200078e00ff */
[C---:B-1----:R-:W-:Y:S02]  /*3a80*/  @!P0 LOP3.LUT R0, R4.reuse, 0xffff0000, RZ, 0xc0, !PT ;  /* 0xffff000004008812 */ /* 0x042fe400078ec0ff */
[----:B------:R-:W-:Y:S03]  /*3a90*/  @!P0 SHF.L.U32 R27, R4, 0x10, RZ ;  /* 0x00000010041b8819 */ /* 0x000fe600000006ff */
[C---:B------:R-:W-:Y:S02]  /*3aa0*/  @!P0 FMUL.FTZ R45, R0.reuse, R10 ;  /* 0x0000000a002d8220 */ /* 0x040fe40000410000 */
[-C--:B------:R-:W-:Y:S02]  /*3ab0*/  @!P0 FMUL.FTZ R0, R0, R2.reuse ;  /* 0x0000000200008220 */ /* 0x080fe40000410000 */
[----:B------:R-:W-:Y:S01]  /*3ac0*/  @!P0 FFMA.FTZ R45, R27, R2, -R45 ;  /* 0x000000021b2d8223 */ /* 0x000fe2000001082d */
[----:B------:R-:W-:Y:S01]  /*3ad0*/  @!P0 LOP3.LUT R2, R11, 0xffff0000, RZ, 0xc0, !PT ;  /* 0xffff00000b028812 */ /* 0x000fe200078ec0ff */
[----:B------:R-:W-:Y:S01]  /*3ae0*/  @!P0 FFMA.FTZ R0, R10, R27, R0 ;  /* 0x0000001b0a008223 */ /* 0x000fe20000010000 */
[----:B------:R-:W-:Y:S01]  /*3af0*/  @!P0 LOP3.LUT R10, R37, 0xffff0000, RZ, 0xc0, !PT ;  /* 0xffff0000250a8812 */ /* 0x000fe200078ec0ff */
[C---:B------:R-:W-:Y:S03]  /*3b00*/  @!P0 IMAD.U32 R27, R5.reuse, 0x10000, RZ ;  /* 0x00010000051b8824 */ /* 0x040fe600078e00ff */
[----:B------:R-:W-:Y:S02]  /*3b10*/  @!P0 F2FP.BF16.PACK_AB R45, R0, R45 ;  /* 0x0000002d002d823e */ /* 0x000fe400000010ff */
[----:B------:R-:W-:Y:S03]  /*3b20*/  @!P0 LOP3.LUT R0, R5, 0xffff0000, RZ, 0xc0, !PT ;  /* 0xffff000005008812 */ /* 0x000fe600078ec0ff */
[----:B------:R-:W-:Y:S02]  /*3b30*/  @!P0 IMAD.MOV.U32 R4, RZ, RZ, R45 ;  /* 0x000000ffff048224 */ /* 0x000fe400078e002d */
[C---:B------:R-:W-:Y:S02]  /*3b40*/  @!P0 FMUL.FTZ R11, R0.reuse, R10 ;  /* 0x0000000a000b8220 */ /* 0x040fe40000410000 */
[-C--:B------:R-:W-:Y:S02]  /*3b50*/  @!P0 FMUL.FTZ R0, R0, R2.reuse ;  /* 0x0000000200008220 */ /* 0x080fe40000410000 */
[----:B------:R-:W-:Y:S02]  /*3b60*/  @!P0 FFMA.FTZ R11, R27, R2, -R11 ;  /* 0x000000021b0b8223 */ /* 0x000fe4000001080b */
[----:B------:R-:W-:Y:S01]  /*3b70*/  @!P0 FFMA.FTZ R0, R10, R27, R0 ;  /* 0x0000001b0a008223 */ /* 0x000fe20000010000 */
[----:B------:R-:W-:Y:S04]  /*3b80*/  @!P0 SHF.L.U32 R10, R36, 0x10, RZ ;  /* 0x00000010240a8819 */ /* 0x000fe800000006ff */
[----:B------:R-:W-:Y:S02]  /*3b90*/  @!P0 F2FP.BF16.PACK_AB R2, R0, R11 ;  /* 0x0000000b0002823e */ /* 0x000fe400000010ff */
[C---:B------:R-:W-:Y:S02]  /*3ba0*/  @!P0 LOP3.LUT R0, R6.reuse, 0xffff0000, RZ, 0xc0, !PT ;  /* 0xffff000006008812 */ /* 0x040fe400078ec0ff */
[----:B------:R-:W-:Y:S01]  /*3bb0*/  @!P0 SHF.L.U32 R11, R6, 0x10, RZ ;  /* 0x00000010060b8819 */ /* 0x000fe200000006ff */
[----:B------:R-:W-:Y:S02]  /*3bc0*/  @!P0 IMAD.MOV.U32 R5, RZ, RZ, R2 ;  /* 0x000000ffff058224 */ /* 0x000fe400078e0002 */
[C---:B------:R-:W-:Y:S01]  /*3bd0*/  @!P0 IMAD.U32 R2, R3.reuse, 0x10000, RZ ;  /* 0x0001000003028824 */ /* 0x040fe200078e00ff */
[----:B------:R-:W-:Y:S01]  /*3be0*/  @!P0 LOP3.LUT R3, R3, 0xffff0000, RZ, 0xc0, !PT ;  /* 0xffff000003038812 */ /* 0x000fe200078ec0ff */
[C---:B------:R-:W-:Y:S02]  /*3bf0*/  @!P0 FMUL.FTZ R27, R0.reuse, R10 ;  /* 0x0000000a001b8220 */ /* 0x040fe40000410000 */
[-C--:B------:R-:W-:Y:S02]  /*3c00*/  @!P0 FMUL.FTZ R0, R0, R2.reuse ;  /* 0x0000000200008220 */ /* 0x080fe40000410000 */
[----:B------:R-:W-:Y:S01]  /*3c10*/  @!P0 FFMA.FTZ R37, R11, R2, -R27 ;  /* 0x000000020b258223 */ /* 0x000fe2000001081b */
[C---:B------:R-:W-:Y:S01]  /*3c20*/  @!P0 LOP3.LUT R2, R7.reuse, 0xffff0000, RZ, 0xc0, !PT ;  /* 0xffff000007028812 */ /* 0x040fe200078ec0ff */
[----:B------:R-:W-:Y:S01]  /*3c30*/  @!P0 FFMA.FTZ R0, R10, R11, R0 ;  /* 0x0000000b0a008223 */ /* 0x000fe20000010000 */
[----:B------:R-:W-:Y:S02]  /*3c40*/  @!P0 LOP3.LUT R10, R36, 0xffff0000, RZ, 0xc0, !PT ;  /* 0xffff0000240a8812 */ /* 0x000fe400078ec0ff */
[----:B------:R-:W-:Y:S02]  /*3c50*/  @!P0 SHF.L.U32 R11, R7, 0x10, RZ ;  /* 0x00000010070b8819 */ /* 0x000fe400000006ff */
[----:B------:R-:W-:Y:S01]  /*3c60*/  @!P0 F2FP.BF16.PACK_AB R0, R0, R37 ;  /* 0x000000250000823e */ /* 0x000fe200000010ff */
[C---:B------:R-:W-:Y:S02]  /*3c70*/  @!P0 FMUL.FTZ R27, R2.reuse, R10 ;  /* 0x0000000a021b8220 */ /* 0x040fe40000410000 */
[-C--:B------:R-:W-:Y:S02]  /*3c80*/  @!P0 FMUL.FTZ R2, R2, R3.reuse ;  /* 0x0000000302028220 */ /* 0x080fe40000410000 */
[----:B------:R-:W-:Y:S02]  /*3c90*/  @!P0 FFMA.FTZ R27, R11, R3, -R27 ;  /* 0x000000030b1b8223 */ /* 0x000fe4000001081b */
[----:B------:R-:W-:Y:S01]  /*3ca0*/  @!P0 FFMA.FTZ R2, R10, R11, R2 ;  /* 0x0000000b0a028223 */ /* 0x000fe20000010002 */
[----:B----4-:R-:W-:Y:S01]  /*3cb0*/  LEA R10, P1, R100, R46, 0x1 ;  /* 0x0000002e640a7211 */ /* 0x010fe200078208ff */
[----:B------:R-:W-:Y:S03]  /*3cc0*/  @!P0 IMAD.MOV.U32 R6, RZ, RZ, R0 ;  /* 0x000000ffff068224 */ /* 0x000fe600078e0000 */
[----:B------:R-:W-:Y:S02]  /*3cd0*/  @!P0 F2FP.BF16.PACK_AB R2, R2, R27 ;  /* 0x0000001b0202823e */ /* 0x000fe400000010ff */
[----:B---3--:R-:W-:Y:S02]  /*3ce0*/  LEA.HI.X R11, R100, R47, R101, 0x1, P1 ;  /* 0x0000002f640b7211 */ /* 0x008fe400008f0c65 */
[----:B------:R-:W-:Y:S05]  /*3cf0*/  @!P0 MOV R7, R2 ;  /* 0x0000000200078202 */ /* 0x000fea0000000f00 */
[----:B------:R1:W-:Y:S02]  /*3d00*/  ST.E.128 [R10.64], R4 ;  /* 0x000000040a007985 */ /* 0x0003e4000c101d0a */
.L_x_190:
[----:B------:R-:W-:Y:S05]  /*3d10*/  BSYNC B0 ;  /* 0x0000000000007941 */ /* 0x000fea0003800000 */
.L_x_189:
[----:B------:R-:W-:Y:S01]  /*3d20*/  ISETP.GE.AND P0, PT, R25, c[0x0][0x1d4], PT ;  /* 0x0000750019007a0c */ /* 0x000fe20003f06270 */
[----:B------:R-:W-:Y:S01]  /*3d30*/  @!UPT UIADD3 URZ, URZ, URZ, URZ ;  /* 0x0000003f3f3ff290 */ /* 0x000fe2000fffe03f */
[----:B------:R-:W-:Y:S11]  /*3d40*/  BSSY B0, `(.L_x_191) ;  /* 0x0000039000007945 */ /* 0x000ff60003800000 */
[----:B------:R-:W-:-:S05]  /*3d50*/  @P0 BRA `(.L_x_192) ;  /* 0x0000037000000947 */ /* 0x000fca0003800000 */
[----:B------:R-:W-:Y:S01]  /*3d60*/  ISETP.GE.AND P0, PT, R143, c[0x0][0x27c], PT ;  /* 0x00009f008f007a0c */ /* 0x000fe20003f06270 */
[----:B-1----:R-:W1:Y:S11]  /*3d70*/  LDS.128 R4, [R202+0x6000] ;  /* 0x00600000ca047984 */ /* 0x002e760000000c00 */
[----:B------:R-:W-:Y:S01]  /*3d80*/  @!UPT UIADD3 URZ, URZ, URZ, URZ ;  /* 0x0000003f3f3ff290 */ /* 0x000fe2000fffe03f */
[----:B------:R-:W-:Y:S02]  /*3d90*/  @!P0 SHF.R.U64 R2, R28, 0x10, R29 ;  /* 0x000000101c028819 */ /* 0x000fe4000000121d */
[--C-:B------:R-:W-:Y:S02]  /*3da0*/  @!P0 SHF.R.U64 R0, R8, 0x10, R9.reuse ;  /* 0x0000001008008819 */ /* 0x100fe40000001209 */
[----:B------:R-:W-:Y:S02]  /*3db0*/  @!P0 PRMT R11, R40, 0x5410, R2 ;  /* 0x00005410280b8816 */ /* 0x000fe40000000002 */
[C---:B------:R-:W-:Y:S02]  /*3dc0*/  @!P0 PRMT R2, R20.reuse, 0x5432, R0 ;  /* 0x0000543214028816 */ /* 0x040fe40000000000 */
[----:B------:R-:W-:Y:S01]  /*3dd0*/  @!P0 SHF.R.U32.HI R3, RZ, 0x10, R9 ;  /* 0x00000010ff038819 */ /* 0x000fe20000011609 */
[C---:B------:R-:W-:Y:S01]  /*3de0*/  @!P0 IMAD.U32 R9, R11.reuse, 0x10000, RZ ;  /* 0x000100000b098824 */ /* 0x040fe200078e00ff */
[----:B------:R-:W-:Y:S02]  /*3df0*/  @!P0 SHF.R.U32.HI R10, RZ, 0x10, R29 ;  /* 0x00000010ff0a8819 */ /* 0x000fe4000001161d */
[----:B------:R-:W-:Y:S01]  /*3e00*/  @!P0 PRMT R8, R20, 0x5410, R3 ;  /* 0x0000541014088816 */ /* 0x000fe20000000003 */
[----:B------:R-:W-:Y:S01]  /*3e10*/  @!P0 IMAD.U32 R3, R2, 0x10000, RZ ;  /* 0x0001000002038824 */ /* 0x000fe200078e00ff */
[----:B------:R-:W-:Y:S02]  /*3e20*/  @!P0 PRMT R27, R40, 0x5432, R10 ;  /* 0x00005432281b8816 */ /* 0x000fe4000000000a */
[----:B------:R-:W-:Y:S01]  /*3e30*/  @!P0 LOP3.LUT R2, R2, 0xffff0000, RZ, 0xc0, !PT ;  /* 0xffff000002028812 */ /* 0x000fe200078ec0ff */
[C---:B-1----:R-:W-:Y:S01]  /*3e40*/  @!P0 IMAD.U32 R10, R4.reuse, 0x10000, RZ ;  /* 0x00010000040a8824 */ /* 0x042fe200078e00ff */
[----:B------:R-:W-:Y:S05]  /*3e50*/  @!P0 LOP3.LUT R0, R4, 0xffff0000, RZ, 0xc0, !PT ;  /* 0xffff000004008812 */ /* 0x000fea00078ec0ff */
[C---:B------:R-:W-:Y:S02]  /*3e60*/  @!P0 FMUL.FTZ R20, R0.reuse, R9 ;  /* 0x0000000900148220 */ /* 0x040fe40000410000 */
[-C--:B------:R-:W-:Y:S02]  /*3e70*/  @!P0 FMUL.FTZ R0, R0, R3.reuse ;  /* 0x0000000300008220 */ /* 0x080fe40000410000 */
[----:B------:R-:W-:Y:S01]  /*3e80*/  @!P0 FFMA.FTZ R20, R10, R3, -R20 ;  /* 0x000000030a148223 */ /* 0x000fe20000010814 */
[----:B------:R-:W-:Y:S01]  /*3e90*/  @!P0 LOP3.LUT R3, R11, 0xffff0000, RZ, 0xc0, !PT ;  /* 0xffff00000b038812 */ /* 0x000fe200078ec0ff */
[----:B------:R-:W-:Y:S01]  /*3ea0*/  @!P0 FFMA.FTZ R0, R9, R10, R0 ;  /* 0x0000000a09008223 */ /* 0x000fe20000010000 */
[C---:B------:R-:W-:Y:S04]  /*3eb0*/  @!P0 SHF.L.U32 R9, R5.reuse, 0x10, RZ ;  /* 0x0000001005098819 */ /* 0x040fe800000006ff */
[----:B------:R-:W-:Y:S02]  /*3ec0*/  @!P0 F2FP.BF16.PACK_AB R10, R0, R20 ;  /* 0x00000014000a823e */ /* 0x000fe400000010ff */
[----:B------:R-:W-:Y:S03]  /*3ed0*/  @!P0 LOP3.LUT R0, R5, 0xffff0000, RZ, 0xc0, !PT ;  /* 0xffff000005008812 */ /* 0x000fe600078ec0ff */
[----:B------:R-:W-:Y:S02]  /*3ee0*/  @!P0 IMAD.MOV.U32 R4, RZ, RZ, R10 ;  /* 0x000000ffff048224 */ /* 0x000fe400078e000a */
[C---:B------:R-:W-:Y:S02]  /*3ef0*/  @!P0 FMUL.FTZ R11, R0.reuse, R3 ;  /* 0x00000003000b8220 */ /* 0x040fe40000410000 */
[-C--:B------:R-:W-:Y:S02]  /*3f00*/  @!P0 FMUL.FTZ R0, R0, R2.reuse ;  /* 0x0000000200008220 */ /* 0x080fe40000410000 */
[----:B------:R-:W-:Y:S02]  /*3f10*/  @!P0 FFMA.FTZ R11, R9, R2, -R11 ;  /* 0x00000002090b8223 */ /* 0x000fe4000001080b */
[----:B------:R-:W-:Y:S02]  /*3f20*/  @!P0 FFMA.FTZ R0, R3, R9, R0 ;  /* 0x0000000903008223 */ /* 0x000fe40000010000 */
[----:B------:R-:W-:Y:S02]  /*3f30*/  @!P0 IMAD.U32 R3, R27, 0x10000, RZ ;  /* 0x000100001b038824 */ /* 0x000fe400078e00ff */
[----:B------:R-:W-:Y:S01]  /*3f40*/  @!P0 IMAD.U32 R9, R6, 0x10000, RZ ;  /* 0x0001000006098824 */ /* 0x000fe200078e00ff */
[----:B------:R-:W-:Y:S02]  /*3f50*/  @!P0 F2FP.BF16.PACK_AB R2, R0, R11 ;  /* 0x0000000b0002823e */ /* 0x000fe400000010ff */
[----:B------:R-:W-:Y:S02]  /*3f60*/  @!P0 LOP3.LUT R0, R6, 0xffff0000, RZ, 0xc0, !PT ;  /* 0xffff000006008812 */ /* 0x000fe400078ec0ff */
[----:B------:R-:W-:Y:S01]  /*3f70*/  @!P0 MOV R5, R2 ;  /* 0x0000000200058202 */ /* 0x000fe20000000f00 */
[----:B------:R-:W-:Y:S02]  /*3f80*/  @!P0 IMAD.U32 R2, R8, 0x10000, RZ ;  /* 0x0001000008028824 */ /* 0x000fe400078e00ff */
[C---:B------:R-:W-:Y:S02]  /*3f90*/  @!P0 FMUL.FTZ R10, R0.reuse, R3 ;  /* 0x00000003000a8220 */ /* 0x040fe40000410000 */
[-C--:B------:R-:W-:Y:S02]  /*3fa0*/  @!P0 FMUL.FTZ R0, R0, R2.reuse ;  /* 0x0000000200008220 */ /* 0x080fe40000410000 */
[----:B------:R-:W-:Y:S01]  /*3fb0*/  @!P0 FFMA.FTZ R20, R9, R2, -R10 ;  /* 0x0000000209148223 */ /* 0x000fe2000001080a */
[----:B------:R-:W-:Y:S01]  /*3fc0*/  @!P0 LOP3.LUT R2, R7, 0xffff0000, RZ, 0xc0, !PT ;  /* 0xffff000007028812 */ /* 0x000fe200078ec0ff */
[----:B------:R-:W-:Y:S01]  /*3fd0*/  @!P0 FFMA.FTZ R0, R3, R9, R0 ;  /* 0x0000000903008223 */ /* 0x000fe20000010000 */
[----:B------:R-:W-:Y:S02]  /*3fe0*/  @!P0 LOP3.LUT R9, R27, 0xffff0000, RZ, 0xc0, !PT ;  /* 0xffff00001b098812 */ /* 0x000fe400078ec0ff */
[----:B------:R-:W-:Y:S02]  /*3ff0*/  @!P0 LOP3.LUT R3, R8, 0xffff0000, RZ, 0xc0, !PT ;  /* 0xffff000008038812 */ /* 0x000fe400078ec0ff */
[----:B------:R-:W-:Y:S01]  /*4000*/  @!P0 SHF.L.U32 R10, R7, 0x10, RZ ;  /* 0x00000010070a8819 */ /* 0x000fe200000006ff */
[----:B------:R-:W-:Y:S01]  /*4010*/  @!P0 FMUL.FTZ R8, R2, R9 ;  /* 0x0000000902088220 */ /* 0x000fe20000410000 */
[----:B------:R-:W-:Y:S01]  /*4020*/  @!P0 F2FP.BF16.PACK_AB R0, R0, R20 ;  /* 0x000000140000823e */ /* 0x000fe200000010ff */
[-C--:B------:R-:W-:Y:S02]  /*4030*/  @!P0 FMUL.FTZ R2, R2, R3.reuse ;  /* 0x0000000302028220 */ /* 0x080fe40000410000 */
[----:B------:R-:W-:Y:S02]  /*4040*/  @!P0 FFMA.FTZ R11, R10, R3, -R8 ;  /* 0x000000030a0b8223 */ /* 0x000fe40000010808 */
[----:B------:R-:W-:Y:S02]  /*4050*/  @!P0 FFMA.FTZ R2, R9, R10, R2 ;  /* 0x0000000a09028223 */ /* 0x000fe40000010002 */
[----:B------:R-:W-:Y:S02]  /*4060*/  IMAD.SHL.U32 R3, R215, 0x8, RZ ;  /* 0x00000008d7037824 */ /* 0x000fe400078e00ff */
[----:B------:R-:W-:Y:S01]  /*4070*/  @!P0 IMAD.MOV.U32 R6, RZ, RZ, R0 ;  /* 0x000000ffff068224 */ /* 0x000fe200078e0000 */
[----:B------:R-:W-:Y:S02]  /*4080*/  @!P0 F2FP.BF16.PACK_AB R2, R2, R11 ;  /* 0x0000000b0202823e */ /* 0x000fe400000010ff */
[C---:B----4-:R-:W-:Y:S02]  /*4090*/  LEA R8, P1, R3.reuse, R46, 0x1 ;  /* 0x0000002e03087211 */ /* 0x050fe400078208ff */
[----:B------:R-:W-:Y:S02]  /*40a0*/  @!P0 MOV R7, R2 ;  /* 0x0000000200078202 */ /* 0x000fe40000000f00 */
[----:B---3--:R-:W-:Y:S05]  /*40b0*/  LEA.HI.X.SX32 R9, R3, R47, 0x1, P1 ;  /* 0x0000002f03097211 */ /* 0x008fea00008f0eff */
[----:B------:R1:W-:Y:S04]  /*40c0*/  ST.E.128 [R8.64], R4 ;  /* 0x0000000408007985 */ /* 0x0003e8000c101d0a */
.L_x_192:
[----:B------:R-:W-:Y:S05]  /*40d0*/  BSYNC B0 ;  /* 0x0000000000007941 */ /* 0x000fea0003800000 */
.L_x_191:
        /* <DEDUP_REMOVED lines=8> */
[----:B------:R-:W-:Y:S02]  /*4160*/  @!P0 SHF.R.U64 R0, R12, 0x10, R13 ;  /* 0x000000100c008819 */ /* 0x000fe4000000120d */
[----:B------:R-:W-:Y:S02]  /*4170*/  @!P0 PRMT R11, R41, 0x5410, R3 ;  /* 0x00005410290b8816 */ /* 0x000fe40000000003 */
[----:B------:R-:W-:Y:S02]  /*4180*/  @!P0 PRMT R3, R21, 0x5410, R0 ;  /* 0x0000541015038816 */ /* 0x000fe40000000000 */
[----:B------:R-:W-:Y:S01]  /*4190*/  @!P0 SHF.R.U32.HI R8, RZ, 0x10, R31 ;  /* 0x00000010ff088819 */ /* 0x000fe2000001161f */
[----:B------:R-:W-:Y:S01]  /*41a0*/  @!P0 IMAD.U32 R9, R11, 0x10000, RZ ;  /* 0x000100000b098824 */ /* 0x000fe200078e00ff */
[----:B------:R-:W-:Y:S02]  /*41b0*/  @!P0 SHF.R.U32.HI R2, RZ, 0x10, R13 ;  /* 0x00000010ff028819 */ /* 0x000fe4000001160d */
[----:B------:R-:W-:Y:S02]  /*41c0*/  @!P0 PRMT R12, R41, 0x5432, R8 ;  /* 0x00005432290c8816 */ /* 0x000fe40000000008 */
[----:B------:R-:W-:Y:S01]  /*41d0*/  @!P0 PRMT R8, R21, 0x5432, R2 ;  /* 0x0000543215088816 */ /* 0x000fe20000000002 */
[C---:B------:R-:W-:Y:S01]  /*41e0*/  @!P0 IMAD.U32 R2, R3.reuse, 0x10000, RZ ;  /* 0x0001000003028824 */ /* 0x040fe200078e00ff */
        /* <DEDUP_REMOVED lines=8> */
[----:B------:R-:W-:Y:S02]  /*4270*/  @!P0 LOP3.LUT R9, R11, 0xffff0000, RZ, 0xc0, !PT ;  /* 0xffff00000b098812 */ /* 0x000fe400078ec0ff */
[----:B------:R-:W-:Y:S03]  /*4280*/  @!P0 SHF.L.U32 R10, R5, 0x10, RZ ;  /* 0x00000010050a8819 */ /* 0x000fe600000006ff */
[C---:B------:R-:W-:Y:S02]  /*4290*/  @!P0 FMUL.FTZ R11, R2.reuse, R9 ;  /* 0x00000009020b8220 */ /* 0x040fe40000410000 */
[-C--:B------:R-:W-:Y:S02]  /*42a0*/  @!P0 FMUL.FTZ R2, R2, R3.reuse ;  /* 0x0000000302028220 */ /* 0x080fe40000410000 */
[----:B------:R-:W-:Y:S02]  /*42b0*/  @!P0 FFMA.FTZ R11, R10, R3, -R11 ;  /* 0x000000030a0b8223 */ /* 0x000fe4000001080b */
[----:B------:R-:W-:Y:S01]  /*42c0*/  @!P0 FFMA.FTZ R2, R9, R10, R2 ;  /* 0x0000000a09028223 */ /* 0x000fe20000010002 */
[----:B------:R-:W-:Y:S01]  /*42d0*/  @!P0 F2FP.BF16.PACK_AB R10, R0, R13 ;  /* 0x0000000d000a823e */ /* 0x000fe200000010ff */
[----:B------:R-:W-:Y:S01]  /*42e0*/  @!P0 IMAD.U32 R9, R12, 0x10000, RZ ;  /* 0x000100000c098824 */ /* 0x000fe200078e00ff */
[----:B------:R-:W-:Y:S01]  /*42f0*/  @!P0 LOP3.LUT R0, R6, 0xffff0000, RZ, 0xc0, !PT ;  /* 0xffff000006008812 */ /* 0x000fe200078ec0ff */
[----:B------:R-:W-:Y:S01]  /*4300*/  @!P0 IMAD.U32 R3, R8, 0x10000, RZ ;  /* 0x0001000008038824 */ /* 0x000fe200078e00ff */
[----:B------:R-:W-:Y:S02]  /*4310*/  @!P0 F2FP.BF16.PACK_AB R2, R2, R11 ;  /* 0x0000000b0202823e */ /* 0x000fe400000010ff */
[----:B------:R-:W-:Y:S01]  /*4320*/  @!P0 MOV R4, R10 ;  /* 0x0000000a00048202 */ /* 0x000fe20000000f00 */
[----:B------:R-:W-:Y:S01]  /*4330*/  @!P0 IMAD.U32 R10, R6, 0x10000, RZ ;  /* 0x00010000060a8824 */ /* 0x000fe200078e00ff */
[----:B------:R-:W-:Y:S01]  /*4340*/  @!P0 LOP3.LUT R11, R12, 0xffff0000, RZ, 0xc0, !PT ;  /* 0xffff00000c0b8812 */ /* 0x000fe200078ec0ff */
[C---:B------:R-:W-:Y:S02]  /*4350*/  @!P0 FMUL.FTZ R13, R0.reuse, R9 ;  /* 0x00000009000d8220 */ /* 0x040fe40000410000 */
[----:B------:R-:W-:Y:S01]  /*4360*/  @!P0 IMAD.MOV.U32 R5, RZ, RZ, R2 ;  /* 0x000000ffff058224 */ /* 0x000fe200078e0002 */
[----:B------:R-:W-:Y:S01]  /*4370*/  @!P0 LOP3.LUT R2, R7, 0xffff0000, RZ, 0xc0, !PT ;  /* 0xffff000007028812 */ /* 0x000fe200078ec0ff */
[-C--:B------:R-:W-:Y:S02]  /*4380*/  @!P0 FMUL.FTZ R0, R0, R3.reuse ;  /* 0x0000000300008220 */ /* 0x080fe40000410000 */
[----:B------:R-:W-:Y:S01]  /*4390*/  @!P0 FFMA.FTZ R20, R10, R3, -R13 ;  /* 0x000000030a148223 */ /* 0x000fe2000001080d */
[----:B------:R-:W-:Y:S01]  /*43a0*/  @!P0 LOP3.LUT R3, R8, 0xffff0000, RZ, 0xc0, !PT ;  /* 0xffff000008038812 */ /* 0x000fe200078ec0ff */
[----:B------:R-:W-:Y:S01]  /*43b0*/  @!P0 FFMA.FTZ R0, R9, R10, R0 ;  /* 0x0000000a09008223 */ /* 0x000fe20000010000 */
[----:B------:R-:W-:Y:S01]  /*43c0*/  @!P0 SHF.L.U32 R8, R7, 0x10, RZ ;  /* 0x0000001007088819 */ /* 0x000fe200000006ff */
[C---:B------:R-:W-:Y:S01]  /*43d0*/  @!P0 FMUL.FTZ R10, R2.reuse, R11 ;  /* 0x0000000b020a8220 */ /* 0x040fe20000410000 */
[----:B---3--:R-:W-:Y:S01]  /*43e0*/  MOV R13, R47 ;  /* 0x0000002f000d7202 */ /* 0x008fe20000000f00 */
[-C--:B------:R-:W-:Y:S01]  /*43f0*/  @!P0 FMUL.FTZ R2, R2, R3.reuse ;  /* 0x0000000302028220 */ /* 0x080fe20000410000 */
[----:B------:R-:W-:Y:S01]  /*4400*/  @!P0 F2FP.BF16.PACK_AB R0, R0, R20 ;  /* 0x000000140000823e */ /* 0x000fe200000010ff */
[----:B------:R-:W-:Y:S02]  /*4410*/  IMAD.SHL.U32 R9, R214, 0x8, RZ ;  /* 0x00000008d6097824 */ /* 0x000fe400078e00ff */
[----:B----4-:R-:W-:Y:S02]  /*4420*/  IMAD.MOV.U32 R12, RZ, RZ, R46 ;  /* 0x000000ffff0c7224 */ /* 0x010fe400078e002e */
[----:B------:R-:W-:Y:S02]  /*4430*/  @!P0 FFMA.FTZ R10, R8, R3, -R10 ;  /* 0x00000003080a8223 */ /* 0x000fe4000001080a */
[----:B------:R-:W-:Y:S01]  /*4440*/  @!P0 FFMA.FTZ R2, R11, R8, R2 ;  /* 0x000000080b028223 */ /* 0x000fe20000010002 */
[C---:B------:R-:W-:Y:S01]  /*4450*/  LEA R12, P1, R9.reuse, R12, 0x1 ;  /* 0x0000000c090c7211 */ /* 0x040fe200078208ff */
[----:B------:R-:W-:Y:S03]  /*4460*/  @!P0 IMAD.MOV.U32 R6, RZ, RZ, R0 ;  /* 0x000000ffff068224 */ /* 0x000fe600078e0000 */
[----:B------:R-:W-:Y:S02]  /*4470*/  @!P0 F2FP.BF16.PACK_AB R2, R2, R10 ;  /* 0x0000000a0202823e */ /* 0x000fe400000010ff */
[----:B------:R-:W-:Y:S02]  /*4480*/  LEA.HI.X.SX32 R13, R9, R13, 0x1, P1 ;  /* 0x0000000d090d7211 */ /* 0x000fe400008f0eff */
[----:B------:R-:W-:Y:S05]  /*4490*/  @!P0 MOV R7, R2 ;  /* 0x0000000200078202 */ /* 0x000fea0000000f00 */
[----:B------:R1:W-:Y:S02]  /*44a0*/  ST.E.128 [R12.64], R4 ;  /* 0x000000040c007985 */ /* 0x0003e4000c101d0a */
.L_x_194:
[----:B------:R-:W-:Y:S05]  /*44b0*/  BSYNC B0 ;  /* 0x0000000000007941 */ /* 0x000fea0003800000 */
.L_x_193:
[----:B------:R-:W-:Y:S01]  /*44c0*/  ISETP.GE.AND P0, PT, R205, c[0x0][0x1d4], PT ;  /* 0x00007500cd007a0c */ /* 0x000fe20003f06270 */
[----:B------:R-:W-:Y:S01]  /*44d0*/  @!UPT UIADD3 URZ, URZ, URZ, URZ ;  /* 0x0000003f3f3ff290 */ /* 0x000fe2000fffe03f */
[----:B------:R-:W-:Y:S11]  /*44e0*/  BSSY B0, `(.L_x_195) ;  /* 0x0000038000007945 */ /* 0x000ff60003800000 */
[----:B------:R-:W-:-:S05]  /*44f0*/  @P0 BRA `(.L_x_196) ;  /* 0x0000036000000947 */ /* 0x000fca0003800000 */
[C---:B----4-:R-:W-:Y:S01]  /*4500*/  LEA R20, P0, R205.reuse, R46, 0x1 ;  /* 0x0000002ecd147211 */ /* 0x050fe200078008ff */
[----:B-1----:R-:W1:Y:S03]  /*4510*/  LDS.128 R8, [R202+0x8000] ;  /* 0x00800000ca087984 */ /* 0x002e660000000c00 */
[----:B---3--:R-:W-:Y:S02]  /*4520*/  LEA.HI.X R21, R205, R47, R222, 0x1, P0 ;  /* 0x0000002fcd157211 */ /* 0x008fe400000f0cde */
[----:B------:R-:W-:Y:S11]  /*4530*/  ISETP.GE.AND P0, PT, R142, c[0x0][0x27c], PT ;  /* 0x00009f008e007a0c */ /* 0x000ff60003f06270 */
[----:B------:R-:W-:Y:S02]  /*4540*/  @!UPT UIADD3 URZ, URZ, URZ, URZ ;  /* 0x0000003f3f3ff290 */ /* 0x000fe4000fffe03f */
[----:B------:R-:W-:Y:S02]  /*4550*/  @!P0 SHF.R.U64 R0, R14, 0x10, R15 ;  /* 0x000000100e008819 */ /* 0x000fe4000000120f */
[----:B------:R-:W-:Y:S02]  /*4560*/  @!P0 SHF.R.U64 R3, R32, 0x10, R33 ;  /* 0x0000001020038819 */ /* 0x000fe40000001221 */
[----:B------:R-:W-:Y:S02]  /*4570*/  @!P0 SHF.R.U32.HI R2, RZ, 0x10, R15 ;  /* 0x00000010ff028819 */ /* 0x000fe4000001160f */
[----:B------:R-:W-:Y:S02]  /*4580*/  @!P0 SHF.R.U32.HI R5, RZ, 0x10, R33 ;  /* 0x00000010ff058819 */ /* 0x000fe40000011621 */
[----:B------:R-:W-:Y:S02]  /*4590*/  @!P0 PRMT R0, R22, 0x5432, R0 ;  /* 0x0000543216008816 */ /* 0x000fe40000000000 */
[C---:B------:R-:W-:Y:S02]  /*45a0*/  @!P0 PRMT R4, R42.reuse, 0x5410, R3 ;  /* 0x000054102a048816 */ /* 0x040fe40000000003 */
[----:B------:R-:W-:Y:S01]  /*45b0*/  @!P0 PRMT R15, R42, 0x5432, R5 ;  /* 0x000054322a0f8816 */ /* 0x000fe20000000005 */
[----:B------:R-:W-:Y:S01]  /*45c0*/  @!P0 IMAD.U32 R6, R0, 0x10000, RZ ;  /* 0x0001000000068824 */ /* 0x000fe200078e00ff */
[----:B------:R-:W-:Y:S01]  /*45d0*/  @!P0 PRMT R5, R22, 0x5410, R2 ;  /* 0x0000541016058816 */ /* 0x000fe20000000002 */
[C---:B------:R-:W-:Y:S01]  /*45e0*/  @!P0 IMAD.U32 R7, R4.reuse, 0x10000, RZ ;  /* 0x0001000004078824 */ /* 0x040fe200078e00ff */
[----:B------:R-:W-:Y:S02]  /*45f0*/  @!P0 LOP3.LUT R13, R4, 0xffff0000, RZ, 0xc0, !PT ;  /* 0xffff0000040d8812 */ /* 0x000fe400078ec0ff */
[----:B------:R-:W-:Y:S01]  /*4600*/  @!P0 LOP3.LUT R4, R0, 0xffff0000, RZ, 0xc0, !PT ;  /* 0xffff000000048812 */ /* 0x000fe200078ec0ff */
[C---:B-1----:R-:W-:Y:S01]  /*4610*/  @!P0 IMAD.U32 R12, R8.reuse, 0x10000, RZ ;  /* 0x00010000080c8824 */ /* 0x042fe200078e00ff */
[----:B------:R-:W-:Y:S02]  /*4620*/  @!P0 LOP3.LUT R2, R8, 0xffff0000, RZ, 0xc0, !PT ;  /* 0xffff000008028812 */ /* 0x000fe400078ec0ff */
[C---:B------:R-:W-:Y:S02]  /*4630*/  @!P0 LOP3.LUT R3, R9.reuse, 0xffff0000, RZ, 0xc0, !PT ;  /* 0xffff000009038812 */ /* 0x040fe400078ec0ff */
[----:B------:R-:W-:Y:S01]  /*4640*/  @!P0 SHF.L.U32 R14, R9, 0x10, RZ ;  /* 0x00000010090e8819 */ /* 0x000fe200000006ff */
[C---:B------:R-:W-:Y:S02]  /*4650*/  @!P0 FMUL.FTZ R0, R2.reuse, R6 ;  /* 0x0000000602008220 */ /* 0x040fe40000410000 */
[----:B------:R-:W-:Y:S02]  /*4660*/  @!P0 FMUL.FTZ R22, R2, R7 ;  /* 0x0000000702168220 */ /* 0x000fe40000410000 */
[C---:B------:R-:W-:Y:S02]  /*4670*/  @!P0 FMUL.FTZ R27, R3.reuse, R13 ;  /* 0x0000000d031b8220 */ /* 0x040fe40000410000 */
[----:B------:R-:W-:Y:S01]  /*4680*/  @!P0 FMUL.FTZ R2, R3, R4 ;  /* 0x0000000403028220 */ /* 0x000fe20000410000 */
[----:B------:R-:W-:Y:S01]  /*4690*/  @!P0 LOP3.LUT R3, R10, 0xffff0000, RZ, 0xc0, !PT ;  /* 0xffff00000a038812 */ /* 0x000fe200078ec0ff */
[----:B------:R-:W-:Y:S02]  /*46a0*/  @!P0 FFMA.FTZ R0, R7, R12, R0 ;  /* 0x0000000c07008223 */ /* 0x000fe40000010000 */
[----:B------:R-:W-:Y:S02]  /*46b0*/  @!P0 IMAD.U32 R7, R15, 0x10000, RZ ;  /* 0x000100000f078824 */ /* 0x000fe400078e00ff */
[----:B------:R-:W-:Y:S01]  /*46c0*/  @!P0 FFMA.FTZ R22, R12, R6, -R22 ;  /* 0x000000060c168223 */ /* 0x000fe20000010816 */
[----:B------:R-:W-:Y:S01]  /*46d0*/  @!P0 SHF.L.U32 R6, R5, 0x10, RZ ;  /* 0x0000001005068819 */ /* 0x000fe200000006ff */
[----:B------:R-:W-:Y:S01]  /*46e0*/  @!P0 FFMA.FTZ R27, R14, R4, -R27 ;  /* 0x000000040e1b8223 */ /* 0x000fe2000001081b */
[----:B------:R-:W-:Y:S01]  /*46f0*/  @!P0 LOP3.LUT R4, R11, 0xffff0000, RZ, 0xc0, !PT ;  /* 0xffff00000b048812 */ /* 0x000fe200078ec0ff */
[----:B------:R-:W-:Y:S01]  /*4700*/  @!P0 FFMA.FTZ R2, R13, R14, R2 ;  /* 0x0000000e0d028223 */ /* 0x000fe20000010002 */
[----:B------:R-:W-:Y:S01]  /*4710*/  @!P0 LOP3.LUT R5, R5, 0xffff0000, RZ, 0xc0, !PT ;  /* 0xffff000005058812 */ /* 0x000fe200078ec0ff */
[----:B------:R-:W-:Y:S01]  /*4720*/  @!P0 IMAD.U32 R12, R10, 0x10000, RZ ;  /* 0x000100000a0c8824 */ /* 0x000fe200078e00ff */
[----:B------:R-:W-:Y:S01]  /*4730*/  @!P0 LOP3.LUT R13, R15, 0xffff0000, RZ, 0xc0, !PT ;  /* 0xffff00000f0d8812 */ /* 0x000fe200078ec0ff */
[C---:B------:R-:W-:Y:S01]  /*4740*/  @!P0 FMUL.FTZ R14, R3.reuse, R7 ;  /* 0x00000007030e8220 */ /* 0x040fe20000410000 */
[----:B------:R-:W-:Y:S01]  /*4750*/  @!P0 F2FP.BF16.PACK_AB R2, R2, R27 ;  /* 0x0000001b0202823e */ /* 0x000fe200000010ff */
[-C--:B------:R-:W-:Y:S02]  /*4760*/  @!P0 FMUL.FTZ R3, R3, R6.reuse ;  /* 0x0000000603038220 */ /* 0x080fe40000410000 */
[----:B------:R-:W-:Y:S01]  /*4770*/  @!P0 FFMA.FTZ R15, R12, R6, -R14 ;  /* 0x000000060c0f8223 */ /* 0x000fe2000001080e */
[----:B------:R-:W-:Y:S01]  /*4780*/  @!P0 MOV R9, R2 ;  /* 0x0000000200098202 */ /* 0x000fe20000000f00 */
[----:B------:R-:W-:Y:S02]  /*4790*/  @!P0 IMAD.U32 R6, R11, 0x10000, RZ ;  /* 0x000100000b068824 */ /* 0x000fe400078e00ff */
[C---:B------:R-:W-:Y:S02]  /*47a0*/  @!P0 FMUL.FTZ R14, R4.reuse, R13 ;  /* 0x0000000d040e8220 */ /* 0x040fe40000410000 */
[-C--:B------:R-:W-:Y:S02]  /*47b0*/  @!P0 FMUL.FTZ R4, R4, R5.reuse ;  /* 0x0000000504048220 */ /* 0x080fe40000410000 */
[----:B------:R-:W-:Y:S02]  /*47c0*/  @!P0 FFMA.FTZ R3, R7, R12, R3 ;  /* 0x0000000c07038223 */ /* 0x000fe40000010003 */
[----:B------:R-:W-:Y:S01]  /*47d0*/  @!P0 FFMA.FTZ R14, R6, R5, -R14 ;  /* 0x00000005060e8223 */ /* 0x000fe2000001080e */
[----:B------:R-:W-:Y:S01]  /*47e0*/  @!P0 F2FP.BF16.PACK_AB R5, R0, R22 ;  /* 0x000000160005823e */ /* 0x000fe200000010ff */
[----:B------:R-:W-:Y:S01]  /*47f0*/  @!P0 FFMA.FTZ R4, R13, R6, R4 ;  /* 0x000000060d048223 */ /* 0x000fe20000010004 */
[----:B------:R-:W-:Y:S03]  /*4800*/  @!P0 F2FP.BF16.PACK_AB R3, R3, R15 ;  /* 0x0000000f0303823e */ /* 0x000fe600000010ff */
[----:B------:R-:W-:Y:S01]  /*4810*/  @!P0 IMAD.MOV.U32 R8, RZ, RZ, R5 ;  /* 0x000000ffff088224 */ /* 0x000fe200078e0005 */
[----:B------:R-:W-:Y:S01]  /*4820*/  @!P0 F2FP.BF16.PACK_AB R0, R4, R14 ;  /* 0x0000000e0400823e */ /* 0x000fe200000010ff */
[----:B------:R-:W-:Y:S03]  /*4830*/  @!P0 IMAD.MOV.U32 R10, RZ, RZ, R3 ;  /* 0x000000ffff0a8224 */ /* 0x000fe600078e0003 */
[----:B------:R-:W-:Y:S05]  /*4840*/  @!P0 MOV R11, R0 ;  /* 0x00000000000b8202 */ /* 0x000fea0000000f00 */
[----:B------:R1:W-:Y:S02]  /*4850*/  ST.E.128 [R20.64], R8 ;  /* 0x0000000814007985 */ /* 0x0003e4000c101d0a */
.L_x_196:
[----:B------:R-:W-:Y:S05]  /*4860*/  BSYNC B0 ;  /* 0x0000000000007941 */ /* 0x000fea0003800000 */
.L_x_195:
[----:B------:R-:W-:Y:S01]  /*4870*/  ISETP.GE.AND P0, PT, R204, c[0x0][0x1d4], PT ;  /* 0x00007500cc007a0c */ /* 0x000fe20003f06270 */
[----:B------:R-:W-:Y:S01]  /*4880*/  @!UPT UIADD3 URZ, URZ, URZ, URZ ;  /* 0x0000003f3f3ff290 */ /* 0x000fe2000fffe03f */
[----:B------:R-:W-:Y:S11]  /*4890*/  BSSY B0, `(.L_x_197) ;  /* 0x0000038000007945 */ /* 0x000ff60003800000 */
[----:B------:R-:W-:-:S05]  /*48a0*/  @P0 BRA `(.L_x_198) ;  /* 0x0000036000000947 */ /* 0x000fca0003800000 */
[C---:B-1--4-:R-:W-:Y:S01]  /*48b0*/  LEA R20, P0, R204.reuse, R46, 0x1 ;  /* 0x0000002ecc147211 */ /* 0x052fe200078008ff */
[----:B------:R-:W1:Y:S03]  /*48c0*/  LDS.128 R8, [R201+0xa000] ;  /* 0x00a00000c9087984 */ /* 0x000e660000000c00 */
[----:B---3--:R-:W-:Y:S02]  /*48d0*/  LEA.HI.X R21, R204, R47, R221, 0x1, P0 ;  /* 0x0000002fcc157211 */ /* 0x008fe400000f0cdd */
[----:B------:R-:W-:Y:S11]  /*48e0*/  ISETP.GE.AND P0, PT, R105, c[0x0][0x27c], PT ;  /* 0x00009f0069007a0c */ /* 0x000ff60003f06270 */
[----:B------:R-:W-:Y:S02]  /*48f0*/  @!UPT UIADD3 URZ, URZ, URZ, URZ ;  /* 0x0000003f3f3ff290 */ /* 0x000fe4000fffe03f */
[----:B------:R-:W-:Y:S02]  /*4900*/  @!P0 SHF.R.U64 R3, R34, 0x10, R35 ;  /* 0x0000001022038819 */ /* 0x000fe40000001223 */
[--C-:B------:R-:W-:Y:S02]  /*4910*/  @!P0 SHF.R.U64 R0, R16, 0x10, R17.reuse ;  /* 0x0000001010008819 */ /* 0x100fe40000001211 */
[----:B------:R-:W-:Y:S02]  /*4920*/  @!P0 SHF.R.U32.HI R2, RZ, 0x10, R17 ;  /* 0x00000010ff028819 */ /* 0x000fe40000011611 */
[----:B------:R-:W-:Y:S02]  /*4930*/  @!P0 PRMT R4, R43, 0x5410, R3 ;  /* 0x000054102b048816 */ /* 0x000fe40000000003 */
[----:B------:R-:W-:Y:S02]  /*4940*/  @!P0 SHF.R.U32.HI R5, RZ, 0x10, R35 ;  /* 0x00000010ff058819 */ /* 0x000fe40000011623 */
[----:B------:R-:W-:Y:S01]  /*4950*/  @!P0 PRMT R0, R23, 0x5432, R0 ;  /* 0x0000543217008816 */ /* 0x000fe20000000000 */
[----:B------:R-:W-:Y:S01]  /*4960*/  @!P0 IMAD.U32 R7, R4, 0x10000, RZ ;  /* 0x0001000004078824 */ /* 0x000fe200078e00ff */
[----:B------:R-:W-:Y:S02]  /*4970*/  @!P0 PRMT R15, R43, 0x5432, R5 ;  /* 0x000054322b0f8816 */ /* 0x000fe40000000005 */
[----:B------:R-:W-:Y:S01]  /*4980*/  @!P0 PRMT R5, R23, 0x5410, R2 ;  /* 0x0000541017058816 */ /* 0x000fe20000000002 */
[----:B------:R-:W-:Y:S01]  /*4990*/  @!P0 IMAD.U32 R6, R0, 0x10000, RZ ;  /* 0x0001000000068824 */ /* 0x000fe200078e00ff */
[----:B------:R-:W-:Y:S02]  /*49a0*/  @!P0 LOP3.LUT R13, R4, 0xffff0000, RZ, 0xc0, !PT ;  /* 0xffff0000040d8812 */ /* 0x000fe400078ec0ff */
[----:B------:R-:W-:Y:S01]  /*49b0*/  @!P0 LOP3.LUT R4, R0, 0xffff0000, RZ, 0xc0, !PT ;  /* 0xffff000000048812 */ /* 0x000fe200078ec0ff */
[C---:B-1----:R-:W-:Y:S01]  /*49c0*/  @!P0 IMAD.U32 R12, R8.reuse, 0x10000, RZ ;  /* 0x00010000080c8824 */ /* 0x042fe200078e00ff */
[----:B------:R-:W-:Y:S02]  /*49d0*/  @!P0 LOP3.LUT R2, R8, 0xffff0000, RZ, 0xc0, !PT ;  /* 0xffff000008028812 */ /* 0x000fe400078ec0ff */
[C---:B------:R-:W-:Y:S02]  /*49e0*/  @!P0 LOP3.LUT R3, R9.reuse, 0xffff0000, RZ, 0xc0, !PT ;  /* 0xffff000009038812 */ /* 0x040fe400078ec0ff */
[----:B------:R-:W-:Y:S01]  /*49f0*/  @!P0 SHF.L.U32 R14, R9, 0x10, RZ ;  /* 0x00000010090e8819 */ /* 0x000fe200000006ff */
[C---:B------:R-:W-:Y:S02]  /*4a00*/  @!P0 FMUL.FTZ R16, R2.reuse, R7 ;  /* 0x0000000702108220 */ /* 0x040fe40000410000 */
[-C--:B------:R-:W-:Y:S02]  /*4a10*/  @!P0 FMUL.FTZ R0, R2, R6.reuse ;  /* 0x0000000602008220 */ /* 0x080fe40000410000 */
[----:B------:R-:W-:Y:S02]  /*4a20*/  @!P0 FMUL.FTZ R17, R3, R13 ;  /* 0x0000000d03118220 */ /* 0x000fe40000410000 */
[----:B------:R-:W-:Y:S01]  /*4a30*/  @!P0 FFMA.FTZ R27, R12, R6, -R16 ;  /* 0x000000060c1b8223 */ /* 0x000fe20000010810 */
[----:B------:R-:W-:Y:S01]  /*4a40*/  @!P0 SHF.L.U32 R6, R5, 0x10, RZ ;  /* 0x0000001005068819 */ /* 0x000fe200000006ff */
[----:B------:R-:W-:Y:S01]  /*4a50*/  @!P0 FMUL.FTZ R2, R3, R4 ;  /* 0x0000000403028220 */ /* 0x000fe20000410000 */
[----:B------:R-:W-:Y:S01]  /*4a60*/  @!P0 LOP3.LUT R3, R10, 0xffff0000, RZ, 0xc0, !PT ;  /* 0xffff00000a038812 */ /* 0x000fe200078ec0ff */
[----:B------:R-:W-:Y:S01]  /*4a70*/  @!P0 FFMA.FTZ R0, R7, R12, R0 ;  /* 0x0000000c07008223 */ /* 0x000fe20000010000 */
[----:B------:R-:W-:Y:S01]  /*4a80*/  @!P0 LOP3.LUT R5, R5, 0xffff0000, RZ, 0xc0, !PT ;  /* 0xffff000005058812 */ /* 0x000fe200078ec0ff */
[C---:B------:R-:W-:Y:S01]  /*4a90*/  @!P0 IMAD.U32 R7, R15.reuse, 0x10000, RZ ;  /* 0x000100000f078824 */ /* 0x040fe200078e00ff */
[----:B------:R-:W-:Y:S01]  /*4aa0*/  @!P0 LOP3.LUT R15, R15, 0xffff0000, RZ, 0xc0, !PT ;  /* 0xffff00000f0f8812 */ /* 0x000fe200078ec0ff */
[----:B------:R-:W-:Y:S01]  /*4ab0*/  @!P0 FFMA.FTZ R23, R14, R4, -R17 ;  /* 0x000000040e178223 */ /* 0x000fe20000010811 */
[----:B------:R-:W-:Y:S01]  /*4ac0*/  @!P0 LOP3.LUT R4, R11, 0xffff0000, RZ, 0xc0, !PT ;  /* 0xffff00000b048812 */ /* 0x000fe200078ec0ff */
[----:B------:R-:W-:Y:S02]  /*4ad0*/  @!P0 IMAD.U32 R12, R10, 0x10000, RZ ;  /* 0x000100000a0c8824 */ /* 0x000fe400078e00ff */
[C---:B------:R-:W-:Y:S02]  /*4ae0*/  @!P0 FMUL.FTZ R17, R3.reuse, R7 ;  /* 0x0000000703118220 */ /* 0x040fe40000410000 */
[----:B------:R-:W-:Y:S02]  /*4af0*/  @!P0 FMUL.FTZ R3, R3, R6 ;  /* 0x0000000603038220 */ /* 0x000fe40000410000 */
[----:B------:R-:W-:Y:S02]  /*4b00*/  @!P0 IMAD.U32 R16, R11, 0x10000, RZ ;  /* 0x000100000b108824 */ /* 0x000fe400078e00ff */
[C---:B------:R-:W-:Y:S02]  /*4b10*/  @!P0 FMUL.FTZ R22, R4.reuse, R15 ;  /* 0x0000000f04168220 */ /* 0x040fe40000410000 */
[----:B------:R-:W-:Y:S02]  /*4b20*/  @!P0 FMUL.FTZ R4, R4, R5 ;  /* 0x0000000504048220 */ /* 0x000fe40000410000 */
[----:B------:R-:W-:Y:S02]  /*4b30*/  @!P0 FFMA.FTZ R2, R13, R14, R2 ;  /* 0x0000000e0d028223 */ /* 0x000fe40000010002 */
[----:B------:R-:W-:Y:S02]  /*4b40*/  @!P0 FFMA.FTZ R3, R7, R12, R3 ;  /* 0x0000000c07038223 */ /* 0x000fe40000010003 */
[----:B------:R-:W-:Y:S01]  /*4b50*/  @!P0 FFMA.FTZ R17, R12, R6, -R17 ;  /* 0x000000060c118223 */ /* 0x000fe20000010811 */
[----:B------:R-:W-:Y:S01]  /*4b60*/  @!P0 F2FP.BF16.PACK_AB R2, R2, R23 ;  /* 0x000000170202823e */ /* 0x000fe200000010ff */
[----:B------:R-:W-:Y:S01]  /*4b70*/  @!P0 FFMA.FTZ R22, R16, R5, -R22 ;  /* 0x0000000510168223 */ /* 0x000fe20000010816 */
[----:B------:R-:W-:Y:S01]  /*4b80*/  @!P0 F2FP.BF16.PACK_AB R5, R0, R27 ;  /* 0x0000001b0005823e */ /* 0x000fe200000010ff */
[----:B------:R-:W-:Y:S01]  /*4b90*/  @!P0 FFMA.FTZ R4, R15, R16, R4 ;  /* 0x000000100f048223 */ /* 0x000fe20000010004 */
[----:B------:R-:W-:Y:S02]  /*4ba0*/  @!P0 F2FP.BF16.PACK_AB R3, R3, R17 ;  /* 0x000000110303823e */ /* 0x000fe400000010ff */
[----:B------:R-:W-:Y:S01]  /*4bb0*/  @!P0 MOV R9, R2 ;  /* 0x0000000200098202 */ /* 0x000fe20000000f00 */
[----:B------:R-:W-:Y:S01]  /*4bc0*/  @!P0 IMAD.MOV.U32 R8, RZ, RZ, R5 ;  /* 0x000000ffff088224 */ /* 0x000fe200078e0005 */
[----:B------:R-:W-:Y:S01]  /*4bd0*/  @!P0 F2FP.BF16.PACK_AB R0, R4, R22 ;  /* 0x000000160400823e */ /* 0x000fe200000010ff */
[----:B------:R-:W-:Y:S03]  /*4be0*/  @!P0 IMAD.MOV.U32 R10, RZ, RZ, R3 ;  /* 0x000000ffff0a8224 */ /* 0x000fe600078e0003 */
[----:B------:R-:W-:Y:S05]  /*4bf0*/  @!P0 MOV R11, R0 ;  /* 0x00000000000b8202 */ /* 0x000fea0000000f00 */
[----:B------:R1:W-:Y:S02]  /*4c00*/  ST.E.128 [R20.64], R8 ;  /* 0x0000000814007985 */ /* 0x0003e4000c101d0a */
.L_x_198:
[----:B------:R-:W-:Y:S05]  /*4c10*/  BSYNC B0 ;  /* 0x0000000000007941 */ /* 0x000fea0003800000 */
.L_x_197:
[----:B------:R-:W-:Y:S11]  /*4c20*/  ISETP.GE.AND P0, PT, R203, c[0x0][0x1d4], PT ;  /* 0x00007500cb007a0c */ /* 0x000ff60003f06270 */
[----:B------:R-:W-:Y:S02]  /*4c30*/  @!UPT UIADD3 URZ, URZ, URZ, URZ ;  /* 0x0000003f3f3ff290 */ /* 0x000fe4000fffe03f */
        /* <DEDUP_REMOVED lines=54> */
[----:B------:R1:W-:Y:S01]  /*4fa0*/  ST.E.128 [R20.64], R8 ;  /* 0x0000000814007985 */ /* 0x0003e2000c101d0a */
[----:B------:R-:W-:-:S05]  /*4fb0*/  BRA `(.L_x_188) ;  /* 0x00001f1000007947 */ /* 0x000fca0003800000 */
.L_x_185:
        /* <DEDUP_REMOVED lines=37> */
[----:B------:R1:W5:Y:S04]  /*5210*/  @!P0 LDG.E.128 R4, [R8.64] ;  /* 0x0000000a08048981 */ /* 0x000368000c1e1d00 */
[----:B------:R1:W5:Y:S01]  /*5220*/  @!P0 LDG.E.128 R12, [R2.64] ;  /* 0x0000000a020c8981 */ /* 0x000362000c1e1d00 */
[----:B------:R-:W-:Y:S11]  /*5230*/  ISETP.GE.AND P0, PT, R25, c[0x0][0x27c], PT ;  /* 0x00009f0019007a0c */ /* 0x000ff60003f06270 */
[----:B------:R-:W-:Y:S02]  /*5240*/  @!UPT UIADD3 URZ, URZ, URZ, URZ ;  /* 0x0000003f3f3ff290 */ /* 0x000fe4000fffe03f */
[----:B------:R1:W5:Y:S04]  /*5250*/  @!P0 LDG.E.128 R16, [R8.64+0x40] ;  /* 0x0000400a08108981 */ /* 0x000368000c1e1d00 */
[----:B------:R1:W5:Y:S01]  /*5260*/  @!P0 LDG.E.128 R36, [R2.64+0x40] ;  /* 0x0000400a02248981 */ /* 0x000362000c1e1d00 */
[----:B------:R-:W-:Y:S11]  /*5270*/  ISETP.GE.AND P0, PT, R24, c[0x0][0x27c], PT ;  /* 0x00009f0018007a0c */ /* 0x000ff60003f06270 */
[----:B------:R-:W-:Y:S02]  /*5280*/  @!UPT UIADD3 URZ, URZ, URZ, URZ ;  /* 0x0000003f3f3ff290 */ /* 0x000fe4000fffe03f */
[----:B------:R1:W5:Y:S04]  /*5290*/  @!P0 LDG.E.128 R20, [R8.64+0x80] ;  /* 0x0000800a08148981 */ /* 0x000368000c1e1d00 */
[----:B------:R1:W5:Y:S02]  /*52a0*/  @!P0 LDG.E.128 R40, [R2.64+0x80] ;  /* 0x0000800a02288981 */ /* 0x000364000c1e1d00 */
.L_x_200:
[----:B------:R-:W-:Y:S05]  /*52b0*/  BSYNC B0 ;  /* 0x0000000000007941 */ /* 0x000fea0003800000 */
.L_x_199:
[----:B------:R2:W3:Y:S04]  /*52c0*/  SHFL.IDX PT, R51, R46, RZ, 0x1c1f ;  /* 0x001c1fff2e337589 */ /* 0x0004e800000e0000 */
[----:B------:R2:W4:Y:S01]  /*52d0*/  SHFL.IDX PT, R50, R48, RZ, 0x1c1f ;  /* 0x001c1fff30327589 */ /* 0x00052200000e0000 */
[----:B------:R-:W-:-:S05]  /*52e0*/  @P1 BRA `(.L_x_188) ;  /* 0x00001be000001947 */ /* 0x000fca0003800000 */
[----:B------:R-:W-:Y:S01]  /*52f0*/  ISETP.GE.AND P0, PT, R100, c[0x0][0x1d4], PT ;  /* 0x0000750064007a0c */ /* 0x000fe20003f06270 */
[----:B-1---5:R-:W-:Y:S01]  /*5300*/  IMAD.MOV.U32 R2, RZ, RZ, R20 ;  /* 0x000000ffff027224 */ /* 0x022fe200078e0014 */
[----:B------:R-:W-:Y:S01]  /*5310*/  IADD3 R111, -R114, c[0x0][0x1d4], RZ ;  /* 0x00007500726f7a10 */ /* 0x000fe20007ffe1ff */
[----:B------:R-:W-:Y:S01]  /*5320*/  IMAD.MOV.U32 R0, RZ, RZ, R21 ;  /* 0x000000ffff007224 */ /* 0x000fe200078e0015 */
[----:B------:R-:W-:Y:S01]  /*5330*/  BSSY B0, `(.L_x_201) ;  /* 0x0000098000007945 */ /* 0x000fe20003800000 */
        /* <DEDUP_REMOVED lines=13> */
[----:B--2---:R-:W-:Y:S01]  /*5410*/  PRMT R48, R2, 0x5410, R0 ;  /* 0x0000541002307816 */ /* 0x004fe20000000000 */
[----:B------:R-:W-:Y:S01]  /*5420*/  IMAD.MOV.U32 R2, RZ, RZ, R38 ;  /* 0x000000ffff027224 */ /* 0x000fe200078e0026 */
[----:B------:R-:W-:Y:S01]  /*5430*/  MOV R8, R42 ;  /* 0x0000002a00087202 */ /* 0x000fe20000000f00 */
[----:B------:R-:W-:Y:S03]  /*5440*/  IMAD.MOV.U32 R0, RZ, RZ, R39 ;  /* 0x000000ffff007224 */ /* 0x000fe600078e0027 */
[----:B------:R-:W-:Y:S02]  /*5450*/  PRMT R49, R8, 0x5410, R3 ;  /* 0x0000541008317816 */ /* 0x000fe40000000003 */
[----:B------:R-:W-:Y:S02]  /*5460*/  PRMT R47, R2, 0x5410, R0 ;  /* 0x00005410022f7816 */ /* 0x000fe40000000000 */
[----:B------:R-:W-:Y:S04]  /*5470*/  MOV R0, R36 ;  /* 0x0000002400007202 */ /* 0x000fe80000000f00 */
[----:B------:R-:W-:Y:S01]  /*5480*/  PRMT R46, R0, 0x7610, R46 ;  /* 0x00007610002e7816 */ /* 0x000fe2000000002e */
[----:B------:R-:W-:Y:S05]  /*5490*/  IMAD.MOV.U32 R0, RZ, RZ, R37 ;  /* 0x000000ffff007224 */ /* 0x000fea00078e0025 */
[----:B------:R-:W-:Y:S01]  /*54a0*/  PRMT R46, R46, 0x5410, R0 ;  /* 0x000054102e2e7816 */ /* 0x000fe20000000000 */
[----:B------:R-:W-:-:S05]  /*54b0*/  @P0 BRA `(.L_x_202) ;  /* 0x000007f000000947 */ /* 0x000fca0003800000 */
[----:B------:R-:W-:Y:S01]  /*54c0*/  LOP3.LUT P2, RZ, R212, 0x2, RZ, 0xc0, !PT ;  /* 0x00000002d4ff7812 */ /* 0x000fe2000784c0ff */
[----:B------:R-:W-:Y:S01]  /*54d0*/  IMAD.MOV.U32 R31, RZ, RZ, R14 ;  /* 0x000000ffff1f7224 */ /* 0x000fe200078e000e */
[----:B------:R-:W-:Y:S01]  /*54e0*/  ISETP.GE.AND P0, PT, R100, c[0x0][0x27c], PT ;  /* 0x00009f0064007a0c */ /* 0x000fe20003f06270 */
[----:B------:R-:W-:Y:S01]  /*54f0*/  IMAD.MOV.U32 R45, RZ, RZ, R15 ;  /* 0x000000ffff2d7224 */ /* 0x000fe200078e000f */
[----:B------:R-:W-:Y:S01]  /*5500*/  SEL R0, R114, R111, !P2 ;  /* 0x0000006f72007207 */ /* 0x000fe20005000000 */
[----:B------:R-:W-:Y:S01]  /*5510*/  IMAD.MOV.U32 R11, RZ, RZ, R12 ;  /* 0x000000ffff0b7224 */ /* 0x000fe200078e000c */
[----:B------:R-:W-:Y:S01]  /*5520*/  MOV R9, R5 ;  /* 0x0000000500097202 */ /* 0x000fe20000000f00 */
[----:B------:R-:W-:Y:S01]  /*5530*/  IMAD.MOV.U32 R30, RZ, RZ, R13 ;  /* 0x000000ffff1e7224 */ /* 0x000fe200078e000d */
[----:B------:R-:W-:Y:S01]  /*5540*/  SHF.R.S32.HI R2, RZ, 0x1f, R0 ;  /* 0x0000001fff027819 */ /* 0x000fe20000011400 */
[----:B------:R-:W-:Y:S03]  /*5550*/  IMAD.MOV.U32 R8, RZ, RZ, R7 ;  /* 0x000000ffff087224 */ /* 0x000fe600078e0007 */
[----:B------:R-:W-:Y:S03]  /*5560*/  LEA.HI R0, R2, R0, RZ, 0x4 ;  /* 0x0000000002007211 */ /* 0x000fe600078f20ff */
[----:B------:R-:W-:Y:S02]  /*5570*/  @!P0 SHF.R.U64 R12, R12, 0x10, R13 ;  /* 0x000000100c0c8819 */ /* 0x000fe4000000120d */
[----:B------:R-:W-:Y:S02]  /*5580*/  LEA.HI.SX32 R0, R0, R102, 0x1c ;  /* 0x0000006600007211 */ /* 0x000fe400078fe2ff */
[----:B------:R-:W-:Y:S02]  /*5590*/  @!P0 SHF.R.U64 R32, R14, 0x10, R15 ;  /* 0x000000100e208819 */ /* 0x000fe4000000120f */
[----:B------:R-:W-:Y:S01]  /*55a0*/  SHF.R.S32.HI R2, RZ, 0x1f, R0 ;  /* 0x0000001fff027819 */ /* 0x000fe20000011400 */
[----:B------:R-:W-:Y:S01]  /*55b0*/  IMAD.SHL.U32 R52, R0, 0x8, RZ ;  /* 0x0000000800347824 */ /* 0x000fe200078e00ff */
[----:B------:R-:W-:Y:S02]  /*55c0*/  @!P0 SHF.R.U32.HI R10, RZ, 0x10, R13 ;  /* 0x00000010ff0a8819 */ /* 0x000fe4000001160d */
[----:B------:R-:W-:Y:S01]  /*55d0*/  LEA.HI R3, R2, R0, RZ, 0x3 ;  /* 0x0000000002037211 */ /* 0x000fe200078f18ff */
[----:B------:R-:W-:Y:S01]  /*55e0*/  IMAD.MOV.U32 R0, RZ, RZ, R4 ;  /* 0x000000ffff007224 */ /* 0x000fe200078e0004 */
[----:B------:R-:W-:Y:S02]  /*55f0*/  @!P0 SHF.R.U32.HI R44, RZ, 0x10, R15 ;  /* 0x00000010ff2c8819 */ /* 0x000fe4000001160f */
[----:B------:R-:W-:Y:S01]  /*5600*/  @!P0 PRMT R11, R11, 0x5410, R12 ;  /* 0x000054100b0b8816 */ /* 0x000fe2000000000c */
[----:B------:R-:W-:Y:S01]  /*5610*/  IMAD.SHL.U32 R3, R3, 0x200, RZ ;  /* 0x0000020003037824 */ /* 0x000fe200078e00ff */
[----:B------:R-:W-:Y:S02]  /*5620*/  @!P0 SHF.R.U64 R2, R4, 0x10, R5 ;  /* 0x0000001004028819 */ /* 0x000fe40000001205 */
[----:B------:R-:W-:Y:S02]  /*5630*/  LOP3.LUT R4, R216, 0x38, R52, 0xf8, !PT ;  /* 0x00000038d8047812 */ /* 0x000fe400078ef834 */
[----:B------:R-:W-:Y:S02]  /*5640*/  LOP3.LUT R3, R3, 0x7ffff000, RZ, 0xc0, !PT ;  /* 0x7ffff00003037812 */ /* 0x000fe400078ec0ff */
[----:B------:R-:W-:Y:S02]  /*5650*/  LOP3.LUT R4, R4, R218, RZ, 0x3c, !PT ;  /* 0x000000da04047212 */ /* 0x000fe400078e3cff */
[----:B------:R-:W-:Y:S02]  /*5660*/  @!P0 PRMT R31, R31, 0x5410, R32 ;  /* 0x000054101f1f8816 */ /* 0x000fe40000000020 */
[----:B------:R-:W-:Y:S01]  /*5670*/  IADD3 R3, R4, R3, R219 ;  /* 0x0000000304037210 */ /* 0x000fe20007ffe0db */
[----:B------:R-:W1:Y:S01]  /*5680*/  LDS.128 R32, [R90+0x6100] ;  /* 0x006100005a207984 */ /* 0x000e620000000c00 */
[----:B------:R-:W-:Y:S02]  /*5690*/  @!P0 SHF.R.U32.HI R5, RZ, 0x10, R5 ;  /* 0x00000010ff058819 */ /* 0x000fe40000011605 */
[----:B------:R-:W-:Y:S01]  /*56a0*/  @!P0 PRMT R30, R30, 0x5410, R10 ;  /* 0x000054101e1e8816 */ /* 0x000fe2000000000a */
[----:B------:R-:W-:Y:S01]  /*56b0*/  IMAD.SHL.U32 R13, R3, 0x2, RZ ;  /* 0x00000002030d7824 */ /* 0x000fe200078e00ff */
[--C-:B------:R-:W-:Y:S02]  /*56c0*/  @!P0 SHF.R.U32.HI R3, RZ, 0x10, R7.reuse ;  /* 0x00000010ff038819 */ /* 0x100fe40000011607 */
[----:B------:R-:W-:Y:S02]  /*56d0*/  MOV R4, R6 ;  /* 0x0000000600047202 */ /* 0x000fe40000000f00 */
[----:B------:R-:W-:Y:S01]  /*56e0*/  @!P0 SHF.R.U64 R6, R6, 0x10, R7 ;  /* 0x0000001006068819 */ /* 0x000fe20000001207 */
[----:B------:R-:W2:Y:S01]  /*56f0*/  LDS.128 R12, [R13+0x6100] ;  /* 0x006100000d0c7984 */ /* 0x000ea20000000c00 */
[----:B------:R-:W-:Y:S02]  /*5700*/  @!P0 PRMT R7, R0, 0x5410, R2 ;  /* 0x0000541000078816 */ /* 0x000fe40000000002 */
[----:B------:R-:W-:Y:S02]  /*5710*/  @!P0 PRMT R5, R9, 0x5410, R5 ;  /* 0x0000541009058816 */ /* 0x000fe40000000005 */
[----:B------:R-:W-:Y:S01]  /*5720*/  @!P0 PRMT R9, R4, 0x5410, R6 ;  /* 0x0000541004098816 */ /* 0x000fe20000000006 */
[----:B------:R-:W-:Y:S01]  /*5730*/  @!P0 IMAD.U32 R4, R11, 0x10000, RZ ;  /* 0x000100000b048824 */ /* 0x000fe200078e00ff */
[----:B------:R-:W-:Y:S01]  /*5740*/  @!P0 PRMT R10, R8, 0x5410, R3 ;  /* 0x00005410080a8816 */ /* 0x000fe20000000003 */
[----:B------:R-:W-:Y:S01]  /*5750*/  @!P0 IMAD.U32 R2, R7, 0x10000, RZ ;  /* 0x0001000007028824 */ /* 0x000fe200078e00ff */
[----:B------:R-:W-:Y:S01]  /*5760*/  @!P0 PRMT R44, R45, 0x5410, R44 ;  /* 0x000054102d2c8816 */ /* 0x000fe2000000002c */
[----:B-1----:R-:W-:Y:S01]  /*5770*/  @!P0 IMAD.U32 R3, R32, 0x10000, RZ ;  /* 0x0001000020038824 */ /* 0x002fe200078e00ff */
[----:B--2---:R-:W-:Y:S05]  /*5780*/  @!P0 SHF.L.U32 R0, R12, 0x10, RZ ;  /* 0x000000100c008819 */ /* 0x004fea00000006ff */
[C---:B------:R-:W-:Y:S02]  /*5790*/  @!P0 FMUL.FTZ R6, R0.reuse, R4 ;  /* 0x0000000400068220 */ /* 0x040fe40000410000 */
[-C--:B------:R-:W-:Y:S02]  /*57a0*/  @!P0 FMUL.FTZ R0, R0, R2.reuse ;  /* 0x0000000200008220 */ /* 0x080fe40000410000 */
[----:B------:R-:W-:Y:S01]  /*57b0*/  @!P0 FFMA.FTZ R8, R3, R2, -R6 ;  /* 0x0000000203088223 */ /* 0x000fe20000010806 */
[----:B------:R-:W-:Y:S01]  /*57c0*/  @!P0 LOP3.LUT R2, R12, 0xffff0000, RZ, 0xc0, !PT ;  /* 0xffff00000c028812 */ /* 0x000fe200078ec0ff */
[----:B------:R-:W-:Y:S01]  /*57d0*/  @!P0 FFMA.FTZ R0, R4, R3, R0 ;  /* 0x0000000304008223 */ /* 0x000fe20000010000 */
[----:B------:R-:W-:Y:S02]  /*57e0*/  @!P0 LOP3.LUT R4, R11, 0xffff0000, RZ, 0xc0, !PT ;  /* 0xffff00000b048812 */ /* 0x000fe400078ec0ff */
[----:B------:R-:W-:Y:S02]  /*57f0*/  @!P0 LOP3.LUT R3, R7, 0xffff0000, RZ, 0xc0, !PT ;  /* 0xffff000007038812 */ /* 0x000fe400078ec0ff */
[----:B------:R-:W-:Y:S01]  /*5800*/  @!P0 LOP3.LUT R6, R32, 0xffff0000, RZ, 0xc0, !PT ;  /* 0xffff000020068812 */ /* 0x000fe200078ec0ff */
[C---:B------:R-:W-:Y:S02]  /*5810*/  @!P0 FMUL.FTZ R7, R2.reuse, R4 ;  /* 0x0000000402078220 */ /* 0x040fe40000410000 */
[-C--:B------:R-:W-:Y:S02]  /*5820*/  @!P0 FMUL.FTZ R2, R2, R3.reuse ;  /* 0x0000000302028220 */ /* 0x080fe40000410000 */
[----:B------:R-:W-:Y:S01]  /*5830*/  @!P0 FFMA.FTZ R7, R6, R3, -R7 ;  /* 0x0000000306078223 */ /* 0x000fe20000010807 */
[----:B------:R-:W-:Y:S01]  /*5840*/  @!P0 SHF.L.U32 R3, R13, 0x10, RZ ;  /* 0x000000100d038819 */ /* 0x000fe200000006ff */
[----:B------:R-:W-:Y:S02]  /*5850*/  @!P0 FFMA.FTZ R2, R4, R6, R2 ;  /* 0x0000000604028223 */ /* 0x000fe40000010002 */
[----:B------:R-:W-:Y:S01]  /*5860*/  @!P0 IMAD.U32 R6, R30, 0x10000, RZ ;  /* 0x000100001e068824 */ /* 0x000fe200078e00ff */
[----:B------:R-:W-:Y:S01]  /*5870*/  @!P0 F2FP.BF16.PACK_AB R8, R7, R8 ;  /* 0x000000080708823e */ /* 0x000fe200000010ff */
[C---:B------:R-:W-:Y:S01]  /*5880*/  @!P0 IMAD.U32 R4, R5.reuse, 0x10000, RZ ;  /* 0x0001000005048824 */ /* 0x040fe200078e00ff */
[----:B------:R-:W-:Y:S01]  /*5890*/  @!P0 LOP3.LUT R5, R5, 0xffff0000, RZ, 0xc0, !PT ;  /* 0xffff000005058812 */ /* 0x000fe200078ec0ff */
[----:B------:R-:W-:Y:S02]  /*58a0*/  @!P0 IMAD.U32 R7, R33, 0x10000, RZ ;  /* 0x0001000021078824 */ /* 0x000fe400078e00ff */
[C---:B------:R-:W-:Y:S02]  /*58b0*/  @!P0 FMUL.FTZ R11, R3.reuse, R6 ;  /* 0x00000006030b8220 */ /* 0x040fe40000410000 */
[-C--:B------:R-:W-:Y:S02]  /*58c0*/  @!P0 FMUL.FTZ R3, R3, R4.reuse ;  /* 0x0000000403038220 */ /* 0x080fe40000410000 */
[----:B------:R-:W-:Y:S01]  /*58d0*/  @!P0 FFMA.FTZ R45, R7, R4, -R11 ;  /* 0x00000004072d8223 */ /* 0x000fe2000001080b */
[----:B------:R-:W-:Y:S01]  /*58e0*/  @!P0 LOP3.LUT R4, R13, 0xffff0000, RZ, 0xc0, !PT ;  /* 0xffff00000d048812 */ /* 0x000fe200078ec0ff */
[----:B------:R-:W-:Y:S01]  /*58f0*/  @!P0 FFMA.FTZ R3, R6, R7, R3 ;  /* 0x0000000706038223 */ /* 0x000fe20000010003 */
[----:B------:R-:W-:Y:S01]  /*5900*/  @!P0 LOP3.LUT R6, R30, 0xffff0000, RZ, 0xc0, !PT ;  /* 0xffff00001e068812 */ /* 0x000fe200078ec0ff */
[----:B------:R-:W-:Y:S01]  /*5910*/  @!P0 IMAD.MOV.U32 R32, RZ, RZ, R8 ;  /* 0x000000ffff208224 */ /* 0x000fe200078e0008 */
[----:B------:R-:W-:Y:S01]  /*5920*/  @!P0 LOP3.LUT R7, R33, 0xffff0000, RZ, 0xc0, !PT ;  /* 0xffff000021078812 */ /* 0x000fe200078ec0ff */
[----:B------:R-:W-:Y:S02]  /*5930*/  @!P0 IMAD.U32 R8, R34, 0x10000, RZ ;  /* 0x0001000022088824 */ /* 0x000fe400078e00ff */
[C---:B------:R-:W-:Y:S02]  /*5940*/  @!P0 FMUL.FTZ R11, R4.reuse, R6 ;  /* 0x00000006040b8220 */ /* 0x040fe40000410000 */
[-C--:B------:R-:W-:Y:S02]  /*5950*/  @!P0 FMUL.FTZ R4, R4, R5.reuse ;  /* 0x0000000504048220 */ /* 0x080fe40000410000 */
[----:B------:R-:W-:Y:S02]  /*5960*/  @!P0 FFMA.FTZ R11, R7, R5, -R11 ;  /* 0x00000005070b8223 */ /* 0x000fe4000001080b */
[----:B------:R-:W-:Y:S01]  /*5970*/  @!P0 FFMA.FTZ R4, R6, R7, R4 ;  /* 0x0000000706048223 */ /* 0x000fe20000010004 */
[----:B------:R-:W-:Y:S01]  /*5980*/  @!P0 SHF.L.U32 R6, R9, 0x10, RZ ;  /* 0x0000001009068819 */ /* 0x000fe200000006ff */
[----:B------:R-:W-:Y:S01]  /*5990*/  @!P0 IMAD.U32 R7, R31, 0x10000, RZ ;  /* 0x000100001f078824 */ /* 0x000fe200078e00ff */
[----:B------:R-:W-:Y:S02]  /*59a0*/  @!P0 F2FP.BF16.PACK_AB R5, R11, R45 ;  /* 0x0000002d0b05823e */ /* 0x000fe400000010ff */
[----:B------:R-:W-:Y:S02]  /*59b0*/  @!P0 F2FP.BF16.PACK_AB R3, R4, R3 ;  /* 0x000000030403823e */ /* 0x000fe400000010ff */
[----:B------:R-:W-:Y:S01]  /*59c0*/  @!P0 MOV R33, R5 ;  /* 0x0000000500218202 */ /* 0x000fe20000000f00 */
[----:B------:R-:W-:Y:S01]  /*59d0*/  @!P0 IMAD.U32 R5, R14, 0x10000, RZ ;  /* 0x000100000e058824 */ /* 0x000fe200078e00ff */
[----:B------:R-:W-:Y:S03]  /*59e0*/  @!P0 MOV R13, R3 ;  /* 0x00000003000d8202 */ /* 0x000fe60000000f00 */
        /* <DEDUP_REMOVED lines=8> */
[C---:B------:R-:W-:Y:S04]  /*5a70*/  @!P0 FMUL.FTZ R9, R6.reuse, R8 ;  /* 0x0000000806098220 */ /* 0x040fe80000410000 */
[-C--:B------:R-:W-:Y:S02]  /*5a80*/  @!P0 FFMA.FTZ R9, R11, R7.reuse, -R9 ;  /* 0x000000070b098223 */ /* 0x080fe40000010809 */
[----:B------:R-:W-:Y:S02]  /*5a90*/  @!P0 FMUL.FTZ R6, R6, R7 ;  /* 0x0000000706068220 */ /* 0x000fe40000410000 */
[----:B------:R-:W-:Y:S01]  /*5aa0*/  @!P0 IMAD.U32 R7, R15, 0x10000, RZ ;  /* 0x000100000f078824 */ /* 0x000fe200078e00ff */
[----:B------:R-:W-:Y:S01]  /*5ab0*/  @!P0 F2FP.BF16.PACK_AB R31, R9, R30 ;  /* 0x0000001e091f823e */ /* 0x000fe200000010ff */
[----:B------:R-:W-:Y:S01]  /*5ac0*/  @!P0 FFMA.FTZ R6, R8, R11, R6 ;  /* 0x0000000b08068223 */ /* 0x000fe20000010006 */
[----:B------:R-:W-:Y:S01]  /*5ad0*/  @!P0 SHF.L.U32 R8, R10, 0x10, RZ ;  /* 0x000000100a088819 */ /* 0x000fe200000006ff */
[C---:B------:R-:W-:Y:S02]  /*5ae0*/  @!P0 IMAD.U32 R9, R44.reuse, 0x10000, RZ ;  /* 0x000100002c098824 */ /* 0x040fe400078e00ff */
        /* <DEDUP_REMOVED lines=8> */
[----:B------:R-:W-:Y:S02]  /*5b70*/  @!P0 LOP3.LUT R9, R10, 0xffff0000, RZ, 0xc0, !PT ;  /* 0xffff00000a098812 */ /* 0x000fe400078ec0ff */
[----:B------:R-:W-:Y:S01]  /*5b80*/  @!P0 LOP3.LUT R30, R35, 0xffff0000, RZ, 0xc0, !PT ;  /* 0xffff0000231e8812 */ /* 0x000fe200078ec0ff */
[C---:B------:R-:W-:Y:S02]  /*5b90*/  @!P0 FMUL.FTZ R10, R8.reuse, R11 ;  /* 0x0000000b080a8220 */ /* 0x040fe40000410000 */
[-C--:B------:R-:W-:Y:S02]  /*5ba0*/  @!P0 FMUL.FTZ R8, R8, R9.reuse ;  /* 0x0000000908088220 */ /* 0x080fe40000410000 */
[----:B------:R-:W-:Y:S01]  /*5bb0*/  @!P0 FFMA.FTZ R10, R30, R9, -R10 ;  /* 0x000000091e0a8223 */ /* 0x000fe2000001080a */
[----:B------:R-:W-:Y:S01]  /*5bc0*/  @!P0 F2FP.BF16.PACK_AB R9, R2, R0 ;  /* 0x000000000209823e */ /* 0x000fe200000010ff */
[----:B------:R-:W-:Y:S01]  /*5bd0*/  @!P0 FFMA.FTZ R8, R11, R30, R8 ;  /* 0x0000001e0b088223 */ /* 0x000fe20000010008 */
[----:B------:R-:W-:Y:S02]  /*5be0*/  @!P0 F2FP.BF16.PACK_AB R2, R6, R5 ;  /* 0x000000050602823e */ /* 0x000fe400000010ff */
[----:B------:R-:W-:Y:S01]  /*5bf0*/  @!P0 F2FP.BF16.PACK_AB R10, R10, R45 ;  /* 0x0000002d0a0a823e */ /* 0x000fe200000010ff */
[----:B------:R-:W-:Y:S01]  /*5c00*/  @!P0 IMAD.MOV.U32 R12, RZ, RZ, R9 ;  /* 0x000000ffff0c8224 */ /* 0x000fe200078e0009 */
[----:B------:R-:W-:Y:S01]  /*5c10*/  @!P0 F2FP.BF16.PACK_AB R0, R8, R7 ;  /* 0x000000070800823e */ /* 0x000fe200000010ff */
[----:B------:R-:W-:Y:S02]  /*5c20*/  @!P0 IMAD.MOV.U32 R14, RZ, RZ, R2 ;  /* 0x000000ffff0e8224 */ /* 0x000fe400078e0002 */
[----:B------:R-:W-:Y:S02]  /*5c30*/  @!P0 IMAD.MOV.U32 R35, RZ, RZ, R10 ;  /* 0x000000ffff238224 */ /* 0x000fe400078e000a */
[----:B------:R-:W-:Y:S01]  /*5c40*/  @!P0 IMAD.MOV.U32 R15, RZ, RZ, R0 ;  /* 0x000000ffff0f8224 */ /* 0x000fe200078e0000 */
[C---:B----4-:R-:W-:Y:S04]  /*5c50*/  LEA R2, P0, R68.reuse, R50, 0x1 ;  /* 0x0000003244027211 */ /* 0x050fe800078008ff */
[----:B---3--:R-:W-:Y:S02]  /*5c60*/  LEA.HI.X R3, R68, R51, R94, 0x1, P0 ;  /* 0x0000003344037211 */ /* 0x008fe400000f0c5e */
[C---:B------:R-:W-:Y:S03]  /*5c70*/  ISETP.GE.AND P0, PT, R52.reuse, c[0x0][0x1d4], PT ;  /* 0x0000750034007a0c */ /* 0x040fe60003f06270 */
[----:B------:R1:W-:Y:S10]  /*5c80*/  ST.E.128 [R2.64], R32 ;  /* 0x0000002002007985 */ /* 0x0003f4000c101d0a */
[----:B------:R-:W-:Y:S05]  /*5c90*/  @!P0 IMAD.WIDE R4, R52, 0x2, R50 ;  /* 0x0000000234048825 */ /* 0x000fea00078e0232 */
[----:B------:R1:W-:Y:S02]  /*5ca0*/  @!P0 ST.E.128 [R4.64], R12 ;  /* 0x0000000c04008985 */ /* 0x0003e4000c101d0a */
.L_x_202:
[----:B------:R-:W-:Y:S05]  /*5cb0*/  BSYNC B0 ;  /* 0x0000000000007941 */ /* 0x000fea0003800000 */
.L_x_201:
[----:B------:R-:W-:Y:S01]  /*5cc0*/  ISETP.GE.AND P0, PT, R25, c[0x0][0x1d4], PT ;  /* 0x0000750019007a0c */ /* 0x000fe20003f06270 */
[----:B------:R-:W-:Y:S01]  /*5cd0*/  @!UPT UIADD3 URZ, URZ, URZ, URZ ;  /* 0x0000003f3f3ff290 */ /* 0x000fe2000fffe03f */
[----:B------:R-:W-:Y:S11]  /*5ce0*/  BSSY B0, `(.L_x_203) ;  /* 0x0000079000007945 */ /* 0x000ff60003800000 */
[----:B------:R-:W-:-:S05]  /*5cf0*/  @P0 BRA `(.L_x_204) ;  /* 0x0000077000000947 */ /* 0x000fca0003800000 */
[----:B------:R-:W-:Y:S01]  /*5d00*/  LOP3.LUT P1, RZ, R212, 0x4, RZ, 0xc0, !PT ;  /* 0x00000004d4ff7812 */ /* 0x000fe2000782c0ff */
[----:B-1----:R-:W1:Y:S01]  /*5d10*/  LDS.128 R32, [R89+0x6100] ;  /* 0x0061000059207984 */ /* 0x002e620000000c00 */
[----:B------:R-:W-:Y:S02]  /*5d20*/  ISETP.GE.AND P0, PT, R25, c[0x0][0x27c], PT ;  /* 0x00009f0019007a0c */ /* 0x000fe40003f06270 */
[----:B------:R-:W-:Y:S04]  /*5d30*/  SEL R0, R114, R111, !P1 ;  /* 0x0000006f72007207 */ /* 0x000fe80004800000 */
[----:B------:R-:W-:Y:S04]  /*5d40*/  SHF.R.S32.HI R2, RZ, 0x1f, R0 ;  /* 0x0000001fff027819 */ /* 0x000fe80000011400 */
[----:B------:R-:W-:Y:S03]  /*5d50*/  LEA.HI R0, R2, R0, RZ, 0x4 ;  /* 0x0000000002007211 */ /* 0x000fe600078f20ff */
[--C-:B------:R-:W-:Y:S02]  /*5d60*/  @!P0 SHF.R.U64 R3, R36, 0x10, R37.reuse ;  /* 0x0000001024038819 */ /* 0x100fe40000001225 */
[----:B------:R-:W-:Y:S02]  /*5d70*/  LEA.HI.SX32 R0, R0, R99, 0x1c ;  /* 0x0000006300007211 */ /* 0x000fe400078fe2ff */
[----:B------:R-:W-:Y:S02]  /*5d80*/  @!P0 SHF.R.U32.HI R6, RZ, 0x10, R37 ;  /* 0x00000010ff068819 */ /* 0x000fe40000011625 */
[----:B------:R-:W-:Y:S01]  /*5d90*/  SHF.R.S32.HI R2, RZ, 0x1f, R0 ;  /* 0x0000001fff027819 */ /* 0x000fe20000011400 */
[----:B------:R-:W-:Y:S01]  /*5da0*/  IMAD.SHL.U32 R30, R0, 0x8, RZ ;  /* 0x00000008001e7824 */ /* 0x000fe200078e00ff */
[----:B------:R-:W-:Y:S02]  /*5db0*/  @!P0 PRMT R13, R46, 0x5410, R3 ;  /* 0x000054102e0d8816 */ /* 0x000fe40000000003 */
[----:B------:R-:W-:Y:S02]  /*5dc0*/  LEA.HI R0, R2, R0, RZ, 0x3 ;  /* 0x0000000002007211 */ /* 0x000fe400078f18ff */
[----:B------:R-:W-:Y:S02]  /*5dd0*/  @!P0 PRMT R14, R46, 0x5432, R6 ;  /* 0x000054322e0e8816 */ /* 0x000fe40000000006 */
[----:B------:R-:W-:Y:S01]  /*5de0*/  @!P0 SHF.R.U64 R7, R38, 0x10, R39 ;  /* 0x0000001026078819 */ /* 0x000fe20000001227 */
[----:B------:R-:W-:Y:S01]  /*5df0*/  IMAD.SHL.U32 R0, R0, 0x200, RZ ;  /* 0x0000020000007824 */ /* 0x000fe200078e00ff */
[----:B------:R-:W-:Y:S02]  /*5e00*/  LOP3.LUT R2, R216, 0x38, R30, 0xf8, !PT ;  /* 0x00000038d8027812 */ /* 0x000fe400078ef81e */
[----:B------:R-:W-:Y:S02]  /*5e10*/  @!P0 SHF.R.U32.HI R5, RZ, 0x10, R19 ;  /* 0x00000010ff058819 */ /* 0x000fe40000011613 */
[----:B------:R-:W-:Y:S02]  /*5e20*/  LOP3.LUT R2, R2, R218, RZ, 0x3c, !PT ;  /* 0x000000da02027212 */ /* 0x000fe400078e3cff */
[----:B------:R-:W-:Y:S02]  /*5e30*/  LOP3.LUT R0, R0, 0x7ffff000, RZ, 0xc0, !PT ;  /* 0x7ffff00000007812 */ /* 0x000fe400078ec0ff */
[----:B------:R-:W-:Y:S02]  /*5e40*/  @!P0 SHF.R.U32.HI R15, RZ, 0x10, R39 ;  /* 0x00000010ff0f8819 */ /* 0x000fe40000011627 */
[----:B------:R-:W-:Y:S02]  /*5e50*/  IADD3 R0, R2, R0, R219 ;  /* 0x0000000002007210 */ /* 0x000fe40007ffe0db */
[----:B------:R-:W-:Y:S02]  /*5e60*/  @!P0 SHF.R.U32.HI R2, RZ, 0x10, R17 ;  /* 0x00000010ff028819 */ /* 0x000fe40000011611 */
[C---:B------:R-:W-:Y:S01]  /*5e70*/  @!P0 PRMT R15, R47.reuse, 0x5432, R15 ;  /* 0x000054322f0f8816 */ /* 0x040fe2000000000f */
[----:B------:R-:W-:Y:S01]  /*5e80*/  IMAD.SHL.U32 R4, R0, 0x2, RZ ;  /* 0x0000000200047824 */ /* 0x000fe200078e00ff */
[----:B------:R-:W-:Y:S02]  /*5e90*/  @!P0 SHF.R.U64 R0, R16, 0x10, R17 ;  /* 0x0000001010008819 */ /* 0x000fe40000001211 */
[C---:B------:R-:W-:Y:S02]  /*5ea0*/  @!P0 PRMT R6, R26.reuse, 0x5410, R2 ;  /* 0x000054101a068816 */ /* 0x040fe40000000002 */
[----:B------:R2:W5:Y:S01]  /*5eb0*/  LDS.128 R8, [R4+0x6100] ;  /* 0x0061000004087984 */ /* 0x0005620000000c00 */
[----:B------:R-:W-:Y:S02]  /*5ec0*/  @!P0 PRMT R3, R26, 0x5432, R0 ;  /* 0x000054321a038816 */ /* 0x000fe40000000000 */
[----:B------:R-:W-:Y:S02]  /*5ed0*/  @!P0 PRMT R17, R47, 0x5410, R7 ;  /* 0x000054102f118816 */ /* 0x000fe40000000007 */
[----:B------:R-:W-:Y:S02]  /*5ee0*/  @!P0 SHF.L.U32 R2, R3, 0x10, RZ ;  /* 0x0000001003028819 */ /* 0x000fe400000006ff */
[----:B------:R-:W-:Y:S01]  /*5ef0*/  @!P0 PRMT R7, R27, 0x5432, R5 ;  /* 0x000054321b078816 */ /* 0x000fe20000000005 */
[----:B-1----:R-:W-:Y:S01]  /*5f00*/  @!P0 IMAD.U32 R5, R32, 0x10000, RZ ;  /* 0x0001000020058824 */ /* 0x002fe200078e00ff */
[----:B------:R-:W-:Y:S02]  /*5f10*/  @!P0 LOP3.LUT R3, R3, 0xffff0000, RZ, 0xc0, !PT ;  /* 0xffff000003038812 */ /* 0x000fe400078ec0ff */
[----:B--2---:R-:W-:Y:S04]  /*5f20*/  @!P0 SHF.R.U64 R4, R18, 0x10, R19 ;  /* 0x0000001012048819 */ /* 0x004fe80000001213 */
[----:B------:R-:W-:Y:S01]  /*5f30*/  @!P0 PRMT R12, R27, 0x5410, R4 ;  /* 0x000054101b0c8816 */ /* 0x000fe20000000004 */
[----:B------:R-:W-:Y:S02]  /*5f40*/  @!P0 IMAD.U32 R4, R13, 0x10000, RZ ;  /* 0x000100000d048824 */ /* 0x000fe400078e00ff */
[----:B-----5:R-:W-:Y:S04]  /*5f50*/  @!P0 IMAD.U32 R0, R8, 0x10000, RZ ;  /* 0x0001000008008824 */ /* 0x020fe800078e00ff */
[C---:B------:R-:W-:Y:S02]  /*5f60*/  @!P0 FMUL.FTZ R16, R0.reuse, R4 ;  /* 0x0000000400108220 */ /* 0x040fe40000410000 */
[-C--:B------:R-:W-:Y:S02]  /*5f70*/  @!P0 FMUL.FTZ R0, R0, R2.reuse ;  /* 0x0000000200008220 */ /* 0x080fe40000410000 */
[----:B------:R-:W-:Y:S01]  /*5f80*/  @!P0 FFMA.FTZ R19, R5, R2, -R16 ;  /* 0x0000000205138223 */ /* 0x000fe20000010810 */
[----:B------:R-:W-:Y:S01]  /*5f90*/  @!P0 LOP3.LUT R2, R8, 0xffff0000, RZ, 0xc0, !PT ;  /* 0xffff000008028812 */ /* 0x000fe200078ec0ff */
[----:B------:R-:W-:Y:S01]  /*5fa0*/  @!P0 FFMA.FTZ R0, R4, R5, R0 ;  /* 0x0000000504008223 */ /* 0x000fe20000010000 */
[----:B------:R-:W-:Y:S02]  /*5fb0*/  @!P0 LOP3.LUT R4, R13, 0xffff0000, RZ, 0xc0, !PT ;  /* 0xffff00000d048812 */ /* 0x000fe400078ec0ff */
[----:B------:R-:W-:Y:S03]  /*5fc0*/  @!P0 LOP3.LUT R5, R32, 0xffff0000, RZ, 0xc0, !PT ;  /* 0xffff000020058812 */ /* 0x000fe600078ec0ff */
[C---:B------:R-:W-:Y:S02]  /*5fd0*/  @!P0 FMUL.FTZ R13, R2.reuse, R4 ;  /* 0x00000004020d8220 */ /* 0x040fe40000410000 */
[-C--:B------:R-:W-:Y:S02]  /*5fe0*/  @!P0 FMUL.FTZ R2, R2, R3.reuse ;  /* 0x0000000302028220 */ /* 0x080fe40000410000 */
[----:B------:R-:W-:Y:S02]  /*5ff0*/  @!P0 FFMA.FTZ R18, R5, R3, -R13 ;  /* 0x0000000305128223 */ /* 0x000fe4000001080d */
[----:B------:R-:W-:Y:S02]  /*6000*/  @!P0 FFMA.FTZ R2, R4, R5, R2 ;  /* 0x0000000504028223 */ /* 0x000fe40000010002 */
[----:B------:R-:W-:Y:S02]  /*6010*/  @!P0 IMAD.U32 R5, R14, 0x10000, RZ ;  /* 0x000100000e058824 */ /* 0x000fe400078e00ff */
[----:B------:R-:W-:Y:S02]  /*6020*/  @!P0 IMAD.U32 R3, R9, 0x10000, RZ ;  /* 0x0001000009038824 */ /* 0x000fe400078e00ff */
[----:B------:R-:W-:Y:S02]  /*6030*/  @!P0 IMAD.U32 R4, R6, 0x10000, RZ ;  /* 0x0001000006048824 */ /* 0x000fe400078e00ff */
        /* <DEDUP_REMOVED lines=9> */
[----:B------:R-:W-:Y:S04]  /*60d0*/  @!P0 FMUL.FTZ R6, R4, R13 ;  /* 0x0000000d04068220 */ /* 0x000fe80000410000 */
[-C--:B------:R-:W-:Y:S02]  /*60e0*/  @!P0 FFMA.FTZ R6, R14, R5.reuse, -R6 ;  /* 0x000000050e068223 */ /* 0x080fe40000010806 */
[----:B------:R-:W-:Y:S01]  /*60f0*/  @!P0 FMUL.FTZ R4, R4, R5 ;  /* 0x0000000504048220 */ /* 0x000fe20000410000 */
[----:B------:R-:W-:Y:S03]  /*6100*/  @!P0 SHF.L.U32 R5, R10, 0x10, RZ ;  /* 0x000000100a058819 */ /* 0x000fe600000006ff */
[----:B------:R-:W-:Y:S01]  /*6110*/  @!P0 FFMA.FTZ R4, R13, R14, R4 ;  /* 0x0000000e0d048223 */ /* 0x000fe20000010004 */
[----:B------:R-:W-:Y:S01]  /*6120*/  @!P0 F2FP.BF16.PACK_AB R14, R6, R16 ;  /* 0x00000010060e823e */ /* 0x000fe200000010ff */
[----:B------:R-:W-:Y:S01]  /*6130*/  @!P0 IMAD.U32 R6, R17, 0x10000, RZ ;  /* 0x0001000011068824 */ /* 0x000fe200078e00ff */
[----:B------:R-:W-:Y:S02]  /*6140*/  @!P0 F2FP.BF16.PACK_AB R13, R18, R19 ;  /* 0x00000013120d823e */ /* 0x000fe400000010ff */
[----:B------:R-:W-:Y:S01]  /*6150*/  @!P0 F2FP.BF16.PACK_AB R16, R2, R0 ;  /* 0x000000000210823e */ /* 0x000fe200000010ff */
[----:B------:R-:W-:Y:S01]  /*6160*/  @!P0 IMAD.MOV.U32 R33, RZ, RZ, R14 ;  /* 0x000000ffff218224 */ /* 0x000fe200078e000e */
[----:B------:R-:W-:Y:S01]  /*6170*/  @!P0 F2FP.BF16.PACK_AB R4, R4, R3 ;  /* 0x000000030404823e */ /* 0x000fe200000010ff */
[----:B------:R-:W-:Y:S01]  /*6180*/  @!P0 IMAD.MOV.U32 R32, RZ, RZ, R13 ;  /* 0x000000ffff208224 */ /* 0x000fe200078e000d */
[----:B------:R-:W-:Y:S01]  /*6190*/  @!P0 SHF.L.U32 R3, R11, 0x10, RZ ;  /* 0x000000100b038819 */ /* 0x000fe200000006ff */
[----:B------:R-:W-:Y:S02]  /*61a0*/  @!P0 IMAD.U32 R2, R12, 0x10000, RZ ;  /* 0x000100000c028824 */ /* 0x000fe400078e00ff */
[----:B------:R-:W-:Y:S02]  /*61b0*/  @!P0 IMAD.U32 R13, R34, 0x10000, RZ ;  /* 0x00010000220d8824 */ /* 0x000fe400078e00ff */
[C---:B------:R-:W-:Y:S02]  /*61c0*/  @!P0 FMUL.FTZ R14, R5.reuse, R6 ;  /* 0x00000006050e8220 */ /* 0x040fe40000410000 */
[-C--:B------:R-:W-:Y:S02]  /*61d0*/  @!P0 FMUL.FTZ R0, R5, R2.reuse ;  /* 0x0000000205008220 */ /* 0x080fe40000410000 */
[----:B------:R-:W-:Y:S01]  /*61e0*/  @!P0 FFMA.FTZ R19, R13, R2, -R14 ;  /* 0x000000020d138223 */ /* 0x000fe2000001080e */
[----:B------:R-:W-:Y:S01]  /*61f0*/  @!P0 LOP3.LUT R2, R11, 0xffff0000, RZ, 0xc0, !PT ;  /* 0xffff00000b028812 */ /* 0x000fe200078ec0ff */
[C---:B------:R-:W-:Y:S01]  /*6200*/  @!P0 IMAD.U32 R14, R15.reuse, 0x10000, RZ ;  /* 0x000100000f0e8824 */ /* 0x040fe200078e00ff */
[----:B------:R-:W-:Y:S01]  /*6210*/  @!P0 LOP3.LUT R15, R15, 0xffff0000, RZ, 0xc0, !PT ;  /* 0xffff00000f0f8812 */ /* 0x000fe200078ec0ff */
[----:B------:R-:W-:Y:S02]  /*6220*/  @!P0 FFMA.FTZ R0, R6, R13, R0 ;  /* 0x0000000d06008223 */ /* 0x000fe40000010000 */
[----:B------:R-:W-:Y:S02]  /*6230*/  @!P0 IMAD.MOV.U32 R9, RZ, RZ, R4 ;  /* 0x000000ffff098224 */ /* 0x000fe400078e0004 */
[----:B------:R-:W-:Y:S02]  /*6240*/  @!P0 IMAD.U32 R4, R7, 0x10000, RZ ;  /* 0x0001000007048824 */ /* 0x000fe400078e00ff */
[----:B------:R-:W-:Y:S02]  /*6250*/  @!P0 IMAD.U32 R13, R35, 0x10000, RZ ;  /* 0x00010000230d8824 */ /* 0x000fe400078e00ff */
[----:B------:R-:W-:Y:S02]  /*6260*/  @!P0 FMUL.FTZ R5, R3, R14 ;  /* 0x0000000e03058220 */ /* 0x000fe40000410000 */
[----:B------:R-:W-:Y:S01]  /*6270*/  @!P0 IMAD.MOV.U32 R8, RZ, RZ, R16 ;  /* 0x000000ffff088224 */ /* 0x000fe200078e0010 */
[----:B------:R-:W-:Y:S01]  /*6280*/  @!P0 LOP3.LUT R16, R35, 0xffff0000, RZ, 0xc0, !PT ;  /* 0xffff000023108812 */ /* 0x000fe200078ec0ff */
[-C--:B------:R-:W-:Y:S02]  /*6290*/  @!P0 FMUL.FTZ R3, R3, R4.reuse ;  /* 0x0000000403038220 */ /* 0x080fe40000410000 */
[----:B------:R-:W-:Y:S01]  /*62a0*/  @!P0 FFMA.FTZ R6, R13, R4, -R5 ;  /* 0x000000040d068223 */ /* 0x000fe20000010805 */
[----:B------:R-:W-:Y:S01]  /*62b0*/  @!P0 LOP3.LUT R4, R7, 0xffff0000, RZ, 0xc0, !PT ;  /* 0xffff000007048812 */ /* 0x000fe200078ec0ff */
[----:B------:R-:W-:Y:S01]  /*62c0*/  @!P0 FMUL.FTZ R5, R2, R15 ;  /* 0x0000000f02058220 */ /* 0x000fe20000410000 */
[----:B------:R-:W-:Y:S03]  /*62d0*/  @!P0 LOP3.LUT R7, R34, 0xffff0000, RZ, 0xc0, !PT ;  /* 0xffff000022078812 */ /* 0x000fe600078ec0ff */
[-C--:B------:R-:W-:Y:S02]  /*62e0*/  @!P0 FFMA.FTZ R5, R16, R4.reuse, -R5 ;  /* 0x0000000410058223 */ /* 0x080fe40000010805 */
[----:B------:R-:W-:Y:S01]  /*62f0*/  @!P0 FMUL.FTZ R4, R2, R4 ;  /* 0x0000000402048220 */ /* 0x000fe20000410000 */
[----:B------:R-:W-:Y:S02]  /*6300*/  @!P0 LOP3.LUT R2, R10, 0xffff0000, RZ, 0xc0, !PT ;  /* 0xffff00000a028812 */ /* 0x000fe400078ec0ff */
[----:B------:R-:W-:Y:S02]  /*6310*/  @!P0 F2FP.BF16.PACK_AB R18, R5, R6 ;  /* 0x000000060512823e */ /* 0x000fe400000010ff */
[----:B------:R-:W-:Y:S02]  /*6320*/  @!P0 LOP3.LUT R6, R17, 0xffff0000, RZ, 0xc0, !PT ;  /* 0xffff000011068812 */ /* 0x000fe400078ec0ff */
[----:B------:R-:W-:Y:S01]  /*6330*/  @!P0 LOP3.LUT R5, R12, 0xffff0000, RZ, 0xc0, !PT ;  /* 0xffff00000c058812 */ /* 0x000fe200078ec0ff */
[----:B------:R-:W-:Y:S02]  /*6340*/  @!P0 IMAD.MOV.U32 R35, RZ, RZ, R18 ;  /* 0x000000ffff238224 */ /* 0x000fe400078e0012 */
[C---:B------:R-:W-:Y:S02]  /*6350*/  @!P0 FMUL.FTZ R12, R2.reuse, R6 ;  /* 0x00000006020c8220 */ /* 0x040fe40000410000 */
[-C--:B------:R-:W-:Y:S02]  /*6360*/  @!P0 FMUL.FTZ R2, R2, R5.reuse ;  /* 0x0000000502028220 */ /* 0x080fe40000410000 */
[----:B------:R-:W-:Y:S02]  /*6370*/  @!P0 FFMA.FTZ R12, R7, R5, -R12 ;  /* 0x00000005070c8223 */ /* 0x000fe4000001080c */
[----:B------:R-:W-:Y:S02]  /*6380*/  @!P0 FFMA.FTZ R2, R6, R7, R2 ;  /* 0x0000000706028223 */ /* 0x000fe40000010002 */
[----:B------:R-:W-:Y:S01]  /*6390*/  @!P0 FFMA.FTZ R3, R14, R13, R3 ;  /* 0x0000000d0e038223 */ /* 0x000fe20000010003 */
[----:B------:R-:W-:Y:S01]  /*63a0*/  @!P0 F2FP.BF16.PACK_AB R5, R12, R19 ;  /* 0x000000130c05823e */ /* 0x000fe200000010ff */
[----:B------:R-:W-:Y:S01]  /*63b0*/  @!P0 FFMA.FTZ R4, R15, R16, R4 ;  /* 0x000000100f048223 */ /* 0x000fe20000010004 */
[----:B------:R-:W-:Y:S02]  /*63c0*/  @!P0 F2FP.BF16.PACK_AB R0, R2, R0 ;  /* 0x000000000200823e */ /* 0x000fe400000010ff */
[----:B------:R-:W-:Y:S02]  /*63d0*/  @!P0 MOV R34, R5 ;  /* 0x0000000500228202 */ /* 0x000fe40000000f00 */
[----:B------:R-:W-:Y:S01]  /*63e0*/  @!P0 F2FP.BF16.PACK_AB R3, R4, R3 ;  /* 0x000000030403823e */ /* 0x000fe200000010ff */
[----:B------:R-:W-:Y:S04]  /*63f0*/  @!P0 IMAD.MOV.U32 R10, RZ, RZ, R0 ;  /* 0x000000ffff0a8224 */ /* 0x000fe800078e0000 */
[----:B------:R-:W-:Y:S01]  /*6400*/  @!P0 IMAD.MOV.U32 R11, RZ, RZ, R3 ;  /* 0x000000ffff0b8224 */ /* 0x000fe200078e0003 */
[C---:B----4-:R-:W-:Y:S04]  /*6410*/  LEA R2, P0, R67.reuse, R50, 0x1 ;  /* 0x0000003243027211 */ /* 0x050fe800078008ff */
[----:B---3--:R-:W-:Y:S02]  /*6420*/  LEA.HI.X R3, R67, R51, R93, 0x1, P0 ;  /* 0x0000003343037211 */ /* 0x008fe400000f0c5d */
[C---:B------:R-:W-:Y:S03]  /*6430*/  ISETP.GE.AND P0, PT, R30.reuse, c[0x0][0x1d4], PT ;  /* 0x000075001e007a0c */ /* 0x040fe60003f06270 */
[----:B------:R1:W-:Y:S10]  /*6440*/  ST.E.128 [R2.64], R32 ;  /* 0x0000002002007985 */ /* 0x0003f4000c101d0a */
[----:B------:R-:W-:Y:S05]  /*6450*/  @!P0 IMAD.WIDE R4, R30, 0x2, R50 ;  /* 0x000000021e048825 */ /* 0x000fea00078e0232 */
[----:B------:R1:W-:Y:S02]  /*6460*/  @!P0 ST.E.128 [R4.64], R8 ;  /* 0x0000000804008985 */ /* 0x0003e4000c101d0a */
.L_x_204:
[----:B------:R-:W-:Y:S05]  /*6470*/  BSYNC B0 ;  /* 0x0000000000007941 */ /* 0x000fea0003800000 */
.L_x_203:
[----:B------:R-:W-:Y:S11]  /*6480*/  ISETP.GE.AND P0, PT, R24, c[0x0][0x1d4], PT ;  /* 0x0000750018007a0c */ /* 0x000ff60003f06270 */
[----:B------:R-:W-:Y:S02]  /*6490*/  @!UPT UIADD3 URZ, URZ, URZ, URZ ;  /* 0x0000003f3f3ff290 */ /* 0x000fe4000fffe03f */
[----:B------:R-:W-:-:S05]  /*64a0*/  @P0 BRA `(.L_x_188) ;  /* 0x00000a2000000947 */ /* 0x000fca0003800000 */
[----:B------:R-:W-:Y:S01]  /*64b0*/  LOP3.LUT P1, RZ, R212, 0x8, RZ, 0xc0, !PT ;  /* 0x00000008d4ff7812 */ /* 0x000fe2000782c0ff */
[----:B-1----:R-:W1:Y:S01]  /*64c0*/  LDS.128 R32, [R88+0x6100] ;  /* 0x0061000058207984 */ /* 0x002e620000000c00 */
[----:B------:R-:W-:Y:S02]  /*64d0*/  ISETP.GE.AND P0, PT, R24, c[0x0][0x27c], PT ;  /* 0x00009f0018007a0c */ /* 0x000fe40003f06270 */
[----:B------:R-:W-:Y:S04]  /*64e0*/  SEL R0, R114, R111, !P1 ;  /* 0x0000006f72007207 */ /* 0x000fe80004800000 */
[----:B------:R-:W-:Y:S04]  /*64f0*/  SHF.R.S32.HI R2, RZ, 0x1f, R0 ;  /* 0x0000001fff027819 */ /* 0x000fe80000011400 */
[----:B------:R-:W-:Y:S03]  /*6500*/  LEA.HI R0, R2, R0, RZ, 0x4 ;  /* 0x0000000002007211 */ /* 0x000fe600078f20ff */
[----:B------:R-:W-:Y:S02]  /*6510*/  @!P0 SHF.R.U32.HI R6, RZ, 0x10, R23 ;  /* 0x00000010ff068819 */ /* 0x000fe40000011617 */
[----:B------:R-:W-:Y:S02]  /*6520*/  LEA.HI.SX32 R0, R0, R98, 0x1c ;  /* 0x0000006200007211 */ /* 0x000fe400078fe2ff */
[----:B------:R-:W-:Y:S02]  /*6530*/  @!P0 SHF.R.U64 R4, R40, 0x10, R41 ;  /* 0x0000001028048819 */ /* 0x000fe40000001229 */
[----:B------:R-:W-:Y:S01]  /*6540*/  SHF.R.S32.HI R2, RZ, 0x1f, R0 ;  /* 0x0000001fff027819 */ /* 0x000fe20000011400 */
[----:B------:R-:W-:Y:S01]  /*6550*/  IMAD.SHL.U32 R27, R0, 0x8, RZ ;  /* 0x00000008001b7824 */ /* 0x000fe200078e00ff */
[----:B------:R-:W-:Y:S02]  /*6560*/  @!P0 PRMT R10, R48, 0x5410, R4 ;  /* 0x00005410300a8816 */ /* 0x000fe40000000004 */
[----:B------:R-:W-:Y:S02]  /*6570*/  LEA.HI R0, R2, R0, RZ, 0x3 ;  /* 0x0000000002007211 */ /* 0x000fe400078f18ff */
[----:B------:R-:W-:Y:S02]  /*6580*/  LOP3.LUT R2, R216, 0x38, R27, 0xf8, !PT ;  /* 0x00000038d8027812 */ /* 0x000fe400078ef81b */
[--C-:B------:R-:W-:Y:S01]  /*6590*/  @!P0 SHF.R.U64 R7, R42, 0x10, R43.reuse ;  /* 0x000000102a078819 */ /* 0x100fe2000000122b */
[----:B------:R-:W-:Y:S01]  /*65a0*/  IMAD.SHL.U32 R0, R0, 0x200, RZ ;  /* 0x0000020000007824 */ /* 0x000fe200078e00ff */
[----:B------:R-:W-:Y:S02]  /*65b0*/  LOP3.LUT R2, R2, R218, RZ, 0x3c, !PT ;  /* 0x000000da02027212 */ /* 0x000fe400078e3cff */
[----:B------:R-:W-:Y:S02]  /*65c0*/  @!P0 SHF.R.U32.HI R8, RZ, 0x10, R43 ;  /* 0x00000010ff088819 */ /* 0x000fe4000001162b */
[----:B------:R-:W-:Y:S02]  /*65d0*/  LOP3.LUT R0, R0, 0x7ffff000, RZ, 0xc0, !PT ;  /* 0x7ffff00000007812 */ /* 0x000fe400078ec0ff */
[----:B------:R-:W-:Y:S02]  /*65e0*/  @!P0 PRMT R19, R49, 0x5432, R8 ;  /* 0x0000543231138816 */ /* 0x000fe40000000008 */
[----:B------:R-:W-:Y:S02]  /*65f0*/  IADD3 R0, R2, R0, R219 ;  /* 0x0000000002007210 */ /* 0x000fe40007ffe0db */
[----:B------:R-:W-:Y:S02]  /*6600*/  @!P0 SHF.R.U32.HI R2, RZ, 0x10, R21 ;  /* 0x00000010ff028819 */ /* 0x000fe40000011615 */
[C---:B------:R-:W-:Y:S01]  /*6610*/  @!P0 PRMT R8, R29.reuse, 0x5432, R6 ;  /* 0x000054321d088816 */ /* 0x040fe20000000006 */
[----:B------:R-:W-:Y:S01]  /*6620*/  IMAD.SHL.U32 R0, R0, 0x2, RZ ;  /* 0x0000000200007824 */ /* 0x000fe200078e00ff */
[----:B------:R-:W-:Y:S01]  /*6630*/  @!P0 SHF.R.U64 R3, R22, 0x10, R23 ;  /* 0x0000001016038819 */ /* 0x000fe20000001217 */
[----:B-1----:R-:W-:Y:S01]  /*6640*/  @!P0 IMAD.U32 R6, R32, 0x10000, RZ ;  /* 0x0001000020068824 */ /* 0x002fe200078e00ff */
[----:B------:R-:W-:Y:S02]  /*6650*/  @!P0 SHF.R.U32.HI R5, RZ, 0x10, R41 ;  /* 0x00000010ff058819 */ /* 0x000fe40000011629 */
[----:B------:R1:W2:Y:S01]  /*6660*/  LDS.128 R12, [R0+0x6100] ;  /* 0x00610000000c7984 */ /* 0x0002a20000000c00 */
[----:B------:R-:W-:Y:S02]  /*6670*/  @!P0 PRMT R9, R29, 0x5410, R3 ;  /* 0x000054101d098816 */ /* 0x000fe40000000003 */
[----:B------:R-:W-:Y:S02]  /*6680*/  @!P0 PRMT R17, R48, 0x5432, R5 ;  /* 0x0000543230118816 */ /* 0x000fe40000000005 */
[----:B------:R-:W-:Y:S03]  /*6690*/  @!P0 PRMT R5, R28, 0x5410, R2 ;  /* 0x000054101c058816 */ /* 0x000fe60000000002 */
[C---:B------:R-:W-:Y:S01]  /*66a0*/  @!P0 IMAD.U32 R11, R17.reuse, 0x10000, RZ ;  /* 0x00010000110b8824 */ /* 0x040fe200078e00ff */
[----:B------:R-:W-:Y:S02]  /*66b0*/  @!P0 LOP3.LUT R17, R17, 0xffff0000, RZ, 0xc0, !PT ;  /* 0xffff000011118812 */ /* 0x000fe400078ec0ff */
[----:B-1----:R-:W-:Y:S02]  /*66c0*/  @!P0 SHF.R.U64 R0, R20, 0x10, R21 ;  /* 0x0000001014008819 */ /* 0x002fe40000001215 */
[----:B------:R-:W-:Y:S01]  /*66d0*/  @!P0 PRMT R20, R49, 0x5410, R7 ;  /* 0x0000541031148816 */ /* 0x000fe20000000007 */
[----:B------:R-:W-:Y:S01]  /*66e0*/  @!P0 IMAD.U32 R7, R10, 0x10000, RZ ;  /* 0x000100000a078824 */ /* 0x000fe200078e00ff */
[----:B------:R-:W-:Y:S05]  /*66f0*/  @!P0 PRMT R4, R28, 0x5432, R0 ;  /* 0x000054321c048816 */ /* 0x000fea0000000000 */
[----:B------:R-:W-:Y:S02]  /*6700*/  @!P0 IMAD.U32 R2, R4, 0x10000, RZ ;  /* 0x0001000004028824 */ /* 0x000fe400078e00ff */
[----:B--2---:R-:W-:Y:S02]  /*6710*/  @!P0 IMAD.U32 R0, R12, 0x10000, RZ ;  /* 0x000100000c008824 */ /* 0x004fe400078e00ff */
[----:B------:R-:W-:Y:S02]  /*6720*/  @!P0 IMAD.U32 R3, R13, 0x10000, RZ ;  /* 0x000100000d038824 */ /* 0x000fe400078e00ff */
[C---:B------:R-:W-:Y:S02]  /*6730*/  @!P0 FMUL.FTZ R16, R0.reuse, R7 ;  /* 0x0000000700108220 */ /* 0x040fe40000410000 */
[-C--:B------:R-:W-:Y:S02]  /*6740*/  @!P0 FMUL.FTZ R0, R0, R2.reuse ;  /* 0x0000000200008220 */ /* 0x080fe40000410000 */
[----:B------:R-:W-:Y:S01]  /*6750*/  @!P0 FFMA.FTZ R30, R6, R2, -R16 ;  /* 0x00000002061e8223 */ /* 0x000fe20000010810 */
[----:B------:R-:W-:Y:S01]  /*6760*/  @!P0 LOP3.LUT R2, R12, 0xffff0000, RZ, 0xc0, !PT ;  /* 0xffff00000c028812 */ /* 0x000fe200078ec0ff */
[----:B------:R-:W-:Y:S01]  /*6770*/  @!P0 FFMA.FTZ R0, R7, R6, R0 ;  /* 0x0000000607008223 */ /* 0x000fe20000010000 */
[----:B------:R-:W-:Y:S01]  /*6780*/  @!P0 LOP3.LUT R7, R10, 0xffff0000, RZ, 0xc0, !PT ;  /* 0xffff00000a078812 */ /* 0x000fe200078ec0ff */
[----:B------:R-:W-:Y:S01]  /*6790*/  @!P0 IMAD.U32 R16, R33, 0x10000, RZ ;  /* 0x0001000021108824 */ /* 0x000fe200078e00ff */
[----:B------:R-:W-:Y:S01]  /*67a0*/  @!P0 SHF.L.U32 R6, R5, 0x10, RZ ;  /* 0x0000001005068819 */ /* 0x000fe200000006ff */
[----:B------:R-:W-:Y:S01]  /*67b0*/  @!P0 FMUL.FTZ R18, R3, R11 ;  /* 0x0000000b03128220 */ /* 0x000fe20000410000 */
[----:B------:R-:W-:Y:S02]  /*67c0*/  @!P0 LOP3.LUT R10, R32, 0xffff0000, RZ, 0xc0, !PT ;  /* 0xffff0000200a8812 */ /* 0x000fe400078ec0ff */
[----:B------:R-:W-:Y:S01]  /*67d0*/  @!P0 LOP3.LUT R5, R5, 0xffff0000, RZ, 0xc0, !PT ;  /* 0xffff000005058812 */ /* 0x000fe200078ec0ff */
[-C--:B------:R-:W-:Y:S02]  /*67e0*/  @!P0 FMUL.FTZ R3, R3, R6.reuse ;  /* 0x0000000603038220 */ /* 0x080fe40000410000 */
[----:B------:R-:W-:Y:S01]  /*67f0*/  @!P0 FFMA.FTZ R23, R16, R6, -R18 ;  /* 0x0000000610178223 */ /* 0x000fe20000010812 */
[----:B------:R-:W-:Y:S01]  /*6800*/  @!P0 LOP3.LUT R6, R4, 0xffff0000, RZ, 0xc0, !PT ;  /* 0xffff000004068812 */ /* 0x000fe200078ec0ff */
[----:B------:R-:W-:Y:S01]  /*6810*/  @!P0 FMUL.FTZ R18, R2, R7 ;  /* 0x0000000702128220 */ /* 0x000fe20000410000 */
[----:B------:R-:W-:Y:S03]  /*6820*/  @!P0 LOP3.LUT R4, R13, 0xffff0000, RZ, 0xc0, !PT ;  /* 0xffff00000d048812 */ /* 0x000fe600078ec0ff */
[-C--:B------:R-:W-:Y:S01]  /*6830*/  @!P0 FFMA.FTZ R28, R10, R6.reuse, -R18 ;  /* 0x000000060a1c8223 */ /* 0x080fe20000010812 */
[----:B------:R-:W-:Y:S01]  /*6840*/  @!P0 LOP3.LUT R18, R33, 0xffff0000, RZ, 0xc0, !PT ;  /* 0xffff000021128812 */ /* 0x000fe200078ec0ff */
[----:B------:R-:W-:Y:S02]  /*6850*/  @!P0 FMUL.FTZ R2, R2, R6 ;  /* 0x0000000602028220 */ /* 0x000fe40000410000 */
[C---:B------:R-:W-:Y:S02]  /*6860*/  @!P0 FMUL.FTZ R6, R4.reuse, R17 ;  /* 0x0000001104068220 */ /* 0x040fe40000410000 */
[-C--:B------:R-:W-:Y:S02]  /*6870*/  @!P0 FMUL.FTZ R4, R4, R5.reuse ;  /* 0x0000000504048220 */ /* 0x080fe40000410000 */
[----:B------:R-:W-:Y:S02]  /*6880*/  @!P0 FFMA.FTZ R21, R18, R5, -R6 ;  /* 0x0000000512158223 */ /* 0x000fe40000010806 */
[----:B------:R-:W-:Y:S01]  /*6890*/  @!P0 FFMA.FTZ R2, R7, R10, R2 ;  /* 0x0000000a07028223 */ /* 0x000fe20000010002 */
[----:B------:R-:W-:Y:S01]  /*68a0*/  @!P0 SHF.L.U32 R7, R15, 0x10, RZ ;  /* 0x000000100f078819 */ /* 0x000fe200000006ff */
[----:B------:R-:W-:Y:S01]  /*68b0*/  @!P0 IMAD.U32 R10, R20, 0x10000, RZ ;  /* 0x00010000140a8824 */ /* 0x000fe200078e00ff */
[----:B------:R-:W-:Y:S01]  /*68c0*/  @!P0 F2FP.BF16.PACK_AB R26, R21, R23 ;  /* 0x00000017151a823e */ /* 0x000fe200000010ff */
[----:B------:R-:W-:Y:S01]  /*68d0*/  @!P0 IMAD.U32 R5, R14, 0x10000, RZ ;  /* 0x000100000e058824 */ /* 0x000fe200078e00ff */
[----:B------:R-:W-:Y:S01]  /*68e0*/  @!P0 F2FP.BF16.PACK_AB R23, R28, R30 ;  /* 0x0000001e1c17823e */ /* 0x000fe200000010ff */
[C---:B------:R-:W-:Y:S01]  /*68f0*/  @!P0 IMAD.U32 R6, R9.reuse, 0x10000, RZ ;  /* 0x0001000009068824 */ /* 0x040fe200078e00ff */
[----:B------:R-:W-:Y:S01]  /*6900*/  @!P0 LOP3.LUT R9, R9, 0xffff0000, RZ, 0xc0, !PT ;  /* 0xffff000009098812 */ /* 0x000fe200078ec0ff */
[----:B------:R-:W-:Y:S02]  /*6910*/  @!P0 FFMA.FTZ R3, R11, R16, R3 ;  /* 0x000000100b038223 */ /* 0x000fe40000010003 */
[----:B------:R-:W-:Y:S01]  /*6920*/  @!P0 FFMA.FTZ R4, R17, R18, R4 ;  /* 0x0000001211048223 */ /* 0x000fe20000010004 */
[----:B------:R-:W-:Y:S01]  /*6930*/  @!P0 LOP3.LUT R18, R19, 0xffff0000, RZ, 0xc0, !PT ;  /* 0xffff000013128812 */ /* 0x000fe200078ec0ff */
[----:B------:R-:W-:Y:S02]  /*6940*/  @!P0 IMAD.U32 R11, R34, 0x10000, RZ ;  /* 0x00010000220b8824 */ /* 0x000fe400078e00ff */
[C---:B------:R-:W-:Y:S01]  /*6950*/  @!P0 FMUL.FTZ R17, R5.reuse, R10 ;  /* 0x0000000a05118220 */ /* 0x040fe20000410000 */
[----:B------:R-:W-:Y:S01]  /*6960*/  @!P0 F2FP.BF16.PACK_AB R3, R4, R3 ;  /* 0x000000030403823e */ /* 0x000fe200000010ff */
[-C--:B------:R-:W-:Y:S02]  /*6970*/  @!P0 FMUL.FTZ R5, R5, R6.reuse ;  /* 0x0000000605058220 */ /* 0x080fe40000410000 */
[----:B------:R-:W-:Y:S01]  /*6980*/  @!P0 IMAD.U32 R16, R19, 0x10000, RZ ;  /* 0x0001000013108824 */ /* 0x000fe200078e00ff */
[----:B------:R-:W-:Y:S01]  /*6990*/  @!P0 LOP3.LUT R19, R35, 0xffff0000, RZ, 0xc0, !PT ;  /* 0xffff000023138812 */ /* 0x000fe200078ec0ff */
[----:B------:R-:W-:Y:S02]  /*69a0*/  @!P0 FFMA.FTZ R29, R11, R6, -R17 ;  /* 0x000000060b1d8223 */ /* 0x000fe40000010811 */
[----:B------:R-:W-:Y:S02]  /*69b0*/  @!P0 FFMA.FTZ R5, R10, R11, R5 ;  /* 0x0000000b0a058223 */ /* 0x000fe40000010005 */
[C---:B------:R-:W-:Y:S01]  /*69c0*/  @!P0 IMAD.U32 R6, R8.reuse, 0x10000, RZ ;  /* 0x0001000008068824 */ /* 0x040fe200078e00ff */
[----:B------:R-:W-:Y:S01]  /*69d0*/  @!P0 LOP3.LUT R8, R8, 0xffff0000, RZ, 0xc0, !PT ;  /* 0xffff000008088812 */ /* 0x000fe200078ec0ff */
[----:B------:R-:W-:Y:S02]  /*69e0*/  @!P0 IMAD.U32 R17, R35, 0x10000, RZ ;  /* 0x0001000023118824 */ /* 0x000fe400078e00ff */
[C---:B------:R-:W-:Y:S02]  /*69f0*/  @!P0 FMUL.FTZ R10, R7.reuse, R16 ;  /* 0x00000010070a8220 */ /* 0x040fe40000410000 */
[-C--:B------:R-:W-:Y:S02]  /*6a00*/  @!P0 FMUL.FTZ R7, R7, R6.reuse ;  /* 0x0000000607078220 */ /* 0x080fe40000410000 */
[----:B------:R-:W-:Y:S01]  /*6a10*/  @!P0 FFMA.FTZ R22, R17, R6, -R10 ;  /* 0x0000000611168223 */ /* 0x000fe2000001080a */
[----:B------:R-:W-:Y:S01]  /*6a20*/  @!P0 LOP3.LUT R6, R15, 0xffff0000, RZ, 0xc0, !PT ;  /* 0xffff00000f068812 */ /* 0x000fe200078ec0ff */
[----:B------:R-:W-:Y:S02]  /*6a30*/  @!P0 IMAD.MOV.U32 R32, RZ, RZ, R23 ;  /* 0x000000ffff208224 */ /* 0x000fe400078e0017 */
[----:B------:R-:W-:Y:S02]  /*6a40*/  @!P0 IMAD.MOV.U32 R33, RZ, RZ, R26 ;  /* 0x000000ffff218224 */ /* 0x000fe400078e001a */
[----:B------:R-:W-:Y:S02]  /*6a50*/  @!P0 FMUL.FTZ R10, R6, R18 ;  /* 0x00000012060a8220 */ /* 0x000fe40000410000 */
[----:B------:R-:W-:Y:S02]  /*6a60*/  @!P0 IMAD.MOV.U32 R13, RZ, RZ, R3 ;  /* 0x000000ffff0d8224 */ /* 0x000fe400078e0003 */
[-C--:B------:R-:W-:Y:S01]  /*6a70*/  @!P0 FFMA.FTZ R11, R19, R8.reuse, -R10 ;  /* 0x00000008130b8223 */ /* 0x080fe2000001080a */
[----:B------:R-:W-:Y:S01]  /*6a80*/  @!P0 LOP3.LUT R10, R20, 0xffff0000, RZ, 0xc0, !PT ;  /* 0xffff0000140a8812 */ /* 0x000fe200078ec0ff */
[----:B------:R-:W-:Y:S01]  /*6a90*/  @!P0 FMUL.FTZ R8, R6, R8 ;  /* 0x0000000806088220 */ /* 0x000fe20000410000 */
[----:B------:R-:W-:Y:S02]  /*6aa0*/  @!P0 LOP3.LUT R6, R14, 0xffff0000, RZ, 0xc0, !PT ;  /* 0xffff00000e068812 */ /* 0x000fe400078ec0ff */
[----:B------:R-:W-:Y:S02]  /*6ab0*/  @!P0 F2FP.BF16.PACK_AB R22, R11, R22 ;  /* 0x000000160b16823e */ /* 0x000fe400000010ff */
[----:B------:R-:W-:Y:S01]  /*6ac0*/  @!P0 LOP3.LUT R11, R34, 0xffff0000, RZ, 0xc0, !PT ;  /* 0xffff0000220b8812 */ /* 0x000fe200078ec0ff */
[C---:B------:R-:W-:Y:S01]  /*6ad0*/  @!P0 FMUL.FTZ R20, R6.reuse, R10 ;  /* 0x0000000a06148220 */ /* 0x040fe20000410000 */
[----:B------:R-:W-:Y:S01]  /*6ae0*/  @!P0 MOV R35, R22 ;  /* 0x0000001600238202 */ /* 0x000fe20000000f00 */
[-C--:B------:R-:W-:Y:S02]  /*6af0*/  @!P0 FMUL.FTZ R6, R6, R9.reuse ;  /* 0x0000000906068220 */ /* 0x080fe40000410000 */
[----:B------:R-:W-:Y:S01]  /*6b00*/  @!P0 FFMA.FTZ R28, R11, R9, -R20 ;  /* 0x000000090b1c8223 */ /* 0x000fe20000010814 */
[----:B----4-:R-:W-:Y:S01]  /*6b10*/  LEA R20, P1, R66, R50, 0x1 ;  /* 0x0000003242147211 */ /* 0x010fe200078208ff */
[----:B------:R-:W-:Y:S01]  /*6b20*/  @!P0 FFMA.FTZ R6, R10, R11, R6 ;  /* 0x0000000b0a068223 */ /* 0x000fe20000010006 */
[----:B------:R-:W-:Y:S01]  /*6b30*/  @!P0 F2FP.BF16.PACK_AB R9, R2, R0 ;  /* 0x000000000209823e */ /* 0x000fe200000010ff */
[----:B------:R-:W-:Y:S01]  /*6b40*/  @!P0 FFMA.FTZ R7, R16, R17, R7 ;  /* 0x0000001110078223 */ /* 0x000fe20000010007 */
[----:B------:R-:W-:Y:S01]  /*6b50*/  @!P0 F2FP.BF16.PACK_AB R10, R28, R29 ;  /* 0x0000001d1c0a823e */ /* 0x000fe200000010ff */
[----:B------:R-:W-:Y:S01]  /*6b60*/  @!P0 FFMA.FTZ R8, R18, R19, R8 ;  /* 0x0000001312088223 */ /* 0x000fe20000010008 */
[----:B---3--:R-:W-:Y:S01]  /*6b70*/  LEA.HI.X R21, R66, R51, R92, 0x1, P1 ;  /* 0x0000003342157211 */ /* 0x008fe200008f0c5c */
[----:B------:R-:W-:Y:S01]  /*6b80*/  @!P0 IMAD.MOV.U32 R12, RZ, RZ, R9 ;  /* 0x000000ffff0c8224 */ /* 0x000fe200078e0009 */
[----:B------:R-:W-:Y:S01]  /*6b90*/  @!P0 F2FP.BF16.PACK_AB R2, R6, R5 ;  /* 0x000000050602823e */ /* 0x000fe200000010ff */
[----:B------:R-:W-:Y:S01]  /*6ba0*/  @!P0 IMAD.MOV.U32 R34, RZ, RZ, R10 ;  /* 0x000000ffff228224 */ /* 0x000fe200078e000a */
[----:B------:R-:W-:Y:S03]  /*6bb0*/  @!P0 F2FP.BF16.PACK_AB R0, R8, R7 ;  /* 0x000000070800823e */ /* 0x000fe600000010ff */
[----:B------:R-:W-:Y:S01]  /*6bc0*/  @!P0 IMAD.MOV.U32 R14, RZ, RZ, R2 ;  /* 0x000000ffff0e8224 */ /* 0x000fe200078e0002 */
[----:B------:R1:W-:Y:S01]  /*6bd0*/  ST.E.128 [R20.64], R32 ;  /* 0x0000002014007985 */ /* 0x0003e2000c101d0a */
[----:B------:R-:W-:Y:S01]  /*6be0*/  @!P0 IMAD.MOV.U32 R15, RZ, RZ, R0 ;  /* 0x000000ffff0f8224 */ /* 0x000fe200078e0000 */
[----:B------:R-:W-:Y:S11]  /*6bf0*/  ISETP.GE.AND P0, PT, R27, c[0x0][0x1d4], PT ;  /* 0x000075001b007a0c */ /* 0x000ff60003f06270 */
[----:B------:R-:W-:Y:S02]  /*6c00*/  @!UPT UIADD3 URZ, URZ, URZ, URZ ;  /* 0x0000003f3f3ff290 */ /* 0x000fe4000fffe03f */
[----:B------:R-:W-:-:S05]  /*6c10*/  @P0 BRA `(.L_x_188) ;  /* 0x000002b000000947 */ /* 0x000fca0003800000 */
[C---:B------:R-:W-:Y:S04]  /*6c20*/  LEA R2, P0, R27.reuse, R50, 0x1 ;  /* 0x000000321b027211 */ /* 0x040fe800078008ff */
[----:B------:R-:W-:Y:S05]  /*6c30*/  LEA.HI.X.SX32 R3, R27, R51, 0x1, P0 ;  /* 0x000000331b037211 */ /* 0x000fea00000f0eff */
[----:B------:R2:W-:Y:S01]  /*6c40*/  ST.E.128 [R2.64], R12 ;  /* 0x0000000c02007985 */ /* 0x0005e2000c101d0a */
[----:B------:R-:W-:-:S05]  /*6c50*/  BRA `(.L_x_188) ;  /* 0x0000027000007947 */ /* 0x000fca0003800000 */
.L_x_184:
[----:B------:R1:W2:Y:S01]  /*6c60*/  SHFL.IDX PT, R3, R46, RZ, 0x1c1f ;  /* 0x001c1fff2e037589 */ /* 0x0002a200000e0000 */
[----:B------:R-:W-:Y:S03]  /*6c70*/  IMAD.IADD R0, R60, 0x1, -R57 ;  /* 0x000000013c007824 */ /* 0x000fe600078e0a39 */
[----:B------:R1:W3:Y:S02]  /*6c80*/  SHFL.IDX PT, R2, R48, RZ, 0x1c1f ;  /* 0x001c1fff30027589 */ /* 0x0002e400000e0000 */
[----:B------:R-:W-:Y:S04]  /*6c90*/  IMNMX R56, R0, 0x40, PT ;  /* 0x0000004000387817 */ /* 0x000fe80003800200 */
[----:B------:R-:W-:Y:S11]  /*6ca0*/  ISETP.GT.AND P0, PT, R56, R209, PT ;  /* 0x000000d13800720c */ /* 0x000ff60003f04270 */
[----:B------:R-:W-:Y:S02]  /*6cb0*/  @!UPT UIADD3 URZ, URZ, URZ, URZ ;  /* 0x0000003f3f3ff290 */ /* 0x000fe4000fffe03f */
[----:B------:R-:W-:-:S05]  /*6cc0*/  @!P0 BRA `(.L_x_188) ;  /* 0x0000020000008947 */ /* 0x000fca0003800000 */
[----:B------:R-:W-:Y:S02]  /*6cd0*/  ISETP.GE.AND P1, PT, R100, c[0x0][0x1d4], PT ;  /* 0x0000750064007a0c */ /* 0x000fe40003f26270 */
[C---:B------:R-:W-:Y:S02]  /*6ce0*/  ISETP.GE.AND P3, PT, R205.reuse, c[0x0][0x1d4], PT ;  /* 0x00007500cd007a0c */ /* 0x040fe40003f66270 */
[----:B------:R-:W-:Y:S09]  /*6cf0*/  ISETP.GE.AND P2, PT, R204, c[0x0][0x1d4], PT ;  /* 0x00007500cc007a0c */ /* 0x000ff20003f46270 */
[----:B------:R-:W4:Y:S01]  /*6d00*/  @!P1 LDS.128 R12, [R201+0x6000] ;  /* 0x00600000c90c9984 */ /* 0x000f220000000c00 */
[CC--:B---3--:R-:W-:Y:S04]  /*6d10*/  @!P1 LEA R4, P0, R100.reuse, R2.reuse, 0x1 ;  /* 0x0000000264049211 */ /* 0x0c8fe800078008ff */
[-C--:B--2---:R-:W-:Y:S02]  /*6d20*/  @!P1 LEA.HI.X R5, R100, R3.reuse, R101, 0x1, P0 ;  /* 0x0000000364059211 */ /* 0x084fe400000f0c65 */
[CC--:B------:R-:W-:Y:S04]  /*6d30*/  @!P3 LEA R8, P0, R205.reuse, R2.reuse, 0x1 ;  /* 0x00000002cd08b211 */ /* 0x0c0fe800078008ff */
[-C--:B------:R-:W-:Y:S02]  /*6d40*/  @!P3 LEA.HI.X R9, R205, R3.reuse, R222, 0x1, P0 ;  /* 0x00000003cd09b211 */ /* 0x080fe400000f0cde */
[CC--:B------:R-:W-:Y:S04]  /*6d50*/  @!P2 LEA R6, P0, R204.reuse, R2.reuse, 0x1 ;  /* 0x00000002cc06a211 */ /* 0x0c0fe800078008ff */
[-C--:B------:R-:W-:Y:S02]  /*6d60*/  @!P2 LEA.HI.X R7, R204, R3.reuse, R221, 0x1, P0 ;  /* 0x00000003cc07a211 */ /* 0x080fe400000f0cdd */
[----:B------:R-:W-:Y:S11]  /*6d70*/  ISETP.GE.AND P0, PT, R25, c[0x0][0x1d4], PT ;  /* 0x0000750019007a0c */ /* 0x000ff60003f06270 */
[----:B------:R-:W-:Y:S02]  /*6d80*/  @!UPT UIADD3 URZ, URZ, URZ, URZ ;  /* 0x0000003f3f3ff290 */ /* 0x000fe4000fffe03f */
[----:B------:R-:W-:Y:S01]  /*6d90*/  @!P0 IMAD.SHL.U32 R0, R215, 0x8, RZ ;  /* 0x00000008d7008824 */ /* 0x000fe200078e00ff */
[----:B----4-:R2:W-:Y:S04]  /*6da0*/  @!P1 ST.E.128 [R4.64], R12 ;  /* 0x0000000c04009985 */ /* 0x0105e8000c101d0a */
[----:B------:R-:W3:Y:S01]  /*6db0*/  @!P0 LDS.128 R12, [R202+0x6000] ;  /* 0x00600000ca0c8984 */ /* 0x000ee20000000c00 */
[--C-:B--2---:R-:W-:Y:S05]  /*6dc0*/  @!P0 IMAD.WIDE R4, R0, 0x2, R2.reuse ;  /* 0x0000000200048825 */ /* 0x104fea00078e0202 */
[----:B---3--:R2:W-:Y:S01]  /*6dd0*/  @!P0 ST.E.128 [R4.64], R12 ;  /* 0x0000000c04008985 */ /* 0x0085e2000c101d0a */
[----:B------:R-:W-:Y:S11]  /*6de0*/  ISETP.GE.AND P0, PT, R24, c[0x0][0x1d4], PT ;  /* 0x0000750018007a0c */ /* 0x000ff60003f06270 */
[----:B------:R-:W-:Y:S02]  /*6df0*/  @!UPT UIADD3 URZ, URZ, URZ, URZ ;  /* 0x0000003f3f3ff290 */ /* 0x000fe4000fffe03f */
[----:B------:R-:W3:Y:S01]  /*6e00*/  @!P0 LDS.128 R16, [R201+0x8000] ;  /* 0x00800000c9108984 */ /* 0x000ee20000000c00 */
[----:B------:R-:W-:Y:S04]  /*6e10*/  @!P0 IMAD.SHL.U32 R0, R214, 0x8, RZ ;  /* 0x00000008d6008824 */ /* 0x000fe800078e00ff */
[----:B--2---:R-:W-:Y:S05]  /*6e20*/  @!P0 IMAD.WIDE R4, R0, 0x2, R2 ;  /* 0x0000000200048825 */ /* 0x004fea00078e0202 */
[----:B---3--:R-:W-:Y:S01]  /*6e30*/  @!P0 ST.E.128 [R4.64], R16 ;  /* 0x0000001004008985 */ /* 0x008fe2000c101d0a */
[C---:B------:R-:W-:Y:S03]  /*6e40*/  ISETP.GE.AND P0, PT, R203.reuse, c[0x0][0x1d4], PT ;  /* 0x00007500cb007a0c */ /* 0x040fe60003f06270 */
[----:B------:R-:W2:Y:S10]  /*6e50*/  @!P3 LDS.128 R12, [R202+0x8000] ;  /* 0x00800000ca0cb984 */ /* 0x000eb40000000c00 */
[C---:B------:R-:W-:Y:S04]  /*6e60*/  @!P0 LEA R2, P1, R203.reuse, R2, 0x1 ;  /* 0x00000002cb028211 */ /* 0x040fe800078208ff */
[----:B------:R-:W-:Y:S01]  /*6e70*/  @!P0 LEA.HI.X R3, R203, R3, R220, 0x1, P1 ;  /* 0x00000003cb038211 */ /* 0x000fe200008f0cdc */
[----:B--2---:R-:W-:Y:S04]  /*6e80*/  @!P3 ST.E.128 [R8.64], R12 ;  /* 0x0000000c0800b985 */ /* 0x004fe8000c101d0a */
[----:B------:R-:W2:Y:S04]  /*6e90*/  @!P2 LDS.128 R8, [R201+0xa000] ;  /* 0x00a00000c908a984 */ /* 0x000ea80000000c00 */
[----:B--2---:R-:W-:Y:S04]  /*6ea0*/  @!P2 ST.E.128 [R6.64], R8 ;  /* 0x000000080600a985 */ /* 0x004fe8000c101d0a */
[----:B------:R-:W2:Y:S04]  /*6eb0*/  @!P0 LDS.128 R4, [R202+0xa000] ;  /* 0x00a00000ca048984 */ /* 0x000ea80000000c00 */
[----:B--2---:R2:W-:Y:S02]  /*6ec0*/  @!P0 ST.E.128 [R2.64], R4 ;  /* 0x0000000402008985 */ /* 0x0045e4000c101d0a */
.L_x_188:
[----:B------:R-:W-:Y:S05]  /*6ed0*/  BSYNC B1 ;  /* 0x0000000000017941 */ /* 0x000fea0003800000 */
.L_x_183:
[----:B------:R-:W-:Y:S01]  /*6ee0*/  IMAD.IADD R0, R109, 0x1, -R57 ;  /* 0x000000016d007824 */ /* 0x000fe200078e0a39 */
[----:B-123-5:R-:W-:Y:S01]  /*6ef0*/  LEA R2, P0, R53, R64, 0x6 ;  /* 0x0000004035027211 */ /* 0x02efe200078030ff */
[----:B------:R-:W-:Y:S01]  /*6f00*/  IMAD R6, R58, c[0x0][0x208], RZ ;  /* 0x000082003a067a24 */ /* 0x000fe200078e02ff */
[----:B------:R-:W-:Y:S01]  /*6f10*/  BSSY B0, `(.L_x_205) ;  /* 0x0000051000007945 */ /* 0x000fe20003800000 */
[----:B------:R-:W-:Y:S01]  /*6f20*/  IMAD.WIDE.U32 R4, R55, c[0x0][0x208], RZ ;  /* 0x0000820037047a25 */ /* 0x000fe200078e00ff */
[----:B------:R-:W-:Y:S02]  /*6f30*/  LEA.HI.X.SX32 R3, R53, R65, 0x6, P0 ;  /* 0x0000004135037211 */ /* 0x000fe400000f36ff */
[----:B------:R-:W-:Y:S01]  /*6f40*/  ISETP.GE.AND P0, PT, R0, 0x21, PT ;  /* 0x000000210000780c */ /* 0x000fe20003f06270 */
[----:B------:R-:W-:Y:S04]  /*6f50*/  IMAD R6, R55, c[0x0][0x20c], R6 ;  /* 0x0000830037067a24 */ /* 0x000fe800078e0206 */
[----:B------:R-:W-:Y:S02]  /*6f60*/  IMAD.IADD R5, R5, 0x1, R6 ;  /* 0x0000000105057824 */ /* 0x000fe400078e0206 */
[----:B------:R-:W-:Y:S02]  /*6f70*/  IMAD R6, R59, c[0x0][0x218], RZ ;  /* 0x000086003b067a24 */ /* 0x000fe400078e02ff */
[----:B------:R-:W-:Y:S04]  /*6f80*/  IMAD.WIDE.U32 R4, R54, c[0x0][0x218], R4 ;  /* 0x0000860036047a25 */ /* 0x000fe800078e0004 */
[----:B------:R-:W-:Y:S01]  /*6f90*/  @P0 IADD3 R9, P1, R2, 0x20, RZ ;  /* 0x0000002002090810 */ /* 0x000fe20007f3e0ff */
[----:B------:R-:W-:Y:S03]  /*6fa0*/  IMAD R6, R54, c[0x0][0x21c], R6 ;  /* 0x0000870036067a24 */ /* 0x000fe600078e0206 */
[----:B------:R-:W-:Y:S02]  /*6fb0*/  @P0 IADD3.X R12, RZ, R3, RZ, P1, !PT ;  /* 0x00000003ff0c0210 */ /* 0x000fe40000ffe4ff */
[----:B------:R-:W-:Y:S04]  /*6fc0*/  IADD3 R8, P1, R82, R4, RZ ;  /* 0x0000000452087210 */ /* 0x000fe80007f3e0ff */
[----:B------:R-:W-:Y:S02]  /*6fd0*/  IADD3.X R11, R104, R5, R6, P1, !PT ;  /* 0x00000005680b7210 */ /* 0x000fe40000ffe406 */
[----:B------:R-:W-:Y:S11]  /*6fe0*/  ISETP.GE.AND P1, PT, R0, 0x1, PT ;  /* 0x000000010000780c */ /* 0x000ff60003f26270 */
[----:B------:R-:W-:Y:S02]  /*6ff0*/  @!UPT UIADD3 URZ, URZ, URZ, URZ ;  /* 0x0000003f3f3ff290 */ /* 0x000fe4000fffe03f */
[----:B------:R-:W-:Y:S01]  /*7000*/  @P1 MOV R4, R62 ;  /* 0x0000003e00041202 */ /* 0x000fe20000000f00 */
[----:B------:R-:W-:Y:S02]  /*7010*/  @P1 IMAD.MOV.U32 R5, RZ, RZ, R61 ;  /* 0x000000ffff051224 */ /* 0x000fe400078e003d */
[----:B------:R-:W-:Y:S01]  /*7020*/  @P1 IMAD R0, R3, c[0x0][0x258], RZ ;  /* 0x0000960003001a24 */ /* 0x000fe200078e02ff */
[----:B------:R-:W-:Y:S01]  /*7030*/  @P0 MOV R3, R61 ;  /* 0x0000003d00030202 */ /* 0x000fe20000000f00 */
[C---:B------:R-:W-:Y:S04]  /*7040*/  @P1 IMAD.WIDE.U32 R4, R2.reuse, c[0x0][0x258], R4 ;  /* 0x0000960002041a25 */ /* 0x040fe800078e0004 */
[----:B------:R-:W-:Y:S01]  /*7050*/  @P1 IMAD R2, R2, c[0x0][0x25c], R0 ;  /* 0x0000970002021a24 */ /* 0x000fe200078e0200 */
[----:B------:R-:W-:Y:S01]  /*7060*/  @P1 LEA R6, P2, R4, c[0x0][0x250], 0x1 ;  /* 0x0000940004061a11 */ /* 0x000fe200078408ff */
[----:B------:R-:W-:Y:S03]  /*7070*/  @P0 IMAD R0, R12, c[0x0][0x258], RZ ;  /* 0x000096000c000a24 */ /* 0x000fe600078e02ff */
[----:B------:R-:W-:Y:S01]  /*7080*/  @P1 IADD3 R2, R5, R2, RZ ;  /* 0x0000000205021210 */ /* 0x000fe20007ffe0ff */
[C---:B------:R-:W-:Y:S03]  /*7090*/  @P0 IMAD R0, R9.reuse, c[0x0][0x25c], R0 ;  /* 0x0000970009000a24 */ /* 0x040fe600078e0200 */
[----:B------:R-:W-:Y:S01]  /*70a0*/  @P1 LEA.HI.X R7, R4, c[0x0][0x254], R2, 0x1, P2 ;  /* 0x0000950004071a11 */ /* 0x000fe200010f0c02 */
[----:B------:R-:W-:Y:S01]  /*70b0*/  @P0 IMAD.MOV.U32 R2, RZ, RZ, R62 ;  /* 0x000000ffff020224 */ /* 0x000fe200078e003e */
[C---:B------:R-:W-:Y:S03]  /*70c0*/  LEA R10, P2, R8.reuse, c[0x0][0x1f8], 0x1 ;  /* 0x00007e00080a7a11 */ /* 0x040fe600078408ff */
[----:B------:R-:W-:Y:S01]  /*70d0*/  @!PT LDS RZ, [RZ] ;  /* 0x00000000fffff984 */ /* 0x000fe20000000800 */
[----:B------:R-:W-:Y:S01]  /*70e0*/  @!PT LDS RZ, [RZ] ;  /* 0x00000000fffff984 */ /* 0x000fe20000000800 */
[----:B------:R-:W-:Y:S01]  /*70f0*/  @!PT LDS RZ, [RZ] ;  /* 0x00000000fffff984 */ /* 0x000fe20000000800 */
[----:B------:R1:W-:Y:S01]  /*7100*/  @P1 LDGSTS.E.BYPASS.LTC128B.128 [R191+0x100], [R6.64], !P6 ;  /* 0x0010000006bf1fae */ /* 0x0003e2000f101d4a */
[----:B------:R-:W-:Y:S01]  /*7110*/  @P0 IMAD.WIDE.U32 R2, R9, c[0x0][0x258], R2 ;  /* 0x0000960009020a25 */ /* 0x000fe200078e0002 */
[----:B------:R-:W-:Y:S02]  /*7120*/  LEA.HI.X R11, R8, c[0x0][0x1fc], R11, 0x1, P2 ;  /* 0x00007f00080b7a11 */ /* 0x000fe400010f0c0b */
[----:B------:R1:W-:Y:S01]  /*7130*/  @P1 LDGSTS.E.BYPASS.LTC128B.128 [R191+0x2100], [R6.64+0x80], !P5 ;  /* 0x0210008006bf1fae */ /* 0x0003e2000e901d4a */
[----:B------:R-:W-:Y:S01]  /*7140*/  @P0 IMAD.IADD R0, R3, 0x1, R0 ;  /* 0x0000000103000824 */ /* 0x000fe200078e0200 */
[C---:B------:R-:W-:Y:S02]  /*7150*/  @P0 LEA R4, P2, R2.reuse, c[0x0][0x250], 0x1 ;  /* 0x0000940002040a11 */ /* 0x040fe400078408ff */
[----:B------:R1:W-:Y:S02]  /*7160*/  @P1 LDGSTS.E.BYPASS.LTC128B.128 [R191+0x4100], [R6.64+0x100], !P4 ;  /* 0x0410010006bf1fae */ /* 0x0003e4000e101d4a */
[----:B------:R-:W-:Y:S02]  /*7170*/  @P0 LEA.HI.X R5, R2, c[0x0][0x254], R0, 0x1, P2 ;  /* 0x0000950002050a11 */ /* 0x000fe400010f0c00 */
[----:B------:R1:W2:Y:S04]  /*7180*/  SHFL.IDX PT, R2, R10, RZ, 0x1c1f ;  /* 0x001c1fff0a027589 */ /* 0x0002a800000e0000 */
[----:B------:R1:W-:Y:S04]  /*7190*/  @P0 LDGSTS.E.BYPASS.LTC128B.128 [R191+0x1100], [R4.64], !P6 ;  /* 0x0110000004bf0fae */ /* 0x0003e8000f101d4a */
[----:B------:R1:W-:Y:S04]  /*71a0*/  @P0 LDGSTS.E.BYPASS.LTC128B.128 [R191+0x3100], [R4.64+0x80], !P5 ;  /* 0x0310008004bf0fae */ /* 0x0003e8000e901d4a */
[----:B------:R1:W-:Y:S01]  /*71b0*/  @P0 LDGSTS.E.BYPASS.LTC128B.128 [R191+0x5100], [R4.64+0x100], !P4 ;  /* 0x0510010004bf0fae */ /* 0x0003e2000e101d4a */
[----:B------:R-:W-:Y:S03]  /*71c0*/  ISETP.GT.AND P0, PT, R56, R209, PT ;  /* 0x000000d13800720c */ /* 0x000fe60003f04270 */
[----:B------:R-:W0:Y:S04]  /*71d0*/  LDGDEPBAR ;  /* 0x00000000000079af */ /* 0x000e280000000000 */
[----:B------:R1:W3:Y:S01]  /*71e0*/  SHFL.IDX PT, R3, R11, RZ, 0x1c1f ;  /* 0x001c1fff0b037589 */ /* 0x0002e200000e0000 */
[----:B------:R-:W-:Y:S04]  /*71f0*/  DEPBAR.LE SB0, 0x0 ;  /* 0x000080000000791a */ /* 0x000fe80000000000 */
[----:B------:R-:W-:Y:S06]  /*7200*/  BAR.SYNC.DEFER_BLOCKING 0x0 ;  /* 0x0000000000007b1d */ /* 0x000fec0000010000 */
[----:B------:R-:W-:-:S05]  /*7210*/  @!P0 BRA `(.L_x_206) ;  /* 0x0000020000008947 */ /* 0x000fca0003800000 */
[----:B-123--:R-:W-:Y:S02]  /*7220*/  ISETP.GE.AND P1, PT, R100, c[0x0][0x1d4], PT ;  /* 0x0000750064007a0c */ /* 0x00efe40003f26270 */
[C---:B------:R-:W-:Y:S02]  /*7230*/  ISETP.GE.AND P3, PT, R205.reuse, c[0x0][0x1d4], PT ;  /* 0x00007500cd007a0c */ /* 0x040fe40003f66270 */
[----:B------:R-:W-:Y:S09]  /*7240*/  ISETP.GE.AND P2, PT, R204, c[0x0][0x1d4], PT ;  /* 0x00007500cc007a0c */ /* 0x000ff20003f46270 */
[----:B------:R-:W1:Y:S01]  /*7250*/  @!P1 LDS.128 R12, [R201] ;  /* 0x00000000c90c9984 */ /* 0x000e620000000c00 */
[CC--:B------:R-:W-:Y:S04]  /*7260*/  @!P1 LEA R4, P0, R100.reuse, R2.reuse, 0x1 ;  /* 0x0000000264049211 */ /* 0x0c0fe800078008ff */
[-C--:B------:R-:W-:Y:S02]  /*7270*/  @!P1 LEA.HI.X R5, R100, R3.reuse, R101, 0x1, P0 ;  /* 0x0000000364059211 */ /* 0x080fe400000f0c65 */
[CC--:B------:R-:W-:Y:S04]  /*7280*/  @!P3 LEA R8, P0, R205.reuse, R2.reuse, 0x1 ;  /* 0x00000002cd08b211 */ /* 0x0c0fe800078008ff */
[-C--:B------:R-:W-:Y:S02]  /*7290*/  @!P3 LEA.HI.X R9, R205, R3.reuse, R222, 0x1, P0 ;  /* 0x00000003cd09b211 */ /* 0x080fe400000f0cde */
[CC--:B------:R-:W-:Y:S04]  /*72a0*/  @!P2 LEA R6, P0, R204.reuse, R2.reuse, 0x1 ;  /* 0x00000002cc06a211 */ /* 0x0c0fe800078008ff */
[-C--:B------:R-:W-:Y:S02]  /*72b0*/  @!P2 LEA.HI.X R7, R204, R3.reuse, R221, 0x1, P0 ;  /* 0x00000003cc07a211 */ /* 0x080fe400000f0cdd */
[----:B------:R-:W-:Y:S11]  /*72c0*/  ISETP.GE.AND P0, PT, R25, c[0x0][0x1d4], PT ;  /* 0x0000750019007a0c */ /* 0x000ff60003f06270 */
[----:B------:R-:W-:Y:S02]  /*72d0*/  @!UPT UIADD3 URZ, URZ, URZ, URZ ;  /* 0x0000003f3f3ff290 */ /* 0x000fe4000fffe03f */
[----:B------:R-:W-:Y:S01]  /*72e0*/  @!P0 IMAD.SHL.U32 R0, R215, 0x8, RZ ;  /* 0x00000008d7008824 */ /* 0x000fe200078e00ff */
[----:B-1----:R1:W-:Y:S04]  /*72f0*/  @!P1 ST.E.128 [R4.64], R12 ;  /* 0x0000000c04009985 */ /* 0x0023e8000c101d0a */
[----:B------:R-:W2:Y:S01]  /*7300*/  @!P0 LDS.128 R12, [R202] ;  /* 0x00000000ca0c8984 */ /* 0x000ea20000000c00 */
[--C-:B-1----:R-:W-:Y:S05]  /*7310*/  @!P0 IMAD.WIDE R4, R0, 0x2, R2.reuse ;  /* 0x0000000200048825 */ /* 0x102fea00078e0202 */
[----:B--2---:R1:W-:Y:S01]  /*7320*/  @!P0 ST.E.128 [R4.64], R12 ;  /* 0x0000000c04008985 */ /* 0x0043e2000c101d0a */
[----:B------:R-:W-:Y:S11]  /*7330*/  ISETP.GE.AND P0, PT, R24, c[0x0][0x1d4], PT ;  /* 0x0000750018007a0c */ /* 0x000ff60003f06270 */
[----:B------:R-:W-:Y:S02]  /*7340*/  @!UPT UIADD3 URZ, URZ, URZ, URZ ;  /* 0x0000003f3f3ff290 */ /* 0x000fe4000fffe03f */
[----:B------:R-:W2:Y:S01]  /*7350*/  @!P0 LDS.128 R16, [R201+0x2000] ;  /* 0x00200000c9108984 */ /* 0x000ea20000000c00 */
[----:B------:R-:W-:Y:S04]  /*7360*/  @!P0 IMAD.SHL.U32 R0, R214, 0x8, RZ ;  /* 0x00000008d6008824 */ /* 0x000fe800078e00ff */
[----:B-1----:R-:W-:Y:S05]  /*7370*/  @!P0 IMAD.WIDE R4, R0, 0x2, R2 ;  /* 0x0000000200048825 */ /* 0x002fea00078e0202 */
[----:B--2---:R-:W-:Y:S01]  /*7380*/  @!P0 ST.E.128 [R4.64], R16 ;  /* 0x0000001004008985 */ /* 0x004fe2000c101d0a */
[C---:B------:R-:W-:Y:S03]  /*7390*/  ISETP.GE.AND P0, PT, R203.reuse, c[0x0][0x1d4], PT ;  /* 0x00007500cb007a0c */ /* 0x040fe60003f06270 */
[----:B------:R-:W1:Y:S10]  /*73a0*/  @!P3 LDS.128 R12, [R202+0x2000] ;  /* 0x00200000ca0cb984 */ /* 0x000e740000000c00 */
[C---:B------:R-:W-:Y:S04]  /*73b0*/  @!P0 LEA R2, P1, R203.reuse, R2, 0x1 ;  /* 0x00000002cb028211 */ /* 0x040fe800078208ff */
[----:B------:R-:W-:Y:S01]  /*73c0*/  @!P0 LEA.HI.X R3, R203, R3, R220, 0x1, P1 ;  /* 0x00000003cb038211 */ /* 0x000fe200008f0cdc */
[----:B-1----:R-:W-:Y:S04]  /*73d0*/  @!P3 ST.E.128 [R8.64], R12 ;  /* 0x0000000c0800b985 */ /* 0x002fe8000c101d0a */
[----:B------:R-:W1:Y:S04]  /*73e0*/  @!P2 LDS.128 R8, [R201+0x4000] ;  /* 0x00400000c908a984 */ /* 0x000e680000000c00 */
[----:B-1----:R-:W-:Y:S04]  /*73f0*/  @!P2 ST.E.128 [R6.64], R8 ;  /* 0x000000080600a985 */ /* 0x002fe8000c101d0a */
[----:B------:R-:W1:Y:S04]  /*7400*/  @!P0 LDS.128 R4, [R202+0x4000] ;  /* 0x00400000ca048984 */ /* 0x000e680000000c00 */
[----:B-1----:R1:W-:Y:S02]  /*7410*/  @!P0 ST.E.128 [R2.64], R4 ;  /* 0x0000000402008985 */ /* 0x0023e4000c101d0a */
.L_x_206:
[----:B-123--:R-:W-:Y:S05]  /*7420*/  BSYNC B0 ;  /* 0x0000000000007941 */ /* 0x00efea0003800000 */
.L_x_205:
[C---:B------:R-:W-:Y:S02]  /*7430*/  ISETP.GT.AND P0, PT, R53.reuse, R69, PT ;  /* 0x000000453500720c */ /* 0x040fe40003f04270 */
[----:B------:R-:W-:Y:S11]  /*7440*/  IADD3 R53, R53, -0x1, RZ ;  /* 0xffffffff35357810 */ /* 0x000ff60007ffe0ff */
[----:B------:R-:W-:Y:S01]  /*7450*/  @P0 SHF.R.S32.HI R4, RZ, 0x1f, R53 ;  /* 0x0000001fff040819 */ /* 0x000fe20000011435 */
[----:B------:R-:W-:Y:S02]  /*7460*/  @P0 IMAD R0, R116, R53, RZ ;  /* 0x0000003574000224 */ /* 0x000fe400078e02ff */
[----:B------:R-:W-:Y:S02]  /*7470*/  @P0 IMAD.MOV.U32 R2, RZ, RZ, R72 ;  /* 0x000000ffff020224 */ /* 0x000fe400078e0048 */
[----:B------:R-:W-:Y:S02]  /*7480*/  @P0 IMAD.MOV.U32 R3, RZ, RZ, R71 ;  /* 0x000000ffff030224 */ /* 0x000fe400078e0047 */
[-C--:B------:R-:W-:Y:S02]  /*7490*/  @P0 IMAD R0, R4, R119.reuse, R0 ;  /* 0x0000007704000224 */ /* 0x080fe400078e0200 */
[----:B------:R-:W-:Y:S04]  /*74a0*/  @P0 IMAD.WIDE.U32 R2, R53, R119, R2 ;  /* 0x0000007735020225 */ /* 0x000fe800078e0002 */
[----:B------:R-:W-:Y:S01]  /*74b0*/  @P0 IMAD.IADD R0, R3, 0x1, R0 ;  /* 0x0000000103000824 */ /* 0x000fe200078e0200 */
[C---:B------:R-:W-:Y:S04]  /*74c0*/  @P0 LEA R4, P1, R2.reuse, c[0x0][0x220], 0x1 ;  /* 0x0000880002040a11 */ /* 0x040fe800078208ff */
[----:B------:R-:W-:Y:S02]  /*74d0*/  @P0 LEA.HI.X R5, R2, c[0x0][0x224], R0, 0x1, P1 ;  /* 0x0000890002050a11 */ /* 0x000fe400008f0c00 */
[C---:B------:R-:W-:Y:S03]  /*74e0*/  @P0 LEA R2, P1, R120.reuse, R4, 0x1 ;  /* 0x0000000478020211 */ /* 0x040fe600078208ff */
[----:B------:R-:W-:Y:S01]  /*74f0*/  @!PT LDS RZ, [RZ] ;  /* 0x00000000fffff984 */ /* 0x000fe20000000800 */
[----:B------:R-:W-:Y:S01]  /*7500*/  @!PT LDS RZ, [RZ] ;  /* 0x00000000fffff984 */ /* 0x000fe20000000800 */
[----:B------:R-:W-:Y:S01]  /*7510*/  @!PT LDS RZ, [RZ] ;  /* 0x00000000fffff984 */ /* 0x000fe20000000800 */
[----:B------:R1:W-:Y:S01]  /*7520*/  @P0 LDGSTS.E.BYPASS.LTC128B.128 [R191+0x6100], [R4.64], !P6 ;  /* 0x0610000004bf0fae */ /* 0x0003e2000f101d4a */
[----:B------:R-:W-:Y:S03]  /*7530*/  @P0 LEA.HI.X R3, R120, R5, R115, 0x1, P1 ;  /* 0x0000000578030211 */ /* 0x000fe600008f0c73 */
[----:B------:R1:W-:Y:S04]  /*7540*/  @P0 LDGSTS.E.BYPASS.LTC128B.128 [R191+0x8100], [R4.64+0x80], !P5 ;  /* 0x0810008004bf0fae */ /* 0x0003e8000e901d4a */
[----:B------:R1:W-:Y:S04]  /*7550*/  @P0 LDGSTS.E.BYPASS.LTC128B.128 [R191+0xa100], [R4.64+0x100], !P4 ;  /* 0x0a10010004bf0fae */ /* 0x0003e8000e101d4a */
[----:B------:R1:W-:Y:S04]  /*7560*/  @P0 LDGSTS.E.BYPASS.LTC128B.128 [R191+0x7100], [R2.64], !P6 ;  /* 0x0710000002bf0fae */ /* 0x0003e8000f101d4a */
[----:B------:R1:W-:Y:S04]  /*7570*/  @P0 LDGSTS.E.BYPASS.LTC128B.128 [R191+0x9100], [R2.64+0x80], !P5 ;  /* 0x0910008002bf0fae */ /* 0x0003e8000e901d4a */
[----:B------:R1:W-:Y:S04]  /*7580*/  @P0 LDGSTS.E.BYPASS.LTC128B.128 [R191+0xb100], [R2.64+0x100], !P4 ;  /* 0x0b10010002bf0fae */ /* 0x0003e8000e101d4a */
[----:B------:R-:W0:Y:S01]  /*7590*/  LDGDEPBAR ;  /* 0x00000000000079af */ /* 0x000e220000000000 */
[----:B------:R-:W-:-:S05]  /*75a0*/  @P0 BRA `(.L_x_207) ;  /* 0xffffba9000000947 */ /* 0x000fca000383ffff */
[----:B------:R-:W-:Y:S01]  /*75b0*/  WARPSYNC 0xffffffff ;  /* 0xffffffff00007948 */ /* 0x000fe20003800000 */
[----:B------:R-:W-:Y:S06]  /*75c0*/  BAR.SYNC.DEFER_BLOCKING 0x0 ;  /* 0x0000000000007b1d */ /* 0x000fec0000010000 */
.L_x_182:
[----:B------:R-:W-:Y:S01]  /*75d0*/  ISETP.GE.AND P0, PT, R127, 0x1, PT ;  /* 0x000000017f00780c */ /* 0x000fe20003f06270 */
[----:B------:R-:W-:Y:S01]  /*75e0*/  BSSY B0, `(.L_x_208) ;  /* 0x000001f000007945 */ /* 0x000fe20003800000 */
[----:B------:R-:W-:-:S11]  /*75f0*/  MOV R0, RZ ;  /* 0x000000ff00007202 */ /* 0x000fd60000000f00 */
[----:B------:R-:W-:Y:S05]  /*7600*/  @!P0 BRA `(.L_x_209) ;  /* 0x000001c000008947 */ /* 0x000fea0003800000 */
[----:B-1----:R-:W-:Y:S01]  /*7610*/  IABS R2, R112 ;  /* 0x0000007000027213 */ /* 0x002fe20000000000 */
        /* <DEDUP_REMOVED lines=27> */
.L_x_209:
[----:B------:R-:W-:Y:S05]  /*77d0*/  BSYNC B0 ;  /* 0x0000000000007941 */ /* 0x000fea0003800000 */
.L_x_208:
[----:B------:R-:W-:Y:S01]  /*77e0*/  IMAD R217, R245, R0, RZ ;  /* 0x00000000f5d97224 */ /* 0x000fe200078e02ff */
[----:B------:R-:W-:Y:S01]  /*77f0*/  MOV R15, RZ ;  /* 0x000000ff000f7202 */ /* 0x000fe20000000f00 */
[----:B------:R-:W-:Y:S01]  /*7800*/  IMAD.MOV.U32 R18, RZ, RZ, RZ ;  /* 0x000000ffff127224 */ /* 0x000fe200078e00ff */
[----:B----4-:R-:W-:Y:S01]  /*7810*/  CS2R R50, SRZ ;  /* 0x0000000000327805 */ /* 0x010fe2000001ff00 */
[--C-:B-1----:R-:W-:Y:S01]  /*7820*/  IMAD.IADD R2, R217, 0x1, R0.reuse ;  /* 0x00000001d9027824 */ /* 0x102fe200078e0200 */
[----:B------:R-:W-:Y:S01]  /*7830*/  PRMT R0, RZ, 0x7610, R0 ;  /* 0x00007610ff007816 */ /* 0x000fe20000000000 */
        /* <DEDUP_REMOVED lines=55> */
[----:B------:R-:W-:Y:S01]  /*7bb0*/  IMAD.MOV.U32 R4, RZ, RZ, c[0x0][0x2c4] ;  /* 0x0000b100ff047624 */ /* 0x000fe200078e00ff */
[----:B------:R-:W-:Y:S02]  /*7bc0*/  SHF.R.S32.HI R0, RZ, 0x1f, R134 ;  /* 0x0000001fff007819 */ /* 0x000fe40000011486 */
[----:B------:R-:W-:Y:S02]  /*7bd0*/  ISETP.NE.U32.AND P0, PT, RZ, c[0x0][0x348], PT ;  /* 0x0000d200ff007a0c */ /* 0x000fe40003f05070 */
[----:B------:R-:W-:Y:S01]  /*7be0*/  ISETP.NE.AND P1, PT, R4, 0x1, PT ;  /* 0x000000010400780c */ /* 0x000fe20003f25270 */
[----:B------:R-:W-:Y:S01]  /*7bf0*/  IMAD R0, R0, c[0x0][0x178], RZ ;  /* 0x00005e0000007a24 */ /* 0x000fe200078e02ff */
[----:B------:R-:W-:Y:S02]  /*7c00*/  LEA R4, R237, R213, 0x7 ;  /* 0x000000d5ed047211 */ /* 0x000fe400078e38ff */
[----:B------:R-:W-:Y:S01]  /*7c10*/  LOP3.LUT R55, R238, 0xffff, RZ, 0xc0, !PT ;  /* 0x0000ffffee377812 */ /* 0x000fe200078ec0ff */
[----:B------:R-:W-:Y:S01]  /*7c20*/  IMAD R0, R134, c[0x0][0x17c], R0 ;  /* 0x00005f0086007a24 */ /* 0x000fe200078e0200 */
[----:B------:R-:W-:-:S02]  /*7c30*/  ISETP.NE.AND.EX P0, PT, RZ, c[0x0][0x34c], PT, P0 ;  /* 0x0000d300ff007a0c */ /* 0x000fc40003f05300 */
[----:B------:R-:W-:Y:S02]  /*7c40*/  ISETP.GE.AND P6, PT, R210, c[0x0][0x198], PT ;  /* 0x00006600d2007a0c */ /* 0x000fe40003fc6270 */
[----:B------:R-:W-:Y:S02]  /*7c50*/  SEL R6, R243, RZ, !P0 ;  /* 0x000000fff3067207 */ /* 0x000fe40004000000 */
[----:B------:R-:W-:Y:S01]  /*7c60*/  SEL R5, R242, RZ, !P0 ;  /* 0x000000fff2057207 */ /* 0x000fe20004000000 */
[----:B------:R-:W-:Y:S01]  /*7c70*/  @P1 IMAD.HI.U32 R7, R4, c[0x0][0x2c8], RZ ;  /* 0x0000b20004071a27 */ /* 0x000fe200078e00ff */
[----:B------:R-:W-:Y:S02]  /*7c80*/  ISETP.GE.AND P5, PT, R207, c[0x0][0x198], PT ;  /* 0x00006600cf007a0c */ /* 0x000fe40003fa6270 */
[----:B------:R-:W-:Y:S01]  /*7c90*/  ISETP.GE.AND P4, PT, R208, c[0x0][0x198], PT ;  /* 0x00006600d0007a0c */ /* 0x000fe20003f86270 */
[----:B------:R-:W-:Y:S01]  /*7ca0*/  IMAD R6, R6, c[0x0][0x1c0], RZ ;  /* 0x0000700006067a24 */ /* 0x000fe200078e02ff */
[----:B------:R-:W-:Y:S01]  /*7cb0*/  IADD3 R91, R104, -0x1, RZ ;  /* 0xffffffff685b7810 */ /* 0x000fe20007ffe0ff */
[----:B-1----:R-:W-:-:S04]  /*7cc0*/  IMAD.WIDE.U32 R2, R134, c[0x0][0x178], RZ ;  /* 0x00005e0086027a25 */ /* 0x002fc800078e00ff */
[----:B------:R-:W-:Y:S02]  /*7cd0*/  IMAD.IADD R3, R3, 0x1, R0 ;  /* 0x0000000103037824 */ /* 0x000fe400078e0200 */
[----:B------:R-:W-:Y:S01]  /*7ce0*/  IMAD.MOV.U32 R0, RZ, RZ, R4 ;  /* 0x000000ffff007224 */ /* 0x000fe200078e0004 */
[----:B------:R-:W-:Y:S01]  /*7cf0*/  @P1 SHF.R.U32.HI R0, RZ, c[0x0][0x2cc], R7 ;  /* 0x0000b300ff001a19 */ /* 0x000fe20000011607 */
[----:B------:R-:W-:-:S03]  /*7d00*/  IMAD.WIDE.U32 R2, R55, c[0x0][0x1b8], R2 ;  /* 0x00006e0037027a25 */ /* 0x000fc600078e0002 */
[----:B------:R-:W-:Y:S01]  /*7d10*/  SHF.R.S32.HI R7, RZ, 0x1f, R0 ;  /* 0x0000001fff077819 */ /* 0x000fe20000011400 */
[----:B------:R-:W-:Y:S02]  /*7d20*/  IMAD R3, R55, c[0x0][0x1bc], R3 ;  /* 0x00006f0037037a24 */ /* 0x000fe400078e0203 */
[C---:B------:R-:W-:Y:S02]  /*7d30*/  IMAD R6, R5.reuse, c[0x0][0x1c4], R6 ;  /* 0x0000710005067a24 */ /* 0x040fe400078e0206 */
        /* <DEDUP_REMOVED lines=12> */
[----:B------:R-:W-:Y:S01]  /*7e00*/  LEA R7, P0, R2, c[0x0][0x160], 0x1 ;  /* 0x0000580002077a11 */ /* 0x000fe200078008ff */
[----:B------:R-:W-:-:S03]  /*7e10*/  IMAD R4, R237, 0x80, R246 ;  /* 0x00000080ed047824 */ /* 0x000fc600078e02f6 */
[----:B------:R-:W-:-:S04]  /*7e20*/  IADD3 R0, R3, R0, RZ ;  /* 0x0000000003007210 */ /* 0x000fc80007ffe0ff */
[----:B------:R-:W-:Y:S02]  /*7e30*/  LEA.HI.X R5, R2, c[0x0][0x164], R0, 0x1, P0 ;  /* 0x0000590002057a11 */ /* 0x000fe400000f0c00 */
[----:B------:R-:W-:Y:S01]  /*7e40*/  @!P2 MOV R12, R242 ;  /* 0x000000f2000ca202 */ /* 0x000fe20000000f00 */
[----:B------:R-:W-:Y:S05]  /*7e50*/  BRA.DIV ~URZ, `(.L_x_211) ;  /* 0x00010d027f007947 */ /* 0x000fea000b800000 */
[----:B------:R1:W2:Y:S02]  /*7e60*/  SHFL.IDX PT, R6, R5, RZ, 0x181f ;  /* 0x00181fff05067589 */ /* 0x0002a400000e0000 */
.L_x_340:
[----:B------:R-:W-:Y:S05]  /*7e70*/  BRA.DIV ~URZ, `(.L_x_212) ;  /* 0x00010d527f007947 */ /* 0x000fea000b800000 */
[----:B------:R3:W4:Y:S02]  /*7e80*/  SHFL.IDX PT, R0, R7, RZ, 0x181f ;  /* 0x00181fff07007589 */ /* 0x00072400000e0000 */
.L_x_341:
[----:B------:R-:W-:Y:S01]  /*7e90*/  IMAD R34, R135, c[0x0][0x2c4], RZ ;  /* 0x0000b10087227a24 */ /* 0x000fe200078e02ff */
[----:B------:R-:W-:Y:S04]  /*7ea0*/  BSSY B0, `(.L_x_213) ;  /* 0x000000f000007945 */ /* 0x000fe80003800000 */
[----:B------:R-:W-:-:S13]  /*7eb0*/  ISETP.GE.AND P0, PT, R4, R34, PT ;  /* 0x000000220400720c */ /* 0x000fda0003f06270 */
[----:B------:R-:W-:Y:S05]  /*7ec0*/  @P0 BRA `(.L_x_214) ;  /* 0x000000c000000947 */ /* 0x000fea0003800000 */
[-C--:B----4-:R-:W-:Y:S02]  /*7ed0*/  LEA R10, P2, R210, R0.reuse, 0x1 ;  /* 0x00000000d20a7211 */ /* 0x090fe400078408ff */
[CC--:B------:R-:W-:Y:S02]  /*7ee0*/  LEA R8, P1, R207.reuse, R0.reuse, 0x1 ;  /* 0x00000000cf087211 */ /* 0x0c0fe400078208ff */
[----:B------:R-:W-:Y:S02]  /*7ef0*/  LEA R2, P0, R208, R0, 0x1 ;  /* 0x00000000d0027211 */ /* 0x000fe400078008ff */
        /* <DEDUP_REMOVED lines=9> */
.L_x_214:
[----:B------:R-:W-:Y:S05]  /*7f90*/  BSYNC B0 ;  /* 0x0000000000007941 */ /* 0x000fea0003800000 */
.L_x_213:
[----:B------:R-:W-:Y:S05]  /*7fa0*/  BRA.DIV ~URZ, `(.L_x_215) ;  /* 0x00010c827f007947 */ /* 0x000fea000b800000 */
[----:B--2---:R2:W1:Y:S04]  /*7fb0*/  SHFL.IDX PT, R6, R5, 0x1, 0x181f ;  /* 0x00381f0005067f89 */ /* 0x00446800000e0000 */
[----:B----4-:R2:W4:Y:S02]  /*7fc0*/  SHFL.IDX PT, R0, R7, 0x1, 0x181f ;  /* 0x00381f0007007f89 */ /* 0x01052400000e0000 */
.L_x_342:
[----:B------:R-:W-:Y:S01]  /*7fd0*/  IADD3 R2, R4, 0x20, RZ ;  /* 0x0000002004027810 */ /* 0x000fe20007ffe0ff */
[----:B------:R-:W-:Y:S03]  /*7fe0*/  BSSY B0, `(.L_x_216) ;  /* 0x000000f000007945 */ /* 0x000fe60003800000 */
[----:B------:R-:W-:-:S13]  /*7ff0*/  ISETP.GE.AND P0, PT, R2, R34, PT ;  /* 0x000000220200720c */ /* 0x000fda0003f06270 */
[----:B------:R-:W-:Y:S05]  /*8000*/  @P0 BRA `(.L_x_217) ;  /* 0x000000c000000947 */ /* 0x000fea0003800000 */
[-C--:B----4-:R-:W-:Y:S02]  /*8010*/  LEA R10, P2, R210, R0.reuse, 0x1 ;  /* 0x00000000d20a7211 */ /* 0x090fe400078408ff */
[CC--:B------:R-:W-:Y:S02]  /*8020*/  LEA R8, P1, R207.reuse, R0.reuse, 0x1 ;  /* 0x00000000cf087211 */ /* 0x0c0fe400078208ff */
[----:B------:R-:W-:Y:S02]  /*8030*/  LEA R2, P0, R208, R0, 0x1 ;  /* 0x00000000d0027211 */ /* 0x000fe400078008ff */
        /* <DEDUP_REMOVED lines=9> */
.L_x_217:
[----:B------:R-:W-:Y:S05]  /*80d0*/  BSYNC B0 ;  /* 0x0000000000007941 */ /* 0x000fea0003800000 */
.L_x_216:
[----:B------:R-:W-:Y:S05]  /*80e0*/  BRA.DIV ~URZ, `(.L_x_218) ;  /* 0x00010c027f007947 */ /* 0x000fea000b800000 */
[----:B-1----:R1:W2:Y:S02]  /*80f0*/  SHFL.IDX PT, R6, R5, 0x2, 0x181f ;  /* 0x00581f0005067f89 */ /* 0x0022a400000e0000 */
.L_x_343:
[----:B------:R-:W-:Y:S05]  /*8100*/  BRA.DIV ~URZ, `(.L_x_219) ;  /* 0x00010c527f007947 */ /* 0x000fea000b800000 */
[----:B----4-:R4:W1:Y:S02]  /*8110*/  SHFL.IDX PT, R0, R7, 0x2, 0x181f ;  /* 0x00581f0007007f89 */ /* 0x01086400000e0000 */
.L_x_344:
[----:B------:R-:W-:Y:S01]  /*8120*/  IADD3 R2, R4, 0x40, RZ ;  /* 0x0000004004027810 */ /* 0x000fe20007ffe0ff */
[----:B------:R-:W-:Y:S03]  /*8130*/  BSSY B0, `(.L_x_220) ;  /* 0x000000f000007945 */ /* 0x000fe60003800000 */
[----:B------:R-:W-:-:S13]  /*8140*/  ISETP.GE.AND P0, PT, R2, R34, PT ;  /* 0x000000220200720c */ /* 0x000fda0003f06270 */
[----:B------:R-:W-:Y:S05]  /*8150*/  @P0 BRA `(.L_x_221) ;  /* 0x000000c000000947 */ /* 0x000fea0003800000 */
[-C--:B-1----:R-:W-:Y:S02]  /*8160*/  LEA R10, P2, R210, R0.reuse, 0x1 ;  /* 0x00000000d20a7211 */ /* 0x082fe400078408ff */
        /* <DEDUP_REMOVED lines=11> */
.L_x_221:
[----:B------:R-:W-:Y:S05]  /*8220*/  BSYNC B0 ;  /* 0x0000000000007941 */ /* 0x000fea0003800000 */
.L_x_220:
[----:B------:R-:W-:Y:S05]  /*8230*/  BRA.DIV ~URZ, `(.L_x_222) ;  /* 0x00010b827f007947 */ /* 0x000fea000b800000 */
[----:B-12---:R-:W1:Y:S04]  /*8240*/  SHFL.IDX PT, R5, R5, 0x3, 0x181f ;  /* 0x00781f0005057f89 */ /* 0x006e6800000e0000 */
[----:B------:R2:W3:Y:S02]  /*8250*/  SHFL.IDX PT, R0, R7, 0x3, 0x181f ;  /* 0x00781f0007007f89 */ /* 0x0004e400000e0000 */
.L_x_345:
[----:B------:R-:W-:Y:S01]  /*8260*/  IADD3 R2, R4, 0x60, RZ ;  /* 0x0000006004027810 */ /* 0x000fe20007ffe0ff */
[----:B-----5:R-:W-:Y:S01]  /*8270*/  IMAD.WIDE.U32 R230, R12, c[0x0][0x2b0], RZ ;  /* 0x0000ac000ce67a25 */ /* 0x020fe200078e00ff */
[----:B------:R-:W-:-:S02]  /*8280*/  LOP3.LUT R212, R212, 0xffffffef, RZ, 0xc0, !PT ;  /* 0xffffffefd4d47812 */ /* 0x000fc400078ec0ff */
[----:B------:R-:W-:-:S13]  /*8290*/  ISETP.GE.AND P0, PT, R2, R34, PT ;  /* 0x000000220200720c */ /* 0x000fda0003f06270 */
[-C--:B---3--:R-:W-:Y:S02]  /*82a0*/  @!P0 LEA R8, P3, R210, R0.reuse, 0x1 ;  /* 0x00000000d2088211 */ /* 0x088fe400078608ff */
[CC--:B------:R-:W-:Y:S02]  /*82b0*/  @!P0 LEA R6, P2, R207.reuse, R0.reuse, 0x1 ;  /* 0x00000000cf068211 */ /* 0x0c0fe400078408ff */
[----:B------:R-:W-:Y:S02]  /*82c0*/  @!P0 LEA R2, P1, R208, R0, 0x1 ;  /* 0x00000000d0028211 */ /* 0x000fe400078208ff */
[CC--:B-1----:R-:W-:Y:S02]  /*82d0*/  @!P0 LEA.HI.X R9, R210.reuse, R5.reuse, R211, 0x1, P3 ;  /* 0x00000005d2098211 */ /* 0x0c2fe400018f0cd3 */
[----:B------:R-:W-:Y:S02]  /*82e0*/  SHF.R.S32.HI R0, RZ, 0x1f, R12 ;  /* 0x0000001fff007819 */ /* 0x000fe4000001140c */
[----:B------:R-:W-:Y:S01]  /*82f0*/  ISETP.GE.AND P3, PT, R210, c[0x0][0x1d4], PT ;  /* 0x00007500d2007a0c */ /* 0x000fe20003f66270 */
[----:B------:R-:W-:Y:S01]  /*8300*/  @!PT LDS RZ, [RZ] ;  /* 0x00000000fffff984 */ /* 0x000fe20000000800 */
[----:B------:R-:W-:Y:S01]  /*8310*/  @!PT LDS RZ, [RZ] ;  /* 0x00000000fffff984 */ /* 0x000fe20000000800 */
[----:B------:R-:W-:Y:S01]  /*8320*/  @!PT LDS RZ, [RZ] ;  /* 0x00000000fffff984 */ /* 0x000fe20000000800 */
[----:B------:R1:W-:Y:S01]  /*8330*/  @!P0 LDGSTS.E.BYPASS.LTC128B.128 [R191+0xf100], [R8.64], !P6 ;  /* 0x0f10000008bf8fae */ /* 0x0003e2000f101d4a */
[-C--:B--2-4-:R-:W-:Y:S01]  /*8340*/  @!P0 LEA.HI.X R7, R207, R5.reuse, R224, 0x1, P2 ;  /* 0x00000005cf078211 */ /* 0x094fe200010f0ce0 */
[----:B------:R-:W-:Y:S01]  /*8350*/  IMAD R0, R0, c[0x0][0x2b0], RZ ;  /* 0x0000ac0000007a24 */ /* 0x000fe200078e02ff */
[----:B------:R-:W-:-:S03]  /*8360*/  @!P0 LEA.HI.X R3, R208, R5, R223, 0x1, P1 ;  /* 0x00000005d0038211 */ /* 0x000fc600008f0cdf */
[----:B------:R1:W-:Y:S01]  /*8370*/  @!P0 LDGSTS.E.BYPASS.LTC128B.128 [R191+0x13100], [R6.64], !P5 ;  /* 0x1310000006bf8fae */ /* 0x0003e2000e901d4a */
[----:B------:R-:W-:Y:S01]  /*8380*/  ISETP.GE.AND P5, PT, R208, c[0x0][0x1d4], PT ;  /* 0x00007500d0007a0c */ /* 0x000fe20003fa6270 */
[----:B------:R-:W-:Y:S02]  /*8390*/  IMAD R0, R12, c[0x0][0x2b4], R0 ;  /* 0x0000ad000c007a24 */ /* 0x000fe400078e0200 */
[----:B------:R1:W-:Y:S01]  /*83a0*/  @!P0 LDGSTS.E.BYPASS.LTC128B.128 [R191+0x17100], [R2.64], !P4 ;  /* 0x1710000002bf8fae */ /* 0x0003e2000e101d4a */
[----:B------:R-:W-:Y:S01]  /*83b0*/  ISETP.GE.AND P4, PT, R207, c[0x0][0x1d4], PT ;  /* 0x00007500cf007a0c */ /* 0x000fe20003f86270 */
[----:B------:R-:W-:Y:S01]  /*83c0*/  IMAD.IADD R233, R231, 0x1, R0 ;  /* 0x00000001e7e97824 */ /* 0x000fe200078e0200 */
[----:B------:R-:W-:Y:S01]  /*83d0*/  @P3 LOP3.LUT R212, R212, 0x10, RZ, 0xfc, !PT ;  /* 0x00000010d4d43812 */ /* 0x000fe200078efcff */
[----:B------:R-:W0:Y:S01]  /*83e0*/  LDGDEPBAR ;  /* 0x00000000000079af */ /* 0x000e220000000000 */
[----:B------:R-:W-:Y:S01]  /*83f0*/  WARPSYNC 0xffffffff ;  /* 0xffffffff00007948 */ /* 0x000fe20003800000 */
[----:B------:R-:W-:-:S02]  /*8400*/  SEL R92, RZ, 0x10, P5 ;  /* 0x00000010ff5c7807 */ /* 0x000fc40002800000 */
[----:B------:R-:W-:Y:S01]  /*8410*/  IMAD.MOV.U32 R0, RZ, RZ, c[0x0][0x2b8] ;  /* 0x0000ae00ff007624 */ /* 0x000fe200078e00ff */
[----:B------:R-:W-:Y:S01]  /*8420*/  BAR.SYNC.DEFER_BLOCKING 0x0 ;  /* 0x0000000000007b1d */ /* 0x000fe20000010000 */
[----:B-1----:R-:W-:-:S02]  /*8430*/  IMAD R2, R91, 0x40, R213 ;  /* 0x000000405b027824 */ /* 0x002fc400078e02d5 */
[----:B------:R-:W-:Y:S01]  /*8440*/  IMAD.MOV.U32 R192, RZ, RZ, RZ ;  /* 0x000000ffffc07224 */ /* 0x000fe200078e00ff */
[----:B------:R-:W-:Y:S02]  /*8450*/  ISETP.NE.AND P6, PT, R0, 0x1, PT ;  /* 0x000000010000780c */ /* 0x000fe40003fc5270 */
[C---:B------:R-:W-:Y:S01]  /*8460*/  ISETP.GE.AND P0, PT, R2.reuse, R127, PT ;  /* 0x0000007f0200720c */ /* 0x040fe20003f06270 */
[----:B------:R-:W-:-:S03]  /*8470*/  IMAD.IADD R2, R2, 0x1, R234 ;  /* 0x0000000102027824 */ /* 0x000fc600078e02ea */
[----:B------:R-:W-:Y:S01]  /*8480*/  ISETP.GT.OR P0, PT, R213, 0x3f, P0 ;  /* 0x0000003fd500780c */ /* 0x000fe20000704670 */
[----:B------:R-:W-:-:S06]  /*8490*/  IMAD.MOV.U32 R0, RZ, RZ, R2 ;  /* 0x000000ffff007224 */ /* 0x000fcc00078e0002 */
[----:B------:R-:W-:-:S05]  /*84a0*/  @P6 IMAD.HI.U32 R3, R2, c[0x0][0x2bc], RZ ;  /* 0x0000af0002036a27 */ /* 0x000fca00078e00ff */
[----:B------:R-:W-:-:S04]  /*84b0*/  @P6 SHF.R.U32.HI R0, RZ, c[0x0][0x2c0], R3 ;  /* 0x0000b000ff006a19 */ /* 0x000fc80000011603 */
[----:B------:R-:W-:-:S04]  /*84c0*/  @!P0 IADD3 R3, P1, R0, R230, RZ ;  /* 0x000000e600038210 */ /* 0x000fc80007f3e0ff */
[----:B------:R-:W-:Y:S02]  /*84d0*/  @!P0 LEA.HI.X.SX32 R5, R0, R233, 0x1, P1 ;  /* 0x000000e900058211 */ /* 0x000fe400008f0eff */
[----:B------:R-:W-:-:S04]  /*84e0*/  @!P0 LEA R4, P1, R3, c[0x0][0x2a0], 0x2 ;  /* 0x0000a80003048a11 */ /* 0x000fc800078210ff */
[----:B------:R-:W-:-:S05]  /*84f0*/  @!P0 LEA.HI.X R5, R3, c[0x0][0x2a4], R5, 0x2, P1 ;  /* 0x0000a90003058a11 */ /* 0x000fca00008f1405 */
[----:B------:R-:W2:Y:S01]  /*8500*/  @!P0 LDG.E R192, [R4.64] ;  /* 0x0000000a04c08981 */ /* 0x000ea2000c1e1900 */
[----:B------:R-:W-:Y:S02]  /*8510*/  IMAD.MOV R0, RZ, RZ, -R0 ;  /* 0x000000ffff007224 */ /* 0x000fe400078e0a00 */
[----:B------:R-:W-:-:S04]  /*8520*/  IMAD.WIDE.U32 R228, R55, c[0x0][0x1e8], RZ ;  /* 0x00007a0037e47a25 */ /* 0x000fc800078e00ff */
[----:B------:R-:W-:Y:S02]  /*8530*/  IMAD R195, R0, c[0x0][0x2b8], R2 ;  /* 0x0000ae0000c37a24 */ /* 0x000fe400078e0202 */
[----:B------:R-:W-:Y:S02]  /*8540*/  IMAD R232, R55, c[0x0][0x1ec], R229 ;  /* 0x00007b0037e87a24 */ /* 0x000fe400078e02e5 */
[----:B------:R-:W-:Y:S01]  /*8550*/  IMAD.WIDE.U32 R2, R195, c[0x0][0x1e0], RZ ;  /* 0x00007800c3027a25 */ /* 0x000fe200078e00ff */
[----:B------:R-:W-:-:S03]  /*8560*/  SHF.R.S32.HI R57, RZ, 0x1f, R195 ;  /* 0x0000001fff397819 */ /* 0x000fc600000114c3 */
[----:B------:R-:W-:Y:S02]  /*8570*/  IMAD R127, R91, -0x40, R127 ;  /* 0xffffffc05b7f7824 */ /* 0x000fe400078e027f */
[----:B------:R-:W-:Y:S02]  /*8580*/  IMAD R0, R57, c[0x0][0x1e0], RZ ;  /* 0x0000780039007a24 */ /* 0x000fe400078e02ff */
[----:B------:R-:W-:Y:S02]  /*8590*/  IMAD.IADD R56, R127, 0x1, -R246 ;  /* 0x000000017f387824 */ /* 0x000fe400078e0af6 */
[----:B------:R-:W-:-:S03]  /*85a0*/  IMAD R0, R195, c[0x0][0x1e4], R0 ;  /* 0x00007900c3007a24 */ /* 0x000fc600078e0200 */
[C---:B------:R-:W-:Y:S01]  /*85b0*/  ISETP.GE.AND P2, PT, R56.reuse, 0x1, PT ;  /* 0x000000013800780c */ /* 0x040fe20003f46270 */
[----:B------:R-:W-:Y:S01]  /*85c0*/  IMAD.IADD R3, R3, 0x1, R0 ;  /* 0x0000000103037824 */ /* 0x000fe200078e0200 */
[----:B------:R-:W-:Y:S02]  /*85d0*/  ISETP.GE.AND P1, PT, R56, 0x21, PT ;  /* 0x000000213800780c */ /* 0x000fe40003f26270 */
[----:B--2---:R-:W-:Y:S01]  /*85e0*/  SHF.R.S32.HI R58, RZ, 0x1f, R192 ;  /* 0x0000001fff3a7819 */ /* 0x004fe200000114c0 */
[----:B------:R-:W-:-:S04]  /*85f0*/  IMAD.WIDE.U32 R2, R192, c[0x0][0x1f0], R2 ;  /* 0x00007c00c0027a25 */ /* 0x000fc800078e0002 */
[----:B------:R-:W-:Y:S01]  /*8600*/  IMAD R0, R58, c[0x0][0x1f0], RZ ;  /* 0x00007c003a007a24 */ /* 0x000fe200078e02ff */
[----:B------:R-:W-:-:S03]  /*8610*/  IADD3 R2, P0, R2, R228, RZ ;  /* 0x000000e402027210 */ /* 0x000fc60007f1e0ff */
[----:B------:R-:W-:-:S05]  /*8620*/  IMAD R0, R192, c[0x0][0x1f4], R0 ;  /* 0x00007d00c0007a24 */ /* 0x000fca00078e0200 */
[----:B------:R-:W-:Y:S02]  /*8630*/  IADD3.X R3, R232, R3, R0, P0, !PT ;  /* 0x00000003e8037210 */ /* 0x000fe400007fe400 */
[----:B------:R-:W-:-:S04]  /*8640*/  LEA R0, P0, R2, c[0x0][0x1c8], 0x1 ;  /* 0x0000720002007a11 */ /* 0x000fc800078008ff */
[----:B------:R-:W-:Y:S02]  /*8650*/  LEA.HI.X R2, R2, c[0x0][0x1cc], R3, 0x1, P0 ;  /* 0x0000730002027a11 */ /* 0x000fe400000f0c03 */
[----:B------:R-:W1:Y:S04]  /*8660*/  SHFL.IDX PT, R3, R0, RZ, 0x181f ;  /* 0x00181fff00037589 */ /* 0x000e6800000e0000 */
[----:B------:R-:W2:Y:S04]  /*8670*/  SHFL.IDX PT, R4, R2, RZ, 0x181f ;  /* 0x00181fff02047589 */ /* 0x000ea800000e0000 */
[----:B------:R-:W3:Y:S04]  /*8680*/  SHFL.IDX PT, R0, R0, 0x1, 0x181f ;  /* 0x00381f0000007f89 */ /* 0x000ee800000e0000 */
[----:B------:R-:W4:Y:S01]  /*8690*/  SHFL.IDX PT, R2, R2, 0x1, 0x181f ;  /* 0x00381f0002027f89 */ /* 0x000f2200000e0000 */
[----:B-1----:R-:W-:-:S04]  /*86a0*/  @P2 LEA R14, P0, R210, R3, 0x1 ;  /* 0x00000003d20e2211 */ /* 0x002fc800078008ff */
[----:B--2---:R-:W-:Y:S02]  /*86b0*/  @P2 LEA.HI.X R15, R210, R4, R211, 0x1, P0 ;  /* 0x00000004d20f2211 */ /* 0x004fe400000f0cd3 */
[----:B------:R-:W-:-:S03]  /*86c0*/  @P2 LEA R12, P0, R207, R3, 0x1 ;  /* 0x00000003cf0c2211 */ /* 0x000fc600078008ff */
[----:B------:R1:W-:Y:S01]  /*86d0*/  @P2 LDGSTS.E.BYPASS.LTC128B.128 [R191+0x6100], [R14.64], !P3 ;  /* 0x061000000ebf2fae */ /* 0x0003e2000d901d4a */
[----:B------:R-:W-:Y:S02]  /*86e0*/  @P2 LEA.HI.X R13, R207, R4, R224, 0x1, P0 ;  /* 0x00000004cf0d2211 */ /* 0x000fe400000f0ce0 */
[----:B------:R-:W-:-:S03]  /*86f0*/  @P2 LEA R10, P0, R208, R3, 0x1 ;  /* 0x00000003d00a2211 */ /* 0x000fc600078008ff */
[----:B------:R1:W-:Y:S01]  /*8700*/  @P2 LDGSTS.E.BYPASS.LTC128B.128 [R191+0x8100], [R12.64], !P4 ;  /* 0x081000000cbf2fae */ /* 0x0003e2000e101d4a */
[----:B------:R-:W-:Y:S02]  /*8710*/  @P2 LEA.HI.X R11, R208, R4, R223, 0x1, P0 ;  /* 0x00000004d00b2211 */ /* 0x000fe400000f0cdf */
[----:B---3--:R-:W-:-:S03]  /*8720*/  @P1 LEA R8, P0, R210, R0, 0x1 ;  /* 0x00000000d2081211 */ /* 0x008fc600078008ff */
[----:B------:R1:W-:Y:S01]  /*8730*/  @P2 LDGSTS.E.BYPASS.LTC128B.128 [R191+0xa100], [R10.64], !P5 ;  /* 0x0a1000000abf2fae */ /* 0x0003e2000e901d4a */
[----:B----4-:R-:W-:Y:S02]  /*8740*/  @P1 LEA.HI.X R9, R210, R2, R211, 0x1, P0 ;  /* 0x00000002d2091211 */ /* 0x010fe400000f0cd3 */
[----:B------:R-:W-:-:S03]  /*8750*/  @P1 LEA R6, P0, R207, R0, 0x1 ;  /* 0x00000000cf061211 */ /* 0x000fc600078008ff */
[----:B------:R1:W-:Y:S01]  /*8760*/  @P1 LDGSTS.E.BYPASS.LTC128B.128 [R191+0x7100], [R8.64], !P3 ;  /* 0x0710000008bf1fae */ /* 0x0003e2000d901d4a */
[----:B------:R-:W-:Y:S02]  /*8770*/  @P1 LEA.HI.X R7, R207, R2, R224, 0x1, P0 ;  /* 0x00000002cf071211 */ /* 0x000fe400000f0ce0 */
[----:B------:R-:W-:-:S03]  /*8780*/  @P1 LEA R4, P0, R208, R0, 0x1 ;  /* 0x00000000d0041211 */ /* 0x000fc600078008ff */
[----:B------:R1:W-:Y:S01]  /*8790*/  @P1 LDGSTS.E.BYPASS.LTC128B.128 [R191+0x9100], [R6.64], !P4 ;  /* 0x0910000006bf1fae */ /* 0x0003e2000e101d4a */
[----:B------:R-:W-:Y:S02]  /*87a0*/  @P1 LEA.HI.X R5, R208, R2, R223, 0x1, P0 ;  /* 0x00000002d0051211 */ /* 0x000fe400000f0cdf */
[----:B------:R-:W-:-:S03]  /*87b0*/  ISETP.LT.AND P0, PT, RZ, c[0x0][0x27c], PT ;  /* 0x00009f00ff007a0c */ /* 0x000fc60003f01270 */
[----:B------:R1:W-:Y:S04]  /*87c0*/  @P1 LDGSTS.E.BYPASS.LTC128B.128 [R191+0xb100], [R4.64], !P5 ;  /* 0x0b10000004bf1fae */ /* 0x0003e8000e901d4a */
[----:B------:R-:W0:Y:S06]  /*87d0*/  LDGDEPBAR ;  /* 0x00000000000079af */ /* 0x000e2c0000000000 */
[----:B------:R-:W-:Y:S05]  /*87e0*/  @P0 BRA `(.L_x_223) ;  /* 0x0000002000000947 */ /* 0x000fea0003800000 */
[----:B------:R-:W-:-:S04]  /*87f0*/  DEPBAR.LE SB0, 0x1 ;  /* 0x000080400000791a */ /* 0x000fc80000000000 */
[----:B------:R-:W-:Y:S05]  /*8800*/  BRA `(.L_x_224) ;  /* 0x0000567000007947 */ /* 0x000fea0003800000 */
.L_x_223:
[----:B------:R-:W-:Y:S01]  /*8810*/  SHF.R.S32.HI R0, RZ, 0x1f, R126 ;  /* 0x0000001fff007819 */ /* 0x000fe2000001147e */
[----:B------:R-:W-:Y:S01]  /*8820*/  ULDC.U8 UR4, c[0x0][0x298] ;  /* 0x0000a60000047ab9 */ /* 0x000fe20000000000 */
[----:B------:R-:W-:Y:S01]  /*8830*/  IMAD.WIDE.U32 R2, R126, c[0x0][0x280], RZ ;  /* 0x0000a0007e027a25 */ /* 0x000fe200078e00ff */
[----:B------:R-:W-:Y:S01]  /*8840*/  ISETP.NE.AND P2, PT, RZ, UR4, PT ;  /* 0x00000004ff007c0c */ /* 0x000fe2000bf45270 */
[----:B------:R-:W-:Y:S02]  /*8850*/  BSSY B2, `(.L_x_224) ;  /* 0x0000562000027945 */ /* 0x000fe40003800000 */
[----:B-1----:R-:W-:Y:S01]  /*8860*/  IMAD R6, R0, c[0x0][0x280], RZ ;  /* 0x0000a00000067a24 */ /* 0x002fe200078e02ff */
[----:B------:R-:W-:Y:S01]  /*8870*/  LEA R7, P1, R2, c[0x0][0x270], 0x1 ;  /* 0x00009c0002077a11 */ /* 0x000fe200078208ff */
[----:B------:R-:W-:Y:S02]  /*8880*/  IMAD R0, R0, c[0x0][0x290], RZ ;  /* 0x0000a40000007a24 */ /* 0x000fe400078e02ff */
[----:B------:R-:W-:-:S02]  /*8890*/  IMAD R6, R126, c[0x0][0x284], R6 ;  /* 0x0000a1007e067a24 */ /* 0x000fc400078e0206 */
[----:B------:R-:W-:-:S03]  /*88a0*/  IMAD.WIDE.U32 R4, R126, c[0x0][0x290], RZ ;  /* 0x0000a4007e047a25 */ /* 0x000fc600078e00ff */
[----:B------:R-:W-:Y:S01]  /*88b0*/  IADD3 R3, R6, R3, RZ ;  /* 0x0000000306037210 */ /* 0x000fe20007ffe0ff */
[----:B------:R-:W-:Y:S01]  /*88c0*/  IMAD R0, R126, c[0x0][0x294], R0 ;  /* 0x0000a5007e007a24 */ /* 0x000fe200078e0200 */
[----:B------:R-:W-:Y:S02]  /*88d0*/  LEA R8, P0, R4, c[0x0][0x288], 0x1 ;  /* 0x0000a20004087a11 */ /* 0x000fe400078008ff */
[----:B------:R-:W-:Y:S02]  /*88e0*/  LEA R6, R237, R209, 0x7 ;  /* 0x000000d1ed067211 */ /* 0x000fe400078e38ff */
[----:B------:R-:W-:Y:S02]  /*88f0*/  IADD3 R5, R0, R5, RZ ;  /* 0x0000000500057210 */ /* 0x000fe40007ffe0ff */
[----:B------:R-:W-:Y:S02]  /*8900*/  LEA.HI.X R0, R2, c[0x0][0x274], R3, 0x1, P1 ;  /* 0x00009d0002007a11 */ /* 0x000fe400008f0c03 */
[----:B------:R-:W-:Y:S01]  /*8910*/  LEA.HI.X R2, R4, c[0x0][0x28c], R5, 0x1, P0 ;  /* 0x0000a30004027a11 */ /* 0x000fe200000f0c05 */
[----:B------:R-:W-:Y:S05]  /*8920*/  @!P2 BRA `(.L_x_225) ;  /* 0x000029a00000a947 */ /* 0x000fea0003800000 */
[----:B------:R-:W-:Y:S01]  /*8930*/  ISETP.GE.AND P0, PT, R6, R34, PT ;  /* 0x000000220600720c */ /* 0x000fe20003f06270 */
[----:B------:R-:W1:Y:S01]  /*8940*/  SHFL.IDX PT, R3, R2, RZ, 0x1c1f ;  /* 0x001c1fff02037589 */ /* 0x000e6200000e0000 */
[----:B------:R-:W-:Y:S01]  /*8950*/  BSSY B0, `(.L_x_226) ;  /* 0x000004f000007945 */ /* 0x000fe20003800000 */
[----:B------:R-:W-:Y:S01]  /*8960*/  CS2R R28, SRZ ;  /* 0x00000000001c7805 */ /* 0x000fe2000001ff00 */
[----:B------:R-:W-:Y:S01]  /*8970*/  CS2R R26, SRZ ;  /* 0x00000000001a7805 */ /* 0x000fe2000001ff00 */
[----:B------:R-:W2:Y:S01]  /*8980*/  SHFL.IDX PT, R5, R0, RZ, 0x1c1f ;  /* 0x001c1fff00057589 */ /* 0x000ea200000e0000 */
[----:B------:R-:W-:Y:S01]  /*8990*/  CS2R R24, SRZ ;  /* 0x0000000000187805 */ /* 0x000fe2000001ff00 */
[----:B------:R-:W-:Y:S01]  /*89a0*/  CS2R R22, SRZ ;  /* 0x0000000000167805 */ /* 0x000fe2000001ff00 */
[----:B------:R-:W-:Y:S01]  /*89b0*/  CS2R R20, SRZ ;  /* 0x0000000000147805 */ /* 0x000fe2000001ff00 */
[----:B------:R3:W4:Y:S01]  /*89c0*/  SHFL.IDX PT, R4, R7, RZ, 0x1c1f ;  /* 0x001c1fff07047589 */ /* 0x00072200000e0000 */
[----:B------:R-:W-:Y:S01]  /*89d0*/  CS2R R18, SRZ ;  /* 0x0000000000127805 */ /* 0x000fe2000001ff00 */
[----:B------:R-:W-:Y:S01]  /*89e0*/  CS2R R16, SRZ ;  /* 0x0000000000107805 */ /* 0x000fe2000001ff00 */
[----:B------:R-:W-:Y:S01]  /*89f0*/  CS2R R14, SRZ ;  /* 0x00000000000e7805 */ /* 0x000fe2000001ff00 */
[----:B------:R5:W1:Y:S01]  /*8a00*/  SHFL.IDX PT, R2, R8, RZ, 0x1c1f ;  /* 0x001c1fff08027589 */ /* 0x000a6200000e0000 */
[----:B------:R-:W-:Y:S01]  /*8a10*/  CS2R R12, SRZ ;  /* 0x00000000000c7805 */ /* 0x000fe2000001ff00 */
[----:B------:R-:W-:Y:S01]  /*8a20*/  CS2R R10, SRZ ;  /* 0x00000000000a7805 */ /* 0x000fe2000001ff00 */
[----:B---3--:R-:W-:Y:S01]  /*8a30*/  CS2R R6, SRZ ;  /* 0x0000000000067805 */ /* 0x008fe2000001ff00 */
[----:B-----5:R-:W-:Y:S01]  /*8a40*/  CS2R R8, SRZ ;  /* 0x0000000000087805 */ /* 0x020fe2000001ff00 */
[----:B------:R-:W-:Y:S05]  /*8a50*/  @P0 BRA `(.L_x_227) ;  /* 0x000003e000000947 */ /* 0x000fea0003800000 */
[----:B-12-4-:R-:W2:Y:S04]  /*8a60*/  LDL R38, [R1+0x40] ;  /* 0x0000400001267983 */ /* 0x016ea80000100800 */
[----:B------:R-:W3:Y:S04]  /*8a70*/  LDL R37, [R1+0x3c] ;  /* 0x00003c0001257983 */ /* 0x000ee80000100800 */
[----:B------:R-:W4:Y:S04]  /*8a80*/  LDL R36, [R1+0x44] ;  /* 0x0000440001247983 */ /* 0x000f280000100800 */
[----:B------:R-:W4:Y:S04]  /*8a90*/  LDL R35, [R1+0x38] ;  /* 0x0000380001237983 */ /* 0x000f280000100800 */
[----:B------:R-:W4:Y:S04]  /*8aa0*/  LDL R33, [R1+0x48] ;  /* 0x0000480001217983 */ /* 0x000f280000100800 */
[----:B------:R-:W4:Y:S04]  /*8ab0*/  LDL R31, [R1+0x34] ;  /* 0x00003400011f7983 */ /* 0x000f280000100800 */
[----:B------:R-:W4:Y:S04]  /*8ac0*/  LDL R30, [R1+0x4c] ;  /* 0x00004c00011e7983 */ /* 0x000f280000100800 */
[----:B------:R-:W4:Y:S01]  /*8ad0*/  LDL R32, [R1+0x30] ;  /* 0x0000300001207983 */ /* 0x000f220000100800 */
[----:B------:R-:W-:Y:S01]  /*8ae0*/  ISETP.GE.AND P1, PT, R106, c[0x0][0x27c], PT ;  /* 0x00009f006a007a0c */ /* 0x000fe20003f26270 */
[----:B------:R-:W-:Y:S01]  /*8af0*/  CS2R R18, SRZ ;  /* 0x0000000000127805 */ /* 0x000fe2000001ff00 */
[----:B------:R-:W-:Y:S01]  /*8b00*/  ISETP.GE.AND P0, PT, R143, c[0x0][0x27c], PT ;  /* 0x00009f008f007a0c */ /* 0x000fe20003f06270 */
[----:B------:R-:W4:Y:S01]  /*8b10*/  LDL R28, [R1+0x50] ;  /* 0x00005000011c7983 */ /* 0x000f220000100800 */
[----:B------:R-:W-:-:S03]  /*8b20*/  CS2R R6, SRZ ;  /* 0x0000000000067805 */ /* 0x000fc6000001ff00 */
[----:B------:R-:W4:Y:S01]  /*8b30*/  LDL R0, [R1+0x2c] ;  /* 0x00002c0001007983 */ /* 0x000f220000100800 */
[----:B------:R-:W-:-:S05]  /*8b40*/  ISETP.GE.AND P3, PT, R140, c[0x0][0x27c], PT ;  /* 0x00009f008c007a0c */ /* 0x000fca0003f66270 */
[----:B------:R-:W-:-:S04]  /*8b50*/  @!P1 IMAD.WIDE R10, R106, 0x2, R4 ;  /* 0x000000026a0a9825 */ /* 0x000fc800078e0204 */
[----:B------:R-:W-:Y:S01]  /*8b60*/  @!P1 IMAD.WIDE R8, R106, 0x2, R2 ;  /* 0x000000026a089825 */ /* 0x000fe200078e0202 */
[----:B------:R1:W5:Y:S04]  /*8b70*/  @!P1 LD.E.64 R18, [R10.64] ;  /* 0x0000000a0a129980 */ /* 0x000368000c101b00 */
[----:B------:R1:W5:Y:S01]  /*8b80*/  @!P1 LD.E.64 R6, [R8.64] ;  /* 0x0000000a08069980 */ /* 0x000362000c101b00 */
[----:B------:R-:W-:Y:S01]  /*8b90*/  CS2R R20, SRZ ;  /* 0x0000000000147805 */ /* 0x000fe2000001ff00 */
[----:B------:R-:W-:Y:S01]  /*8ba0*/  CS2R R22, SRZ ;  /* 0x0000000000167805 */ /* 0x000fe2000001ff00 */
[----:B-1----:R-:W-:Y:S01]  /*8bb0*/  CS2R R8, SRZ ;  /* 0x0000000000087805 */ /* 0x002fe2000001ff00 */
[----:B------:R-:W-:Y:S01]  /*8bc0*/  CS2R R24, SRZ ;  /* 0x0000000000187805 */ /* 0x000fe2000001ff00 */
[----:B------:R-:W-:Y:S01]  /*8bd0*/  CS2R R26, SRZ ;  /* 0x00000000001a7805 */ /* 0x000fe2000001ff00 */
[----:B--2---:R-:W-:-:S02]  /*8be0*/  @!P0 IADD3 R12, P2, R4, R38, RZ ;  /* 0x00000026040c8210 */ /* 0x004fc40007f5e0ff */
[----:B------:R-:W-:-:S03]  /*8bf0*/  @!P0 IADD3 R10, P1, R2, R38, RZ ;  /* 0x00000026020a8210 */ /* 0x000fc60007f3e0ff */
[--C-:B---3--:R-:W-:Y:S02]  /*8c00*/  @!P0 IMAD.X R13, R5, 0x1, R37.reuse, P2 ;  /* 0x00000001050d8824 */ /* 0x108fe400010e0625 */
[----:B------:R-:W-:Y:S01]  /*8c10*/  @!P0 IMAD.X R11, R3, 0x1, R37, P1 ;  /* 0x00000001030b8824 */ /* 0x000fe200008e0625 */
[----:B------:R-:W-:Y:S02]  /*8c20*/  ISETP.GE.AND P2, PT, R142, c[0x0][0x27c], PT ;  /* 0x00009f008e007a0c */ /* 0x000fe40003f46270 */
[----:B------:R1:W5:Y:S04]  /*8c30*/  @!P0 LD.E.64 R20, [R12.64] ;  /* 0x0000000a0c148980 */ /* 0x000368000c101b00 */
[----:B------:R2:W5:Y:S01]  /*8c40*/  @!P0 LD.E.64 R8, [R10.64] ;  /* 0x0000000a0a088980 */ /* 0x000562000c101b00 */
[----:B----4-:R-:W-:-:S05]  /*8c50*/  @!P3 IADD3 R14, P0, R4, R36, RZ ;  /* 0x00000024040eb210 */ /* 0x010fca0007f1e0ff */
[----:B------:R-:W-:-:S05]  /*8c60*/  @!P3 IMAD.X R15, R5, 0x1, R35, P0 ;  /* 0x00000001050fb824 */ /* 0x000fca00000e0623 */
[----:B------:R3:W5:Y:S01]  /*8c70*/  @!P3 LD.E.64 R22, [R14.64] ;  /* 0x0000000a0e16b980 */ /* 0x000762000c101b00 */
[----:B-1----:R-:W-:Y:S01]  /*8c80*/  @!P3 IADD3 R12, P0, R2, R36, RZ ;  /* 0x00000024020cb210 */ /* 0x002fe20007f1e0ff */
[----:B--2---:R-:W-:-:S04]  /*8c90*/  CS2R R10, SRZ ;  /* 0x00000000000a7805 */ /* 0x004fc8000001ff00 */
[----:B------:R-:W-:Y:S01]  /*8ca0*/  @!P3 IMAD.X R13, R3, 0x1, R35, P0 ;  /* 0x00000001030db824 */ /* 0x000fe200000e0623 */
[----:B------:R-:W-:-:S04]  /*8cb0*/  @!P2 IADD3 R16, P0, R4, R33, RZ ;  /* 0x000000210410a210 */ /* 0x000fc80007f1e0ff */
[----:B------:R1:W5:Y:S01]  /*8cc0*/  @!P3 LD.E.64 R10, [R12.64] ;  /* 0x0000000a0c0ab980 */ /* 0x000362000c101b00 */
[----:B------:R-:W-:Y:S01]  /*8cd0*/  ISETP.GE.AND P3, PT, R105, c[0x0][0x27c], PT ;  /* 0x00009f0069007a0c */ /* 0x000fe20003f66270 */
[--C-:B------:R-:W-:Y:S01]  /*8ce0*/  @!P2 IMAD.X R17, R5, 0x1, R31.reuse, P0 ;  /* 0x000000010511a824 */ /* 0x100fe200000e061f */
[----:B---3--:R-:W-:Y:S02]  /*8cf0*/  @!P2 IADD3 R14, P0, R2, R33, RZ ;  /* 0x00000021020ea210 */ /* 0x008fe40007f1e0ff */
[----:B------:R-:W-:Y:S02]  /*8d00*/  ISETP.GE.AND P1, PT, R141, c[0x0][0x27c], PT ;  /* 0x00009f008d007a0c */ /* 0x000fe40003f26270 */
[----:B------:R2:W5:Y:S01]  /*8d10*/  @!P2 LD.E.64 R24, [R16.64] ;  /* 0x0000000a1018a980 */ /* 0x000562000c101b00 */
[----:B------:R-:W-:Y:S01]  /*8d20*/  @!P2 IMAD.X R15, R3, 0x1, R31, P0 ;  /* 0x00000001030fa824 */ /* 0x000fe200000e061f */
[----:B-1----:R-:W-:-:S06]  /*8d30*/  CS2R R12, SRZ ;  /* 0x00000000000c7805 */ /* 0x002fcc000001ff00 */
[----:B------:R1:W5:Y:S01]  /*8d40*/  @!P2 LD.E.64 R12, [R14.64] ;  /* 0x0000000a0e0ca980 */ /* 0x000362000c101b00 */
[----:B--2---:R-:W-:Y:S01]  /*8d50*/  CS2R R16, SRZ ;  /* 0x0000000000107805 */ /* 0x004fe2000001ff00 */
[----:B-1----:R-:W-:-:S05]  /*8d60*/  @!P3 IADD3 R14, P0, R4, R30, RZ ;  /* 0x0000001e040eb210 */ /* 0x002fca0007f1e0ff */
[----:B------:R-:W-:Y:S01]  /*8d70*/  @!P3 IMAD.X R15, R5, 0x1, R32, P0 ;  /* 0x00000001050fb824 */ /* 0x000fe200000e0620 */
[----:B------:R-:W-:-:S04]  /*8d80*/  @!P3 IADD3 R30, P0, R2, R30, RZ ;  /* 0x0000001e021eb210 */ /* 0x000fc80007f1e0ff */
[----:B------:R1:W5:Y:S01]  /*8d90*/  @!P3 LD.E.64 R26, [R14.64] ;  /* 0x0000000a0e1ab980 */ /* 0x000362000c101b00 */
[----:B------:R-:W-:Y:S01]  /*8da0*/  @!P3 IMAD.X R31, R3, 0x1, R32, P0 ;  /* 0x00000001031fb824 */ /* 0x000fe200000e0620 */
[----:B------:R-:W-:-:S05]  /*8db0*/  @!P1 IADD3 R4, P0, R4, R28, RZ ;  /* 0x0000001c04049210 */ /* 0x000fca0007f1e0ff */
[----:B------:R-:W-:Y:S01]  /*8dc0*/  @!P1 IMAD.X R5, R5, 0x1, R0, P0 ;  /* 0x0000000105059824 */ /* 0x000fe200000e0600 */
[----:B------:R-:W-:Y:S02]  /*8dd0*/  @!P1 IADD3 R2, P0, R2, R28, RZ ;  /* 0x0000001c02029210 */ /* 0x000fe40007f1e0ff */
[----:B------:R-:W-:-:S03]  /*8de0*/  CS2R R28, SRZ ;  /* 0x00000000001c7805 */ /* 0x000fc6000001ff00 */
[----:B------:R-:W-:-:S03]  /*8df0*/  @!P1 IMAD.X R3, R3, 0x1, R0, P0 ;  /* 0x0000000103039824 */ /* 0x000fc600000e0600 */
[----:B------:R2:W5:Y:S04]  /*8e00*/  @!P1 LD.E.64 R28, [R4.64] ;  /* 0x0000000a041c9980 */ /* 0x000568000c101b00 */
[----:B------:R2:W5:Y:S01]  /*8e10*/  @!P1 LD.E.64 R16, [R2.64] ;  /* 0x0000000a02109980 */ /* 0x000562000c101b00 */
[----:B-1----:R-:W-:-:S06]  /*8e20*/  CS2R R14, SRZ ;  /* 0x00000000000e7805 */ /* 0x002fcc000001ff00 */
[----:B------:R2:W5:Y:S02]  /*8e30*/  @!P3 LD.E.64 R14, [R30.64] ;  /* 0x0000000a1e0eb980 */ /* 0x000564000c101b00 */
.L_x_227:
[----:B-12-4-:R-:W-:Y:S05]  /*8e40*/  BSYNC B0 ;  /* 0x0000000000007941 */ /* 0x016fea0003800000 */
.L_x_226:
[--C-:B-----5:R-:W-:Y:S01]  /*8e50*/  IMAD.MOV.U32 R42, RZ, RZ, R25.reuse ;  /* 0x000000ffff2a7224 */ /* 0x120fe200078e0019 */
[----:B------:R-:W-:Y:S01]  /*8e60*/  SHF.R.U32.HI R2, RZ, 0x10, R25 ;  /* 0x00000010ff027819 */ /* 0x000fe20000011619 */
[----:B------:R-:W-:Y:S01]  /*8e70*/  IMAD.MOV.U32 R36, RZ, RZ, R28 ;  /* 0x000000ffff247224 */ /* 0x000fe200078e001c */
[--C-:B------:R-:W-:Y:S01]  /*8e80*/  SHF.R.U64 R33, R28, 0x10, R29.reuse ;  /* 0x000000101c217819 */ /* 0x100fe2000000121d */
[--C-:B------:R-:W-:Y:S01]  /*8e90*/  IMAD.MOV.U32 R35, RZ, RZ, R29.reuse ;  /* 0x000000ffff237224 */ /* 0x100fe200078e001d */
[----:B------:R-:W-:Y:S01]  /*8ea0*/  SHF.R.U32.HI R28, RZ, 0x10, R29 ;  /* 0x00000010ff1c7819 */ /* 0x000fe2000001161d */
[----:B------:R-:W-:Y:S01]  /*8eb0*/  IMAD.MOV.U32 R31, RZ, RZ, R6 ;  /* 0x000000ffff1f7224 */ /* 0x000fe200078e0006 */
[----:B------:R-:W-:Y:S01]  /*8ec0*/  PRMT R42, R42, 0x5410, R2 ;  /* 0x000054102a2a7816 */ /* 0x000fe20000000002 */
[----:B------:R-:W-:Y:S01]  /*8ed0*/  IMAD R2, R237, -0x80, R34 ;  /* 0xffffff80ed027824 */ /* 0x000fe200078e0222 */
[----:B------:R-:W-:Y:S01]  /*8ee0*/  SHF.R.U64 R29, R6, 0x10, R7 ;  /* 0x00000010061d7819 */ /* 0x000fe20000001207 */
[--C-:B------:R-:W-:Y:S01]  /*8ef0*/  IMAD.MOV.U32 R5, RZ, RZ, R17.reuse ;  /* 0x000000ffff057224 */ /* 0x100fe200078e0011 */
[--C-:B------:R-:W-:Y:S01]  /*8f00*/  SHF.R.U64 R4, R16, 0x10, R17.reuse ;  /* 0x0000001010047819 */ /* 0x100fe20000001211 */
[----:B------:R-:W-:Y:S01]  /*8f10*/  IMAD.MOV.U32 R51, RZ, RZ, R20 ;  /* 0x000000ffff337224 */ /* 0x000fe200078e0014 */
[----:B------:R-:W-:Y:S01]  /*8f20*/  SHF.R.U32.HI R0, RZ, 0x10, R17 ;  /* 0x00000010ff007819 */ /* 0x000fe20000011611 */
[----:B------:R-:W-:Y:S01]  /*8f30*/  IMAD.MOV.U32 R50, RZ, RZ, R21 ;  /* 0x000000ffff327224 */ /* 0x000fe200078e0015 */
[----:B------:R-:W-:Y:S01]  /*8f40*/  PRMT R17, R31, 0x5410, R29 ;  /* 0x000054101f117816 */ /* 0x000fe2000000001d */
[----:B------:R-:W-:Y:S01]  /*8f50*/  IMAD.MOV.U32 R46, RZ, RZ, R23 ;  /* 0x000000ffff2e7224 */ /* 0x000fe200078e0017 */
[----:B------:R-:W-:Y:S01]  /*8f60*/  IMNMX R29, R2, 0x80, PT ;  /* 0x00000080021d7817 */ /* 0x000fe20003800200 */
[----:B------:R-:W-:Y:S01]  /*8f70*/  IMAD.MOV.U32 R38, RZ, RZ, R26 ;  /* 0x000000ffff267224 */ /* 0x000fe200078e001a */
[----:B------:R-:W-:Y:S01]  /*8f80*/  SHF.R.U64 R49, R20, 0x10, R21 ;  /* 0x0000001014317819 */ /* 0x000fe20000001215 */
[----:B------:R-:W-:Y:S01]  /*8f90*/  IMAD.MOV.U32 R39, RZ, RZ, R27 ;  /* 0x000000ffff277224 */ /* 0x000fe200078e001b */
[----:B------:R-:W-:Y:S01]  /*8fa0*/  ISETP.GE.AND P0, PT, R209, R29, PT ;  /* 0x0000001dd100720c */ /* 0x000fe20003f06270 */
[----:B------:R-:W-:Y:S01]  /*8fb0*/  IMAD.MOV.U32 R54, RZ, RZ, R18 ;  /* 0x000000ffff367224 */ /* 0x000fe200078e0012 */
[----:B------:R-:W-:Y:S01]  /*8fc0*/  SHF.R.U32.HI R44, RZ, 0x10, R21 ;  /* 0x00000010ff2c7819 */ /* 0x000fe20000011615 */
[----:B------:R-:W-:Y:S01]  /*8fd0*/  IMAD.MOV.U32 R53, RZ, RZ, R19 ;  /* 0x000000ffff357224 */ /* 0x000fe200078e0013 */
[--C-:B------:R-:W-:Y:S01]  /*8fe0*/  SHF.R.U64 R45, R22, 0x10, R23.reuse ;  /* 0x00000010162d7819 */ /* 0x100fe20000001217 */
[----:B------:R-:W-:Y:S01]  /*8ff0*/  IMAD.MOV.U32 R47, RZ, RZ, R22 ;  /* 0x000000ffff2f7224 */ /* 0x000fe200078e0016 */
[----:B------:R-:W-:Y:S01]  /*9000*/  SHF.R.U32.HI R40, RZ, 0x10, R23 ;  /* 0x00000010ff287819 */ /* 0x000fe20000011617 */
[----:B------:R-:W-:Y:S01]  /*9010*/  IMAD.MOV.U32 R43, RZ, RZ, R24 ;  /* 0x000000ffff2b7224 */ /* 0x000fe200078e0018 */
[----:B------:R-:W-:Y:S01]  /*9020*/  SHF.R.U64 R41, R24, 0x10, R25 ;  /* 0x0000001018297819 */ /* 0x000fe20000001219 */
[----:B------:R-:W-:Y:S01]  /*9030*/  IMAD.MOV.U32 R23, RZ, RZ, R10 ;  /* 0x000000ffff177224 */ /* 0x000fe200078e000a */
[----:B------:R-:W-:Y:S01]  /*9040*/  SHF.R.U64 R37, R26, 0x10, R27 ;  /* 0x000000101a257819 */ /* 0x000fe2000000121b */
[----:B------:R-:W-:Y:S01]  /*9050*/  IMAD.MOV.U32 R26, RZ, RZ, R9 ;  /* 0x000000ffff1a7224 */ /* 0x000fe200078e0009 */
[----:B------:R-:W-:Y:S01]  /*9060*/  SHF.R.U32.HI R32, RZ, 0x10, R27 ;  /* 0x00000010ff207819 */ /* 0x000fe2000001161b */
[----:B------:R-:W-:Y:S01]  /*9070*/  IMAD.MOV.U32 R27, RZ, RZ, R8 ;  /* 0x000000ffff1b7224 */ /* 0x000fe200078e0008 */
[----:B------:R-:W-:Y:S01]  /*9080*/  SHF.R.U64 R52, R18, 0x10, R19 ;  /* 0x0000001012347819 */ /* 0x000fe20000001213 */
        /* <DEDUP_REMOVED lines=9> */
[----:B------:R-:W-:Y:S01]  /*9120*/  SHF.R.U32.HI R24, RZ, 0x10, R7 ;  /* 0x00000010ff187819 */ /* 0x000fe20000011607 */
[----:B------:R-:W-:Y:S01]  /*9130*/  IMAD.MOV.U32 R9, RZ, RZ, R15 ;  /* 0x000000ffff097224 */ /* 0x000fe200078e000f */
[----:B------:R-:W-:Y:S01]  /*9140*/  SHF.R.U32.HI R11, RZ, 0x10, R11 ;  /* 0x00000010ff0b7819 */ /* 0x000fe2000001160b */
[----:B------:R-:W-:Y:S01]  /*9150*/  IMAD.MOV.U32 R6, RZ, RZ, R16 ;  /* 0x000000ffff067224 */ /* 0x000fe200078e0010 */
[----:B------:R-:W-:Y:S01]  /*9160*/  SHF.R.U64 R12, R12, 0x10, R13 ;  /* 0x000000100c0c7819 */ /* 0x000fe2000000120d */
[----:B------:R-:W-:-:S04]  /*9170*/  DEPBAR.LE SB0, 0x1 ;  /* 0x000080400000791a */ /* 0x000fc80000000000 */
[----:B------:R-:W-:Y:S01]  /*9180*/  SHF.R.U32.HI R7, RZ, 0x10, R13 ;  /* 0x00000010ff077819 */ /* 0x000fe2000001160d */
[----:B------:R-:W-:Y:S01]  /*9190*/  BSSY B1, `(.L_x_228) ;  /* 0x0000115000017945 */ /* 0x000fe20003800000 */
[--C-:B------:R-:W-:Y:S02]  /*91a0*/  SHF.R.U64 R8, R14, 0x10, R15.reuse ;  /* 0x000000100e087819 */ /* 0x100fe4000000120f */
[----:B------:R-:W-:Y:S02]  /*91b0*/  SHF.R.U32.HI R3, RZ, 0x10, R15 ;  /* 0x00000010ff037819 */ /* 0x000fe4000001160f */
[----:B------:R-:W-:Y:S02]  /*91c0*/  PRMT R35, R35, 0x5410, R28 ;  /* 0x0000541023237816 */ /* 0x000fe4000000001c */
[----:B------:R-:W-:Y:S02]  /*91d0*/  PRMT R25, R27, 0x5410, R25 ;  /* 0x000054101b197816 */ /* 0x000fe40000000019 */
[----:B------:R-:W-:-:S02]  /*91e0*/  PRMT R20, R26, 0x5410, R20 ;  /* 0x000054101a147816 */ /* 0x000fc40000000014 */
[----:B------:R-:W-:Y:S02]  /*91f0*/  PRMT R21, R23, 0x5410, R21 ;  /* 0x0000541017157816 */ /* 0x000fe40000000015 */
[----:B------:R-:W-:Y:S02]  /*9200*/  PRMT R52, R54, 0x5410, R52 ;  /* 0x0000541036347816 */ /* 0x000fe40000000034 */
[----:B------:R-:W-:Y:S02]  /*9210*/  PRMT R48, R53, 0x5410, R48 ;  /* 0x0000541035307816 */ /* 0x000fe40000000030 */
        /* <DEDUP_REMOVED lines=15> */
[----:B------:R-:W-:Y:S01]  /*9310*/  PRMT R28, R5, 0x5410, R0 ;  /* 0x00005410051c7816 */ /* 0x000fe20000000000 */
[----:B------:R-:W-:Y:S06]  /*9320*/  BAR.SYNC.DEFER_BLOCKING 0x0 ;  /* 0x0000000000007b1d */ /* 0x000fec0000010000 */
[----:B------:R-:W-:Y:S05]  /*9330*/  @P0 BRA `(.L_x_229) ;  /* 0x00000fa000000947 */ /* 0x000fea0003800000 */
[----:B------:R-:W-:Y:S01]  /*9340*/  ISETP.GE.AND P0, PT, R106, c[0x0][0x27c], PT ;  /* 0x00009f006a007a0c */ /* 0x000fe20003f06270 */
[----:B------:R-:W-:-:S12]  /*9350*/  BSSY B0, `(.L_x_230) ;  /* 0x0000028000007945 */ /* 0x000fd80003800000 */
[----:B------:R-:W-:Y:S05]  /*9360*/  @P0 BRA `(.L_x_231) ;  /* 0x0000026000000947 */ /* 0x000fea0003800000 */
[----:B------:R-:W1:Y:S01]  /*9370*/  LDS.128 R4, [R201+0xc000] ;  /* 0x00c00000c9047984 */ /* 0x000e620000000c00 */
[C---:B------:R-:W-:Y:S01]  /*9380*/  SHF.L.U32 R3, R52.reuse, 0x10, RZ ;  /* 0x0000001034037819 */ /* 0x040fe200000006ff */
[----:B------:R-:W-:Y:S01]  /*9390*/  IMAD.U32 R0, R17, 0x10000, RZ ;  /* 0x0001000011007824 */ /* 0x000fe200078e00ff */
[----:B------:R-:W-:Y:S02]  /*93a0*/  LOP3.LUT R2, R52, 0xffff0000, RZ, 0xc0, !PT ;  /* 0xffff000034027812 */ /* 0x000fe400078ec0ff */
[C---:B-1----:R-:W-:Y:S01]  /*93b0*/  SHF.L.U32 R9, R4.reuse, 0x10, RZ ;  /* 0x0000001004097819 */ /* 0x042fe200000006ff */
[----:B------:R-:W-:Y:S01]  /*93c0*/  IMAD.U32 R10, R7, 0x10000, RZ ;  /* 0x00010000070a7824 */ /* 0x000fe200078e00ff */
[----:B------:R-:W-:Y:S02]  /*93d0*/  LOP3.LUT R8, R4, 0xffff0000, RZ, 0xc0, !PT ;  /* 0xffff000004087812 */ /* 0x000fe400078ec0ff */
[C---:B------:R-:W-:Y:S02]  /*93e0*/  SHF.L.U32 R13, R5.reuse, 0x10, RZ ;  /* 0x00000010050d7819 */ /* 0x040fe400000006ff */
[----:B------:R-:W-:Y:S01]  /*93f0*/  LOP3.LUT R4, R5, 0xffff0000, RZ, 0xc0, !PT ;  /* 0xffff000005047812 */ /* 0x000fe200078ec0ff */
[CC--:B------:R-:W-:Y:S01]  /*9400*/  FMUL.FTZ R15, R8.reuse, R0.reuse ;  /* 0x00000000080f7220 */ /* 0x0c0fe20000410000 */
[----:B------:R-:W-:Y:S01]  /*9410*/  LOP3.LUT R5, R17, 0xffff0000, RZ, 0xc0, !PT ;  /* 0xffff000011057812 */ /* 0x000fe200078ec0ff */
[-C--:B------:R-:W-:Y:S01]  /*9420*/  FMUL.FTZ R14, R8, R3.reuse ;  /* 0x00000003080e7220 */ /* 0x080fe20000410000 */
[C---:B------:R-:W-:Y:S01]  /*9430*/  SHF.L.U32 R12, R6.reuse, 0x10, RZ ;  /* 0x00000010060c7819 */ /* 0x040fe200000006ff */
[----:B------:R-:W-:Y:S01]  /*9440*/  FFMA.FTZ R16, R9, R3, -R15 ;  /* 0x0000000309107223 */ /* 0x000fe2000001080f */
[----:B------:R-:W-:Y:S01]  /*9450*/  LOP3.LUT R11, R6, 0xffff0000, RZ, 0xc0, !PT ;  /* 0xffff0000060b7812 */ /* 0x000fe200078ec0ff */
[-C--:B------:R-:W-:Y:S01]  /*9460*/  FMUL.FTZ R8, R4, R5.reuse ;  /* 0x0000000504087220 */ /* 0x080fe20000410000 */
[----:B------:R-:W-:Y:S01]  /*9470*/  LOP3.LUT R6, R7, 0xffff0000, RZ, 0xc0, !PT ;  /* 0xffff000007067812 */ /* 0x000fe200078ec0ff */
[----:B------:R-:W-:Y:S01]  /*9480*/  FFMA.FTZ R15, R9, R0, R14 ;  /* 0x00000000090f7223 */ /* 0x000fe2000001000e */
[----:B------:R-:W-:Y:S01]  /*9490*/  LOP3.LUT R0, R24, 0xffff0000, RZ, 0xc0, !PT ;  /* 0xffff000018007812 */ /* 0x000fe200078ec0ff */
[-C--:B------:R-:W-:Y:S01]  /*94a0*/  FMUL.FTZ R7, R4, R2.reuse ;  /* 0x0000000204077220 */ /* 0x080fe20000410000 */
[----:B------:R-:W-:Y:S01]  /*94b0*/  SHF.L.U32 R4, R48, 0x10, RZ ;  /* 0x0000001030047819 */ /* 0x000fe200000006ff */
[C---:B------:R-:W-:Y:S01]  /*94c0*/  FFMA.FTZ R14, R13.reuse, R2, -R8 ;  /* 0x000000020d0e7223 */ /* 0x040fe20000010808 */
[----:B------:R-:W-:Y:S01]  /*94d0*/  SHF.L.U32 R2, R24, 0x10, RZ ;  /* 0x0000001018027819 */ /* 0x000fe200000006ff */
[----:B------:R-:W-:Y:S01]  /*94e0*/  FFMA.FTZ R9, R13, R5, R7 ;  /* 0x000000050d097223 */ /* 0x000fe20000010007 */
[----:B------:R-:W-:Y:S01]  /*94f0*/  LOP3.LUT R3, R48, 0xffff0000, RZ, 0xc0, !PT ;  /* 0xffff000030037812 */ /* 0x000fe200078ec0ff */
[----:B------:R-:W-:-:S02]  /*9500*/  FMUL.FTZ R7, R6, R0 ;  /* 0x0000000006077220 */ /* 0x000fc40000410000 */
[C---:B------:R-:W-:Y:S02]  /*9510*/  FMUL.FTZ R8, R11.reuse, R2 ;  /* 0x000000020b087220 */ /* 0x040fe40000410000 */
[-C--:B------:R-:W-:Y:S02]  /*9520*/  FMUL.FTZ R5, R11, R4.reuse ;  /* 0x000000040b057220 */ /* 0x080fe40000410000 */
[-C--:B------:R-:W-:Y:S02]  /*9530*/  FMUL.FTZ R6, R6, R3.reuse ;  /* 0x0000000306067220 */ /* 0x080fe40000410000 */
[C---:B------:R-:W-:Y:S01]  /*9540*/  FFMA.FTZ R8, R12.reuse, R4, -R8 ;  /* 0x000000040c087223 */ /* 0x040fe20000010808 */
[----:B------:R-:W-:Y:S01]  /*9550*/  F2FP.BF16.PACK_AB R4, R15, R16 ;  /* 0x000000100f04723e */ /* 0x000fe200000010ff */
[----:B------:R-:W-:Y:S01]  /*9560*/  FFMA.FTZ R2, R12, R2, R5 ;  /* 0x000000020c027223 */ /* 0x000fe20000010005 */
[----:B------:R-:W-:Y:S01]  /*9570*/  F2FP.BF16.PACK_AB R5, R9, R14 ;  /* 0x0000000e0905723e */ /* 0x000fe200000010ff */
[----:B------:R-:W-:-:S02]  /*9580*/  FFMA.FTZ R3, R10, R3, -R7 ;  /* 0x000000030a037223 */ /* 0x000fc40000010807 */
[----:B------:R-:W-:Y:S01]  /*9590*/  FFMA.FTZ R0, R10, R0, R6 ;  /* 0x000000000a007223 */ /* 0x000fe20000010006 */
[----:B------:R-:W-:-:S04]  /*95a0*/  F2FP.BF16.PACK_AB R6, R2, R8 ;  /* 0x000000080206723e */ /* 0x000fc800000010ff */
[----:B------:R-:W-:-:S05]  /*95b0*/  F2FP.BF16.PACK_AB R7, R0, R3 ;  /* 0x000000030007723e */ /* 0x000fca00000010ff */
[----:B------:R1:W-:Y:S02]  /*95c0*/  STS.128 [R201+0xc000], R4 ;  /* 0x00c00004c9007388 */ /* 0x0003e40000000c00 */
.L_x_231:
[----:B------:R-:W-:Y:S05]  /*95d0*/  BSYNC B0 ;  /* 0x0000000000007941 */ /* 0x000fea0003800000 */
.L_x_230:
[----:B------:R-:W-:Y:S01]  /*95e0*/  ISETP.GE.AND P0, PT, R143, c[0x0][0x27c], PT ;  /* 0x00009f008f007a0c */ /* 0x000fe20003f06270 */
[----:B------:R-:W-:-:S12]  /*95f0*/  BSSY B0, `(.L_x_232) ;  /* 0x0000028000007945 */ /* 0x000fd80003800000 */
[----:B------:R-:W-:Y:S05]  /*9600*/  @P0 BRA `(.L_x_233) ;  /* 0x0000026000000947 */ /* 0x000fea0003800000 */
[----:B-1----:R-:W1:Y:S01]  /*9610*/  LDS.128 R4, [R202+0xc000] ;  /* 0x00c00000ca047984 */ /* 0x002e620000000c00 */
[----:B------:R-:W-:Y:S01]  /*9620*/  SHF.L.U32 R3, R49, 0x10, RZ ;  /* 0x0000001031037819 */ /* 0x000fe200000006ff */
        /* <DEDUP_REMOVED lines=36> */
.L_x_233:
[----:B------:R-:W-:Y:S05]  /*9870*/  BSYNC B0 ;  /* 0x0000000000007941 */ /* 0x000fea0003800000 */
.L_x_232:
        /* <DEDUP_REMOVED lines=41> */
.L_x_235:
[----:B------:R-:W-:Y:S05]  /*9b10*/  BSYNC B0 ;  /* 0x0000000000007941 */ /* 0x000fea0003800000 */
.L_x_234:
        /* <DEDUP_REMOVED lines=41> */
.L_x_237:
[----:B------:R-:W-:Y:S05]  /*9db0*/  BSYNC B0 ;  /* 0x0000000000007941 */ /* 0x000fea0003800000 */
.L_x_236:
        /* <DEDUP_REMOVED lines=41> */
.L_x_239:
[----:B------:R-:W-:Y:S05]  /*a050*/  BSYNC B0 ;  /* 0x0000000000007941 */ /* 0x000fea0003800000 */
.L_x_238:
[----:B------:R-:W-:-:S13]  /*a060*/  ISETP.GE.AND P0, PT, R141, c[0x0][0x27c], PT ;  /* 0x00009f008d007a0c */ /* 0x000fda0003f06270 */
        /* <DEDUP_REMOVED lines=39> */
.L_x_229:
[----:B------:R-:W-:Y:S05]  /*a2e0*/  BSYNC B1 ;  /* 0x0000000000017941 */ /* 0x000fea0003800000 */
.L_x_228:
[----:B------:R-:W-:-:S04]  /*a2f0*/  IADD3 R0, R209, 0x40, RZ ;  /* 0x00000040d1007810 */ /* 0x000fc80007ffe0ff */
[----:B------:R-:W-:-:S13]  /*a300*/  ISETP.GE.AND P0, PT, R0, R29, PT ;  /* 0x0000001d0000720c */ /* 0x000fda0003f06270 */
[----:B------:R-:W-:Y:S05]  /*a310*/  @P0 BRA `(.L_x_240) ;  /* 0x00003b5000000947 */ /* 0x000fea0003800000 */
[----:B------:R-:W-:Y:S01]  /*a320*/  ISETP.GE.AND P0, PT, R106, c[0x0][0x27c], PT ;  /* 0x00009f006a007a0c */ /* 0x000fe20003f06270 */
[----:B------:R-:W-:-:S12]  /*a330*/  BSSY B0, `(.L_x_241) ;  /* 0x0000028000007945 */ /* 0x000fd80003800000 */
[----:B------:R-:W-:Y:S05]  /*a340*/  @P0 BRA `(.L_x_242) ;  /* 0x0000026000000947 */ /* 0x000fea0003800000 */
[----:B-1----:R-:W1:Y:S01]  /*a350*/  LDS.128 R4, [R201+0xe000] ;  /* 0x00e00000c9047984 */ /* 0x002e620000000c00 */
        /* <DEDUP_REMOVED lines=8> */
[-C--:B------:R-:W-:Y:S01]  /*a3e0*/  FMUL.FTZ R15, R0, R8.reuse ;  /* 0x00000008000f7220 */ /* 0x080fe20000410000 */
[----:B------:R-:W-:Y:S01]  /*a3f0*/  LOP3.LUT R5, R17, 0xffff0000, RZ, 0xc0, !PT ;  /* 0xffff000011057812 */ /* 0x000fe200078ec0ff */
[C---:B------:R-:W-:Y:S01]  /*a400*/  FMUL.FTZ R14, R3.reuse, R8 ;  /* 0x00000008030e7220 */ /* 0x040fe20000410000 */
[C---:B------:R-:W-:Y:S01]  /*a410*/  SHF.L.U32 R12, R6.reuse, 0x10, RZ ;  /* 0x00000010060c7819 */ /* 0x040fe200000006ff */
[-C--:B------:R-:W-:Y:S01]  /*a420*/  FFMA.FTZ R16, R3, R9.reuse, -R15 ;  /* 0x0000000903107223 */ /* 0x080fe2000001080f */
[----:B------:R-:W-:Y:S01]  /*a430*/  LOP3.LUT R11, R6, 0xffff0000, RZ, 0xc0, !PT ;  /* 0xffff0000060b7812 */ /* 0x000fe200078ec0ff */
[-C--:B------:R-:W-:Y:S01]  /*a440*/  FMUL.FTZ R8, R5, R4.reuse ;  /* 0x0000000405087220 */ /* 0x080fe20000410000 */
[----:B------:R-:W-:Y:S01]  /*a450*/  LOP3.LUT R6, R7, 0xffff0000, RZ, 0xc0, !PT ;  /* 0xffff000007067812 */ /* 0x000fe200078ec0ff */
[----:B------:R-:W-:Y:S01]  /*a460*/  FFMA.FTZ R15, R0, R9, R14 ;  /* 0x00000009000f7223 */ /* 0x000fe2000001000e */
[----:B------:R-:W-:Y:S01]  /*a470*/  LOP3.LUT R0, R24, 0xffff0000, RZ, 0xc0, !PT ;  /* 0xffff000018007812 */ /* 0x000fe200078ec0ff */
[----:B------:R-:W-:Y:S01]  /*a480*/  FMUL.FTZ R7, R2, R4 ;  /* 0x0000000402077220 */ /* 0x000fe20000410000 */
[----:B------:R-:W-:Y:S01]  /*a490*/  SHF.L.U32 R4, R48, 0x10, RZ ;  /* 0x0000001030047819 */ /* 0x000fe200000006ff */
[-C--:B------:R-:W-:Y:S01]  /*a4a0*/  FFMA.FTZ R14, R2, R13.reuse, -R8 ;  /* 0x0000000d020e7223 */ /* 0x080fe20000010808 */
[----:B------:R-:W-:Y:S01]  /*a4b0*/  SHF.L.U32 R2, R24, 0x10, RZ ;  /* 0x0000001018027819 */ /* 0x000fe200000006ff */
[----:B------:R-:W-:Y:S01]  /*a4c0*/  FFMA.FTZ R9, R5, R13, R7 ;  /* 0x0000000d05097223 */ /* 0x000fe20000010007 */
[----:B------:R-:W-:Y:S01]  /*a4d0*/  LOP3.LUT R3, R48, 0xffff0000, RZ, 0xc0, !PT ;  /* 0xffff000030037812 */ /* 0x000fe200078ec0ff */
[----:B------:R-:W-:-:S02]  /*a4e0*/  FMUL.FTZ R7, R0, R6 ;  /* 0x0000000600077220 */ /* 0x000fc40000410000 */
[-C--:B------:R-:W-:Y:S02]  /*a4f0*/  FMUL.FTZ R8, R2, R11.reuse ;  /* 0x0000000b02087220 */ /* 0x080fe40000410000 */
[C---:B------:R-:W-:Y:S02]  /*a500*/  FMUL.FTZ R5, R4.reuse, R11 ;  /* 0x0000000b04057220 */ /* 0x040fe40000410000 */
[----:B------:R-:W-:Y:S02]  /*a510*/  FMUL.FTZ R6, R3, R6 ;  /* 0x0000000603067220 */ /* 0x000fe40000410000 */
[----:B------:R-:W-:Y:S01]  /*a520*/  FFMA.FTZ R8, R4, R12, -R8 ;  /* 0x0000000c04087223 */ /* 0x000fe20000010808 */
        /* <DEDUP_REMOVED lines=8> */
.L_x_242:
[----:B------:R-:W-:Y:S05]  /*a5b0*/  BSYNC B0 ;  /* 0x0000000000007941 */ /* 0x000fea0003800000 */
.L_x_241:
        /* <DEDUP_REMOVED lines=41> */
.L_x_244:
[----:B------:R-:W-:Y:S05]  /*a850*/  BSYNC B0 ;  /* 0x0000000000007941 */ /* 0x000fea0003800000 */
.L_x_243:
        /* <DEDUP_REMOVED lines=41> */
.L_x_246:
[----:B------:R-:W-:Y:S05]  /*aaf0*/  BSYNC B0 ;  /* 0x0000000000007941 */ /* 0x000fea0003800000 */
.L_x_245:
        /* <DEDUP_REMOVED lines=41> */
.L_x_248:
[----:B------:R-:W-:Y:S05]  /*ad90*/  BSYNC B0 ;  /* 0x0000000000007941 */ /* 0x000fea0003800000 */
.L_x_247:
        /* <DEDUP_REMOVED lines=41> */
.L_x_250:
[----:B------:R-:W-:Y:S05]  /*b030*/  BSYNC B0 ;  /* 0x0000000000007941 */ /* 0x000fea0003800000 */
.L_x_249:
        /* <DEDUP_REMOVED lines=21> */
[C---:B------:R-:W-:Y:S01]  /*b190*/  FMUL.FTZ R7, R2.reuse, R4 ;  /* 0x0000000402077220 */ /* 0x040fe20000410000 */
        /* <DEDUP_REMOVED lines=17> */
[----:B------:R1:W-:Y:S01]  /*b2b0*/  STS.128 [R202+0x16000], R4 ;  /* 0x01600004ca007388 */ /* 0x0003e20000000c00 */
[----:B------:R-:W-:Y:S05]  /*b2c0*/  BRA `(.L_x_240) ;  /* 0x00002ba000007947 */ /* 0x000fea0003800000 */
.L_x_225:
        /* <DEDUP_REMOVED lines=19> */
[C---:B-12-4-:R-:W-:Y:S01]  /*b400*/  ISETP.GE.AND P0, PT, R100.reuse, c[0x0][0x27c], PT ;  /* 0x00009f0064007a0c */ /* 0x056fe20003f06270 */
[----:B------:R-:W-:Y:S01]  /*b410*/  CS2R R22, SRZ ;  /* 0x0000000000167805 */ /* 0x000fe2000001ff00 */
[----:B------:R-:W-:Y:S01]  /*b420*/  IADD3 R5, R100, 0x20, RZ ;  /* 0x0000002064057810 */ /* 0x000fe20007ffe0ff */
[----:B------:R-:W-:Y:S01]  /*b430*/  CS2R R20, SRZ ;  /* 0x0000000000147805 */ /* 0x000fe2000001ff00 */
[----:B------:R-:W-:Y:S01]  /*b440*/  CS2R R10, SRZ ;  /* 0x00000000000a7805 */ /* 0x000fe2000001ff00 */
[----:B------:R-:W-:Y:S01]  /*b450*/  CS2R R8, SRZ ;  /* 0x0000000000087805 */ /* 0x000fe2000001ff00 */
[----:B------:R-:W-:Y:S01]  /*b460*/  ISETP.GE.AND P2, PT, R5, c[0x0][0x27c], PT ;  /* 0x00009f0005007a0c */ /* 0x000fe20003f46270 */
[----:B------:R-:W-:Y:S01]  /*b470*/  CS2R R26, SRZ ;  /* 0x00000000001a7805 */ /* 0x000fe2000001ff00 */
[----:B------:R-:W-:-:S05]  /*b480*/  CS2R R24, SRZ ;  /* 0x0000000000187805 */ /* 0x000fca000001ff00 */
[C---:B------:R-:W-:Y:S01]  /*b490*/  @!P0 IMAD.SHL.U32 R4, R100.reuse, 0x2, RZ ;  /* 0x0000000264048824 */ /* 0x040fe200078e00ff */
[----:B------:R-:W-:-:S04]  /*b4a0*/  @!P0 SHF.L.U64.HI R0, R100, 0x1, R101 ;  /* 0x0000000164008819 */ /* 0x000fc80000010265 */
[-C--:B------:R-:W-:Y:S02]  /*b4b0*/  @!P0 IADD3 R32, P1, R28, R4.reuse, RZ ;  /* 0x000000041c208210 */ /* 0x080fe40007f3e0ff */
[----:B------:R-:W-:Y:S02]  /*b4c0*/  @!P0 IADD3 R30, P3, R2, R4, RZ ;  /* 0x00000004021e8210 */ /* 0x000fe40007f7e0ff */
[----:B------:R-:W-:Y:S01]  /*b4d0*/  IADD3 R4, R100, 0x40, RZ ;  /* 0x0000004064047810 */ /* 0x000fe20007ffe0ff */
[----:B------:R-:W-:Y:S01]  /*b4e0*/  @!P0 IMAD.X R33, R29, 0x1, R0, P1 ;  /* 0x000000011d218824 */ /* 0x000fe200008e0600 */
[----:B------:R-:W-:Y:S02]  /*b4f0*/  @!P0 IADD3.X R31, R3, R0, RZ, P3, !PT ;  /* 0x00000000031f8210 */ /* 0x000fe40001ffe4ff */
[----:B------:R-:W-:Y:S01]  /*b500*/  ISETP.GE.AND P1, PT, R4, c[0x0][0x27c], PT ;  /* 0x00009f0004007a0c */ /* 0x000fe20003f26270 */
[----:B------:R-:W-:-:S04]  /*b510*/  @!P2 IMAD.SHL.U32 R4, R215, 0x8, RZ ;  /* 0x00000008d704a824 */ /* 0x000fc800078e00ff */
[----:B------:R-:W-:-:S04]  /*b520*/  @!P2 IMAD.WIDE R12, R4, 0x2, R28 ;  /* 0x00000002040ca825 */ /* 0x000fc800078e021c */
[----:B------:R-:W-:Y:S01]  /*b530*/  @!P2 IMAD.WIDE R6, R4, 0x2, R2 ;  /* 0x000000020406a825 */ /* 0x000fe200078e0202 */
[----:B------:R1:W5:Y:S03]  /*b540*/  @!P2 LD.E.128 R20, [R12.64] ;  /* 0x0000000a0c14a980 */ /* 0x000366000c101d00 */
[----:B------:R-:W-:Y:S01]  /*b550*/  @!P1 SHF.L.U32 R0, R214, 0x3, RZ ;  /* 0x00000003d6009819 */ /* 0x000fe200000006ff */
[----:B------:R2:W5:Y:S04]  /*b560*/  @!P2 LD.E.128 R8, [R6.64] ;  /* 0x0000000a0608a980 */ /* 0x000568000c101d00 */
[C---:B------:R-:W-:Y:S01]  /*b570*/  @!P1 IMAD.WIDE R4, R0.reuse, 0x2, R28 ;  /* 0x0000000200049825 */ /* 0x040fe200078e021c */
[----:B------:R-:W-:Y:S01]  /*b580*/  CS2R R14, SRZ ;  /* 0x00000000000e7805 */ /* 0x000fe2000001ff00 */
[----:B------:R-:W-:Y:S01]  /*b590*/  CS2R R18, SRZ ;  /* 0x0000000000127805 */ /* 0x000fe2000001ff00 */
[----:B------:R-:W-:Y:S01]  /*b5a0*/  CS2R R16, SRZ ;  /* 0x0000000000107805 */ /* 0x000fe2000001ff00 */
[----:B------:R-:W-:Y:S01]  /*b5b0*/  @!P1 IMAD.WIDE R2, R0, 0x2, R2 ;  /* 0x0000000200029825 */ /* 0x000fe200078e0202 */
[----:B------:R3:W5:Y:S04]  /*b5c0*/  @!P1 LD.E.128 R24, [R4.64] ;  /* 0x0000000a04189980 */ /* 0x000768000c101d00 */
[----:B------:R4:W5:Y:S01]  /*b5d0*/  @!P0 LD.E.128 R16, [R32.64] ;  /* 0x0000000a20108980 */ /* 0x000962000c101d00 */
[----:B-1----:R-:W-:Y:S01]  /*b5e0*/  CS2R R12, SRZ ;  /* 0x00000000000c7805 */ /* 0x002fe2000001ff00 */
[----:B--2---:R-:W-:-:S05]  /*b5f0*/  CS2R R6, SRZ ;  /* 0x0000000000067805 */ /* 0x004fca000001ff00 */
[----:B------:R4:W5:Y:S01]  /*b600*/  @!P1 LD.E.128 R12, [R2.64] ;  /* 0x0000000a020c9980 */ /* 0x000962000c101d00 */
[----:B---3--:R-:W-:-:S06]  /*b610*/  CS2R R4, SRZ ;  /* 0x0000000000047805 */ /* 0x008fcc000001ff00 */
[----:B------:R4:W5:Y:S02]  /*b620*/  @!P0 LD.E.128 R4, [R30.64] ;  /* 0x0000000a1e048980 */ /* 0x000964000c101d00 */
.L_x_252:
[----:B-12-4-:R-:W-:Y:S05]  /*b630*/  BSYNC B0 ;  /* 0x0000000000007941 */ /* 0x016fea0003800000 */
.L_x_251:
[--C-:B-----5:R-:W-:Y:S01]  /*b640*/  IMAD.MOV.U32 R42, RZ, RZ, R23.reuse ;  /* 0x000000ffff2a7224 */ /* 0x120fe200078e0017 */
[----:B------:R-:W-:Y:S01]  /*b650*/  SHF.R.U32.HI R0, RZ, 0x10, R23 ;  /* 0x00000010ff007819 */ /* 0x000fe20000011617 */
[----:B------:R-:W-:Y:S01]  /*b660*/  IMAD.MOV.U32 R54, RZ, RZ, R16 ;  /* 0x000000ffff367224 */ /* 0x000fe200078e0010 */
[--C-:B------:R-:W-:Y:S01]  /*b670*/  SHF.R.U64 R52, R16, 0x10, R17.reuse ;  /* 0x0000001010347819 */ /* 0x100fe20000001211 */
[--C-:B------:R-:W-:Y:S01]  /*b680*/  IMAD.MOV.U32 R53, RZ, RZ, R17.reuse ;  /* 0x000000ffff357224 */ /* 0x100fe200078e0011 */
[----:B------:R-:W-:Y:S01]  /*b690*/  PRMT R42, R42, 0x5410, R0 ;  /* 0x000054102a2a7816 */ /* 0x000fe20000000000 */
[----:B------:R-:W-:Y:S01]  /*b6a0*/  IMAD R0, R237, -0x80, R34 ;  /* 0xffffff80ed007824 */ /* 0x000fe200078e0222 */
[----:B------:R-:W-:Y:S01]  /*b6b0*/  PRMT R52, R54, 0x5410, R52 ;  /* 0x0000541036347816 */ /* 0x000fe20000000034 */
[----:B------:R-:W-:Y:S01]  /*b6c0*/  IMAD.MOV.U32 R51, RZ, RZ, R18 ;  /* 0x000000ffff337224 */ /* 0x000fe200078e0012 */
[----:B------:R-:W-:Y:S01]  /*b6d0*/  SHF.R.U32.HI R48, RZ, 0x10, R17 ;  /* 0x00000010ff307819 */ /* 0x000fe20000011611 */
[----:B------:R-:W-:Y:S01]  /*b6e0*/  IMAD.MOV.U32 R50, RZ, RZ, R19 ;  /* 0x000000ffff327224 */ /* 0x000fe200078e0013 */
[----:B------:R-:W-:Y:S01]  /*b6f0*/  IMNMX R54, R0, 0x80, PT ;  /* 0x0000008000367817 */ /* 0x000fe20003800200 */
[----:B------:R-:W-:Y:S01]  /*b700*/  IMAD.MOV.U32 R46, RZ, RZ, R21 ;  /* 0x000000ffff2e7224 */ /* 0x000fe200078e0015 */
[--C-:B------:R-:W-:Y:S01]  /*b710*/  SHF.R.U64 R49, R18, 0x10, R19.reuse ;  /* 0x0000001012317819 */ /* 0x100fe20000001213 */
[----:B------:R-:W-:Y:S01]  /*b720*/  IMAD.MOV.U32 R43, RZ, RZ, R22 ;  /* 0x000000ffff2b7224 */ /* 0x000fe200078e0016 */
[----:B------:R-:W-:Y:S01]  /*b730*/  ISETP.GE.AND P0, PT, R209, R54, PT ;  /* 0x00000036d100720c */ /* 0x000fe20003f06270 */
[----:B------:R-:W-:Y:S01]  /*b740*/  IMAD.MOV.U32 R38, RZ, RZ, R24 ;  /* 0x000000ffff267224 */ /* 0x000fe200078e0018 */
[----:B------:R-:W-:Y:S01]  /*b750*/  SHF.R.U32.HI R44, RZ, 0x10, R19 ;  /* 0x00000010ff2c7819 */ /* 0x000fe20000011613 */
[----:B------:R-:W-:Y:S01]  /*b760*/  IMAD.MOV.U32 R39, RZ, RZ, R25 ;  /* 0x000000ffff277224 */ /* 0x000fe200078e0019 */
[----:B------:R-:W-:Y:S01]  /*b770*/  SHF.R.U64 R45, R20, 0x10, R21 ;  /* 0x00000010142d7819 */ /* 0x000fe20000001215 */
        /* <DEDUP_REMOVED lines=13> */
[--C-:B------:R-:W-:Y:S01]  /*b850*/  SHF.R.U64 R29, R4, 0x10, R5.reuse ;  /* 0x00000010041d7819 */ /* 0x100fe20000001205 */
[----:B------:R-:W-:Y:S01]  /*b860*/  IMAD.MOV.U32 R31, RZ, RZ, R4 ;  /* 0x000000ffff1f7224 */ /* 0x000fe200078e0004 */
[----:B------:R-:W-:Y:S01]  /*b870*/  SHF.R.U32.HI R24, RZ, 0x10, R5 ;  /* 0x00000010ff187819 */ /* 0x000fe20000011605 */
[--C-:B------:R-:W-:Y:S01]  /*b880*/  IMAD.MOV.U32 R26, RZ, RZ, R7.reuse ;  /* 0x000000ffff1a7224 */ /* 0x100fe200078e0007 */
        /* <DEDUP_REMOVED lines=45> */
[----:B------:R-:W2:Y:S01]  /*bb60*/  LDL R59, [R1+0x24] ;  /* 0x00002400013b7983 */ /* 0x000ea20000100800 */
[----:B------:R-:W-:-:S04]  /*bb70*/  MOV R0, c[0x0][0x27c] ;  /* 0x00009f0000007a02 */ /* 0x000fc80000000f00 */
[----:B------:R-:W-:-:S04]  /*bb80*/  LEA.HI R0, R0, R235, RZ, 0x1d ;  /* 0x000000eb00007211 */ /* 0x000fc800078fe8ff */
[----:B------:R-:W-:Y:S01]  /*bb90*/  SHF.R.S32.HI R3, RZ, 0x1f, R0 ;  /* 0x0000001fff037819 */ /* 0x000fe20000011400 */
[----:B------:R-:W-:-:S03]  /*bba0*/  IMAD.SHL.U32 R2, R0, 0x8, RZ ;  /* 0x0000000800027824 */ /* 0x000fc600078e00ff */
[----:B------:R-:W-:Y:S02]  /*bbb0*/  LEA.HI R0, R3, R0, RZ, 0x3 ;  /* 0x0000000003007211 */ /* 0x000fe400078f18ff */
[----:B------:R-:W-:Y:S02]  /*bbc0*/  LOP3.LUT R2, R216, 0x38, R2, 0xf8, !PT ;  /* 0x00000038d8027812 */ /* 0x000fe400078ef802 */
[----:B------:R-:W-:Y:S02]  /*bbd0*/  SHF.L.U32 R0, R0, 0xa, RZ ;  /* 0x0000000a00007819 */ /* 0x000fe400000006ff */
[----:B------:R-:W-:Y:S02]  /*bbe0*/  LOP3.LUT R2, R2, R218, RZ, 0x3c, !PT ;  /* 0x000000da02027212 */ /* 0x000fe400078e3cff */
[----:B------:R-:W-:-:S04]  /*bbf0*/  LOP3.LUT R0, R0, 0x7fffe000, RZ, 0xc0, !PT ;  /* 0x7fffe00000007812 */ /* 0x000fc800078ec0ff */
[----:B------:R-:W-:Y:S02]  /*bc00*/  IADD3 R0, R2, R0, R219 ;  /* 0x0000000002007210 */ /* 0x000fe40007ffe0db */
[----:B------:R-:W-:-:S03]  /*bc10*/  SHF.L.U32 R2, R31, 0x10, RZ ;  /* 0x000000101f027819 */ /* 0x000fc600000006ff */
[----:B------:R-:W-:Y:S02]  /*bc20*/  IMAD.SHL.U32 R23, R0, 0x2, RZ ;  /* 0x0000000200177824 */ /* 0x000fe400078e00ff */
[----:B------:R-:W-:-:S03]  /*bc30*/  IMAD.U32 R0, R52, 0x10000, RZ ;  /* 0x0001000034007824 */ /* 0x000fc600078e00ff */
[----:B------:R-:W1:Y:S02]  /*bc40*/  LDS.128 R4, [R23+0xc100] ;  /* 0x00c1000017047984 */ /* 0x000e640000000c00 */
[----:B-1----:R-:W-:Y:S02]  /*bc50*/  SHF.L.U32 R3, R4, 0x10, RZ ;  /* 0x0000001004037819 */ /* 0x002fe400000006ff */
[----:B------:R-:W-:Y:S02]  /*bc60*/  LOP3.LUT R18, R5, 0xffff0000, RZ, 0xc0, !PT ;  /* 0xffff000005127812 */ /* 0x000fe400078ec0ff */
[----:B------:R-:W-:Y:S01]  /*bc70*/  LOP3.LUT R17, R7, 0xffff0000, RZ, 0xc0, !PT ;  /* 0xffff000007117812 */ /* 0x000fe200078ec0ff */
[----:B------:R-:W-:Y:S01]  /*bc80*/  FMUL.FTZ R20, R3, R2 ;  /* 0x0000000203147220 */ /* 0x000fe20000410000 */
[----:B--2---:R-:W1:Y:S02]  /*bc90*/  LDS.128 R8, [R59] ;  /* 0x000000003b087984 */ /* 0x004e640000000c00 */
[C---:B-1----:R-:W-:Y:S01]  /*bca0*/  SHF.L.U32 R12, R8.reuse, 0x10, RZ ;  /* 0x00000010080c7819 */ /* 0x042fe200000006ff */
[----:B------:R-:W-:Y:S01]  /*bcb0*/  IMAD.U32 R14, R9, 0x10000, RZ ;  /* 0x00010000090e7824 */ /* 0x000fe200078e00ff */
[----:B------:R-:W-:Y:S01]  /*bcc0*/  LOP3.LUT R13, R8, 0xffff0000, RZ, 0xc0, !PT ;  /* 0xffff0000080d7812 */ /* 0x000fe200078ec0ff */
[----:B------:R-:W-:Y:S01]  /*bcd0*/  IMAD.U32 R19, R11, 0x10000, RZ ;  /* 0x000100000b137824 */ /* 0x000fe200078e00ff */
[----:B------:R-:W-:Y:S01]  /*bce0*/  LOP3.LUT R8, R4, 0xffff0000, RZ, 0xc0, !PT ;  /* 0xffff000004087812 */ /* 0x000fe200078ec0ff */
[----:B------:R-:W-:Y:S01]  /*bcf0*/  FFMA.FTZ R29, R12, R0, -R20 ;  /* 0x000000000c1d7223 */ /* 0x000fe20000010814 */
[----:B------:R-:W-:Y:S01]  /*bd00*/  LOP3.LUT R22, R9, 0xffff0000, RZ, 0xc0, !PT ;  /* 0xffff000009167812 */ /* 0x000fe200078ec0ff */
[----:B------:R-:W-:Y:S01]  /*bd10*/  IMAD.U32 R9, R5, 0x10000, RZ ;  /* 0x0001000005097824 */ /* 0x000fe200078e00ff */
[----:B------:R-:W-:-:S02]  /*bd20*/  LOP3.LUT R4, R31, 0xffff0000, RZ, 0xc0, !PT ;  /* 0xffff00001f047812 */ /* 0x000fc400078ec0ff */
[----:B------:R-:W-:Y:S02]  /*bd30*/  LOP3.LUT R21, R11, 0xffff0000, RZ, 0xc0, !PT ;  /* 0xffff00000b157812 */ /* 0x000fe400078ec0ff */
[C---:B------:R-:W-:Y:S02]  /*bd40*/  SHF.L.U32 R5, R6.reuse, 0x10, RZ ;  /* 0x0000001006057819 */ /* 0x040fe400000006ff */
[----:B------:R-:W-:Y:S01]  /*bd50*/  LOP3.LUT R11, R6, 0xffff0000, RZ, 0xc0, !PT ;  /* 0xffff0000060b7812 */ /* 0x000fe200078ec0ff */
[----:B------:R-:W-:Y:S01]  /*bd60*/  FMUL.FTZ R6, R3, R0 ;  /* 0x0000000003067220 */ /* 0x000fe20000410000 */
[C---:B------:R-:W-:Y:S02]  /*bd70*/  SHF.L.U32 R15, R10.reuse, 0x10, RZ ;  /* 0x000000100a0f7819 */ /* 0x040fe400000006ff */
[----:B------:R-:W-:Y:S01]  /*bd80*/  LOP3.LUT R16, R10, 0xffff0000, RZ, 0xc0, !PT ;  /* 0xffff00000a107812 */ /* 0x000fe200078ec0ff */
[----:B------:R-:W-:Y:S01]  /*bd90*/  IMAD.U32 R10, R7, 0x10000, RZ ;  /* 0x00010000070a7824 */ /* 0x000fe200078e00ff */
[----:B------:R-:W-:Y:S01]  /*bda0*/  LOP3.LUT R3, R52, 0xffff0000, RZ, 0xc0, !PT ;  /* 0xffff000034037812 */ /* 0x000fe200078ec0ff */
[----:B------:R-:W-:Y:S01]  /*bdb0*/  FMUL.FTZ R7, R8, R4 ;  /* 0x0000000408077220 */ /* 0x000fe20000410000 */
[----:B------:R-:W-:Y:S01]  /*bdc0*/  SHF.L.U32 R0, R32, 0x10, RZ ;  /* 0x0000001020007819 */ /* 0x000fe200000006ff */
[----:B------:R-:W-:Y:S01]  /*bdd0*/  FFMA.FTZ R28, R12, R2, R6 ;  /* 0x000000020c1c7223 */ /* 0x000fe20000010006 */
[----:B------:R-:W-:Y:S01]  /*bde0*/  SHF.L.U32 R6, R30, 0x10, RZ ;  /* 0x000000101e067819 */ /* 0x000fe200000006ff */
[----:B------:R-:W-:-:S02]  /*bdf0*/  FFMA.FTZ R27, R13, R3, -R7 ;  /* 0x000000030d1b7223 */ /* 0x000fc40000010807 */
[----:B------:R-:W-:Y:S02]  /*be00*/  IMAD.U32 R2, R48, 0x10000, RZ ;  /* 0x0001000030027824 */ /* 0x000fe400078e00ff */
[C---:B------:R-:W-:Y:S02]  /*be10*/  FMUL.FTZ R7, R9.reuse, R0 ;  /* 0x0000000009077220 */ /* 0x040fe40000410000 */
[----:B------:R-:W-:Y:S02]  /*be20*/  FMUL.FTZ R8, R8, R3 ;  /* 0x0000000308087220 */ /* 0x000fe40000410000 */
[-C--:B------:R-:W-:Y:S02]  /*be30*/  FMUL.FTZ R3, R9, R2.reuse ;  /* 0x0000000209037220 */ /* 0x080fe40000410000 */
[----:B------:R-:W-:Y:S02]  /*be40*/  FFMA.FTZ R25, R14, R2, -R7 ;  /* 0x000000020e197223 */ /* 0x000fe40000010807 */
[----:B------:R-:W-:-:S02]  /*be50*/  IMAD.U32 R2, R49, 0x10000, RZ ;  /* 0x0001000031027824 */ /* 0x000fc400078e00ff */
[----:B------:R-:W-:Y:S02]  /*be60*/  FFMA.FTZ R26, R13, R4, R8 ;  /* 0x000000040d1a7223 */ /* 0x000fe40000010008 */
[----:B------:R-:W-:Y:S01]  /*be70*/  FFMA.FTZ R24, R14, R0, R3 ;  /* 0x000000000e187223 */ /* 0x000fe20000010003 */
[----:B------:R-:W-:Y:S01]  /*be80*/  LOP3.LUT R3, R49, 0xffff0000, RZ, 0xc0, !PT ;  /* 0xffff000031037812 */ /* 0x000fe200078ec0ff */
[C---:B------:R-:W-:Y:S01]  /*be90*/  FMUL.FTZ R4, R5.reuse, R6 ;  /* 0x0000000605047220 */ /* 0x040fe20000410000 */
[----:B------:R-:W-:Y:S01]  /*bea0*/  LOP3.LUT R0, R30, 0xffff0000, RZ, 0xc0, !PT ;  /* 0xffff00001e007812 */ /* 0x000fe200078ec0ff */
[-C--:B------:R-:W-:Y:S01]  /*beb0*/  FMUL.FTZ R9, R5, R2.reuse ;  /* 0x0000000205097220 */ /* 0x080fe20000410000 */
[----:B------:R-:W-:Y:S01]  /*bec0*/  SHF.L.U32 R5, R33, 0x10, RZ ;  /* 0x0000001021057819 */ /* 0x000fe200000006ff */
[----:B------:R-:W-:Y:S01]  /*bed0*/  FFMA.FTZ R20, R15, R2, -R4 ;  /* 0x000000020f147223 */ /* 0x000fe20000010804 */
[----:B------:R-:W-:Y:S01]  /*bee0*/  SHF.L.U32 R2, R44, 0x10, RZ ;  /* 0x000000102c027819 */ /* 0x000fe200000006ff */
[----:B------:R-:W-:-:S02]  /*bef0*/  FMUL.FTZ R7, R11, R3 ;  /* 0x000000030b077220 */ /* 0x000fc40000410000 */
[----:B------:R-:W-:Y:S02]  /*bf00*/  FMUL.FTZ R4, R10, R5 ;  /* 0x000000050a047220 */ /* 0x000fe40000410000 */
[----:B------:R-:W-:Y:S02]  /*bf10*/  FMUL.FTZ R8, R11, R0 ;  /* 0x000000000b087220 */ /* 0x000fe40000410000 */
[----:B------:R-:W-:Y:S02]  /*bf20*/  FFMA.FTZ R15, R15, R6, R9 ;  /* 0x000000060f0f7223 */ /* 0x000fe40000010009 */
[----:B------:R-:W-:Y:S01]  /*bf30*/  FFMA.FTZ R11, R16, R0, R7 ;  /* 0x00000000100b7223 */ /* 0x000fe20000010007 */
[----:B------:R-:W-:Y:S01]  /*bf40*/  LOP3.LUT R0, R33, 0xffff0000, RZ, 0xc0, !PT ;  /* 0xffff000021007812 */ /* 0x000fe200078ec0ff */
[-C--:B------:R-:W-:Y:S02]  /*bf50*/  FMUL.FTZ R6, R10, R2.reuse ;  /* 0x000000020a067220 */ /* 0x080fe40000410000 */
[C---:B------:R-:W-:Y:S01]  /*bf60*/  FFMA.FTZ R13, R19.reuse, R2, -R4 ;  /* 0x00000002130d7223 */ /* 0x040fe20000010804 */
[----:B------:R-:W-:Y:S01]  /*bf70*/  LOP3.LUT R2, R32, 0xffff0000, RZ, 0xc0, !PT ;  /* 0xffff000020027812 */ /* 0x000fe200078ec0ff */
[----:B------:R-:W-:Y:S01]  /*bf80*/  FFMA.FTZ R14, R16, R3, -R8 ;  /* 0x00000003100e7223 */ /* 0x000fe20000010808 */
[----:B------:R-:W-:Y:S01]  /*bf90*/  LOP3.LUT R4, R48, 0xffff0000, RZ, 0xc0, !PT ;  /* 0xffff000030047812 */ /* 0x000fe200078ec0ff */
[----:B------:R-:W-:Y:S01]  /*bfa0*/  FFMA.FTZ R12, R19, R5, R6 ;  /* 0x00000005130c7223 */ /* 0x000fe20000010006 */
[----:B------:R-:W-:Y:S01]  /*bfb0*/  LOP3.LUT R3, R44, 0xffff0000, RZ, 0xc0, !PT ;  /* 0xffff00002c037812 */ /* 0x000fe200078ec0ff */
[----:B------:R-:W-:Y:S01]  /*bfc0*/  FMUL.FTZ R8, R18, R2 ;  /* 0x0000000212087220 */ /* 0x000fe20000410000 */
[----:B------:R-:W-:Y:S01]  /*bfd0*/  F2FP.BF16.PACK_AB R10, R14, R20 ;  /* 0x000000140e0a723e */ /* 0x000fe200000010ff */
[----:B------:R-:W-:-:S02]  /*bfe0*/  FMUL.FTZ R6, R17, R0 ;  /* 0x0000000011067220 */ /* 0x000fc40000410000 */
[-C--:B------:R-:W-:Y:S02]  /*bff0*/  FMUL.FTZ R7, R18, R4.reuse ;  /* 0x0000000412077220 */ /* 0x080fe40000410000 */
[----:B------:R-:W-:Y:S02]  /*c000*/  FMUL.FTZ R5, R17, R3 ;  /* 0x0000000311057220 */ /* 0x000fe40000410000 */
[C---:B------:R-:W-:Y:S01]  /*c010*/  FFMA.FTZ R9, R22.reuse, R4, -R8 ;  /* 0x0000000416097223 */ /* 0x040fe20000010808 */
[----:B------:R-:W-:Y:S01]  /*c020*/  F2FP.BF16.PACK_AB R8, R27, R29 ;  /* 0x0000001d1b08723e */ /* 0x000fe200000010ff */
[----:B------:R-:W-:Y:S01]  /*c030*/  FFMA.FTZ R3, R21, R3, -R6 ;  /* 0x0000000315037223 */ /* 0x000fe20000010806 */
[----:B------:R-:W-:Y:S01]  /*c040*/  F2FP.BF16.PACK_AB R6, R11, R15 ;  /* 0x0000000f0b06723e */ /* 0x000fe200000010ff */
[----:B------:R-:W-:Y:S01]  /*c050*/  FFMA.FTZ R2, R22, R2, R7 ;  /* 0x0000000216027223 */ /* 0x000fe20000010007 */
[----:B------:R-:W-:Y:S01]  /*c060*/  F2FP.BF16.PACK_AB R9, R9, R25 ;  /* 0x000000190909723e */ /* 0x000fe200000010ff */
[----:B------:R-:W-:Y:S01]  /*c070*/  FFMA.FTZ R0, R21, R0, R5 ;  /* 0x0000000015007223 */ /* 0x000fe20000010005 */
[----:B------:R-:W-:-:S02]  /*c080*/  F2FP.BF16.PACK_AB R11, R3, R13 ;  /* 0x0000000d030b723e */ /* 0x000fc400000010ff */
[----:B------:R-:W-:Y:S02]  /*c090*/  F2FP.BF16.PACK_AB R4, R26, R28 ;  /* 0x0000001c1a04723e */ /* 0x000fe400000010ff */
[----:B------:R-:W-:Y:S01]  /*c0a0*/  F2FP.BF16.PACK_AB R5, R2, R24 ;  /* 0x000000180205723e */ /* 0x000fe200000010ff */
[----:B------:R1:W-:Y:S01]  /*c0b0*/  STS.128 [R59], R8 ;  /* 0x000000083b007388 */ /* 0x0003e20000000c00 */
[----:B------:R-:W-:-:S05]  /*c0c0*/  F2FP.BF16.PACK_AB R7, R0, R12 ;  /* 0x0000000c0007723e */ /* 0x000fca00000010ff */
[----:B------:R1:W-:Y:S02]  /*c0d0*/  STS.128 [R23+0xc100], R4 ;  /* 0x00c1000417007388 */ /* 0x0003e40000000c00 */
.L_x_256:
[----:B------:R-:W-:Y:S05]  /*c0e0*/  BSYNC B0 ;  /* 0x0000000000007941 */ /* 0x000fea0003800000 */
.L_x_255:
[----:B------:R-:W-:Y:S01]  /*c0f0*/  IADD3 R0, R100, 0x20, RZ ;  /* 0x0000002064007810 */ /* 0x000fe20007ffe0ff */
[----:B------:R-:W-:Y:S03]  /*c100*/  BSSY B0, `(.L_x_257) ;  /* 0x000005b000007945 */ /* 0x000fe60003800000 */
[----:B------:R-:W-:-:S13]  /*c110*/  ISETP.GE.AND P0, PT, R0, c[0x0][0x27c], PT ;  /* 0x00009f0000007a0c */ /* 0x000fda0003f06270 */
[----:B------:R-:W-:Y:S05]  /*c120*/  @P0 BRA `(.L_x_258) ;  /* 0x0000058000000947 */ /* 0x000fea0003800000 */
[----:B-1----:R-:W2:Y:S01]  /*c130*/  LDL R59, [R1+0x20] ;  /* 0x00002000013b7983 */ /* 0x002ea20000100800 */
        /* <DEDUP_REMOVED lines=50> */
[----:B------:R-:W-:Y:S01]  /*c460*/  FMUL.FTZ R4, R5, R6 ;  /* 0x0000000605047220 */ /* 0x000fe20000410000 */
        /* <DEDUP_REMOVED lines=36> */
.L_x_258:
[----:B------:R-:W-:Y:S05]  /*c6b0*/  BSYNC B0 ;  /* 0x0000000000007941 */ /* 0x000fea0003800000 */
.L_x_257:
[----:B------:R-:W-:-:S04]  /*c6c0*/  IADD3 R0, R100, 0x40, RZ ;  /* 0x0000004064007810 */ /* 0x000fc80007ffe0ff */
        /* <DEDUP_REMOVED lines=66> */
[----:B------:R-:W-:Y:S01]  /*caf0*/  FFMA.FTZ R13, R19, R2, -R4 ;  /* 0x00000002130d7223 */ /* 0x000fe20000010804 */
        /* <DEDUP_REMOVED lines=23> */
.L_x_254:
[----:B------:R-:W-:Y:S05]  /*cc70*/  BSYNC B1 ;  /* 0x0000000000017941 */ /* 0x000fea0003800000 */
.L_x_253:
[----:B------:R-:W-:-:S04]  /*cc80*/  IADD3 R0, R209, 0x40, RZ ;  /* 0x00000040d1007810 */ /* 0x000fc80007ffe0ff */
[----:B------:R-:W-:-:S13]  /*cc90*/  ISETP.GE.AND P0, PT, R0, R54, PT ;  /* 0x000000360000720c */ /* 0x000fda0003f06270 */
[----:B------:R-:W-:Y:S05]  /*cca0*/  @P0 BRA `(.L_x_240) ;  /* 0x000011c000000947 */ /* 0x000fea0003800000 */
[----:B-1----:R1:W5:Y:S01]  /*ccb0*/  LDL R59, [R1+0x10] ;  /* 0x00001000013b7983 */ /* 0x0023620000100800 */
[----:B------:R-:W-:Y:S01]  /*ccc0*/  ISETP.GE.AND P0, PT, R100, c[0x0][0x27c], PT ;  /* 0x00009f0064007a0c */ /* 0x000fe20003f06270 */
[----:B------:R-:W-:Y:S01]  /*ccd0*/  BSSY B0, `(.L_x_259) ;  /* 0x0000061000007945 */ /* 0x000fe20003800000 */
[C---:B------:R-:W-:Y:S02]  /*cce0*/  IADD3 R60, R209.reuse, 0x40, RZ ;  /* 0x00000040d13c7810 */ /* 0x040fe40007ffe0ff */
[----:B------:R-:W-:-:S03]  /*ccf0*/  IADD3 R61, R209, 0x40, RZ ;  /* 0x00000040d13d7810 */ /* 0x000fc60007ffe0ff */
[----:B------:R-:W-:Y:S02]  /*cd00*/  IMAD.SHL.U32 R60, R60, 0x40, RZ ;  /* 0x000000403c3c7824 */ /* 0x000fe400078e00ff */
[----:B------:R-:W-:-:S03]  /*cd10*/  IMAD.SHL.U32 R61, R61, 0x40, RZ ;  /* 0x000000403d3d7824 */ /* 0x000fc600078e00ff */
[----:B------:R-:W-:Y:S02]  /*cd20*/  LOP3.LUT R60, R60, 0x1c0, RZ, 0xc0, !PT ;  /* 0x000001c03c3c7812 */ /* 0x000fe400078ec0ff */
[----:B------:R-:W-:Y:S02]  /*cd30*/  LOP3.LUT R61, R61, 0x1c0, RZ, 0xc0, !PT ;  /* 0x000001c03d3d7812 */ /* 0x000fe400078ec0ff */
[----:B------:R-:W-:Y:S01]  /*cd40*/  SHF.R.U32.HI R60, RZ, 0x3, R60 ;  /* 0x00000003ff3c7819 */ /* 0x000fe2000001163c */
        /* <DEDUP_REMOVED lines=11> */
[----:B-----5:R-:W-:Y:S02]  /*ce00*/  IADD3 R0, R2, R0, R59 ;  /* 0x0000000002007210 */ /* 0x020fe40007ffe03b */
[----:B------:R-:W-:-:S03]  /*ce10*/  SHF.L.U32 R2, R31, 0x10, RZ ;  /* 0x000000101f027819 */ /* 0x000fc600000006ff */
[----:B------:R-:W-:Y:S02]  /*ce20*/  IMAD.SHL.U32 R23, R0, 0x2, RZ ;  /* 0x0000000200177824 */ /* 0x000fe400078e00ff */
[----:B------:R-:W-:-:S03]  /*ce30*/  IMAD.U32 R0, R52, 0x10000, RZ ;  /* 0x0001000034007824 */ /* 0x000fc600078e00ff */
[----:B------:R-:W3:Y:S02]  /*ce40*/  LDS.128 R4, [R23+0xc100] ;  /* 0x00c1000017047984 */ /* 0x000ee40000000c00 */
[----:B---3--:R-:W-:Y:S02]  /*ce50*/  SHF.L.U32 R3, R4, 0x10, RZ ;  /* 0x0000001004037819 */ /* 0x008fe400000006ff */
[----:B------:R-:W-:Y:S02]  /*ce60*/  LOP3.LUT R18, R5, 0xffff0000, RZ, 0xc0, !PT ;  /* 0xffff000005127812 */ /* 0x000fe400078ec0ff */
[----:B------:R-:W-:Y:S01]  /*ce70*/  LOP3.LUT R17, R7, 0xffff0000, RZ, 0xc0, !PT ;  /* 0xffff000007117812 */ /* 0x000fe200078ec0ff */
[----:B------:R-:W-:Y:S01]  /*ce80*/  FMUL.FTZ R20, R2, R3 ;  /* 0x0000000302147220 */ /* 0x000fe20000410000 */
[----:B--2---:R-:W2:Y:S02]  /*ce90*/  LDS.128 R8, [R62] ;  /* 0x000000003e087984 */ /* 0x004ea40000000c00 */
[C---:B--2---:R-:W-:Y:S01]  /*cea0*/  SHF.L.U32 R12, R8.reuse, 0x10, RZ ;  /* 0x00000010080c7819 */ /* 0x044fe200000006ff */
        /* <DEDUP_REMOVED lines=22> */
[-C--:B------:R-:W-:Y:S02]  /*d010*/  FMUL.FTZ R7, R0, R9.reuse ;  /* 0x0000000900077220 */ /* 0x080fe40000410000 */
[----:B------:R-:W-:Y:S02]  /*d020*/  FMUL.FTZ R8, R3, R8 ;  /* 0x0000000803087220 */ /* 0x000fe40000410000 */
[C---:B------:R-:W-:Y:S02]  /*d030*/  FMUL.FTZ R3, R2.reuse, R9 ;  /* 0x0000000902037220 */ /* 0x040fe40000410000 */
[----:B------:R-:W-:Y:S02]  /*d040*/  FFMA.FTZ R25, R2, R14, -R7 ;  /* 0x0000000e02197223 */ /* 0x000fe40000010807 */
[----:B------:R-:W-:-:S02]  /*d050*/  IMAD.U32 R2, R49, 0x10000, RZ ;  /* 0x0001000031027824 */ /* 0x000fc400078e00ff */
[----:B------:R-:W-:Y:S02]  /*d060*/  FFMA.FTZ R26, R4, R13, R8 ;  /* 0x0000000d041a7223 */ /* 0x000fe40000010008 */
[----:B------:R-:W-:Y:S01]  /*d070*/  FFMA.FTZ R24, R0, R14, R3 ;  /* 0x0000000e00187223 */ /* 0x000fe20000010003 */
[----:B------:R-:W-:Y:S01]  /*d080*/  LOP3.LUT R3, R49, 0xffff0000, RZ, 0xc0, !PT ;  /* 0xffff000031037812 */ /* 0x000fe200078ec0ff */
[-C--:B------:R-:W-:Y:S01]  /*d090*/  FMUL.FTZ R4, R6, R5.reuse ;  /* 0x0000000506047220 */ /* 0x080fe20000410000 */
[----:B------:R-:W-:Y:S01]  /*d0a0*/  LOP3.LUT R0, R30, 0xffff0000, RZ, 0xc0, !PT ;  /* 0xffff00001e007812 */ /* 0x000fe200078ec0ff */
[C---:B------:R-:W-:Y:S01]  /*d0b0*/  FMUL.FTZ R9, R2.reuse, R5 ;  /* 0x0000000502097220 */ /* 0x040fe20000410000 */
        /* <DEDUP_REMOVED lines=9> */
[C---:B------:R-:W-:Y:S02]  /*d150*/  FMUL.FTZ R6, R2.reuse, R10 ;  /* 0x0000000a02067220 */ /* 0x040fe40000410000 */
[-C--:B------:R-:W-:Y:S01]  /*d160*/  FFMA.FTZ R13, R2, R19.reuse, -R4 ;  /* 0x00000013020d7223 */ /* 0x080fe20000010804 */
        /* <DEDUP_REMOVED lines=8> */
[C---:B------:R-:W-:Y:S02]  /*d1f0*/  FMUL.FTZ R7, R4.reuse, R18 ;  /* 0x0000001204077220 */ /* 0x040fe40000410000 */
[----:B------:R-:W-:Y:S02]  /*d200*/  FMUL.FTZ R5, R3, R17 ;  /* 0x0000001103057220 */ /* 0x000fe40000410000 */
[-C--:B------:R-:W-:Y:S01]  /*d210*/  FFMA.FTZ R9, R4, R22.reuse, -R8 ;  /* 0x0000001604097223 */ /* 0x080fe20000010808 */
        /* <DEDUP_REMOVED lines=12> */
.L_x_260:
[----:B------:R-:W-:Y:S05]  /*d2e0*/  BSYNC B0 ;  /* 0x0000000000007941 */ /* 0x000fea0003800000 */
.L_x_259:
[----:B------:R-:W-:Y:S01]  /*d2f0*/  IADD3 R0, R100, 0x20, RZ ;  /* 0x0000002064007810 */ /* 0x000fe20007ffe0ff */
[----:B------:R-:W-:Y:S03]  /*d300*/  BSSY B0, `(.L_x_261) ;  /* 0x000005b000007945 */ /* 0x000fe60003800000 */
[----:B------:R-:W-:-:S13]  /*d310*/  ISETP.GE.AND P0, PT, R0, c[0x0][0x27c], PT ;  /* 0x00009f0000007a0c */ /* 0x000fda0003f06270 */
[----:B------:R-:W-:Y:S05]  /*d320*/  @P0 BRA `(.L_x_262) ;  /* 0x0000058000000947 */ /* 0x000fea0003800000 */
[----:B------:R-:W3:Y:S01]  /*d330*/  LDL R30, [R1+0x1c] ;  /* 0x00001c00011e7983 */ /* 0x000ee20000100800 */
        /* <DEDUP_REMOVED lines=11> */
[----:B--2---:R-:W-:Y:S02]  /*d3f0*/  IMAD.SHL.U32 R23, R0, 0x2, RZ ;  /* 0x0000000200177824 */ /* 0x004fe400078e00ff */
[----:B------:R-:W-:-:S03]  /*d400*/  IMAD.U32 R0, R45, 0x10000, RZ ;  /* 0x000100002d007824 */ /* 0x000fc600078e00ff */
[----:B------:R-:W2:Y:S02]  /*d410*/  LDS.128 R4, [R23+0xc100] ;  /* 0x00c1000017047984 */ /* 0x000ea40000000c00 */
[----:B--2---:R-:W-:Y:S02]  /*d420*/  SHF.L.U32 R3, R4, 0x10, RZ ;  /* 0x0000001004037819 */ /* 0x004fe400000006ff */
[----:B------:R-:W-:Y:S02]  /*d430*/  LOP3.LUT R18, R5, 0xffff0000, RZ, 0xc0, !PT ;  /* 0xffff000005127812 */ /* 0x000fe400078ec0ff */
[----:B------:R-:W-:Y:S01]  /*d440*/  LOP3.LUT R17, R7, 0xffff0000, RZ, 0xc0, !PT ;  /* 0xffff000007117812 */ /* 0x000fe200078ec0ff */
[----:B------:R-:W-:Y:S01]  /*d450*/  FMUL.FTZ R20, R2, R3 ;  /* 0x0000000302147220 */ /* 0x000fe20000410000 */
[----:B---3--:R-:W2:Y:S02]  /*d460*/  LDS.128 R8, [R30] ;  /* 0x000000001e087984 */ /* 0x008ea40000000c00 */
        /* <DEDUP_REMOVED lines=68> */
.L_x_262:
[----:B------:R-:W-:Y:S05]  /*d8b0*/  BSYNC B0 ;  /* 0x0000000000007941 */ /* 0x000fea0003800000 */
.L_x_261:
[----:B------:R-:W-:-:S04]  /*d8c0*/  IADD3 R0, R100, 0x40, RZ ;  /* 0x0000004064007810 */ /* 0x000fc80007ffe0ff */
[----:B------:R-:W-:-:S13]  /*d8d0*/  ISETP.GE.AND P0, PT, R0, c[0x0][0x27c], PT ;  /* 0x00009f0000007a0c */ /* 0x000fda0003f06270 */
[----:B------:R-:W-:Y:S05]  /*d8e0*/  @P0 BRA `(.L_x_240) ;  /* 0x0000058000000947 */ /* 0x000fea0003800000 */
[----:B--2---:R-:W2:Y:S01]  /*d8f0*/  LDL R30, [R1+0x14] ;  /* 0x00001400011e7983 */ /* 0x004ea20000100800 */
        /* <DEDUP_REMOVED lines=87> */
.L_x_240:
[----:B------:R-:W-:Y:S05]  /*de70*/  BSYNC B2 ;  /* 0x0000000000027941 */ /* 0x000fea0003800000 */
.L_x_224:
[----:B------:R-:W-:Y:S01]  /*de80*/  IMAD R0, R57, c[0x0][0x208], RZ ;  /* 0x0000820039007a24 */ /* 0x000fe200078e02ff */
[C---:B------:R-:W-:Y:S01]  /*de90*/  SHF.L.U32 R85, R210.reuse, 0x1, RZ ;  /* 0x00000001d2557819 */ /* 0x040fe200000006ff */
[----:B------:R-:W-:Y:S01]  /*dea0*/  IMAD.WIDE.U32 R2, R195, c[0x0][0x208], RZ ;  /* 0x00008200c3027a25 */ /* 0x000fe200078e00ff */
[----:B------:R-:W-:Y:S01]  /*deb0*/  SHF.L.U64.HI R87, R210, 0x1, R211 ;  /* 0x00000001d2577819 */ /* 0x000fe200000102d3 */
[----:B------:R-:W-:-:S04]  /*dec0*/  DEPBAR.LE SB0, 0x0 ;  /* 0x000080000000791a */ /* 0x000fc80000000000 */
[----:B------:R-:W-:Y:S01]  /*ded0*/  IMAD R0, R195, c[0x0][0x20c], R0 ;  /* 0x00008300c3007a24 */ /* 0x000fe200078e0200 */
[----:B------:R-:W-:Y:S01]  /*dee0*/  BAR.SYNC.DEFER_BLOCKING 0x0 ;  /* 0x0000000000007b1d */ /* 0x000fe20000010000 */
[----:B------:R-:W-:Y:S01]  /*def0*/  IMAD.WIDE.U32 R226, R55, c[0x0][0x210], RZ ;  /* 0x0000840037e27a25 */ /* 0x000fe200078e00ff */
[----:B------:R-:W-:Y:S02]  /*df00*/  SHF.L.U32 R86, R207, 0x1, RZ ;  /* 0x00000001cf567819 */ /* 0x000fe400000006ff */
[----:B------:R-:W-:Y:S01]  /*df10*/  IADD3 R3, R3, R0, RZ ;  /* 0x0000000003037210 */ /* 0x000fe20007ffe0ff */
[----:B------:R-:W-:Y:S01]  /*df20*/  IMAD R0, R58, c[0x0][0x218], RZ ;  /* 0x000086003a007a24 */ /* 0x000fe200078e02ff */
[----:B------:R-:W-:Y:S01]  /*df30*/  SHF.L.U64.HI R88, R207, 0x1, R224 ;  /* 0x00000001cf587819 */ /* 0x000fe200000102e0 */
[----:B------:R-:W-:Y:S01]  /*df40*/  IMAD R225, R55, c[0x0][0x214], R227 ;  /* 0x0000850037e17a24 */ /* 0x000fe200078e02e3 */
[----:B------:R-:W-:Y:S01]  /*df50*/  ISETP.GE.AND P3, PT, R210, c[0x0][0x1d4], PT ;  /* 0x00007500d2007a0c */ /* 0x000fe20003f66270 */
[----:B------:R-:W-:Y:S01]  /*df60*/  IMAD.WIDE.U32 R2, R192, c[0x0][0x218], R2 ;  /* 0x00008600c0027a25 */ /* 0x000fe200078e0002 */
[C---:B------:R-:W-:Y:S01]  /*df70*/  SHF.L.U32 R89, R208.reuse, 0x1, RZ ;  /* 0x00000001d0597819 */ /* 0x040fe200000006ff */
[----:B------:R-:W-:Y:S01]  /*df80*/  BSSY B0, `(.L_x_263) ;  /* 0x000014e000007945 */ /* 0x000fe20003800000 */
[----:B------:R-:W-:Y:S01]  /*df90*/  SHF.L.U64.HI R90, R208, 0x1, R223 ;  /* 0x00000001d05a7819 */ /* 0x000fe200000102df */
[----:B-12---:R-:W-:Y:S01]  /*dfa0*/  IMAD R4, R192, c[0x0][0x21c], R0 ;  /* 0x00008700c0047a24 */ /* 0x006fe200078e0200 */
[----:B------:R-:W-:-:S04]  /*dfb0*/  IADD3 R0, P0, R2, R226, RZ ;  /* 0x000000e202007210 */ /* 0x000fc80007f1e0ff */
[----:B------:R-:W-:Y:S02]  /*dfc0*/  IADD3.X R2, R225, R3, R4, P0, !PT ;  /* 0x00000003e1027210 */ /* 0x000fe400007fe404 */
[----:B------:R-:W-:-:S04]  /*dfd0*/  LEA R3, P0, R0, c[0x0][0x1f8], 0x1 ;  /* 0x00007e0000037a11 */ /* 0x000fc800078008ff */
[----:B------:R-:W-:Y:S01]  /*dfe0*/  LEA.HI.X R4, R0, c[0x0][0x1fc], R2, 0x1, P0 ;  /* 0x00007f0000047a11 */ /* 0x000fe200000f0c02 */
[----:B------:R-:W-:Y:S04]  /*dff0*/  LDSM.16.M88.4 R8, [R175] ;  /* 0x00000000af08783b */ /* 0x000fe80000000200 */
[----:B------:R-:W1:Y:S04]  /*e000*/  SHFL.IDX PT, R0, R3, RZ, 0x181f ;  /* 0x00181fff03007589 */ /* 0x000e6800000e0000 */
[----:B------:R-:W2:Y:S04]  /*e010*/  SHFL.IDX PT, R2, R4, RZ, 0x181f ;  /* 0x00181fff04027589 */ /* 0x000ea800000e0000 */
[----:B------:R-:W3:Y:S04]  /*e020*/  SHFL.IDX PT, R3, R3, 0x1, 0x181f ;  /* 0x00381f0003037f89 */ /* 0x000ee800000e0000 */
[----:B------:R-:W4:Y:S04]  /*e030*/  SHFL.IDX PT, R12, R4, 0x1, 0x181f ;  /* 0x00381f00040c7f89 */ /* 0x000f2800000e0000 */
[----:B------:R-:W4:Y:S04]  /*e040*/  LDSM.16.M88.4 R28, [R168] ;  /* 0x00000000a81c783b */ /* 0x000f280000000200 */
[----:B------:R-:W4:Y:S01]  /*e050*/  LDSM.16.M88.4 R24, [R168+0x800] ;  /* 0x00080000a818783b */ /* 0x000f220000000200 */
[----:B-1----:R-:W-:-:S03]  /*e060*/  IADD3 R22, P0, R0, R85, RZ ;  /* 0x0000005500167210 */ /* 0x002fc60007f1e0ff */
[----:B------:R-:W1:Y:S01]  /*e070*/  LDSM.16.M88.4 R32, [R168+0x1000] ;  /* 0x00100000a820783b */ /* 0x000e620000000200 */
[----:B------:R-:W-:Y:S02]  /*e080*/  IADD3 R16, P1, R0, R89, RZ ;  /* 0x0000005900107210 */ /* 0x000fe40007f3e0ff */
[C---:B--2---:R-:W-:Y:S01]  /*e090*/  IADD3.X R23, R2.reuse, R87, RZ, P0, !PT ;  /* 0x0000005702177210 */ /* 0x044fe200007fe4ff */
[----:B------:R-:W-:Y:S01]  /*e0a0*/  LDSM.16.M88.4 R48, [R168+0x1800] ;  /* 0x00180000a830783b */ /* 0x000fe20000000200 */
[----:B------:R-:W-:Y:S02]  /*e0b0*/  IADD3.X R17, R2, R90, RZ, P1, !PT ;  /* 0x0000005a02117210 */ /* 0x000fe40000ffe4ff */
[----:B---3--:R-:W-:Y:S01]  /*e0c0*/  IADD3 R18, P0, R3, R85, RZ ;  /* 0x0000005503127210 */ /* 0x008fe20007f1e0ff */
[----:B------:R-:W-:Y:S01]  /*e0d0*/  LDSM.16.M88.4 R4, [R176] ;  /* 0x00000000b004783b */ /* 0x000fe20000000200 */
[----:B------:R-:W-:Y:S02]  /*e0e0*/  ISETP.GE.AND P1, PT, R207, c[0x0][0x1d4], PT ;  /* 0x00007500cf007a0c */ /* 0x000fe40003f26270 */
[----:B----4-:R-:W-:Y:S01]  /*e0f0*/  IADD3.X R19, R12, R87, RZ, P0, !PT ;  /* 0x000000570c137210 */ /* 0x010fe200007fe4ff */
[----:B------:R-:W2:Y:S01]  /*e100*/  LDSM.16.M88.4 R52, [R179] ;  /* 0x00000000b334783b */ /* 0x000ea20000000200 */
[----:B------:R-:W-:-:S02]  /*e110*/  IADD3 R14, P0, R3, R86, RZ ;  /* 0x00000056030e7210 */ /* 0x000fc40007f1e0ff */
[----:B------:R-:W-:Y:S01]  /*e120*/  IADD3 R20, P2, R0, R86, RZ ;  /* 0x0000005600147210 */ /* 0x000fe20007f5e0ff */
[----:B------:R-:W3:Y:S01]  /*e130*/  LDSM.16.M88.4 R64, [R190] ;  /* 0x00000000be40783b */ /* 0x000ee20000000200 */
[-C--:B------:R-:W-:Y:S02]  /*e140*/  IADD3.X R15, R12, R88.reuse, RZ, P0, !PT ;  /* 0x000000580c0f7210 */ /* 0x080fe400007fe4ff */
[----:B------:R-:W-:Y:S01]  /*e150*/  ISETP.LT.OR P0, PT, R56, 0x1, P3 ;  /* 0x000000013800780c */ /* 0x000fe20001f01670 */
[----:B------:R-:W4:Y:S01]  /*e160*/  LDSM.16.M88.4 R68, [R189] ;  /* 0x00000000bd44783b */ /* 0x000f220000000200 */
[----:B------:R-:W-:Y:S02]  /*e170*/  IADD3.X R21, R2, R88, RZ, P2, !PT ;  /* 0x0000005802157210 */ /* 0x000fe400017fe4ff */
[----:B------:R-:W-:Y:S01]  /*e180*/  ISETP.GE.AND P2, PT, R208, c[0x0][0x1d4], PT ;  /* 0x00007500d0007a0c */ /* 0x000fe20003f46270 */
[----:B------:R-:W1:Y:S01]  /*e190*/  LDSM.16.M88.4 R72, [R188] ;  /* 0x00000000bc48783b */ /* 0x000e620000000200 */
[C---:B------:R-:W-:Y:S01]  /*e1a0*/  ISETP.LT.OR P3, PT, R56.reuse, 0x21, P3 ;  /* 0x000000213800780c */ /* 0x040fe20001f61670 */
[----:B------:R-:W-:Y:S06]  /*e1b0*/  HMMA.16816.F32.BF16 R44, R8, R28, RZ ;  /* 0x0000001c082c723c */ /* 0x000fec00000418ff */
[----:B------:R-:W-:Y:S01]  /*e1c0*/  @!PT LDS RZ, [RZ] ;  /* 0x00000000fffff984 */ /* 0x000fe20000000800 */
[----:B------:R-:W-:Y:S01]  /*e1d0*/  @!PT LDS RZ, [RZ] ;  /* 0x00000000fffff984 */ /* 0x000fe20000000800 */
[----:B------:R-:W-:Y:S01]  /*e1e0*/  @!PT LDS RZ, [RZ] ;  /* 0x00000000fffff984 */ /* 0x000fe20000000800 */
[----:B------:R1:W-:Y:S01]  /*e1f0*/  LDGSTS.E.BYPASS.LTC128B.128 [R191+0x100], [R22.64], !P0 ;  /* 0x0010000016bf7fae */ /* 0x0003e2000c101d4a */
[----:B------:R-:W-:-:S02]  /*e200*/  ISETP.LT.OR P0, PT, R56, 0x1, P1 ;  /* 0x000000013800780c */ /* 0x000fc40000f01670 */
[C---:B------:R-:W-:Y:S01]  /*e210*/  ISETP.LT.OR P1, PT, R56.reuse, 0x21, P1 ;  /* 0x000000213800780c */ /* 0x040fe20000f21670 */
[C---:B------:R-:W-:Y:S10]  /*e220*/  HMMA.16816.F32.BF16 R36, R8.reuse, R24, RZ ;  /* 0x000000180824723c */ /* 0x040ff400000418ff */
[----:B------:R2:W-:Y:S01]  /*e230*/  LDGSTS.E.BYPASS.LTC128B.128 [R191+0x2100], [R20.64], !P0 ;  /* 0x0210000014bf7fae */ /* 0x0005e2000c101d4a */
[----:B------:R-:W-:Y:S01]  /*e240*/  ISETP.LT.OR P0, PT, R56, 0x1, P2 ;  /* 0x000000013800780c */ /* 0x000fe20001701670 */
[C---:B------:R-:W-:Y:S08]  /*e250*/  HMMA.16816.F32.BF16 R40, R8.reuse, R30, RZ ;  /* 0x0000001e0828723c */ /* 0x040ff000000418ff */
[----:B------:R-:W-:Y:S04]  /*e260*/  HMMA.16816.F32.BF16 R28, R8, R26, RZ ;  /* 0x0000001a081c723c */ /* 0x000fe800000418ff */
[----:B------:R3:W-:Y:S01]  /*e270*/  LDGSTS.E.BYPASS.LTC128B.128 [R191+0x4100], [R16.64], !P0 ;  /* 0x0410000010bf7fae */ /* 0x0007e2000c101d4a */
[----:B------:R-:W-:-:S03]  /*e280*/  IADD3 R2, P0, R3, R89, RZ ;  /* 0x0000005903027210 */ /* 0x000fc60007f1e0ff */
[----:B------:R4:W-:Y:S01]  /*e290*/  LDGSTS.E.BYPASS.LTC128B.128 [R191+0x1100], [R18.64], !P3 ;  /* 0x0110000012bf7fae */ /* 0x0009e2000d901d4a */
[----:B------:R-:W-:Y:S01]  /*e2a0*/  IADD3.X R3, R12, R90, RZ, P0, !PT ;  /* 0x0000005a0c037210 */ /* 0x000fe200007fe4ff */
[C---:B-1----:R-:W-:Y:S01]  /*e2b0*/  HMMA.16816.F32.BF16 R24, R8.reuse, R32, RZ ;  /* 0x000000200818723c */ /* 0x042fe200000418ff */
[----:B------:R-:W-:Y:S01]  /*e2c0*/  ISETP.LT.OR P0, PT, R56, 0x21, P2 ;  /* 0x000000213800780c */ /* 0x000fe20001701670 */
[----:B------:R1:W-:Y:S06]  /*e2d0*/  LDGSTS.E.BYPASS.LTC128B.128 [R191+0x3100], [R14.64], !P1 ;  /* 0x031000000ebf7fae */ /* 0x0003ec000c901d4a */
[----:B--2---:R-:W-:Y:S06]  /*e2e0*/  HMMA.16816.F32.BF16 R20, R8, R34, RZ ;  /* 0x000000220814723c */ /* 0x004fec00000418ff */
[----:B------:R2:W-:Y:S01]  /*e2f0*/  LDGSTS.E.BYPASS.LTC128B.128 [R191+0x5100], [R2.64], !P0 ;  /* 0x0510000002bf7fae */ /* 0x0005e2000c101d4a */
[----:B------:R-:W-:Y:S01]  /*e300*/  ISETP.GT.AND P0, PT, R91, R217, PT ;  /* 0x000000d95b00720c */ /* 0x000fe20003f04270 */
[C---:B------:R-:W-:Y:S02]  /*e310*/  HMMA.16816.F32.BF16 R60, R4.reuse, R52, R44 ;  /* 0x00000034043c723c */ /* 0x040fe4000004182c */
[----:B------:R-:W-:Y:S04]  /*e320*/  LDSM.16.M88.4 R76, [R174] ;  /* 0x00000000ae4c783b */ /* 0x000fe80000000200 */
[----:B------:R-:W-:Y:S02]  /*e330*/  LDSM.16.M88.4 R80, [R174+0x800] ;  /* 0x00080000ae50783b */ /* 0x000fe40000000200 */
[----:B---3-5:R-:W-:Y:S02]  /*e340*/  HMMA.16816.F32.BF16 R56, R4, R64, R36 ;  /* 0x000000400438723c */ /* 0x028fe40000041824 */
[----:B------:R-:W-:Y:S04]  /*e350*/  LDSM.16.M88.4 R36, [R174+0x1000] ;  /* 0x00100000ae24783b */ /* 0x000fe80000000200 */
[----:B-1----:R-:W1:Y:S02]  /*e360*/  LDSM.16.M88.4 R12, [R178] ;  /* 0x00000000b20c783b */ /* 0x002e640000000200 */
[C---:B----4-:R-:W-:Y:S02]  /*e370*/  HMMA.16816.F32.BF16 R16, R8.reuse, R48, RZ ;  /* 0x000000300810723c */ /* 0x050fe400000418ff */
[----:B------:R-:W0:Y:S06]  /*e380*/  LDGDEPBAR ;  /* 0x00000000000079af */ /* 0x000e2c0000000000 */
[----:B------:R-:W-:Y:S08]  /*e390*/  HMMA.16816.F32.BF16 R8, R8, R50, RZ ;  /* 0x000000320808723c */ /* 0x000ff000000418ff */
[C---:B------:R-:W-:Y:S08]  /*e3a0*/  HMMA.16816.F32.BF16 R52, R4.reuse, R54, R40 ;  /* 0x000000360434723c */ /* 0x040ff00000041828 */
[C---:B------:R-:W-:Y:S01]  /*e3b0*/  HMMA.16816.F32.BF16 R48, R4.reuse, R66, R28 ;  /* 0x000000420430723c */ /* 0x040fe2000004181c */
[----:B------:R-:W3:Y:S07]  /*e3c0*/  LDSM.16.M88.4 R28, [R174+0x1800] ;  /* 0x00180000ae1c783b */ /* 0x000eee0000000200 */
[C---:B------:R-:W-:Y:S08]  /*e3d0*/  HMMA.16816.F32.BF16 R44, R4.reuse, R68, R24 ;  /* 0x00000044042c723c */ /* 0x040ff00000041818 */
[C---:B------:R-:W-:Y:S01]  /*e3e0*/  HMMA.16816.F32.BF16 R40, R4.reuse, R70, R20 ;  /* 0x000000460428723c */ /* 0x040fe20000041814 */
[----:B------:R-:W-:Y:S07]  /*e3f0*/  LDSM.16.M88.4 R20, [R171] ;  /* 0x00000000ab14783b */ /* 0x000fee0000000200 */
[C---:B------:R-:W-:Y:S01]  /*e400*/  HMMA.16816.F32.BF16 R24, R4.reuse, R74, R8 ;  /* 0x0000004a0418723c */ /* 0x040fe20000041808 */
[----:B------:R-:W4:Y:S07]  /*e410*/  LDSM.16.M88.4 R8, [R177] ;  /* 0x00000000b108783b */ /* 0x000f2e0000000200 */
[----:B------:R-:W-:Y:S01]  /*e420*/  HMMA.16816.F32.BF16 R32, R4, R72, R16 ;  /* 0x000000480420723c */ /* 0x000fe20000041810 */
[----:B------:R-:W2:Y:S07]  /*e430*/  LDSM.16.M88.4 R72, [R171+0x800] ;  /* 0x00080000ab48783b */ /* 0x000eae0000000200 */
[C---:B-1----:R-:W-:Y:S08]  /*e440*/  HMMA.16816.F32.BF16 R16, R12.reuse, R76, R60 ;  /* 0x0000004c0c10723c */ /* 0x042ff0000004183c */
[C---:B------:R-:W-:Y:S01]  /*e450*/  HMMA.16816.F32.BF16 R4, R12.reuse, R78, R52 ;  /* 0x0000004e0c04723c */ /* 0x040fe20000041834 */
[----:B------:R-:W1:Y:S07]  /*e460*/  LDSM.16.M88.4 R76, [R171+0x1000] ;  /* 0x00100000ab4c783b */ /* 0x000e6e0000000200 */
[C---:B------:R-:W-:Y:S08]  /*e470*/  HMMA.16816.F32.BF16 R56, R12.reuse, R80, R56 ;  /* 0x000000500c38723c */ /* 0x040ff00000041838 */
[C---:B------:R-:W-:Y:S01]  /*e480*/  HMMA.16816.F32.BF16 R52, R12.reuse, R82, R48 ;  /* 0x000000520c34723c */ /* 0x040fe20000041830 */
[----:B------:R-:W1:Y:S07]  /*e490*/  LDSM.16.M88.4 R80, [R171+0x1800] ;  /* 0x00180000ab50783b */ /* 0x000e6e0000000200 */
[C---:B------:R-:W-:Y:S01]  /*e4a0*/  HMMA.16816.F32.BF16 R64, R12.reuse, R36, R44 ;  /* 0x000000240c40723c */ /* 0x040fe2000004182c */
[----:B------:R-:W-:Y:S07]  /*e4b0*/  LDSM.16.M88.4 R44, [R168+0x2000] ;  /* 0x00200000a82c783b */ /* 0x000fee0000000200 */
[C---:B------:R-:W-:Y:S01]  /*e4c0*/  HMMA.16816.F32.BF16 R36, R12.reuse, R38, R40 ;  /* 0x000000260c24723c */ /* 0x040fe20000041828 */
[----:B------:R-:W-:Y:S07]  /*e4d0*/  LDSM.16.M88.4 R40, [R168+0x2800] ;  /* 0x00280000a828783b */ /* 0x000fee0000000200 */
[----:B---3--:R-:W-:Y:S08]  /*e4e0*/  HMMA.16816.F32.BF16 R60, R12, R28, R32 ;  /* 0x0000001c0c3c723c */ /* 0x008ff00000041820 */
[----:B----4-:R-:W-:Y:S01]  /*e4f0*/  HMMA.16816.F32.BF16 R32, R8, R22, R4 ;  /* 0x000000160820723c */ /* 0x010fe20000041804 */
[----:B------:R-:W3:Y:S07]  /*e500*/  LDSM.16.M88.4 R4, [R175+0x4000] ;  /* 0x00400000af04783b */ /* 0x000eee0000000200 */
[----:B------:R-:W-:Y:S01]  /*e510*/  HMMA.16816.F32.BF16 R68, R12, R30, R24 ;  /* 0x0000001e0c44723c */ /* 0x000fe20000041818 */
[----:B------:R-:W-:Y:S07]  /*e520*/  LDSM.16.M88.4 R12, [R176+0x4000] ;  /* 0x00400000b00c783b */ /* 0x000fee0000000200 */
[C---:B------:R-:W-:Y:S08]  /*e530*/  HMMA.16816.F32.BF16 R48, R8.reuse, R20, R16 ;  /* 0x000000140830723c */ /* 0x040ff00000041810 */
[C---:B--2---:R-:W-:Y:S01]  /*e540*/  HMMA.16816.F32.BF16 R28, R8.reuse, R72, R56 ;  /* 0x00000048081c723c */ /* 0x044fe20000041838 */
[----:B------:R-:W-:Y:S07]  /*e550*/  LDSM.16.M88.4 R56, [R168+0x3800] ;  /* 0x00380000a838783b */ /* 0x000fee0000000200 */
[C---:B-1----:R-:W-:Y:S01]  /*e560*/  HMMA.16816.F32.BF16 R16, R8.reuse, R78, R36 ;  /* 0x0000004e0810723c */ /* 0x042fe20000041824 */
[----:B------:R-:W1:Y:S07]  /*e570*/  LDSM.16.M88.4 R36, [R168+0x3000] ;  /* 0x00300000a824783b */ /* 0x000e6e0000000200 */
[C---:B------:R-:W-:Y:S01]  /*e580*/  HMMA.16816.F32.BF16 R24, R8.reuse, R74, R52 ;  /* 0x0000004a0818723c */ /* 0x040fe20000041834 */
[----:B------:R-:W2:Y:S07]  /*e590*/  LDSM.16.M88.4 R72, [R187] ;  /* 0x00000000bb48783b */ /* 0x000eae0000000200 */
[C---:B------:R-:W-:Y:S01]  /*e5a0*/  HMMA.16816.F32.BF16 R20, R8.reuse, R76, R64 ;  /* 0x0000004c0814723c */ /* 0x040fe20000041840 */
[----:B------:R-:W-:Y:S07]  /*e5b0*/  LDSM.16.M88.4 R76, [R185] ;  /* 0x00000000b94c783b */ /* 0x000fee0000000200 */
[C---:B------:R-:W-:Y:S08]  /*e5c0*/  HMMA.16816.F32.BF16 R52, R8.reuse, R80, R60 ;  /* 0x000000500834723c */ /* 0x040ff0000004183c */
[----:B------:R-:W-:Y:S01]  /*e5d0*/  HMMA.16816.F32.BF16 R8, R8, R82, R68 ;  /* 0x000000520808723c */ /* 0x000fe20000041844 */
[----:B------:R-:W4:Y:S04]  /*e5e0*/  LDSM.16.M88.4 R68, [R186] ;  /* 0x00000000ba44783b */ /* 0x000f280000000200 */
[----:B------:R-:W-:Y:S03]  /*e5f0*/  LDSM.16.M88.4 R80, [R174+0x3800] ;  /* 0x00380000ae50783b */ /* 0x000fe60000000200 */
[C---:B---3--:R-:W-:Y:S08]  /*e600*/  HMMA.16816.F32.BF16 R64, R4.reuse, R46, R32 ;  /* 0x0000002e0440723c */ /* 0x048ff00000041820 */
[C---:B------:R-:W-:Y:S08]  /*e610*/  HMMA.16816.F32.BF16 R48, R4.reuse, R44, R48 ;  /* 0x0000002c0430723c */ /* 0x040ff00000041830 */
[C---:B------:R-:W-:Y:S01]  /*e620*/  HMMA.16816.F32.BF16 R60, R4.reuse, R40, R28 ;  /* 0x00000028043c723c */ /* 0x040fe2000004181c */
[----:B------:R-:W3:Y:S07]  /*e630*/  LDSM.16.M88.4 R28, [R184] ;  /* 0x00000000b81c783b */ /* 0x000eee0000000200 */
[C---:B------:R-:W-:Y:S08]  /*e640*/  HMMA.16816.F32.BF16 R44, R4.reuse, R42, R24 ;  /* 0x0000002a042c723c */ /* 0x040ff00000041818 */
[C---:B-1----:R-:W-:Y:S01]  /*e650*/  HMMA.16816.F32.BF16 R40, R4.reuse, R36, R20 ;  /* 0x000000240428723c */ /* 0x042fe20000041814 */
[----:B------:R-:W-:Y:S07]  /*e660*/  LDSM.16.M88.4 R20, [R174+0x2000] ;  /* 0x00200000ae14783b */ /* 0x000fee0000000200 */
[C---:B------:R-:W-:Y:S01]  /*e670*/  HMMA.16816.F32.BF16 R24, R4.reuse, R58, R8 ;  /* 0x0000003a0418723c */ /* 0x040fe20000041808 */
[----:B------:R-:W1:Y:S07]  /*e680*/  LDSM.16.M88.4 R8, [R178+0x4000] ;  /* 0x00400000b208783b */ /* 0x000e6e0000000200 */
[C---:B------:R-:W-:Y:S08]  /*e690*/  HMMA.16816.F32.BF16 R36, R4.reuse, R38, R16 ;  /* 0x000000260424723c */ /* 0x040ff00000041810 */
[----:B------:R-:W-:Y:S08]  /*e6a0*/  HMMA.16816.F32.BF16 R32, R4, R56, R52 ;  /* 0x000000380420723c */ /* 0x000ff00000041834 */
[C---:B--2---:R-:W-:Y:S01]  /*e6b0*/  HMMA.16816.F32.BF16 R4, R12.reuse, R74, R64 ;  /* 0x0000004a0c04723c */ /* 0x044fe20000041840 */
[----:B------:R-:W2:Y:S07]  /*e6c0*/  LDSM.16.M88.4 R64, [R174+0x2800] ;  /* 0x00280000ae40783b */ /* 0x000eae0000000200 */
[C---:B------:R-:W-:Y:S01]  /*e6d0*/  HMMA.16816.F32.BF16 R16, R12.reuse, R72, R48 ;  /* 0x000000480c10723c */ /* 0x040fe20000041830 */
[----:B------:R-:W-:Y:S07]  /*e6e0*/  LDSM.16.M88.4 R72, [R168+0x4000] ;  /* 0x00400000a848783b */ /* 0x000fee0000000200 */
[C---:B----4-:R-:W-:Y:S08]  /*e6f0*/  HMMA.16816.F32.BF16 R60, R12.reuse, R68, R60 ;  /* 0x000000440c3c723c */ /* 0x050ff0000004183c */
[C---:B------:R-:W-:Y:S01]  /*e700*/  HMMA.16816.F32.BF16 R56, R12.reuse, R70, R44 ;  /* 0x000000460c38723c */ /* 0x040fe2000004182c */
[----:B------:R-:W4:Y:S07]  /*e710*/  LDSM.16.M88.4 R68, [R174+0x3000] ;  /* 0x00300000ae44783b */ /* 0x000f2e0000000200 */
[C---:B------:R-:W-:Y:S08]  /*e720*/  HMMA.16816.F32.BF16 R44, R12.reuse, R76, R40 ;  /* 0x0000004c0c2c723c */ /* 0x040ff00000041828 */
[C---:B---3--:R-:W-:Y:S08]  /*e730*/  HMMA.16816.F32.BF16 R40, R12.reuse, R30, R24 ;  /* 0x0000001e0c28723c */ /* 0x048ff00000041818 */
[----:B------:R-:W-:Y:S01]  /*e740*/  HMMA.16816.F32.BF16 R48, R12, R28, R32 ;  /* 0x0000001c0c30723c */ /* 0x000fe20000041820 */
[----:B------:R-:W-:Y:S04]  /*e750*/  LDSM.16.M88.4 R32, [R171+0x2000] ;  /* 0x00200000ab20783b */ /* 0x000fe80000000200 */
[----:B------:R-:W-:Y:S03]  /*e760*/  LDSM.16.M88.4 R28, [R171+0x2800] ;  /* 0x00280000ab1c783b */ /* 0x000fe60000000200 */
[----:B-1----:R-:W-:Y:S01]  /*e770*/  HMMA.16816.F32.BF16 R24, R8, R22, R4 ;  /* 0x000000160818723c */ /* 0x002fe20000041804 */
[----:B------:R-:W1:Y:S07]  /*e780*/  LDSM.16.M88.4 R4, [R177+0x4000] ;  /* 0x00400000b104783b */ /* 0x000e6e0000000200 */
[----:B------:R-:W-:Y:S08]  /*e790*/  HMMA.16816.F32.BF16 R52, R12, R78, R36 ;  /* 0x0000004e0c34723c */ /* 0x000ff00000041824 */
[C---:B------:R-:W-:Y:S01]  /*e7a0*/  HMMA.16816.F32.BF16 R36, R8.reuse, R20, R16 ;  /* 0x000000140824723c */ /* 0x040fe20000041810 */
[----:B------:R-:W-:Y:S07]  /*e7b0*/  LDSM.16.M88.4 R16, [R175+0x8000] ;  /* 0x00800000af10783b */ /* 0x000fee0000000200 */
[C---:B--2---:R-:W-:Y:S01]  /*e7c0*/  HMMA.16816.F32.BF16 R20, R8.reuse, R64, R60 ;  /* 0x000000400814723c */ /* 0x044fe2000004183c */
[----:B------:R-:W2:Y:S07]  /*e7d0*/  LDSM.16.M88.4 R60, [R171+0x3000] ;  /* 0x00300000ab3c783b */ /* 0x000eae0000000200 */
[C---:B------:R-:W-:Y:S08]  /*e7e0*/  HMMA.16816.F32.BF16 R12, R8.reuse, R66, R56 ;  /* 0x00000042080c723c */ /* 0x040ff00000041838 */
[C---:B----4-:R-:W-:Y:S08]  /*e7f0*/  HMMA.16816.F32.BF16 R44, R8.reuse, R68, R44 ;  /* 0x00000044082c723c */ /* 0x050ff0000004182c */
[----:B------:R-:W-:Y:S01]  /*e800*/  HMMA.16816.F32.BF16 R52, R8, R70, R52 ;  /* 0x000000460834723c */ /* 0x000fe20000041834 */
[----:B------:R-:W3:Y:S07]  /*e810*/  LDSM.16.M88.4 R68, [R171+0x3800] ;  /* 0x00380000ab44783b */ /* 0x000eee0000000200 */
[----:B-1----:R-:W-:Y:S08]  /*e820*/  HMMA.16816.F32.BF16 R36, R4, R32, R36 ;  /* 0x000000200424723c */ /* 0x002ff00000041824 */
[C---:B------:R-:W-:Y:S08]  /*e830*/  HMMA.16816.F32.BF16 R56, R8.reuse, R80, R48 ;  /* 0x000000500838723c */ /* 0x040ff00000041830 */
[----:B------:R-:W-:Y:S08]  /*e840*/  HMMA.16816.F32.BF16 R8, R8, R82, R40 ;  /* 0x000000520808723c */ /* 0x000ff00000041828 */
[C---:B------:R-:W-:Y:S08]  /*e850*/  HMMA.16816.F32.BF16 R40, R4.reuse, R34, R24 ;  /* 0x000000220428723c */ /* 0x040ff00000041818 */
[C---:B------:R-:W-:Y:S08]  /*e860*/  HMMA.16816.F32.BF16 R32, R4.reuse, R28, R20 ;  /* 0x0000001c0420723c */ /* 0x040ff00000041814 */
[C---:B------:R-:W-:Y:S01]  /*e870*/  HMMA.16816.F32.BF16 R24, R4.reuse, R30, R12 ;  /* 0x0000001e0418723c */ /* 0x040fe2000004180c */
[----:B------:R-:W1:Y:S04]  /*e880*/  LDSM.16.M88.4 R28, [R168+0x4800] ;  /* 0x00480000a81c783b */ /* 0x000e680000000200 */
[----:B------:R-:W-:Y:S03]  /*e890*/  LDSM.16.M88.4 R12, [R176+0x8000] ;  /* 0x00800000b00c783b */ /* 0x000fe60000000200 */
[C---:B--2---:R-:W-:Y:S01]  /*e8a0*/  HMMA.16816.F32.BF16 R48, R4.reuse, R60, R44 ;  /* 0x0000003c0430723c */ /* 0x044fe2000004182c */
[----:B------:R-:W2:Y:S07]  /*e8b0*/  LDSM.16.M88.4 R44, [R183] ;  /* 0x00000000b72c783b */ /* 0x000eae0000000200 */
[----:B------:R-:W-:Y:S01]  /*e8c0*/  HMMA.16816.F32.BF16 R64, R4, R62, R52 ;  /* 0x0000003e0440723c */ /* 0x000fe20000041834 */
[----:B------:R-:W4:Y:S04]  /*e8d0*/  LDSM.16.M88.4 R52, [R168+0x5000] ;  /* 0x00500000a834783b */ /* 0x000f280000000200 */
[----:B------:R-:W-:Y:S03]  /*e8e0*/  LDSM.16.M88.4 R60, [R174+0x4000] ;  /* 0x00400000ae3c783b */ /* 0x000fe60000000200 */
[----:B------:R-:W-:Y:S08]  /*e8f0*/  HMMA.16816.F32.BF16 R20, R16, R72, R36 ;  /* 0x000000481014723c */ /* 0x000ff00000041824 */
[----:B---3--:R-:W-:Y:S01]  /*e900*/  HMMA.16816.F32.BF16 R80, R4, R70, R8 ;  /* 0x000000460450723c */ /* 0x008fe20000041808 */
[----:B------:R-:W3:Y:S07]  /*e910*/  LDSM.16.M88.4 R8, [R178+0x8000] ;  /* 0x00800000b208783b */ /* 0x000eee0000000200 */
[C---:B------:R-:W-:Y:S08]  /*e920*/  HMMA.16816.F32.BF16 R40, R16.reuse, R74, R40 ;  /* 0x0000004a1028723c */ /* 0x040ff00000041828 */
[C---:B-1----:R-:W-:Y:S08]  /*e930*/  HMMA.16816.F32.BF16 R32, R16.reuse, R28, R32 ;  /* 0x0000001c1020723c */ /* 0x042ff00000041820 */
[----:B------:R-:W-:Y:S01]  /*e940*/  HMMA.16816.F32.BF16 R36, R16, R30, R24 ;  /* 0x0000001e1024723c */ /* 0x000fe20000041818 */
[----:B------:R-:W1:Y:S07]  /*e950*/  LDSM.16.M88.4 R28, [R182] ;  /* 0x00000000b61c783b */ /* 0x000e6e0000000200 */
[----:B--2---:R-:W-:Y:S08]  /*e960*/  HMMA.16816.F32.BF16 R20, R12, R44, R20 ;  /* 0x0000002c0c14723c */ /* 0x004ff00000041814 */
[----:B------:R-:W-:Y:S01]  /*e970*/  HMMA.16816.F32.BF16 R76, R4, R68, R56 ;  /* 0x00000044044c723c */ /* 0x000fe20000041838 */
[----:B------:R-:W-:Y:S07]  /*e980*/  LDSM.16.M88.4 R4, [R177+0x8000] ;  /* 0x00800000b104783b */ /* 0x000fee0000000200 */
[----:B----4-:R-:W-:Y:S01]  /*e990*/  HMMA.16816.F32.BF16 R56, R16, R52, R48 ;  /* 0x000000341038723c */ /* 0x010fe20000041830 */
[----:B------:R-:W2:Y:S07]  /*e9a0*/  LDSM.16.M88.4 R48, [R171+0x4000] ;  /* 0x00400000ab30783b */ /* 0x000eae0000000200 */
[----:B------:R-:W-:Y:S01]  /*e9b0*/  HMMA.16816.F32.BF16 R24, R12, R46, R40 ;  /* 0x0000002e0c18723c */ /* 0x000fe20000041828 */
[----:B------:R-:W-:Y:S04]  /*e9c0*/  LDSM.16.M88.4 R40, [R174+0x4800] ;  /* 0x00480000ae28783b */ /* 0x000fe80000000200 */
[----:B------:R-:W-:Y:S03]  /*e9d0*/  LDSM.16.M88.4 R44, [R171+0x4800] ;  /* 0x00480000ab2c783b */ /* 0x000fe60000000200 */
[----:B------:R-:W-:Y:S01]  /*e9e0*/  HMMA.16816.F32.BF16 R72, R16, R54, R64 ;  /* 0x000000361048723c */ /* 0x000fe20000041840 */
[----:B------:R-:W4:Y:S04]  /*e9f0*/  LDSM.16.M88.4 R64, [R181] ;  /* 0x00000000b540783b */ /* 0x000f280000000200 */
[----:B------:R-:W4:Y:S03]  /*ea00*/  LDSM.16.M88.4 R52, [R168+0x5800] ;  /* 0x00580000a834783b */ /* 0x000f260000000200 */
[----:B---3--:R-:W-:Y:S08]  /*ea10*/  HMMA.16816.F32.BF16 R20, R8, R60, R20 ;  /* 0x0000003c0814723c */ /* 0x008ff00000041814 */
[C---:B-1----:R-:W-:Y:S08]  /*ea20*/  HMMA.16816.F32.BF16 R32, R12.reuse, R28, R32 ;  /* 0x0000001c0c20723c */ /* 0x042ff00000041820 */
[----:B------:R-:W-:Y:S08]  /*ea30*/  HMMA.16816.F32.BF16 R36, R12, R30, R36 ;  /* 0x0000001e0c24723c */ /* 0x000ff00000041824 */
[----:B------:R-:W-:Y:S08]  /*ea40*/  HMMA.16816.F32.BF16 R28, R8, R62, R24 ;  /* 0x0000003e081c723c */ /* 0x000ff00000041818 */
[----:B--2---:R-:W-:Y:S08]  /*ea50*/  HMMA.16816.F32.BF16 R20, R4, R48, R20 ;  /* 0x000000300414723c */ /* 0x004ff00000041814 */
[----:B----4-:R-:W-:Y:S01]  /*ea60*/  HMMA.16816.F32.BF16 R60, R12, R64, R56 ;  /* 0x000000400c3c723c */ /* 0x010fe20000041838 */
[----:B------:R-:W1:Y:S07]  /*ea70*/  LDSM.16.M88.4 R56, [R174+0x5000] ;  /* 0x00500000ae38783b */ /* 0x000e6e0000000200 */
[----:B------:R-:W-:Y:S08]  /*ea80*/  HMMA.16816.F32.BF16 R24, R8, R40, R32 ;  /* 0x000000280818723c */ /* 0x000ff00000041820 */
[----:B------:R-:W-:Y:S01]  /*ea90*/  HMMA.16816.F32.BF16 R28, R4, R50, R28 ;  /* 0x00000032041c723c */ /* 0x000fe2000004181c */
[----:B------:R-:W-:Y:S01]  /*eaa0*/  FMUL.FTZ R0, R20, c[0x0][0x320] ;  /* 0x0000c80014007a20 */ /* 0x000fe20000410000 */
[----:B------:R-:W-:Y:S03]  /*eab0*/  LDSM.16.M88.4 R48, [R171+0x5000] ;  /* 0x00500000ab30783b */ /* 0x000fe60000000200 */
[----:B------:R2:W3:Y:S03]  /*eac0*/  MUFU.TANH R84, R0 ;  /* 0x0000000000547308 */ /* 0x0004e60000002400 */
[----:B------:R-:W-:Y:S01]  /*ead0*/  HMMA.16816.F32.BF16 R32, R8, R42, R36 ;  /* 0x0000002a0820723c */ /* 0x000fe20000041824 */
[----:B------:R-:W4:Y:S07]  /*eae0*/  LDSM.16.M88.4 R40, [R180] ;  /* 0x00000000b428783b */ /* 0x000f2e0000000200 */
[----:B------:R-:W-:Y:S01]  /*eaf0*/  HMMA.16816.F32.BF16 R68, R16, R52, R76 ;  /* 0x000000341044723c */ /* 0x000fe2000004184c */
[----:B--2---:R-:W-:-:S07]  /*eb00*/  FMUL.FTZ R0, R21, c[0x0][0x320] ;  /* 0x0000c80015007a20 */ /* 0x004fce0000410000 */
[----:B------:R-:W-:Y:S01]  /*eb10*/  HMMA.16816.F32.BF16 R36, R4, R44, R24 ;  /* 0x0000002c0424723c */ /* 0x000fe20000041818 */
[----:B------:R2:W1:Y:S07]  /*eb20*/  MUFU.TANH R79, R0 ;  /* 0x00000000004f7308 */ /* 0x00046e0000002400 */
[----:B------:R-:W-:Y:S08]  /*eb30*/  HMMA.16816.F32.BF16 R52, R16, R54, R80 ;  /* 0x000000361034723c */ /* 0x000ff00000041850 */
[----:B------:R-:W-:Y:S01]  /*eb40*/  HMMA.16816.F32.BF16 R24, R4, R46, R32 ;  /* 0x0000002e0418723c */ /* 0x000fe20000041820 */
[----:B--2---:R-:W-:Y:S01]  /*eb50*/  FMUL.FTZ R0, R22, c[0x0][0x320] ;  /* 0x0000c80016007a20 */ /* 0x004fe20000410000 */
[----:B------:R-:W2:Y:S03]  /*eb60*/  LDSM.16.M88.4 R44, [R174+0x5800] ;  /* 0x00580000ae2c783b */ /* 0x000ea60000000200 */
[----:B------:R3:W2:Y:S03]  /*eb70*/  MUFU.TANH R78, R0 ;  /* 0x00000000004e7308 */ /* 0x0006a60000002400 */
[----:B-1----:R-:W-:Y:S08]  /*eb80*/  HMMA.16816.F32.BF16 R16, R8, R56, R60 ;  /* 0x000000380810723c */ /* 0x002ff0000004183c */
[----:B----4-:R-:W-:Y:S01]  /*eb90*/  HMMA.16816.F32.BF16 R32, R12, R40, R68 ;  /* 0x000000280c20723c */ /* 0x010fe20000041844 */
[----:B---3--:R-:W-:-:S07]  /*eba0*/  FMUL.FTZ R0, R23, c[0x0][0x320] ;  /* 0x0000c80017007a20 */ /* 0x008fce0000410000 */
[C---:B------:R-:W-:Y:S01]  /*ebb0*/  HMMA.16816.F32.BF16 R20, R12.reuse, R66, R72 ;  /* 0x000000420c14723c */ /* 0x040fe20000041848 */
[----:B------:R1:W3:Y:S07]  /*ebc0*/  MUFU.TANH R76, R0 ;  /* 0x00000000004c7308 */ /* 0x0002ee0000002400 */
[----:B------:R-:W-:Y:S01]  /*ebd0*/  HMMA.16816.F32.BF16 R12, R12, R42, R52 ;  /* 0x0000002a0c0c723c */ /* 0x000fe20000041834 */
[----:B-1----:R-:W-:-:S04]  /*ebe0*/  FMUL.FTZ R0, R28, c[0x0][0x320] ;  /* 0x0000c8001c007a20 */ /* 0x002fc80000410000 */
[----:B------:R1:W4:Y:S11]  /*ebf0*/  MUFU.TANH R77, R0 ;  /* 0x00000000004d7308 */ /* 0x0003360000002400 */
[----:B------:R-:W-:Y:S01]  /*ec00*/  HMMA.16816.F32.BF16 R20, R8, R58, R20 ;  /* 0x0000003a0814723c */ /* 0x000fe20000041814 */
[----:B-1----:R-:W-:-:S04]  /*ec10*/  FMUL.FTZ R0, R29, c[0x0][0x320] ;  /* 0x0000c8001d007a20 */ /* 0x002fc80000410000 */
[----:B------:R1:W1:Y:S11]  /*ec20*/  MUFU.TANH R65, R0 ;  /* 0x0000000000417308 */ /* 0x0002760000002400 */
[----:B------:R-:W-:Y:S08]  /*ec30*/  @!UPT UIADD3 URZ, URZ, URZ, URZ ;  /* 0x0000003f3f3ff290 */ /* 0x000ff0000fffe03f */
[----:B------:R-:W-:Y:S01]  /*ec40*/  HMMA.16816.F32.BF16 R20, R4, R50, R20 ;  /* 0x000000320414723c */ /* 0x000fe20000041814 */
[----:B-1----:R-:W-:-:S04]  /*ec50*/  FMUL.FTZ R0, R30, c[0x0][0x320] ;  /* 0x0000c8001e007a20 */ /* 0x002fc80000410000 */
[----:B------:R1:W1:Y:S02]  /*ec60*/  MUFU.TANH R64, R0 ;  /* 0x0000000000407308 */ /* 0x0002640000002400 */
[----:B-1----:R-:W-:Y:S02]  /*ec70*/  FMUL.FTZ R0, R31, c[0x0][0x320] ;  /* 0x0000c8001f007a20 */ /* 0x002fe40000410000 */
[----:B------:R-:W-:Y:S04]  /*ec80*/  HMMA.16816.F32.BF16 R28, R4, R48, R16 ;  /* 0x00000030041c723c */ /* 0x000fe80000041810 */
[----:B------:R1:W1:Y:S04]  /*ec90*/  MUFU.TANH R62, R0 ;  /* 0x00000000003e7308 */ /* 0x0002680000002400 */
[C---:B--2---:R-:W-:Y:S08]  /*eca0*/  HMMA.16816.F32.BF16 R16, R8.reuse, R44, R32 ;  /* 0x0000002c0810723c */ /* 0x044ff00000041820 */
[----:B------:R-:W-:Y:S01]  /*ecb0*/  HMMA.16816.F32.BF16 R8, R8, R46, R12 ;  /* 0x0000002e0808723c */ /* 0x000fe2000004180c */
[----:B-1----:R-:W-:-:S04]  /*ecc0*/  FMUL.FTZ R0, R36, c[0x0][0x320] ;  /* 0x0000c80024007a20 */ /* 0x002fc80000410000 */
[----:B------:R1:W2:Y:S02]  /*ecd0*/  MUFU.TANH R61, R0 ;  /* 0x00000000003d7308 */ /* 0x0002a40000002400 */
[----:B-1----:R-:W-:-:S06]  /*ece0*/  FMUL.FTZ R0, R37, c[0x0][0x320] ;  /* 0x0000c80025007a20 */ /* 0x002fcc0000410000 */
[----:B------:R1:W1:Y:S02]  /*ecf0*/  MUFU.TANH R60, R0 ;  /* 0x00000000003c7308 */ /* 0x0002640000002400 */
[----:B-1----:R-:W-:-:S06]  /*ed00*/  FMUL.FTZ R0, R38, c[0x0][0x320] ;  /* 0x0000c80026007a20 */ /* 0x002fcc0000410000 */
[----:B------:R1:W1:Y:S02]  /*ed10*/  MUFU.TANH R57, R0 ;  /* 0x0000000000397308 */ /* 0x0002640000002400 */
[----:B-1----:R-:W-:Y:S02]  /*ed20*/  FMUL.FTZ R0, R39, c[0x0][0x320] ;  /* 0x0000c80027007a20 */ /* 0x002fe40000410000 */
[----:B------:R-:W1:Y:S01]  /*ed30*/  LDSM.16.M88.4 R36, [R171+0x5800] ;  /* 0x00580000ab24783b */ /* 0x000e620000000200 */
[----:B------:R-:W-:-:S04]  /*ed40*/  DEPBAR.LE SB0, 0x0 ;  /* 0x000080000000791a */ /* 0x000fc80000000000 */
[----:B------:R2:W1:Y:S02]  /*ed50*/  MUFU.TANH R56, R0 ;  /* 0x0000000000387308 */ /* 0x0004640000002400 */
[----:B--2---:R-:W-:-:S06]  /*ed60*/  FMUL.FTZ R0, R24, c[0x0][0x320] ;  /* 0x0000c80018007a20 */ /* 0x004fcc0000410000 */
[----:B------:R2:W2:Y:S01]  /*ed70*/  MUFU.TANH R48, R0 ;  /* 0x0000000000307308 */ /* 0x0004a20000002400 */
[----:B-1----:R-:W-:Y:S01]  /*ed80*/  HMMA.16816.F32.BF16 R12, R4, R36, R16 ;  /* 0x00000024040c723c */ /* 0x002fe20000041810 */
[----:B--2---:R-:W-:-:S06]  /*ed90*/  FMUL.FTZ R0, R25, c[0x0][0x320] ;  /* 0x0000c80019007a20 */ /* 0x004fcc0000410000 */
[----:B------:R1:W2:Y:S01]  /*eda0*/  MUFU.TANH R49, R0 ;  /* 0x0000000000317308 */ /* 0x0002a20000002400 */
[----:B------:R-:W-:Y:S01]  /*edb0*/  HMMA.16816.F32.BF16 R4, R4, R38, R8 ;  /* 0x000000260404723c */ /* 0x000fe20000041808 */
        /* <DEDUP_REMOVED lines=38> */
[----:B--234-:R-:W-:Y:S01]  /*f020*/  IMAD R2, R91, 0x40, R234 ;  /* 0x000000405b027824 */ /* 0x01cfe200078e02ea */
[----:B------:R-:W-:Y:S01]  /*f030*/  ISETP.GT.AND P0, PT, R213, 0x3f, PT ;  /* 0x0000003fd500780c */ /* 0x000fe20003f04270 */
        /* <DEDUP_REMOVED lines=10> */
[----:B------:R-:W-:-:S04]  /*f0e0*/  IMAD.MOV R0, RZ, RZ, -R0 ;  /* 0x000000ffff007224 */ /* 0x000fc800078e0a00 */
        /* <DEDUP_REMOVED lines=16> */
.L_x_346:
[----:B------:R-:W-:Y:S05]  /*f1f0*/  BRA.DIV ~URZ, `(.L_x_266) ;  /* 0x00009cf27f007947 */ /* 0x000fea000b800000 */
[----:B------:R-:W3:Y:S01]  /*f200*/  SHFL.IDX PT, R0, R10, RZ, 0x181f ;  /* 0x00181fff0a007589 */ /* 0x000ee200000e0000 */
[----:B------:R-:W-:Y:S02]  /*f210*/  LOP3.LUT P3, RZ, R212, 0x10, RZ, 0xc0, !PT ;  /* 0x00000010d4ff7812 */ /* 0x000fe4000786c0ff */
[C---:B---3--:R-:W-:Y:S02]  /*f220*/  IADD3 R2, P2, R0.reuse, R85, RZ ;  /* 0x0000005500027210 */ /* 0x048fe40007f5e0ff */
[C---:B------:R-:W-:Y:S02]  /*f230*/  IADD3 R8, P1, R0.reuse, R86, RZ ;  /* 0x0000005600087210 */ /* 0x040fe40007f3e0ff */
[----:B------:R-:W-:Y:S01]  /*f240*/  IADD3 R6, P0, R0, R89, RZ ;  /* 0x0000005900067210 */ /* 0x000fe20007f1e0ff */
[C---:B--2---:R-:W-:Y:S01]  /*f250*/  IMAD.X R3, R4.reuse, 0x1, R87, P2 ;  /* 0x0000000104037824 */ /* 0x044fe200010e0657 */
[----:B------:R-:W2:Y:S01]  /*f260*/  SHFL.IDX PT, R0, R10, 0x1, 0x181f ;  /* 0x00381f000a007f89 */ /* 0x000ea200000e0000 */
[----:B------:R-:W-:-:S02]  /*f270*/  IMAD.X R9, R4, 0x1, R88, P1 ;  /* 0x0000000104097824 */ /* 0x000fc400008e0658 */
[----:B------:R-:W-:Y:S02]  /*f280*/  IMAD.X R7, R4, 0x1, R90, P0 ;  /* 0x0000000104077824 */ /* 0x000fe400000e065a */
[----:B------:R-:W-:Y:S01]  /*f290*/  @!PT LDS RZ, [RZ] ;  /* 0x00000000fffff984 */ /* 0x000fe20000000800 */
[----:B------:R3:W-:Y:S04]  /*f2a0*/  LDGSTS.E.BYPASS.LTC128B.128 [R191+0x6100], [R2.64], !P3 ;  /* 0x0610000002bf7fae */ /* 0x0007e8000d901d4a */
[----:B------:R3:W-:Y:S04]  /*f2b0*/  LDGSTS.E.BYPASS.LTC128B.128 [R191+0x8100], [R8.64], !P4 ;  /* 0x0810000008bf7fae */ /* 0x0007e8000e101d4a */
[----:B------:R4:W1:Y:S04]  /*f2c0*/  SHFL.IDX PT, R4, R5, 0x1, 0x181f ;  /* 0x00381f0005047f89 */ /* 0x00086800000e0000 */
[----:B------:R5:W-:Y:S01]  /*f2d0*/  LDGSTS.E.BYPASS.LTC128B.128 [R191+0xa100], [R6.64], !P5 ;  /* 0x0a10000006bf7fae */ /* 0x000be2000e901d4a */
[----:B-1--4-:R-:W-:Y:S01]  /*f2e0*/  SEL R5, RZ, 0x10, P3 ;  /* 0x00000010ff057807 */ /* 0x012fe20001800000 */
[----:B-----5:R-:W-:Y:S01]  /*f2f0*/  IMAD.MOV.U32 R7, RZ, RZ, R92 ;  /* 0x000000ffff077224 */ /* 0x020fe200078e005c */
[----:B------:R-:W-:-:S02]  /*f300*/  SEL R6, RZ, 0x10, P4 ;  /* 0x00000010ff067807 */ /* 0x000fc40002000000 */
.L_x_347:
[----:B--23--:R-:W-:Y:S02]  /*f310*/  IADD3 R3, -R5, 0x10, RZ ;  /* 0x0000001005037810 */ /* 0x00cfe40007ffe1ff */
[----:B------:R-:W-:-:S02]  /*f320*/  IADD3 R2, -R6, 0x10, RZ ;  /* 0x0000001006027810 */ /* 0x000fc40007ffe1ff */
[----:B------:R-:W-:Y:S02]  /*f330*/  LOP3.LUT R3, R3, 0xf, RZ, 0xc0, !PT ;  /* 0x0000000f03037812 */ /* 0x000fe400078ec0ff */
[----:B------:R-:W-:Y:S02]  /*f340*/  ISETP.NE.U32.AND P5, PT, R5, RZ, PT ;  /* 0x000000ff0500720c */ /* 0x000fe40003fa5070 */
[----:B------:R-:W-:Y:S02]  /*f350*/  LOP3.LUT R2, R2, 0xf, RZ, 0xc0, !PT ;  /* 0x0000000f02027812 */ /* 0x000fe400078ec0ff */
[----:B------:R-:W-:Y:S02]  /*f360*/  IADD3 R8, P3, P2, R3, R0, R85 ;  /* 0x0000000003087210 */ /* 0x000fe40007a7e055 */
[----:B------:R-:W-:Y:S02]  /*f370*/  IADD3 R5, -R7, 0x10, RZ ;  /* 0x0000001007057810 */ /* 0x000fe40007ffe1ff */
[----:B------:R-:W-:-:S02]  /*f380*/  ISETP.NE.U32.AND P4, PT, R6, RZ, PT ;  /* 0x000000ff0600720c */ /* 0x000fc40003f85070 */
[----:B------:R-:W-:Y:S02]  /*f390*/  IADD3 R6, P1, P0, R2, R0, R86 ;  /* 0x0000000002067210 */ /* 0x000fe4000783e056 */
[-C--:B------:R-:W-:Y:S02]  /*f3a0*/  IADD3.X R9, RZ, R4.reuse, R87, P3, P2 ;  /* 0x00000004ff097210 */ /* 0x080fe40001fe4457 */
[----:B------:R-:W-:Y:S02]  /*f3b0*/  LOP3.LUT R2, R5, 0xf, RZ, 0xc0, !PT ;  /* 0x0000000f05027812 */ /* 0x000fe400078ec0ff */
[----:B------:R-:W-:Y:S01]  /*f3c0*/  ISETP.NE.U32.AND P2, PT, R7, RZ, PT ;  /* 0x000000ff0700720c */ /* 0x000fe20003f45070 */
[----:B------:R-:W-:Y:S01]  /*f3d0*/  @!PT LDS RZ, [RZ] ;  /* 0x00000000fffff984 */ /* 0x000fe20000000800 */
[----:B------:R-:W-:Y:S01]  /*f3e0*/  @!PT LDS RZ, [RZ] ;  /* 0x00000000fffff984 */ /* 0x000fe20000000800 */
[----:B------:R-:W-:Y:S01]  /*f3f0*/  @!PT LDS RZ, [RZ] ;  /* 0x00000000fffff984 */ /* 0x000fe20000000800 */
[----:B------:R1:W-:Y:S01]  /*f400*/  LDGSTS.E.BYPASS.LTC128B.128.ZFILL [R191+0x7100], [R8.64], P5 ;  /* 0x0710000008bf7fae */ /* 0x0003e2000a941d4a */
[----:B------:R-:W-:Y:S02]  /*f410*/  IADD3.X R7, RZ, R4, R88, P1, P0 ;  /* 0x00000004ff077210 */ /* 0x000fe40000fe0458 */
[----:B------:R-:W-:-:S03]  /*f420*/  IADD3 R2, P1, P0, R2, R0, R89 ;  /* 0x0000000002027210 */ /* 0x000fc6000783e059 */
[----:B------:R1:W-:Y:S01]  /*f430*/  LDGSTS.E.BYPASS.LTC128B.128.ZFILL [R191+0x9100], [R6.64], P4 ;  /* 0x0910000006bf7fae */ /* 0x0003e2000a141d4a */
[----:B------:R-:W-:-:S05]  /*f440*/  IADD3.X R3, RZ, R4, R90, P1, P0 ;  /* 0x00000004ff037210 */ /* 0x000fca0000fe045a */
[----:B------:R1:W-:Y:S04]  /*f450*/  LDGSTS.E.BYPASS.LTC128B.128.ZFILL [R191+0xb100], [R2.64], P2 ;  /* 0x0b10000002bf7fae */ /* 0x0003e80009141d4a */
.L_x_264:
[----:B--234-:R-:W-:Y:S05]  /*f460*/  BSYNC B0 ;  /* 0x0000000000007941 */ /* 0x01cfea0003800000 */
.L_x_263:
[----:B-1----:R-:W-:Y:S01]  /*f470*/  IMAD.IADD R0, R127, 0x1, -R247 ;  /* 0x000000017f007824 */ /* 0x002fe200078e0af7 */
[----:B------:R-:W0:Y:S04]  /*f480*/  LDGDEPBAR ;  /* 0x00000000000079af */ /* 0x000e280000000000 */
[C---:B------:R-:W-:Y:S02]  /*f490*/  ISETP.GT.AND P4, PT, R0.reuse, RZ, PT ;  /* 0x000000ff0000720c */ /* 0x040fe40003f84270 */
[C---:B------:R-:W-:Y:S02]  /*f4a0*/  ISETP.GT.AND P3, PT, R0.reuse, 0x1, PT ;  /* 0x000000010000780c */ /* 0x040fe40003f64270 */
[----:B------:R-:W-:Y:S02]  /*f4b0*/  ISETP.GT.AND P2, PT, R0, 0x8, PT ;  /* 0x000000080000780c */ /* 0x000fe40003f44270 */
[----:B------:R-:W-:-:S02]  /*f4c0*/  FSEL R6, R84, -INF , P4 ;  /* 0xff80000054067808 */ /* 0x000fc40002000000 */
[----:B------:R-:W-:Y:S02]  /*f4d0*/  FSEL R7, R79, -INF , P3 ;  /* 0xff8000004f077808 */ /* 0x000fe40001800000 */
[----:B------:R-:W-:Y:S02]  /*f4e0*/  FSEL R10, R78, -INF , P4 ;  /* 0xff8000004e0a7808 */ /* 0x000fe40002000000 */
[----:B------:R-:W-:Y:S02]  /*f4f0*/  FSEL R12, R76, -INF , P3 ;  /* 0xff8000004c0c7808 */ /* 0x000fe40001800000 */
        /* <DEDUP_REMOVED lines=15> */
[----:B------:R-:W-:Y:S02]  /*f5f0*/  FSEL R17, R60, -INF , P4 ;  /* 0xff8000003c117808 */ /* 0x000fe40002000000 */
[----:B------:R-:W-:Y:S02]  /*f600*/  ISETP.GT.AND P3, PT, R0, 0x18, PT ;  /* 0x000000180000780c */ /* 0x000fe40003f64270 */
[----:B------:R-:W-:Y:S02]  /*f610*/  FMNMX.FTZ R2, R11, R2, !PT ;  /* 0x000000020b027209 */ /* 0x000fe40007810000 */
[----:B------:R-:W-:Y:S02]  /*f620*/  FSEL R20, R56, -INF , P4 ;  /* 0xff80000038147808 */ /* 0x000fe40002000000 */
[----:B------:R-:W-:Y:S02]  /*f630*/  FMNMX.FTZ R3, R19, R3, !PT ;  /* 0x0000000313037209 */ /* 0x000fe40007810000 */
[----:B------:R-:W-:-:S02]  /*f640*/  FSEL R14, R48, -INF , P3 ;  /* 0xff800000300e7808 */ /* 0x000fc40001800000 */
[----:B------:R-:W-:Y:S02]  /*f650*/  ISETP.GT.AND P2, PT, R0, 0x19, PT ;  /* 0x000000190000780c */ /* 0x000fe40003f44270 */
[----:B------:R-:W-:Y:S02]  /*f660*/  FMNMX.FTZ R2, R17, R2, !PT ;  /* 0x0000000211027209 */ /* 0x000fe40007810000 */
[----:B------:R-:W-:Y:S02]  /*f670*/  FSEL R21, R43, -INF , P3 ;  /* 0xff8000002b157808 */ /* 0x000fe40001800000 */
[----:B------:R-:W-:Y:S02]  /*f680*/  FMNMX.FTZ R3, R20, R3, !PT ;  /* 0x0000000314037209 */ /* 0x000fe40007810000 */
[----:B------:R-:W-:Y:S02]  /*f690*/  FSEL R18, R49, -INF , P2 ;  /* 0xff80000031127808 */ /* 0x000fe40001000000 */
[----:B------:R-:W-:-:S02]  /*f6a0*/  ISETP.GT.AND P1, PT, R0, 0x20, PT ;  /* 0x000000200000780c */ /* 0x000fc40003f24270 */
[----:B------:R-:W-:Y:S02]  /*f6b0*/  FMNMX.FTZ R2, R14, R2, !PT ;  /* 0x000000020e027209 */ /* 0x000fe40007810000 */
[----:B------:R-:W-:Y:S02]  /*f6c0*/  FSEL R52, R42, -INF , P2 ;  /* 0xff8000002a347808 */ /* 0x000fe40001000000 */
[----:B------:R-:W-:Y:S02]  /*f6d0*/  FMNMX.FTZ R3, R21, R3, !PT ;  /* 0x0000000315037209 */ /* 0x000fe40007810000 */
[----:B------:R-:W-:Y:S02]  /*f6e0*/  FSEL R75, R40, -INF , P1 ;  /* 0xff800000284b7808 */ /* 0x000fe40000800000 */
[----:B------:R-:W-:Y:S02]  /*f6f0*/  FMNMX.FTZ R2, R18, R2, !PT ;  /* 0x0000000212027209 */ /* 0x000fe40007810000 */
[----:B------:R-:W-:-:S02]  /*f700*/  ISETP.GT.AND P6, PT, R0, 0x21, PT ;  /* 0x000000210000780c */ /* 0x000fc40003fc4270 */
[----:B------:R-:W-:Y:S02]  /*f710*/  FSEL R83, R35, -INF , P1 ;  /* 0xff80000023537808 */ /* 0x000fe40000800000 */
[----:B------:R-:W-:Y:S02]  /*f720*/  FMNMX.FTZ R3, R52, R3, !PT ;  /* 0x0000000334037209 */ /* 0x000fe40007810000 */
[C---:B------:R-:W-:Y:S02]  /*f730*/  ISETP.GT.AND P5, PT, R0.reuse, 0x28, PT ;  /* 0x000000280000780c */ /* 0x040fe40003fa4270 */
[C---:B------:R-:W-:Y:S02]  /*f740*/  ISETP.GT.AND P4, PT, R0.reuse, 0x29, PT ;  /* 0x000000290000780c */ /* 0x040fe40003f84270 */
[C---:B------:R-:W-:Y:S02]  /*f750*/  ISETP.GT.AND P3, PT, R0.reuse, 0x30, PT ;  /* 0x000000300000780c */ /* 0x040fe40003f64270 */
[----:B------:R-:W-:-:S02]  /*f760*/  ISETP.GT.AND P2, PT, R0, 0x31, PT ;  /* 0x000000310000780c */ /* 0x000fc40003f44270 */
[C---:B------:R-:W-:Y:S02]  /*f770*/  ISETP.GT.AND P1, PT, R0.reuse, 0x38, PT ;  /* 0x000000380000780c */ /* 0x040fe40003f24270 */
[----:B------:R-:W-:Y:S02]  /*f780*/  ISETP.GT.AND P0, PT, R0, 0x39, PT ;  /* 0x000000390000780c */ /* 0x000fe40003f04270 */
[----:B------:R-:W-:Y:S02]  /*f790*/  FMNMX.FTZ R0, R75, R2, !PT ;  /* 0x000000024b007209 */ /* 0x000fe40007810000 */
[----:B------:R-:W-:Y:S02]  /*f7a0*/  FSEL R82, R34, -INF , P6 ;  /* 0xff80000022527808 */ /* 0x000fe40003000000 */
[----:B------:R-:W-:Y:S02]  /*f7b0*/  FSEL R74, R41, -INF , P6 ;  /* 0xff800000294a7808 */ /* 0x000fe40003000000 */
        /* <DEDUP_REMOVED lines=25> */
[----:B------:R-:W-:Y:S02]  /*f950*/  FMNMX.FTZ R4, R68, R0, !PT ;  /* 0x0000000044047209 */ /* 0x000fe40007810000 */
[----:B------:R-:W-:Y:S01]  /*f960*/  FMNMX.FTZ R5, R76, R2, !PT ;  /* 0x000000024c057209 */ /* 0x000fe20007810000 */
[----:B------:R-:W-:Y:S05]  /*f970*/  BRA.DIV ~URZ, `(.L_x_267) ;  /* 0x000097827f007947 */ /* 0x000fea000b800000 */
[----:B------:R-:W1:Y:S04]  /*f980*/  SHFL.BFLY PT, R0, R4, 0x2, 0x1f ;  /* 0x0c401f0004007f89 */ /* 0x000e6800000e0000 */
[----:B------:R-:W2:Y:S01]  /*f990*/  SHFL.BFLY PT, R3, R5, 0x2, 0x1f ;  /* 0x0c401f0005037f89 */ /* 0x000ea200000e0000 */
[----:B-1----:R-:W-:Y:S02]  /*f9a0*/  FMNMX.FTZ R0, R4, R0, !PT ;  /* 0x0000000004007209 */ /* 0x002fe40007810000 */
[----:B--2---:R-:W-:-:S03]  /*f9b0*/  FMNMX.FTZ R4, R5, R3, !PT ;  /* 0x0000000305047209 */ /* 0x004fc60007810000 */
[----:B------:R-:W1:Y:S04]  /*f9c0*/  SHFL.BFLY PT, R2, R0, 0x1, 0x1f ;  /* 0x0c201f0000027f89 */ /* 0x000e6800000e0000 */
[----:B------:R2:W3:Y:S01]  /*f9d0*/  SHFL.BFLY PT, R3, R4, 0x1, 0x1f ;  /* 0x0c201f0004037f89 */ /* 0x0004e200000e0000 */
[----:B-1----:R-:W-:-:S05]  /*f9e0*/  FMNMX.FTZ R102, R0, R2, !PT ;  /* 0x0000000200667209 */ /* 0x002fca0007810000 */
.L_x_348:
[C---:B------:R-:W-:Y:S01]  /*f9f0*/  FMUL.FTZ R2, R102.reuse, c[0x0][0x2d0] ;  /* 0x0000b40066027a20 */ /* 0x040fe20000410000 */
[----:B------:R-:W-:Y:S01]  /*fa00*/  FSETP.NEU.FTZ.AND P0, PT, R102, -INF , PT ;  /* 0xff8000006600780b */ /* 0x000fe20003f1d000 */
[----:B------:R-:W-:Y:S01]  /*fa10*/  WARPSYNC 0xffffffff ;  /* 0xffffffff00007948 */ /* 0x000fe20003800000 */
[----:B---3--:R-:W-:Y:S01]  /*fa20*/  FMNMX.FTZ R16, R3, R4, !PT ;  /* 0x0000000403107209 */ /* 0x008fe20007810000 */
[----:B------:R-:W-:Y:S01]  /*fa30*/  LDSM.16.MT88.4 R32, [R170+0x800] ;  /* 0x00080000aa20783b */ /* 0x000fe20000004200 */
[----:B------:R-:W-:-:S02]  /*fa40*/  FSEL R2, R2, RZ, P0 ;  /* 0x000000ff02027208 */ /* 0x000fc40000000000 */
[----:B------:R-:W-:Y:S01]  /*fa50*/  FSETP.NEU.FTZ.AND P0, PT, R16, -INF , PT ;  /* 0xff8000001000780b */ /* 0x000fe20003f1d000 */
[----:B------:R-:W-:Y:S02]  /*fa60*/  LDSM.16.MT88.4 R40, [R172] ;  /* 0x00000000ac28783b */ /* 0x000fe40000004200 */
[--C-:B------:R-:W-:Y:S02]  /*fa70*/  FFMA.FTZ R0, R6, c[0x0][0x2d0], -R2.reuse ;  /* 0x0000b40006007a23 */ /* 0x100fe40000010802 */
[--C-:B------:R-:W-:Y:S01]  /*fa80*/  FFMA.FTZ R3, R9, c[0x0][0x2d0], -R2.reuse ;  /* 0x0000b40009037a23 */ /* 0x100fe20000010802 */
[----:B------:R-:W-:Y:S01]  /*fa90*/  LDSM.16.MT88.4 R48, [R173] ;  /* 0x00000000ad30783b */ /* 0x000fe20000004200 */
        /* <DEDUP_REMOVED lines=8> */
[----:B------:R2:W4:Y:S01]  /*fb20*/  MUFU.EX2 R84, R0 ;  /* 0x0000000000547308 */ /* 0x0005220000000800 */
[----:B---3--:R-:W-:-:S07]  /*fb30*/  FFMA.FTZ R3, R11, c[0x0][0x2d0], -R2 ;  /* 0x0000b4000b037a23 */ /* 0x008fce0000010802 */
[----:B------:R-:W-:Y:S01]  /*fb40*/  MUFU.EX2 R95, R3 ;  /* 0x00000003005f7308 */ /* 0x000fe20000000800 */
[----:B--2---:R-:W-:-:S07]  /*fb50*/  FFMA.FTZ R0, R8, c[0x0][0x2d0], -R2 ;  /* 0x0000b40008007a23 */ /* 0x004fce0000010802 */
[----:B------:R2:W-:Y:S02]  /*fb60*/  MUFU.EX2 R88, R0 ;  /* 0x0000000000587308 */ /* 0x0005e40000000800 */
[----:B--2---:R-:W-:-:S05]  /*fb70*/  FMUL.FTZ R0, R16, c[0x0][0x2d0] ;  /* 0x0000b40010007a20 */ /* 0x004fca0000410000 */
[----:B------:R-:W-:-:S05]  /*fb80*/  FSEL R0, R0, RZ, P0 ;  /* 0x000000ff00007208 */ /* 0x000fca0000000000 */
[--C-:B------:R-:W-:Y:S02]  /*fb90*/  FFMA.FTZ R3, R10, c[0x0][0x2d0], -R0.reuse ;  /* 0x0000b4000a037a23 */ /* 0x100fe40000010800 */
[----:B------:R-:W2:Y:S02]  /*fba0*/  LDSM.16.MT88.4 R8, [R169] ;  /* 0x00000000a908783b */ /* 0x000ea40000004200 */
[----:B------:R3:W-:Y:S02]  /*fbb0*/  MUFU.EX2 R87, R3 ;  /* 0x0000000300577308 */ /* 0x0007e40000000800 */
[----:B---3--:R-:W-:Y:S01]  /*fbc0*/  FFMA.FTZ R3, R12, c[0x0][0x2d0], -R0 ;  /* 0x0000b4000c037a23 */ /* 0x008fe20000010800 */
[----:B----4-:R-:W-:-:S05]  /*fbd0*/  F2FP.BF16.PACK_AB R12, R84, R86 ;  /* 0x00000056540c723e */ /* 0x010fca00000010ff */
[----:B------:R3:W4:Y:S02]  /*fbe0*/  MUFU.EX2 R85, R3 ;  /* 0x0000000300557308 */ /* 0x0007240000000800 */
[----:B---3--:R-:W-:Y:S01]  /*fbf0*/  FFMA.FTZ R3, R13, c[0x0][0x2d0], -R0 ;  /* 0x0000b4000d037a23 */ /* 0x008fe20000010800 */
[----:B----4-:R-:W-:-:S05]  /*fc00*/  F2FP.BF16.PACK_AB R13, R85, R87 ;  /* 0x00000057550d723e */ /* 0x010fca00000010ff */
[----:B------:R3:W-:Y:S02]  /*fc10*/  MUFU.EX2 R89, R3 ;  /* 0x0000000300597308 */ /* 0x0007e40000000800 */
[----:B---3--:R-:W-:-:S06]  /*fc20*/  FFMA.FTZ R3, R15, c[0x0][0x2d0], -R0 ;  /* 0x0000b4000f037a23 */ /* 0x008fcc0000010800 */
[----:B------:R3:W4:Y:S02]  /*fc30*/  MUFU.EX2 R92, R3 ;  /* 0x00000003005c7308 */ /* 0x0007240000000800 */
[----:B---3--:R-:W-:Y:S01]  /*fc40*/  FFMA.FTZ R3, R17, c[0x0][0x2d0], -R2 ;  /* 0x0000b40011037a23 */ /* 0x008fe20000010802 */
[----:B----4-:R-:W-:Y:S01]  /*fc50*/  F2FP.BF16.PACK_AB R15, R92, R89 ;  /* 0x000000595c0f723e */ /* 0x010fe200000010ff */
[----:B------:R-:W-:-:S04]  /*fc60*/  FADD.FTZ R17, R87, R85 ;  /* 0x0000005557117221 */ /* 0x000fc80000010000 */
[----:B------:R3:W4:Y:S01]  /*fc70*/  MUFU.EX2 R93, R3 ;  /* 0x00000003005d7308 */ /* 0x0007220000000800 */
[----:B------:R-:W-:Y:S02]  /*fc80*/  FADD.FTZ R17, R89, R17 ;  /* 0x0000001159117221 */ /* 0x000fe40000010000 */
[----:B---3--:R-:W-:Y:S01]  /*fc90*/  FFMA.FTZ R3, R14, c[0x0][0x2d0], -R2 ;  /* 0x0000b4000e037a23 */ /* 0x008fe20000010802 */
[----:B------:R-:W-:-:S04]  /*fca0*/  F2FP.BF16.PACK_AB R14, R90, R88 ;  /* 0x000000585a0e723e */ /* 0x000fc800000010ff */
[----:B------:R3:W-:Y:S03]  /*fcb0*/  MUFU.EX2 R96, R3 ;  /* 0x0000000300607308 */ /* 0x0007e60000000800 */
[C---:B-1----:R-:W-:Y:S08]  /*fcc0*/  HMMA.16816.F32.BF16 R24, R12.reuse, R4, RZ ;  /* 0x000000040c18723c */ /* 0x042ff000000418ff */
[----:B--2---:R-:W-:Y:S01]  /*fcd0*/  HMMA.16816.F32.BF16 R44, R12, R8, RZ ;  /* 0x000000080c2c723c */ /* 0x004fe200000418ff */
[----:B---3--:R-:W-:-:S02]  /*fce0*/  FFMA.FTZ R3, R18, c[0x0][0x2d0], -R2 ;  /* 0x0000b40012037a23 */ /* 0x008fc40000010802 */
[----:B------:R-:W-:-:S04]  /*fcf0*/  FFMA.FTZ R18, R73, c[0x0][0x2d0], -R2 ;  /* 0x0000b40049127a23 */ /* 0x000fc80000010802 */
[----:B----4-:R-:W-:Y:S01]  /*fd00*/  F2FP.BF16.PACK_AB R8, R93, R95 ;  /* 0x0000005f5d08723e */ /* 0x010fe200000010ff */
[----:B------:R1:W2:Y:S01]  /*fd10*/  MUFU.EX2 R99, R3 ;  /* 0x0000000300637308 */ /* 0x0002a20000000800 */
[----:B------:R-:W-:Y:S01]  /*fd20*/  HMMA.16816.F32.BF16 R28, R12, R10, RZ ;  /* 0x0000000a0c1c723c */ /* 0x000fe200000418ff */
[----:B-1----:R-:W-:-:S06]  /*fd30*/  FFMA.FTZ R3, R19, c[0x0][0x2d0], -R0 ;  /* 0x0000b40013037a23 */ /* 0x002fcc0000010800 */
[----:B--2---:R-:W-:Y:S01]  /*fd40*/  F2FP.BF16.PACK_AB R10, R99, R96 ;  /* 0x00000060630a723e */ /* 0x004fe200000010ff */
[----:B------:R-:W-:Y:S01]  /*fd50*/  FFMA.FTZ R19, R74, c[0x0][0x2d0], -R2 ;  /* 0x0000b4004a137a23 */ /* 0x000fe20000010802 */
[----:B------:R1:W-:Y:S02]  /*fd60*/  MUFU.EX2 R94, R3 ;  /* 0x00000003005e7308 */ /* 0x0003e40000000800 */
[----:B-1----:R-:W-:-:S06]  /*fd70*/  FFMA.FTZ R3, R20, c[0x0][0x2d0], -R0 ;  /* 0x0000b40014037a23 */ /* 0x002fcc0000010800 */
[----:B------:R1:W2:Y:S02]  /*fd80*/  MUFU.EX2 R97, R3 ;  /* 0x0000000300617308 */ /* 0x0002a40000000800 */
[--C-:B-1----:R-:W-:Y:S01]  /*fd90*/  FFMA.FTZ R3, R21, c[0x0][0x2d0], -R0.reuse ;  /* 0x0000b40015037a23 */ /* 0x102fe20000010800 */
[----:B--2---:R-:W-:Y:S01]  /*fda0*/  F2FP.BF16.PACK_AB R9, R97, R94 ;  /* 0x0000005e6109723e */ /* 0x004fe200000010ff */
[C---:B------:R-:W-:Y:S04]  /*fdb0*/  HMMA.16816.F32.BF16 R20, R12.reuse, R6, RZ ;  /* 0x000000060c14723c */ /* 0x040fe800000418ff */
[----:B------:R1:W-:Y:S04]  /*fdc0*/  MUFU.EX2 R98, R3 ;  /* 0x0000000300627308 */ /* 0x0003e80000000800 */
[----:B------:R-:W-:Y:S01]  /*fdd0*/  HMMA.16816.F32.BF16 R4, R12, R48, RZ ;  /* 0x000000300c04723c */ /* 0x000fe200000418ff */
[----:B-1----:R-:W-:-:S02]  /*fde0*/  FFMA.FTZ R3, R52, c[0x0][0x2d0], -R0 ;  /* 0x0000b40034037a23 */ /* 0x002fc40000010800 */
[----:B------:R-:W1:Y:S02]  /*fdf0*/  LDSM.16.MT88.4 R52, [R172+0x800] ;  /* 0x00080000ac34783b */ /* 0x000e640000004200 */
[----:B------:R-:W2:Y:S02]  /*fe00*/  MUFU.EX2 R103, R3 ;  /* 0x0000000300677308 */ /* 0x000ea40000000800 */
[----:B--2---:R-:W-:Y:S01]  /*fe10*/  F2FP.BF16.PACK_AB R11, R103, R98 ;  /* 0x00000062670b723e */ /* 0x004fe200000010ff */
[----:B------:R-:W-:-:S04]  /*fe20*/  FADD.FTZ R3, R86, R84 ;  /* 0x0000005456037221 */ /* 0x000fc80000010000 */
[----:B------:R-:W-:Y:S02]  /*fe30*/  FADD.FTZ R3, R88, R3 ;  /* 0x0000000358037221 */ /* 0x000fe40000010000 */
[----:B------:R-:W-:Y:S02]  /*fe40*/  HMMA.16816.F32.BF16 R160, R8, R32, R24 ;  /* 0x0000002008a0723c */ /* 0x000fe40000041818 */
[----:B------:R-:W-:-:S04]  /*fe50*/  FADD.FTZ R3, R90, R3 ;  /* 0x000000035a037221 */ /* 0x000fc80000010000 */
[----:B------:R-:W-:Y:S02]  /*fe60*/  FADD.FTZ R3, R95, R3 ;  /* 0x000000035f037221 */ /* 0x000fe40000010000 */
[----:B------:R-:W-:Y:S01]  /*fe70*/  HMMA.16816.F32.BF16 R120, R8, R34, R20 ;  /* 0x000000220878723c */ /* 0x000fe20000041814 */
[----:B------:R-:W-:Y:S01]  /*fe80*/  LDSM.16.MT88.4 R32, [R170+0x2800] ;  /* 0x00280000aa20783b */ /* 0x000fe20000004200 */
[----:B------:R-:W-:-:S06]  /*fe90*/  FADD.FTZ R3, R93, R3 ;  /* 0x000000035d037221 */ /* 0x000fcc0000010000 */
[C---:B------:R-:W-:Y:S08]  /*fea0*/  HMMA.16816.F32.BF16 R24, R12.reuse, R40, RZ ;  /* 0x000000280c18723c */ /* 0x040ff000000418ff */
[----:B------:R-:W-:Y:S01]  /*feb0*/  HMMA.16816.F32.BF16 R20, R12, R42, RZ ;  /* 0x0000002a0c14723c */ /* 0x000fe200000418ff */
[----:B------:R-:W2:Y:S07]  /*fec0*/  LDSM.16.MT88.4 R40, [R170+0x2000] ;  /* 0x00200000aa28783b */ /* 0x000eae0000004200 */
[C---:B------:R-:W-:Y:S01]  /*fed0*/  HMMA.16816.F32.BF16 R136, R8.reuse, R36, R44 ;  /* 0x000000240888723c */ /* 0x040fe2000004182c */
[----:B------:R-:W3:Y:S07]  /*fee0*/  LDSM.16.MT88.4 R44, [R173+0x2000] ;  /* 0x00200000ad2c783b */ /* 0x000eee0000004200 */
[----:B------:R-:W-:Y:S08]  /*fef0*/  HMMA.16816.F32.BF16 R156, R8, R56, R4 ;  /* 0x00000038089c723c */ /* 0x000ff00000041804 */
[----:B------:R-:W-:Y:S08]  /*ff00*/  HMMA.16816.F32.BF16 R4, R12, R60, RZ ;  /* 0x0000003c0c04723c */ /* 0x000ff000000418ff */
[----:B------:R-:W-:Y:S01]  /*ff10*/  HMMA.16816.F32.BF16 R128, R8, R38, R28 ;  /* 0x000000260880723c */ /* 0x000fe2000004181c */
[----:B------:R-:W4:Y:S07]  /*ff20*/  LDSM.16.MT88.4 R36, [R173+0x2800] ;  /* 0x00280000ad24783b */ /* 0x000f2e0000004200 */
[----:B------:R-:W-:Y:S08]  /*ff30*/  HMMA.16816.F32.BF16 R28, R12, R50, RZ ;  /* 0x000000320c1c723c */ /* 0x000ff000000418ff */
[C---:B-1----:R-:W-:Y:S08]  /*ff40*/  HMMA.16816.F32.BF16 R152, R8.reuse, R52, R24 ;  /* 0x000000340898723c */ /* 0x042ff00000041818 */
[----:B------:R-:W-:Y:S08]  /*ff50*/  HMMA.16816.F32.BF16 R132, R8, R54, R20 ;  /* 0x000000360884723c */ /* 0x000ff00000041814 */
[C---:B--2---:R-:W-:Y:S08]  /*ff60*/  HMMA.16816.F32.BF16 R24, R12.reuse, R40, RZ ;  /* 0x000000280c18723c */ /* 0x044ff000000418ff */
[----:B------:R-:W-:Y:S01]  /*ff70*/  HMMA.16816.F32.BF16 R20, R12, R42, RZ ;  /* 0x0000002a0c14723c */ /* 0x000fe200000418ff */
[----:B------:R-:W1:Y:S07]  /*ff80*/  LDSM.16.MT88.4 R40, [R172+0x2000] ;  /* 0x00200000ac28783b */ /* 0x000e6e0000004200 */
[----:B------:R-:W-:Y:S08]  /*ff90*/  HMMA.16816.F32.BF16 R148, R8, R64, R4 ;  /* 0x000000400894723c */ /* 0x000ff00000041804 */
[----:B---3--:R-:W-:Y:S08]  /*ffa0*/  HMMA.16816.F32.BF16 R4, R12, R44, RZ ;  /* 0x0000002c0c04723c */ /* 0x008ff000000418ff */
[C---:B------:R-:W-:Y:S08]  /*ffb0*/  HMMA.16816.F32.BF16 R112, R8.reuse, R58, R28 ;  /* 0x0000003a0870723c */ /* 0x040ff0000004181c */
[----:B------:R-:W-:Y:S01]  /*ffc0*/  HMMA.16816.F32.BF16 R56, R8, R32, R24 ;  /* 0x000000200838723c */ /* 0x000fe20000041818 */
[----:B------:R-:W2:Y:S06]  /*ffd0*/  LDSM.16.MT88.4 R24, [R172+0x2800] ;  /* 0x00280000ac18783b */ /* 0x000eac0000004200 */
[--C-:B------:R-:W-:Y:S01]  /*ffe0*/  FFMA.FTZ R32, R78, c[0x0][0x2d0], -R0.reuse ;  /* 0x0000b4004e207a23 */ /* 0x100fe20000010800 */
[----:B------:R-:W-:Y:S01]  /*fff0*/  HMMA.16816.F32.BF16 R28, R12, R62, RZ ;  /* 0x0000003e0c1c723c */ /* 0x000fe200000418ff */
[----:B------:R-:W-:-:S07]  /*10000*/  FFMA.FTZ R33, R76, c[0x0][0x2d0], -R0 ;  /* 0x0000b4004c217a23 */ /* 0x000fce0000010800 */
[----:B----4-:R-:W-:Y:S07]  /*10010*/  HMMA.16816.F32.BF16 R124, R8, R36, R4 ;  /* 0x00000024087c723c */ /* 0x010fee0000041804 */
[--C-:B------:R-:W-:Y:S01]  /*10020*/  FFMA.FTZ R36, R69, c[0x0][0x2d0], -R2.reuse ;  /* 0x0000b40045247a23 */ /* 0x100fe20000010802 */
[----:B-1----:R-:W-:Y:S08]  /*10030*/  HMMA.16816.F32.BF16 R4, R12, R40, RZ ;  /* 0x000000280c04723c */ /* 0x002ff000000418ff */
[C---:B------:R-:W-:Y:S07]  /*10040*/  HMMA.16816.F32.BF16 R60, R8.reuse, R34, R20 ;  /* 0x00000022083c723c */ /* 0x040fee0000041814 */
[----:B------:R-:W-:Y:S01]  /*10050*/  FFMA.FTZ R35, R68, c[0x0][0x2d0], -R2 ;  /* 0x0000b40044237a23 */ /* 0x000fe20000010802 */
[----:B------:R-:W-:Y:S01]  /*10060*/  HMMA.16816.F32.BF16 R52, R8, R66, R28 ;  /* 0x000000420834723c */ /* 0x000fe2000004181c */
[----:B------:R-:W1:Y:S01]  /*10070*/  LDSM.16.MT88.4 R28, [R169+0x4000] ;  /* 0x00400000a91c783b */ /* 0x000e620000004200 */
[----:B------:R-:W-:-:S06]  /*10080*/  FFMA.FTZ R34, R77, c[0x0][0x2d0], -R0 ;  /* 0x0000b4004d227a23 */ /* 0x000fcc0000010800 */
[----:B------:R-:W-:Y:S08]  /*10090*/  HMMA.16816.F32.BF16 R20, R12, R46, RZ ;  /* 0x0000002e0c14723c */ /* 0x000ff000000418ff */
[----:B--2---:R-:W-:Y:S08]  /*100a0*/  HMMA.16816.F32.BF16 R116, R8, R24, R4 ;  /* 0x000000180874723c */ /* 0x004ff00000041804 */
[----:B------:R-:W-:Y:S08]  /*100b0*/  HMMA.16816.F32.BF16 R4, R12, R42, RZ ;  /* 0x0000002a0c04723c */ /* 0x000ff000000418ff */
[C---:B------:R-:W-:Y:S01]  /*100c0*/  HMMA.16816.F32.BF16 R108, R8.reuse, R38, R20 ;  /* 0x00000026086c723c */ /* 0x040fe20000041814 */
[----:B------:R-:W2:Y:S11]  /*100d0*/  LDSM.16.MT88.4 R20, [R169+0x4800] ;  /* 0x00480000a914783b */ /* 0x000eb60000004200 */
[----:B------:R-:W-:Y:S04]  /*100e0*/  @!UPT UIADD3 URZ, URZ, URZ, URZ ;  /* 0x0000003f3f3ff290 */ /* 0x000fe8000fffe03f */
[----:B------:R-:W-:Y:S01]  /*100f0*/  HMMA.16816.F32.BF16 R64, R8, R26, R4 ;  /* 0x0000001a0840723c */ /* 0x000fe20000041804 */
[----:B------:R-:W-:Y:S07]  /*10100*/  LDSM.16.MT88.4 R24, [R170+0x4800] ;  /* 0x00480000aa18783b */ /* 0x000fee0000004200 */
[----:B-1----:R-:W-:Y:S07]  /*10110*/  HMMA.16816.F32.BF16 R4, R12, R28, RZ ;  /* 0x0000001c0c04723c */ /* 0x002fee00000418ff */
[--C-:B------:R-:W-:Y:S11]  /*10120*/  FFMA.FTZ R28, R75, c[0x0][0x2d0], -R2.reuse ;  /* 0x0000b4004b1c7a23 */ /* 0x100ff60000010802 */
[----:B------:R-:W-:Y:S06]  /*10130*/  @!UPT UIADD3 URZ, URZ, URZ, URZ ;  /* 0x0000003f3f3ff290 */ /* 0x000fec000fffe03f */
[----:B--2---:R-:W-:Y:S08]  /*10140*/  HMMA.16816.F32.BF16 R84, R8, R20, R4 ;  /* 0x000000140854723c */ /* 0x004ff00000041804 */
[----:B------:R-:W-:Y:S07]  /*10150*/  HMMA.16816.F32.BF16 R4, R12, R30, RZ ;  /* 0x0000001e0c04723c */ /* 0x000fee00000418ff */
[----:B------:R-:W-:-:S02]  /*10160*/  FFMA.FTZ R30, R71, c[0x0][0x2d0], -R2 ;  /* 0x0000b400471e7a23 */ /* 0x000fc40000010802 */
[--C-:B------:R-:W-:Y:S11]  /*10170*/  FFMA.FTZ R31, R70, c[0x0][0x2d0], -R2.reuse ;  /* 0x0000b400461f7a23 */ /* 0x100ff60000010802 */
[----:B------:R-:W-:Y:S04]  /*10180*/  @!UPT UIADD3 URZ, URZ, URZ, URZ ;  /* 0x0000003f3f3ff290 */ /* 0x000fe8000fffe03f */
[----:B------:R-:W-:Y:S01]  /*10190*/  HMMA.16816.F32.BF16 R88, R8, R22, R4 ;  /* 0x000000160858723c */ /* 0x000fe20000041804 */
[----:B------:R-:W1:Y:S06]  /*101a0*/  LDSM.16.MT88.4 R20, [R170+0x4000] ;  /* 0x00400000aa14783b */ /* 0x000e6c0000004200 */
[----:B------:R-:W-:Y:S02]  /*101b0*/  FADD.FTZ R4, R92, R17 ;  /* 0x000000115c047221 */ /* 0x000fe40000010000 */
[----:B------:R-:W-:Y:S02]  /*101c0*/  FFMA.FTZ R17, R72, c[0x0][0x2d0], -R2 ;  /* 0x0000b40048117a23 */ /* 0x000fe40000010802 */
[----:B------:R-:W-:-:S02]  /*101d0*/  FADD.FTZ R29, R94, R4 ;  /* 0x000000045e1d7221 */ /* 0x000fc40000010000 */
[----:B------:R-:W-:Y:S02]  /*101e0*/  FADD.FTZ R2, R96, R3 ;  /* 0x0000000360027221 */ /* 0x000fe40000010000 */
[----:B------:R-:W-:Y:S02]  /*101f0*/  FADD.FTZ R3, R97, R29 ;  /* 0x0000001d61037221 */ /* 0x000fe40000010000 */
[----:B------:R-:W-:Y:S02]  /*10200*/  FADD.FTZ R2, R99, R2 ;  /* 0x0000000263027221 */ /* 0x000fe40000010000 */
[----:B------:R-:W-:Y:S01]  /*10210*/  FADD.FTZ R3, R98, R3 ;  /* 0x0000000362037221 */ /* 0x000fe20000010000 */
[----:B-1----:R-:W-:Y:S01]  /*10220*/  HMMA.16816.F32.BF16 R4, R12, R20, RZ ;  /* 0x000000140c04723c */ /* 0x002fe200000418ff */
[----:B------:R-:W-:Y:S08]  /*10230*/  MUFU.EX2 R21, R30 ;  /* 0x0000001e00157308 */ /* 0x000ff00000000800 */
[----:B------:R-:W1:Y:S11]  /*10240*/  MUFU.EX2 R20, R31 ;  /* 0x0000001f00147308 */ /* 0x000e760000000800 */
[----:B------:R-:W-:Y:S04]  /*10250*/  @!UPT UIADD3 URZ, URZ, URZ, URZ ;  /* 0x0000003f3f3ff290 */ /* 0x000fe8000fffe03f */
[----:B------:R-:W-:Y:S01]  /*10260*/  HMMA.16816.F32.BF16 R92, R8, R24, R4 ;  /* 0x00000018085c723c */ /* 0x000fe20000041804 */
[----:B------:R2:W-:Y:S01]  /*10270*/  MUFU.EX2 R25, R28 ;  /* 0x0000001c00197308 */ /* 0x0005e20000000800 */
[----:B-1----:R-:W-:-:S06]  /*10280*/  F2FP.BF16.PACK_AB R96, R20, R21 ;  /* 0x000000151460723e */ /* 0x002fcc00000010ff */
[----:B------:R-:W-:Y:S01]  /*10290*/  HMMA.16816.F32.BF16 R4, R12, R22, RZ ;  /* 0x000000160c04723c */ /* 0x000fe200000418ff */
[----:B------:R1:W3:Y:S01]  /*102a0*/  MUFU.EX2 R23, R19 ;  /* 0x0000001300177308 */ /* 0x0002e20000000800 */
[----:B--2---:R-:W2:Y:S07]  /*102b0*/  LDSM.16.MT88.4 R28, [R173+0x4000] ;  /* 0x00400000ad1c783b */ /* 0x004eae0000004200 */
[----:B------:R4:W-:Y:S01]  /*102c0*/  MUFU.EX2 R24, R18 ;  /* 0x0000001200187308 */ /* 0x0009e20000000800 */
[----:B-1----:R-:W-:-:S07]  /*102d0*/  FFMA.FTZ R19, R83, c[0x0][0x2d0], -R0 ;  /* 0x0000b40053137a23 */ /* 0x002fce0000010800 */
[----:B------:R-:W1:Y:S07]  /*102e0*/  MUFU.EX2 R22, R17 ;  /* 0x0000001100167308 */ /* 0x000e6e0000000800 */
[----:B------:R-:W-:Y:S01]  /*102f0*/  HMMA.16816.F32.BF16 R144, R8, R26, R4 ;  /* 0x0000001a0890723c */ /* 0x000fe20000041804 */
[----:B----4-:R-:W-:-:S06]  /*10300*/  FFMA.FTZ R18, R82, c[0x0][0x2d0], -R0 ;  /* 0x0000b40052127a23 */ /* 0x010fcc0000010800 */
[--C-:B------:R-:W-:Y:S01]  /*10310*/  FFMA.FTZ R7, R80, c[0x0][0x2d0], -R0.reuse ;  /* 0x0000b40050077a23 */ /* 0x100fe20000010800 */
[----:B---3--:R-:W-:Y:S01]  /*10320*/  F2FP.BF16.PACK_AB R4, R23, R25 ;  /* 0x000000191704723e */ /* 0x008fe200000010ff */
[--C-:B------:R-:W-:Y:S01]  /*10330*/  FFMA.FTZ R5, R79, c[0x0][0x2d0], -R0.reuse ;  /* 0x0000b4004f057a23 */ /* 0x100fe20000010800 */
[----:B-1----:R-:W-:Y:S01]  /*10340*/  F2FP.BF16.PACK_AB R6, R22, R24 ;  /* 0x000000181606723e */ /* 0x002fe200000010ff */
[----:B------:R-:W-:Y:S01]  /*10350*/  FFMA.FTZ R17, R81, c[0x0][0x2d0], -R0 ;  /* 0x0000b40051117a23 */ /* 0x000fe20000010800 */
[----:B------:R-:W-:Y:S01]  /*10360*/  MUFU.EX2 R18, R18 ;  /* 0x0000001200127308 */ /* 0x000fe20000000800 */
[----:B------:R-:W-:Y:S02]  /*10370*/  FADD.FTZ R0, R25, R2 ;  /* 0x0000000219007221 */ /* 0x000fe40000010000 */
[----:B------:R-:W-:Y:S02]  /*10380*/  FADD.FTZ R2, R103, R3 ;  /* 0x0000000367027221 */ /* 0x000fe40000010000 */
[----:B------:R-:W-:-:S03]  /*10390*/  FADD.FTZ R0, R23, R0 ;  /* 0x0000000017007221 */ /* 0x000fc60000010000 */
[----:B------:R-:W-:Y:S01]  /*103a0*/  MUFU.EX2 R7, R7 ;  /* 0x0000000700077308 */ /* 0x000fe20000000800 */
[----:B------:R-:W-:Y:S02]  /*103b0*/  FADD.FTZ R0, R24, R0 ;  /* 0x0000000018007221 */ /* 0x000fe40000010000 */
[----:B------:R-:W1:Y:S02]  /*103c0*/  LDSM.16.MT88.4 R24, [R173+0x4800] ;  /* 0x00480000ad18783b */ /* 0x000e640000004200 */
[----:B------:R-:W-:-:S04]  /*103d0*/  FADD.FTZ R0, R22, R0 ;  /* 0x0000000016007221 */ /* 0x000fc80000010000 */
[----:B------:R-:W-:-:S04]  /*103e0*/  FADD.FTZ R0, R21, R0 ;  /* 0x0000000015007221 */ /* 0x000fc80000010000 */
[----:B------:R-:W-:Y:S02]  /*103f0*/  FADD.FTZ R3, R20, R0 ;  /* 0x0000000014037221 */ /* 0x000fe40000010000 */
[----:B--2---:R-:W-:Y:S01]  /*10400*/  HMMA.16816.F32.BF16 R20, R12, R28, RZ ;  /* 0x0000001c0c14723c */ /* 0x004fe200000418ff */
[----:B------:R-:W-:Y:S08]  /*10410*/  MUFU.EX2 R29, R36 ;  /* 0x00000024001d7308 */ /* 0x000ff00000000800 */
[----:B------:R-:W2:Y:S02]  /*10420*/  MUFU.EX2 R28, R35 ;  /* 0x00000023001c7308 */ /* 0x000ea40000000800 */
[----:B--2---:R-:W-:Y:S11]  /*10430*/  F2FP.BF16.PACK_AB R98, R28, R29 ;  /* 0x0000001d1c62723e */ /* 0x004ff600000010ff */
[----:B------:R-:W-:Y:S02]  /*10440*/  @!UPT UIADD3 URZ, URZ, URZ, URZ ;  /* 0x0000003f3f3ff290 */ /* 0x000fe4000fffe03f */
[----:B-1----:R-:W-:Y:S01]  /*10450*/  HMMA.16816.F32.BF16 R48, R8, R24, R20 ;  /* 0x000000180830723c */ /* 0x002fe20000041814 */
[----:B------:R-:W1:Y:S07]  /*10460*/  MUFU.EX2 R25, R19 ;  /* 0x0000001300197308 */ /* 0x000e6e0000000800 */
[----:B------:R-:W-:Y:S01]  /*10470*/  HMMA.16816.F32.BF16 R20, R12, R30, RZ ;  /* 0x0000001e0c14723c */ /* 0x000fe200000418ff */
[----:B------:R-:W2:Y:S01]  /*10480*/  MUFU.EX2 R24, R17 ;  /* 0x0000001100187308 */ /* 0x000ea20000000800 */
[----:B-1----:R-:W-:-:S07]  /*10490*/  FADD.FTZ R0, R25, R2 ;  /* 0x0000000219007221 */ /* 0x002fce0000010000 */
[----:B------:R1:W3:Y:S01]  /*104a0*/  MUFU.EX2 R19, R5 ;  /* 0x0000000500137308 */ /* 0x0002e20000000800 */
[----:B------:R-:W-:Y:S02]  /*104b0*/  FADD.FTZ R2, R18, R0 ;  /* 0x0000000012027221 */ /* 0x000fe40000010000 */
[----:B------:R-:W-:Y:S02]  /*104c0*/  FADD.FTZ R0, R29, R3 ;  /* 0x000000031d007221 */ /* 0x000fe40000010000 */
[----:B--2---:R-:W-:-:S03]  /*104d0*/  FADD.FTZ R2, R24, R2 ;  /* 0x0000000218027221 */ /* 0x004fc60000010000 */
[----:B------:R-:W2:Y:S01]  /*104e0*/  MUFU.EX2 R17, R32 ;  /* 0x0000002000117308 */ /* 0x000ea20000000800 */
[----:B------:R-:W-:Y:S02]  /*104f0*/  FADD.FTZ R206, R28, R0 ;  /* 0x000000001cce7221 */ /* 0x000fe40000010000 */
[C---:B------:R-:W-:Y:S01]  /*10500*/  FADD.FTZ R0, R7.reuse, R2 ;  /* 0x0000000207007221 */ /* 0x040fe20000010000 */
[----:B------:R-:W-:-:S03]  /*10510*/  F2FP.BF16.PACK_AB R7, R7, R24 ;  /* 0x000000180707723e */ /* 0x000fc600000010ff */
[----:B------:R-:W-:Y:S01]  /*10520*/  HMMA.16816.F32.BF16 R40, R8, R26, R20 ;  /* 0x0000001a0828723c */ /* 0x000fe20000041814 */
[----:B------:R-:W4:Y:S01]  /*10530*/  LDSM.16.MT88.4 R20, [R172+0x4000] ;  /* 0x00400000ac14783b */ /* 0x000f220000004200 */
[----:B-1----:R-:W-:Y:S01]  /*10540*/  F2FP.BF16.PACK_AB R5, R18, R25 ;  /* 0x000000191205723e */ /* 0x002fe200000010ff */
[----:B------:R-:W1:Y:S01]  /*10550*/  MUFU.EX2 R3, R34 ;  /* 0x0000002200037308 */ /* 0x000e620000000800 */
[----:B---3--:R-:W-:Y:S01]  /*10560*/  FADD.FTZ R0, R19, R0 ;  /* 0x0000000013007221 */ /* 0x008fe20000010000 */
[----:B--2---:R-:W-:-:S06]  /*10570*/  F2FP.BF16.PACK_AB R97, R17, R19 ;  /* 0x000000131161723e */ /* 0x004fcc00000010ff */
[----:B------:R-:W2:Y:S01]  /*10580*/  MUFU.EX2 R2, R33 ;  /* 0x0000002100027308 */ /* 0x000ea20000000800 */
[----:B------:R-:W-:-:S04]  /*10590*/  FADD.FTZ R0, R17, R0 ;  /* 0x0000000011007221 */ /* 0x000fc80000010000 */
[----:B-1----:R-:W-:Y:S01]  /*105a0*/  FADD.FTZ R0, R3, R0 ;  /* 0x0000000003007221 */ /* 0x002fe20000010000 */
[----:B--2---:R-:W-:-:S03]  /*105b0*/  F2FP.BF16.PACK_AB R99, R2, R3 ;  /* 0x000000030263723e */ /* 0x004fc600000010ff */
[----:B------:R-:W-:Y:S01]  /*105c0*/  FADD.FTZ R200, R2, R0 ;  /* 0x0000000002c87221 */ /* 0x000fe20000010000 */
[----:B------:R-:W-:-:S04]  /*105d0*/  IADD3 R0, R104, -0x2, RZ ;  /* 0xfffffffe68007810 */ /* 0x000fc80007ffe0ff */
[----:B------:R-:W-:Y:S01]  /*105e0*/  ISETP.GE.AND P0, PT, R0, R217, PT ;  /* 0x000000d90000720c */ /* 0x000fe20003f06270 */
[C---:B----4-:R-:W-:Y:S08]  /*105f0*/  HMMA.16816.F32.BF16 R24, R12.reuse, R20, RZ ;  /* 0x000000140c18723c */ /* 0x050ff000000418ff */
[----:B------:R-:W-:Y:S01]  /*10600*/  HMMA.16816.F32.BF16 R12, R12, R22, RZ ;  /* 0x000000160c0c723c */ /* 0x000fe200000418ff */
[----:B------:R-:W1:Y:S11]  /*10610*/  LDSM.16.MT88.4 R20, [R172+0x4800] ;  /* 0x00480000ac14783b */ /* 0x000e760000004200 */
[----:B------:R-:W-:Y:S04]  /*10620*/  @!UPT UIADD3 URZ, URZ, URZ, URZ ;  /* 0x0000003f3f3ff290 */ /* 0x000fe8000fffe03f */
[C---:B-1----:R-:W-:Y:S08]  /*10630*/  HMMA.16816.F32.BF16 R24, R8.reuse, R20, R24 ;  /* 0x000000140818723c */ /* 0x042ff00000041818 */
[----:B------:R-:W-:Y:S01]  /*10640*/  HMMA.16816.F32.BF16 R12, R8, R22, R12 ;  /* 0x00000016080c723c */ /* 0x000fe2000004180c */
        /* <DEDUP_REMOVED lines=13> */
[----:B------:R-:W2:Y:S03]  /*10720*/  LDSM.16.MT88.4 R132, [R169+0x1800] ;  /* 0x00180000a984783b */ /* 0x000ea60000004200 */
[C---:B-1----:R-:W-:Y:S08]  /*10730*/  HMMA.16816.F32.BF16 R44, R4.reuse, R8, R148 ;  /* 0x00000008042c723c */ /* 0x042ff00000041894 */
[----:B------:R-:W-:Y:S01]  /*10740*/  HMMA.16816.F32.BF16 R52, R4, R10, R52 ;  /* 0x0000000a0434723c */ /* 0x000fe20000041834 */
[----:B------:R-:W1:Y:S07]  /*10750*/  LDSM.16.MT88.4 R8, [R170+0x3000] ;  /* 0x00300000aa08783b */ /* 0x000e6e0000004200 */
[C---:B--2---:R-:W-:Y:S08]  /*10760*/  HMMA.16816.F32.BF16 R136, R96.reuse, R132, R136 ;  /* 0x000000846088723c */ /* 0x044ff00000041888 */
[----:B------:R-:W-:Y:S08]  /*10770*/  HMMA.16816.F32.BF16 R132, R96, R134, R20 ;  /* 0x000000866084723c */ /* 0x000ff00000041814 */
[C---:B-1----:R-:W-:Y:S08]  /*10780*/  HMMA.16816.F32.BF16 R56, R4.reuse, R8, R56 ;  /* 0x000000080438723c */ /* 0x042ff00000041838 */
[C---:B------:R-:W-:Y:S01]  /*10790*/  HMMA.16816.F32.BF16 R60, R4.reuse, R10, R60 ;  /* 0x0000000a043c723c */ /* 0x040fe2000004183c */
[----:B------:R-:W1:Y:S07]  /*107a0*/  LDSM.16.MT88.4 R8, [R173+0x3000] ;  /* 0x00300000ad08783b */ /* 0x000e6e0000004200 */
[C---:B-1----:R-:W-:Y:S01]  /*107b0*/  HMMA.16816.F32.BF16 R68, R4.reuse, R8, R124 ;  /* 0x000000080444723c */ /* 0x042fe2000004187c */
[----:B------:R-:W1:Y:S07]  /*107c0*/  LDSM.16.MT88.4 R124, [R170+0x1800] ;  /* 0x00180000aa7c783b */ /* 0x000e6e0000004200 */
[----:B------:R-:W-:Y:S01]  /*107d0*/  HMMA.16816.F32.BF16 R72, R4, R10, R108 ;  /* 0x0000000a0448723c */ /* 0x000fe2000004186c */
[----:B------:R-:W2:Y:S04]  /*107e0*/  LDSM.16.MT88.4 R8, [R172+0x3000] ;  /* 0x00300000ac08783b */ /* 0x000ea80000004200 */
[----:B------:R-:W3:Y:S03]  /*107f0*/  LDSM.16.MT88.4 R108, [R172+0x1800] ;  /* 0x00180000ac6c783b */ /* 0x000ee60000004200 */
[----:B-1----:R-:W-:Y:S08]  /*10800*/  HMMA.16816.F32.BF16 R128, R96, R124, R128 ;  /* 0x0000007c6080723c */ /* 0x002ff00000041880 */
[C---:B--2---:R-:W-:Y:S01]  /*10810*/  HMMA.16816.F32.BF16 R76, R4.reuse, R8, R116 ;  /* 0x00000008044c723c */ /* 0x044fe20000041874 */
[----:B------:R-:W1:Y:S07]  /*10820*/  LDSM.16.MT88.4 R116, [R173+0x1800] ;  /* 0x00180000ad74783b */ /* 0x000e6e0000004200 */
[----:B------:R-:W-:Y:S01]  /*10830*/  HMMA.16816.F32.BF16 R80, R4, R10, R64 ;  /* 0x0000000a0450723c */ /* 0x000fe20000041840 */
[----:B------:R-:W2:Y:S04]  /*10840*/  LDSM.16.MT88.4 R8, [R169+0x5000] ;  /* 0x00500000a908783b */ /* 0x000ea80000004200 */
[----:B------:R-:W-:Y:S03]  /*10850*/  LDSM.16.MT88.4 R64, [R172+0x3800] ;  /* 0x00380000ac40783b */ /* 0x000fe60000004200 */
[C---:B---3--:R-:W-:Y:S08]  /*10860*/  HMMA.16816.F32.BF16 R112, R96.reuse, R108, R112 ;  /* 0x0000006c6070723c */ /* 0x048ff00000041870 */
[C---:B------:R-:W-:Y:S08]  /*10870*/  HMMA.16816.F32.BF16 R108, R96.reuse, R110, R36 ;  /* 0x0000006e606c723c */ /* 0x040ff00000041824 */
[C---:B------:R-:W-:Y:S08]  /*10880*/  HMMA.16816.F32.BF16 R124, R96.reuse, R126, R28 ;  /* 0x0000007e607c723c */ /* 0x040ff0000004181c */
[----:B-1----:R-:W-:Y:S08]  /*10890*/  HMMA.16816.F32.BF16 R120, R96, R116, R120 ;  /* 0x000000746078723c */ /* 0x002ff00000041878 */
[C---:B--2---:R-:W-:Y:S08]  /*108a0*/  HMMA.16816.F32.BF16 R84, R4.reuse, R8, R84 ;  /* 0x000000080454723c */ /* 0x044ff00000041854 */
[----:B------:R-:W-:Y:S01]  /*108b0*/  HMMA.16816.F32.BF16 R88, R4, R10, R88 ;  /* 0x0000000a0458723c */ /* 0x000fe20000041858 */
[----:B------:R-:W1:Y:S07]  /*108c0*/  LDSM.16.MT88.4 R8, [R170+0x5000] ;  /* 0x00500000aa08783b */ /* 0x000e6e0000004200 */
        /* <DEDUP_REMOVED lines=9> */
[C---:B-1----:R-:W-:Y:S08]  /*10960*/  HMMA.16816.F32.BF16 R36, R96.reuse, R40, R44 ;  /* 0x000000286024723c */ /* 0x042ff0000004182c */
[C---:B--2---:R-:W-:Y:S01]  /*10970*/  HMMA.16816.F32.BF16 R44, R96.reuse, R48, R56 ;  /* 0x00000030602c723c */ /* 0x044fe20000041838 */
[----:B------:R-:W1:Y:S07]  /*10980*/  LDSM.16.MT88.4 R56, [R173+0x3800] ;  /* 0x00380000ad38783b */ /* 0x000e6e0000004200 */
[C---:B------:R-:W-:Y:S08]  /*10990*/  HMMA.16816.F32.BF16 R40, R96.reuse, R42, R52 ;  /* 0x0000002a6028723c */ /* 0x040ff00000041834 */
[C---:B------:R-:W-:Y:S08]  /*109a0*/  HMMA.16816.F32.BF16 R48, R96.reuse, R50, R60 ;  /* 0x000000326030723c */ /* 0x040ff0000004183c */
[C---:B------:R-:W-:Y:S08]  /*109b0*/  HMMA.16816.F32.BF16 R60, R96.reuse, R64, R76 ;  /* 0x00000040603c723c */ /* 0x040ff0000004184c */
[----:B------:R-:W-:Y:S01]  /*109c0*/  HMMA.16816.F32.BF16 R64, R96, R66, R80 ;  /* 0x000000426040723c */ /* 0x000fe20000041850 */
[----:B------:R-:W2:Y:S07]  /*109d0*/  LDSM.16.MT88.4 R80, [R170+0x5800] ;  /* 0x00580000aa50783b */ /* 0x000eae0000004200 */
[----:B---3--:R-:W-:Y:S08]  /*109e0*/  HMMA.16816.F32.BF16 R24, R4, R8, R24 ;  /* 0x000000080418723c */ /* 0x008ff00000041818 */
[C---:B-1----:R-:W-:Y:S08]  /*109f0*/  HMMA.16816.F32.BF16 R52, R96.reuse, R56, R68 ;  /* 0x000000386034723c */ /* 0x042ff00000041844 */
[----:B------:R-:W-:Y:S01]  /*10a00*/  HMMA.16816.F32.BF16 R56, R96, R58, R72 ;  /* 0x0000003a6038723c */ /* 0x000fe20000041848 */
[----:B------:R-:W1:Y:S07]  /*10a10*/  LDSM.16.MT88.4 R72, [R169+0x5800] ;  /* 0x00580000a948783b */ /* 0x000e6e0000004200 */
[----:B------:R-:W-:Y:S01]  /*10a20*/  HMMA.16816.F32.BF16 R12, R4, R10, R12 ;  /* 0x0000000a040c723c */ /* 0x000fe2000004180c */
[----:B------:R-:W3:Y:S07]  /*10a30*/  LDSM.16.MT88.4 R4, [R172+0x5800] ;  /* 0x00580000ac04783b */ /* 0x000eee0000004200 */
[C---:B--2---:R-:W-:Y:S08]  /*10a40*/  HMMA.16816.F32.BF16 R76, R96.reuse, R80, R92 ;  /* 0x00000050604c723c */ /* 0x044ff0000004185c */
[C---:B------:R-:W-:Y:S08]  /*10a50*/  HMMA.16816.F32.BF16 R80, R96.reuse, R82, R144 ;  /* 0x000000526050723c */ /* 0x040ff00000041890 */
[C---:B-1----:R-:W-:Y:S08]  /*10a60*/  HMMA.16816.F32.BF16 R68, R96.reuse, R72, R84 ;  /* 0x000000486044723c */ /* 0x042ff00000041854 */
[C---:B------:R-:W-:Y:S01]  /*10a70*/  HMMA.16816.F32.BF16 R72, R96.reuse, R74, R88 ;  /* 0x0000004a6048723c */ /* 0x040fe20000041858 */
[----:B------:R-:W1:Y:S07]  /*10a80*/  LDSM.16.MT88.4 R88, [R173+0x5800] ;  /* 0x00580000ad58783b */ /* 0x000e6e0000004200 */
[C---:B---3--:R-:W-:Y:S08]  /*10a90*/  HMMA.16816.F32.BF16 R92, R96.reuse, R4, R24 ;  /* 0x00000004605c723c */ /* 0x048ff00000041818 */
[C---:B-1----:R-:W-:Y:S08]  /*10aa0*/  HMMA.16816.F32.BF16 R84, R96.reuse, R88, R152 ;  /* 0x000000586054723c */ /* 0x042ff00000041898 */
[C---:B------:R-:W-:Y:S08]  /*10ab0*/  HMMA.16816.F32.BF16 R88, R96.reuse, R90, R148 ;  /* 0x0000005a6058723c */ /* 0x040ff00000041894 */
[----:B------:R-:W-:Y:S01]  /*10ac0*/  HMMA.16816.F32.BF16 R96, R96, R6, R12 ;  /* 0x000000066060723c */ /* 0x000fe2000004180c */
[----:B------:R-:W-:Y:S07]  /*10ad0*/  @!UPT UIADD3 URZ, URZ, URZ, URZ ;  /* 0x0000003f3f3ff290 */ /* 0x000fee000fffe03f */
[----:B------:R-:W-:Y:S11]  /*10ae0*/  @!P0 BRA `(.L_x_268) ;  /* 0x0000303000008947 */ /* 0x000ff60003800000 */
[----:B------:R-:W-:Y:S02]  /*10af0*/  MOV R194, R0 ;  /* 0x0000000000c27202 */ /* 0x000fe40000000f00 */
[----:B------:R-:W-:-:S02]  /*10b00*/  MOV R104, R16 ;  /* 0x0000001000687202 */ /* 0x000fc40000000f00 */
[----:B------:R-:W-:Y:S02]  /*10b10*/  MOV R103, R102 ;  /* 0x0000006600677202 */ /* 0x000fe40000000f00 */
.L_x_275:
[----:B------:R-:W-:Y:S04]  /*10b20*/  DEPBAR.LE SB0, 0x0 ;  /* 0x000080000000791a */ /* 0x000fe80000000000 */
[----:B------:R-:W-:Y:S01]  /*10b30*/  WARPSYNC 0xffffffff ;  /* 0xffffffff00007948 */ /* 0x000fe20003800000 */
[----:B------:R-:W-:Y:S01]  /*10b40*/  BAR.SYNC.DEFER_BLOCKING 0x0 ;  /* 0x0000000000007b1d */ /* 0x000fe20000010000 */
[----:B------:R-:W-:Y:S01]  /*10b50*/  SHF.R.S32.HI R0, RZ, 0x1f, R195 ;  /* 0x0000001fff007819 */ /* 0x000fe200000114c3 */
[----:B------:R-:W-:Y:S01]  /*10b60*/  IMAD.WIDE.U32 R2, R195, c[0x0][0x208], RZ ;  /* 0x00008200c3027a25 */ /* 0x000fe200078e00ff */
[----:B------:R-:W-:Y:S02]  /*10b70*/  ISETP.GE.AND P4, PT, R208, c[0x0][0x1d4], PT ;  /* 0x00007500d0007a0c */ /* 0x000fe40003f86270 */
[C---:B------:R-:W-:Y:S01]  /*10b80*/  ISETP.GE.AND P3, PT, R207.reuse, c[0x0][0x1d4], PT ;  /* 0x00007500cf007a0c */ /* 0x040fe20003f66270 */
[----:B------:R-:W-:Y:S01]  /*10b90*/  IMAD R0, R0, c[0x0][0x208], RZ ;  /* 0x0000820000007a24 */ /* 0x000fe200078e02ff */
[C---:B------:R-:W-:Y:S01]  /*10ba0*/  SHF.L.U64.HI R30, R208.reuse, 0x1, R223 ;  /* 0x00000001d01e7819 */ /* 0x040fe200000102df */
[----:B------:R-:W-:Y:S01]  /*10bb0*/  IMAD.SHL.U32 R23, R208, 0x2, RZ ;  /* 0x00000002d0177824 */ /* 0x000fe200078e00ff */
[----:B------:R-:W-:Y:S01]  /*10bc0*/  SHF.L.U64.HI R22, R207, 0x1, R224 ;  /* 0x00000001cf167819 */ /* 0x000fe200000102e0 */
[----:B------:R-:W-:Y:S01]  /*10bd0*/  IMAD R0, R195, c[0x0][0x20c], R0 ;  /* 0x00008300c3007a24 */ /* 0x000fe200078e0200 */
[C---:B------:R-:W-:Y:S01]  /*10be0*/  SHF.L.U64.HI R14, R210.reuse, 0x1, R211 ;  /* 0x00000001d20e7819 */ /* 0x040fe200000102d3 */
[----:B------:R-:W-:Y:S02]  /*10bf0*/  IMAD.SHL.U32 R15, R207, 0x2, RZ ;  /* 0x00000002cf0f7824 */ /* 0x000fe400078e00ff */
[----:B------:R-:W-:Y:S01]  /*10c00*/  IMAD.IADD R3, R3, 0x1, R0 ;  /* 0x0000000103037824 */ /* 0x000fe200078e0200 */
[----:B------:R-:W-:Y:S01]  /*10c10*/  SHF.R.S32.HI R0, RZ, 0x1f, R192 ;  /* 0x0000001fff007819 */ /* 0x000fe200000114c0 */
[----:B------:R-:W-:Y:S02]  /*10c20*/  IMAD.SHL.U32 R13, R210, 0x2, RZ ;  /* 0x00000002d20d7824 */ /* 0x000fe400078e00ff */
[----:B------:R-:W-:Y:S04]  /*10c30*/  IMAD.WIDE.U32 R2, R192, c[0x0][0x218], R2 ;  /* 0x00008600c0027a25 */ /* 0x000fe800078e0002 */
[----:B------:R-:W-:Y:S01]  /*10c40*/  IMAD R4, R0, c[0x0][0x218], RZ ;  /* 0x0000860000047a24 */ /* 0x000fe200078e02ff */
[----:B------:R-:W-:Y:S01]  /*10c50*/  IADD3 R0, P0, R226, R2, RZ ;  /* 0x00000002e2007210 */ /* 0x000fe20007f1e0ff */
[----:B------:R1:W2:Y:S02]  /*10c60*/  LDSM.16.M88.4 R32, [R175] ;  /* 0x00000000af20783b */ /* 0x0002a40000000200 */
[----:B------:R-:W-:Y:S02]  /*10c70*/  IMAD R4, R192, c[0x0][0x21c], R4 ;  /* 0x00008700c0047a24 */ /* 0x000fe400078e0204 */
[----:B------:R1:W3:Y:S03]  /*10c80*/  LDSM.16.M88.4 R8, [R168] ;  /* 0x00000000a808783b */ /* 0x0002e60000000200 */
[----:B------:R-:W-:Y:S01]  /*10c90*/  IADD3.X R2, R225, R3, R4, P0, !PT ;  /* 0x00000003e1027210 */ /* 0x000fe200007fe404 */
[----:B------:R1:W4:Y:S01]  /*10ca0*/  LDSM.16.M88.4 R16, [R168+0x800] ;  /* 0x00080000a810783b */ /* 0x0003220000000200 */
[C---:B------:R-:W-:Y:S03]  /*10cb0*/  LEA R5, P0, R0.reuse, c[0x0][0x1f8], 0x1 ;  /* 0x00007e0000057a11 */ /* 0x040fe600078008ff */
[----:B------:R1:W1:Y:S01]  /*10cc0*/  LDSM.16.M88.4 R24, [R168+0x1000] ;  /* 0x00100000a818783b */ /* 0x0002620000000200 */
[----:B------:R-:W-:Y:S03]  /*10cd0*/  LEA.HI.X R4, R0, c[0x0][0x1fc], R2, 0x1, P0 ;  /* 0x00007f0000047a11 */ /* 0x000fe600000f0c02 */
[----:B------:R1:W1:Y:S04]  /*10ce0*/  LDSM.16.M88.4 R144, [R168+0x1800] ;  /* 0x00180000a890783b */ /* 0x0002680000000200 */
[----:B------:R1:W1:Y:S04]  /*10cf0*/  LDSM.16.M88.4 R148, [R176] ;  /* 0x00000000b094783b */ /* 0x0002680000000200 */
[----:B------:R1:W1:Y:S04]  /*10d00*/  LDSM.16.M88.4 R152, [R179] ;  /* 0x00000000b398783b */ /* 0x0002680000000200 */
[----:B------:R1:W1:Y:S04]  /*10d10*/  LDSM.16.M88.4 R156, [R190] ;  /* 0x00000000be9c783b */ /* 0x0002680000000200 */
[----:B------:R1:W1:Y:S04]  /*10d20*/  LDSM.16.M88.4 R160, [R189] ;  /* 0x00000000bda0783b */ /* 0x0002680000000200 */
[----:B------:R1:W1:Y:S01]  /*10d30*/  LDSM.16.M88.4 R164, [R188] ;  /* 0x00000000bca4783b */ /* 0x0002620000000200 */
[----:B------:R-:W-:-:S05]  /*10d40*/  BRA.DIV ~URZ, `(.L_x_269) ;  /* 0x000084d27f007947 */ /* 0x000fca000b800000 */
[----:B------:R4:W3:Y:S02]  /*10d50*/  SHFL.IDX PT, R0, R4, RZ, 0x181f ;  /* 0x00181fff04007589 */ /* 0x0008e400000e0000 */
.L_x_349:
[----:B------:R-:W5:Y:S01]  /*10d60*/  SHFL.IDX PT, R3, R5, RZ, 0x181f ;  /* 0x00181fff05037589 */ /* 0x000f6200000e0000 */
[----:B------:R-:W-:Y:S01]  /*10d70*/  LOP3.LUT P1, RZ, R212, 0x10, RZ, 0xc0, !PT ;  /* 0x00000010d4ff7812 */ /* 0x000fe2000782c0ff */
[----:B------:R-:W-:Y:S03]  /*10d80*/  BSSY B0, `(.L_x_270) ;  /* 0x000013e000007945 */ /* 0x000fe60003800000 */
[----:B------:R-:W-:Y:S03]  /*10d90*/  SEL R102, RZ, 0x10, P1 ;  /* 0x00000010ff667807 */ /* 0x000fe60000800000 */
[----:B------:R4:W-:Y:S08]  /*10da0*/  SHFL.IDX PT, R12, R4, 0x1, 0x181f ;  /* 0x00381f00040c7f89 */ /* 0x0009f000000e0000 */
[----:B------:R3:W2:Y:S01]  /*10db0*/  SHFL.IDX PT, R2, R5, 0x1, 0x181f ;  /* 0x00381f0005027f89 */ /* 0x0006a200000e0000 */
[C---:B-----5:R-:W-:Y:S04]  /*10dc0*/  IADD3 R6, P0, R3.reuse, R13, RZ ;  /* 0x0000000d03067210 */ /* 0x060fe80007f1e0ff */
[C---:B---3--:R-:W-:Y:S02]  /*10dd0*/  IADD3.X R7, R0.reuse, R14, RZ, P0, !PT ;  /* 0x0000000e00077210 */ /* 0x048fe400007fe4ff */
[----:B----4-:R-:W-:Y:S03]  /*10de0*/  IADD3 R4, P0, R3, R15, RZ ;  /* 0x0000000f03047210 */ /* 0x010fe60007f1e0ff */
[----:B------:R3:W-:Y:S01]  /*10df0*/  LDGSTS.E.BYPASS.LTC128B.128 [R191+0x100], [R6.64], !P1 ;  /* 0x0010000006bf7fae */ /* 0x0007e2000c901d4a */
[----:B------:R-:W-:Y:S07]  /*10e00*/  IADD3.X R5, R0, R22, RZ, P0, !PT ;  /* 0x0000001600057210 */ /* 0x000fee00007fe4ff */
[----:B------:R4:W-:Y:S02]  /*10e10*/  LDGSTS.E.BYPASS.LTC128B.128 [R191+0x2100], [R4.64], !P3 ;  /* 0x0210000004bf7fae */ /* 0x0009e4000d901d4a */
[----:B----4-:R-:W-:Y:S02]  /*10e20*/  IADD3 R5, -R102, 0x10, RZ ;  /* 0x0000001066057810 */ /* 0x010fe40007ffe1ff */
[----:B------:R-:W-:Y:S02]  /*10e30*/  SEL R4, RZ, 0x10, P3 ;  /* 0x00000010ff047807 */ /* 0x000fe40001800000 */
[----:B------:R-:W-:Y:S02]  /*10e40*/  LOP3.LUT R5, R5, 0xf, RZ, 0xc0, !PT ;  /* 0x0000000f05057812 */ /* 0x000fe400078ec0ff */
[C---:B------:R-:W-:Y:S02]  /*10e50*/  ISETP.NE.U32.AND P5, PT, R4.reuse, RZ, PT ;  /* 0x000000ff0400720c */ /* 0x040fe40003fa5070 */
[----:B--2---:R-:W-:Y:S02]  /*10e60*/  IADD3 R20, P1, P0, R5, R2, R13 ;  /* 0x0000000205147210 */ /* 0x004fe4000783e00d */
[----:B------:R-:W-:Y:S02]  /*10e70*/  IADD3 R4, -R4, 0x10, RZ ;  /* 0x0000001004047810 */ /* 0x000fe40007ffe1ff */
[----:B------:R-:W-:Y:S02]  /*10e80*/  IADD3.X R21, RZ, R12, R14, P1, P0 ;  /* 0x0000000cff157210 */ /* 0x000fe40000fe040e */
[----:B------:R-:W-:Y:S02]  /*10e90*/  IADD3 R14, P2, R3, R23, RZ ;  /* 0x00000017030e7210 */ /* 0x000fe40007f5e0ff */
[----:B------:R-:W-:Y:S02]  /*10ea0*/  LOP3.LUT R4, R4, 0xf, RZ, 0xc0, !PT ;  /* 0x0000000f04047812 */ /* 0x000fe400078ec0ff */
[----:B------:R-:W-:Y:S02]  /*10eb0*/  SEL R13, RZ, 0x10, P4 ;  /* 0x00000010ff0d7807 */ /* 0x000fe40002000000 */
[----:B------:R-:W-:Y:S02]  /*10ec0*/  IADD3 R28, P1, P0, R4, R2, R15 ;  /* 0x00000002041c7210 */ /* 0x000fe4000783e00f */
[----:B------:R-:W-:Y:S02]  /*10ed0*/  IADD3.X R15, R0, R30, RZ, P2, !PT ;  /* 0x0000001e000f7210 */ /* 0x000fe400017fe4ff */
[C---:B------:R-:W-:Y:S02]  /*10ee0*/  IADD3 R4, -R13.reuse, 0x10, RZ ;  /* 0x000000100d047810 */ /* 0x040fe40007ffe1ff */
[----:B------:R-:W-:Y:S01]  /*10ef0*/  ISETP.NE.U32.AND P2, PT, R102, RZ, PT ;  /* 0x000000ff6600720c */ /* 0x000fe20003f45070 */
[----:B------:R2:W-:Y:S01]  /*10f00*/  LDGSTS.E.BYPASS.LTC128B.128 [R191+0x4100], [R14.64], !P4 ;  /* 0x041000000ebf7fae */ /* 0x0005e2000e101d4a */
[----:B------:R-:W-:Y:S02]  /*10f10*/  LOP3.LUT R4, R4, 0xf, RZ, 0xc0, !PT ;  /* 0x0000000f04047812 */ /* 0x000fe400078ec0ff */
[----:B------:R-:W-:Y:S02]  /*10f20*/  IADD3.X R29, RZ, R12, R22, P1, P0 ;  /* 0x0000000cff1d7210 */ /* 0x000fe40000fe0416 */
[----:B------:R-:W-:Y:S02]  /*10f30*/  IADD3 R2, P1, P0, R4, R2, R23 ;  /* 0x0000000204027210 */ /* 0x000fe4000783e017 */
[C---:B---3--:R-:W-:Y:S03]  /*10f40*/  HMMA.16816.F32.BF16 R4, R32.reuse, R8, RZ ;  /* 0x000000082004723c */ /* 0x048fe600000418ff */
[----:B------:R-:W-:Y:S02]  /*10f50*/  IADD3.X R3, RZ, R12, R30, P1, P0 ;  /* 0x0000000cff037210 */ /* 0x000fe40000fe041e */
[----:B------:R3:W-:Y:S01]  /*10f60*/  LDGSTS.E.BYPASS.LTC128B.128.ZFILL [R191+0x1100], [R20.64], P2 ;  /* 0x0110000014bf7fae */ /* 0x0007e20009141d4a */
[----:B------:R-:W-:Y:S02]  /*10f70*/  ISETP.NE.U32.AND P0, PT, R13, RZ, PT ;  /* 0x000000ff0d00720c */ /* 0x000fe40003f05070 */
[C---:B------:R-:W-:Y:S05]  /*10f80*/  HMMA.16816.F32.BF16 R8, R32.reuse, R10, RZ ;  /* 0x0000000a2008723c */ /* 0x040fea00000418ff */
[----:B------:R4:W-:Y:S03]  /*10f90*/  LDGSTS.E.BYPASS.LTC128B.128.ZFILL [R191+0x3100], [R28.64], P5 ;  /* 0x031000001cbf7fae */ /* 0x0009e6000a941d4a */
[C---:B--2---:R-:W-:Y:S05]  /*10fa0*/  HMMA.16816.F32.BF16 R12, R32.reuse, R16, RZ ;  /* 0x00000010200c723c */ /* 0x044fea00000418ff */
[----:B------:R2:W-:Y:S01]  /*10fb0*/  LDGSTS.E.BYPASS.LTC128B.128.ZFILL [R191+0x5100], [R2.64], P0 ;  /* 0x0510000002bf7fae */ /* 0x0005e20008141d4a */
[----:B------:R-:W-:Y:S02]  /*10fc0*/  ISETP.GT.AND P0, PT, R194, R217, PT ;  /* 0x000000d9c200720c */ /* 0x000fe40003f04270 */
[C---:B------:R-:W-:Y:S05]  /*10fd0*/  HMMA.16816.F32.BF16 R16, R32.reuse, R18, RZ ;  /* 0x000000122010723c */ /* 0x040fea00000418ff */
[----:B------:R-:W0:Y:S03]  /*10fe0*/  LDGDEPBAR ;  /* 0x00000000000079af */ /* 0x000e260000000000 */
[C---:B-1-3--:R-:W-:Y:S08]  /*10ff0*/  HMMA.16816.F32.BF16 R20, R32.reuse, R24, RZ ;  /* 0x000000182014723c */ /* 0x04aff000000418ff */
[C---:B------:R-:W-:Y:S08]  /*11000*/  HMMA.16816.F32.BF16 R24, R32.reuse, R26, RZ ;  /* 0x0000001a2018723c */ /* 0x040ff000000418ff */
[C---:B----4-:R-:W-:Y:S08]  /*11010*/  HMMA.16816.F32.BF16 R28, R32.reuse, R144, RZ ;  /* 0x00000090201c723c */ /* 0x050ff000000418ff */
[----:B------:R-:W-:Y:S01]  /*11020*/  HMMA.16816.F32.BF16 R32, R32, R146, RZ ;  /* 0x000000922020723c */ /* 0x000fe200000418ff */
[----:B------:R-:W-:Y:S07]  /*11030*/  LDSM.16.M88.4 R144, [R178] ;  /* 0x00000000b290783b */ /* 0x000fee0000000200 */
[C---:B------:R-:W-:Y:S08]  /*11040*/  HMMA.16816.F32.BF16 R4, R148.reuse, R152, R4 ;  /* 0x000000989404723c */ /* 0x040ff00000041804 */
[C---:B------:R-:W-:Y:S01]  /*11050*/  HMMA.16816.F32.BF16 R8, R148.reuse, R154, R8 ;  /* 0x0000009a9408723c */ /* 0x040fe20000041808 */
[----:B------:R-:W1:Y:S07]  /*11060*/  LDSM.16.M88.4 R152, [R174] ;  /* 0x00000000ae98783b */ /* 0x000e6e0000000200 */
[C---:B------:R-:W-:Y:S08]  /*11070*/  HMMA.16816.F32.BF16 R12, R148.reuse, R156, R12 ;  /* 0x0000009c940c723c */ /* 0x040ff0000004180c */
[C---:B------:R-:W-:Y:S01]  /*11080*/  HMMA.16816.F32.BF16 R16, R148.reuse, R158, R16 ;  /* 0x0000009e9410723c */ /* 0x040fe20000041810 */
[----:B------:R-:W3:Y:S07]  /*11090*/  LDSM.16.M88.4 R156, [R174+0x800] ;  /* 0x00080000ae9c783b */ /* 0x000eee0000000200 */
[C---:B------:R-:W-:Y:S08]  /*110a0*/  HMMA.16816.F32.BF16 R20, R148.reuse, R160, R20 ;  /* 0x000000a09414723c */ /* 0x040ff00000041814 */
[C---:B------:R-:W-:Y:S01]  /*110b0*/  HMMA.16816.F32.BF16 R24, R148.reuse, R162, R24 ;  /* 0x000000a29418723c */ /* 0x040fe20000041818 */
[----:B------:R-:W-:Y:S07]  /*110c0*/  LDSM.16.M88.4 R160, [R174+0x1800] ;  /* 0x00180000aea0783b */ /* 0x000fee0000000200 */
[C---:B------:R-:W-:Y:S08]  /*110d0*/  HMMA.16816.F32.BF16 R28, R148.reuse, R164, R28 ;  /* 0x000000a4941c723c */ /* 0x040ff0000004181c */
[----:B------:R-:W-:Y:S01]  /*110e0*/  HMMA.16816.F32.BF16 R32, R148, R166, R32 ;  /* 0x000000a69420723c */ /* 0x000fe20000041820 */
[----:B------:R-:W4:Y:S07]  /*110f0*/  LDSM.16.M88.4 R148, [R174+0x1000] ;  /* 0x00100000ae94783b */ /* 0x000f2e0000000200 */
[C---:B-1----:R-:W-:Y:S08]  /*11100*/  HMMA.16816.F32.BF16 R4, R144.reuse, R152, R4 ;  /* 0x000000989004723c */ /* 0x042ff00000041804 */
[C---:B------:R-:W-:Y:S01]  /*11110*/  HMMA.16816.F32.BF16 R8, R144.reuse, R154, R8 ;  /* 0x0000009a9008723c */ /* 0x040fe20000041808 */
[----:B------:R-:W-:Y:S07]  /*11120*/  LDSM.16.M88.4 R152, [R171] ;  /* 0x00000000ab98783b */ /* 0x000fee0000000200 */
[C---:B---3--:R-:W-:Y:S08]  /*11130*/  HMMA.16816.F32.BF16 R12, R144.reuse, R156, R12 ;  /* 0x0000009c900c723c */ /* 0x048ff0000004180c */
[C---:B------:R-:W-:Y:S01]  /*11140*/  HMMA.16816.F32.BF16 R16, R144.reuse, R158, R16 ;  /* 0x0000009e9010723c */ /* 0x040fe20000041810 */
[----:B------:R-:W-:Y:S07]  /*11150*/  LDSM.16.M88.4 R156, [R171+0x800] ;  /* 0x00080000ab9c783b */ /* 0x000fee0000000200 */
[C---:B----4-:R-:W-:Y:S08]  /*11160*/  HMMA.16816.F32.BF16 R20, R144.reuse, R148, R20 ;  /* 0x000000949014723c */ /* 0x050ff00000041814 */
[C---:B------:R-:W-:Y:S01]  /*11170*/  HMMA.16816.F32.BF16 R24, R144.reuse, R150, R24 ;  /* 0x000000969018723c */ /* 0x040fe20000041818 */
[----:B------:R-:W1:Y:S07]  /*11180*/  LDSM.16.M88.4 R148, [R177] ;  /* 0x00000000b194783b */ /* 0x000e6e0000000200 */
[C---:B------:R-:W-:Y:S08]  /*11190*/  HMMA.16816.F32.BF16 R28, R144.reuse, R160, R28 ;  /* 0x000000a0901c723c */ /* 0x040ff0000004181c */
[----:B------:R-:W-:Y:S01]  /*111a0*/  HMMA.16816.F32.BF16 R32, R144, R162, R32 ;  /* 0x000000a29020723c */ /* 0x000fe20000041820 */
[----:B------:R-:W3:Y:S08]  /*111b0*/  LDSM.16.M88.4 R144, [R171+0x1000] ;  /* 0x00100000ab90783b */ /* 0x000ef00000000200 */
[----:B------:R-:W4:Y:S01]  /*111c0*/  LDSM.16.M88.4 R160, [R171+0x1800] ;  /* 0x00180000aba0783b */ /* 0x000f220000000200 */
[C---:B-1----:R-:W-:Y:S08]  /*111d0*/  HMMA.16816.F32.BF16 R4, R148.reuse, R152, R4 ;  /* 0x000000989404723c */ /* 0x042ff00000041804 */
[C---:B------:R-:W-:Y:S01]  /*111e0*/  HMMA.16816.F32.BF16 R8, R148.reuse, R154, R8 ;  /* 0x0000009a9408723c */ /* 0x040fe20000041808 */
[----:B------:R-:W-:Y:S07]  /*111f0*/  LDSM.16.M88.4 R152, [R168+0x2000] ;  /* 0x00200000a898783b */ /* 0x000fee0000000200 */
[C---:B------:R-:W-:Y:S08]  /*11200*/  HMMA.16816.F32.BF16 R12, R148.reuse, R156, R12 ;  /* 0x0000009c940c723c */ /* 0x040ff0000004180c */
[C---:B------:R-:W-:Y:S01]  /*11210*/  HMMA.16816.F32.BF16 R16, R148.reuse, R158, R16 ;  /* 0x0000009e9410723c */ /* 0x040fe20000041810 */
[----:B------:R-:W-:Y:S07]  /*11220*/  LDSM.16.M88.4 R156, [R168+0x2800] ;  /* 0x00280000a89c783b */ /* 0x000fee0000000200 */
[C---:B---3--:R-:W-:Y:S08]  /*11230*/  HMMA.16816.F32.BF16 R20, R148.reuse, R144, R20 ;  /* 0x000000909414723c */ /* 0x048ff00000041814 */
[C---:B------:R-:W-:Y:S01]  /*11240*/  HMMA.16816.F32.BF16 R24, R148.reuse, R146, R24 ;  /* 0x000000929418723c */ /* 0x040fe20000041818 */
[----:B------:R-:W1:Y:S07]  /*11250*/  LDSM.16.M88.4 R144, [R175+0x4000] ;  /* 0x00400000af90783b */ /* 0x000e6e0000000200 */
[C---:B----4-:R-:W-:Y:S08]  /*11260*/  HMMA.16816.F32.BF16 R28, R148.reuse, R160, R28 ;  /* 0x000000a0941c723c */ /* 0x050ff0000004181c */
[----:B------:R-:W-:Y:S01]  /*11270*/  HMMA.16816.F32.BF16 R32, R148, R162, R32 ;  /* 0x000000a29420723c */ /* 0x000fe20000041820 */
[----:B------:R-:W3:Y:S08]  /*11280*/  LDSM.16.M88.4 R148, [R168+0x3000] ;  /* 0x00300000a894783b */ /* 0x000ef00000000200 */
[----:B------:R-:W4:Y:S01]  /*11290*/  LDSM.16.M88.4 R160, [R168+0x3800] ;  /* 0x00380000a8a0783b */ /* 0x000f220000000200 */
[C---:B-1----:R-:W-:Y:S08]  /*112a0*/  HMMA.16816.F32.BF16 R4, R144.reuse, R152, R4 ;  /* 0x000000989004723c */ /* 0x042ff00000041804 */
[C---:B------:R-:W-:Y:S01]  /*112b0*/  HMMA.16816.F32.BF16 R8, R144.reuse, R154, R8 ;  /* 0x0000009a9008723c */ /* 0x040fe20000041808 */
[----:B------:R-:W-:Y:S07]  /*112c0*/  LDSM.16.M88.4 R152, [R187] ;  /* 0x00000000bb98783b */ /* 0x000fee0000000200 */
[C---:B------:R-:W-:Y:S08]  /*112d0*/  HMMA.16816.F32.BF16 R12, R144.reuse, R156, R12 ;  /* 0x0000009c900c723c */ /* 0x040ff0000004180c */
[C---:B------:R-:W-:Y:S01]  /*112e0*/  HMMA.16816.F32.BF16 R16, R144.reuse, R158, R16 ;  /* 0x0000009e9010723c */ /* 0x040fe20000041810 */
[----:B------:R-:W-:Y:S07]  /*112f0*/  LDSM.16.M88.4 R156, [R186] ;  /* 0x00000000ba9c783b */ /* 0x000fee0000000200 */
[C---:B---3--:R-:W-:Y:S08]  /*11300*/  HMMA.16816.F32.BF16 R20, R144.reuse, R148, R20 ;  /* 0x000000949014723c */ /* 0x048ff00000041814 */
[C---:B------:R-:W-:Y:S01]  /*11310*/  HMMA.16816.F32.BF16 R24, R144.reuse, R150, R24 ;  /* 0x000000969018723c */ /* 0x040fe20000041818 */
[----:B------:R-:W1:Y:S07]  /*11320*/  LDSM.16.M88.4 R148, [R176+0x4000] ;  /* 0x00400000b094783b */ /* 0x000e6e0000000200 */
[C---:B----4-:R-:W-:Y:S08]  /*11330*/  HMMA.16816.F32.BF16 R28, R144.reuse, R160, R28 ;  /* 0x000000a0901c723c */ /* 0x050ff0000004181c */
[----:B------:R-:W-:Y:S01]  /*11340*/  HMMA.16816.F32.BF16 R32, R144, R162, R32 ;  /* 0x000000a29020723c */ /* 0x000fe20000041820 */
[----:B------:R-:W3:Y:S08]  /*11350*/  LDSM.16.M88.4 R144, [R185] ;  /* 0x00000000b990783b */ /* 0x000ef00000000200 */
[----:B------:R-:W4:Y:S01]  /*11360*/  LDSM.16.M88.4 R160, [R184] ;  /* 0x00000000b8a0783b */ /* 0x000f220000000200 */
        /* <DEDUP_REMOVED lines=51> */
[----:B------:R-:W-:Y:S01]  /*116a0*/  LDSM.16.M88.4 R160, [R174+0x4000] ;  /* 0x00400000aea0783b */ /* 0x000fe20000000200 */
[C---:B-1----:R-:W-:Y:S08]  /*116b0*/  HMMA.16816.F32.BF16 R4, R148.reuse, R152, R4 ;  /* 0x000000989404723c */ /* 0x042ff00000041804 */
[C---:B------:R-:W-:Y:S01]  /*116c0*/  HMMA.16816.F32.BF16 R8, R148.reuse, R154, R8 ;  /* 0x0000009a9408723c */ /* 0x040fe20000041808 */
[----:B------:R-:W1:Y:S07]  /*116d0*/  LDSM.16.M88.4 R152, [R180] ;  /* 0x00000000b498783b */ /* 0x000e6e0000000200 */
[C---:B------:R-:W-:Y:S08]  /*116e0*/  HMMA.16816.F32.BF16 R12, R148.reuse, R156, R12 ;  /* 0x0000009c940c723c */ /* 0x040ff0000004180c */
[C---:B------:R-:W-:Y:S01]  /*116f0*/  HMMA.16816.F32.BF16 R16, R148.reuse, R158, R16 ;  /* 0x0000009e9410723c */ /* 0x040fe20000041810 */
[----:B------:R-:W4:Y:S07]  /*11700*/  LDSM.16.M88.4 R156, [R178+0x8000] ;  /* 0x00800000b29c783b */ /* 0x000f2e0000000200 */
[C---:B---3--:R-:W-:Y:S08]  /*11710*/  HMMA.16816.F32.BF16 R20, R148.reuse, R144, R20 ;  /* 0x000000909414723c */ /* 0x048ff00000041814 */
[C---:B------:R-:W-:Y:S01]  /*11720*/  HMMA.16816.F32.BF16 R24, R148.reuse, R146, R24 ;  /* 0x000000929418723c */ /* 0x040fe20000041818 */
[----:B------:R-:W3:Y:S07]  /*11730*/  LDSM.16.M88.4 R144, [R174+0x4800] ;  /* 0x00480000ae90783b */ /* 0x000eee0000000200 */
[C---:B-1----:R-:W-:Y:S08]  /*11740*/  HMMA.16816.F32.BF16 R28, R148.reuse, R152, R28 ;  /* 0x00000098941c723c */ /* 0x042ff0000004181c */
[----:B------:R-:W-:Y:S01]  /*11750*/  HMMA.16816.F32.BF16 R32, R148, R154, R32 ;  /* 0x0000009a9420723c */ /* 0x000fe20000041820 */
[----:B------:R-:W1:Y:S07]  /*11760*/  LDSM.16.M88.4 R148, [R174+0x5000] ;  /* 0x00500000ae94783b */ /* 0x000e6e0000000200 */
[C---:B----4-:R-:W-:Y:S01]  /*11770*/  HMMA.16816.F32.BF16 R4, R156.reuse, R160, R4 ;  /* 0x000000a09c04723c */ /* 0x050fe20000041804 */
[----:B------:R-:W4:Y:S07]  /*11780*/  LDSM.16.M88.4 R152, [R174+0x5800] ;  /* 0x00580000ae98783b */ /* 0x000f2e0000000200 */
[C---:B------:R-:W-:Y:S01]  /*11790*/  HMMA.16816.F32.BF16 R8, R156.reuse, R162, R8 ;  /* 0x000000a29c08723c */ /* 0x040fe20000041808 */
[----:B------:R-:W-:Y:S07]  /*117a0*/  LDSM.16.M88.4 R160, [R171+0x4000] ;  /* 0x00400000aba0783b */ /* 0x000fee0000000200 */
[C---:B---3--:R-:W-:Y:S08]  /*117b0*/  HMMA.16816.F32.BF16 R12, R156.reuse, R144, R12 ;  /* 0x000000909c0c723c */ /* 0x048ff0000004180c */
[C---:B------:R-:W-:Y:S01]  /*117c0*/  HMMA.16816.F32.BF16 R16, R156.reuse, R146, R16 ;  /* 0x000000929c10723c */ /* 0x040fe20000041810 */
[----:B------:R-:W3:Y:S07]  /*117d0*/  LDSM.16.M88.4 R144, [R177+0x8000] ;  /* 0x00800000b190783b */ /* 0x000eee0000000200 */
[C---:B-1----:R-:W-:Y:S08]  /*117e0*/  HMMA.16816.F32.BF16 R20, R156.reuse, R148, R20 ;  /* 0x000000949c14723c */ /* 0x042ff00000041814 */
[C---:B------:R-:W-:Y:S01]  /*117f0*/  HMMA.16816.F32.BF16 R24, R156.reuse, R150, R24 ;  /* 0x000000969c18723c */ /* 0x040fe20000041818 */
[----:B------:R-:W1:Y:S07]  /*11800*/  LDSM.16.M88.4 R148, [R171+0x4800] ;  /* 0x00480000ab94783b */ /* 0x000e6e0000000200 */
[C---:B----4-:R-:W-:Y:S08]  /*11810*/  HMMA.16816.F32.BF16 R28, R156.reuse, R152, R28 ;  /* 0x000000989c1c723c */ /* 0x050ff0000004181c */
[----:B------:R-:W-:Y:S08]  /*11820*/  HMMA.16816.F32.BF16 R32, R156, R154, R32 ;  /* 0x0000009a9c20723c */ /* 0x000ff00000041820 */
[C---:B---3--:R-:W-:Y:S08]  /*11830*/  HMMA.16816.F32.BF16 R4, R144.reuse, R160, R4 ;  /* 0x000000a09004723c */ /* 0x048ff00000041804 */
[C---:B------:R-:W-:Y:S08]  /*11840*/  HMMA.16816.F32.BF16 R8, R144.reuse, R162, R8 ;  /* 0x000000a29008723c */ /* 0x040ff00000041808 */
[C---:B-1----:R-:W-:Y:S08]  /*11850*/  HMMA.16816.F32.BF16 R12, R144.reuse, R148, R12 ;  /* 0x00000094900c723c */ /* 0x042ff0000004180c */
[----:B------:R-:W-:Y:S01]  /*11860*/  FMUL.FTZ R0, R4, c[0x0][0x320] ;  /* 0x0000c80004007a20 */ /* 0x000fe20000410000 */
[C---:B------:R-:W-:Y:S03]  /*11870*/  HMMA.16816.F32.BF16 R16, R144.reuse, R150, R16 ;  /* 0x000000969010723c */ /* 0x040fe60000041810 */
[----:B------:R1:W3:Y:S04]  /*11880*/  MUFU.TANH R161, R0 ;  /* 0x0000000000a17308 */ /* 0x0002e80000002400 */
[----:B------:R-:W-:Y:S02]  /*11890*/  FMUL.FTZ R10, R10, c[0x0][0x320] ;  /* 0x0000c8000a0a7a20 */ /* 0x000fe40000410000 */
[----:B--2---:R-:W-:Y:S04]  /*118a0*/  FMUL.FTZ R3, R11, c[0x0][0x320] ;  /* 0x0000c8000b037a20 */ /* 0x004fe80000410000 */
[----:B------:R-:W2:Y:S02]  /*118b0*/  MUFU.TANH R165, R10 ;  /* 0x0000000a00a57308 */ /* 0x000ea40000002400 */
[----:B------:R-:W-:Y:S08]  /*118c0*/  FMUL.FTZ R2, R12, c[0x0][0x320] ;  /* 0x0000c8000c027a20 */ /* 0x000ff00000410000 */
[----:B------:R-:W4:Y:S01]  /*118d0*/  MUFU.TANH R157, R2 ;  /* 0x00000002009d7308 */ /* 0x000f220000002400 */
[----:B-1----:R-:W-:Y:S09]  /*118e0*/  FMUL.FTZ R0, R5, c[0x0][0x320] ;  /* 0x0000c80005007a20 */ /* 0x002ff20000410000 */
[----:B------:R1:W1:Y:S10]  /*118f0*/  MUFU.TANH R164, R0 ;  /* 0x0000000000a47308 */ /* 0x0002740000002400 */
[----:B------:R5:W2:Y:S01]  /*11900*/  MUFU.TANH R163, R3 ;  /* 0x0000000300a37308 */ /* 0x000aa20000002400 */
[----:B-1----:R-:W-:Y:S09]  /*11910*/  FMUL.FTZ R0, R6, c[0x0][0x320] ;  /* 0x0000c80006007a20 */ /* 0x002ff20000410000 */
[----:B------:R1:W1:Y:S01]  /*11920*/  MUFU.TANH R166, R0 ;  /* 0x0000000000a67308 */ /* 0x0002620000002400 */
[----:B-----5:R-:W-:Y:S09]  /*11930*/  FMUL.FTZ R3, R19, c[0x0][0x320] ;  /* 0x0000c80013037a20 */ /* 0x020ff20000410000 */
[----:B------:R-:W2:Y:S01]  /*11940*/  MUFU.TANH R153, R3 ;  /* 0x0000000300997308 */ /* 0x000ea20000002400 */
[----:B-1----:R-:W-:Y:S02]  /*11950*/  FMUL.FTZ R0, R7, c[0x0][0x320] ;  /* 0x0000c80007007a20 */ /* 0x002fe40000410000 */
[----:B------:R-:W1:Y:S07]  /*11960*/  LDSM.16.M88.4 R4, [R171+0x5000] ;  /* 0x00500000ab04783b */ /* 0x000e6e0000000200 */
[----:B------:R5:W1:Y:S02]  /*11970*/  MUFU.TANH R167, R0 ;  /* 0x0000000000a77308 */ /* 0x000a640000002400 */
[----:B-----5:R-:W-:Y:S08]  /*11980*/  FMUL.FTZ R0, R8, c[0x0][0x320] ;  /* 0x0000c80008007a20 */ /* 0x020ff00000410000 */
[----:B------:R5:W2:Y:S01]  /*11990*/  MUFU.TANH R162, R0 ;  /* 0x0000000000a27308 */ /* 0x000aa20000002400 */
[C---:B-1----:R-:W-:Y:S07]  /*119a0*/  HMMA.16816.F32.BF16 R20, R144.reuse, R4, R20 ;  /* 0x000000049014723c */ /* 0x042fee0000041814 */
[----:B------:R-:W-:Y:S01]  /*119b0*/  FMUL.FTZ R4, R18, c[0x0][0x320] ;  /* 0x0000c80012047a20 */ /* 0x000fe20000410000 */
[C---:B------:R-:W-:Y:S03]  /*119c0*/  HMMA.16816.F32.BF16 R24, R144.reuse, R6, R24 ;  /* 0x000000069018723c */ /* 0x040fe60000041818 */
[----:B------:R-:W1:Y:S01]  /*119d0*/  MUFU.TANH R154, R4 ;  /* 0x00000004009a7308 */ /* 0x000e620000002400 */
[----:B-----5:R-:W-:Y:S02]  /*119e0*/  FMUL.FTZ R0, R9, c[0x0][0x320] ;  /* 0x0000c80009007a20 */ /* 0x020fe40000410000 */
[----:B------:R-:W5:Y:S02]  /*119f0*/  LDSM.16.M88.4 R8, [R171+0x5800] ;  /* 0x00580000ab08783b */ /* 0x000f640000000200 */
[----:B------:R-:W-:Y:S05]  /*11a00*/  DEPBAR.LE SB0, 0x0 ;  /* 0x000080000000791a */ /* 0x000fea0000000000 */
[----:B------:R1:W1:Y:S01]  /*11a10*/  MUFU.TANH R160, R0 ;  /* 0x0000000000a07308 */ /* 0x0002620000002400 */
[----:B------:R-:W-:Y:S02]  /*11a20*/  BAR.SYNC.DEFER_BLOCKING 0x0 ;  /* 0x0000000000007b1d */ /* 0x000fe40000010000 */
[----:B------:R-:W-:Y:S07]  /*11a30*/  FMUL.FTZ R2, R21, c[0x0][0x320] ;  /* 0x0000c80015027a20 */ /* 0x000fee0000410000 */
[----:B------:R-:W2:Y:S01]  /*11a40*/  MUFU.TANH R148, R2 ;  /* 0x0000000200947308 */ /* 0x000ea20000002400 */
[----:B-1----:R-:W-:Y:S09]  /*11a50*/  FMUL.FTZ R0, R13, c[0x0][0x320] ;  /* 0x0000c8000d007a20 */ /* 0x002ff20000410000 */
[----:B------:R1:W1:Y:S01]  /*11a60*/  MUFU.TANH R156, R0 ;  /* 0x00000000009c7308 */ /* 0x0002620000002400 */
[C---:B-----5:R-:W-:Y:S08]  /*11a70*/  HMMA.16816.F32.BF16 R28, R144.reuse, R8, R28 ;  /* 0x00000008901c723c */ /* 0x060ff0000004181c */
[----:B------:R-:W-:Y:S04]  /*11a80*/  HMMA.16816.F32.BF16 R32, R144, R10, R32 ;  /* 0x0000000a9020723c */ /* 0x000fe80000041820 */
[----:B-1----:R-:W-:Y:S04]  /*11a90*/  FMUL.FTZ R0, R14, c[0x0][0x320] ;  /* 0x0000c8000e007a20 */ /* 0x002fe80000410000 */
        /* <DEDUP_REMOVED lines=39> */
[----:B------:R-:W-:Y:S01]  /*11d10*/  ISETP.GT.AND P0, PT, R213, 0x3f, PT ;  /* 0x0000003fd500780c */ /* 0x000fe20003f04270 */
[----:B------:R-:W-:Y:S01]  /*11d20*/  IMAD R2, R194, 0x40, R234 ;  /* 0x00000040c2027824 */ /* 0x000fe200078e02ea */
[----:B------:R-:W-:Y:S01]  /*11d30*/  SHF.L.U64.HI R14, R208, 0x1, R223 ;  /* 0x00000001d00e7819 */ /* 0x000fe200000102df */
[----:B------:R-:W-:Y:S01]  /*11d40*/  IMAD.MOV.U32 R192, RZ, RZ, RZ ;  /* 0x000000ffffc07224 */ /* 0x000fe200078e00ff */
[----:B------:R-:W-:Y:S01]  /*11d50*/  ISETP.NE.AND P1, PT, R0, c[0x0][0x2b8], PT ;  /* 0x0000ae0000007a0c */ /* 0x000fe20003f25270 */
[----:B------:R-:W-:Y:S01]  /*11d60*/  IMAD.SHL.U32 R12, R208, 0x2, RZ ;  /* 0x00000002d00c7824 */ /* 0x000fe200078e00ff */
[----:B------:R-:W-:Y:S01]  /*11d70*/  IADD3 R2, R2, -0x40, R213 ;  /* 0xffffffc002027810 */ /* 0x000fe20007ffe0d5 */
[C---:B------:R-:W-:Y:S01]  /*11d80*/  IMAD.SHL.U32 R11, R207.reuse, 0x2, RZ ;  /* 0x00000002cf0b7824 */ /* 0x040fe200078e00ff */
[----:B------:R-:W-:Y:S01]  /*11d90*/  SHF.L.U64.HI R13, R207, 0x1, R224 ;  /* 0x00000001cf0d7819 */ /* 0x000fe200000102e0 */
[C---:B------:R-:W-:Y:S01]  /*11da0*/  IMAD.SHL.U32 R9, R210.reuse, 0x2, RZ ;  /* 0x00000002d2097824 */ /* 0x040fe200078e00ff */
[----:B------:R-:W-:Y:S01]  /*11db0*/  SHF.L.U64.HI R10, R210, 0x1, R211 ;  /* 0x00000001d20a7819 */ /* 0x000fe200000102d3 */
[----:B------:R-:W-:Y:S06]  /*11dc0*/  IMAD.MOV.U32 R0, RZ, RZ, R2 ;  /* 0x000000ffff007224 */ /* 0x000fec00078e0002 */
        /* <DEDUP_REMOVED lines=24> */
.L_x_350:
        /* <DEDUP_REMOVED lines=18> */
.L_x_351:
[C---:B---3--:R-:W-:Y:S02]  /*12070*/  IADD3 R2, -R102.reuse, 0x10, RZ ;  /* 0x0000001066027810 */ /* 0x048fe40007ffe1ff */
[----:B------:R-:W-:Y:S02]  /*12080*/  ISETP.NE.U32.AND P0, PT, R102, RZ, PT ;  /* 0x000000ff6600720c */ /* 0x000fe40003f05070 */
[----:B------:R-:W-:Y:S04]  /*12090*/  LOP3.LUT R2, R2, 0xf, RZ, 0xc0, !PT ;  /* 0x0000000f02027812 */ /* 0x000fe800078ec0ff */
[----:B--2---:R-:W-:Y:S04]  /*120a0*/  IADD3 R2, P2, P1, R2, R0, R9 ;  /* 0x0000000002027210 */ /* 0x004fe8000795e009 */
[----:B----4-:R-:W-:Y:S02]  /*120b0*/  IADD3.X R3, RZ, R4, R10, P2, P1 ;  /* 0x00000004ff037210 */ /* 0x010fe400017e240a */
[----:B------:R-:W-:Y:S03]  /*120c0*/  IADD3 R6, P1, R0, R11, RZ ;  /* 0x0000000b00067210 */ /* 0x000fe60007f3e0ff */
[----:B------:R-:W-:Y:S01]  /*120d0*/  @!PT LDS RZ, [RZ] ;  /* 0x00000000fffff984 */ /* 0x000fe20000000800 */
[----:B------:R-:W-:Y:S01]  /*120e0*/  @!PT LDS RZ, [RZ] ;  /* 0x00000000fffff984 */ /* 0x000fe20000000800 */
[----:B------:R-:W-:Y:S01]  /*120f0*/  @!PT LDS RZ, [RZ] ;  /* 0x00000000fffff984 */ /* 0x000fe20000000800 */
[----:B------:R2:W-:Y:S02]  /*12100*/  LDGSTS.E.BYPASS.LTC128B.128.ZFILL [R191+0x7100], [R2.64], P0 ;  /* 0x0710000002bf7fae */ /* 0x0005e40008141d4a */
[----:B------:R-:W-:Y:S05]  /*12110*/  IMAD.X R7, R4, 0x1, R13, P1 ;  /* 0x0000000104077824 */ /* 0x000fea00008e060d */
[----:B------:R3:W-:Y:S01]  /*12120*/  LDGSTS.E.BYPASS.LTC128B.128 [R191+0x9100], [R6.64], !P3 ;  /* 0x0910000006bf7fae */ /* 0x0007e2000d901d4a */
[----:B--2---:R-:W-:Y:S05]  /*12130*/  IADD3 R2, P0, R0, R12, RZ ;  /* 0x0000000c00027210 */ /* 0x004fea0007f1e0ff */
[----:B------:R-:W-:Y:S05]  /*12140*/  IMAD.X R3, R4, 0x1, R14, P0 ;  /* 0x0000000104037824 */ /* 0x000fea00000e060e */
[----:B------:R3:W-:Y:S03]  /*12150*/  LDGSTS.E.BYPASS.LTC128B.128 [R191+0xb100], [R2.64], !P4 ;  /* 0x0b10000002bf7fae */ /* 0x0007e6000e101d4a */
.L_x_271:
[----:B--234-:R-:W-:Y:S05]  /*12160*/  BSYNC B0 ;  /* 0x0000000000007941 */ /* 0x01cfea0003800000 */
.L_x_270:
        /* <DEDUP_REMOVED lines=34> */
[----:B------:R-:W1:Y:S02]  /*12390*/  SHFL.BFLY PT, R0, R4, 0x2, 0x1f ;  /* 0x0c401f0004007f89 */ /* 0x000e6400000e0000 */
[----:B-1----:R-:W-:Y:S05]  /*123a0*/  FMNMX.FTZ R0, R4, R0, !PT ;  /* 0x0000000004007209 */ /* 0x002fea0007810000 */
[----:B------:R-:W1:Y:S02]  /*123b0*/  SHFL.BFLY PT, R2, R0, 0x1, 0x1f ;  /* 0x0c201f0000027f89 */ /* 0x000e6400000e0000 */
[----:B-1----:R-:W-:Y:S02]  /*123c0*/  FMNMX.FTZ R102, R0, R2, !PT ;  /* 0x0000000200667209 */ /* 0x002fe40007810000 */
[----:B------:R-:W1:Y:S02]  /*123d0*/  SHFL.BFLY PT, R0, R5, 0x2, 0x1f ;  /* 0x0c401f0005007f89 */ /* 0x000e6400000e0000 */
[----:B-1----:R-:W-:Y:S05]  /*123e0*/  FMNMX.FTZ R4, R5, R0, !PT ;  /* 0x0000000005047209 */ /* 0x002fea0007810000 */
[----:B------:R1:W2:Y:S02]  /*123f0*/  SHFL.BFLY PT, R0, R4, 0x1, 0x1f ;  /* 0x0c201f0004007f89 */ /* 0x0002a400000e0000 */
.L_x_352:
[----:B--2---:R-:W-:Y:S01]  /*12400*/  FMNMX.FTZ R3, R0, R4, !PT ;  /* 0x0000000400037209 */ /* 0x004fe20007810000 */
[C---:B------:R-:W-:Y:S01]  /*12410*/  FADD.FTZ R0, -R102.reuse, R103 ;  /* 0x0000006766007221 */ /* 0x040fe20000010100 */
[----:B------:R-:W-:Y:S01]  /*12420*/  WARPSYNC 0xffffffff ;  /* 0xffffffff00007948 */ /* 0x000fe20003800000 */
[----:B-1----:R-:W-:Y:S01]  /*12430*/  FMUL.FTZ R4, R102, c[0x0][0x2d0] ;  /* 0x0000b40066047a20 */ /* 0x002fe20000410000 */
[----:B------:R-:W-:Y:S01]  /*12440*/  ISETP.GT.AND P0, PT, R194, R217, PT ;  /* 0x000000d9c200720c */ /* 0x000fe20003f04270 */
[----:B------:R-:W-:Y:S02]  /*12450*/  FMUL.FTZ R0, R0, c[0x0][0x2d0] ;  /* 0x0000b40000007a20 */ /* 0x000fe40000410000 */
[--C-:B------:R-:W-:Y:S02]  /*12460*/  FFMA.FTZ R7, R161, c[0x0][0x2d0], -R4.reuse ;  /* 0x0000b400a1077a23 */ /* 0x100fe40000010804 */
[--C-:B------:R-:W-:Y:S01]  /*12470*/  FFMA.FTZ R155, R155, c[0x0][0x2d0], -R4.reuse ;  /* 0x0000b4009b9b7a23 */ /* 0x100fe20000010804 */
        /* <DEDUP_REMOVED lines=16> */
[----:B------:R-:W-:Y:S03]  /*12580*/  FFMA.FTZ R156, R156, c[0x0][0x2d0], -R4 ;  /* 0x0000b4009c9c7a23 */ /* 0x000fe60000010804 */
[----:B------:R-:W-:Y:S10]  /*12590*/  MUFU.EX2 R4, R7 ;  /* 0x0000000700047308 */ /* 0x000ff40000000800 */
[----:B------:R-:W1:Y:S02]  /*125a0*/  MUFU.EX2 R6, R6 ;  /* 0x0000000600067308 */ /* 0x000e640000000800 */
[----:B-1----:R-:W-:Y:S01]  /*125b0*/  F2FP.BF16.PACK_AB R144, R6, R4 ;  /* 0x000000040690723e */ /* 0x002fe200000010ff */
[----:B------:R-:W-:Y:S01]  /*125c0*/  FFMA.FTZ R0, R2, R206, R4 ;  /* 0x000000ce02007223 */ /* 0x000fe20000010004 */
[----:B------:R-:W-:Y:S01]  /*125d0*/  F2FP.BF16.PACK_AB R146, R8, R9 ;  /* 0x000000090892723e */ /* 0x000fe200000010ff */
[C---:B------:R-:W-:Y:S02]  /*125e0*/  FMUL.FTZ R4, R3.reuse, c[0x0][0x2d0] ;  /* 0x0000b40003047a20 */ /* 0x040fe40000410000 */
[----:B------:R-:W-:Y:S02]  /*125f0*/  FADD.FTZ R7, R6, R0 ;  /* 0x0000000006077221 */ /* 0x000fe40000010000 */
[----:B------:R-:W-:Y:S02]  /*12600*/  FADD.FTZ R0, -R3, R104 ;  /* 0x0000006803007221 */ /* 0x000fe40000010100 */
[----:B------:R-:W-:Y:S02]  /*12610*/  FMUL.FTZ R32, R2, R108 ;  /* 0x0000006c02207220 */ /* 0x000fe40000410000 */
[----:B------:R-:W-:Y:S02]  /*12620*/  FMUL.FTZ R0, R0, c[0x0][0x2d0] ;  /* 0x0000b40000007a20 */ /* 0x000fe40000410000 */
[----:B------:R-:W-:Y:S02]  /*12630*/  FMUL.FTZ R33, R2, R109 ;  /* 0x0000006d02217220 */ /* 0x000fe40000410000 */
[--C-:B------:R-:W-:Y:S02]  /*12640*/  FFMA.FTZ R5, R166, c[0x0][0x2d0], -R4.reuse ;  /* 0x0000b400a6057a23 */ /* 0x100fe40000010804 */
[----:B------:R-:W1:Y:S01]  /*12650*/  MUFU.EX2 R0, R0 ;  /* 0x0000000000007308 */ /* 0x000e620000000800 */
[--C-:B------:R-:W-:Y:S02]  /*12660*/  FFMA.FTZ R6, R167, c[0x0][0x2d0], -R4.reuse ;  /* 0x0000b400a7067a23 */ /* 0x100fe40000010804 */
[--C-:B------:R-:W-:Y:S02]  /*12670*/  FFMA.FTZ R103, R165, c[0x0][0x2d0], -R4.reuse ;  /* 0x0000b400a5677a23 */ /* 0x100fe40000010804 */
[--C-:B------:R-:W-:Y:S02]  /*12680*/  FFMA.FTZ R104, R163, c[0x0][0x2d0], -R4.reuse ;  /* 0x0000b400a3687a23 */ /* 0x100fe40000010804 */
[--C-:B------:R-:W-:Y:S02]  /*12690*/  FFMA.FTZ R160, R25, c[0x0][0x2d0], -R4.reuse ;  /* 0x0000b40019a07a23 */ /* 0x100fe40000010804 */
[--C-:B------:R-:W-:Y:S01]  /*126a0*/  FFMA.FTZ R163, R21, c[0x0][0x2d0], -R4.reuse ;  /* 0x0000b40015a37a23 */ /* 0x100fe20000010804 */
[----:B------:R2:W-:Y:S01]  /*126b0*/  MUFU.EX2 R10, R5 ;  /* 0x00000005000a7308 */ /* 0x0005e20000000800 */
[--C-:B------:R-:W-:Y:S02]  /*126c0*/  FFMA.FTZ R151, R159, c[0x0][0x2d0], -R4.reuse ;  /* 0x0000b4009f977a23 */ /* 0x100fe40000010804 */
[--C-:B------:R-:W-:Y:S02]  /*126d0*/  FFMA.FTZ R159, R26, c[0x0][0x2d0], -R4.reuse ;  /* 0x0000b4001a9f7a23 */ /* 0x100fe40000010804 */
[--C-:B------:R-:W-:Y:S02]  /*126e0*/  FFMA.FTZ R148, R158, c[0x0][0x2d0], -R4.reuse ;  /* 0x0000b4009e947a23 */ /* 0x100fe40000010804 */
[--C-:B------:R-:W-:Y:S02]  /*126f0*/  FFMA.FTZ R154, R154, c[0x0][0x2d0], -R4.reuse ;  /* 0x0000b4009a9a7a23 */ /* 0x100fe40000010804 */
[--C-:B------:R-:W-:Y:S02]  /*12700*/  FFMA.FTZ R153, R153, c[0x0][0x2d0], -R4.reuse ;  /* 0x0000b40099997a23 */ /* 0x100fe40000010804 */
[--C-:B------:R-:W-:Y:S02]  /*12710*/  FFMA.FTZ R158, R150, c[0x0][0x2d0], -R4.reuse ;  /* 0x0000b400969e7a23 */ /* 0x100fe40000010804 */
[--C-:B------:R-:W-:Y:S02]  /*12720*/  FFMA.FTZ R150, R149, c[0x0][0x2d0], -R4.reuse ;  /* 0x0000b40095967a23 */ /* 0x100fe40000010804 */
[C---:B-1----:R-:W-:Y:S02]  /*12730*/  FMUL.FTZ R34, R0.reuse, R110 ;  /* 0x0000006e00227220 */ /* 0x042fe40000410000 */
[----:B------:R-:W-:Y:S02]  /*12740*/  FMUL.FTZ R35, R0, R111 ;  /* 0x0000006f00237220 */ /* 0x000fe40000410000 */
[----:B------:R-:W1:Y:S01]  /*12750*/  LDSM.16.MT88.4 R108, [R169] ;  /* 0x00000000a96c783b */ /* 0x000e620000004200 */
[--C-:B------:R-:W-:Y:S02]  /*12760*/  FFMA.FTZ R165, R20, c[0x0][0x2d0], -R4.reuse ;  /* 0x0000b40014a57a23 */ /* 0x100fe40000010804 */
[--C-:B------:R-:W-:Y:S02]  /*12770*/  FFMA.FTZ R166, R19, c[0x0][0x2d0], -R4.reuse ;  /* 0x0000b40013a67a23 */ /* 0x100fe40000010804 */
[----:B------:R-:W-:Y:S02]  /*12780*/  FFMA.FTZ R167, R18, c[0x0][0x2d0], -R4 ;  /* 0x0000b40012a77a23 */ /* 0x000fe40000010804 */
[----:B------:R-:W-:Y:S02]  /*12790*/  FADD.FTZ R4, R9, R7 ;  /* 0x0000000709047221 */ /* 0x000fe40000010000 */
[----:B------:R-:W3:Y:S01]  /*127a0*/  MUFU.EX2 R7, R6 ;  /* 0x0000000600077308 */ /* 0x000ee20000000800 */
[C---:B------:R-:W-:Y:S02]  /*127b0*/  FMUL.FTZ R18, R0.reuse, R126 ;  /* 0x0000007e00127220 */ /* 0x040fe40000410000 */
[----:B------:R-:W-:Y:S02]  /*127c0*/  FMUL.FTZ R19, R0, R127 ;  /* 0x0000007f00137220 */ /* 0x000fe40000410000 */
[----:B------:R-:W-:Y:S02]  /*127d0*/  FADD.FTZ R149, R8, R4 ;  /* 0x0000000408957221 */ /* 0x000fe40000010000 */
[C---:B------:R-:W-:Y:S02]  /*127e0*/  FMUL.FTZ R4, R2.reuse, R136 ;  /* 0x0000008802047220 */ /* 0x040fe40000410000 */
[C---:B--2---:R-:W-:Y:S01]  /*127f0*/  FMUL.FTZ R5, R2.reuse, R137 ;  /* 0x0000008902057220 */ /* 0x044fe20000410000 */
[----:B------:R-:W-:Y:S01]  /*12800*/  MUFU.EX2 R126, R103 ;  /* 0x00000067007e7308 */ /* 0x000fe20000000800 */
[C---:B------:R-:W-:Y:S02]  /*12810*/  FMUL.FTZ R17, R2.reuse, R125 ;  /* 0x0000007d02117220 */ /* 0x040fe40000410000 */
[C---:B------:R-:W-:Y:S02]  /*12820*/  FMUL.FTZ R8, R2.reuse, R132 ;  /* 0x0000008402087220 */ /* 0x040fe40000410000 */
[----:B------:R-:W-:Y:S02]  /*12830*/  FMUL.FTZ R9, R2, R133 ;  /* 0x0000008502097220 */ /* 0x000fe40000410000 */
[----:B------:R-:W-:Y:S02]  /*12840*/  FMUL.FTZ R11, R0, R135 ;  /* 0x00000087000b7220 */ /* 0x000fe40000410000 */
[C---:B------:R-:W-:Y:S01]  /*12850*/  FMUL.FTZ R12, R2.reuse, R128 ;  /* 0x00000080020c7220 */ /* 0x040fe20000410000 */
[----:B------:R-:W2:Y:S01]  /*12860*/  MUFU.EX2 R127, R104 ;  /* 0x00000068007f7308 */ /* 0x000ea20000000800 */
[----:B------:R-:W-:Y:S02]  /*12870*/  FMUL.FTZ R13, R2, R129 ;  /* 0x00000081020d7220 */ /* 0x000fe40000410000 */
[C---:B------:R-:W-:Y:S01]  /*12880*/  FMUL.FTZ R14, R0.reuse, R130 ;  /* 0x00000082000e7220 */ /* 0x040fe20000410000 */
[C---:B---3--:R-:W-:Y:S01]  /*12890*/  F2FP.BF16.PACK_AB R145, R7.reuse, R10 ;  /* 0x0000000a0791723e */ /* 0x048fe200000010ff */
[C---:B------:R-:W-:Y:S02]  /*128a0*/  FFMA.FTZ R6, R0.reuse, R200, R10 ;  /* 0x000000c800067223 */ /* 0x040fe4000001000a */
[C---:B------:R-:W-:Y:S02]  /*128b0*/  FMUL.FTZ R10, R0.reuse, R134 ;  /* 0x00000086000a7220 */ /* 0x040fe40000410000 */
[----:B------:R-:W-:Y:S01]  /*128c0*/  FADD.FTZ R125, R7, R6 ;  /* 0x00000006077d7221 */ /* 0x000fe20000010000 */
[----:B------:R-:W-:Y:S01]  /*128d0*/  LDSM.16.MT88.4 R132, [R169+0x1800] ;  /* 0x00180000a984783b */ /* 0x000fe20000004200 */
[C---:B------:R-:W-:Y:S01]  /*128e0*/  FMUL.FTZ R6, R0.reuse, R138 ;  /* 0x0000008a00067220 */ /* 0x040fe20000410000 */
[----:B------:R-:W-:Y:S01]  /*128f0*/  MUFU.EX2 R104, R152 ;  /* 0x0000009800687308 */ /* 0x000fe20000000800 */
[C---:B------:R-:W-:Y:S02]  /*12900*/  FMUL.FTZ R7, R0.reuse, R139 ;  /* 0x0000008b00077220 */ /* 0x040fe40000410000 */
[----:B------:R-:W-:Y:S02]  /*12910*/  FMUL.FTZ R15, R0, R131 ;  /* 0x00000083000f7220 */ /* 0x000fe40000410000 */
[C---:B------:R-:W-:Y:S02]  /*12920*/  FMUL.FTZ R16, R2.reuse, R124 ;  /* 0x0000007c02107220 */ /* 0x040fe40000410000 */
[----:B------:R-:W-:Y:S02]  /*12930*/  FMUL.FTZ R21, R2, R121 ;  /* 0x0000007902157220 */ /* 0x000fe40000410000 */
[C---:B------:R-:W-:Y:S01]  /*12940*/  FMUL.FTZ R22, R0.reuse, R122 ;  /* 0x0000007a00167220 */ /* 0x040fe20000410000 */
[----:B------:R-:W-:Y:S01]  /*12950*/  MUFU.EX2 R124, R196 ;  /* 0x000000c4007c7308 */ /* 0x000fe20000000800 */
[----:B------:R-:W-:Y:S01]  /*12960*/  FMUL.FTZ R23, R0, R123 ;  /* 0x0000007b00177220 */ /* 0x000fe20000410000 */
[----:B--2---:R-:W-:Y:S01]  /*12970*/  F2FP.BF16.PACK_AB R147, R127, R126 ;  /* 0x0000007e7f93723e */ /* 0x004fe200000010ff */
[----:B------:R-:W-:Y:S02]  /*12980*/  FMUL.FTZ R25, R2, R117 ;  /* 0x0000007502197220 */ /* 0x000fe40000410000 */
[C---:B------:R-:W-:Y:S02]  /*12990*/  FMUL.FTZ R26, R0.reuse, R118 ;  /* 0x00000076001a7220 */ /* 0x040fe40000410000 */
[----:B------:R-:W-:Y:S02]  /*129a0*/  FMUL.FTZ R27, R0, R119 ;  /* 0x00000077001b7220 */ /* 0x000fe40000410000 */
[C---:B-1----:R-:W-:Y:S01]  /*129b0*/  HMMA.16816.F32.BF16 R4, R144.reuse, R108, R4 ;  /* 0x0000006c9004723c */ /* 0x042fe20000041804 */
[----:B------:R-:W-:Y:S04]  /*129c0*/  MUFU.EX2 R152, R150 ;  /* 0x0000009600987308 */ /* 0x000fe80000000800 */
[C---:B------:R-:W-:Y:S02]  /*129d0*/  FMUL.FTZ R28, R2.reuse, R112 ;  /* 0x00000070021c7220 */ /* 0x040fe40000410000 */
[----:B------:R-:W-:Y:S01]  /*129e0*/  FMUL.FTZ R29, R2, R113 ;  /* 0x00000071021d7220 */ /* 0x000fe20000410000 */
[C---:B------:R-:W-:Y:S01]  /*129f0*/  HMMA.16816.F32.BF16 R8, R144.reuse, R110, R8 ;  /* 0x0000006e9008723c */ /* 0x040fe20000041808 */
[----:B------:R-:W1:Y:S02]  /*12a00*/  LDSM.16.MT88.4 R108, [R170] ;  /* 0x00000000aa6c783b */ /* 0x000e640000004200 */
[----:B------:R-:W-:Y:S01]  /*12a10*/  MUFU.EX2 R150, R160 ;  /* 0x000000a000967308 */ /* 0x000fe20000000800 */
[C---:B------:R-:W-:Y:S02]  /*12a20*/  FMUL.FTZ R30, R0.reuse, R114 ;  /* 0x00000072001e7220 */ /* 0x040fe40000410000 */
[----:B------:R-:W-:Y:S02]  /*12a30*/  FMUL.FTZ R31, R0, R115 ;  /* 0x00000073001f7220 */ /* 0x000fe40000410000 */
[C---:B------:R-:W-:Y:S01]  /*12a40*/  FMUL.FTZ R20, R2.reuse, R120 ;  /* 0x0000007802147220 */ /* 0x040fe20000410000 */
[----:B------:R-:W-:Y:S03]  /*12a50*/  LDSM.16.MT88.4 R112, [R169+0x800] ;  /* 0x00080000a970783b */ /* 0x000fe60000004200 */
        /* <DEDUP_REMOVED lines=15> */
[----:B------:R-:W-:Y:S02]  /*12b50*/  FMUL.FTZ R47, R0, R47 ;  /* 0x0000002f002f7220 */ /* 0x000fe40000410000 */
[C---:B------:R-:W-:Y:S02]  /*12b60*/  FMUL.FTZ R48, R2.reuse, R48 ;  /* 0x0000003002307220 */ /* 0x040fe40000410000 */
[----:B------:R-:W-:Y:S01]  /*12b70*/  FMUL.FTZ R49, R2, R49 ;  /* 0x0000003102317220 */ /* 0x000fe20000410000 */
[C---:B-1----:R-:W-:Y:S02]  /*12b80*/  HMMA.16816.F32.BF16 R12, R144.reuse, R108, R12 ;  /* 0x0000006c900c723c */ /* 0x042fe4000004180c */
[----:B------:R-:W-:Y:S01]  /*12b90*/  MUFU.EX2 R157, R151 ;  /* 0x00000097009d7308 */ /* 0x000fe20000000800 */
[C---:B------:R-:W-:Y:S02]  /*12ba0*/  FMUL.FTZ R50, R0.reuse, R50 ;  /* 0x0000003200327220 */ /* 0x040fe40000410000 */
[----:B------:R-:W-:Y:S02]  /*12bb0*/  FMUL.FTZ R51, R0, R51 ;  /* 0x0000003300337220 */ /* 0x000fe40000410000 */
[C---:B------:R-:W-:Y:S01]  /*12bc0*/  FMUL.FTZ R52, R2.reuse, R52 ;  /* 0x0000003402347220 */ /* 0x040fe20000410000 */
[C---:B------:R-:W-:Y:S01]  /*12bd0*/  HMMA.16816.F32.BF16 R16, R144.reuse, R110, R16 ;  /* 0x0000006e9010723c */ /* 0x040fe20000041810 */
[----:B------:R-:W1:Y:S03]  /*12be0*/  LDSM.16.MT88.4 R108, [R173] ;  /* 0x00000000ad6c783b */ /* 0x000e660000004200 */
[----:B------:R-:W-:Y:S01]  /*12bf0*/  FMUL.FTZ R53, R2, R53 ;  /* 0x0000003502357220 */ /* 0x000fe20000410000 */
[----:B------:R-:W-:Y:S01]  /*12c00*/  MUFU.EX2 R151, R159 ;  /* 0x0000009f00977308 */ /* 0x000fe20000000800 */
[C---:B------:R-:W-:Y:S02]  /*12c10*/  FMUL.FTZ R54, R0.reuse, R54 ;  /* 0x0000003600367220 */ /* 0x040fe40000410000 */
[----:B------:R-:W-:Y:S04]  /*12c20*/  FMUL.FTZ R55, R0, R55 ;  /* 0x0000003700377220 */ /* 0x000fe80000410000 */
[C---:B------:R-:W-:Y:S02]  /*12c30*/  FMUL.FTZ R56, R2.reuse, R56 ;  /* 0x0000003802387220 */ /* 0x040fe40000410000 */
[----:B------:R-:W-:Y:S01]  /*12c40*/  FMUL.FTZ R57, R2, R57 ;  /* 0x0000003902397220 */ /* 0x000fe20000410000 */
        /* <DEDUP_REMOVED lines=12> */
[----:B------:R-:W-:Y:S01]  /*12d10*/  MUFU.EX2 R153, R158 ;  /* 0x0000009e00997308 */ /* 0x000fe20000000800 */
        /* <DEDUP_REMOVED lines=8> */
[----:B------:R-:W1:Y:S03]  /*12da0*/  LDSM.16.MT88.4 R108, [R172] ;  /* 0x00000000ac6c783b */ /* 0x000e660000004200 */
[C---:B------:R-:W-:Y:S02]  /*12db0*/  FMUL.FTZ R74, R0.reuse, R74 ;  /* 0x0000004a004a7220 */ /* 0x040fe40000410000 */
[----:B------:R-:W-:Y:S02]  /*12dc0*/  FMUL.FTZ R75, R0, R75 ;  /* 0x0000004b004b7220 */ /* 0x000fe40000410000 */
[C---:B------:R-:W-:Y:S04]  /*12dd0*/  FMUL.FTZ R76, R2.reuse, R76 ;  /* 0x0000004c024c7220 */ /* 0x040fe80000410000 */
[----:B------:R-:W-:Y:S02]  /*12de0*/  FMUL.FTZ R77, R2, R77 ;  /* 0x0000004d024d7220 */ /* 0x000fe40000410000 */
[C---:B------:R-:W-:Y:S02]  /*12df0*/  FMUL.FTZ R78, R0.reuse, R78 ;  /* 0x0000004e004e7220 */ /* 0x040fe40000410000 */
        /* <DEDUP_REMOVED lines=12> */
[----:B------:R-:W-:Y:S01]  /*12ec0*/  FMUL.FTZ R91, R0, R91 ;  /* 0x0000005b005b7220 */ /* 0x000fe20000410000 */
[C---:B-1----:R-:W-:Y:S03]  /*12ed0*/  HMMA.16816.F32.BF16 R28, R144.reuse, R108, R28 ;  /* 0x0000006c901c723c */ /* 0x042fe6000004181c */
[C---:B------:R-:W-:Y:S02]  /*12ee0*/  FMUL.FTZ R92, R2.reuse, R92 ;  /* 0x0000005c025c7220 */ /* 0x040fe40000410000 */
[C---:B------:R-:W-:Y:S02]  /*12ef0*/  FMUL.FTZ R93, R2.reuse, R93 ;  /* 0x0000005d025d7220 */ /* 0x040fe40000410000 */
[C---:B------:R-:W-:Y:S01]  /*12f00*/  FMUL.FTZ R96, R2.reuse, R96 ;  /* 0x0000006002607220 */ /* 0x040fe20000410000 */
[C---:B------:R-:W-:Y:S01]  /*12f10*/  HMMA.16816.F32.BF16 R32, R144.reuse, R110, R32 ;  /* 0x0000006e9020723c */ /* 0x040fe20000041820 */
[----:B------:R-:W1:Y:S03]  /*12f20*/  LDSM.16.MT88.4 R108, [R169+0x2000] ;  /* 0x00200000a96c783b */ /* 0x000e660000004200 */
[----:B------:R-:W-:Y:S02]  /*12f30*/  FMUL.FTZ R97, R2, R97 ;  /* 0x0000006102617220 */ /* 0x000fe40000410000 */
[----:B------:R-:W3:Y:S01]  /*12f40*/  MUFU.EX2 R2, R156 ;  /* 0x0000009c00027308 */ /* 0x000ee20000000800 */
[C---:B------:R-:W-:Y:S02]  /*12f50*/  FMUL.FTZ R94, R0.reuse, R94 ;  /* 0x0000005e005e7220 */ /* 0x040fe40000410000 */
[C---:B------:R-:W-:Y:S03]  /*12f60*/  FMUL.FTZ R95, R0.reuse, R95 ;  /* 0x0000005f005f7220 */ /* 0x040fe60000410000 */
[C---:B------:R-:W-:Y:S02]  /*12f70*/  FMUL.FTZ R98, R0.reuse, R98 ;  /* 0x0000006200627220 */ /* 0x040fe40000410000 */
[----:B------:R-:W-:Y:S02]  /*12f80*/  FMUL.FTZ R99, R0, R99 ;  /* 0x0000006300637220 */ /* 0x000fe40000410000 */
[----:B--2---:R-:W-:Y:S01]  /*12f90*/  FADD.FTZ R0, R103, R149 ;  /* 0x0000009567007221 */ /* 0x004fe20000010000 */
[----:B------:R-:W2:Y:S10]  /*12fa0*/  MUFU.EX2 R156, R148 ;  /* 0x00000094009c7308 */ /* 0x000eb40000000800 */
[----:B------:R-:W-:Y:S01]  /*12fb0*/  MUFU.EX2 R149, R163 ;  /* 0x000000a300957308 */ /* 0x000fe20000000800 */
[----:B---3--:R-:W-:Y:S04]  /*12fc0*/  FADD.FTZ R0, R2, R0 ;  /* 0x0000000002007221 */ /* 0x008fe80000010000 */
[----:B------:R-:W-:Y:S05]  /*12fd0*/  FADD.FTZ R0, R116, R0 ;  /* 0x0000000074007221 */ /* 0x000fea0000010000 */
[----:B------:R-:W3:Y:S01]  /*12fe0*/  MUFU.EX2 R148, R165 ;  /* 0x000000a500947308 */ /* 0x000ee20000000800 */
[----:B------:R-:W-:Y:S01]  /*12ff0*/  FADD.FTZ R0, R104, R0 ;  /* 0x0000000068007221 */ /* 0x000fe20000010000 */
        /* <DEDUP_REMOVED lines=21> */
[C---:B-1----:R-:W-:Y:S07]  /*13150*/  HMMA.16816.F32.BF16 R92, R144.reuse, R108, R92 ;  /* 0x0000006c905c723c */ /* 0x042fee000004185c */
[----:B------:R-:W-:Y:S01]  /*13160*/  F2FP.BF16.PACK_AB R108, R2, R103 ;  /* 0x00000067026c723e */ /* 0x000fe200000010ff */
[----:B------:R-:W-:Y:S01]  /*13170*/  HMMA.16816.F32.BF16 R96, R144, R110, R96 ;  /* 0x0000006e9060723c */ /* 0x000fe20000041860 */
[----:B------:R-:W1:Y:S03]  /*13180*/  MUFU.EX2 R103, R193 ;  /* 0x000000c100677308 */ /* 0x000e660000000800 */
[----:B--2---:R-:W-:Y:S03]  /*13190*/  F2FP.BF16.PACK_AB R109, R156, R157 ;  /* 0x0000009d9c6d723e */ /* 0x004fe600000010ff */
[----:B------:R-:W-:Y:S02]  /*131a0*/  F2FP.BF16.PACK_AB R110, R104, R116 ;  /* 0x00000074686e723e */ /* 0x000fe400000010ff */
[----:B------:R-:W2:Y:S02]  /*131b0*/  LDSM.16.MT88.4 R116, [R170+0x800] ;  /* 0x00080000aa74783b */ /* 0x000ea40000004200 */
[----:B------:R-:W4:Y:S01]  /*131c0*/  MUFU.EX2 R2, R164 ;  /* 0x000000a400027308 */ /* 0x000f220000000800 */
[----:B------:R-:W-:Y:S02]  /*131d0*/  F2FP.BF16.PACK_AB R111, R154, R155 ;  /* 0x0000009b9a6f723e */ /* 0x000fe400000010ff */
[----:B---3--:R-:W-:Y:S05]  /*131e0*/  F2FP.BF16.PACK_AB R145, R148, R149 ;  /* 0x000000959491723e */ /* 0x008fea00000010ff */
[C---:B------:R-:W-:Y:S02]  /*131f0*/  HMMA.16816.F32.BF16 R4, R108.reuse, R112, R4 ;  /* 0x000000706c04723c */ /* 0x040fe40000041804 */
[----:B------:R-:W3:Y:S03]  /*13200*/  MUFU.EX2 R104, R161 ;  /* 0x000000a100687308 */ /* 0x000ee60000000800 */
[----:B-1----:R-:W-:Y:S03]  /*13210*/  FADD.FTZ R0, R103, R0 ;  /* 0x0000000067007221 */ /* 0x002fe60000010000 */
[C---:B------:R-:W-:Y:S01]  /*13220*/  HMMA.16816.F32.BF16 R8, R108.reuse, R114, R8 ;  /* 0x000000726c08723c */ /* 0x040fe20000041808 */
[----:B------:R-:W1:Y:S03]  /*13230*/  LDSM.16.MT88.4 R112, [R173+0x800] ;  /* 0x00080000ad70783b */ /* 0x000e660000004200 */
[----:B----4-:R-:W-:Y:S04]  /*13240*/  FADD.FTZ R0, R2, R0 ;  /* 0x0000000002007221 */ /* 0x010fe80000010000 */
[----:B------:R-:W-:Y:S04]  /*13250*/  FADD.FTZ R0, R120, R0 ;  /* 0x0000000078007221 */ /* 0x000fe80000010000 */
[----:B---3--:R-:W-:Y:S01]  /*13260*/  FADD.FTZ R0, R104, R0 ;  /* 0x0000000068007221 */ /* 0x008fe20000010000 */
[C---:B--2---:R-:W-:Y:S03]  /*13270*/  HMMA.16816.F32.BF16 R12, R108.reuse, R116, R12 ;  /* 0x000000746c0c723c */ /* 0x044fe6000004180c */
[----:B------:R-:W-:Y:S05]  /*13280*/  FADD.FTZ R0, R124, R0 ;  /* 0x000000007c007221 */ /* 0x000fea0000010000 */
        /* <DEDUP_REMOVED lines=30> */
[----:B------:R-:W-:Y:S01]  /*13470*/  HMMA.16816.F32.BF16 R96, R108, R118, R96 ;  /* 0x000000766c60723c */ /* 0x000fe20000041860 */
[----:B------:R-:W2:Y:S06]  /*13480*/  LDSM.16.MT88.4 R116, [R170+0x1000] ;  /* 0x00100000aa74783b */ /* 0x000eac0000004200 */
[----:B------:R-:W-:Y:S02]  /*13490*/  F2FP.BF16.PACK_AB R110, R104, R120 ;  /* 0x00000078686e723e */ /* 0x000fe400000010ff */
[----:B------:R-:W3:Y:S01]  /*134a0*/  LDSM.16.MT88.4 R120, [R173+0x1000] ;  /* 0x00100000ad78783b */ /* 0x000ee20000004200 */
[----:B------:R-:W-:Y:S02]  /*134b0*/  MUFU.EX2 R104, R199 ;  /* 0x000000c700687308 */ /* 0x000fe40000000800 */
[----:B------:R-:W-:Y:S02]  /*134c0*/  F2FP.BF16.PACK_AB R108, R2, R103 ;  /* 0x00000067026c723e */ /* 0x000fe400000010ff */
[----:B------:R-:W-:Y:S02]  /*134d0*/  F2FP.BF16.PACK_AB R109, R152, R153 ;  /* 0x00000099986d723e */ /* 0x000fe400000010ff */
[----:B------:R-:W-:Y:S04]  /*134e0*/  F2FP.BF16.PACK_AB R111, R150, R151 ;  /* 0x00000097966f723e */ /* 0x000fe800000010ff */
[----:B------:R-:W4:Y:S03]  /*134f0*/  MUFU.EX2 R2, R197 ;  /* 0x000000c500027308 */ /* 0x000f260000000800 */
[C---:B-1----:R-:W-:Y:S07]  /*13500*/  HMMA.16816.F32.BF16 R4, R108.reuse, R112, R4 ;  /* 0x000000706c04723c */ /* 0x042fee0000041804 */
[----:B------:R-:W1:Y:S01]  /*13510*/  MUFU.EX2 R103, R198 ;  /* 0x000000c600677308 */ /* 0x000e620000000800 */
[C---:B------:R-:W-:Y:S01]  /*13520*/  HMMA.16816.F32.BF16 R8, R108.reuse, R114, R8 ;  /* 0x000000726c08723c */ /* 0x040fe20000041808 */
[----:B------:R-:W5:Y:S07]  /*13530*/  LDSM.16.MT88.4 R112, [R172+0x1000] ;  /* 0x00100000ac70783b */ /* 0x000f6e0000004200 */
[C---:B--2---:R-:W-:Y:S04]  /*13540*/  HMMA.16816.F32.BF16 R12, R108.reuse, R116, R12 ;  /* 0x000000746c0c723c */ /* 0x044fe8000004180c */
[C---:B----4-:R-:W-:Y:S01]  /*13550*/  F2FP.BF16.PACK_AB R144, R2.reuse, R124 ;  /* 0x0000007c0290723e */ /* 0x050fe200000010ff */
[----:B------:R-:W-:Y:S02]  /*13560*/  FADD.FTZ R0, R2, R0 ;  /* 0x0000000002007221 */ /* 0x000fe40000010000 */
[----:B------:R-:W-:Y:S01]  /*13570*/  FADD.FTZ R2, R126, R125 ;  /* 0x0000007d7e027221 */ /* 0x000fe20000010000 */
[C---:B------:R-:W-:Y:S01]  /*13580*/  HMMA.16816.F32.BF16 R16, R108.reuse, R118, R16 ;  /* 0x000000766c10723c */ /* 0x040fe20000041810 */
[----:B------:R-:W2:Y:S03]  /*13590*/  LDSM.16.MT88.4 R116, [R169+0x3000] ;  /* 0x00300000a974783b */ /* 0x000ea60000004200 */
[----:B------:R-:W-:Y:S01]  /*135a0*/  FADD.FTZ R0, R104, R0 ;  /* 0x0000000068007221 */ /* 0x000fe20000010000 */
[C---:B-1----:R-:W-:Y:S02]  /*135b0*/  F2FP.BF16.PACK_AB R146, R103.reuse, R104 ;  /* 0x000000686792723e */ /* 0x042fe400000010ff */
[----:B------:R-:W-:Y:S01]  /*135c0*/  MUFU.EX2 R104, R166 ;  /* 0x000000a600687308 */ /* 0x000fe20000000800 */
[C---:B---3--:R-:W-:Y:S04]  /*135d0*/  HMMA.16816.F32.BF16 R20, R108.reuse, R120, R20 ;  /* 0x000000786c14723c */ /* 0x048fe80000041814 */
[----:B------:R-:W-:Y:S02]  /*135e0*/  FADD.FTZ R206, R103, R0 ;  /* 0x0000000067ce7221 */ /* 0x000fe40000010000 */
[----:B------:R-:W-:Y:S02]  /*135f0*/  FADD.FTZ R0, R127, R2 ;  /* 0x000000027f007221 */ /* 0x000fe40000010000 */
[C---:B------:R-:W-:Y:S01]  /*13600*/  HMMA.16816.F32.BF16 R24, R108.reuse, R122, R24 ;  /* 0x0000007a6c18723c */ /* 0x040fe20000041818 */
[----:B------:R-:W1:Y:S01]  /*13610*/  LDSM.16.MT88.4 R120, [R170+0x3000] ;  /* 0x00300000aa78783b */ /* 0x000e620000004200 */
[----:B------:R-:W3:Y:S02]  /*13620*/  MUFU.EX2 R103, R167 ;  /* 0x000000a700677308 */ /* 0x000ee40000000800 */
[----:B------:R-:W-:Y:S04]  /*13630*/  FADD.FTZ R0, R157, R0 ;  /* 0x000000009d007221 */ /* 0x000fe80000010000 */
[C---:B-----5:R-:W-:Y:S01]  /*13640*/  HMMA.16816.F32.BF16 R28, R108.reuse, R112, R28 ;  /* 0x000000706c1c723c */ /* 0x060fe2000004181c */
[----:B------:R-:W-:Y:S03]  /*13650*/  LDSM.16.MT88.4 R124, [R170+0x1800] ;  /* 0x00180000aa7c783b */ /* 0x000fe60000004200 */
[----:B------:R-:W-:Y:S04]  /*13660*/  FADD.FTZ R0, R156, R0 ;  /* 0x000000009c007221 */ /* 0x000fe80000010000 */
[C---:B------:R-:W-:Y:S01]  /*13670*/  HMMA.16816.F32.BF16 R32, R108.reuse, R114, R32 ;  /* 0x000000726c20723c */ /* 0x040fe20000041820 */
[----:B------:R-:W4:Y:S03]  /*13680*/  LDSM.16.MT88.4 R112, [R173+0x3000] ;  /* 0x00300000ad70783b */ /* 0x000f260000004200 */
[----:B------:R-:W-:Y:S04]  /*13690*/  FADD.FTZ R0, R155, R0 ;  /* 0x000000009b007221 */ /* 0x000fe80000010000 */
[----:B------:R-:W-:Y:S01]  /*136a0*/  FADD.FTZ R0, R154, R0 ;  /* 0x000000009a007221 */ /* 0x000fe20000010000 */
[C---:B--2---:R-:W-:Y:S03]  /*136b0*/  HMMA.16816.F32.BF16 R36, R108.reuse, R116, R36 ;  /* 0x000000746c24723c */ /* 0x044fe60000041824 */
[----:B---3--:R-:W-:Y:S01]  /*136c0*/  F2FP.BF16.PACK_AB R147, R103, R104 ;  /* 0x000000686793723e */ /* 0x008fe200000010ff */
[----:B------:R-:W-:Y:S04]  /*136d0*/  FADD.FTZ R0, R153, R0 ;  /* 0x0000000099007221 */ /* 0x000fe80000010000 */
        /* <DEDUP_REMOVED lines=8> */
[C---:B----4-:R-:W-:Y:S04]  /*13760*/  HMMA.16816.F32.BF16 R52, R108.reuse, R112, R52 ;  /* 0x000000706c34723c */ /* 0x050fe80000041834 */
[----:B------:R-:W-:Y:S04]  /*13770*/  FADD.FTZ R0, R149, R0 ;  /* 0x0000000095007221 */ /* 0x000fe80000010000 */
[C---:B------:R-:W-:Y:S01]  /*13780*/  HMMA.16816.F32.BF16 R56, R108.reuse, R114, R56 ;  /* 0x000000726c38723c */ /* 0x040fe20000041838 */
[----:B------:R-:W3:Y:S03]  /*13790*/  LDSM.16.MT88.4 R112, [R170+0x5000] ;  /* 0x00500000aa70783b */ /* 0x000ee60000004200 */
[----:B------:R-:W-:Y:S04]  /*137a0*/  FADD.FTZ R0, R148, R0 ;  /* 0x0000000094007221 */ /* 0x000fe80000010000 */
[----:B------:R-:W-:Y:S01]  /*137b0*/  FADD.FTZ R2, R104, R0 ;  /* 0x0000000068027221 */ /* 0x000fe20000010000 */
[C---:B--2---:R-:W-:Y:S03]  /*137c0*/  HMMA.16816.F32.BF16 R60, R108.reuse, R116, R60 ;  /* 0x000000746c3c723c */ /* 0x044fe6000004183c */
[----:B------:R-:W-:Y:S01]  /*137d0*/  IADD3 R0, R194, -0x1, RZ ;  /* 0xffffffffc2007810 */ /* 0x000fe20007ffe0ff */
[----:B------:R-:W-:Y:S01]  /*137e0*/  FADD.FTZ R200, R103, R2 ;  /* 0x0000000267c87221 */ /* 0x000fe20000010000 */
[----:B------:R-:W-:Y:S02]  /*137f0*/  MOV R103, R102 ;  /* 0x0000006600677202 */ /* 0x000fe40000000f00 */
[----:B------:R-:W-:Y:S01]  /*13800*/  MOV R194, R0 ;  /* 0x0000000000c27202 */ /* 0x000fe20000000f00 */
[C---:B------:R-:W-:Y:S01]  /*13810*/  HMMA.16816.F32.BF16 R64, R108.reuse, R118, R64 ;  /* 0x000000766c40723c */ /* 0x040fe20000041840 */
[----:B------:R-:W2:Y:S03]  /*13820*/  LDSM.16.MT88.4 R116, [R173+0x5000] ;  /* 0x00500000ad74783b */ /* 0x000ea60000004200 */
[-C--:B------:R-:W-:Y:S04]  /*13830*/  MOV R104, R3.reuse ;  /* 0x0000000300687202 */ /* 0x080fe80000000f00 */
[C---:B-1----:R-:W-:Y:S08]  /*13840*/  HMMA.16816.F32.BF16 R68, R108.reuse, R120, R68 ;  /* 0x000000786c44723c */ /* 0x042ff00000041844 */
[C---:B------:R-:W-:Y:S01]  /*13850*/  HMMA.16816.F32.BF16 R72, R108.reuse, R122, R72 ;  /* 0x0000007a6c48723c */ /* 0x040fe20000041848 */
[----:B------:R-:W1:Y:S07]  /*13860*/  LDSM.16.MT88.4 R120, [R172+0x5000] ;  /* 0x00500000ac78783b */ /* 0x000e6e0000004200 */
[C---:B---3--:R-:W-:Y:S08]  /*13870*/  HMMA.16816.F32.BF16 R76, R108.reuse, R112, R76 ;  /* 0x000000706c4c723c */ /* 0x048ff0000004184c */
[C---:B------:R-:W-:Y:S08]  /*13880*/  HMMA.16816.F32.BF16 R80, R108.reuse, R114, R80 ;  /* 0x000000726c50723c */ /* 0x040ff00000041850 */
[C---:B--2---:R-:W-:Y:S08]  /*13890*/  HMMA.16816.F32.BF16 R84, R108.reuse, R116, R84 ;  /* 0x000000746c54723c */ /* 0x044ff00000041854 */
[C---:B------:R-:W-:Y:S01]  /*138a0*/  HMMA.16816.F32.BF16 R88, R108.reuse, R118, R88 ;  /* 0x000000766c58723c */ /* 0x040fe20000041858 */
[----:B------:R-:W2:Y:S07]  /*138b0*/  LDSM.16.MT88.4 R116, [R173+0x1800] ;  /* 0x00180000ad74783b */ /* 0x000eae0000004200 */
[C---:B-1----:R-:W-:Y:S08]  /*138c0*/  HMMA.16816.F32.BF16 R92, R108.reuse, R120, R92 ;  /* 0x000000786c5c723c */ /* 0x042ff0000004185c */
[----:B------:R-:W-:Y:S01]  /*138d0*/  HMMA.16816.F32.BF16 R96, R108, R122, R96 ;  /* 0x0000007a6c60723c */ /* 0x000fe20000041860 */
[----:B------:R-:W1:Y:S07]  /*138e0*/  LDSM.16.MT88.4 R108, [R172+0x1800] ;  /* 0x00180000ac6c783b */ /* 0x000e6e0000004200 */
        /* <DEDUP_REMOVED lines=8> */
[C---:B--2---:R-:W-:Y:S08]  /*13970*/  HMMA.16816.F32.BF16 R120, R144.reuse, R116, R20 ;  /* 0x000000749078723c */ /* 0x044ff00000041814 */
[C---:B------:R-:W-:Y:S08]  /*13980*/  HMMA.16816.F32.BF16 R116, R144.reuse, R118, R24 ;  /* 0x000000769074723c */ /* 0x040ff00000041818 */
[C---:B-1----:R-:W-:Y:S08]  /*13990*/  HMMA.16816.F32.BF16 R112, R144.reuse, R108, R28 ;  /* 0x0000006c9070723c */ /* 0x042ff0000004181c */
        /* <DEDUP_REMOVED lines=13> */
[C---:B-1----:R-:W-:Y:S08]  /*13a70*/  HMMA.16816.F32.BF16 R68, R144.reuse, R4, R68 ;  /* 0x000000049044723c */ /* 0x042ff00000041844 */
[C---:B------:R-:W-:Y:S08]  /*13a80*/  HMMA.16816.F32.BF16 R72, R144.reuse, R6, R72 ;  /* 0x000000069048723c */ /* 0x040ff00000041848 */
[C---:B--2---:R-:W-:Y:S08]  /*13a90*/  HMMA.16816.F32.BF16 R76, R144.reuse, R8, R76 ;  /* 0x00000008904c723c */ /* 0x044ff0000004184c */
[C---:B------:R-:W-:Y:S08]  /*13aa0*/  HMMA.16816.F32.BF16 R80, R144.reuse, R10, R80 ;  /* 0x0000000a9050723c */ /* 0x040ff00000041850 */
[C---:B---3--:R-:W-:Y:S08]  /*13ab0*/  HMMA.16816.F32.BF16 R84, R144.reuse, R12, R84 ;  /* 0x0000000c9054723c */ /* 0x048ff00000041854 */
[C---:B------:R-:W-:Y:S08]  /*13ac0*/  HMMA.16816.F32.BF16 R88, R144.reuse, R14, R88 ;  /* 0x0000000e9058723c */ /* 0x040ff00000041858 */
[C---:B----4-:R-:W-:Y:S07]  /*13ad0*/  HMMA.16816.F32.BF16 R92, R144.reuse, R16, R92 ;  /* 0x00000010905c723c */ /* 0x050fee000004185c */
[----:B------:R-:W-:Y:S01]  /*13ae0*/  MOV R16, R3 ;  /* 0x0000000300107202 */ /* 0x000fe20000000f00 */
[----:B------:R-:W-:Y:S01]  /*13af0*/  HMMA.16816.F32.BF16 R96, R144, R18, R96 ;  /* 0x000000129060723c */ /* 0x000fe20000041860 */
[----:B------:R-:W-:Y:S07]  /*13b00*/  @!UPT UIADD3 URZ, URZ, URZ, URZ ;  /* 0x0000003f3f3ff290 */ /* 0x000fee000fffe03f */
[----:B------:R-:W-:-:S11]  /*13b10*/  @P0 BRA `(.L_x_275) ;  /* 0xffffd00000000947 */ /* 0x000fd6000383ffff */
.L_x_268:
[----:B------:R-:W-:Y:S05]  /*13b20*/  BRA.DIV ~URZ, `(.L_x_276) ;  /* 0x00005ad27f007947 */ /* 0x000fea000b800000 */
[----:B------:R1:W2:Y:S02]  /*13b30*/  SHFL.BFLY PT, R0, R206, 0x2, 0x1f ;  /* 0x0c401f00ce007f89 */ /* 0x0002a400000e0000 */
.L_x_353:
[----:B--2---:R-:W-:Y:S01]  /*13b40*/  FADD.FTZ R5, R0, R206 ;  /* 0x000000ce00057221 */ /* 0x004fe20000010000 */
[----:B------:R-:W-:Y:S05]  /*13b50*/  BRA.DIV ~URZ, `(.L_x_277) ;  /* 0x00005af27f007947 */ /* 0x000fea000b800000 */
[----:B------:R-:W2:Y:S02]  /*13b60*/  SHFL.BFLY PT, R0, R5, 0x1, 0x1f ;  /* 0x0c201f0005007f89 */ /* 0x000ea400000e0000 */
[----:B--2---:R-:W-:-:S02]  /*13b70*/  FADD.FTZ R5, R5, R0 ;  /* 0x0000000005057221 */ /* 0x004fc40000010000 */
[----:B------:R-:W2:Y:S02]  /*13b80*/  SHFL.BFLY PT, R0, R200, 0x2, 0x1f ;  /* 0x0c401f00c8007f89 */ /* 0x000ea400000e0000 */
[----:B--2---:R-:W-:-:S05]  /*13b90*/  FADD.FTZ R4, R0, R200 ;  /* 0x000000c800047221 */ /* 0x004fca0000010000 */
[----:B------:R2:W3:Y:S02]  /*13ba0*/  SHFL.BFLY PT, R3, R4, 0x1, 0x1f ;  /* 0x0c201f0004037f89 */ /* 0x0004e400000e0000 */
.L_x_354:
[----:B------:R-:W-:Y:S01]  /*13bb0*/  FSETP.NE.FTZ.AND P0, PT, R5, RZ, PT ;  /* 0x000000ff0500720b */ /* 0x000fe20003f15000 */
[----:B---3--:R-:W-:Y:S01]  /*13bc0*/  FADD.FTZ R3, R3, R4 ;  /* 0x0000000403037221 */ /* 0x008fe20000010000 */
[----:B------:R-:W-:Y:S02]  /*13bd0*/  MOV R2, RZ ;  /* 0x000000ff00027202 */ /* 0x000fe40000000f00 */
[----:B------:R-:W-:Y:S02]  /*13be0*/  MOV R18, 0xff800000 ;  /* 0xff80000000127802 */ /* 0x000fe40000000f00 */
[----:B------:R-:W-:-:S07]  /*13bf0*/  MOV R15, 0xff800000 ;  /* 0xff800000000f7802 */ /* 0x000fce0000000f00 */
[----:B------:R-:W3:Y:S08]  /*13c00*/  @P0 MUFU.LG2 R0, R5 ;  /* 0x0000000500000308 */ /* 0x000ef00000000c00 */
[----:B------:R4:W5:Y:S01]  /*13c10*/  @P0 MUFU.RCP R2, R5 ;  /* 0x0000000500020308 */ /* 0x0009620000001000 */
[----:B--23--:R-:W-:Y:S01]  /*13c20*/  @P0 FMUL.FTZ R4, R0, 0.69314718246459960938 ;  /* 0x3f31721800040820 */ /* 0x00cfe20000410000 */
[----:B----4-:R-:W-:Y:S01]  /*13c30*/  @P0 MOV R5, 0x3f317218 ;  /* 0x3f31721800050802 */ /* 0x010fe20000000f00 */
[----:B-----5:R-:W-:-:S02]  /*13c40*/  FMUL.FTZ R34, R2, R116 ;  /* 0x0000007402227220 */ /* 0x020fc40000410000 */
[C---:B------:R-:W-:Y:S02]  /*13c50*/  FMUL.FTZ R35, R2.reuse, R117 ;  /* 0x0000007502237220 */ /* 0x040fe40000410000 */
[----:B------:R-:W-:Y:S02]  /*13c60*/  @P0 FMUL.FTZ R0, R5, c[0x0][0x2d0] ;  /* 0x0000b40005000a20 */ /* 0x000fe40000410000 */
[----:B------:R-:W-:Y:S02]  /*13c70*/  FMUL.FTZ R103, R2, R113 ;  /* 0x0000007102677220 */ /* 0x000fe40000410000 */
[----:B------:R-:W-:Y:S01]  /*13c80*/  @P0 FFMA.FTZ R18, R0, R102, R4 ;  /* 0x0000006600120223 */ /* 0x000fe20000010004 */
[----:B------:R-:W-:Y:S01]  /*13c90*/  FSETP.NE.FTZ.AND P0, PT, R3, RZ, PT ;  /* 0x000000ff0300720b */ /* 0x000fe20003f15000 */
[C---:B------:R-:W-:Y:S01]  /*13ca0*/  FMUL.FTZ R102, R2.reuse, R112 ;  /* 0x0000007002667220 */ /* 0x040fe20000410000 */
[----:B------:R-:W-:Y:S01]  /*13cb0*/  MOV R0, RZ ;  /* 0x000000ff00007202 */ /* 0x000fe20000000f00 */
[----:B------:R-:W-:-:S02]  /*13cc0*/  FMUL.FTZ R116, R2, R88 ;  /* 0x0000005802747220 */ /* 0x000fc40000410000 */
[C---:B------:R-:W-:Y:S02]  /*13cd0*/  FMUL.FTZ R117, R2.reuse, R89 ;  /* 0x0000005902757220 */ /* 0x040fe40000410000 */
[C---:B------:R-:W-:Y:S02]  /*13ce0*/  FMUL.FTZ R112, R2.reuse, R68 ;  /* 0x0000004402707220 */ /* 0x040fe40000410000 */
[C---:B------:R-:W-:Y:S02]  /*13cf0*/  FMUL.FTZ R113, R2.reuse, R69 ;  /* 0x0000004502717220 */ /* 0x040fe40000410000 */
[C---:B------:R-:W-:Y:S02]  /*13d00*/  FMUL.FTZ R24, R2.reuse, R132 ;  /* 0x0000008402187220 */ /* 0x040fe40000410000 */
[----:B------:R-:W2:Y:S01]  /*13d10*/  @P0 MUFU.RCP R0, R3 ;  /* 0x0000000300000308 */ /* 0x000ea20000001000 */
[----:B------:R-:W-:Y:S01]  /*13d20*/  @P0 MOV R4, 0x3f317218 ;  /* 0x3f31721800040802 */ /* 0x000fe20000000f00 */
[----:B------:R-:W-:-:S02]  /*13d30*/  FMUL.FTZ R25, R2, R133 ;  /* 0x0000008502197220 */ /* 0x000fc40000410000 */
[C---:B------:R-:W-:Y:S02]  /*13d40*/  FMUL.FTZ R68, R2.reuse, R72 ;  /* 0x0000004802447220 */ /* 0x040fe40000410000 */
[C---:B------:R-:W-:Y:S02]  /*13d50*/  FMUL.FTZ R69, R2.reuse, R73 ;  /* 0x0000004902457220 */ /* 0x040fe40000410000 */
[----:B------:R-:W3:Y:S01]  /*13d60*/  @P0 MUFU.LG2 R3, R3 ;  /* 0x0000000300030308 */ /* 0x000ee20000000c00 */
[C---:B------:R-:W-:Y:S02]  /*13d70*/  FMUL.FTZ R20, R2.reuse, R96 ;  /* 0x0000006002147220 */ /* 0x040fe40000410000 */
[----:B------:R-:W-:Y:S02]  /*13d80*/  FMUL.FTZ R21, R2, R97 ;  /* 0x0000006102157220 */ /* 0x000fe40000410000 */
[----:B------:R-:W-:Y:S02]  /*13d90*/  @P0 FMUL.FTZ R4, R4, c[0x0][0x2d0] ;  /* 0x0000b40004040a20 */ /* 0x000fe40000410000 */
[----:B------:R-:W-:-:S02]  /*13da0*/  FMUL.FTZ R72, R2, R76 ;  /* 0x0000004c02487220 */ /* 0x000fc40000410000 */
[C---:B--2---:R-:W-:Y:S02]  /*13db0*/  FMUL.FTZ R88, R0.reuse, R122 ;  /* 0x0000007a00587220 */ /* 0x044fe40000410000 */
[C---:B------:R-:W-:Y:S02]  /*13dc0*/  FMUL.FTZ R89, R0.reuse, R123 ;  /* 0x0000007b00597220 */ /* 0x040fe40000410000 */
[C---:B------:R-:W-:Y:S02]  /*13dd0*/  FMUL.FTZ R122, R0.reuse, R38 ;  /* 0x00000026007a7220 */ /* 0x040fe40000410000 */
[----:B------:R-:W-:Y:S02]  /*13de0*/  FMUL.FTZ R123, R0, R39 ;  /* 0x00000027007b7220 */ /* 0x000fe40000410000 */
[----:B---3--:R-:W-:Y:S02]  /*13df0*/  @P0 FMUL.FTZ R3, R3, 0.69314718246459960938 ;  /* 0x3f31721803030820 */ /* 0x008fe40000410000 */
        /* <DEDUP_REMOVED lines=58> */
[----:B------:R-:W-:Y:S02]  /*141a0*/  @P0 FFMA.FTZ R15, R4, R16, R3 ;  /* 0x00000010040f0223 */ /* 0x000fe40000010003 */
        /* <DEDUP_REMOVED lines=19> */
[----:B------:R-:W-:Y:S02]  /*142e0*/  FMUL.FTZ R65, R2, R65 ;  /* 0x0000004102417220 */ /* 0x000fe40000410000 */
.L_x_210:
[----:B------:R-:W2:Y:S01]  /*142f0*/  S2R R2, SR_TID.X ;  /* 0x0000000000027919 */ /* 0x000ea20000002100 */
[----:B------:R-:W-:Y:S01]  /*14300*/  BSSY B0, `(.L_x_278) ;  /* 0x0000010000007945 */ /* 0x000fe20003800000 */
[----:B--2---:R-:W-:-:S13]  /*14310*/  LOP3.LUT P0, RZ, R2, 0xff, RZ, 0xc0, !PT ;  /* 0x000000ff02ff7812 */ /* 0x004fda000780c0ff */
[----:B------:R-:W-:Y:S05]  /*14320*/  @P0 BRA `(.L_x_279) ;  /* 0x000000d000000947 */ /* 0x000fea0003800000 */
[----:B------:R-:W2:Y:S01]  /*14330*/  S2R R2, SR_LANEID ;  /* 0x0000000000027919 */ /* 0x000ea20000000000 */
[----:B------:R-:W-:Y:S01]  /*14340*/  VOTEU.ANY UR4, UPT, PT ;  /* 0x0000000000047886 */ /* 0x000fe200038e0100 */
[----:B------:R-:W-:Y:S01]  /*14350*/  IMAD.MOV.U32 R4, RZ, RZ, c[0x0][0x560] ;  /* 0x00015800ff047624 */ /* 0x000fe200078e00ff */
[----:B------:R-:W2:Y:S01]  /*14360*/  FLO.U32 R3, UR4 ;  /* 0x0000000400037d00 */ /* 0x000ea200080e0000 */
[----:B------:R-:W-:Y:S01]  /*14370*/  IMAD.MOV.U32 R5, RZ, RZ, c[0x0][0x564] ;  /* 0x00015900ff057624 */ /* 0x000fe200078e00ff */
[----:B--2---:R-:W-:-:S06]  /*14380*/  ISETP.EQ.U32.AND P0, PT, R3, R2, PT ;  /* 0x000000020300720c */ /* 0x004fcc0003f02070 */
[----:B------:R-:W2:Y:S07]  /*14390*/  POPC R2, UR4 ;  /* 0x0000000400027d09 */ /* 0x000eae0008000000 */
[----:B--2---:R2:W3:Y:S04]  /*143a0*/  @P0 ATOMG.E.ADD.STRONG.GPU PT, R2, [R4.64], R2 ;  /* 0x00000002040209a8 */ /* 0x0044e800081ee1ca */
[----:B--2---:R-:W2:Y:S04]  /*143b0*/  S2R R4, SR_LTMASK ;  /* 0x0000000000047919 */ /* 0x004ea80000003900 */
[----:B---3--:R2:W3:Y:S02]  /*143c0*/  SHFL.IDX PT, R3, R2, R3, 0x1f ;  /* 0x00001f0302037589 */ /* 0x0084e400000e0000 */
[----:B--2---:R-:W-:-:S06]  /*143d0*/  LOP3.LUT R2, R4, UR4, RZ, 0xc0, !PT ;  /* 0x0000000404027c12 */ /* 0x004fcc000f8ec0ff */
[----:B------:R-:W3:Y:S02]  /*143e0*/  POPC R2, R2 ;  /* 0x0000000200027309 */ /* 0x000ee40000000000 */
[----:B---3--:R-:W-:-:S06]  /*143f0*/  IADD3 R236, R3, c[0x0][0xc], R2 ;  /* 0x0000030003ec7a10 */ /* 0x008fcc0007ffe002 */
.L_x_279:
[----:B------:R-:W-:Y:S05]  /*14400*/  BSYNC B0 ;  /* 0x0000000000007941 */ /* 0x000fea0003800000 */
.L_x_278:
[----:B------:R-:W-:Y:S01]  /*14410*/  PRMT R0, R0, 0x9910, RZ ;  /* 0x0000991000007816 */ /* 0x000fe200000000ff */
[----:B------:R-:W-:Y:S01]  /*14420*/  BSSY B1, `(.L_x_280) ;  /* 0x0000381000017945 */ /* 0x000fe20003800000 */
[----:B------:R-:W-:Y:S02]  /*14430*/  IMAD.MOV.U32 R29, RZ, RZ, R236 ;  /* 0x000000ffff1d7224 */ /* 0x000fe400078e00ec */
[----:B------:R-:W-:-:S13]  /*14440*/  ISETP.NE.AND P0, PT, R0, RZ, PT ;  /* 0x000000ff0000720c */ /* 0x000fda0003f05270 */
[----:B------:R-:W-:Y:S05]  /*14450*/  @!P0 BRA `(.L_x_281) ;  /* 0x00002bf000008947 */ /* 0x000fea0003800000 */
[----:B------:R-:W2:Y:S04]  /*14460*/  LDL R6, [R1+0xc] ;  /* 0x00000c0001067983 */ /* 0x000ea80000100800 */
[----:B------:R-:W3:Y:S04]  /*14470*/  LDL R5, [R1+0x4] ;  /* 0x0000040001057983 */ /* 0x000ee80000100800 */
[----:B------:R-:W4:Y:S04]  /*14480*/  LDL R4, [R1+0x8] ;  /* 0x0000080001047983 */ /* 0x000f280000100800 */
[----:B------:R-:W3:Y:S01]  /*14490*/  LDL R3, [R1] ;  /* 0x0000000001037983 */ /* 0x000ee20000100800 */
[----:B------:R-:W-:Y:S01]  /*144a0*/  WARPSYNC 0xffffffff ;  /* 0xffffffff00007948 */ /* 0x000fe20003800000 */
[----:B------:R-:W-:Y:S01]  /*144b0*/  F2FP.BF16.PACK_AB R2, R23, R22 ;  /* 0x000000161702723e */ /* 0x000fe200000010ff */
[----:B------:R-:W-:Y:S01]  /*144c0*/  IMAD.MOV.U32 R14, RZ, RZ, c[0x0][0x388] ;  /* 0x0000e200ff0e7624 */ /* 0x000fe200078e00ff */
[----:B------:R-:W-:Y:S01]  /*144d0*/  BAR.SYNC.DEFER_BLOCKING 0x1, 0x100 ;  /* 0x0044000000007b1d */ /* 0x000fe20000010000 */
[----:B------:R-:W-:-:S02]  /*144e0*/  F2FP.BF16.PACK_AB R0, R93, R92 ;  /* 0x0000005c5d00723e */ /* 0x000fc400000010ff */
[----:B------:R-:W-:-:S04]  /*144f0*/  ISETP.NE.U32.AND P0, PT, RZ, c[0x0][0x508], PT ;  /* 0x00014200ff007a0c */ /* 0x000fc80003f05070 */
[----:B------:R-:W-:Y:S01]  /*14500*/  ISETP.NE.AND.EX P1, PT, RZ, c[0x0][0x50c], PT, P0 ;  /* 0x00014300ff007a0c */ /* 0x000fe20003f25300 */
[----:B------:R1:W-:Y:S04]  /*14510*/  STS [R248], R2 ;  /* 0x00000002f8007388 */ /* 0x0003e80000000800 */
[----:B------:R1:W-:Y:S02]  /*14520*/  STS [R248+0x400], R0 ;  /* 0x00040000f8007388 */ /* 0x0003e40000000800 */
[----:B-1----:R-:W-:Y:S02]  /*14530*/  F2FP.BF16.PACK_AB R2, R25, R24 ;  /* 0x000000181902723e */ /* 0x002fe400000010ff */
[----:B------:R-:W-:-:S03]  /*14540*/  F2FP.BF16.PACK_AB R0, R85, R84 ;  /* 0x000000545500723e */ /* 0x000fc600000010ff */
        /* <DEDUP_REMOVED lines=11> */
[----:B------:R-:W-:Y:S02]  /*14600*/  F2FP.BF16.PACK_AB R0, R89, R88 ;  /* 0x000000585900723e */ /* 0x000fe400000010ff */
[----:B------:R-:W-:-:S04]  /*14610*/  ISETP.NE.U32.AND P2, PT, RZ, c[0x0][0x500], PT ;  /* 0x00014000ff007a0c */ /* 0x000fc80003f45070 */
[----:B------:R-:W-:Y:S01]  /*14620*/  ISETP.NE.AND.EX P2, PT, RZ, c[0x0][0x504], PT, P2 ;  /* 0x00014100ff007a0c */ /* 0x000fe20003f45320 */
[----:B--2---:R1:W-:Y:S04]  /*14630*/  STS [R6], R2 ;  /* 0x0000000206007388 */ /* 0x0043e80000000800 */
[----:B------:R2:W-:Y:S01]  /*14640*/  STS [R6+0x400], R0 ;  /* 0x0004000006007388 */ /* 0x0005e20000000800 */
[----:B-1----:R-:W-:Y:S02]  /*14650*/  F2FP.BF16.PACK_AB R2, R35, R34 ;  /* 0x000000222302723e */ /* 0x002fe400000010ff */
[----:B--2---:R-:W-:-:S03]  /*14660*/  F2FP.BF16.PACK_AB R0, R119, R118 ;  /* 0x000000767700723e */ /* 0x004fc600000010ff */
[----:B---3--:R1:W-:Y:S04]  /*14670*/  STS [R5], R2 ;  /* 0x0000000205007388 */ /* 0x0083e80000000800 */
[----:B------:R2:W-:Y:S01]  /*14680*/  STS [R5+0x400], R0 ;  /* 0x0004000005007388 */ /* 0x0005e20000000800 */
[----:B-1----:R-:W-:Y:S02]  /*14690*/  F2FP.BF16.PACK_AB R2, R103, R102 ;  /* 0x000000666702723e */ /* 0x002fe400000010ff */
[----:B--2---:R-:W-:-:S03]  /*146a0*/  F2FP.BF16.PACK_AB R0, R115, R114 ;  /* 0x000000727300723e */ /* 0x004fc600000010ff */
[----:B----4-:R1:W-:Y:S04]  /*146b0*/  STS [R4], R2 ;  /* 0x0000000204007388 */ /* 0x0103e80000000800 */
[----:B------:R2:W-:Y:S01]  /*146c0*/  STS [R4+0x400], R0 ;  /* 0x0004000004007388 */ /* 0x0005e20000000800 */
[----:B-1----:R-:W-:Y:S02]  /*146d0*/  F2FP.BF16.PACK_AB R2, R109, R108 ;  /* 0x0000006c6d02723e */ /* 0x002fe400000010ff */
[----:B--2---:R-:W-:-:S03]  /*146e0*/  F2FP.BF16.PACK_AB R0, R97, R96 ;  /* 0x000000606100723e */ /* 0x004fc600000010ff */
[----:B------:R1:W-:Y:S04]  /*146f0*/  STS [R3], R2 ;  /* 0x0000000203007388 */ /* 0x0003e80000000800 */
[----:B------:R2:W-:Y:S01]  /*14700*/  STS [R3+0x400], R0 ;  /* 0x0004000003007388 */ /* 0x0005e20000000800 */
[----:B-1----:R-:W-:Y:S02]  /*14710*/  F2FP.BF16.PACK_AB R2, R37, R36 ;  /* 0x000000242502723e */ /* 0x002fe400000010ff */
[----:B--2---:R-:W-:-:S03]  /*14720*/  F2FP.BF16.PACK_AB R0, R123, R122 ;  /* 0x0000007a7b00723e */ /* 0x004fc600000010ff */
[----:B------:R1:W-:Y:S04]  /*14730*/  STS [R248+0x4000], R2 ;  /* 0x00400002f8007388 */ /* 0x0003e80000000800 */
        /* <DEDUP_REMOVED lines=60> */
[----:B------:R2:W-:Y:S04]  /*14b00*/  STS [R3+0x8400], R0 ;  /* 0x0084000003007388 */ /* 0x0005e80000000800 */
[----:B------:R-:W-:Y:S01]  /*14b10*/  BAR.SYNC.DEFER_BLOCKING 0x1, 0x100 ;  /* 0x0044000000007b1d */ /* 0x000fe20000010000 */
[----:B-1----:R-:W-:-:S04]  /*14b20*/  @P1 IADD3 R2, P0, R240, c[0x0][0x508], RZ ;  /* 0x00014200f0021a10 */ /* 0x002fc80007f1e0ff */
[----:B--2---:R-:W-:Y:S02]  /*14b30*/  @P1 IADD3.X R3, R241, c[0x0][0x50c], RZ, P0, !PT ;  /* 0x00014300f1031a10 */ /* 0x004fe400007fe4ff */
[----:B------:R-:W-:-:S03]  /*14b40*/  IADD3 R4, P0, R240, c[0x0][0x500], RZ ;  /* 0x00014000f0047a10 */ /* 0x000fc60007f1e0ff */
[----:B------:R1:W5:Y:S01]  /*14b50*/  @P1 LDG.E R14, [R2.64] ;  /* 0x0000000a020e1981 */ /* 0x000362000c1e1900 */
[----:B------:R-:W-:Y:S01]  /*14b60*/  IADD3.X R5, R241, c[0x0][0x504], RZ, P0, !PT ;  /* 0x00014100f1057a10 */ /* 0x000fe200007fe4ff */
[----:B-1----:R-:W-:-:S06]  /*14b70*/  IMAD.MOV.U32 R2, RZ, RZ, RZ ;  /* 0x000000ffff027224 */ /* 0x002fcc00078e00ff */
[----:B------:R1:W5:Y:S01]  /*14b80*/  @P2 LDG.E R2, [R4.64] ;  /* 0x0000000a04022981 */ /* 0x000362000c1e1900 */
[----:B------:R-:W-:-:S04]  /*14b90*/  ISETP.NE.AND P0, PT, R244, RZ, PT ;  /* 0x000000fff400720c */ /* 0x000fc80003f05270 */
[----:B------:R-:W-:Y:S01]  /*14ba0*/  SEL R0, R244, c[0x0][0x3d4], P0 ;  /* 0x0000f500f4007a07 */ /* 0x000fe20000000000 */
[----:B------:R-:W-:Y:S05]  /*14bb0*/  @P1 BRA `(.L_x_282) ;  /* 0x0000004000001947 */ /* 0x000fea0003800000 */
[----:B------:R-:W-:Y:S05]  /*14bc0*/  @!P2 BRA `(.L_x_282) ;  /* 0x000000300000a947 */ /* 0x000fea0003800000 */
[----:B-----5:R2:W3:Y:S04]  /*14bd0*/  LDG.E R14, [R4.64] ;  /* 0x0000000a040e7981 */ /* 0x0204e8000c1e1900 */
[----:B-12---:R-:W3:Y:S02]  /*14be0*/  LDG.E R4, [R4.64+0x4] ;  /* 0x0000040a04047981 */ /* 0x006ee4000c1e1900 */
[----:B---3--:R-:W-:Y:S02]  /*14bf0*/  IADD3 R14, -R14, R4, RZ ;  /* 0x000000040e0e7210 */ /* 0x008fe40007ffe1ff */
.L_x_282:
[----:B------:R-:W2:Y:S01]  /*14c00*/  LDL R19, [R1+0x58] ;  /* 0x0000580001137983 */ /* 0x000ea20000100800 */
[----:B------:R-:W-:Y:S01]  /*14c10*/  IMAD.MOV.U32 R13, RZ, RZ, 0x368 ;  /* 0x00000368ff0d7424 */ /* 0x000fe200078e00ff */
[----:B------:R-:W-:Y:S02]  /*14c20*/  ISETP.GT.AND P2, PT, R0, 0x1, PT ;  /* 0x000000010000780c */ /* 0x000fe40003f44270 */
[----:B------:R-:W-:-:S02]  /*14c30*/  ISETP.NE.U32.AND P0, PT, RZ, c[0x0][0x500], PT ;  /* 0x00014000ff007a0c */ /* 0x000fc40003f05070 */
[----:B------:R-:W-:Y:S02]  /*14c40*/  SEL R13, R13, 0x328, P2 ;  /* 0x000003280d0d7807 */ /* 0x000fe40001000000 */
[----:B------:R-:W-:Y:S02]  /*14c50*/  ISETP.NE.AND.EX P0, PT, RZ, c[0x0][0x504], PT, P0 ;  /* 0x00014100ff007a0c */ /* 0x000fe40003f05300 */
[----:B------:R-:W3:Y:S01]  /*14c60*/  LDC.64 R6, c[0x0][R13+0x170] ;  /* 0x00005c000d067b82 */ /* 0x000ee20000000a00 */
[----:B-1----:R-:W-:Y:S02]  /*14c70*/  LOP3.LUT R5, R238, 0xffff, RZ, 0xc0, !PT ;  /* 0x0000ffffee057812 */ /* 0x002fe400078ec0ff */
[----:B------:R-:W-:Y:S02]  /*14c80*/  SEL R0, R242, RZ, !P0 ;  /* 0x000000fff2007207 */ /* 0x000fe40004000000 */
[----:B------:R-:W-:-:S03]  /*14c90*/  SEL R4, R243, RZ, !P0 ;  /* 0x000000fff3047207 */ /* 0x000fc60004000000 */
[----:B------:R-:W1:Y:S08]  /*14ca0*/  LDC.64 R10, c[0x0][R13+0x168] ;  /* 0x00005a000d0a7b82 */ /* 0x000e700000000a00 */
[----:B------:R-:W4:Y:S01]  /*14cb0*/  LDC.64 R16, c[0x0][R13+0x178] ;  /* 0x00005e000d107b82 */ /* 0x000f220000000a00 */
[----:B---3--:R-:W-:-:S04]  /*14cc0*/  IMAD R3, R7, R0, RZ ;  /* 0x0000000007037224 */ /* 0x008fc800078e02ff */
[C---:B------:R-:W-:Y:S02]  /*14cd0*/  IMAD R4, R6.reuse, R4, R3 ;  /* 0x0000000406047224 */ /* 0x040fe400078e0203 */
[----:B------:R-:W-:-:S04]  /*14ce0*/  IMAD.WIDE.U32 R6, R6, R0, RZ ;  /* 0x0000000006067225 */ /* 0x000fc800078e00ff */
[----:B-1----:R-:W-:-:S04]  /*14cf0*/  IMAD.WIDE.U32 R8, R10, R5, RZ ;  /* 0x000000050a087225 */ /* 0x002fc800078e00ff */
[----:B------:R-:W-:Y:S01]  /*14d00*/  IMAD.IADD R4, R7, 0x1, R4 ;  /* 0x0000000107047824 */ /* 0x000fe200078e0204 */
[--C-:B-----5:R-:W-:Y:S01]  /*14d10*/  IADD3 R12, P1, P0, R6, R8, R2.reuse ;  /* 0x00000008060c7210 */ /* 0x120fe2000783e002 */
[----:B------:R-:W-:Y:S01]  /*14d20*/  IMAD R3, R11, R5, RZ ;  /* 0x000000050b037224 */ /* 0x000fe200078e02ff */
[----:B------:R-:W-:Y:S02]  /*14d30*/  SEL R6, R245, RZ, P2 ;  /* 0x000000fff5067207 */ /* 0x000fe40001000000 */
[----:B------:R-:W-:Y:S01]  /*14d40*/  SHF.R.S32.HI R8, RZ, 0x1f, R2 ;  /* 0x0000001fff087819 */ /* 0x000fe20000011402 */
[----:B------:R-:W-:Y:S02]  /*14d50*/  IMAD.IADD R9, R9, 0x1, R3 ;  /* 0x0000000109097824 */ /* 0x000fe400078e0203 */
[-C--:B----4-:R-:W-:Y:S02]  /*14d60*/  IMAD R10, R17, R6.reuse, RZ ;  /* 0x00000006110a7224 */ /* 0x090fe400078e02ff */
[----:B------:R-:W-:Y:S01]  /*14d70*/  IMAD.WIDE.U32 R6, R16, R6, RZ ;  /* 0x0000000610067225 */ /* 0x000fe200078e00ff */
[----:B------:R-:W-:Y:S01]  /*14d80*/  IADD3.X R11, R4, R9, R8, P1, P0 ;  /* 0x00000009040b7210 */ /* 0x000fe20000fe0408 */
[----:B------:R-:W3:Y:S02]  /*14d90*/  LDL R16, [R1+0x54] ;  /* 0x0000540001107983 */ /* 0x000ee40000100800 */
[----:B------:R-:W-:-:S05]  /*14da0*/  IMAD.MOV.U32 R3, RZ, RZ, c[0x0][0x4e8] ;  /* 0x00013a00ff037624 */ /* 0x000fca00078e00ff */
[----:B------:R-:W-:Y:S01]  /*14db0*/  ISETP.NE.AND P3, PT, R3, 0x1, PT ;  /* 0x000000010300780c */ /* 0x000fe20003f65270 */
[----:B------:R-:W-:Y:S01]  /*14dc0*/  IMAD.IADD R10, R7, 0x1, R10 ;  /* 0x00000001070a7824 */ /* 0x000fe200078e020a */
[----:B------:R-:W1:Y:S01]  /*14dd0*/  S2R R28, SR_TID.X ;  /* 0x00000000001c7919 */ /* 0x000e620000002100 */
[----:B--2---:R-:W-:-:S10]  /*14de0*/  IMAD R3, R237, 0x80, R19 ;  /* 0x00000080ed037824 */ /* 0x004fd400078e0213 */
[----:B------:R-:W-:-:S04]  /*14df0*/  @P3 IMAD.HI.U32 R9, R3, c[0x0][0x4ec], RZ ;  /* 0x00013b0003093a27 */ /* 0x000fc800078e00ff */
[----:B------:R-:W-:Y:S01]  /*14e00*/  IMAD.MOV.U32 R4, RZ, RZ, R3 ;  /* 0x000000ffff047224 */ /* 0x000fe200078e0003 */
[----:B------:R-:W-:-:S04]  /*14e10*/  @P3 SHF.R.U32.HI R4, RZ, c[0x0][0x4f0], R9 ;  /* 0x00013c00ff043a19 */ /* 0x000fc80000011609 */
[----:B------:R-:W-:Y:S02]  /*14e20*/  IADD3 R6, P1, P0, R4, R12, R6 ;  /* 0x0000000c04067210 */ /* 0x000fe4000783e006 */
[----:B------:R-:W-:-:S04]  /*14e30*/  SHF.R.S32.HI R7, RZ, 0x1f, R4 ;  /* 0x0000001fff077819 */ /* 0x000fc80000011404 */
[----:B------:R-:W-:Y:S02]  /*14e40*/  IADD3.X R7, R7, R11, R10, P1, P0 ;  /* 0x0000000b07077210 */ /* 0x000fe40000fe040a */
[----:B------:R-:W2:Y:S01]  /*14e50*/  LDC.64 R10, c[0x0][R13+0x160] ;  /* 0x000058000d0a7b82 */ /* 0x000ea20000000a00 */
[----:B------:R-:W-:-:S04]  /*14e60*/  IMAD.MOV R4, RZ, RZ, -R4 ;  /* 0x000000ffff047224 */ /* 0x000fc800078e0a04 */
[----:B------:R-:W-:-:S05]  /*14e70*/  IMAD R4, R4, c[0x0][0x4e8], R3 ;  /* 0x00013a0004047a24 */ /* 0x000fca00078e0203 */
[----:B------:R-:W-:Y:S02]  /*14e80*/  SHF.R.S32.HI R9, RZ, 0x1f, R4 ;  /* 0x0000001fff097819 */ /* 0x000fe40000011404 */
[----:B-1----:R-:W-:-:S04]  /*14e90*/  SHF.R.S32.HI R19, RZ, 0x1f, R28 ;  /* 0x0000001fff137819 */ /* 0x002fc8000001141c */
[----:B------:R-:W-:-:S04]  /*14ea0*/  LEA.HI R19, R19, R28, RZ, 0x5 ;  /* 0x0000001c13137211 */ /* 0x000fc800078f28ff */
[----:B------:R-:W-:Y:S01]  /*14eb0*/  LOP3.LUT R19, R19, 0xffffffe0, RZ, 0xc0, !PT ;  /* 0xffffffe013137812 */ /* 0x000fe200078ec0ff */
[----:B--2---:R-:W-:-:S04]  /*14ec0*/  IMAD.WIDE.U32 R6, R10, R4, R6 ;  /* 0x000000040a067225 */ /* 0x004fc800078e0006 */
[----:B------:R-:W-:-:S04]  /*14ed0*/  IMAD R4, R11, R4, RZ ;  /* 0x000000040b047224 */ /* 0x000fc800078e02ff */
[----:B------:R-:W-:Y:S02]  /*14ee0*/  IMAD R4, R10, R9, R4 ;  /* 0x000000090a047224 */ /* 0x000fe400078e0204 */
[----:B------:R-:W-:Y:S02]  /*14ef0*/  IMAD.MOV.U32 R10, RZ, RZ, c[0x0][0x4a8] ;  /* 0x00012a00ff0a7624 */ /* 0x000fe400078e00ff */
[----:B------:R-:W-:-:S03]  /*14f00*/  IMAD.MOV.U32 R9, RZ, RZ, c[0x0][0x4ac] ;  /* 0x00012b00ff097624 */ /* 0x000fc600078e00ff */
[----:B------:R-:W-:Y:S01]  /*14f10*/  SEL R10, R10, c[0x0][0x450], P2 ;  /* 0x000114000a0a7a07 */ /* 0x000fe20001000000 */
[----:B------:R-:W-:Y:S01]  /*14f20*/  IMAD.IADD R4, R7, 0x1, R4 ;  /* 0x0000000107047824 */ /* 0x000fe200078e0204 */
[----:B------:R-:W-:Y:S02]  /*14f30*/  SEL R9, R9, c[0x0][0x454], P2 ;  /* 0x0001150009097a07 */ /* 0x000fe40001000000 */
[----:B------:R-:W-:-:S04]  /*14f40*/  LEA R10, P0, R6, R10, 0x2 ;  /* 0x0000000a060a7211 */ /* 0x000fc800078010ff */
[----:B------:R-:W-:Y:S01]  /*14f50*/  LEA.HI.X R6, R6, R9, R4, 0x2, P0 ;  /* 0x0000000906067211 */ /* 0x000fe200000f1404 */
[----:B------:R-:W-:Y:S01]  /*14f60*/  SHFL.IDX PT, R12, R10, RZ, 0x1c1f ;  /* 0x001c1fff0a0c7589 */ /* 0x000fe200000e0000 */
[----:B------:R-:W-:-:S03]  /*14f70*/  IMAD.IADD R19, R28, 0x1, -R19 ;  /* 0x000000011c137824 */ /* 0x000fc600078e0a13 */
[----:B------:R-:W1:Y:S01]  /*14f80*/  SHFL.IDX PT, R13, R6, RZ, 0x1c1f ;  /* 0x001c1fff060d7589 */ /* 0x000e6200000e0000 */
[----:B------:R-:W-:-:S03]  /*14f90*/  IMAD R4, R14, c[0x0][0x4e8], RZ ;  /* 0x00013a000e047a24 */ /* 0x000fc600078e02ff */
[----:B------:R-:W-:Y:S01]  /*14fa0*/  SHFL.IDX PT, R10, R10, 0x1, 0x1c1f ;  /* 0x003c1f000a0a7f89 */ /* 0x000fe200000e0000 */
[----:B------:R-:W-:-:S03]  /*14fb0*/  LOP3.LUT P0, RZ, R19, 0x3, RZ, 0xc0, !PT ;  /* 0x0000000313ff7812 */ /* 0x000fc6000780c0ff */
[----:B------:R3:W2:Y:S02]  /*14fc0*/  SHFL.IDX PT, R11, R6, 0x1, 0x1c1f ;  /* 0x003c1f00060b7f89 */ /* 0x0006a400000e0000 */
[----:B---3--:R-:W-:-:S05]  /*14fd0*/  IMAD R6, R237, 0x80, R16 ;  /* 0x00000080ed067824 */ /* 0x008fca00078e0210 */
[C---:B------:R-:W-:Y:S02]  /*14fe0*/  IADD3 R7, R6.reuse, 0x8, RZ ;  /* 0x0000000806077810 */ /* 0x040fe40007ffe0ff */
[-C--:B------:R-:W-:Y:S02]  /*14ff0*/  ISETP.GE.OR P1, PT, R6, R4.reuse, P0 ;  /* 0x000000040600720c */ /* 0x080fe40000726670 */
[----:B------:R-:W-:-:S11]  /*15000*/  ISETP.GE.OR P0, PT, R7, R4, P0 ;  /* 0x000000040700720c */ /* 0x000fd60000706670 */
[----:B-1----:R1:W-:Y:S01]  /*15010*/  @!P1 ST.E [R12.64], R18 ;  /* 0x000000120c009985 */ /* 0x0023e2000c10190a */
[----:B------:R-:W-:-:S03]  /*15020*/  ISETP.GE.AND P1, PT, R7, R4, PT ;  /* 0x000000040700720c */ /* 0x000fc60003f26270 */
[----:B--2---:R2:W-:Y:S01]  /*15030*/  @!P0 ST.E [R10.64], R15 ;  /* 0x0000000f0a008985 */ /* 0x0045e2000c10190a */
[----:B------:R-:W-:Y:S02]  /*15040*/  ISETP.GE.AND P0, PT, R6, R4, PT ;  /* 0x000000040600720c */ /* 0x000fe40003f06270 */
[----:B-1----:R-:W-:Y:S01]  /*15050*/  P2R R13, PR, RZ, 0x2 ;  /* 0x00000002ff0d7803 */ /* 0x002fe20000000000 */
[----:B------:R-:W-:Y:S05]  /*15060*/  @P2 BRA `(.L_x_283) ;  /* 0x000007c000002947 */ /* 0x000fea0003800000 */
[----:B------:R-:W-:Y:S01]  /*15070*/  IMAD R8, R8, c[0x0][0x3a0], RZ ;  /* 0x0000e80008087a24 */ /* 0x000fe200078e02ff */
[----:B------:R-:W-:Y:S01]  /*15080*/  SHF.R.S32.HI R9, RZ, 0x1f, R0 ;  /* 0x0000001fff097819 */ /* 0x000fe20000011400 */
[C---:B------:R-:W-:Y:S01]  /*15090*/  IMAD.WIDE.U32 R6, R2.reuse, c[0x0][0x3a0], RZ ;  /* 0x0000e80002067a25 */ /* 0x040fe200078e00ff */
[----:B------:R1:W3:Y:S03]  /*150a0*/  LDS.128 R24, [R191+0x80] ;  /* 0x00008000bf187984 */ /* 0x0002e60000000c00 */
[----:B------:R-:W-:Y:S01]  /*150b0*/  IMAD R2, R2, c[0x0][0x3a4], R8 ;  /* 0x0000e90002027a24 */ /* 0x000fe200078e0208 */
[----:B------:R-:W-:Y:S01]  /*150c0*/  LEA R8, R237, R213, 0x7 ;  /* 0x000000d5ed087211 */ /* 0x000fe200078e38ff */
[----:B------:R1:W4:Y:S03]  /*150d0*/  LDS.128 R40, [R191+0x1080] ;  /* 0x00108000bf287984 */ /* 0x0003260000000c00 */
[----:B------:R-:W-:Y:S01]  /*150e0*/  IADD3 R3, R7, R2, RZ ;  /* 0x0000000207037210 */ /* 0x000fe20007ffe0ff */
[----:B------:R1:W2:Y:S01]  /*150f0*/  LDS.128 R52, [R191+0x2080] ;  /* 0x00208000bf347984 */ /* 0x0002a20000000c00 */
[----:B------:R-:W-:-:S03]  /*15100*/  MOV R2, R6 ;  /* 0x0000000600027202 */ /* 0x000fc60000000f00 */
[----:B------:R1:W1:Y:S02]  /*15110*/  LDS.128 R60, [R191+0x3080] ;  /* 0x00308000bf3c7984 */ /* 0x0002640000000c00 */
[----:B------:R-:W-:Y:S01]  /*15120*/  IMAD.WIDE.U32 R6, R5, c[0x0][0x3e8], R2 ;  /* 0x0000fa0005067a25 */ /* 0x000fe200078e0002 */
[----:B------:R-:W-:Y:S01]  /*15130*/  MOV R2, R8 ;  /* 0x0000000800027202 */ /* 0x000fe20000000f00 */
[----:B------:R1:W1:Y:S02]  /*15140*/  LDS.128 R20, [R191+0x4080] ;  /* 0x00408000bf147984 */ /* 0x0002640000000c00 */
[----:B------:R-:W-:Y:S02]  /*15150*/  IMAD R3, R9, c[0x0][0x3f0], RZ ;  /* 0x0000fc0009037a24 */ /* 0x000fe400078e02ff */
[----:B------:R-:W-:Y:S01]  /*15160*/  @P3 IMAD.HI.U32 R9, R8, c[0x0][0x4ec], RZ ;  /* 0x00013b0008093a27 */ /* 0x000fe200078e00ff */
[----:B------:R1:W1:Y:S03]  /*15170*/  LDS.128 R36, [R191+0x5080] ;  /* 0x00508000bf247984 */ /* 0x0002660000000c00 */
[----:B------:R-:W-:Y:S01]  /*15180*/  IMAD R7, R5, c[0x0][0x3ec], R7 ;  /* 0x0000fb0005077a24 */ /* 0x000fe200078e0207 */
[----:B------:R1:W1:Y:S01]  /*15190*/  LDS.128 R48, [R191+0x6080] ;  /* 0x00608000bf307984 */ /* 0x0002620000000c00 */
[----:B------:R-:W-:Y:S01]  /*151a0*/  @P3 SHF.R.U32.HI R2, RZ, c[0x0][0x4f0], R9 ;  /* 0x00013c00ff023a19 */ /* 0x000fe20000011609 */
[----:B------:R-:W-:-:S02]  /*151b0*/  IMAD R5, R0, c[0x0][0x3f4], R3 ;  /* 0x0000fd0000057a24 */ /* 0x000fc400078e0203 */
[----:B------:R1:W1:Y:S01]  /*151c0*/  LDS.128 R56, [R191+0x7080] ;  /* 0x00708000bf387984 */ /* 0x0002620000000c00 */
[----:B------:R-:W-:Y:S01]  /*151d0*/  IMAD.WIDE.U32 R6, R0, c[0x0][0x3f0], R6 ;  /* 0x0000fc0000067a25 */ /* 0x000fe200078e0006 */
[----:B------:R-:W-:Y:S02]  /*151e0*/  SHF.R.S32.HI R3, RZ, 0x1f, R2 ;  /* 0x0000001fff037819 */ /* 0x000fe40000011402 */
[----:B------:R1:W1:Y:S01]  /*151f0*/  LDS.128 R16, [R191+0x8080] ;  /* 0x00808000bf107984 */ /* 0x0002620000000c00 */
[----:B------:R-:W-:Y:S02]  /*15200*/  IADD3 R0, -R2, RZ, RZ ;  /* 0x000000ff02007210 */ /* 0x000fe40007ffe1ff */
[----:B------:R-:W-:Y:S01]  /*15210*/  IADD3 R7, R7, R5, RZ ;  /* 0x0000000507077210 */ /* 0x000fe20007ffe0ff */
[----:B------:R1:W1:Y:S01]  /*15220*/  LDS.128 R32, [R191+0x9080] ;  /* 0x00908000bf207984 */ /* 0x0002620000000c00 */
[----:B------:R-:W-:Y:S02]  /*15230*/  IMAD R3, R3, c[0x0][0x3e0], RZ ;  /* 0x0000f80003037a24 */ /* 0x000fe400078e02ff */
[----:B------:R-:W-:Y:S01]  /*15240*/  IMAD R0, R0, c[0x0][0x4e8], R8 ;  /* 0x00013a0000007a24 */ /* 0x000fe200078e0208 */
[----:B------:R1:W1:Y:S01]  /*15250*/  LDS.128 R44, [R191+0xa080] ;  /* 0x00a08000bf2c7984 */ /* 0x0002620000000c00 */
[----:B------:R-:W-:-:S02]  /*15260*/  IMAD R8, R2, c[0x0][0x3e4], R3 ;  /* 0x0000f90002087a24 */ /* 0x000fc400078e0203 */
[----:B------:R-:W-:Y:S01]  /*15270*/  IMAD.WIDE.U32 R2, R2, c[0x0][0x3e0], R6 ;  /* 0x0000f80002027a25 */ /* 0x000fe200078e0006 */
[----:B------:R1:W1:Y:S01]  /*15280*/  LDS.128 R64, [R191+0xb080] ;  /* 0x00b08000bf407984 */ /* 0x0002620000000c00 */
[----:B------:R-:W-:-:S03]  /*15290*/  SHF.R.S32.HI R5, RZ, 0x1f, R0 ;  /* 0x0000001fff057819 */ /* 0x000fc60000011400 */
[----:B------:R-:W-:Y:S02]  /*152a0*/  IADD3 R3, R3, R8, RZ ;  /* 0x0000000803037210 */ /* 0x000fe40007ffe0ff */
[----:B------:R-:W-:-:S03]  /*152b0*/  IMAD R5, R5, c[0x0][0x3d8], RZ ;  /* 0x0000f60005057a24 */ /* 0x000fc600078e02ff */
[----:B------:R-:W-:-:S04]  /*152c0*/  IMAD.WIDE.U32 R2, R0, c[0x0][0x3d8], R2 ;  /* 0x0000f60000027a25 */ /* 0x000fc800078e0002 */
[----:B------:R-:W-:Y:S01]  /*152d0*/  IMAD R0, R0, c[0x0][0x3dc], R5 ;  /* 0x0000f70000007a24 */ /* 0x000fe200078e0205 */
[----:B------:R-:W-:Y:S02]  /*152e0*/  LEA R12, P0, R2, c[0x0][0x380], 0x1 ;  /* 0x0000e000020c7a11 */ /* 0x000fe400078008ff */
[----:B------:R-:W-:Y:S02]  /*152f0*/  LEA R5, R237, R246, 0x7 ;  /* 0x000000f6ed057211 */ /* 0x000fe400078e38ff */
[----:B------:R-:W-:-:S04]  /*15300*/  IADD3 R0, R3, R0, RZ ;  /* 0x0000000003007210 */ /* 0x000fc80007ffe0ff */
[----:B------:R-:W-:Y:S01]  /*15310*/  LEA.HI.X R6, R2, c[0x0][0x384], R0, 0x1, P0 ;  /* 0x0000e10002067a11 */ /* 0x000fe200000f0c00 */
[----:B------:R-:W-:Y:S05]  /*15320*/  BRA.DIV ~URZ, `(.L_x_284) ;  /* 0x000044127f007947 */ /* 0x000fea000b800000 */
[----:B--234-:R2:W3:Y:S02]  /*15330*/  SHFL.IDX PT, R7, R6, RZ, 0x181f ;  /* 0x00181fff06077589 */ /* 0x01c4e400000e0000 */
.L_x_355:
[----:B------:R-:W-:Y:S05]  /*15340*/  BRA.DIV ~URZ, `(.L_x_285) ;  /* 0x000044627f007947 */ /* 0x000fea000b800000 */
[----:B------:R4:W2:Y:S02]  /*15350*/  SHFL.IDX PT, R0, R12, RZ, 0x181f ;  /* 0x00181fff0c007589 */ /* 0x0008a400000e0000 */
.L_x_356:
[----:B------:R-:W-:Y:S01]  /*15360*/  ISETP.GE.AND P0, PT, R5, R4, PT ;  /* 0x000000040500720c */ /* 0x000fe20003f06270 */
[----:B------:R-:W-:-:S12]  /*15370*/  BSSY B0, `(.L_x_286) ;  /* 0x000000e000007945 */ /* 0x000fd80003800000 */
[----:B------:R-:W-:Y:S05]  /*15380*/  @P0 BRA `(.L_x_287) ;  /* 0x000000c000000947 */ /* 0x000fea0003800000 */
[----:B------:R-:W-:Y:S02]  /*15390*/  ISETP.GE.AND P2, PT, R210, c[0x0][0x3c8], PT ;  /* 0x0000f200d2007a0c */ /* 0x000fe40003f46270 */
[----:B------:R-:W-:Y:S02]  /*153a0*/  ISETP.GE.AND P1, PT, R207, c[0x0][0x3c8], PT ;  /* 0x0000f200cf007a0c */ /* 0x000fe40003f26270 */
[----:B------:R-:W-:-:S09]  /*153b0*/  ISETP.GE.AND P0, PT, R208, c[0x0][0x3c8], PT ;  /* 0x0000f200d0007a0c */ /* 0x000fd20003f06270 */
        /* <DEDUP_REMOVED lines=9> */
.L_x_287:
[----:B------:R-:W-:Y:S05]  /*15450*/  BSYNC B0 ;  /* 0x0000000000007941 */ /* 0x000fea0003800000 */
.L_x_286:
[----:B------:R-:W-:Y:S05]  /*15460*/  BRA.DIV ~URZ, `(.L_x_288) ;  /* 0x000043a27f007947 */ /* 0x000fea000b800000 */
[----:B---3--:R3:W4:Y:S04]  /*15470*/  SHFL.IDX PT, R7, R6, 0x1, 0x181f ;  /* 0x00381f0006077f89 */ /* 0x00872800000e0000 */
[----:B--2---:R3:W2:Y:S02]  /*15480*/  SHFL.IDX PT, R0, R12, 0x1, 0x181f ;  /* 0x00381f000c007f89 */ /* 0x0046a400000e0000 */
.L_x_357:
[----:B------:R-:W-:Y:S01]  /*15490*/  IADD3 R2, R5, 0x20, RZ ;  /* 0x0000002005027810 */ /* 0x000fe20007ffe0ff */
[----:B------:R-:W-:Y:S03]  /*154a0*/  BSSY B0, `(.L_x_289) ;  /* 0x000000f000007945 */ /* 0x000fe60003800000 */
[----:B------:R-:W-:-:S13]  /*154b0*/  ISETP.GE.AND P0, PT, R2, R4, PT ;  /* 0x000000040200720c */ /* 0x000fda0003f06270 */
[----:B------:R-:W-:Y:S05]  /*154c0*/  @P0 BRA `(.L_x_290) ;  /* 0x000000c000000947 */ /* 0x000fea0003800000 */
[----:B------:R-:W-:Y:S02]  /*154d0*/  ISETP.GE.AND P2, PT, R210, c[0x0][0x3c8], PT ;  /* 0x0000f200d2007a0c */ /* 0x000fe40003f46270 */
[----:B------:R-:W-:Y:S02]  /*154e0*/  ISETP.GE.AND P1, PT, R207, c[0x0][0x3c8], PT ;  /* 0x0000f200cf007a0c */ /* 0x000fe40003f26270 */
[----:B------:R-:W-:-:S09]  /*154f0*/  ISETP.GE.AND P0, PT, R208, c[0x0][0x3c8], PT ;  /* 0x0000f200d0007a0c */ /* 0x000fd20003f06270 */
        /* <DEDUP_REMOVED lines=9> */
.L_x_290:
[----:B------:R-:W-:Y:S05]  /*15590*/  BSYNC B0 ;  /* 0x0000000000007941 */ /* 0x000fea0003800000 */
.L_x_289:
[----:B------:R-:W-:Y:S05]  /*155a0*/  BRA.DIV ~URZ, `(.L_x_291) ;  /* 0x000043227f007947 */ /* 0x000fea000b800000 */
[----:B----4-:R4:W3:Y:S02]  /*155b0*/  SHFL.IDX PT, R7, R6, 0x2, 0x181f ;  /* 0x00581f0006077f89 */ /* 0x0108e400000e0000 */
.L_x_358:
[----:B------:R-:W-:Y:S05]  /*155c0*/  BRA.DIV ~URZ, `(.L_x_292) ;  /* 0x000043727f007947 */ /* 0x000fea000b800000 */
[----:B--2---:R2:W4:Y:S02]  /*155d0*/  SHFL.IDX PT, R0, R12, 0x2, 0x181f ;  /* 0x00581f000c007f89 */ /* 0x00452400000e0000 */
.L_x_359:
[----:B------:R-:W-:Y:S01]  /*155e0*/  IADD3 R2, R5, 0x40, RZ ;  /* 0x0000004005027810 */ /* 0x000fe20007ffe0ff */
[----:B------:R-:W-:Y:S03]  /*155f0*/  BSSY B0, `(.L_x_293) ;  /* 0x000000f000007945 */ /* 0x000fe60003800000 */
[----:B------:R-:W-:-:S13]  /*15600*/  ISETP.GE.AND P0, PT, R2, R4, PT ;  /* 0x000000040200720c */ /* 0x000fda0003f06270 */
[----:B------:R-:W-:Y:S05]  /*15610*/  @P0 BRA `(.L_x_294) ;  /* 0x000000c000000947 */ /* 0x000fea0003800000 */
[----:B------:R-:W-:Y:S02]  /*15620*/  ISETP.GE.AND P2, PT, R210, c[0x0][0x3c8], PT ;  /* 0x0000f200d2007a0c */ /* 0x000fe40003f46270 */
[----:B------:R-:W-:Y:S02]  /*15630*/  ISETP.GE.AND P1, PT, R207, c[0x0][0x3c8], PT ;  /* 0x0000f200cf007a0c */ /* 0x000fe40003f26270 */
[----:B------:R-:W-:-:S09]  /*15640*/  ISETP.GE.AND P0, PT, R208, c[0x0][0x3c8], PT ;  /* 0x0000f200d0007a0c */ /* 0x000fd20003f06270 */
        /* <DEDUP_REMOVED lines=9> */
.L_x_294:
[----:B------:R-:W-:Y:S05]  /*156e0*/  BSYNC B0 ;  /* 0x0000000000007941 */ /* 0x000fea0003800000 */
.L_x_293:
[----:B------:R-:W-:Y:S05]  /*156f0*/  BRA.DIV ~URZ, `(.L_x_295) ;  /* 0x000042a27f007947 */ /* 0x000fea000b800000 */
[----:B---34-:R-:W3:Y:S04]  /*15700*/  SHFL.IDX PT, R6, R6, 0x3, 0x181f ;  /* 0x00781f0006067f89 */ /* 0x018ee800000e0000 */
[----:B------:R4:W2:Y:S02]  /*15710*/  SHFL.IDX PT, R0, R12, 0x3, 0x181f ;  /* 0x00781f000c007f89 */ /* 0x0008a400000e0000 */
.L_x_360:
[----:B------:R-:W-:-:S04]  /*15720*/  IADD3 R2, R5, 0x60, RZ ;  /* 0x0000006005027810 */ /* 0x000fc80007ffe0ff */
[----:B------:R-:W-:-:S13]  /*15730*/  ISETP.GE.AND P0, PT, R2, R4, PT ;  /* 0x000000040200720c */ /* 0x000fda0003f06270 */
[----:B------:R-:W-:Y:S05]  /*15740*/  @P0 BRA `(.L_x_296) ;  /* 0x000024e000000947 */ /* 0x000fea0003800000 */
[----:B------:R-:W-:Y:S02]  /*15750*/  ISETP.GE.AND P1, PT, R210, c[0x0][0x3c8], PT ;  /* 0x0000f200d2007a0c */ /* 0x000fe40003f26270 */
[----:B------:R-:W-:-:S11]  /*15760*/  ISETP.GE.AND P0, PT, R207, c[0x0][0x3c8], PT ;  /* 0x0000f200cf007a0c */ /* 0x000fd60003f06270 */
[CC--:B--2---:R-:W-:Y:S02]  /*15770*/  @!P1 LEA R4, P3, R210.reuse, R0.reuse, 0x1 ;  /* 0x00000000d2049211 */ /* 0x0c4fe400078608ff */
[C---:B------:R-:W-:Y:S02]  /*15780*/  @!P0 LEA R2, P2, R207.reuse, R0, 0x1 ;  /* 0x00000000cf028211 */ /* 0x040fe400078408ff */
[-C--:B---3--:R-:W-:Y:S02]  /*15790*/  @!P1 LEA.HI.X R5, R210, R6.reuse, R211, 0x1, P3 ;  /* 0x00000006d2059211 */ /* 0x088fe400018f0cd3 */
[----:B------:R-:W-:-:S03]  /*157a0*/  @!P0 LEA.HI.X R3, R207, R6, R224, 0x1, P2 ;  /* 0x00000006cf038211 */ /* 0x000fc600010f0ce0 */
[----:B-1----:R1:W-:Y:S04]  /*157b0*/  @!P1 ST.E.128 [R4.64], R60 ;  /* 0x0000003c04009985 */ /* 0x0023e8000c101d0a */
[----:B------:R1:W-:Y:S01]  /*157c0*/  @!P0 ST.E.128 [R2.64], R56 ;  /* 0x0000003802008985 */ /* 0x0003e2000c101d0a */
[----:B------:R-:W-:-:S13]  /*157d0*/  ISETP.GE.AND P0, PT, R208, c[0x0][0x3c8], PT ;  /* 0x0000f200d0007a0c */ /* 0x000fda0003f06270 */
[----:B------:R-:W-:Y:S05]  /*157e0*/  @P0 BRA `(.L_x_296) ;  /* 0x0000244000000947 */ /* 0x000fea0003800000 */
[----:B-1----:R-:W-:-:S04]  /*157f0*/  LEA R2, P0, R208, R0, 0x1 ;  /* 0x00000000d0027211 */ /* 0x002fc800078008ff */
[----:B------:R-:W-:-:S05]  /*15800*/  LEA.HI.X R3, R208, R6, R223, 0x1, P0 ;  /* 0x00000006d0037211 */ /* 0x000fca00000f0cdf */
[----:B------:R1:W-:Y:S01]  /*15810*/  ST.E.128 [R2.64], R64 ;  /* 0x0000004002007985 */ /* 0x0003e2000c101d0a */
[----:B------:R-:W-:Y:S05]  /*15820*/  BRA `(.L_x_296) ;  /* 0x0000240000007947 */ /* 0x000fea0003800000 */
.L_x_283:
[----:B------:R-:W-:Y:S02]  /*15830*/  IMAD R8, R8, c[0x0][0x408], RZ ;  /* 0x0001020008087a24 */ /* 0x000fe400078e02ff */
[----:B------:R-:W-:-:S04]  /*15840*/  IMAD.WIDE.U32 R6, R2, c[0x0][0x408], RZ ;  /* 0x0001020002067a25 */ /* 0x000fc800078e00ff */
[----:B------:R-:W-:Y:S01]  /*15850*/  IMAD R8, R2, c[0x0][0x40c], R8 ;  /* 0x0001030002087a24 */ /* 0x000fe200078e0208 */
[----:B------:R-:W-:-:S04]  /*15860*/  SHF.R.S32.HI R2, RZ, 0x1f, R0 ;  /* 0x0000001fff027819 */ /* 0x000fc80000011400 */
[----:B------:R-:W-:Y:S01]  /*15870*/  IADD3 R7, R7, R8, RZ ;  /* 0x0000000807077210 */ /* 0x000fe20007ffe0ff */
[----:B------:R-:W-:-:S04]  /*15880*/  IMAD R2, R2, c[0x0][0x440], RZ ;  /* 0x0001100002027a24 */ /* 0x000fc800078e02ff */
[----:B------:R-:W-:-:S04]  /*15890*/  IMAD.WIDE.U32 R6, R5, c[0x0][0x438], R6 ;  /* 0x00010e0005067a25 */ /* 0x000fc800078e0006 */
[----:B------:R-:W-:Y:S01]  /*158a0*/  IMAD R5, R5, c[0x0][0x43c], R7 ;  /* 0x00010f0005057a24 */ /* 0x000fe200078e0207 */
[----:B------:R-:W-:Y:S01]  /*158b0*/  MOV R4, R6 ;  /* 0x0000000600047202 */ /* 0x000fe20000000f00 */
[----:B------:R-:W-:-:S04]  /*158c0*/  IMAD R2, R0, c[0x0][0x444], R2 ;  /* 0x0001110000027a24 */ /* 0x000fc800078e0202 */
[----:B------:R-:W-:Y:S01]  /*158d0*/  IMAD.WIDE.U32 R4, R0, c[0x0][0x440], R4 ;  /* 0x0001100000047a25 */ /* 0x000fe200078e0004 */
[----:B------:R-:W-:-:S04]  /*158e0*/  MOV R0, R3 ;  /* 0x0000000300007202 */ /* 0x000fc80000000f00 */
[----:B------:R-:W-:Y:S01]  /*158f0*/  IADD3 R5, R5, R2, RZ ;  /* 0x0000000205057210 */ /* 0x000fe20007ffe0ff */
[----:B------:R-:W-:-:S04]  /*15900*/  @P3 IMAD.HI.U32 R2, R3, c[0x0][0x4ec], RZ ;  /* 0x00013b0003023a27 */ /* 0x000fc800078e00ff */
[----:B------:R-:W-:Y:S01]  /*15910*/  IMAD.WIDE.U32 R4, R245, c[0x0][0x448], R4 ;  /* 0x00011200f5047a25 */ /* 0x000fe200078e0004 */
[----:B------:R-:W-:-:S03]  /*15920*/  @P3 SHF.R.U32.HI R0, RZ, c[0x0][0x4f0], R2 ;  /* 0x00013c00ff003a19 */ /* 0x000fc60000011602 */
[----:B------:R-:W-:Y:S01]  /*15930*/  IMAD R5, R245, c[0x0][0x44c], R5 ;  /* 0x00011300f5057a24 */ /* 0x000fe200078e0205 */
[----:B------:R-:W-:-:S03]  /*15940*/  SHF.R.S32.HI R2, RZ, 0x1f, R0 ;  /* 0x0000001fff027819 */ /* 0x000fc60000011400 */
[----:B------:R-:W-:-:S04]  /*15950*/  IMAD.WIDE.U32 R4, R0, c[0x0][0x430], R4 ;  /* 0x00010c0000047a25 */ /* 0x000fc800078e0004 */
[----:B------:R-:W-:-:S04]  /*15960*/  IMAD R2, R2, c[0x0][0x430], RZ ;  /* 0x00010c0002027a24 */ /* 0x000fc800078e02ff */
[C---:B------:R-:W-:Y:S01]  /*15970*/  IMAD R2, R0.reuse, c[0x0][0x434], R2 ;  /* 0x00010d0000027a24 */ /* 0x040fe200078e0202 */
[----:B------:R-:W-:-:S05]  /*15980*/  IADD3 R0, -R0, RZ, RZ ;  /* 0x000000ff00007210 */ /* 0x000fca0007ffe1ff */
[----:B------:R-:W-:Y:S01]  /*15990*/  IMAD R0, R0, c[0x0][0x4e8], R3 ;  /* 0x00013a0000007a24 */ /* 0x000fe200078e0203 */
[----:B------:R-:W-:Y:S02]  /*159a0*/  IADD3 R3, R5, R2, RZ ;  /* 0x0000000205037210 */ /* 0x000fe40007ffe0ff */
[----:B------:R-:W-:Y:S02]  /*159b0*/  MOV R2, R4 ;  /* 0x0000000400027202 */ /* 0x000fe40000000f00 */
[----:B------:R-:W-:-:S03]  /*159c0*/  SHF.R.S32.HI R4, RZ, 0x1f, R0 ;  /* 0x0000001fff047819 */ /* 0x000fc60000011400 */
[----:B------:R-:W-:-:S04]  /*159d0*/  IMAD.WIDE.U32 R2, R0, c[0x0][0x428], R2 ;  /* 0x00010a0000027a25 */ /* 0x000fc800078e0002 */
[----:B------:R-:W-:Y:S01]  /*159e0*/  IMAD R4, R4, c[0x0][0x428], RZ ;  /* 0x00010a0004047a24 */ /* 0x000fe200078e02ff */
[----:B------:R-:W-:-:S03]  /*159f0*/  LEA R12, P1, R2, c[0x0][0x400], 0x2 ;  /* 0x00010000020c7a11 */ /* 0x000fc600078210ff */
[----:B------:R-:W-:-:S05]  /*15a00*/  IMAD R0, R0, c[0x0][0x42c], R4 ;  /* 0x00010b0000007a24 */ /* 0x000fca00078e0204 */
[----:B------:R-:W-:-:S04]  /*15a10*/  IADD3 R0, R3, R0, RZ ;  /* 0x0000000003007210 */ /* 0x000fc80007ffe0ff */
[----:B------:R-:W-:Y:S01]  /*15a20*/  LEA.HI.X R5, R2, c[0x0][0x404], R0, 0x2, P1 ;  /* 0x0001010002057a11 */ /* 0x000fe200008f1400 */
[----:B------:R-:W-:Y:S05]  /*15a30*/  BRA.DIV ~URZ, `(.L_x_297) ;  /* 0x000040227f007947 */ /* 0x000fea000b800000 */
[----:B------:R1:W3:Y:S02]  /*15a40*/  SHFL.IDX PT, R4, R5, RZ, 0x1c1f ;  /* 0x001c1fff05047589 */ /* 0x0002e400000e0000 */
.L_x_361:
[----:B------:R-:W-:Y:S05]  /*15a50*/  BRA.DIV ~URZ, `(.L_x_298) ;  /* 0x000040727f007947 */ /* 0x000fea000b800000 */
[----:B------:R4:W1:Y:S02]  /*15a60*/  SHFL.IDX PT, R0, R12, RZ, 0x1c1f ;  /* 0x001c1fff0c007589 */ /* 0x00086400000e0000 */
.L_x_362:
[----:B------:R-:W-:Y:S01]  /*15a70*/  BSSY B0, `(.L_x_299) ;  /* 0x00000a6000007945 */ /* 0x000fe20003800000 */
[----:B------:R-:W-:Y:S05]  /*15a80*/  @P0 BRA `(.L_x_300) ;  /* 0x00000a4000000947 */ /* 0x000fea0003800000 */
[C---:B------:R-:W-:Y:S02]  /*15a90*/  ISETP.GE.AND P0, PT, R247.reuse, c[0x0][0x3c8], PT ;  /* 0x0000f200f7007a0c */ /* 0x040fe40003f06270 */
[C---:B------:R-:W-:Y:S02]  /*15aa0*/  IADD3 R7, R247.reuse, 0x8, RZ ;  /* 0x00000008f7077810 */ /* 0x040fe40007ffe0ff */
[----:B------:R-:W-:Y:S02]  /*15ab0*/  IADD3 R6, R247, 0x10, RZ ;  /* 0x00000010f7067810 */ /* 0x000fe40007ffe0ff */
[----:B------:R-:W-:Y:S02]  /*15ac0*/  ISETP.GE.AND P1, PT, R7, c[0x0][0x3c8], PT ;  /* 0x0000f20007007a0c */ /* 0x000fe40003f26270 */
[----:B------:R-:W-:-:S02]  /*15ad0*/  IADD3 R9, R247, 0x8, RZ ;  /* 0x00000008f7097810 */ /* 0x000fc40007ffe0ff */
[----:B------:R-:W-:Y:S02]  /*15ae0*/  ISETP.GE.AND P2, PT, R6, c[0x0][0x3c8], PT ;  /* 0x0000f20006007a0c */ /* 0x000fe40003f46270 */
[----:B------:R-:W-:Y:S01]  /*15af0*/  SHF.R.S32.HI R9, RZ, 0x1f, R9 ;  /* 0x0000001fff097819 */ /* 0x000fe20000011409 */
[----:B-1----:R-:W-:Y:S01]  /*15b00*/  @!P0 IMAD.MOV.U32 R2, RZ, RZ, R0 ;  /* 0x000000ffff028224 */ /* 0x002fe200078e0000 */
[C---:B------:R-:W-:Y:S01]  /*15b10*/  IADD3 R8, R247.reuse, 0x18, RZ ;  /* 0x00000018f7087810 */ /* 0x040fe20007ffe0ff */
[----:B---3--:R-:W-:Y:S01]  /*15b20*/  @!P0 IMAD.MOV.U32 R3, RZ, RZ, R4 ;  /* 0x000000ffff038224 */ /* 0x008fe200078e0004 */
[C---:B--2---:R-:W-:Y:S02]  /*15b30*/  IADD3 R10, R247.reuse, 0x30, RZ ;  /* 0x00000030f70a7810 */ /* 0x044fe40007ffe0ff */
[C---:B------:R-:W-:Y:S01]  /*15b40*/  IADD3 R14, R247.reuse, 0x40, RZ ;  /* 0x00000040f70e7810 */ /* 0x040fe20007ffe0ff */
[----:B------:R-:W-:Y:S01]  /*15b50*/  @!P0 IMAD.WIDE R2, R247, 0x4, R2 ;  /* 0x00000004f7028825 */ /* 0x000fe200078e0202 */
[----:B------:R-:W-:-:S02]  /*15b60*/  ISETP.GE.AND P3, PT, R10, c[0x0][0x3c8], PT ;  /* 0x0000f2000a007a0c */ /* 0x000fc40003f66270 */
[C---:B------:R-:W-:Y:S02]  /*15b70*/  IADD3 R15, R247.reuse, 0x30, RZ ;  /* 0x00000030f70f7810 */ /* 0x040fe40007ffe0ff */
[----:B------:R1:W-:Y:S01]  /*15b80*/  @!P0 ST.E.64 [R2.64], R22 ;  /* 0x0000001602008985 */ /* 0x0003e2000c101b0a */
[----:B------:R-:W-:Y:S02]  /*15b90*/  ISETP.GE.AND P4, PT, R14, c[0x0][0x3c8], PT ;  /* 0x0000f2000e007a0c */ /* 0x000fe40003f86270 */
[C---:B------:R-:W-:Y:S02]  /*15ba0*/  IADD3 R11, R247.reuse, 0x38, RZ ;  /* 0x00000038f70b7810 */ /* 0x040fe40007ffe0ff */
[----:B------:R-:W-:Y:S02]  /*15bb0*/  SHF.R.S32.HI R15, RZ, 0x1f, R15 ;  /* 0x0000001fff0f7819 */ /* 0x000fe4000001140f */
[----:B------:R-:W-:Y:S02]  /*15bc0*/  SHF.R.S32.HI R11, RZ, 0x1f, R11 ;  /* 0x0000001fff0b7819 */ /* 0x000fe4000001140b */
[----:B------:R-:W-:-:S02]  /*15bd0*/  IADD3 R16, R247, 0x60, RZ ;  /* 0x00000060f7107810 */ /* 0x000fc40007ffe0ff */
[C---:B------:R-:W-:Y:S02]  /*15be0*/  IADD3 R17, R247.reuse, 0x80, RZ ;  /* 0x00000080f7117810 */ /* 0x040fe40007ffe0ff */
[----:B------:R-:W-:Y:S02]  /*15bf0*/  SHF.R.S32.HI R16, RZ, 0x1f, R16 ;  /* 0x0000001fff107819 */ /* 0x000fe40000011410 */
[----:B------:R-:W-:Y:S02]  /*15c00*/  SHF.R.S32.HI R17, RZ, 0x1f, R17 ;  /* 0x0000001fff117819 */ /* 0x000fe40000011411 */
[----:B------:R-:W-:-:S04]  /*15c10*/  IADD3 R18, R247, 0xa8, RZ ;  /* 0x000000a8f7127810 */ /* 0x000fc80007ffe0ff */
[----:B------:R-:W-:Y:S02]  /*15c20*/  SHF.R.S32.HI R18, RZ, 0x1f, R18 ;  /* 0x0000001fff127819 */ /* 0x000fe40000011412 */
[----:B-1----:R-:W-:-:S04]  /*15c30*/  @!P1 LEA R2, P0, R7, R0, 0x2 ;  /* 0x0000000007029211 */ /* 0x002fc800078010ff */
[----:B------:R-:W-:Y:S02]  /*15c40*/  @!P1 LEA.HI.X R3, R7, R4, R9, 0x2, P0 ;  /* 0x0000000407039211 */ /* 0x000fe400000f1409 */
[C---:B------:R-:W-:Y:S02]  /*15c50*/  IADD3 R9, R247.reuse, 0x10, RZ ;  /* 0x00000010f7097810 */ /* 0x040fe40007ffe0ff */
[----:B------:R-:W-:Y:S01]  /*15c60*/  IADD3 R7, R247, 0x20, RZ ;  /* 0x00000020f7077810 */ /* 0x000fe20007ffe0ff */
[----:B------:R1:W-:Y:S01]  /*15c70*/  @!P1 ST.E.64 [R2.64], R24 ;  /* 0x0000001802009985 */ /* 0x0003e2000c101b0a */
[----:B------:R-:W-:Y:S02]  /*15c80*/  ISETP.GE.AND P1, PT, R8, c[0x0][0x3c8], PT ;  /* 0x0000f20008007a0c */ /* 0x000fe40003f26270 */
[----:B------:R-:W-:Y:S02]  /*15c90*/  SHF.R.S32.HI R9, RZ, 0x1f, R9 ;  /* 0x0000001fff097819 */ /* 0x000fe40000011409 */
[----:B-1----:R-:W-:-:S04]  /*15ca0*/  @!P2 LEA R2, P0, R6, R0, 0x2 ;  /* 0x000000000602a211 */ /* 0x002fc800078010ff */
[----:B------:R-:W-:Y:S02]  /*15cb0*/  @!P2 LEA.HI.X R3, R6, R4, R9, 0x2, P0 ;  /* 0x000000040603a211 */ /* 0x000fe400000f1409 */
[C---:B------:R-:W-:Y:S02]  /*15cc0*/  IADD3 R9, R247.reuse, 0x18, RZ ;  /* 0x00000018f7097810 */ /* 0x040fe40007ffe0ff */
[----:B------:R-:W-:Y:S01]  /*15cd0*/  IADD3 R6, R247, 0x28, RZ ;  /* 0x00000028f7067810 */ /* 0x000fe20007ffe0ff */
[----:B------:R1:W-:Y:S01]  /*15ce0*/  @!P2 ST.E.64 [R2.64], R26 ;  /* 0x0000001a0200a985 */ /* 0x0003e2000c101b0a */
[----:B------:R-:W-:Y:S02]  /*15cf0*/  SHF.R.S32.HI R9, RZ, 0x1f, R9 ;  /* 0x0000001fff097819 */ /* 0x000fe40000011409 */
[----:B------:R-:W-:Y:S02]  /*15d00*/  ISETP.GE.AND P2, PT, R7, c[0x0][0x3c8], PT ;  /* 0x0000f20007007a0c */ /* 0x000fe40003f46270 */
        /* <DEDUP_REMOVED lines=16> */
[----:B------:R-:W-:-:S03]  /*15e10*/  @!P3 LEA R6, P5, R10, R0, 0x2 ;  /* 0x000000000a06b211 */ /* 0x000fc600078a10ff */
[----:B------:R1:W-:Y:S01]  /*15e20*/  @!P1 ST.E.64 [R2.64], R34 ;  /* 0x0000002202009985 */ /* 0x0003e2000c101b0a */
[----:B------:R-:W-:Y:S02]  /*15e30*/  ISETP.GE.AND P1, PT, R9, c[0x0][0x3c8], PT ;  /* 0x0000f20009007a0c */ /* 0x000fe40003f26270 */
[----:B------:R-:W-:Y:S02]  /*15e40*/  @!P3 LEA.HI.X R7, R10, R4, R15, 0x2, P5 ;  /* 0x000000040a07b211 */ /* 0x000fe400028f140f */
[C---:B------:R-:W-:Y:S02]  /*15e50*/  IADD3 R10, R247.reuse, 0x50, RZ ;  /* 0x00000050f70a7810 */ /* 0x040fe40007ffe0ff */
[----:B------:R-:W-:Y:S01]  /*15e60*/  IADD3 R15, R247, 0x40, RZ ;  /* 0x00000040f70f7810 */ /* 0x000fe20007ffe0ff */
[----:B------:R2:W-:Y:S01]  /*15e70*/  @!P3 ST.E.64 [R6.64], R102 ;  /* 0x000000660600b985 */ /* 0x0005e2000c101b0a */
[----:B------:R-:W-:Y:S02]  /*15e80*/  ISETP.GE.AND P3, PT, R10, c[0x0][0x3c8], PT ;  /* 0x0000f2000a007a0c */ /* 0x000fe40003f66270 */
[----:B------:R-:W-:-:S02]  /*15e90*/  SHF.R.S32.HI R15, RZ, 0x1f, R15 ;  /* 0x0000001fff0f7819 */ /* 0x000fc4000001140f */
[----:B-1----:R-:W-:-:S04]  /*15ea0*/  @!P2 LEA R2, P0, R8, R0, 0x2 ;  /* 0x000000000802a211 */ /* 0x002fc800078010ff */
[----:B------:R-:W-:Y:S02]  /*15eb0*/  @!P2 LEA.HI.X R3, R8, R4, R11, 0x2, P0 ;  /* 0x000000040803a211 */ /* 0x000fe400000f140b */
[C---:B------:R-:W-:Y:S02]  /*15ec0*/  IADD3 R8, R247.reuse, 0x58, RZ ;  /* 0x00000058f7087810 */ /* 0x040fe40007ffe0ff */
[----:B------:R-:W-:Y:S01]  /*15ed0*/  IADD3 R11, R247, 0x48, RZ ;  /* 0x00000048f70b7810 */ /* 0x000fe20007ffe0ff */
[----:B------:R1:W-:Y:S01]  /*15ee0*/  @!P2 ST.E.64 [R2.64], R108 ;  /* 0x0000006c0200a985 */ /* 0x0003e2000c101b0a */
[----:B--2---:R-:W-:Y:S02]  /*15ef0*/  @!P4 LEA R6, P5, R14, R0, 0x2 ;  /* 0x000000000e06c211 */ /* 0x004fe400078a10ff */
[----:B------:R-:W-:Y:S02]  /*15f00*/  ISETP.GE.AND P2, PT, R8, c[0x0][0x3c8], PT ;  /* 0x0000f20008007a0c */ /* 0x000fe40003f46270 */
[----:B------:R-:W-:-:S02]  /*15f10*/  SHF.R.S32.HI R11, RZ, 0x1f, R11 ;  /* 0x0000001fff0b7819 */ /* 0x000fc4000001140b */
        /* <DEDUP_REMOVED lines=11> */
[----:B------:R-:W-:Y:S02]  /*15fd0*/  ISETP.GE.AND P1, PT, R9, c[0x0][0x3c8], PT ;  /* 0x0000f20009007a0c */ /* 0x000fe40003f26270 */
[----:B--2---:R-:W-:Y:S02]  /*15fe0*/  @!P3 LEA R6, P5, R10, R0, 0x2 ;  /* 0x000000000a06b211 */ /* 0x004fe400078a10ff */
[----:B------:R-:W-:-:S02]  /*15ff0*/  SHF.R.S32.HI R11, RZ, 0x1f, R11 ;  /* 0x0000001fff0b7819 */ /* 0x000fc4000001140b */
[----:B------:R-:W-:Y:S02]  /*16000*/  @!P3 LEA.HI.X R7, R10, R4, R14, 0x2, P5 ;  /* 0x000000040a07b211 */ /* 0x000fe400028f140e */
[C---:B------:R-:W-:Y:S02]  /*16010*/  IADD3 R10, R247.reuse, 0x70, RZ ;  /* 0x00000070f70a7810 */ /* 0x040fe40007ffe0ff */
[----:B------:R-:W-:Y:S01]  /*16020*/  IADD3 R14, R247, 0x80, RZ ;  /* 0x00000080f70e7810 */ /* 0x000fe20007ffe0ff */
[----:B------:R2:W-:Y:S01]  /*16030*/  @!P3 ST.E.64 [R6.64], R44 ;  /* 0x0000002c0600b985 */ /* 0x0005e2000c101b0a */
[----:B------:R-:W-:Y:S02]  /*16040*/  ISETP.GE.AND P3, PT, R10, c[0x0][0x3c8], PT ;  /* 0x0000f2000a007a0c */ /* 0x000fe40003f66270 */
        /* <DEDUP_REMOVED lines=23> */
[----:B------:R-:W-:Y:S02]  /*161c0*/  ISETP.GE.AND P6, PT, R11, c[0x0][0x3c8], PT ;  /* 0x0000f2000b007a0c */ /* 0x000fe40003fc6270 */
[C---:B------:R-:W-:Y:S01]  /*161d0*/  IADD3 R16, R247.reuse, 0x88, RZ ;  /* 0x00000088f7107810 */ /* 0x040fe20007ffe0ff */
[----:B------:R2:W-:Y:S01]  /*161e0*/  @!P3 ST.E.64 [R6.64], R60 ;  /* 0x0000003c0600b985 */ /* 0x0005e2000c101b0a */
[----:B------:R-:W-:Y:S02]  /*161f0*/  IADD3 R10, R247, 0x98, RZ ;  /* 0x00000098f70a7810 */ /* 0x000fe40007ffe0ff */
[----:B------:R-:W-:Y:S02]  /*16200*/  SHF.R.S32.HI R16, RZ, 0x1f, R16 ;  /* 0x0000001fff107819 */ /* 0x000fe40000011410 */
[----:B------:R-:W-:-:S02]  /*16210*/  ISETP.GE.AND P5, PT, R10, c[0x0][0x3c8], PT ;  /* 0x0000f2000a007a0c */ /* 0x000fc40003fa6270 */
[----:B-1----:R-:W-:-:S04]  /*16220*/  @!P2 LEA R2, P0, R8, R0, 0x2 ;  /* 0x000000000802a211 */ /* 0x002fc800078010ff */
[----:B------:R-:W-:Y:S02]  /*16230*/  @!P2 LEA.HI.X R3, R8, R4, R9, 0x2, P0 ;  /* 0x000000040803a211 */ /* 0x000fe400000f1409 */
[----:B------:R-:W-:-:S03]  /*16240*/  @!P4 LEA R8, P0, R14, R0, 0x2 ;  /* 0x000000000e08c211 */ /* 0x000fc600078010ff */
[----:B------:R1:W-:Y:S01]  /*16250*/  @!P2 ST.E.64 [R2.64], R64 ;  /* 0x000000400200a985 */ /* 0x0003e2000c101b0a */
[----:B------:R-:W-:Y:S02]  /*16260*/  @!P4 LEA.HI.X R9, R14, R4, R17, 0x2, P0 ;  /* 0x000000040e09c211 */ /* 0x000fe400000f1411 */
[----:B------:R-:W-:Y:S02]  /*16270*/  IADD3 R14, R247, 0xa0, RZ ;  /* 0x000000a0f70e7810 */ /* 0x000fe40007ffe0ff */
[-C--:B--2---:R-:W-:Y:S01]  /*16280*/  @!P6 LEA R6, P0, R11, R0.reuse, 0x2 ;  /* 0x000000000b06e211 */ /* 0x084fe200078010ff */
[----:B------:R-:W-:Y:S01]  /*16290*/  @!P4 ST.E.64 [R8.64], R112 ;  /* 0x000000700800c985 */ /* 0x000fe2000c101b0a */
[----:B------:R-:W-:Y:S02]  /*162a0*/  ISETP.GE.AND P4, PT, R14, c[0x0][0x3c8], PT ;  /* 0x0000f2000e007a0c */ /* 0x000fe40003f86270 */
[----:B------:R-:W-:Y:S02]  /*162b0*/  IADD3 R17, R247, 0xa8, RZ ;  /* 0x000000a8f7117810 */ /* 0x000fe40007ffe0ff */
[----:B-1----:R-:W-:-:S04]  /*162c0*/  @!P1 LEA R2, P2, R15, R0, 0x2 ;  /* 0x000000000f029211 */ /* 0x002fc800078410ff */
[-C--:B------:R-:W-:Y:S02]  /*162d0*/  @!P1 LEA.HI.X R3, R15, R4.reuse, R16, 0x2, P2 ;  /* 0x000000040f039211 */ /* 0x080fe400010f1410 */
[C---:B------:R-:W-:Y:S02]  /*162e0*/  IADD3 R16, R247.reuse, 0x90, RZ ;  /* 0x00000090f7107810 */ /* 0x040fe40007ffe0ff */
[----:B------:R-:W-:Y:S01]  /*162f0*/  IADD3 R15, R247, 0xb0, RZ ;  /* 0x000000b0f70f7810 */ /* 0x000fe20007ffe0ff */
[----:B------:R1:W-:Y:S01]  /*16300*/  @!P1 ST.E.64 [R2.64], R68 ;  /* 0x0000004402009985 */ /* 0x0003e2000c101b0a */
[----:B------:R-:W-:Y:S02]  /*16310*/  SHF.R.S32.HI R16, RZ, 0x1f, R16 ;  /* 0x0000001fff107819 */ /* 0x000fe40000011410 */
[----:B------:R-:W-:Y:S02]  /*16320*/  ISETP.GE.AND P2, PT, R17, c[0x0][0x3c8], PT ;  /* 0x0000f20011007a0c */ /* 0x000fe40003f46270 */
[----:B------:R-:W-:-:S02]  /*16330*/  @!P6 LEA.HI.X R7, R11, R4, R16, 0x2, P0 ;  /* 0x000000040b07e211 */ /* 0x000fc400000f1410 */
[----:B------:R-:W-:Y:S02]  /*16340*/  IADD3 R11, R247, 0x98, RZ ;  /* 0x00000098f70b7810 */ /* 0x000fe40007ffe0ff */
[----:B------:R-:W-:Y:S01]  /*16350*/  ISETP.GE.AND P1, PT, R15, c[0x0][0x3c8], PT ;  /* 0x0000f2000f007a0c */ /* 0x000fe20003f26270 */
[----:B------:R2:W-:Y:S01]  /*16360*/  @!P6 ST.E.64 [R6.64], R72 ;  /* 0x000000480600e985 */ /* 0x0005e2000c101b0a */
[----:B------:R-:W-:Y:S02]  /*16370*/  SHF.R.S32.HI R11, RZ, 0x1f, R11 ;  /* 0x0000001fff0b7819 */ /* 0x000fe4000001140b */
[----:B------:R-:W-:Y:S02]  /*16380*/  IADD3 R16, R247, 0xa0, RZ ;  /* 0x000000a0f7107810 */ /* 0x000fe40007ffe0ff */
[----:B------:R-:W-:Y:S02]  /*16390*/  ISETP.GE.AND P0, PT, R252, c[0x0][0x3c8], PT ;  /* 0x0000f200fc007a0c */ /* 0x000fe40003f06270 */
[----:B------:R-:W-:-:S02]  /*163a0*/  SHF.R.S32.HI R16, RZ, 0x1f, R16 ;  /* 0x0000001fff107819 */ /* 0x000fc40000011410 */
[----:B-1----:R-:W-:-:S04]  /*163b0*/  @!P5 LEA R2, P3, R10, R0, 0x2 ;  /* 0x000000000a02d211 */ /* 0x002fc800078610ff */
[----:B------:R-:W-:Y:S02]  /*163c0*/  @!P5 LEA.HI.X R3, R10, R4, R11, 0x2, P3 ;  /* 0x000000040a03d211 */ /* 0x000fe400018f140b */
[CC--:B------:R-:W-:Y:S02]  /*163d0*/  @!P4 LEA R10, P6, R14.reuse, R0.reuse, 0x2 ;  /* 0x000000000e0ac211 */ /* 0x0c0fe400078c10ff */
[----:B------:R-:W-:Y:S01]  /*163e0*/  @!P2 LEA R8, P3, R17, R0, 0x2 ;  /* 0x000000001108a211 */ /* 0x000fe200078610ff */
[----:B------:R1:W-:Y:S01]  /*163f0*/  @!P5 ST.E.64 [R2.64], R76 ;  /* 0x0000004c0200d985 */ /* 0x0003e2000c101b0a */
[----:B------:R-:W-:Y:S02]  /*16400*/  @!P4 LEA.HI.X R11, R14, R4, R16, 0x2, P6 ;  /* 0x000000040e0bc211 */ /* 0x000fe400030f1410 */
[----:B------:R-:W-:Y:S02]  /*16410*/  IADD3 R16, R247, 0xb0, RZ ;  /* 0x000000b0f7107810 */ /* 0x000fe40007ffe0ff */
[----:B--2---:R-:W-:Y:S01]  /*16420*/  @!P1 LEA R6, P5, R15, R0, 0x2 ;  /* 0x000000000f069211 */ /* 0x004fe200078a10ff */
[----:B------:R2:W-:Y:S01]  /*16430*/  @!P4 ST.E.64 [R10.64], R124 ;  /* 0x0000007c0a00c985 */ /* 0x0005e2000c101b0a */
[----:B------:R-:W-:-:S02]  /*16440*/  SHF.R.S32.HI R16, RZ, 0x1f, R16 ;  /* 0x0000001fff107819 */ /* 0x000fc40000011410 */
[-C--:B------:R-:W-:Y:S02]  /*16450*/  @!P2 LEA.HI.X R9, R17, R4.reuse, R18, 0x2, P3 ;  /* 0x000000041109a211 */ /* 0x080fe400018f1412 */
[----:B------:R-:W-:Y:S02]  /*16460*/  SHF.R.S32.HI R14, RZ, 0x1f, R252 ;  /* 0x0000001fff0e7819 */ /* 0x000fe400000114fc */
[----:B------:R-:W-:Y:S01]  /*16470*/  @!P1 LEA.HI.X R7, R15, R4, R16, 0x2, P5 ;  /* 0x000000040f079211 */ /* 0x000fe200028f1410 */
[----:B------:R2:W-:Y:S04]  /*16480*/  @!P2 ST.E.64 [R8.64], R116 ;  /* 0x000000740800a985 */ /* 0x0005e8000c101b0a */
[----:B------:R2:W-:Y:S01]  /*16490*/  @!P1 ST.E.64 [R6.64], R80 ;  /* 0x0000005006009985 */ /* 0x0005e2000c101b0a */
[----:B-1----:R-:W-:-:S04]  /*164a0*/  @!P0 LEA R2, P3, R252, R0, 0x2 ;  /* 0x00000000fc028211 */ /* 0x002fc800078610ff */
[----:B------:R-:W-:-:S05]  /*164b0*/  @!P0 LEA.HI.X R3, R252, R4, R14, 0x2, P3 ;  /* 0x00000004fc038211 */ /* 0x000fca00018f140e */
[----:B------:R2:W-:Y:S04]  /*164c0*/  @!P0 ST.E.64 [R2.64], R20 ;  /* 0x0000001402008985 */ /* 0x0005e8000c101b0a */
.L_x_300:
[----:B------:R-:W-:Y:S05]  /*164d0*/  BSYNC B0 ;  /* 0x0000000000007941 */ /* 0x000fea0003800000 */
.L_x_299:
[----:B------:R-:W-:Y:S05]  /*164e0*/  BRA.DIV ~URZ, `(.L_x_301) ;  /* 0x000036427f007947 */ /* 0x000fea000b800000 */
[----:B---3--:R3:W2:Y:S04]  /*164f0*/  SHFL.IDX PT, R4, R5, 0x1, 0x1c1f ;  /* 0x003c1f0005047f89 */ /* 0x0086a800000e0000 */
[----:B-1----:R3:W1:Y:S02]  /*16500*/  SHFL.IDX PT, R0, R12, 0x1, 0x1c1f ;  /* 0x003c1f000c007f89 */ /* 0x00266400000e0000 */
.L_x_363:
[----:B------:R-:W-:-:S13]  /*16510*/  ISETP.NE.AND P0, PT, R13, RZ, PT ;  /* 0x000000ff0d00720c */ /* 0x000fda0003f05270 */
[----:B------:R-:W-:Y:S05]  /*16520*/  @P0 BRA `(.L_x_296) ;  /* 0x0000170000000947 */ /* 0x000fea0003800000 */
[C---:B------:R-:W-:Y:S02]  /*16530*/  ISETP.GE.AND P4, PT, R247.reuse, c[0x0][0x3c8], PT ;  /* 0x0000f200f7007a0c */ /* 0x040fe40003f86270 */
[C---:B--2---:R-:W-:Y:S02]  /*16540*/  IADD3 R15, R247.reuse, 0x18, RZ ;  /* 0x00000018f70f7810 */ /* 0x044fe40007ffe0ff */
[----:B------:R-:W-:Y:S02]  /*16550*/  IADD3 R8, R247, 0x8, RZ ;  /* 0x00000008f7087810 */ /* 0x000fe40007ffe0ff */
[----:B------:R-:W-:Y:S02]  /*16560*/  ISETP.GE.AND P1, PT, R15, c[0x0][0x3c8], PT ;  /* 0x0000f2000f007a0c */ /* 0x000fe40003f26270 */
[----:B------:R-:W-:Y:S02]  /*16570*/  ISETP.GE.AND P3, PT, R8, c[0x0][0x3c8], PT ;  /* 0x0000f20008007a0c */ /* 0x000fe40003f66270 */
[----:B---3--:R-:W-:-:S02]  /*16580*/  IADD3 R5, R247, 0x10, RZ ;  /* 0x00000010f7057810 */ /* 0x008fc40007ffe0ff */
[----:B------:R-:W-:Y:S01]  /*16590*/  IADD3 R9, R247, 0x8, RZ ;  /* 0x00000008f7097810 */ /* 0x000fe20007ffe0ff */
[----:B-1----:R-:W-:Y:S01]  /*165a0*/  @!P4 IMAD.MOV.U32 R6, RZ, RZ, R0 ;  /* 0x000000ffff06c224 */ /* 0x002fe200078e0000 */
[----:B------:R-:W-:Y:S01]  /*165b0*/  ISETP.GE.AND P2, PT, R5, c[0x0][0x3c8], PT ;  /* 0x0000f20005007a0c */ /* 0x000fe20003f46270 */
[----:B------:R-:W-:Y:S01]  /*165c0*/  @!P4 IMAD.MOV.U32 R7, RZ, RZ, R4 ;  /* 0x000000ffff07c224 */ /* 0x000fe200078e0004 */
[----:B------:R-:W-:Y:S02]  /*165d0*/  SHF.R.S32.HI R9, RZ, 0x1f, R9 ;  /* 0x0000001fff097819 */ /* 0x000fe40000011409 */
[C---:B------:R-:W-:Y:S01]  /*165e0*/  IADD3 R10, R247.reuse, 0x20, RZ ;  /* 0x00000020f70a7810 */ /* 0x040fe20007ffe0ff */
[C---:B------:R-:W-:Y:S01]  /*165f0*/  @!P4 IMAD.WIDE R6, R247.reuse, 0x4, R6 ;  /* 0x00000004f706c825 */ /* 0x040fe200078e0206 */
[----:B----4-:R-:W-:Y:S02]  /*16600*/  IADD3 R12, R247, 0x10, RZ ;  /* 0x00000010f70c7810 */ /* 0x010fe40007ffe0ff */
[----:B------:R-:W-:-:S02]  /*16610*/  @!P3 LEA R2, P5, R8, R0, 0x2 ;  /* 0x000000000802b211 */ /* 0x000fc400078a10ff */
[----:B------:R1:W-:Y:S01]  /*16620*/  @!P4 ST.E.64 [R6.64], R92 ;  /* 0x0000005c0600c985 */ /* 0x0003e2000c101b0a */
[----:B------:R-:W-:Y:S02]  /*16630*/  ISETP.GE.AND P0, PT, R10, c[0x0][0x3c8], PT ;  /* 0x0000f2000a007a0c */ /* 0x000fe40003f06270 */
[----:B------:R-:W-:Y:S02]  /*16640*/  @!P3 LEA.HI.X R3, R8, R4, R9, 0x2, P5 ;  /* 0x000000040803b211 */ /* 0x000fe400028f1409 */
[----:B------:R-:W-:Y:S02]  /*16650*/  SHF.R.S32.HI R12, RZ, 0x1f, R12 ;  /* 0x0000001fff0c7819 */ /* 0x000fe4000001140c */
[----:B------:R-:W-:Y:S01]  /*16660*/  IADD3 R16, R247, 0x18, RZ ;  /* 0x00000018f7107810 */ /* 0x000fe20007ffe0ff */
[----:B------:R2:W-:Y:S01]  /*16670*/  @!P3 ST.E.64 [R2.64], R84 ;  /* 0x000000540200b985 */ /* 0x0005e2000c101b0a */
[----:B------:R-:W-:Y:S02]  /*16680*/  @!P2 LEA R8, P3, R5, R0, 0x2 ;  /* 0x000000000508a211 */ /* 0x000fe400078610ff */
[----:B------:R-:W-:-:S02]  /*16690*/  SHF.R.S32.HI R16, RZ, 0x1f, R16 ;  /* 0x0000001fff107819 */ /* 0x000fc40000011410 */
[----:B------:R-:W-:Y:S02]  /*166a0*/  @!P2 LEA.HI.X R9, R5, R4, R12, 0x2, P3 ;  /* 0x000000040509a211 */ /* 0x000fe400018f140c */
[C---:B------:R-:W-:Y:S02]  /*166b0*/  IADD3 R5, R247.reuse, 0x38, RZ ;  /* 0x00000038f7057810 */ /* 0x040fe40007ffe0ff */
[C---:B------:R-:W-:Y:S01]  /*166c0*/  IADD3 R12, R247.reuse, 0x20, RZ ;  /* 0x00000020f70c7810 */ /* 0x040fe20007ffe0ff */
[----:B------:R3:W-:Y:S01]  /*166d0*/  @!P2 ST.E.64 [R8.64], R130 ;  /* 0x000000820800a985 */ /* 0x0007e2000c101b0a */
[C---:B------:R-:W-:Y:S02]  /*166e0*/  IADD3 R11, R247.reuse, 0x28, RZ ;  /* 0x00000028f70b7810 */ /* 0x040fe40007ffe0ff */
[----:B------:R-:W-:Y:S02]  /*166f0*/  SHF.R.S32.HI R12, RZ, 0x1f, R12 ;  /* 0x0000001fff0c7819 */ /* 0x000fe4000001140c */
[----:B------:R-:W-:-:S02]  /*16700*/  IADD3 R14, R247, 0x30, RZ ;  /* 0x00000030f70e7810 */ /* 0x000fc40007ffe0ff */
[----:B------:R-:W-:Y:S02]  /*16710*/  ISETP.GE.AND P5, PT, R11, c[0x0][0x3c8], PT ;  /* 0x0000f2000b007a0c */ /* 0x000fe40003fa6270 */
[----:B------:R-:W-:Y:S02]  /*16720*/  ISETP.GE.AND P4, PT, R14, c[0x0][0x3c8], PT ;  /* 0x0000f2000e007a0c */ /* 0x000fe40003f86270 */
[----:B-1----:R-:W-:Y:S02]  /*16730*/  @!P1 LEA R6, P6, R15, R0, 0x2 ;  /* 0x000000000f069211 */ /* 0x002fe400078c10ff */
[----:B------:R-:W-:-:S04]  /*16740*/  IADD3 R13, R247, 0x30, RZ ;  /* 0x00000030f70d7810 */ /* 0x000fc80007ffe0ff */
[----:B------:R-:W-:-:S07]  /*16750*/  SHF.R.S32.HI R13, RZ, 0x1f, R13 ;  /* 0x0000001fff0d7819 */ /* 0x000fce000001140d */
[----:B--2---:R-:W-:-:S04]  /*16760*/  P2R R2, PR, RZ, 0x40 ;  /* 0x00000040ff027803 */ /* 0x004fc80000000000 */
[----:B------:R-:W-:Y:S02]  /*16770*/  ISETP.NE.AND P3, PT, R2, RZ, PT ;  /* 0x000000ff0200720c */ /* 0x000fe40003f65270 */
[C---:B------:R-:W-:Y:S02]  /*16780*/  @!P0 LEA R2, P6, R10.reuse, R0, 0x2 ;  /* 0x000000000a028211 */ /* 0x040fe400078c10ff */
[-C--:B------:R-:W-:Y:S02]  /*16790*/  @!P1 LEA.HI.X R7, R15, R4.reuse, R16, 0x2, P3 ;  /* 0x000000040f079211 */ /* 0x080fe400018f1410 */
[----:B------:R-:W-:Y:S02]  /*167a0*/  ISETP.GE.AND P3, PT, R5, c[0x0][0x3c8], PT ;  /* 0x0000f20005007a0c */ /* 0x000fe40003f66270 */
[----:B------:R-:W-:Y:S01]  /*167b0*/  @!P0 LEA.HI.X R3, R10, R4, R12, 0x2, P6 ;  /* 0x000000040a038211 */ /* 0x000fe200030f140c */
[----:B------:R1:W-:Y:S01]  /*167c0*/  @!P1 ST.E.64 [R6.64], R120 ;  /* 0x0000007806009985 */ /* 0x0003e2000c101b0a */
[----:B------:R-:W-:-:S02]  /*167d0*/  IADD3 R12, R247, 0x28, RZ ;  /* 0x00000028f70c7810 */ /* 0x000fc40007ffe0ff */
[----:B------:R-:W-:Y:S01]  /*167e0*/  IADD3 R15, R247, 0x48, RZ ;  /* 0x00000048f70f7810 */ /* 0x000fe20007ffe0ff */
[----:B------:R2:W-:Y:S01]  /*167f0*/  @!P0 ST.E.64 [R2.64], R88 ;  /* 0x0000005802008985 */ /* 0x0005e2000c101b0a */
[----:B---3--:R-:W-:Y:S02]  /*16800*/  @!P5 LEA R8, P0, R11, R0, 0x2 ;  /* 0x000000000b08d211 */ /* 0x008fe400078010ff */
[----:B------:R-:W-:Y:S02]  /*16810*/  SHF.R.S32.HI R12, RZ, 0x1f, R12 ;  /* 0x0000001fff0c7819 */ /* 0x000fe4000001140c */
[----:B------:R-:W-:Y:S02]  /*16820*/  IADD3 R10, R247, 0x40, RZ ;  /* 0x00000040f70a7810 */ /* 0x000fe40007ffe0ff */
[----:B------:R-:W-:Y:S02]  /*16830*/  @!P5 LEA.HI.X R9, R11, R4, R12, 0x2, P0 ;  /* 0x000000040b09d211 */ /* 0x000fe400000f140c */
[----:B------:R-:W-:-:S02]  /*16840*/  IADD3 R12, R247, 0x38, RZ ;  /* 0x00000038f70c7810 */ /* 0x000fc40007ffe0ff */
[----:B------:R-:W-:Y:S01]  /*16850*/  ISETP.GE.AND P2, PT, R10, c[0x0][0x3c8], PT ;  /* 0x0000f2000a007a0c */ /* 0x000fe20003f46270 */
[----:B------:R3:W-:Y:S01]  /*16860*/  @!P5 ST.E.64 [R8.64], R118 ;  /* 0x000000760800d985 */ /* 0x0007e2000c101b0a */
[----:B------:R-:W-:Y:S02]  /*16870*/  SHF.R.S32.HI R12, RZ, 0x1f, R12 ;  /* 0x0000001fff0c7819 */ /* 0x000fe4000001140c */
[C---:B------:R-:W-:Y:S02]  /*16880*/  IADD3 R11, R247.reuse, 0x50, RZ ;  /* 0x00000050f70b7810 */ /* 0x040fe40007ffe0ff */
[----:B------:R-:W-:Y:S02]  /*16890*/  IADD3 R16, R247, 0x88, RZ ;  /* 0x00000088f7107810 */ /* 0x000fe40007ffe0ff */
[----:B------:R-:W-:Y:S02]  /*168a0*/  ISETP.GE.AND P0, PT, R11, c[0x0][0x3c8], PT ;  /* 0x0000f2000b007a0c */ /* 0x000fe40003f06270 */
[----:B------:R-:W-:-:S02]  /*168b0*/  SHF.R.S32.HI R16, RZ, 0x1f, R16 ;  /* 0x0000001fff107819 */ /* 0x000fc40000011410 */
[CC--:B-1----:R-:W-:Y:S02]  /*168c0*/  @!P4 LEA R6, P6, R14.reuse, R0.reuse, 0x2 ;  /* 0x000000000e06c211 */ /* 0x0c2fe400078c10ff */
[----:B--2---:R-:W-:Y:S02]  /*168d0*/  @!P3 LEA R2, P1, R5, R0, 0x2 ;  /* 0x000000000502b211 */ /* 0x004fe400078210ff */
[----:B------:R-:W-:Y:S02]  /*168e0*/  @!P4 LEA.HI.X R7, R14, R4, R13, 0x2, P6 ;  /* 0x000000040e07c211 */ /* 0x000fe400030f140d */
[C---:B------:R-:W-:Y:S02]  /*168f0*/  IADD3 R14, R247.reuse, 0x60, RZ ;  /* 0x00000060f70e7810 */ /* 0x040fe40007ffe0ff */
[----:B------:R-:W-:Y:S01]  /*16900*/  IADD3 R13, R247, 0x48, RZ ;  /* 0x00000048f70d7810 */ /* 0x000fe20007ffe0ff */
[----:B------:R1:W-:Y:S01]  /*16910*/  @!P4 ST.E.64 [R6.64], R114 ;  /* 0x000000720600c985 */ /* 0x0003e2000c101b0a */
[----:B------:R-:W-:-:S02]  /*16920*/  ISETP.GE.AND P4, PT, R14, c[0x0][0x3c8], PT ;  /* 0x0000f2000e007a0c */ /* 0x000fc40003f86270 */
[----:B------:R-:W-:-:S03]  /*16930*/  SHF.R.S32.HI R13, RZ, 0x1f, R13 ;  /* 0x0000001fff0d7819 */ /* 0x000fc6000001140d */
[----:B------:R-:W-:Y:S02]  /*16940*/  P2R R3, PR, RZ, 0x2 ;  /* 0x00000002ff037803 */ /* 0x000fe40000000000 */
[----:B------:R-:W-:Y:S02]  /*16950*/  ISETP.GE.AND P1, PT, R15, c[0x0][0x3c8], PT ;  /* 0x0000f2000f007a0c */ /* 0x000fe40003f26270 */
[----:B------:R-:W-:-:S04]  /*16960*/  ISETP.NE.AND P6, PT, R3, RZ, PT ;  /* 0x000000ff0300720c */ /* 0x000fc80003fc5270 */
[----:B------:R-:W-:Y:S02]  /*16970*/  @!P3 LEA.HI.X R3, R5, R4, R12, 0x2, P6 ;  /* 0x000000040503b211 */ /* 0x000fe400030f140c */
[C---:B------:R-:W-:Y:S02]  /*16980*/  IADD3 R12, R247.reuse, 0x40, RZ ;  /* 0x00000040f70c7810 */ /* 0x040fe40007ffe0ff */
[----:B------:R-:W-:Y:S01]  /*16990*/  IADD3 R5, R247, 0x58, RZ ;  /* 0x00000058f7057810 */ /* 0x000fe20007ffe0ff */
[----:B------:R2:W-:Y:S01]  /*169a0*/  @!P3 ST.E.64 [R2.64], R96 ;  /* 0x000000600200b985 */ /* 0x0005e2000c101b0a */
[----:B---3--:R-:W-:Y:S02]  /*169b0*/  @!P2 LEA R8, P3, R10, R0, 0x2 ;  /* 0x000000000a08a211 */ /* 0x008fe400078610ff */
[----:B------:R-:W-:Y:S02]  /*169c0*/  SHF.R.S32.HI R12, RZ, 0x1f, R12 ;  /* 0x0000001fff0c7819 */ /* 0x000fe4000001140c */
[----:B------:R-:W-:-:S02]  /*169d0*/  ISETP.GE.AND P5, PT, R5, c[0x0][0x3c8], PT ;  /* 0x0000f20005007a0c */ /* 0x000fc40003fa6270 */
[----:B------:R-:W-:Y:S02]  /*169e0*/  @!P2 LEA.HI.X R9, R10, R4, R12, 0x2, P3 ;  /* 0x000000040a09a211 */ /* 0x000fe400018f140c */
[----:B------:R-:W-:Y:S02]  /*169f0*/  IADD3 R12, R247, 0x50, RZ ;  /* 0x00000050f70c7810 */ /* 0x000fe40007ffe0ff */
[----:B-1----:R-:W-:Y:S01]  /*16a00*/  @!P1 LEA R6, P6, R15, R0, 0x2 ;  /* 0x000000000f069211 */ /* 0x002fe200078c10ff */
[----:B------:R1:W-:Y:S01]  /*16a10*/  @!P2 ST.E.64 [R8.64], R122 ;  /* 0x0000007a0800a985 */ /* 0x0003e2000c101b0a */
[----:B------:R-:W-:Y:S02]  /*16a20*/  SHF.R.S32.HI R12, RZ, 0x1f, R12 ;  /* 0x0000001fff0c7819 */ /* 0x000fe4000001140c */
[----:B------:R-:W-:-:S09]  /*16a30*/  IADD3 R10, R247, 0x68, RZ ;  /* 0x00000068f70a7810 */ /* 0x000fd20007ffe0ff */
[----:B--2---:R-:W-:-:S04]  /*16a40*/  P2R R2, PR, RZ, 0x40 ;  /* 0x00000040ff027803 */ /* 0x004fc80000000000 */
[----:B------:R-:W-:Y:S02]  /*16a50*/  ISETP.NE.AND P3, PT, R2, RZ, PT ;  /* 0x000000ff0200720c */ /* 0x000fe40003f65270 */
[----:B------:R-:W-:Y:S02]  /*16a60*/  @!P0 LEA R2, P6, R11, R0, 0x2 ;  /* 0x000000000b028211 */ /* 0x000fe400078c10ff */
[-C--:B------:R-:W-:Y:S02]  /*16a70*/  @!P1 LEA.HI.X R7, R15, R4.reuse, R13, 0x2, P3 ;  /* 0x000000040f079211 */ /* 0x080fe400018f140d */
[----:B------:R-:W-:Y:S02]  /*16a80*/  @!P0 LEA.HI.X R3, R11, R4, R12, 0x2, P6 ;  /* 0x000000040b038211 */ /* 0x000fe400030f140c */
[C---:B------:R-:W-:Y:S01]  /*16a90*/  IADD3 R13, R247.reuse, 0x58, RZ ;  /* 0x00000058f70d7810 */ /* 0x040fe20007ffe0ff */
[----:B------:R2:W-:Y:S01]  /*16aa0*/  @!P1 ST.E.64 [R6.64], R110 ;  /* 0x0000006e06009985 */ /* 0x0005e2000c101b0a */
[----:B------:R-:W-:-:S02]  /*16ab0*/  IADD3 R12, R247, 0x78, RZ ;  /* 0x00000078f70c7810 */ /* 0x000fc40007ffe0ff */
[----:B------:R-:W-:Y:S01]  /*16ac0*/  ISETP.GE.AND P3, PT, R10, c[0x0][0x3c8], PT ;  /* 0x0000f2000a007a0c */ /* 0x000fe20003f66270 */
[----:B------:R3:W-:Y:S01]  /*16ad0*/  @!P0 ST.E.64 [R2.64], R38 ;  /* 0x0000002602008985 */ /* 0x0007e2000c101b0a */
[----:B-1----:R-:W-:Y:S02]  /*16ae0*/  @!P5 LEA R8, P0, R5, R0, 0x2 ;  /* 0x000000000508d211 */ /* 0x002fe400078010ff */
[----:B------:R-:W-:Y:S02]  /*16af0*/  SHF.R.S32.HI R13, RZ, 0x1f, R13 ;  /* 0x0000001fff0d7819 */ /* 0x000fe4000001140d */
[----:B------:R-:W-:Y:S02]  /*16b00*/  IADD3 R15, R247, 0x60, RZ ;  /* 0x00000060f70f7810 */ /* 0x000fe40007ffe0ff */
[----:B------:R-:W-:Y:S02]  /*16b10*/  ISETP.GE.AND P1, PT, R12, c[0x0][0x3c8], PT ;  /* 0x0000f2000c007a0c */ /* 0x000fe40003f26270 */
[----:B------:R-:W-:-:S02]  /*16b20*/  @!P5 LEA.HI.X R9, R5, R4, R13, 0x2, P0 ;  /* 0x000000040509d211 */ /* 0x000fc400000f140d */
[----:B------:R-:W-:Y:S02]  /*16b30*/  SHF.R.S32.HI R15, RZ, 0x1f, R15 ;  /* 0x0000001fff0f7819 */ /* 0x000fe4000001140f */
[C---:B------:R-:W-:Y:S01]  /*16b40*/  IADD3 R11, R247.reuse, 0x70, RZ ;  /* 0x00000070f70b7810 */ /* 0x040fe20007ffe0ff */
[----:B------:R1:W-:Y:S01]  /*16b50*/  @!P5 ST.E.64 [R8.64], R128 ;  /* 0x000000800800d985 */ /* 0x0003e2000c101b0a */
[----:B------:R-:W-:Y:S02]  /*16b60*/  IADD3 R13, R247, 0x68, RZ ;  /* 0x00000068f70d7810 */ /* 0x000fe40007ffe0ff */
[----:B------:R-:W-:Y:S02]  /*16b70*/  ISETP.GE.AND P2, PT, R11, c[0x0][0x3c8], PT ;  /* 0x0000f2000b007a0c */ /* 0x000fe40003f46270 */
[----:B------:R-:W-:Y:S02]  /*16b80*/  SHF.R.S32.HI R13, RZ, 0x1f, R13 ;  /* 0x0000001fff0d7819 */ /* 0x000fe4000001140d */
[----:B------:R-:W-:-:S02]  /*16b90*/  IADD3 R5, R247, 0x80, RZ ;  /* 0x00000080f7057810 */ /* 0x000fc40007ffe0ff */
[----:B--2---:R-:W-:-:S13]  /*16ba0*/  @!P4 LEA R6, P6, R14, R0, 0x2 ;  /* 0x000000000e06c211 */ /* 0x004fda00078c10ff */
[----:B---3--:R-:W-:-:S04]  /*16bb0*/  P2R R2, PR, RZ, 0x40 ;  /* 0x00000040ff027803 */ /* 0x008fc80000000000 */
[----:B------:R-:W-:Y:S02]  /*16bc0*/  ISETP.NE.AND P0, PT, R2, RZ, PT ;  /* 0x000000ff0200720c */ /* 0x000fe40003f05270 */
[----:B------:R-:W-:Y:S02]  /*16bd0*/  @!P3 LEA R2, P6, R10, R0, 0x2 ;  /* 0x000000000a02b211 */ /* 0x000fe400078c10ff */
[-C--:B------:R-:W-:Y:S02]  /*16be0*/  @!P4 LEA.HI.X R7, R14, R4.reuse, R15, 0x2, P0 ;  /* 0x000000040e07c211 */ /* 0x080fe400000f140f */
[----:B------:R-:W-:Y:S02]  /*16bf0*/  @!P3 LEA.HI.X R3, R10, R4, R13, 0x2, P6 ;  /* 0x000000040a03b211 */ /* 0x000fe400030f140d */
[----:B------:R-:W-:Y:S01]  /*16c00*/  IADD3 R13, R247, 0x70, RZ ;  /* 0x00000070f70d7810 */ /* 0x000fe20007ffe0ff */
[----:B------:R2:W-:Y:S01]  /*16c10*/  @!P4 ST.E.64 [R6.64], R54 ;  /* 0x000000360600c985 */ /* 0x0005e2000c101b0a */
[----:B------:R-:W-:-:S02]  /*16c20*/  ISETP.GE.AND P0, PT, R5, c[0x0][0x3c8], PT ;  /* 0x0000f20005007a0c */ /* 0x000fc40003f06270 */
[----:B------:R-:W-:Y:S01]  /*16c30*/  SHF.R.S32.HI R13, RZ, 0x1f, R13 ;  /* 0x0000001fff0d7819 */ /* 0x000fe2000001140d */
[----:B------:R3:W-:Y:S01]  /*16c40*/  @!P3 ST.E.64 [R2.64], R42 ;  /* 0x0000002a0200b985 */ /* 0x0007e2000c101b0a */
[----:B-1----:R-:W-:Y:S02]  /*16c50*/  @!P2 LEA R8, P3, R11, R0, 0x2 ;  /* 0x000000000b08a211 */ /* 0x002fe400078610ff */
[----:B------:R-:W-:Y:S02]  /*16c60*/  IADD3 R14, R247, 0x88, RZ ;  /* 0x00000088f70e7810 */ /* 0x000fe40007ffe0ff */
[----:B------:R-:W-:Y:S02]  /*16c70*/  @!P2 LEA.HI.X R9, R11, R4, R13, 0x2, P3 ;  /* 0x000000040b09a211 */ /* 0x000fe400018f140d */
[C---:B------:R-:W-:Y:S02]  /*16c80*/  IADD3 R13, R247.reuse, 0x78, RZ ;  /* 0x00000078f70d7810 */ /* 0x040fe40007ffe0ff */
[----:B------:R-:W-:Y:S01]  /*16c90*/  IADD3 R11, R247, 0x80, RZ ;  /* 0x00000080f70b7810 */ /* 0x000fe20007ffe0ff */
[----:B------:R-:W-:Y:S01]  /*16ca0*/  @!P2 ST.E.64 [R8.64], R132 ;  /* 0x000000840800a985 */ /* 0x000fe2000c101b0a */
[----:B------:R-:W-:-:S02]  /*16cb0*/  ISETP.GE.AND P5, PT, R14, c[0x0][0x3c8], PT ;  /* 0x0000f2000e007a0c */ /* 0x000fc40003fa6270 */
[C---:B------:R-:W-:Y:S02]  /*16cc0*/  IADD3 R10, R247.reuse, 0x90, RZ ;  /* 0x00000090f70a7810 */ /* 0x040fe40007ffe0ff */
[----:B------:R-:W-:Y:S02]  /*16cd0*/  SHF.R.S32.HI R13, RZ, 0x1f, R13 ;  /* 0x0000001fff0d7819 */ /* 0x000fe4000001140d */
[----:B------:R-:W-:Y:S02]  /*16ce0*/  SHF.R.S32.HI R11, RZ, 0x1f, R11 ;  /* 0x0000001fff0b7819 */ /* 0x000fe4000001140b */
[----:B------:R-:W-:-:S04]  /*16cf0*/  IADD3 R15, R247, 0xa0, RZ ;  /* 0x000000a0f70f7810 */ /* 0x000fc80007ffe0ff */
[----:B------:R-:W-:Y:S02]  /*16d00*/  ISETP.GE.AND P2, PT, R15, c[0x0][0x3c8], PT ;  /* 0x0000f2000f007a0c */ /* 0x000fe40003f46270 */
[-C--:B--2---:R-:W-:Y:S02]  /*16d10*/  @!P1 LEA R6, P4, R12, R0.reuse, 0x2 ;  /* 0x000000000c069211 */ /* 0x084fe400078810ff */
[----:B---3--:R-:W-:-:S11]  /*16d20*/  @!P0 LEA R2, P6, R5, R0, 0x2 ;  /* 0x0000000005028211 */ /* 0x008fd600078c10ff */
[----:B------:R-:W-:Y:S02]  /*16d30*/  P2R R3, PR, RZ, 0x10 ;  /* 0x00000010ff037803 */ /* 0x000fe40000000000 */
[----:B------:R-:W-:Y:S02]  /*16d40*/  ISETP.GE.AND P4, PT, R10, c[0x0][0x3c8], PT ;  /* 0x0000f2000a007a0c */ /* 0x000fe40003f86270 */
[----:B------:R-:W-:Y:S02]  /*16d50*/  ISETP.NE.AND P3, PT, R3, RZ, PT ;  /* 0x000000ff0300720c */ /* 0x000fe40003f65270 */
[-C--:B------:R-:W-:Y:S02]  /*16d60*/  @!P0 LEA.HI.X R3, R5, R4.reuse, R11, 0x2, P6 ;  /* 0x0000000405038211 */ /* 0x080fe400030f140b */
[----:B------:R-:W-:Y:S02]  /*16d70*/  @!P1 LEA.HI.X R7, R12, R4, R13, 0x2, P3 ;  /* 0x000000040c079211 */ /* 0x000fe400018f140d */
[----:B------:R-:W-:-:S02]  /*16d80*/  IADD3 R12, R247, 0x98, RZ ;  /* 0x00000098f70c7810 */ /* 0x000fc40007ffe0ff */
[C---:B------:R-:W-:Y:S01]  /*16d90*/  IADD3 R11, R247.reuse, 0x90, RZ ;  /* 0x00000090f70b7810 */ /* 0x040fe20007ffe0ff */
[----:B------:R1:W-:Y:S01]  /*16da0*/  @!P1 ST.E.64 [R6.64], R62 ;  /* 0x0000003e06009985 */ /* 0x0003e2000c101b0a */
[----:B------:R-:W-:Y:S02]  /*16db0*/  ISETP.GE.AND P3, PT, R12, c[0x0][0x3c8], PT ;  /* 0x0000f2000c007a0c */ /* 0x000fe40003f66270 */
[----:B------:R-:W-:Y:S01]  /*16dc0*/  SHF.R.S32.HI R11, RZ, 0x1f, R11 ;  /* 0x0000001fff0b7819 */ /* 0x000fe2000001140b */
[----:B------:R2:W-:Y:S01]  /*16dd0*/  @!P0 ST.E.64 [R2.64], R46 ;  /* 0x0000002e02008985 */ /* 0x0005e2000c101b0a */
[C---:B------:R-:W-:Y:S02]  /*16de0*/  IADD3 R13, R247.reuse, 0xa8, RZ ;  /* 0x000000a8f70d7810 */ /* 0x040fe40007ffe0ff */
[----:B------:R-:W-:Y:S02]  /*16df0*/  IADD3 R5, R247, 0xb0, RZ ;  /* 0x000000b0f7057810 */ /* 0x000fe40007ffe0ff */
[----:B------:R-:W-:-:S02]  /*16e00*/  ISETP.GE.AND P1, PT, R13, c[0x0][0x3c8], PT ;  /* 0x0000f2000d007a0c */ /* 0x000fc40003f26270 */
[----:B-1----:R-:W-:-:S04]  /*16e10*/  @!P5 LEA R6, P0, R14, R0, 0x2 ;  /* 0x000000000e06d211 */ /* 0x002fc800078010ff */
[----:B------:R-:W-:Y:S02]  /*16e20*/  @!P5 LEA.HI.X R7, R14, R4, R16, 0x2, P0 ;  /* 0x000000040e07d211 */ /* 0x000fe400000f1410 */
[C---:B--2---:R-:W-:Y:S02]  /*16e30*/  @!P4 LEA R2, P6, R10.reuse, R0, 0x2 ;  /* 0x000000000a02c211 */ /* 0x044fe400078c10ff */
[----:B------:R-:W-:Y:S01]  /*16e40*/  IADD3 R14, R247, 0x98, RZ ;  /* 0x00000098f70e7810 */ /* 0x000fe20007ffe0ff */
[----:B------:R-:W-:Y:S01]  /*16e50*/  @!P5 ST.E.64 [R6.64], R66 ;  /* 0x000000420600d985 */ /* 0x000fe2000c101b0a */
[----:B------:R-:W-:Y:S02]  /*16e60*/  @!P4 LEA.HI.X R3, R10, R4, R11, 0x2, P6 ;  /* 0x000000040a03c211 */ /* 0x000fe400030f140b */
[----:B------:R-:W-:Y:S02]  /*16e70*/  @!P3 LEA R10, P5, R12, R0, 0x2 ;  /* 0x000000000c0ab211 */ /* 0x000fe400078a10ff */
[----:B------:R-:W-:Y:S01]  /*16e80*/  ISETP.GE.AND P0, PT, R5, c[0x0][0x3c8], PT ;  /* 0x0000f20005007a0c */ /* 0x000fe20003f06270 */
[----:B------:R1:W-:Y:S01]  /*16e90*/  @!P4 ST.E.64 [R2.64], R70 ;  /* 0x000000460200c985 */ /* 0x0003e2000c101b0a */
[----:B------:R-:W-:-:S02]  /*16ea0*/  SHF.R.S32.HI R14, RZ, 0x1f, R14 ;  /* 0x0000001fff0e7819 */ /* 0x000fc4000001140e */
[----:B------:R-:W-:Y:S02]  /*16eb0*/  IADD3 R16, R247, 0xa0, RZ ;  /* 0x000000a0f7107810 */ /* 0x000fe40007ffe0ff */
[----:B------:R-:W-:Y:S02]  /*16ec0*/  @!P2 LEA R8, P6, R15, R0, 0x2 ;  /* 0x000000000f08a211 */ /* 0x000fe400078c10ff */
[----:B------:R-:W-:-:S04]  /*16ed0*/  SHF.R.S32.HI R16, RZ, 0x1f, R16 ;  /* 0x0000001fff107819 */ /* 0x000fc80000011410 */
[----:B------:R-:W-:Y:S02]  /*16ee0*/  @!P2 LEA.HI.X R9, R15, R4, R16, 0x2, P6 ;  /* 0x000000040f09a211 */ /* 0x000fe400030f1410 */
[----:B-1----:R-:W-:Y:S02]  /*16ef0*/  P2R R2, PR, RZ, 0x20 ;  /* 0x00000020ff027803 */ /* 0x002fe40000000000 */
[----:B------:R-:W-:Y:S02]  /*16f00*/  @!P1 LEA R6, P5, R13, R0, 0x2 ;  /* 0x000000000d069211 */ /* 0x000fe400078a10ff */
[----:B------:R-:W-:-:S04]  /*16f10*/  ISETP.NE.AND P4, PT, R2, RZ, PT ;  /* 0x000000ff0200720c */ /* 0x000fc80003f85270 */
[----:B------:R-:W-:Y:S02]  /*16f20*/  @!P3 LEA.HI.X R11, R12, R4, R14, 0x2, P4 ;  /* 0x000000040c0bb211 */ /* 0x000fe400020f140e */
[C---:B------:R-:W-:Y:S02]  /*16f30*/  IADD3 R14, R247.reuse, 0xa8, RZ ;  /* 0x000000a8f70e7810 */ /* 0x040fe40007ffe0ff */
[----:B------:R-:W-:Y:S01]  /*16f40*/  IADD3 R12, R247, 0xb0, RZ ;  /* 0x000000b0f70c7810 */ /* 0x000fe20007ffe0ff */
[----:B------:R1:W-:Y:S01]  /*16f50*/  @!P3 ST.E.64 [R10.64], R82 ;  /* 0x000000520a00b985 */ /* 0x0003e2000c101b0a */
[----:B------:R-:W-:Y:S02]  /*16f60*/  SHF.R.S32.HI R14, RZ, 0x1f, R14 ;  /* 0x0000001fff0e7819 */ /* 0x000fe4000001140e */
[----:B------:R-:W-:Y:S01]  /*16f70*/  SHF.R.S32.HI R12, RZ, 0x1f, R12 ;  /* 0x0000001fff0c7819 */ /* 0x000fe2000001140c */
[----:B------:R1:W-:Y:S01]  /*16f80*/  @!P2 ST.E.64 [R8.64], R78 ;  /* 0x0000004e0800a985 */ /* 0x0003e2000c101b0a */
[----:B------:R-:W-:-:S02]  /*16f90*/  @!P0 LEA R2, P4, R5, R0, 0x2 ;  /* 0x0000000005028211 */ /* 0x000fc400078810ff */
[-C--:B------:R-:W-:Y:S02]  /*16fa0*/  @!P1 LEA.HI.X R7, R13, R4.reuse, R14, 0x2, P5 ;  /* 0x000000040d079211 */ /* 0x080fe400028f140e */
[----:B------:R-:W-:-:S03]  /*16fb0*/  @!P0 LEA.HI.X R3, R5, R4, R12, 0x2, P4 ;  /* 0x0000000405038211 */ /* 0x000fc600020f140c */
[----:B------:R1:W-:Y:S04]  /*16fc0*/  @!P1 ST.E.64 [R6.64], R74 ;  /* 0x0000004a06009985 */ /* 0x0003e8000c101b0a */
[----:B------:R1:W-:Y:S01]  /*16fd0*/  @!P0 ST.E.64 [R2.64], R58 ;  /* 0x0000003a02008985 */ /* 0x0003e2000c101b0a */
[----:B------:R-:W-:-:S13]  /*16fe0*/  ISETP.GE.AND P0, PT, R252, c[0x0][0x3c8], PT ;  /* 0x0000f200fc007a0c */ /* 0x000fda0003f06270 */
[----:B------:R-:W-:Y:S05]  /*16ff0*/  @P0 BRA `(.L_x_296) ;  /* 0x00000c3000000947 */ /* 0x000fea0003800000 */
[----:B------:R-:W-:Y:S02]  /*17000*/  SHF.R.S32.HI R5, RZ, 0x1f, R252 ;  /* 0x0000001fff057819 */ /* 0x000fe400000114fc */
[----:B-1----:R-:W-:-:S04]  /*17010*/  LEA R2, P0, R252, R0, 0x2 ;  /* 0x00000000fc027211 */ /* 0x002fc800078010ff */
[----:B------:R-:W-:-:S05]  /*17020*/  LEA.HI.X R3, R252, R4, R5, 0x2, P0 ;  /* 0x00000004fc037211 */ /* 0x000fca00000f1405 */
[----:B------:R1:W-:Y:S01]  /*17030*/  ST.E.64 [R2.64], R50 ;  /* 0x0000003202007985 */ /* 0x0003e2000c101b0a */
[----:B------:R-:W-:Y:S05]  /*17040*/  BRA `(.L_x_296) ;  /* 0x00000be000007947 */ /* 0x000fea0003800000 */
.L_x_281:
        /* <DEDUP_REMOVED lines=16> */
[----:B--2---:R2:W3:Y:S04]  /*17150*/  LDG.E R4, [R2.64] ;  /* 0x0000000a02047981 */ /* 0x0044e8000c1e1900 */
[----:B--2---:R-:W3:Y:S02]  /*17160*/  LDG.E R2, [R2.64+0x4] ;  /* 0x0000040a02027981 */ /* 0x004ee4000c1e1900 */
[----:B---3-5:R-:W-:Y:S02]  /*17170*/  IADD3 R19, -R4, R2, RZ ;  /* 0x0000000204137210 */ /* 0x028fe40007ffe1ff */
.L_x_302:
        /* <DEDUP_REMOVED lines=31> */
[-C--:B-----5:R-:W-:Y:S01]  /*17370*/  IMAD R10, R17, R5.reuse, RZ ;  /* 0x00000005110a7224 */ /* 0x0a0fe200078e02ff */
[----:B------:R-:W-:Y:S02]  /*17380*/  @P0 SHF.R.U32.HI R2, RZ, c[0x0][0x4f0], R20 ;  /* 0x00013c00ff020a19 */ /* 0x000fe40000011614 */
[----:B------:R-:W-:Y:S01]  /*17390*/  IADD3 R20, P1, P0, R6, R8, R0 ;  /* 0x0000000806147210 */ /* 0x000fe2000783e000 */
[----:B------:R-:W-:Y:S01]  /*173a0*/  IMAD.WIDE.U32 R8, R16, R5, RZ ;  /* 0x0000000510087225 */ /* 0x000fe200078e00ff */
[--C-:B------:R-:W-:Y:S02]  /*173b0*/  SHF.R.S32.HI R5, RZ, 0x1f, R2.reuse ;  /* 0x0000001fff057819 */ /* 0x100fe40000011402 */
[----:B------:R-:W-:Y:S01]  /*173c0*/  IADD3.X R11, R7, R11, R15, P1, P0 ;  /* 0x0000000b070b7210 */ /* 0x000fe20000fe040f */
[----:B------:R-:W-:Y:S01]  /*173d0*/  IMAD.MOV R6, RZ, RZ, -R2 ;  /* 0x000000ffff067224 */ /* 0x000fe200078e0a02 */
[----:B------:R-:W-:Y:S01]  /*173e0*/  IADD3 R9, R9, R10, RZ ;  /* 0x0000000a09097210 */ /* 0x000fe20007ffe0ff */
[----:B------:R-:W-:Y:S01]  /*173f0*/  IMAD.MOV.U32 R10, RZ, RZ, c[0x0][0x4a8] ;  /* 0x00012a00ff0a7624 */ /* 0x000fe200078e00ff */
[----:B------:R-:W-:Y:S01]  /*17400*/  IADD3 R8, P1, P0, R2, R20, R8 ;  /* 0x0000001402087210 */ /* 0x000fe2000783e008 */
[----:B------:R-:W-:-:S03]  /*17410*/  IMAD R6, R6, c[0x0][0x4e8], R14 ;  /* 0x00013a0006067a24 */ /* 0x000fc600078e020e */
[----:B------:R-:W-:Y:S01]  /*17420*/  IADD3.X R9, R5, R11, R9, P1, P0 ;  /* 0x0000000b05097210 */ /* 0x000fe20000fe0409 */
[----:B-1----:R-:W-:Y:S01]  /*17430*/  IMAD R2, R13, R6, RZ ;  /* 0x000000060d027224 */ /* 0x002fe200078e02ff */
[----:B------:R-:W-:Y:S02]  /*17440*/  SHF.R.S32.HI R7, RZ, 0x1f, R6 ;  /* 0x0000001fff077819 */ /* 0x000fe40000011406 */
[----:B------:R-:W-:-:S03]  /*17450*/  MOV R5, c[0x0][0x4ac] ;  /* 0x00012b0000057a02 */ /* 0x000fc60000000f00 */
[C---:B------:R-:W-:Y:S01]  /*17460*/  IMAD R2, R12.reuse, R7, R2 ;  /* 0x000000070c027224 */ /* 0x040fe200078e0202 */
[----:B------:R-:W-:Y:S01]  /*17470*/  SEL R5, R5, c[0x0][0x454], P2 ;  /* 0x0001150005057a07 */ /* 0x000fe20001000000 */
[----:B------:R-:W-:Y:S01]  /*17480*/  IMAD.WIDE.U32 R6, R12, R6, R8 ;  /* 0x000000060c067225 */ /* 0x000fe200078e0008 */
[----:B------:R-:W-:-:S03]  /*17490*/  SEL R8, R10, c[0x0][0x450], P2 ;  /* 0x000114000a087a07 */ /* 0x000fc60001000000 */
[----:B------:R-:W-:Y:S01]  /*174a0*/  IMAD.IADD R2, R7, 0x1, R2 ;  /* 0x0000000107027824 */ /* 0x000fe200078e0202 */
[----:B------:R-:W-:-:S04]  /*174b0*/  LEA R8, P0, R6, R8, 0x2 ;  /* 0x0000000806087211 */ /* 0x000fc800078010ff */
[----:B------:R-:W-:Y:S02]  /*174c0*/  LEA.HI.X R9, R6, R5, R2, 0x2, P0 ;  /* 0x0000000506097211 */ /* 0x000fe400000f1402 */
[----:B------:R-:W-:-:S05]  /*174d0*/  MOV R2, 0xff800000 ;  /* 0xff80000000027802 */ /* 0x000fca0000000f00 */
[----:B------:R1:W-:Y:S02]  /*174e0*/  STG.E [R8.64], R2 ;  /* 0x0000000208007986 */ /* 0x0003e4000c10190a */
.L_x_304:
[----:B------:R-:W-:Y:S05]  /*174f0*/  BSYNC B0 ;  /* 0x0000000000007941 */ /* 0x000fea0003800000 */
.L_x_303:
[----:B------:R-:W-:-:S13]  /*17500*/  ISETP.GT.AND P0, PT, R18, 0x1, PT ;  /* 0x000000011200780c */ /* 0x000fda0003f04270 */
[----:B------:R-:W-:Y:S05]  /*17510*/  @P0 BRA `(.L_x_296) ;  /* 0x0000071000000947 */ /* 0x000fea0003800000 */
[----:B------:R-:W-:Y:S01]  /*17520*/  MOV R5, c[0x0][0x4e8] ;  /* 0x00013a0000057a02 */ /* 0x000fe20000000f00 */
[----:B-1----:R-:W-:Y:S01]  /*17530*/  IMAD R2, R15, c[0x0][0x3a0], RZ ;  /* 0x0000e8000f027a24 */ /* 0x002fe200078e02ff */
[----:B------:R-:W-:Y:S01]  /*17540*/  LEA R11, R237, R246, 0x7 ;  /* 0x000000f6ed0b7211 */ /* 0x000fe200078e38ff */
[----:B------:R-:W-:Y:S01]  /*17550*/  IMAD.WIDE.U32 R6, R0, c[0x0][0x3a0], RZ ;  /* 0x0000e80000067a25 */ /* 0x000fe200078e00ff */
[----:B------:R-:W-:-:S03]  /*17560*/  ISETP.NE.AND P0, PT, R5, 0x1, PT ;  /* 0x000000010500780c */ /* 0x000fc60003f05270 */
[----:B------:R-:W-:Y:S01]  /*17570*/  IMAD R0, R0, c[0x0][0x3a4], R2 ;  /* 0x0000e90000007a24 */ /* 0x000fe200078e0202 */
[----:B------:R-:W-:Y:S01]  /*17580*/  LEA R2, R237, R213, 0x7 ;  /* 0x000000d5ed027211 */ /* 0x000fe200078e38ff */
[----:B------:R-:W-:-:S03]  /*17590*/  IMAD R8, R21, c[0x0][0x3f0], RZ ;  /* 0x0000fc0015087a24 */ /* 0x000fc600078e02ff */
[----:B------:R-:W-:Y:S01]  /*175a0*/  IADD3 R7, R7, R0, RZ ;  /* 0x0000000007077210 */ /* 0x000fe20007ffe0ff */
[----:B------:R-:W-:Y:S01]  /*175b0*/  IMAD R9, R3, c[0x0][0x3f4], R8 ;  /* 0x0000fd0003097a24 */ /* 0x000fe200078e0208 */
[----:B------:R-:W-:-:S03]  /*175c0*/  MOV R0, R2 ;  /* 0x0000000200007202 */ /* 0x000fc60000000f00 */
[----:B------:R-:W-:-:S04]  /*175d0*/  @P0 IMAD.HI.U32 R5, R2, c[0x0][0x4ec], RZ ;  /* 0x00013b0002050a27 */ /* 0x000fc800078e00ff */
[----:B------:R-:W-:Y:S01]  /*175e0*/  IMAD.WIDE.U32 R6, R4, c[0x0][0x3e8], R6 ;  /* 0x0000fa0004067a25 */ /* 0x000fe200078e0006 */
[----:B------:R-:W-:-:S03]  /*175f0*/  @P0 SHF.R.U32.HI R0, RZ, c[0x0][0x4f0], R5 ;  /* 0x00013c00ff000a19 */ /* 0x000fc60000011605 */
[----:B------:R-:W-:Y:S01]  /*17600*/  IMAD R5, R4, c[0x0][0x3ec], R7 ;  /* 0x0000fb0004057a24 */ /* 0x000fe200078e0207 */
[----:B------:R-:W-:Y:S02]  /*17610*/  MOV R4, R6 ;  /* 0x0000000600047202 */ /* 0x000fe40000000f00 */
[----:B------:R-:W-:-:S03]  /*17620*/  SHF.R.S32.HI R8, RZ, 0x1f, R0 ;  /* 0x0000001fff087819 */ /* 0x000fc60000011400 */
[----:B------:R-:W-:Y:S01]  /*17630*/  IMAD.WIDE.U32 R6, R3, c[0x0][0x3f0], R4 ;  /* 0x0000fc0003067a25 */ /* 0x000fe200078e0004 */
[----:B------:R-:W-:-:S03]  /*17640*/  IADD3 R4, -R0, RZ, RZ ;  /* 0x000000ff00047210 */ /* 0x000fc60007ffe1ff */
[----:B------:R-:W-:Y:S01]  /*17650*/  IMAD R5, R8, c[0x0][0x3e0], RZ ;  /* 0x0000f80008057a24 */ /* 0x000fe200078e02ff */
[----:B------:R-:W-:Y:S01]  /*17660*/  IADD3 R3, R7, R9, RZ ;  /* 0x0000000907037210 */ /* 0x000fe20007ffe0ff */
[----:B------:R-:W-:Y:S01]  /*17670*/  IMAD R4, R4, c[0x0][0x4e8], R2 ;  /* 0x00013a0004047a24 */ /* 0x000fe200078e0202 */
[----:B------:R-:W-:Y:S01]  /*17680*/  MOV R2, R6 ;  /* 0x0000000600027202 */ /* 0x000fe20000000f00 */
[----:B------:R-:W-:-:S04]  /*17690*/  IMAD R5, R0, c[0x0][0x3e4], R5 ;  /* 0x0000f90000057a24 */ /* 0x000fc800078e0205 */
        /* <DEDUP_REMOVED lines=11> */
.L_x_364:
[----:B------:R-:W-:Y:S05]  /*17750*/  BRA.DIV ~URZ, `(.L_x_306) ;  /* 0x000025027f007947 */ /* 0x000fea000b800000 */
[----:B------:R3:W4:Y:S02]  /*17760*/  SHFL.IDX PT, R0, R12, RZ, 0x181f ;  /* 0x00181fff0c007589 */ /* 0x00072400000e0000 */
.L_x_365:
[----:B------:R-:W-:Y:S01]  /*17770*/  IMAD R10, R19, c[0x0][0x4e8], RZ ;  /* 0x00013a00130a7a24 */ /* 0x000fe200078e02ff */
[----:B------:R-:W-:Y:S04]  /*17780*/  BSSY B0, `(.L_x_307) ;  /* 0x000000f000007945 */ /* 0x000fe80003800000 */
        /* <DEDUP_REMOVED lines=14> */
.L_x_308:
[----:B------:R-:W-:Y:S05]  /*17870*/  BSYNC B0 ;  /* 0x0000000000007941 */ /* 0x000fea0003800000 */
.L_x_307:
[----:B------:R-:W-:Y:S05]  /*17880*/  BRA.DIV ~URZ, `(.L_x_309) ;  /* 0x000024327f007947 */ /* 0x000fea000b800000 */
[----:B--2---:R2:W1:Y:S04]  /*17890*/  SHFL.IDX PT, R4, R5, 0x1, 0x181f ;  /* 0x00381f0005047f89 */ /* 0x00446800000e0000 */
[----:B----4-:R2:W4:Y:S02]  /*178a0*/  SHFL.IDX PT, R0, R12, 0x1, 0x181f ;  /* 0x00381f000c007f89 */ /* 0x01052400000e0000 */
.L_x_366:
        /* <DEDUP_REMOVED lines=16> */
.L_x_311:
[----:B------:R-:W-:Y:S05]  /*179b0*/  BSYNC B0 ;  /* 0x0000000000007941 */ /* 0x000fea0003800000 */
.L_x_310:
[----:B------:R-:W-:Y:S05]  /*179c0*/  BRA.DIV ~URZ, `(.L_x_312) ;  /* 0x000023b27f007947 */ /* 0x000fea000b800000 */
[----:B-1----:R1:W2:Y:S02]  /*179d0*/  SHFL.IDX PT, R4, R5, 0x2, 0x181f ;  /* 0x00581f0005047f89 */ /* 0x0022a400000e0000 */
.L_x_367:
[----:B------:R-:W-:Y:S05]  /*179e0*/  BRA.DIV ~URZ, `(.L_x_313) ;  /* 0x000024027f007947 */ /* 0x000fea000b800000 */
[----:B----4-:R4:W1:Y:S02]  /*179f0*/  SHFL.IDX PT, R0, R12, 0x2, 0x181f ;  /* 0x00581f000c007f89 */ /* 0x01086400000e0000 */
.L_x_368:
[----:B------:R-:W-:Y:S01]  /*17a00*/  IADD3 R2, R11, 0x40, RZ ;  /* 0x000000400b027810 */ /* 0x000fe20007ffe0ff */
[----:B------:R-:W-:Y:S03]  /*17a10*/  BSSY B0, `(.L_x_314) ;  /* 0x000000f000007945 */ /* 0x000fe60003800000 */
[----:B------:R-:W-:-:S13]  /*17a20*/  ISETP.GE.AND P0, PT, R2, R10, PT ;  /* 0x0000000a0200720c */ /* 0x000fda0003f06270 */
[----:B------:R-:W-:Y:S05]  /*17a30*/  @P0 BRA `(.L_x_315) ;  /* 0x000000c000000947 */ /* 0x000fea0003800000 */
[----:B------:R-:W-:Y:S02]  /*17a40*/  ISETP.GE.AND P2, PT, R210, c[0x0][0x3c8], PT ;  /* 0x0000f200d2007a0c */ /* 0x000fe40003f46270 */
[----:B------:R-:W-:Y:S02]  /*17a50*/  ISETP.GE.AND P1, PT, R207, c[0x0][0x3c8], PT ;  /* 0x0000f200cf007a0c */ /* 0x000fe40003f26270 */
[----:B------:R-:W-:-:S09]  /*17a60*/  ISETP.GE.AND P0, PT, R208, c[0x0][0x3c8], PT ;  /* 0x0000f200d0007a0c */ /* 0x000fd20003f06270 */
        /* <DEDUP_REMOVED lines=9> */
.L_x_315:
[----:B------:R-:W-:Y:S05]  /*17b00*/  BSYNC B0 ;  /* 0x0000000000007941 */ /* 0x000fea0003800000 */
.L_x_314:
[----:B------:R-:W-:Y:S05]  /*17b10*/  BRA.DIV ~URZ, `(.L_x_316) ;  /* 0x000023327f007947 */ /* 0x000fea000b800000 */
[----:B--2---:R2:W3:Y:S04]  /*17b20*/  SHFL.IDX PT, R4, R5, 0x3, 0x181f ;  /* 0x00781f0005047f89 */ /* 0x0044e800000e0000 */
[----:B-1----:R2:W1:Y:S02]  /*17b30*/  SHFL.IDX PT, R0, R12, 0x3, 0x181f ;  /* 0x00781f000c007f89 */ /* 0x00246400000e0000 */
.L_x_369:
[----:B------:R-:W-:-:S04]  /*17b40*/  IADD3 R11, R11, 0x60, RZ ;  /* 0x000000600b0b7810 */ /* 0x000fc80007ffe0ff */
        /* <DEDUP_REMOVED lines=8> */
[-C--:B---3--:R-:W-:Y:S02]  /*17bd0*/  @!P2 LEA.HI.X R9, R210, R4.reuse, R211, 0x1, P5 ;  /* 0x00000004d209a211 */ /* 0x088fe400028f0cd3 */
[-C--:B------:R-:W-:Y:S02]  /*17be0*/  @!P1 LEA.HI.X R7, R207, R4.reuse, R224, 0x1, P4 ;  /* 0x00000004cf079211 */ /* 0x080fe400020f0ce0 */
[----:B------:R-:W-:Y:S01]  /*17bf0*/  @!P0 LEA.HI.X R3, R208, R4, R223, 0x1, P3 ;  /* 0x00000004d0038211 */ /* 0x000fe200018f0cdf */
[----:B------:R1:W-:Y:S04]  /*17c00*/  @!P2 ST.E.128 [R8.64], RZ ;  /* 0x000000ff0800a985 */ /* 0x0003e8000c101d0a */
[----:B------:R1:W-:Y:S04]  /*17c10*/  @!P1 ST.E.128 [R6.64], RZ ;  /* 0x000000ff06009985 */ /* 0x0003e8000c101d0a */
[----:B------:R1:W-:Y:S02]  /*17c20*/  @!P0 ST.E.128 [R2.64], RZ ;  /* 0x000000ff02008985 */ /* 0x0003e4000c101d0a */
.L_x_296:
[----:B------:R-:W-:Y:S05]  /*17c30*/  BSYNC B1 ;  /* 0x0000000000017941 */ /* 0x000fea0003800000 */
.L_x_280:
[----:B------:R-:W-:-:S13]  /*17c40*/  ISETP.NE.AND P0, PT, RZ, UR9, PT ;  /* 0x00000009ff007c0c */ /* 0x000fda000bf05270 */
[----:B------:R-:W-:Y:S01]  /*17c50*/  @P0 WARPSYNC 0xffffffff ;  /* 0xffffffff00000948 */ /* 0x000fe20003800000 */
[----:B------:R-:W-:Y:S06]  /*17c60*/  @P0 BAR.SYNC.DEFER_BLOCKING 0x5, 0x100 ;  /* 0x0144000000000b1d */ /* 0x000fec0000010000 */
[----:B------:R-:W4:Y:S04]  /*17c70*/  @P0 LDS.128 R236, [0x18100] ;  /* 0x01810000ffec0984 */ /* 0x000f280000000c00 */
[----:B------:R-:W-:Y:S06]  /*17c80*/  @P0 BAR.ARV 0x4, 0x100 ;  /* 0x0104000000000b1d */ /* 0x000fec0000002000 */
[----:B------:R-:W-:Y:S05]  /*17c90*/  @P0 BRA `(.L_x_317) ;  /* 0x00000ae000000947 */ /* 0x000fea0003800000 */
[----:B-12---:R-:W1:Y:S01]  /*17ca0*/  S2R R0, SR_TID.X ;  /* 0x0000000000007919 */ /* 0x006e620000002100 */
[----:B------:R-:W-:Y:S01]  /*17cb0*/  IMAD.MOV.U32 R8, RZ, RZ, RZ ;  /* 0x000000ffff087224 */ /* 0x000fe200078e00ff */
[----:B-1----:R-:W-:-:S04]  /*17cc0*/  LOP3.LUT R14, R0, 0x1f, RZ, 0xc0, !PT ;  /* 0x0000001f000e7812 */ /* 0x002fc800078ec0ff */
[----:B------:R-:W-:Y:S01]  /*17cd0*/  ISETP.NE.AND P6, PT, R14, 0x1f, PT ;  /* 0x0000001f0e00780c */ /* 0x000fe20003fc5270 */
[----:B------:R-:W-:Y:S10]  /*17ce0*/  BRA.DIV ~URZ, `(.L_x_318) ;  /* 0x000022227f007947 */ /* 0x000ff4000b800000 */
[----:B------:R1:W2:Y:S02]  /*17cf0*/  SHFL.IDX PT, R9, R29, RZ, 0x1f ;  /* 0x00001fff1d097589 */ /* 0x0002a400000e0000 */
.L_x_370:
[----:B------:R-:W-:Y:S05]  /*17d00*/  BRA.DIV ~URZ, `(.L_x_319) ;  /* 0x000022727f007947 */ /* 0x000fea000b800000 */
[----:B---3--:R3:W1:Y:S02]  /*17d10*/  SHFL.IDX PT, R6, R29, 0x1, 0x1f ;  /* 0x00201f001d067f89 */ /* 0x00866400000e0000 */
.L_x_371:
[----:B----4-:R-:W-:Y:S02]  /*17d20*/  IMAD.IADD R0, R239, 0x1, R14 ;  /* 0x00000001ef007824 */ /* 0x010fe400078e020e */
[----:B------:R-:W-:-:S03]  /*17d30*/  IMAD.MOV.U32 R7, RZ, RZ, RZ ;  /* 0x000000ffff077224 */ /* 0x000fc600078e00ff */
[----:B------:R-:W-:-:S13]  /*17d40*/  ISETP.GE.OR P0, PT, R0, c[0x0][0x53c], !P6 ;  /* 0x00014f0000007a0c */ /* 0x000fda0007706670 */
[----:B------:R-:W-:Y:S01]  /*17d50*/  @!P0 MOV R2, 0x4 ;  /* 0x0000000400028802 */ /* 0x000fe20000000f00 */
[----:B------:R-:W-:-:S04]  /*17d60*/  @!P0 IMAD.MOV.U32 R4, RZ, RZ, 0x4 ;  /* 0x00000004ff048424 */ /* 0x000fc800078e00ff */
[----:B------:R-:W-:-:S04]  /*17d70*/  @!P0 IMAD.WIDE R4, R0, R4, c[0x0][0x580] ;  /* 0x0001600000048625 */ /* 0x000fc800078e0204 */
[----:B------:R-:W-:Y:S01]  /*17d80*/  @!P0 IMAD.WIDE R2, R0, R2, c[0x0][0x578] ;  /* 0x00015e0000028625 */ /* 0x000fe200078e0202 */
[----:B------:R-:W4:Y:S04]  /*17d90*/  @!P0 LDG.E R7, [R4.64] ;  /* 0x0000000a04078981 */ /* 0x000f28000c1e1900 */
[----:B------:R-:W4:Y:S01]  /*17da0*/  @!P0 LDG.E R8, [R2.64] ;  /* 0x0000000a02088981 */ /* 0x000f22000c1e1900 */
[C---:B------:R-:W-:Y:S02]  /*17db0*/  ISETP.GE.U32.AND P4, PT, R14.reuse, 0x10, PT ;  /* 0x000000100e00780c */ /* 0x040fe40003f86070 */
[C---:B------:R-:W-:Y:S02]  /*17dc0*/  ISETP.GE.U32.AND P3, PT, R14.reuse, 0x8, PT ;  /* 0x000000080e00780c */ /* 0x040fe40003f66070 */
[----:B------:R-:W-:-:S02]  /*17dd0*/  ISETP.GE.U32.AND P2, PT, R14, 0x4, PT ;  /* 0x000000040e00780c */ /* 0x000fc40003f46070 */
[C---:B------:R-:W-:Y:S02]  /*17de0*/  ISETP.GE.U32.AND P1, PT, R14.reuse, 0x2, PT ;  /* 0x000000020e00780c */ /* 0x040fe40003f26070 */
[----:B------:R-:W-:Y:S02]  /*17df0*/  ISETP.NE.AND P5, PT, R14, RZ, PT ;  /* 0x000000ff0e00720c */ /* 0x000fe40003fa5270 */
[----:B------:R-:W-:Y:S01]  /*17e00*/  MOV R13, RZ ;  /* 0x000000ff000d7202 */ /* 0x000fe20000000f00 */
[----:B----4-:R-:W-:Y:S01]  /*17e10*/  IMAD R0, R8, R7, RZ ;  /* 0x0000000708007224 */ /* 0x010fe200078e02ff */
[----:B------:R-:W-:Y:S07]  /*17e20*/  BRA.DIV ~URZ, `(.L_x_320) ;  /* 0x000021c27f007947 */ /* 0x000fee000b800000 */
[----:B------:R4:W3:Y:S02]  /*17e30*/  SHFL.UP PT, R4, R0, 0x1, RZ ;  /* 0x0420000000047989 */ /* 0x0008e400000e00ff */
.L_x_372:
[----:B---3--:R-:W-:-:S04]  /*17e40*/  SEL R4, R4, RZ, P5 ;  /* 0x000000ff04047207 */ /* 0x008fc80002800000 */
[----:B----4-:R-:W-:Y:S01]  /*17e50*/  IADD3 R0, R0, R4, RZ ;  /* 0x0000000400007210 */ /* 0x010fe20007ffe0ff */
[----:B------:R-:W-:Y:S05]  /*17e60*/  BRA.DIV ~URZ, `(.L_x_321) ;  /* 0x000021c27f007947 */ /* 0x000fea000b800000 */
        /* <DEDUP_REMOVED lines=12> */
[----:B------:R3:W4:Y:S02]  /*17f30*/  SHFL.IDX PT, R0, R4, 0x1f, 0x1f ;  /* 0x03e01f0004007f89 */ /* 0x00072400000e0000 */
.L_x_373:
[----:B----4-:R-:W-:Y:S01]  /*17f40*/  IMAD R0, R0, c[0x0][0x538], RZ ;  /* 0x00014e0000007a24 */ /* 0x010fe200078e02ff */
[----:B------:R-:W-:Y:S04]  /*17f50*/  BSSY B1, `(.L_x_322) ;  /* 0x000007d000017945 */ /* 0x000fe80003800000 */
[----:B-1----:R-:W-:-:S04]  /*17f60*/  IADD3 R6, R0, R6, RZ ;  /* 0x0000000600067210 */ /* 0x002fc80007ffe0ff */
[----:B--2---:R-:W-:-:S13]  /*17f70*/  ISETP.GT.AND P0, PT, R6, R9, PT ;  /* 0x000000090600720c */ /* 0x004fda0003f04270 */
[----:B------:R-:W-:Y:S05]  /*17f80*/  @P0 BRA `(.L_x_323) ;  /* 0x0000025000000947 */ /* 0x000fea0003800000 */
.L_x_327:
        /* <DEDUP_REMOVED lines=8> */
[----:B---3--:R-:W-:Y:S01]  /*18010*/  @!P0 MOV R4, 0x4 ;  /* 0x0000000400048802 */ /* 0x008fe20000000f00 */
[----:B------:R-:W-:-:S04]  /*18020*/  @!P0 IMAD.MOV.U32 R2, RZ, RZ, 0x4 ;  /* 0x00000004ff028424 */ /* 0x000fc800078e00ff */
[----:B------:R-:W-:-:S04]  /*18030*/  @!P0 IMAD.WIDE R4, R0, R4, c[0x0][0x580] ;  /* 0x0001600000048625 */ /* 0x000fc800078e0204 */
[----:B------:R-:W-:Y:S01]  /*18040*/  @!P0 IMAD.WIDE R2, R0, R2, c[0x0][0x578] ;  /* 0x00015e0000028625 */ /* 0x000fe200078e0202 */
[----:B------:R-:W2:Y:S04]  /*18050*/  @!P0 LDG.E R7, [R4.64] ;  /* 0x0000000a04078981 */ /* 0x000ea8000c1e1900 */
[----:B------:R-:W2:Y:S02]  /*18060*/  @!P0 LDG.E R8, [R2.64] ;  /* 0x0000000a02088981 */ /* 0x000ea4000c1e1900 */
[----:B--2---:R-:W-:Y:S01]  /*18070*/  IMAD R0, R8, R7, RZ ;  /* 0x0000000708007224 */ /* 0x004fe200078e02ff */
[----:B------:R-:W-:Y:S05]  /*18080*/  BRA.DIV ~URZ, `(.L_x_325) ;  /* 0x000021427f007947 */ /* 0x000fea000b800000 */
[----:B------:R1:W2:Y:S02]  /*18090*/  SHFL.UP PT, R2, R0, 0x1, RZ ;  /* 0x0420000000027989 */ /* 0x0002a400000e00ff */
.L_x_374:
        /* <DEDUP_REMOVED lines=16> */
.L_x_375:
[----:B--2---:R-:W-:-:S05]  /*181a0*/  IMAD R0, R0, c[0x0][0x538], RZ ;  /* 0x00014e0000007a24 */ /* 0x004fca00078e02ff */
[----:B------:R-:W-:-:S04]  /*181b0*/  IADD3 R6, R0, R6, RZ ;  /* 0x0000000600067210 */ /* 0x000fc80007ffe0ff */
[----:B------:R-:W-:-:S13]  /*181c0*/  ISETP.GT.AND P0, PT, R6, R9, PT ;  /* 0x000000090600720c */ /* 0x000fda0003f04270 */
[----:B-1----:R-:W-:Y:S05]  /*181d0*/  @!P0 BRA `(.L_x_327) ;  /* 0xfffffdb000008947 */ /* 0x002fea000383ffff */
.L_x_323:
[----:B------:R-:W-:-:S05]  /*181e0*/  IADD3 R12, -R0, R6, RZ ;  /* 0x00000006000c7210 */ /* 0x000fca0007ffe1ff */
[----:B------:R-:W-:-:S05]  /*181f0*/  IMAD R0, R4, c[0x0][0x538], R12 ;  /* 0x00014e0004007a24 */ /* 0x000fca00078e020c */
[----:B------:R-:W-:Y:S01]  /*18200*/  ISETP.GT.AND P0, PT, R0, R9, PT ;  /* 0x000000090000720c */ /* 0x000fe20003f04270 */
[----:B------:R-:W-:-:S12]  /*18210*/  BRA.DIV ~URZ, `(.L_x_328) ;  /* 0x000021a27f007947 */ /* 0x000fd8000b800000 */
[----:B------:R-:W-:-:S04]  /*18220*/  VOTE.ANY R10, PT, !P0 ;  /* 0x00000000000a7806 */ /* 0x000fc800040e0100 */
.L_x_376:
[----:B------:R1:W2:Y:S01]  /*18230*/  POPC R6, R10 ;  /* 0x0000000a00067309 */ /* 0x0002a20000000000 */
[----:B------:R-:W-:Y:S05]  /*18240*/  BRA.DIV ~URZ, `(.L_x_329) ;  /* 0x000021c27f007947 */ /* 0x000fea000b800000 */
[----:B--2---:R2:W4:Y:S04]  /*18250*/  SHFL.IDX PT, R7, R7, R6, 0x1f ;  /* 0x00001f0607077589 */ /* 0x00452800000e0000 */
[----:B------:R2:W1:Y:S02]  /*18260*/  SHFL.IDX PT, R5, R8, R6, 0x1f ;  /* 0x00001f0608057589 */ /* 0x00046400000e0000 */
.L_x_377:
[----:B------:R-:W-:Y:S01]  /*18270*/  ISETP.NE.AND P0, PT, R10, RZ, PT ;  /* 0x000000ff0a00720c */ /* 0x000fe20003f05270 */
[----:B------:R-:W-:-:S12]  /*18280*/  BSSY B0, `(.L_x_330) ;  /* 0x0000005000007945 */ /* 0x000fd80003800000 */
[----:B------:R-:W-:Y:S05]  /*18290*/  @!P0 BRA `(.L_x_331) ;  /* 0x0000003000008947 */ /* 0x000fea0003800000 */
[----:B------:R-:W-:Y:S01]  /*182a0*/  IADD3 R28, R6, -0x1, RZ ;  /* 0xffffffff061c7810 */ /* 0x000fe20007ffe0ff */
[----:B------:R-:W-:Y:S05]  /*182b0*/  BRA.DIV ~URZ, `(.L_x_332) ;  /* 0x000022227f007947 */ /* 0x000fea000b800000 */
[----:B------:R2:W3:Y:S02]  /*182c0*/  SHFL.IDX PT, R13, R4, R28, 0x1f ;  /* 0x00001f1c040d7589 */ /* 0x0004e400000e0000 */
.L_x_331:
[----:B------:R-:W-:Y:S05]  /*182d0*/  BSYNC B0 ;  /* 0x0000000000007941 */ /* 0x000fea0003800000 */
.L_x_330:
[----:B----4-:R-:W-:Y:S01]  /*182e0*/  IABS R2, R7 ;  /* 0x0000000700027213 */ /* 0x010fe20000000000 */
[----:B---3--:R-:W-:Y:S01]  /*182f0*/  IMAD R236, R13, c[0x0][0x538], R12 ;  /* 0x00014e000dec7a24 */ /* 0x008fe200078e020c */
[----:B-1----:R-:W-:Y:S01]  /*18300*/  IABS R3, R5 ;  /* 0x0000000500037213 */ /* 0x002fe20000000000 */
[----:B------:R-:W-:Y:S01]  /*18310*/  IMAD.IADD R239, R6, 0x1, R239 ;  /* 0x0000000106ef7824 */ /* 0x000fe200078e02ef */
[----:B------:R-:W1:Y:S01]  /*18320*/  I2F.RP R10, R2 ;  /* 0x00000002000a7306 */ /* 0x000e620000209400 */
[----:B------:R-:W-:-:S05]  /*18330*/  IMAD.IADD R12, R9, 0x1, -R236 ;  /* 0x00000001090c7824 */ /* 0x000fca00078e0aec */
[----:B--2---:R-:W-:Y:S02]  /*18340*/  IABS R8, R12 ;  /* 0x0000000c00087213 */ /* 0x004fe40000000000 */
[----:B------:R-:W-:Y:S08]  /*18350*/  I2F.RP R9, R3 ;  /* 0x0000000300097306 */ /* 0x000ff00000209400 */
[----:B-1----:R-:W1:Y:S02]  /*18360*/  MUFU.RCP R10, R10 ;  /* 0x0000000a000a7308 */ /* 0x002e640000001000 */
[----:B-1----:R-:W-:-:S06]  /*18370*/  IADD3 R10, R10, 0xffffffe, RZ ;  /* 0x0ffffffe0a0a7810 */ /* 0x002fcc0007ffe0ff */
[----:B------:R-:W1:Y:S02]  /*18380*/  F2I.FTZ.U32.TRUNC.NTZ R11, R10 ;  /* 0x0000000a000b7305 */ /* 0x000e64000021f000 */
[----:B-1----:R-:W-:Y:S01]  /*18390*/  IMAD.MOV R0, RZ, RZ, -R11 ;  /* 0x000000ffff007224 */ /* 0x002fe200078e0a0b */
[----:B------:R-:W-:-:S03]  /*183a0*/  MOV R10, RZ ;  /* 0x000000ff000a7202 */ /* 0x000fc60000000f00 */
        /* <DEDUP_REMOVED lines=12> */
[-C--:B------:R-:W-:Y:S01]  /*18470*/  @!P0 IADD3 R4, R4, -R2.reuse, RZ ;  /* 0x8000000204048210 */ /* 0x080fe20007ffe0ff */
[----:B------:R-:W1:Y:S01]  /*18480*/  F2I.FTZ.U32.TRUNC.NTZ R9, R8 ;  /* 0x0000000800097305 */ /* 0x000e62000021f000 */
[----:B------:R-:W-:Y:S02]  /*18490*/  @!P0 IADD3 R0, R0, 0x1, RZ ;  /* 0x0000000100008810 */ /* 0x000fe40007ffe0ff */
[----:B------:R-:W-:Y:S02]  /*184a0*/  ISETP.GE.U32.AND P2, PT, R4, R2, PT ;  /* 0x000000020400720c */ /* 0x000fe40003f46070 */
[----:B------:R-:W-:Y:S02]  /*184b0*/  LOP3.LUT R2, R12, R7, RZ, 0x3c, !PT ;  /* 0x000000070c027212 */ /* 0x000fe400078e3cff */
[----:B------:R-:W-:Y:S02]  /*184c0*/  ISETP.NE.AND P0, PT, R7, RZ, PT ;  /* 0x000000ff0700720c */ /* 0x000fe40003f05270 */
[----:B------:R-:W-:-:S07]  /*184d0*/  ISETP.GE.AND P1, PT, R2, RZ, PT ;  /* 0x000000ff0200720c */ /* 0x000fce0003f26270 */
[----:B------:R-:W-:Y:S01]  /*184e0*/  @P2 IADD3 R0, R0, 0x1, RZ ;  /* 0x0000000100002810 */ /* 0x000fe20007ffe0ff */
[----:B-1----:R-:W-:Y:S02]  /*184f0*/  IMAD.MOV R2, RZ, RZ, -R9 ;  /* 0x000000ffff027224 */ /* 0x002fe400078e0a09 */
[----:B------:R-:W-:Y:S02]  /*18500*/  IMAD.MOV.U32 R8, RZ, RZ, RZ ;  /* 0x000000ffff087224 */ /* 0x000fe400078e00ff */
[----:B------:R-:W-:Y:S01]  /*18510*/  IMAD.MOV.U32 R4, RZ, RZ, R2 ;  /* 0x000000ffff047224 */ /* 0x000fe200078e0002 */
[----:B------:R-:W-:Y:S01]  /*18520*/  IABS R2, R5 ;  /* 0x0000000500027213 */ /* 0x000fe20000000000 */
[----:B------:R-:W-:Y:S01]  /*18530*/  @!P1 IMAD.MOV R0, RZ, RZ, -R0 ;  /* 0x000000ffff009224 */ /* 0x000fe200078e0a00 */
[----:B------:R-:W-:Y:S01]  /*18540*/  @!P0 LOP3.LUT R0, RZ, R7, RZ, 0x33, !PT ;  /* 0x00000007ff008212 */ /* 0x000fe200078e33ff */
[----:B------:R-:W-:Y:S01]  /*18550*/  IMAD R4, R4, R3, RZ ;  /* 0x0000000304047224 */ /* 0x000fe200078e02ff */
[----:B------:R-:W-:-:S02]  /*18560*/  IADD3 R10, RZ, -R2, RZ ;  /* 0x80000002ff0a7210 */ /* 0x000fc40007ffe0ff */
[----:B------:R-:W-:Y:S01]  /*18570*/  IABS R11, R0 ;  /* 0x00000000000b7213 */ /* 0x000fe20000000000 */
[----:B------:R-:W-:Y:S01]  /*18580*/  IMAD.HI.U32 R2, R9, R4, R8 ;  /* 0x0000000409027227 */ /* 0x000fe200078e0008 */
[----:B------:R-:W-:-:S03]  /*18590*/  MOV R8, R10 ;  /* 0x0000000a00087202 */ /* 0x000fc60000000f00 */
[----:B------:R-:W-:Y:S02]  /*185a0*/  IMAD.MOV.U32 R4, RZ, RZ, R11 ;  /* 0x000000ffff047224 */ /* 0x000fe400078e000b */
[----:B------:R-:W-:Y:S02]  /*185b0*/  IMAD R7, R0, R7, RZ ;  /* 0x0000000700077224 */ /* 0x000fe400078e02ff */
[----:B------:R-:W-:-:S03]  /*185c0*/  IMAD.HI.U32 R2, R2, R4, RZ ;  /* 0x0000000402027227 */ /* 0x000fc600078e00ff */
[----:B------:R-:W-:Y:S01]  /*185d0*/  IADD3 R237, R12, -R7, RZ ;  /* 0x800000070ced7210 */ /* 0x000fe20007ffe0ff */
        /* <DEDUP_REMOVED lines=16> */
.L_x_324:
[----:B------:R-:W-:Y:S01]  /*186e0*/  IMAD.MOV.U32 R236, RZ, RZ, R9 ;  /* 0x000000ffffec7224 */ /* 0x000fe200078e0009 */
[----:B------:R-:W-:Y:S01]  /*186f0*/  MOV R238, RZ ;  /* 0x000000ff00ee7202 */ /* 0x000fe20000000f00 */
[----:B------:R-:W-:Y:S01]  /*18700*/  IMAD.MOV.U32 R237, RZ, RZ, RZ ;  /* 0x000000ffffed7224 */ /* 0x000fe200078e00ff */
[----:B------:R-:W-:Y:S02]  /*18710*/  MOV R239, c[0x0][0x53c] ;  /* 0x00014f0000ef7a02 */ /* 0x000fe40000000f00 */
.L_x_333:
[----:B------:R-:W-:Y:S05]  /*18720*/  BSYNC B1 ;  /* 0x0000000000017941 */ /* 0x000fea0003800000 */
.L_x_322:
[----:B------:R-:W-:Y:S01]  /*18730*/  WARPSYNC 0xffffffff ;  /* 0xffffffff00007948 */ /* 0x000fe20003800000 */
[----:B------:R-:W-:Y:S01]  /*18740*/  BAR.SYNC.DEFER_BLOCKING 0x4, 0x100 ;  /* 0x0104000000007b1d */ /* 0x000fe20000010000 */
[----:B------:R-:W-:-:S13]  /*18750*/  ISETP.NE.AND P0, PT, R14, RZ, PT ;  /* 0x000000ff0e00720c */ /* 0x000fda0003f05270 */
[----:B------:R1:W-:Y:S04]  /*18760*/  @!P0 STS.128 [0x18100], R236 ;  /* 0x018100ecff008388 */ /* 0x0003e80000000c00 */
[----:B------:R-:W-:Y:S06]  /*18770*/  BAR.ARV 0x5, 0x100 ;  /* 0x0144000000007b1d */ /* 0x000fec0000002000 */
.L_x_317:
[----:B----4-:R-:W-:-:S13]  /*18780*/  ISETP.GE.AND P0, PT, R239, c[0x0][0x53c], PT ;  /* 0x00014f00ef007a0c */ /* 0x010fda0003f06270 */
[----:B-123--:R-:W-:Y:S01]  /*18790*/  @P0 CALL.REL.NOINC `(.L_x_334) ;  /* 0x0000001000000944 */ /* 0x00efe20003c00000 */
[----:B------:R-:W-:Y:S05]  /*187a0*/  BRA `(.L_x_335) ;  /* 0xfffe952000007947 */ /* 0x000fea000383ffff */
.L_x_334:
[----:B------:R-:W-:Y:S05]  /*187b0*/  EXIT ;  /* 0x000000000000794d */ /* 0x000fea0003800000 */
.L_x_168:
[----:B------:R-:W-:Y:S01]  /*187c0*/  IMAD.MOV.U32 R0, RZ, RZ, R5 ;  /* 0x000000ffff007224 */ /* 0x000fe200078e0005 */
[----:B------:R-:W-:Y:S02]  /*187d0*/  MOV R3, 0x1 ;  /* 0x0000000100037802 */ /* 0x000fe40000000f00 */
[----:B------:R-:W-:Y:S02]  /*187e0*/  MOV R2, 0x18800 ;  /* 0x0001880000027802 */ /* 0x000fe40000000f00 */
[----:B-1----:R-:W-:Y:S05]  /*187f0*/  CALL.REL.NOINC `($__internal_6_$__cuda_sm70_shflsync_up_p) ;  /* 0x00001df000007944 */ /* 0x002fea0003c00000 */
[----:B------:R-:W-:Y:S01]  /*18800*/  MOV R0, R4 ;  /* 0x0000000400007202 */ /* 0x000fe20000000f00 */
[----:B------:R-:W-:Y:S05]  /*18810*/  BRA `(.L_x_336) ;  /* 0xfffe7c3000007947 */ /* 0x000fea000383ffff */
.L_x_169:
[----:B------:R-:W-:Y:S01]  /*18820*/  IMAD.MOV.U32 R0, RZ, RZ, R5 ;  /* 0x000000ffff007224 */ /* 0x000fe200078e0005 */
[----:B------:R-:W-:Y:S02]  /*18830*/  MOV R3, 0x2 ;  /* 0x0000000200037802 */ /* 0x000fe40000000f00 */
[----:B------:R-:W-:Y:S02]  /*18840*/  MOV R2, 0x18860 ;  /* 0x0001886000027802 */ /* 0x000fe40000000f00 */
[----:B-1----:R-:W-:Y:S05]  /*18850*/  CALL.REL.NOINC `($__internal_6_$__cuda_sm70_shflsync_up_p) ;  /* 0x00001d9000007944 */ /* 0x002fea0003c00000 */
[----:B------:R-:W-:Y:S01]  /*18860*/  SEL R4, R4, RZ, P4 ;  /* 0x000000ff04047207 */ /* 0x000fe20002000000 */
[----:B------:R-:W-:Y:S01]  /*18870*/  IMAD.MOV.U32 R3, RZ, RZ, 0x4 ;  /* 0x00000004ff037424 */ /* 0x000fe200078e00ff */
[----:B------:R-:W-:-:S03]  /*18880*/  MOV R2, 0x188b0 ;  /* 0x000188b000027802 */ /* 0x000fc60000000f00 */
[----:B------:R-:W-:Y:S02]  /*18890*/  IMAD.IADD R0, R5, 0x1, R4 ;  /* 0x0000000105007824 */ /* 0x000fe400078e0204 */
[----:B------:R-:W-:Y:S05]  /*188a0*/  CALL.REL.NOINC `($__internal_6_$__cuda_sm70_shflsync_up_p) ;  /* 0x00001d4000007944 */ /* 0x000fea0003c00000 */
        /* <DEDUP_REMOVED lines=12> */
[----:B------:R-:W-:Y:S02]  /*18970*/  MOV R3, 0x1f ;  /* 0x0000001f00037802 */ /* 0x000fe40000000f00 */
[----:B------:R-:W-:Y:S01]  /*18980*/  MOV R2, 0x189c0 ;  /* 0x000189c000027802 */ /* 0x000fe20000000f00 */
[----:B------:R-:W-:-:S04]  /*18990*/  IMAD.IADD R4, R0, 0x1, R4 ;  /* 0x0000000100047824 */ /* 0x000fc800078e0204 */
[----:B------:R-:W-:Y:S02]  /*189a0*/  IMAD.MOV.U32 R0, RZ, RZ, R4 ;  /* 0x000000ffff007224 */ /* 0x000fe400078e0004 */
[----:B------:R-:W-:Y:S05]  /*189b0*/  CALL.REL.NOINC `($__internal_5_$__cuda_sm70_shflsync_idx_p) ;  /* 0x00001be000007944 */ /* 0x000fea0003c00000 */
[----:B------:R-:W-:Y:S05]  /*189c0*/  BRA `(.L_x_337) ;  /* 0xfffe7b8000007947 */ /* 0x000fea000383ffff */
.L_x_171:
[----:B------:R-:W-:Y:S02]  /*189d0*/  SEL R0, RZ, 0x1, P0 ;  /* 0x00000001ff007807 */ /* 0x000fe40000000000 */
[----:B------:R-:W-:Y:S02]  /*189e0*/  MOV R2, 0x18a00 ;  /* 0x00018a0000027802 */ /* 0x000fe40000000f00 */
[----:B-1----:R-:W-:Y:S05]  /*189f0*/  CALL.REL.NOINC `($__internal_7_$__cuda_sm70_votesync_ballot) ;  /* 0x00001c5000007944 */ /* 0x002fea0003c00000 */
[----:B------:R-:W-:Y:S01]  /*18a00*/  MOV R5, R0 ;  /* 0x0000000000057202 */ /* 0x000fe20000000f00 */
[----:B------:R-:W-:Y:S05]  /*18a10*/  BRA `(.L_x_338) ;  /* 0xfffe7bc000007947 */ /* 0x000fea000383ffff */
.L_x_172:
[----:B------:R-:W-:Y:S01]  /*18a20*/  IMAD.MOV.U32 R0, RZ, RZ, R8 ;  /* 0x000000ffff007224 */ /* 0x000fe200078e0008 */
[----:B---3--:R-:W-:Y:S01]  /*18a30*/  MOV R28, R13 ;  /* 0x0000000d001c7202 */ /* 0x008fe20000000f00 */
[----:B------:R-:W-:Y:S01]  /*18a40*/  IMAD.MOV.U32 R3, RZ, RZ, 0x1f ;  /* 0x0000001fff037424 */ /* 0x000fe200078e00ff */
[----:B------:R-:W-:Y:S02]  /*18a50*/  MOV R2, 0x18a70 ;  /* 0x00018a7000027802 */ /* 0x000fe40000000f00 */
[----:B-12---:R-:W-:Y:S05]  /*18a60*/  CALL.REL.NOINC `($__internal_5_$__cuda_sm70_shflsync_idx_p) ;  /* 0x00001b3000007944 */ /* 0x006fea0003c00000 */
[----:B------:R-:W-:Y:S01]  /*18a70*/  IMAD.MOV.U32 R11, RZ, RZ, R0 ;  /* 0x000000ffff0b7224 */ /* 0x000fe200078e0000 */
[----:B------:R-:W-:Y:S01]  /*18a80*/  MOV R0, R7 ;  /* 0x0000000700007202 */ /* 0x000fe20000000f00 */
[----:B------:R-:W-:Y:S01]  /*18a90*/  IMAD.MOV.U32 R6, RZ, RZ, RZ ;  /* 0x000000ffff067224 */ /* 0x000fe200078e00ff */
[----:B------:R-:W-:Y:S01]  /*18aa0*/  MOV R28, R13 ;  /* 0x0000000d001c7202 */ /* 0x000fe20000000f00 */
[----:B------:R-:W-:Y:S01]  /*18ab0*/  IMAD.MOV.U32 R3, RZ, RZ, 0x1f ;  /* 0x0000001fff037424 */ /* 0x000fe200078e00ff */
[----:B------:R-:W-:-:S02]  /*18ac0*/  MOV R2, 0x18ae0 ;  /* 0x00018ae000027802 */ /* 0x000fc40000000f00 */
[----:B------:R-:W-:Y:S05]  /*18ad0*/  CALL.REL.NOINC `($__internal_5_$__cuda_sm70_shflsync_idx_p) ;  /* 0x00001ac000007944 */ /* 0x000fea0003c00000 */
[----:B------:R-:W-:Y:S01]  /*18ae0*/  MOV R10, R0 ;  /* 0x00000000000a7202 */ /* 0x000fe20000000f00 */
[----:B------:R-:W-:Y:S05]  /*18af0*/  BRA `(.L_x_339) ;  /* 0xfffe7b3000007947 */ /* 0x000fea000383ffff */
.L_x_175:
[----:B------:R-:W-:Y:S01]  /*18b00*/  IMAD.MOV.U32 R0, RZ, RZ, R4 ;  /* 0x000000ffff007224 */ /* 0x000fe200078e0004 */
[----:B------:R-:W-:-:S02]  /*18b10*/  MOV R3, 0x1f ;  /* 0x0000001f00037802 */ /* 0x000fc40000000f00 */
[----:B------:R-:W-:Y:S02]  /*18b20*/  MOV R2, 0x18b40 ;  /* 0x00018b4000027802 */ /* 0x000fe40000000f00 */
[----:B-1234-:R-:W-:Y:S05]  /*18b30*/  CALL.REL.NOINC `($__internal_5_$__cuda_sm70_shflsync_idx_p) ;  /* 0x00001a6000007944 */ /* 0x01efea0003c00000 */
[----:B------:R-:W-:Y:S01]  /*18b40*/  MOV R6, R0 ;  /* 0x0000000000067202 */ /* 0x000fe20000000f00 */
[----:B------:R-:W-:Y:S05]  /*18b50*/  BRA `(.L_x_174) ;  /* 0xfffe7b3000007947 */ /* 0x000fea000383ffff */
.L_x_211:
[----:B------:R-:W-:Y:S01]  /*18b60*/  IMAD.MOV.U32 R0, RZ, RZ, R5 ;  /* 0x000000ffff007224 */ /* 0x000fe200078e0005 */
[----:B------:R-:W-:Y:S01]  /*18b70*/  MOV R28, RZ ;  /* 0x000000ff001c7202 */ /* 0x000fe20000000f00 */
[----:B------:R-:W-:Y:S01]  /*18b80*/  IMAD.MOV.U32 R3, RZ, RZ, 0x181f ;  /* 0x0000181fff037424 */ /* 0x000fe200078e00ff */
[----:B------:R-:W-:Y:S02]  /*18b90*/  MOV R2, 0x18bb0 ;  /* 0x00018bb000027802 */ /* 0x000fe40000000f00 */
[----:B-----5:R-:W-:Y:S05]  /*18ba0*/  CALL.REL.NOINC `($__internal_5_$__cuda_sm70_shflsync_idx_p) ;  /* 0x000019f000007944 */ /* 0x020fea0003c00000 */
[----:B------:R-:W-:Y:S01]  /*18bb0*/  MOV R6, R0 ;  /* 0x0000000000067202 */ /* 0x000fe20000000f00 */
[----:B------:R-:W-:Y:S05]  /*18bc0*/  BRA `(.L_x_340) ;  /* 0xfffef2a000007947 */ /* 0x000fea000383ffff */
.L_x_212:
[----:B------:R-:W-:Y:S01]  /*18bd0*/  IMAD.MOV.U32 R0, RZ, RZ, R7 ;  /* 0x000000ffff007224 */ /* 0x000fe200078e0007 */
[----:B------:R-:W-:Y:S01]  /*18be0*/  MOV R28, RZ ;  /* 0x000000ff001c7202 */ /* 0x000fe20000000f00 */
[----:B------:R-:W-:Y:S01]  /*18bf0*/  IMAD.MOV.U32 R3, RZ, RZ, 0x181f ;  /* 0x0000181fff037424 */ /* 0x000fe200078e00ff */
[----:B------:R-:W-:Y:S02]  /*18c00*/  MOV R2, 0x18c20 ;  /* 0x00018c2000027802 */ /* 0x000fe40000000f00 */
[----:B-12--5:R-:W-:Y:S05]  /*18c10*/  CALL.REL.NOINC `($__internal_5_$__cuda_sm70_shflsync_idx_p) ;  /* 0x0000198000007944 */ /* 0x026fea0003c00000 */
[----:B------:R-:W-:Y:S05]  /*18c20*/  BRA `(.L_x_341) ;  /* 0xfffef26000007947 */ /* 0x000fea000383ffff */
.L_x_215:
[----:B----4-:R-:W-:Y:S01]  /*18c30*/  IMAD.MOV.U32 R0, RZ, RZ, R5 ;  /* 0x000000ffff007224 */ /* 0x010fe200078e0005 */
[----:B------:R-:W-:Y:S01]  /*18c40*/  MOV R28, 0x1 ;  /* 0x00000001001c7802 */ /* 0x000fe20000000f00 */
[----:B--2---:R-:W-:Y:S01]  /*18c50*/  IMAD.MOV.U32 R3, RZ, RZ, 0x181f ;  /* 0x0000181fff037424 */ /* 0x004fe200078e00ff */
[----:B------:R-:W-:-:S02]  /*18c60*/  MOV R2, 0x18c80 ;  /* 0x00018c8000027802 */ /* 0x000fc40000000f00 */
[----:B-1-3-5:R-:W-:Y:S05]  /*18c70*/  CALL.REL.NOINC `($__internal_5_$__cuda_sm70_shflsync_idx_p) ;  /* 0x0000192000007944 */ /* 0x02afea0003c00000 */
[----:B------:R-:W-:Y:S01]  /*18c80*/  IMAD.MOV.U32 R6, RZ, RZ, R0 ;  /* 0x000000ffff067224 */ /* 0x000fe200078e0000 */
[----:B------:R-:W-:Y:S01]  /*18c90*/  MOV R28, 0x1 ;  /* 0x00000001001c7802 */ /* 0x000fe20000000f00 */
[----:B------:R-:W-:Y:S01]  /*18ca0*/  IMAD.MOV.U32 R0, RZ, RZ, R7 ;  /* 0x000000ffff007224 */ /* 0x000fe200078e0007 */
[----:B------:R-:W-:-:S02]  /*18cb0*/  MOV R3, 0x181f ;  /* 0x0000181f00037802 */ /* 0x000fc40000000f00 */
[----:B------:R-:W-:Y:S02]  /*18cc0*/  MOV R2, 0x18ce0 ;  /* 0x00018ce000027802 */ /* 0x000fe40000000f00 */
[----:B------:R-:W-:Y:S05]  /*18cd0*/  CALL.REL.NOINC `($__internal_5_$__cuda_sm70_shflsync_idx_p) ;  /* 0x000018c000007944 */ /* 0x000fea0003c00000 */
[----:B------:R-:W-:Y:S05]  /*18ce0*/  BRA `(.L_x_342) ;  /* 0xfffef2e000007947 */ /* 0x000fea000383ffff */
.L_x_218:
[----:B----4-:R-:W-:Y:S01]  /*18cf0*/  IMAD.MOV.U32 R0, RZ, RZ, R5 ;  /* 0x000000ffff007224 */ /* 0x010fe200078e0005 */
[----:B------:R-:W-:Y:S01]  /*18d00*/  MOV R28, 0x2 ;  /* 0x00000002001c7802 */ /* 0x000fe20000000f00 */
[----:B-1----:R-:W-:Y:S01]  /*18d10*/  IMAD.MOV.U32 R3, RZ, RZ, 0x181f ;  /* 0x0000181fff037424 */ /* 0x002fe200078e00ff */
[----:B------:R-:W-:Y:S02]  /*18d20*/  MOV R2, 0x18d40 ;  /* 0x00018d4000027802 */ /* 0x000fe40000000f00 */
[----:B--23-5:R-:W-:Y:S05]  /*18d30*/  CALL.REL.NOINC `($__internal_5_$__cuda_sm70_shflsync_idx_p) ;  /* 0x0000186000007944 */ /* 0x02cfea0003c00000 */
[----:B------:R-:W-:Y:S01]  /*18d40*/  MOV R6, R0 ;  /* 0x0000000000067202 */ /* 0x000fe20000000f00 */
[----:B------:R-:W-:Y:S05]  /*18d50*/  BRA `(.L_x_343) ;  /* 0xfffef3a000007947 */ /* 0x000fea000383ffff */
.L_x_219:
[----:B----4-:R-:W-:Y:S01]  /*18d60*/  IMAD.MOV.U32 R0, RZ, RZ, R7 ;  /* 0x000000ffff007224 */ /* 0x010fe200078e0007 */
[----:B------:R-:W-:Y:S01]  /*18d70*/  MOV R28, 0x2 ;  /* 0x00000002001c7802 */ /* 0x000fe20000000f00 */
[----:B------:R-:W-:Y:S01]  /*18d80*/  IMAD.MOV.U32 R3, RZ, RZ, 0x181f ;  /* 0x0000181fff037424 */ /* 0x000fe200078e00ff */
[----:B------:R-:W-:Y:S02]  /*18d90*/  MOV R2, 0x18db0 ;  /* 0x00018db000027802 */ /* 0x000fe40000000f00 */
[----:B-123-5:R-:W-:Y:S05]  /*18da0*/  CALL.REL.NOINC `($__internal_5_$__cuda_sm70_shflsync_idx_p) ;  /* 0x000017f000007944 */ /* 0x02efea0003c00000 */
[----:B------:R-:W-:Y:S05]  /*18db0*/  BRA `(.L_x_344) ;  /* 0xfffef36000007947 */ /* 0x000fea000383ffff */
.L_x_222:
[----:B-1----:R-:W-:Y:S01]  /*18dc0*/  IMAD.MOV.U32 R0, RZ, RZ, R5 ;  /* 0x000000ffff007224 */ /* 0x002fe200078e0005 */
[----:B------:R-:W-:Y:S01]  /*18dd0*/  MOV R28, 0x3 ;  /* 0x00000003001c7802 */ /* 0x000fe20000000f00 */
[----:B------:R-:W-:Y:S01]  /*18de0*/  IMAD.MOV.U32 R3, RZ, RZ, 0x181f ;  /* 0x0000181fff037424 */ /* 0x000fe200078e00ff */
[----:B------:R-:W-:-:S02]  /*18df0*/  MOV R2, 0x18e10 ;  /* 0x00018e1000027802 */ /* 0x000fc40000000f00 */
[----:B--2345:R-:W-:Y:S05]  /*18e00*/  CALL.REL.NOINC `($__internal_5_$__cuda_sm70_shflsync_idx_p) ;  /* 0x0000179000007944 */ /* 0x03cfea0003c00000 */
[----:B------:R-:W-:Y:S01]  /*18e10*/  IMAD.MOV.U32 R5, RZ, RZ, R0 ;  /* 0x000000ffff057224 */ /* 0x000fe200078e0000 */
[----:B------:R-:W-:Y:S01]  /*18e20*/  MOV R28, 0x3 ;  /* 0x00000003001c7802 */ /* 0x000fe20000000f00 */
[----:B------:R-:W-:Y:S01]  /*18e30*/  IMAD.MOV.U32 R0, RZ, RZ, R7 ;  /* 0x000000ffff007224 */ /* 0x000fe200078e0007 */
[----:B------:R-:W-:-:S02]  /*18e40*/  MOV R3, 0x181f ;  /* 0x0000181f00037802 */ /* 0x000fc40000000f00 */
[----:B------:R-:W-:Y:S02]  /*18e50*/  MOV R2, 0x18e70 ;  /* 0x00018e7000027802 */ /* 0x000fe40000000f00 */
[----:B------:R-:W-:Y:S05]  /*18e60*/  CALL.REL.NOINC `($__internal_5_$__cuda_sm70_shflsync_idx_p) ;  /* 0x0000173000007944 */ /* 0x000fea0003c00000 */
[----:B------:R-:W-:Y:S05]  /*18e70*/  BRA `(.L_x_345) ;  /* 0xfffef3e000007947 */ /* 0x000fea000383ffff */
.L_x_265:
[----:B------:R-:W-:Y:S01]  /*18e80*/  IMAD.MOV.U32 R0, RZ, RZ, R5 ;  /* 0x000000ffff007224 */ /* 0x000fe200078e0005 */
[----:B------:R-:W-:Y:S01]  /*18e90*/  MOV R28, RZ ;  /* 0x000000ff001c7202 */ /* 0x000fe20000000f00 */
[----:B------:R-:W-:Y:S01]  /*18ea0*/  IMAD.MOV.U32 R3, RZ, RZ, 0x181f ;  /* 0x0000181fff037424 */ /* 0x000fe200078e00ff */
[----:B------:R-:W-:Y:S02]  /*18eb0*/  MOV R2, 0x18ed0 ;  /* 0x00018ed000027802 */ /* 0x000fe40000000f00 */
[----:B------:R-:W-:Y:S05]  /*18ec0*/  CALL.REL.NOINC `($__internal_5_$__cuda_sm70_shflsync_idx_p) ;  /* 0x000016d000007944 */ /* 0x000fea0003c00000 */
[----:B------:R-:W-:Y:S01]  /*18ed0*/  MOV R4, R0 ;  /* 0x0000000000047202 */ /* 0x000fe20000000f00 */
[----:B------:R-:W-:Y:S05]  /*18ee0*/  BRA `(.L_x_346) ;  /* 0xffff630000007947 */ /* 0x000fea000383ffff */
.L_x_266:
[----:B------:R-:W-:Y:S01]  /*18ef0*/  IMAD.MOV.U32 R0, RZ, RZ, R10 ;  /* 0x000000ffff007224 */ /* 0x000fe200078e000a */
[----:B------:R-:W-:Y:S01]  /*18f00*/  MOV R28, RZ ;  /* 0x000000ff001c7202 */ /* 0x000fe20000000f00 */
[----:B------:R-:W-:Y:S01]  /*18f10*/  IMAD.MOV.U32 R3, RZ, RZ, 0x181f ;  /* 0x0000181fff037424 */ /* 0x000fe200078e00ff */
[----:B------:R-:W-:Y:S02]  /*18f20*/  MOV R2, 0x18f40 ;  /* 0x00018f4000027802 */ /* 0x000fe40000000f00 */
[----:B-12---:R-:W-:Y:S05]  /*18f30*/  CALL.REL.NOINC `($__internal_5_$__cuda_sm70_shflsync_idx_p) ;  /* 0x0000166000007944 */ /* 0x006fea0003c00000 */
[----:B------:R-:W-:Y:S01]  /*18f40*/  LOP3.LUT P1, RZ, R212, 0x10, RZ, 0xc0, !PT ;  /* 0x00000010d4ff7812 */ /* 0x000fe2000782c0ff */
[----:B------:R-:W-:Y:S01]  /*18f50*/  IMAD.MOV.U32 R7, RZ, RZ, R92 ;  /* 0x000000ffff077224 */ /* 0x000fe200078e005c */
[----:B------:R-:W-:Y:S01]  /*18f60*/  IADD3 R2, P0, R0, R85, RZ ;  /* 0x0000005500027210 */ /* 0x000fe20007f1e0ff */
[----:B------:R-:W-:Y:S01]  /*18f70*/  IMAD.MOV.U32 R28, RZ, RZ, 0x1 ;  /* 0x00000001ff1c7424 */ /* 0x000fe200078e00ff */
[----:B------:R-:W-:-:S03]  /*18f80*/  SEL R6, RZ, 0x10, P4 ;  /* 0x00000010ff067807 */ /* 0x000fc60002000000 */
[----:B------:R-:W-:-:S06]  /*18f90*/  IMAD.X R3, R4, 0x1, R87, P0 ;  /* 0x0000000104037824 */ /* 0x000fcc00000e0657 */
[----:B------:R-:W-:Y:S01]  /*18fa0*/  @!PT LDS RZ, [RZ] ;  /* 0x00000000fffff984 */ /* 0x000fe20000000800 */
[----:B------:R-:W-:Y:S01]  /*18fb0*/  @!PT LDS RZ, [RZ] ;  /* 0x00000000fffff984 */ /* 0x000fe20000000800 */
[----:B------:R-:W-:Y:S01]  /*18fc0*/  @!PT LDS RZ, [RZ] ;  /* 0x00000000fffff984 */ /* 0x000fe20000000800 */
[----:B------:R1:W-:Y:S02]  /*18fd0*/  LDGSTS.E.BYPASS.LTC128B.128 [R191+0x6100], [R2.64], !P1 ;  /* 0x0610000002bf7fae */ /* 0x0003e4000c901d4a */
[----:B-1----:R-:W-:-:S05]  /*18fe0*/  IADD3 R2, P0, R0, R86, RZ ;  /* 0x0000005600027210 */ /* 0x002fca0007f1e0ff */
[----:B------:R-:W-:-:S05]  /*18ff0*/  IMAD.X R3, R4, 0x1, R88, P0 ;  /* 0x0000000104037824 */ /* 0x000fca00000e0658 */
[----:B------:R1:W-:Y:S02]  /*19000*/  LDGSTS.E.BYPASS.LTC128B.128 [R191+0x8100], [R2.64], !P4 ;  /* 0x0810000002bf7fae */ /* 0x0003e4000e101d4a */
[----:B-1----:R-:W-:Y:S01]  /*19010*/  IADD3 R2, P0, R0, R89, RZ ;  /* 0x0000005900027210 */ /* 0x002fe20007f1e0ff */
[----:B------:R-:W-:Y:S01]  /*19020*/  IMAD.MOV.U32 R0, RZ, RZ, R5 ;  /* 0x000000ffff007224 */ /* 0x000fe200078e0005 */
[----:B------:R-:W-:-:S03]  /*19030*/  SEL R5, RZ, 0x10, P1 ;  /* 0x00000010ff057807 */ /* 0x000fc60000800000 */
[----:B------:R-:W-:-:S05]  /*19040*/  IMAD.X R3, R4, 0x1, R90, P0 ;  /* 0x0000000104037824 */ /* 0x000fca00000e065a */
[----:B------:R1:W-:Y:S02]  /*19050*/  LDGSTS.E.BYPASS.LTC128B.128 [R191+0xa100], [R2.64], !P5 ;  /* 0x0a10000002bf7fae */ /* 0x0003e4000e901d4a */
[----:B-1----:R-:W-:Y:S01]  /*19060*/  IMAD.MOV.U32 R3, RZ, RZ, 0x181f ;  /* 0x0000181fff037424 */ /* 0x002fe200078e00ff */
[----:B------:R-:W-:Y:S02]  /*19070*/  MOV R2, 0x19090 ;  /* 0x0001909000027802 */ /* 0x000fe40000000f00 */
[----:B------:R-:W-:Y:S05]  /*19080*/  CALL.REL.NOINC `($__internal_5_$__cuda_sm70_shflsync_idx_p) ;  /* 0x0000151000007944 */ /* 0x000fea0003c00000 */
[----:B------:R-:W-:Y:S01]  /*19090*/  IMAD.MOV.U32 R4, RZ, RZ, R0 ;  /* 0x000000ffff047224 */ /* 0x000fe200078e0000 */
[----:B------:R-:W-:Y:S01]  /*190a0*/  MOV R28, 0x1 ;  /* 0x00000001001c7802 */ /* 0x000fe20000000f00 */
[----:B------:R-:W-:Y:S01]  /*190b0*/  IMAD.MOV.U32 R0, RZ, RZ, R10 ;  /* 0x000000ffff007224 */ /* 0x000fe200078e000a */
[----:B------:R-:W-:Y:S02]  /*190c0*/  MOV R3, 0x181f ;  /* 0x0000181f00037802 */ /* 0x000fe40000000f00 */
[----:B------:R-:W-:Y:S02]  /*190d0*/  MOV R2, 0x190f0 ;  /* 0x000190f000027802 */ /* 0x000fe40000000f00 */
[----:B------:R-:W-:Y:S05]  /*190e0*/  CALL.REL.NOINC `($__internal_5_$__cuda_sm70_shflsync_idx_p) ;  /* 0x000014b000007944 */ /* 0x000fea0003c00000 */
[----:B------:R-:W-:Y:S05]  /*190f0*/  BRA `(.L_x_347) ;  /* 0xffff621000007947 */ /* 0x000fea000383ffff */
.L_x_267:
[----:B------:R-:W-:Y:S02]  /*19100*/  MOV R0, 0x2 ;  /* 0x0000000200007802 */ /* 0x000fe40000000f00 */
[----:B------:R-:W-:-:S02]  /*19110*/  MOV R2, 0x19130 ;  /* 0x0001913000027802 */ /* 0x000fc40000000f00 */
[----:B------:R-:W-:Y:S05]  /*19120*/  CALL.REL.NOINC `($__internal_4_$__cuda_sm70_shflsync_bfly_p) ;  /* 0x0000141000007944 */ /* 0x000fea0003c00000 */
[----:B------:R-:W-:Y:S01]  /*19130*/  FMNMX.FTZ R4, R4, R0, !PT ;  /* 0x0000000004047209 */ /* 0x000fe20007810000 */
[----:B------:R-:W-:Y:S01]  /*19140*/  IMAD.MOV.U32 R0, RZ, RZ, 0x1 ;  /* 0x00000001ff007424 */ /* 0x000fe200078e00ff */
[----:B------:R-:W-:-:S02]  /*19150*/  MOV R2, 0x19170 ;  /* 0x0001917000027802 */ /* 0x000fc40000000f00 */
[----:B------:R-:W-:Y:S05]  /*19160*/  CALL.REL.NOINC `($__internal_4_$__cuda_sm70_shflsync_bfly_p) ;  /* 0x000013d000007944 */ /* 0x000fea0003c00000 */
[----:B------:R-:W-:Y:S01]  /*19170*/  FMNMX.FTZ R102, R4, R0, !PT ;  /* 0x0000000004667209 */ /* 0x000fe20007810000 */
[----:B------:R-:W-:Y:S01]  /*19180*/  IMAD.MOV.U32 R4, RZ, RZ, R5 ;  /* 0x000000ffff047224 */ /* 0x000fe200078e0005 */
[----:B------:R-:W-:Y:S01]  /*19190*/  MOV R2, 0x191c0 ;  /* 0x000191c000027802 */ /* 0x000fe20000000f00 */
[----:B------:R-:W-:-:S02]  /*191a0*/  IMAD.MOV.U32 R0, RZ, RZ, 0x2 ;  /* 0x00000002ff007424 */ /* 0x000fc400078e00ff */
[----:B------:R-:W-:Y:S05]  /*191b0*/  CALL.REL.NOINC `($__internal_4_$__cuda_sm70_shflsync_bfly_p) ;  /* 0x0000138000007944 */ /* 0x000fea0003c00000 */
[----:B------:R-:W-:Y:S01]  /*191c0*/  FMNMX.FTZ R4, R5, R0, !PT ;  /* 0x0000000005047209 */ /* 0x000fe20007810000 */
[----:B------:R-:W-:Y:S01]  /*191d0*/  IMAD.MOV.U32 R0, RZ, RZ, 0x1 ;  /* 0x00000001ff007424 */ /* 0x000fe200078e00ff */
[----:B------:R-:W-:-:S02]  /*191e0*/  MOV R2, 0x19200 ;  /* 0x0001920000027802 */ /* 0x000fc40000000f00 */
[----:B------:R-:W-:Y:S05]  /*191f0*/  CALL.REL.NOINC `($__internal_4_$__cuda_sm70_shflsync_bfly_p) ;  /* 0x0000134000007944 */ /* 0x000fea0003c00000 */
[----:B------:R-:W-:Y:S01]  /*19200*/  MOV R3, R0 ;  /* 0x0000000000037202 */ /* 0x000fe20000000f00 */
[----:B------:R-:W-:Y:S05]  /*19210*/  BRA `(.L_x_348) ;  /* 0xffff67d000007947 */ /* 0x000fea000383ffff */
.L_x_269:
[----:B------:R-:W-:Y:S01]  /*19220*/  MOV R28, RZ ;  /* 0x000000ff001c7202 */ /* 0x000fe20000000f00 */
[----:B------:R-:W-:Y:S01]  /*19230*/  IMAD.MOV.U32 R0, RZ, RZ, R4 ;  /* 0x000000ffff007224 */ /* 0x000fe200078e0004 */
[----:B------:R-:W-:Y:S01]  /*19240*/  MOV R2, 0x19270 ;  /* 0x0001927000027802 */ /* 0x000fe20000000f00 */
[----:B------:R-:W-:Y:S02]  /*19250*/  IMAD.MOV.U32 R3, RZ, RZ, 0x181f ;  /* 0x0000181fff037424 */ /* 0x000fe400078e00ff */
[----:B-1234-:R-:W-:Y:S05]  /*19260*/  CALL.REL.NOINC `($__internal_5_$__cuda_sm70_shflsync_idx_p) ;  /* 0x0000133000007944 */ /* 0x01efea0003c00000 */
[----:B------:R-:W-:-:S05]  /*19270*/  BRA `(.L_x_349) ;  /* 0xffff7ae000007947 */ /* 0x000fca000383ffff */
.L_x_272:
[----:B------:R-:W-:Y:S01]  /*19280*/  MOV R28, RZ ;  /* 0x000000ff001c7202 */ /* 0x000fe20000000f00 */
[----:B------:R-:W-:Y:S01]  /*19290*/  IMAD.MOV.U32 R0, RZ, RZ, R5 ;  /* 0x000000ffff007224 */ /* 0x000fe200078e0005 */
[----:B------:R-:W-:Y:S01]  /*192a0*/  MOV R2, 0x192d0 ;  /* 0x000192d000027802 */ /* 0x000fe20000000f00 */
[----:B------:R-:W-:Y:S02]  /*192b0*/  IMAD.MOV.U32 R3, RZ, RZ, 0x181f ;  /* 0x0000181fff037424 */ /* 0x000fe400078e00ff */
[----:B------:R-:W-:Y:S05]  /*192c0*/  CALL.REL.NOINC `($__internal_5_$__cuda_sm70_shflsync_idx_p) ;  /* 0x000012d000007944 */ /* 0x000fea0003c00000 */
[----:B------:R-:W-:Y:S01]  /*192d0*/  MOV R4, R0 ;  /* 0x0000000000047202 */ /* 0x000fe20000000f00 */
[----:B------:R-:W-:-:S05]  /*192e0*/  BRA `(.L_x_350) ;  /* 0xffff8c6000007947 */ /* 0x000fca000383ffff */
.L_x_273:
[----:B------:R-:W-:Y:S01]  /*192f0*/  MOV R28, RZ ;  /* 0x000000ff001c7202 */ /* 0x000fe20000000f00 */
[----:B------:R-:W-:Y:S01]  /*19300*/  IMAD.MOV.U32 R0, RZ, RZ, R8 ;  /* 0x000000ffff007224 */ /* 0x000fe200078e0008 */
[----:B------:R-:W-:Y:S01]  /*19310*/  MOV R2, 0x19340 ;  /* 0x0001934000027802 */ /* 0x000fe20000000f00 */
[----:B------:R-:W-:Y:S02]  /*19320*/  IMAD.MOV.U32 R3, RZ, RZ, 0x181f ;  /* 0x0000181fff037424 */ /* 0x000fe400078e00ff */
[----:B-12---:R-:W-:Y:S05]  /*19330*/  CALL.REL.NOINC `($__internal_5_$__cuda_sm70_shflsync_idx_p) ;  /* 0x0000126000007944 */ /* 0x006fea0003c00000 */
        /* <DEDUP_REMOVED lines=10> */
[----:B------:R-:W-:Y:S05]  /*193e0*/  IADD3 R6, P0, R0, R11, RZ ;  /* 0x0000000b00067210 */ /* 0x000fea0007f1e0ff */
[----:B------:R-:W-:Y:S05]  /*193f0*/  IMAD.X R7, R4, 0x1, R13, P0 ;  /* 0x0000000104077824 */ /* 0x000fea00000e060d */
[----:B------:R2:W-:Y:S01]  /*19400*/  LDGSTS.E.BYPASS.LTC128B.128 [R191+0x8100], [R6.64], !P3 ;  /* 0x0810000006bf7fae */ /* 0x0005e2000d901d4a */
[----:B-1----:R-:W-:Y:S01]  /*19410*/  IADD3 R2, P0, R0, R12, RZ ;  /* 0x0000000c00027210 */ /* 0x002fe20007f1e0ff */
[----:B------:R-:W-:Y:S04]  /*19420*/  IMAD.MOV.U32 R0, RZ, RZ, R5 ;  /* 0x000000ffff007224 */ /* 0x000fe800078e0005 */
[----:B------:R-:W-:Y:S05]  /*19430*/  IMAD.X R3, R4, 0x1, R14, P0 ;  /* 0x0000000104037824 */ /* 0x000fea00000e060e */
[----:B------:R1:W-:Y:S02]  /*19440*/  LDGSTS.E.BYPASS.LTC128B.128 [R191+0xa100], [R2.64], !P4 ;  /* 0x0a10000002bf7fae */ /* 0x0003e4000e101d4a */
[----:B-1----:R-:W-:Y:S01]  /*19450*/  MOV R2, 0x19480 ;  /* 0x0001948000027802 */ /* 0x002fe20000000f00 */
[----:B------:R-:W-:Y:S02]  /*19460*/  IMAD.MOV.U32 R3, RZ, RZ, 0x181f ;  /* 0x0000181fff037424 */ /* 0x000fe400078e00ff */
[----:B--2---:R-:W-:Y:S05]  /*19470*/  CALL.REL.NOINC `($__internal_5_$__cuda_sm70_shflsync_idx_p) ;  /* 0x0000112000007944 */ /* 0x004fea0003c00000 */
[----:B------:R-:W-:Y:S01]  /*19480*/  MOV R28, 0x1 ;  /* 0x00000001001c7802 */ /* 0x000fe20000000f00 */
[----:B------:R-:W-:Y:S01]  /*19490*/  IMAD.MOV.U32 R4, RZ, RZ, R0 ;  /* 0x000000ffff047224 */ /* 0x000fe200078e0000 */
[----:B------:R-:W-:Y:S01]  /*194a0*/  MOV R3, 0x181f ;  /* 0x0000181f00037802 */ /* 0x000fe20000000f00 */
[----:B------:R-:W-:Y:S01]  /*194b0*/  IMAD.MOV.U32 R0, RZ, RZ, R8 ;  /* 0x000000ffff007224 */ /* 0x000fe200078e0008 */
[----:B------:R-:W-:Y:S02]  /*194c0*/  MOV R2, 0x194e0 ;  /* 0x000194e000027802 */ /* 0x000fe40000000f00 */
[----:B------:R-:W-:Y:S05]  /*194d0*/  CALL.REL.NOINC `($__internal_5_$__cuda_sm70_shflsync_idx_p) ;  /* 0x000010c000007944 */ /* 0x000fea0003c00000 */
[----:B------:R-:W-:-:S05]  /*194e0*/  BRA `(.L_x_351) ;  /* 0xffff8b8000007947 */ /* 0x000fca000383ffff */
.L_x_274:
[----:B------:R-:W-:Y:S02]  /*194f0*/  MOV R0, 0x2 ;  /* 0x0000000200007802 */ /* 0x000fe40000000f00 */
[----:B------:R-:W-:Y:S02]  /*19500*/  MOV R2, 0x19520 ;  /* 0x0001952000027802 */ /* 0x000fe40000000f00 */
[----:B------:R-:W-:Y:S05]  /*19510*/  CALL.REL.NOINC `($__internal_4_$__cuda_sm70_shflsync_bfly_p) ;  /* 0x0000102000007944 */ /* 0x000fea0003c00000 */
[----:B------:R-:W-:Y:S01]  /*19520*/  FMNMX.FTZ R4, R4, R0, !PT ;  /* 0x0000000004047209 */ /* 0x000fe20007810000 */
[----:B------:R-:W-:Y:S01]  /*19530*/  IMAD.MOV.U32 R0, RZ, RZ, 0x1 ;  /* 0x00000001ff007424 */ /* 0x000fe200078e00ff */
[----:B------:R-:W-:Y:S02]  /*19540*/  MOV R2, 0x19560 ;  /* 0x0001956000027802 */ /* 0x000fe40000000f00 */
[----:B------:R-:W-:Y:S05]  /*19550*/  CALL.REL.NOINC `($__internal_4_$__cuda_sm70_shflsync_bfly_p) ;  /* 0x00000fe000007944 */ /* 0x000fea0003c00000 */
[----:B------:R-:W-:Y:S01]  /*19560*/  FMNMX.FTZ R102, R4, R0, !PT ;  /* 0x0000000004667209 */ /* 0x000fe20007810000 */
[----:B------:R-:W-:Y:S01]  /*19570*/  IMAD.MOV.U32 R4, RZ, RZ, R5 ;  /* 0x000000ffff047224 */ /* 0x000fe200078e0005 */
[----:B------:R-:W-:Y:S01]  /*19580*/  MOV R2, 0x195b0 ;  /* 0x000195b000027802 */ /* 0x000fe20000000f00 */
[----:B------:R-:W-:Y:S02]  /*19590*/  IMAD.MOV.U32 R0, RZ, RZ, 0x2 ;  /* 0x00000002ff007424 */ /* 0x000fe400078e00ff */
[----:B------:R-:W-:Y:S05]  /*195a0*/  CALL.REL.NOINC `($__internal_4_$__cuda_sm70_shflsync_bfly_p) ;  /* 0x00000f9000007944 */ /* 0x000fea0003c00000 */
[----:B------:R-:W-:Y:S01]  /*195b0*/  FMNMX.FTZ R4, R5, R0, !PT ;  /* 0x0000000005047209 */ /* 0x000fe20007810000 */
[----:B------:R-:W-:Y:S01]  /*195c0*/  IMAD.MOV.U32 R0, RZ, RZ, 0x1 ;  /* 0x00000001ff007424 */ /* 0x000fe200078e00ff */
[----:B------:R-:W-:Y:S02]  /*195d0*/  MOV R2, 0x195f0 ;  /* 0x000195f000027802 */ /* 0x000fe40000000f00 */
[----:B------:R-:W-:Y:S05]  /*195e0*/  CALL.REL.NOINC `($__internal_4_$__cuda_sm70_shflsync_bfly_p) ;  /* 0x00000f5000007944 */ /* 0x000fea0003c00000 */
[----:B------:R-:W-:-:S05]  /*195f0*/  BRA `(.L_x_352) ;  /* 0xffff8e0000007947 */ /* 0x000fca000383ffff */
.L_x_276:
[----:B------:R-:W-:Y:S01]  /*19600*/  IMAD.MOV.U32 R4, RZ, RZ, R206 ;  /* 0x000000ffff047224 */ /* 0x000fe200078e00ce */
[----:B------:R-:W-:-:S02]  /*19610*/  MOV R0, 0x2 ;  /* 0x0000000200007802 */ /* 0x000fc40000000f00 */
[----:B------:R-:W-:Y:S02]  /*19620*/  MOV R2, 0x19640 ;  /* 0x0001964000027802 */ /* 0x000fe40000000f00 */
[----:B------:R-:W-:Y:S05]  /*19630*/  CALL.REL.NOINC `($__internal_4_$__cuda_sm70_shflsync_bfly_p) ;  /* 0x00000f0000007944 */ /* 0x000fea0003c00000 */
[----:B------:R-:W-:Y:S05]  /*19640*/  BRA `(.L_x_353) ;  /* 0xffffa4f000007947 */ /* 0x000fea000383ffff */
.L_x_277:
[----:B------:R-:W-:Y:S01]  /*19650*/  IMAD.MOV.U32 R4, RZ, RZ, R5 ;  /* 0x000000ffff047224 */ /* 0x000fe200078e0005 */
[----:B------:R-:W-:Y:S02]  /*19660*/  MOV R0, 0x1 ;  /* 0x0000000100007802 */ /* 0x000fe40000000f00 */
[----:B------:R-:W-:Y:S02]  /*19670*/  MOV R2, 0x19690 ;  /* 0x0001969000027802 */ /* 0x000fe40000000f00 */
[----:B-1----:R-:W-:Y:S05]  /*19680*/  CALL.REL.NOINC `($__internal_4_$__cuda_sm70_shflsync_bfly_p) ;  /* 0x00000eb000007944 */ /* 0x002fea0003c00000 */
[----:B------:R-:W-:Y:S01]  /*19690*/  FADD.FTZ R5, R5, R0 ;  /* 0x0000000005057221 */ /* 0x000fe20000010000 */
[----:B------:R-:W-:Y:S02]  /*196a0*/  MOV R4, R200 ;  /* 0x000000c800047202 */ /* 0x000fe40000000f00 */
[----:B------:R-:W-:Y:S02]  /*196b0*/  MOV R0, 0x2 ;  /* 0x0000000200007802 */ /* 0x000fe40000000f00 */
[----:B------:R-:W-:Y:S02]  /*196c0*/  MOV R2, 0x196e0 ;  /* 0x000196e000027802 */ /* 0x000fe40000000f00 */
[----:B------:R-:W-:Y:S05]  /*196d0*/  CALL.REL.NOINC `($__internal_4_$__cuda_sm70_shflsync_bfly_p) ;  /* 0x00000e6000007944 */ /* 0x000fea0003c00000 */
[----:B------:R-:W-:Y:S01]  /*196e0*/  FADD.FTZ R4, R200, R0 ;  /* 0x00000000c8047221 */ /* 0x000fe20000010000 */
[----:B------:R-:W-:Y:S02]  /*196f0*/  MOV R0, 0x1 ;  /* 0x0000000100007802 */ /* 0x000fe40000000f00 */
[----:B------:R-:W-:-:S02]  /*19700*/  MOV R2, 0x19720 ;  /* 0x0001972000027802 */ /* 0x000fc40000000f00 */
[----:B------:R-:W-:Y:S05]  /*19710*/  CALL.REL.NOINC `($__internal_4_$__cuda_sm70_shflsync_bfly_p) ;  /* 0x00000e2000007944 */ /* 0x000fea0003c00000 */
[----:B------:R-:W-:Y:S01]  /*19720*/  MOV R3, R0 ;  /* 0x0000000000037202 */ /* 0x000fe20000000f00 */
[----:B------:R-:W-:Y:S05]  /*19730*/  BRA `(.L_x_354) ;  /* 0xffffa47000007947 */ /* 0x000fea000383ffff */
.L_x_284:
[----:B--234-:R-:W-:Y:S01]  /*19740*/  IMAD.MOV.U32 R0, RZ, RZ, R6 ;  /* 0x000000ffff007224 */ /* 0x01cfe200078e0006 */
[----:B------:R-:W-:Y:S01]  /*19750*/  MOV R28, RZ ;  /* 0x000000ff001c7202 */ /* 0x000fe20000000f00 */
[----:B------:R-:W-:Y:S01]  /*19760*/  IMAD.MOV.U32 R3, RZ, RZ, 0x181f ;  /* 0x0000181fff037424 */ /* 0x000fe200078e00ff */
[----:B------:R-:W-:-:S02]  /*19770*/  MOV R2, 0x19790 ;  /* 0x0001979000027802 */ /* 0x000fc40000000f00 */
[----:B-1----:R-:W-:Y:S05]  /*19780*/  CALL.REL.NOINC `($__internal_5_$__cuda_sm70_shflsync_idx_p) ;  /* 0x00000e1000007944 */ /* 0x002fea0003c00000 */
[----:B------:R-:W-:Y:S01]  /*19790*/  MOV R7, R0 ;  /* 0x0000000000077202 */ /* 0x000fe20000000f00 */
[----:B------:R-:W-:Y:S05]  /*197a0*/  BRA `(.L_x_355) ;  /* 0xffffbb9000007947 */ /* 0x000fea000383ffff */
.L_x_285:
[----:B------:R-:W-:Y:S01]  /*197b0*/  IMAD.MOV.U32 R0, RZ, RZ, R12 ;  /* 0x000000ffff007224 */ /* 0x000fe200078e000c */
[----:B------:R-:W-:Y:S01]  /*197c0*/  MOV R28, RZ ;  /* 0x000000ff001c7202 */ /* 0x000fe20000000f00 */
[----:B------:R-:W-:Y:S01]  /*197d0*/  IMAD.MOV.U32 R3, RZ, RZ, 0x181f ;  /* 0x0000181fff037424 */ /* 0x000fe200078e00ff */
[----:B------:R-:W-:-:S02]  /*197e0*/  MOV R2, 0x19800 ;  /* 0x0001980000027802 */ /* 0x000fc40000000f00 */
[----:B-123--:R-:W-:Y:S05]  /*197f0*/  CALL.REL.NOINC `($__internal_5_$__cuda_sm70_shflsync_idx_p) ;  /* 0x00000da000007944 */ /* 0x00efea0003c00000 */
[----:B------:R-:W-:Y:S05]  /*19800*/  BRA `(.L_x_356) ;  /* 0xffffbb5000007947 */ /* 0x000fea000383ffff */
.L_x_288:
[----:B--2---:R-:W-:Y:S01]  /*19810*/  IMAD.MOV.U32 R0, RZ, RZ, R6 ;  /* 0x000000ffff007224 */ /* 0x004fe200078e0006 */
[----:B------:R-:W-:Y:S01]  /*19820*/  MOV R28, 0x1 ;  /* 0x00000001001c7802 */ /* 0x000fe20000000f00 */
[----:B------:R-:W-:Y:S01]  /*19830*/  IMAD.MOV.U32 R3, RZ, RZ, 0x181f ;  /* 0x0000181fff037424 */ /* 0x000fe200078e00ff */
[----:B------:R-:W-:-:S02]  /*19840*/  MOV R2, 0x19860 ;  /* 0x0001986000027802 */ /* 0x000fc40000000f00 */
[----:B-1-34-:R-:W-:Y:S05]  /*19850*/  CALL.REL.NOINC `($__internal_5_$__cuda_sm70_shflsync_idx_p) ;  /* 0x00000d4000007944 */ /* 0x01afea0003c00000 */
[----:B------:R-:W-:Y:S01]  /*19860*/  IMAD.MOV.U32 R7, RZ, RZ, R0 ;  /* 0x000000ffff077224 */ /* 0x000fe200078e0000 */
[----:B------:R-:W-:Y:S01]  /*19870*/  MOV R28, 0x1 ;  /* 0x00000001001c7802 */ /* 0x000fe20000000f00 */
[----:B------:R-:W-:Y:S01]  /*19880*/  IMAD.MOV.U32 R0, RZ, RZ, R12 ;  /* 0x000000ffff007224 */ /* 0x000fe200078e000c */
[----:B------:R-:W-:-:S02]  /*19890*/  MOV R3, 0x181f ;  /* 0x0000181f00037802 */ /* 0x000fc40000000f00 */
[----:B------:R-:W-:Y:S02]  /*198a0*/  MOV R2, 0x198c0 ;  /* 0x000198c000027802 */ /* 0x000fe40000000f00 */
[----:B------:R-:W-:Y:S05]  /*198b0*/  CALL.REL.NOINC `($__internal_5_$__cuda_sm70_shflsync_idx_p) ;  /* 0x00000ce000007944 */ /* 0x000fea0003c00000 */
[----:B------:R-:W-:Y:S05]  /*198c0*/  BRA `(.L_x_357) ;  /* 0xffffbbc000007947 */ /* 0x000fea000383ffff */
.L_x_291:
[----:B--2---:R-:W-:Y:S01]  /*198d0*/  IMAD.MOV.U32 R0, RZ, RZ, R6 ;  /* 0x000000ffff007224 */ /* 0x004fe200078e0006 */
[----:B------:R-:W-:Y:S01]  /*198e0*/  MOV R28, 0x2 ;  /* 0x00000002001c7802 */ /* 0x000fe20000000f00 */
[----:B------:R-:W-:Y:S01]  /*198f0*/  IMAD.MOV.U32 R3, RZ, RZ, 0x181f ;  /* 0x0000181fff037424 */ /* 0x000fe200078e00ff */
[----:B------:R-:W-:Y:S02]  /*19900*/  MOV R2, 0x19920 ;  /* 0x0001992000027802 */ /* 0x000fe40000000f00 */
[----:B-1-34-:R-:W-:Y:S05]  /*19910*/  CALL.REL.NOINC `($__internal_5_$__cuda_sm70_shflsync_idx_p) ;  /* 0x00000c8000007944 */ /* 0x01afea0003c00000 */
[----:B------:R-:W-:Y:S01]  /*19920*/  MOV R7, R0 ;  /* 0x0000000000077202 */ /* 0x000fe20000000f00 */
[----:B------:R-:W-:Y:S05]  /*19930*/  BRA `(.L_x_358) ;  /* 0xffffbc8000007947 */ /* 0x000fea000383ffff */
.L_x_292:
[----:B--2---:R-:W-:Y:S01]  /*19940*/  IMAD.MOV.U32 R0, RZ, RZ, R12 ;  /* 0x000000ffff007224 */ /* 0x004fe200078e000c */
[----:B------:R-:W-:Y:S01]  /*19950*/  MOV R28, 0x2 ;  /* 0x00000002001c7802 */ /* 0x000fe20000000f00 */
[----:B------:R-:W-:Y:S01]  /*19960*/  IMAD.MOV.U32 R3, RZ, RZ, 0x181f ;  /* 0x0000181fff037424 */ /* 0x000fe200078e00ff */
[----:B------:R-:W-:Y:S02]  /*19970*/  MOV R2, 0x19990 ;  /* 0x0001999000027802 */ /* 0x000fe40000000f00 */
[----:B-1-34-:R-:W-:Y:S05]  /*19980*/  CALL.REL.NOINC `($__internal_5_$__cuda_sm70_shflsync_idx_p) ;  /* 0x00000c1000007944 */ /* 0x01afea0003c00000 */
[----:B------:R-:W-:Y:S05]  /*19990*/  BRA `(.L_x_359) ;  /* 0xffffbc4000007947 */ /* 0x000fea000383ffff */
.L_x_295:
[----:B----4-:R-:W-:Y:S01]  /*199a0*/  IMAD.MOV.U32 R0, RZ, RZ, R6 ;  /* 0x000000ffff007224 */ /* 0x010fe200078e0006 */
[----:B------:R-:W-:Y:S01]  /*199b0*/  MOV R28, 0x3 ;  /* 0x00000003001c7802 */ /* 0x000fe20000000f00 */
[----:B---3--:R-:W-:Y:S01]  /*199c0*/  IMAD.MOV.U32 R3, RZ, RZ, 0x181f ;  /* 0x0000181fff037424 */ /* 0x008fe200078e00ff */
[----:B------:R-:W-:-:S02]  /*199d0*/  MOV R2, 0x199f0 ;  /* 0x000199f000027802 */ /* 0x000fc40000000f00 */
[----:B-12---:R-:W-:Y:S05]  /*199e0*/  CALL.REL.NOINC `($__internal_5_$__cuda_sm70_shflsync_idx_p) ;  /* 0x00000bb000007944 */ /* 0x006fea0003c00000 */
[----:B------:R-:W-:Y:S01]  /*199f0*/  IMAD.MOV.U32 R6, RZ, RZ, R0 ;  /* 0x000000ffff067224 */ /* 0x000fe200078e0000 */
[----:B------:R-:W-:Y:S01]  /*19a00*/  MOV R28, 0x3 ;  /* 0x00000003001c7802 */ /* 0x000fe20000000f00 */
[----:B------:R-:W-:Y:S01]  /*19a10*/  IMAD.MOV.U32 R0, RZ, RZ, R12 ;  /* 0x000000ffff007224 */ /* 0x000fe200078e000c */
[----:B------:R-:W-:-:S02]  /*19a20*/  MOV R3, 0x181f ;  /* 0x0000181f00037802 */ /* 0x000fc40000000f00 */
[----:B------:R-:W-:Y:S02]  /*19a30*/  MOV R2, 0x19a50 ;  /* 0x00019a5000027802 */ /* 0x000fe40000000f00 */
[----:B------:R-:W-:Y:S05]  /*19a40*/  CALL.REL.NOINC `($__internal_5_$__cuda_sm70_shflsync_idx_p) ;  /* 0x00000b5000007944 */ /* 0x000fea0003c00000 */
[----:B------:R-:W-:Y:S05]  /*19a50*/  BRA `(.L_x_360) ;  /* 0xffffbcc000007947 */ /* 0x000fea000383ffff */
.L_x_297:
[----:B------:R-:W-:Y:S01]  /*19a60*/  IMAD.MOV.U32 R0, RZ, RZ, R5 ;  /* 0x000000ffff007224 */ /* 0x000fe200078e0005 */
[----:B------:R-:W-:Y:S01]  /*19a70*/  MOV R28, RZ ;  /* 0x000000ff001c7202 */ /* 0x000fe20000000f00 */
[----:B------:R-:W-:Y:S01]  /*19a80*/  IMAD.MOV.U32 R3, RZ, RZ, 0x1c1f ;  /* 0x00001c1fff037424 */ /* 0x000fe200078e00ff */
[----:B------:R-:W-:Y:S02]  /*19a90*/  MOV R2, 0x19ab0 ;  /* 0x00019ab000027802 */ /* 0x000fe40000000f00 */
[----:B--2---:R-:W-:Y:S05]  /*19aa0*/  CALL.REL.NOINC `($__internal_5_$__cuda_sm70_shflsync_idx_p) ;  /* 0x00000af000007944 */ /* 0x004fea0003c00000 */
[----:B------:R-:W-:Y:S01]  /*19ab0*/  MOV R4, R0 ;  /* 0x0000000000047202 */ /* 0x000fe20000000f00 */
[----:B------:R-:W-:Y:S05]  /*19ac0*/  BRA `(.L_x_361) ;  /* 0xffffbf8000007947 */ /* 0x000fea000383ffff */
.L_x_298:
[----:B------:R-:W-:Y:S01]  /*19ad0*/  IMAD.MOV.U32 R0, RZ, RZ, R12 ;  /* 0x000000ffff007224 */ /* 0x000fe200078e000c */
[----:B------:R-:W-:Y:S01]  /*19ae0*/  MOV R28, RZ ;  /* 0x000000ff001c7202 */ /* 0x000fe20000000f00 */
[----:B------:R-:W-:Y:S01]  /*19af0*/  IMAD.MOV.U32 R3, RZ, RZ, 0x1c1f ;  /* 0x00001c1fff037424 */ /* 0x000fe200078e00ff */
[----:B------:R-:W-:Y:S02]  /*19b00*/  MOV R2, 0x19b20 ;  /* 0x00019b2000027802 */ /* 0x000fe40000000f00 */
[----:B-123--:R-:W-:Y:S05]  /*19b10*/  CALL.REL.NOINC `($__internal_5_$__cuda_sm70_shflsync_idx_p) ;  /* 0x00000a8000007944 */ /* 0x00efea0003c00000 */
[----:B------:R-:W-:Y:S05]  /*19b20*/  BRA `(.L_x_362) ;  /* 0xffffbf4000007947 */ /* 0x000fea000383ffff */
.L_x_301:
[----:B-1----:R-:W-:Y:S01]  /*19b30*/  IMAD.MOV.U32 R0, RZ, RZ, R5 ;  /* 0x000000ffff007224 */ /* 0x002fe200078e0005 */
[----:B------:R-:W-:Y:S01]  /*19b40*/  MOV R28, 0x1 ;  /* 0x00000001001c7802 */ /* 0x000fe20000000f00 */
[----:B--2---:R-:W-:Y:S01]  /*19b50*/  IMAD.MOV.U32 R3, RZ, RZ, 0x1c1f ;  /* 0x00001c1fff037424 */ /* 0x004fe200078e00ff */
[----:B------:R-:W-:-:S02]  /*19b60*/  MOV R2, 0x19b80 ;  /* 0x00019b8000027802 */ /* 0x000fc40000000f00 */
[----:B---34-:R-:W-:Y:S05]  /*19b70*/  CALL.REL.NOINC `($__internal_5_$__cuda_sm70_shflsync_idx_p) ;  /* 0x00000a2000007944 */ /* 0x018fea0003c00000 */
[----:B------:R-:W-:Y:S01]  /*19b80*/  IMAD.MOV.U32 R4, RZ, RZ, R0 ;  /* 0x000000ffff047224 */ /* 0x000fe200078e0000 */
[----:B------:R-:W-:Y:S01]  /*19b90*/  MOV R28, 0x1 ;  /* 0x00000001001c7802 */ /* 0x000fe20000000f00 */
[----:B------:R-:W-:Y:S01]  /*19ba0*/  IMAD.MOV.U32 R0, RZ, RZ, R12 ;  /* 0x000000ffff007224 */ /* 0x000fe200078e000c */
[----:B------:R-:W-:-:S02]  /*19bb0*/  MOV R3, 0x1c1f ;  /* 0x00001c1f00037802 */ /* 0x000fc40000000f00 */
[----:B------:R-:W-:Y:S02]  /*19bc0*/  MOV R2, 0x19be0 ;  /* 0x00019be000027802 */ /* 0x000fe40000000f00 */
[----:B------:R-:W-:Y:S05]  /*19bd0*/  CALL.REL.NOINC `($__internal_5_$__cuda_sm70_shflsync_idx_p) ;  /* 0x000009c000007944 */ /* 0x000fea0003c00000 */
[----:B------:R-:W-:Y:S05]  /*19be0*/  BRA `(.L_x_363) ;  /* 0xffffc92000007947 */ /* 0x000fea000383ffff */
.L_x_305:
[----:B------:R-:W-:Y:S01]  /*19bf0*/  IMAD.MOV.U32 R0, RZ, RZ, R5 ;  /* 0x000000ffff007224 */ /* 0x000fe200078e0005 */
[----:B------:R-:W-:Y:S01]  /*19c00*/  MOV R28, RZ ;  /* 0x000000ff001c7202 */ /* 0x000fe20000000f00 */
[----:B------:R-:W-:Y:S01]  /*19c10*/  IMAD.MOV.U32 R3, RZ, RZ, 0x181f ;  /* 0x0000181fff037424 */ /* 0x000fe200078e00ff */
[----:B------:R-:W-:Y:S02]  /*19c20*/  MOV R2, 0x19c40 ;  /* 0x00019c4000027802 */ /* 0x000fe40000000f00 */
[----:B------:R-:W-:Y:S05]  /*19c30*/  CALL.REL.NOINC `($__internal_5_$__cuda_sm70_shflsync_idx_p) ;  /* 0x0000096000007944 */ /* 0x000fea0003c00000 */
[----:B------:R-:W-:Y:S01]  /*19c40*/  MOV R4, R0 ;  /* 0x0000000000047202 */ /* 0x000fe20000000f00 */
[----:B------:R-:W-:Y:S05]  /*19c50*/  BRA `(.L_x_364) ;  /* 0xffffdaf000007947 */ /* 0x000fea000383ffff */
.L_x_306:
[----:B------:R-:W-:Y:S01]  /*19c60*/  IMAD.MOV.U32 R0, RZ, RZ, R12 ;  /* 0x000000ffff007224 */ /* 0x000fe200078e000c */
[----:B------:R-:W-:Y:S01]  /*19c70*/  MOV R28, RZ ;  /* 0x000000ff001c7202 */ /* 0x000fe20000000f00 */
[----:B------:R-:W-:Y:S01]  /*19c80*/  IMAD.MOV.U32 R3, RZ, RZ, 0x181f ;  /* 0x0000181fff037424 */ /* 0x000fe200078e00ff */
[----:B------:R-:W-:Y:S02]  /*19c90*/  MOV R2, 0x19cb0 ;  /* 0x00019cb000027802 */ /* 0x000fe40000000f00 */
[----:B-12---:R-:W-:Y:S05]  /*19ca0*/  CALL.REL.NOINC `($__internal_5_$__cuda_sm70_shflsync_idx_p) ;  /* 0x000008f000007944 */ /* 0x006fea0003c00000 */
[----:B------:R-:W-:Y:S05]  /*19cb0*/  BRA `(.L_x_365) ;  /* 0xffffdab000007947 */ /* 0x000fea000383ffff */
.L_x_309:
[----:B----4-:R-:W-:Y:S01]  /*19cc0*/  IMAD.MOV.U32 R0, RZ, RZ, R5 ;  /* 0x000000ffff007224 */ /* 0x010fe200078e0005 */
[----:B------:R-:W-:Y:S01]  /*19cd0*/  MOV R28, 0x1 ;  /* 0x00000001001c7802 */ /* 0x000fe20000000f00 */
[----:B--2---:R-:W-:Y:S01]  /*19ce0*/  IMAD.MOV.U32 R3, RZ, RZ, 0x181f ;  /* 0x0000181fff037424 */ /* 0x004fe200078e00ff */
[----:B------:R-:W-:-:S02]  /*19cf0*/  MOV R2, 0x19d10 ;  /* 0x00019d1000027802 */ /* 0x000fc40000000f00 */
[----:B-1-3--:R-:W-:Y:S05]  /*19d00*/  CALL.REL.NOINC `($__internal_5_$__cuda_sm70_shflsync_idx_p) ;  /* 0x0000089000007944 */ /* 0x00afea0003c00000 */
[----:B------:R-:W-:Y:S01]  /*19d10*/  IMAD.MOV.U32 R4, RZ, RZ, R0 ;  /* 0x000000ffff047224 */ /* 0x000fe200078e0000 */
[----:B------:R-:W-:Y:S01]  /*19d20*/  MOV R28, 0x1 ;  /* 0x00000001001c7802 */ /* 0x000fe20000000f00 */
[----:B------:R-:W-:Y:S01]  /*19d30*/  IMAD.MOV.U32 R0, RZ, RZ, R12 ;  /* 0x000000ffff007224 */ /* 0x000fe200078e000c */
[----:B------:R-:W-:-:S02]  /*19d40*/  MOV R3, 0x181f ;  /* 0x0000181f00037802 */ /* 0x000fc40000000f00 */
[----:B------:R-:W-:Y:S02]  /*19d50*/  MOV R2, 0x19d70 ;  /* 0x00019d7000027802 */ /* 0x000fe40000000f00 */
[----:B------:R-:W-:Y:S05]  /*19d60*/  CALL.REL.NOINC `($__internal_5_$__cuda_sm70_shflsync_idx_p) ;  /* 0x0000083000007944 */ /* 0x000fea0003c00000 */
[----:B------:R-:W-:Y:S05]  /*19d70*/  BRA `(.L_x_366) ;  /* 0xffffdb3000007947 */ /* 0x000fea000383ffff */
.L_x_312:
[----:B----4-:R-:W-:Y:S01]  /*19d80*/  IMAD.MOV.U32 R0, RZ, RZ, R5 ;  /* 0x000000ffff007224 */ /* 0x010fe200078e0005 */
[----:B------:R-:W-:Y:S01]  /*19d90*/  MOV R28, 0x2 ;  /* 0x00000002001c7802 */ /* 0x000fe20000000f00 */
[----:B-1----:R-:W-:Y:S01]  /*19da0*/  IMAD.MOV.U32 R3, RZ, RZ, 0x181f ;  /* 0x0000181fff037424 */ /* 0x002fe200078e00ff */
[----:B------:R-:W-:Y:S02]  /*19db0*/  MOV R2, 0x19dd0 ;  /* 0x00019dd000027802 */ /* 0x000fe40000000f00 */
[----:B--23--:R-:W-:Y:S05]  /*19dc0*/  CALL.REL.NOINC `($__internal_5_$__cuda_sm70_shflsync_idx_p) ;  /* 0x000007d000007944 */ /* 0x00cfea0003c00000 */
[----:B------:R-:W-:Y:S01]  /*19dd0*/  MOV R4, R0 ;  /* 0x0000000000047202 */ /* 0x000fe20000000f00 */
[----:B------:R-:W-:Y:S05]  /*19de0*/  BRA `(.L_x_367) ;  /* 0xffffdbf000007947 */ /* 0x000fea000383ffff */
.L_x_313:
[----:B----4-:R-:W-:Y:S01]  /*19df0*/  IMAD.MOV.U32 R0, RZ, RZ, R12 ;  /* 0x000000ffff007224 */ /* 0x010fe200078e000c */
[----:B------:R-:W-:Y:S01]  /*19e00*/  MOV R28, 0x2 ;  /* 0x00000002001c7802 */ /* 0x000fe20000000f00 */
[----:B------:R-:W-:Y:S01]  /*19e10*/  IMAD.MOV.U32 R3, RZ, RZ, 0x181f ;  /* 0x0000181fff037424 */ /* 0x000fe200078e00ff */
[----:B------:R-:W-:Y:S02]  /*19e20*/  MOV R2, 0x19e40 ;  /* 0x00019e4000027802 */ /* 0x000fe40000000f00 */
[----:B-123--:R-:W-:Y:S05]  /*19e30*/  CALL.REL.NOINC `($__internal_5_$__cuda_sm70_shflsync_idx_p) ;  /* 0x0000076000007944 */ /* 0x00efea0003c00000 */
[----:B------:R-:W-:Y:S05]  /*19e40*/  BRA `(.L_x_368) ;  /* 0xffffdbb000007947 */ /* 0x000fea000383ffff */
.L_x_316:
[----:B-1----:R-:W-:Y:S01]  /*19e50*/  IMAD.MOV.U32 R0, RZ, RZ, R5 ;  /* 0x000000ffff007224 */ /* 0x002fe200078e0005 */
[----:B------:R-:W-:Y:S01]  /*19e60*/  MOV R28, 0x3 ;  /* 0x00000003001c7802 */ /* 0x000fe20000000f00 */
[----:B------:R-:W-:Y:S01]  /*19e70*/  IMAD.MOV.U32 R3, RZ, RZ, 0x181f ;  /* 0x0000181fff037424 */ /* 0x000fe200078e00ff */
[----:B------:R-:W-:-:S02]  /*19e80*/  MOV R2, 0x19ea0 ;  /* 0x00019ea000027802 */ /* 0x000fc40000000f00 */
[----:B--234-:R-:W-:Y:S05]  /*19e90*/  CALL.REL.NOINC `($__internal_5_$__cuda_sm70_shflsync_idx_p) ;  /* 0x0000070000007944 */ /* 0x01cfea0003c00000 */
[----:B------:R-:W-:Y:S01]  /*19ea0*/  IMAD.MOV.U32 R4, RZ, RZ, R0 ;  /* 0x000000ffff047224 */ /* 0x000fe200078e0000 */
[----:B------:R-:W-:Y:S01]  /*19eb0*/  MOV R28, 0x3 ;  /* 0x00000003001c7802 */ /* 0x000fe20000000f00 */
[----:B------:R-:W-:Y:S01]  /*19ec0*/  IMAD.MOV.U32 R0, RZ, RZ, R12 ;  /* 0x000000ffff007224 */ /* 0x000fe200078e000c */
[----:B------:R-:W-:-:S02]  /*19ed0*/  MOV R3, 0x181f ;  /* 0x0000181f00037802 */ /* 0x000fc40000000f00 */
[----:B------:R-:W-:Y:S02]  /*19ee0*/  MOV R2, 0x19f00 ;  /* 0x00019f0000027802 */ /* 0x000fe40000000f00 */
[----:B------:R-:W-:Y:S05]  /*19ef0*/  CALL.REL.NOINC `($__internal_5_$__cuda_sm70_shflsync_idx_p) ;  /* 0x000006a000007944 */ /* 0x000fea0003c00000 */
[----:B------:R-:W-:Y:S05]  /*19f00*/  BRA `(.L_x_369) ;  /* 0xffffdc3000007947 */ /* 0x000fea000383ffff */
.L_x_318:
[----:B------:R-:W-:Y:S01]  /*19f10*/  IMAD.MOV.U32 R0, RZ, RZ, R29 ;  /* 0x000000ffff007224 */ /* 0x000fe200078e001d */
[----:B------:R-:W-:Y:S01]  /*19f20*/  MOV R28, RZ ;  /* 0x000000ff001c7202 */ /* 0x000fe20000000f00 */
[----:B------:R-:W-:Y:S01]  /*19f30*/  IMAD.MOV.U32 R3, RZ, RZ, 0x1f ;  /* 0x0000001fff037424 */ /* 0x000fe200078e00ff */
[----:B------:R-:W-:Y:S02]  /*19f40*/  MOV R2, 0x19f60 ;  /* 0x00019f6000027802 */ /* 0x000fe40000000f00 */
[----:B---34-:R-:W-:Y:S05]  /*19f50*/  CALL.REL.NOINC `($__internal_5_$__cuda_sm70_shflsync_idx_p) ;  /* 0x0000064000007944 */ /* 0x018fea0003c00000 */
[----:B------:R-:W-:Y:S01]  /*19f60*/  MOV R9, R0 ;  /* 0x0000000000097202 */ /* 0x000fe20000000f00 */
[----:B------:R-:W-:Y:S05]  /*19f70*/  BRA `(.L_x_370) ;  /* 0xffffdd8000007947 */ /* 0x000fea000383ffff */
.L_x_319:
[----:B------:R-:W-:Y:S01]  /*19f80*/  IMAD.MOV.U32 R0, RZ, RZ, R29 ;  /* 0x000000ffff007224 */ /* 0x000fe200078e001d */
[----:B------:R-:W-:Y:S01]  /*19f90*/  MOV R28, 0x1 ;  /* 0x00000001001c7802 */ /* 0x000fe20000000f00 */
[----:B------:R-:W-:Y:S01]  /*19fa0*/  IMAD.MOV.U32 R3, RZ, RZ, 0x1f ;  /* 0x0000001fff037424 */ /* 0x000fe200078e00ff */
[----:B------:R-:W-:Y:S02]  /*19fb0*/  MOV R2, 0x19fd0 ;  /* 0x00019fd000027802 */ /* 0x000fe40000000f00 */
[----:B-1234-:R-:W-:Y:S05]  /*19fc0*/  CALL.REL.NOINC `($__internal_5_$__cuda_sm70_shflsync_idx_p) ;  /* 0x000005d000007944 */ /* 0x01efea0003c00000 */
[----:B------:R-:W-:Y:S01]  /*19fd0*/  MOV R6, R0 ;  /* 0x0000000000067202 */ /* 0x000fe20000000f00 */
[----:B------:R-:W-:Y:S05]  /*19fe0*/  BRA `(.L_x_371) ;  /* 0xffffdd3000007947 */ /* 0x000fea000383ffff */
.L_x_320:
[----:B------:R-:W-:Y:S02]  /*19ff0*/  MOV R3, 0x1 ;  /* 0x0000000100037802 */ /* 0x000fe40000000f00 */
[----:B------:R-:W-:-:S02]  /*1a000*/  MOV R2, 0x1a020 ;  /* 0x0001a02000027802 */ /* 0x000fc40000000f00 */
[----:B-123--:R-:W-:Y:S05]  /*1a010*/  CALL.REL.NOINC `($__internal_6_$__cuda_sm70_shflsync_up_p) ;  /* 0x000005d000007944 */ /* 0x00efea0003c00000 */
[----:B------:R-:W-:Y:S05]  /*1a020*/  BRA `(.L_x_372) ;  /* 0xffffde1000007947 */ /* 0x000fea000383ffff */
.L_x_321:
[----:B------:R-:W-:Y:S02]  /*1a030*/  MOV R3, 0x2 ;  /* 0x0000000200037802 */ /* 0x000fe40000000f00 */
[----:B------:R-:W-:-:S02]  /*1a040*/  MOV R2, 0x1a060 ;  /* 0x0001a06000027802 */ /* 0x000fc40000000f00 */
[----:B-12---:R-:W-:Y:S05]  /*1a050*/  CALL.REL.NOINC `($__internal_6_$__cuda_sm70_shflsync_up_p) ;  /* 0x0000059000007944 */ /* 0x006fea0003c00000 */
[----:B------:R-:W-:Y:S02]  /*1a060*/  SEL R3, R4, RZ, P1 ;  /* 0x000000ff04037207 */ /* 0x000fe40000800000 */
[----:B------:R-:W-:-:S03]  /*1a070*/  MOV R2, 0x1a0b0 ;  /* 0x0001a0b000027802 */ /* 0x000fc60000000f00 */
[----:B------:R-:W-:Y:S02]  /*1a080*/  IMAD.IADD R0, R0, 0x1, R3 ;  /* 0x0000000100007824 */ /* 0x000fe400078e0203 */
[----:B------:R-:W-:Y:S02]  /*1a090*/  IMAD.MOV.U32 R3, RZ, RZ, 0x4 ;  /* 0x00000004ff037424 */ /* 0x000fe400078e00ff */
        /* <DEDUP_REMOVED lines=19> */
.L_x_325:
[----:B------:R-:W-:Y:S02]  /*1a1d0*/  MOV R3, 0x1 ;  /* 0x0000000100037802 */ /* 0x000fe40000000f00 */
[----:B------:R-:W-:Y:S02]  /*1a1e0*/  MOV R2, 0x1a200 ;  /* 0x0001a20000027802 */ /* 0x000fe40000000f00 */
[----:B------:R-:W-:Y:S05]  /*1a1f0*/  CALL.REL.NOINC `($__internal_6_$__cuda_sm70_shflsync_up_p) ;  /* 0x000003f000007944 */ /* 0x000fea0003c00000 */
[----:B------:R-:W-:Y:S01]  /*1a200*/  MOV R2, R4 ;  /* 0x0000000400027202 */ /* 0x000fe20000000f00 */
[----:B------:R-:W-:Y:S05]  /*1a210*/  BRA `(.L_x_374) ;  /* 0xffffde8000007947 */ /* 0x000fea000383ffff */
.L_x_326:
[----:B------:R-:W-:Y:S02]  /*1a220*/  MOV R3, 0x2 ;  /* 0x0000000200037802 */ /* 0x000fe40000000f00 */
[----:B------:R-:W-:Y:S02]  /*1a230*/  MOV R2, 0x1a250 ;  /* 0x0001a25000027802 */ /* 0x000fe40000000f00 */
        /* <DEDUP_REMOVED lines=24> */
.L_x_328:
[----:B------:R-:W-:Y:S02]  /*1a3c0*/  SEL R0, RZ, 0x1, P0 ;  /* 0x00000001ff007807 */ /* 0x000fe40000000000 */
[----:B------:R-:W-:Y:S02]  /*1a3d0*/  MOV R2, 0x1a3f0 ;  /* 0x0001a3f000027802 */ /* 0x000fe40000000f00 */
[----:B---3--:R-:W-:Y:S05]  /*1a3e0*/  CALL.REL.NOINC `($__internal_7_$__cuda_sm70_votesync_ballot) ;  /* 0x0000026000007944 */ /* 0x008fea0003c00000 */
[----:B------:R-:W-:Y:S01]  /*1a3f0*/  MOV R10, R0 ;  /* 0x00000000000a7202 */ /* 0x000fe20000000f00 */
[----:B------:R-:W-:Y:S05]  /*1a400*/  BRA `(.L_x_376) ;  /* 0xffffde2000007947 */ /* 0x000fea000383ffff */
.L_x_329:
[----:B------:R-:W-:Y:S01]  /*1a410*/  IMAD.MOV.U32 R0, RZ, RZ, R7 ;  /* 0x000000ffff007224 */ /* 0x000fe200078e0007 */
[----:B--2---:R-:W-:Y:S01]  /*1a420*/  MOV R28, R6 ;  /* 0x00000006001c7202 */ /* 0x004fe20000000f00 */
[----:B------:R-:W-:Y:S01]  /*1a430*/  IMAD.MOV.U32 R3, RZ, RZ, 0x1f ;  /* 0x0000001fff037424 */ /* 0x000fe200078e00ff */
[----:B------:R-:W-:Y:S02]  /*1a440*/  MOV R2, 0x1a460 ;  /* 0x0001a46000027802 */ /* 0x000fe40000000f00 */
[----:B-1-3--:R-:W-:Y:S05]  /*1a450*/  CALL.REL.NOINC `($__internal_5_$__cuda_sm70_shflsync_idx_p) ;  /* 0x0000014000007944 */ /* 0x00afea0003c00000 */
[----:B------:R-:W-:Y:S01]  /*1a460*/  IMAD.MOV.U32 R7, RZ, RZ, R0 ;  /* 0x000000ffff077224 */ /* 0x000fe200078e0000 */
[----:B------:R-:W-:Y:S01]  /*1a470*/  MOV R28, R6 ;  /* 0x00000006001c7202 */ /* 0x000fe20000000f00 */
[----:B------:R-:W-:Y:S01]  /*1a480*/  IMAD.MOV.U32 R0, RZ, RZ, R8 ;  /* 0x000000ffff007224 */ /* 0x000fe200078e0008 */
[----:B------:R-:W-:Y:S02]  /*1a490*/  MOV R3, 0x1f ;  /* 0x0000001f00037802 */ /* 0x000fe40000000f00 */
[----:B------:R-:W-:-:S02]  /*1a4a0*/  MOV R2, 0x1a4c0 ;  /* 0x0001a4c000027802 */ /* 0x000fc40000000f00 */
[----:B------:R-:W-:Y:S05]  /*1a4b0*/  CALL.REL.NOINC `($__internal_5_$__cuda_sm70_shflsync_idx_p) ;  /* 0x000000e000007944 */ /* 0x000fea0003c00000 */
[----:B------:R-:W-:Y:S01]  /*1a4c0*/  MOV R5, R0 ;  /* 0x0000000000057202 */ /* 0x000fe20000000f00 */
[----:B------:R-:W-:Y:S05]  /*1a4d0*/  BRA `(.L_x_377) ;  /* 0xffffdd9000007947 */ /* 0x000fea000383ffff */
.L_x_332:
[----:B------:R-:W-:Y:S01]  /*1a4e0*/  IMAD.MOV.U32 R0, RZ, RZ, R4 ;  /* 0x000000ffff007224 */ /* 0x000fe200078e0004 */
[----:B------:R-:W-:-:S02]  /*1a4f0*/  MOV R3, 0x1f ;  /* 0x0000001f00037802 */ /* 0x000fc40000000f00 */
[----:B------:R-:W-:Y:S02]  /*1a500*/  MOV R2, 0x1a520 ;  /* 0x0001a52000027802 */ /* 0x000fe40000000f00 */
[----:B-1234-:R-:W-:Y:S05]  /*1a510*/  CALL.REL.NOINC `($__internal_5_$__cuda_sm70_shflsync_idx_p) ;  /* 0x0000008000007944 */ /* 0x01efea0003c00000 */
[----:B------:R-:W-:Y:S01]  /*1a520*/  MOV R13, R0 ;  /* 0x00000000000d7202 */ /* 0x000fe20000000f00 */
[----:B------:R-:W-:Y:S05]  /*1a530*/  BRA `(.L_x_331) ;  /* 0xffffdd9000007947 */ /* 0x000fea000383ffff */
        .weak           $__internal_4_$__cuda_sm70_shflsync_bfly_p
        .type           $__internal_4_$__cuda_sm70_shflsync_bfly_p,@function
        .size           $__internal_4_$__cuda_sm70_shflsync_bfly_p,($__internal_5_$__cuda_sm70_shflsync_idx_p - $__internal_4_$__cuda_sm70_shflsync_bfly_p)
$__internal_4_$__cuda_sm70_shflsync_bfly_p:
[----:B------:R-:W-:Y:S02]  /*1a540*/  MOV R27, 0xffffffff ;  /* 0xffffffff001b7802 */ /* 0x000fe40000000f00 */
[----:B------:R-:W-:Y:S02]  /*1a550*/  MOV R3, 0x1f ;  /* 0x0000001f00037802 */ /* 0x000fe40000000f00 */
[----:B------:R-:W-:Y:S04]  /*1a560*/  WARPSYNC R27 ;  /* 0x0000001b00007348 */ /* 0x000fe80003800000 */
[----:B------:R1:W2:Y:S02]  /*1a570*/  SHFL.BFLY PT, R0, R4, R0, R3 ;  /* 0x0c00000004007389 */ /* 0x0002a400000e0003 */
[----:B-1----:R-:W-:-:S04]  /*1a580*/  MOV R3, 0x0 ;  /* 0x0000000000037802 */ /* 0x002fc80000000f00 */
[----:B--2---:R-:W-:Y:S05]  /*1a590*/  RET.REL.NODEC R2 `(_ZN7cutlass13device_kernelIN5flash19enable_sm80_to_sm89INS1_16FlashAttnFwdSm80INS1_25CollectiveMainloopFwdSm80ILi8ELi1ELb0EN4cute5tupleIJNS5_1CILi128EEENS7_ILi64EEENS7_ILi192EEEEEELi192ENS_10bfloat16_tEfNS_4arch4Sm80ELb0ELb0ELb1ELb1ELb1ELb1ELb1ELb1EEENS1_21CollectiveEpilogueFwdINS6_IJS8_SA_S9_EEENS6_IJNS7_ILi1EEESI_SI_EEESC_SE_Li256ELb1ELb1ELb1ELb0EEENS1_36VarlenDynamicPersistentTileSchedulerILi128ELi64ELi256ELi256ELb1ELb1ELb0ELb0ELb1ELb1EEEEEEEEEvNT_6ParamsE) ;  /* 0xfffe5a6002007950 */ /* 0x004fea0003c3ffff */
        .weak           $__internal_5_$__cuda_sm70_shflsync_idx_p
        .type           $__internal_5_$__cuda_sm70_shflsync_idx_p,@function
        .size           $__internal_5_$__cuda_sm70_shflsync_idx_p,($__internal_6_$__cuda_sm70_shflsync_up_p - $__internal_5_$__cuda_sm70_shflsync_idx_p)
$__internal_5_$__cuda_sm70_shflsync_idx_p:
[----:B------:R-:W-:-:S04]  /*1a5a0*/  MOV R193, 0xffffffff ;  /* 0xffffffff00c17802 */ /* 0x000fc80000000f00 */
[----:B------:R-:W-:Y:S04]  /*1a5b0*/  WARPSYNC R193 ;  /* 0x000000c100007348 */ /* 0x000fe80003800000 */
[----:B------:R1:W2:Y:S02]  /*1a5c0*/  SHFL.IDX PT, R0, R0, R28, R3 ;  /* 0x0000001c00007389 */ /* 0x0002a400000e0003 */
[----:B-1----:R-:W-:-:S04]  /*1a5d0*/  MOV R3, 0x0 ;  /* 0x0000000000037802 */ /* 0x002fc80000000f00 */
[----:B--2---:R-:W-:Y:S05]  /*1a5e0*/  RET.REL.NODEC R2 `(_ZN7cutlass13device_kernelIN5flash19enable_sm80_to_sm89INS1_16FlashAttnFwdSm80INS1_25CollectiveMainloopFwdSm80ILi8ELi1ELb0EN4cute5tupleIJNS5_1CILi128EEENS7_ILi64EEENS7_ILi192EEEEEELi192ENS_10bfloat16_tEfNS_4arch4Sm80ELb0ELb0ELb1ELb1ELb1ELb1ELb1ELb1EEENS1_21CollectiveEpilogueFwdINS6_IJS8_SA_S9_EEENS6_IJNS7_ILi1EEESI_SI_EEESC_SE_Li256ELb1ELb1ELb1ELb0EEENS1_36VarlenDynamicPersistentTileSchedulerILi128ELi64ELi256ELi256ELb1ELb1ELb0ELb0ELb1ELb1EEEEEEEEEvNT_6ParamsE) ;  /* 0xfffe5a1002007950 */ /* 0x004fea0003c3ffff */
        .weak           $__internal_6_$__cuda_sm70_shflsync_up_p
        .type           $__internal_6_$__cuda_sm70_shflsync_up_p,@function
        .size           $__internal_6_$__cuda_sm70_shflsync_up_p,($__internal_7_$__cuda_sm70_votesync_ballot - $__internal_6_$__cuda_sm70_shflsync_up_p)
$__internal_6_$__cuda_sm70_shflsync_up_p:
[----:B------:R-:W-:Y:S02]  /*1a5f0*/  MOV R4, RZ ;  /* 0x000000ff00047202 */ /* 0x000fe40000000f00 */
[----:B------:R-:W-:-:S04]  /*1a600*/  MOV R10, 0xffffffff ;  /* 0xffffffff000a7802 */ /* 0x000fc80000000f00 */
[----:B------:R-:W-:Y:S04]  /*1a610*/  WARPSYNC R10 ;  /* 0x0000000a00007348 */ /* 0x000fe80003800000 */
[----:B------:R1:W2:Y:S02]  /*1a620*/  SHFL.UP PT, R4, R0, R3, R4 ;  /* 0x0400000300047389 */ /* 0x0002a400000e0004 */
[----:B-1----:R-:W-:-:S04]  /*1a630*/  MOV R3, 0x0 ;  /* 0x0000000000037802 */ /* 0x002fc80000000f00 */
[----:B--2---:R-:W-:Y:S05]  /*1a640*/  RET.REL.NODEC R2 `(_ZN7cutlass13device_kernelIN5flash19enable_sm80_to_sm89INS1_16FlashAttnFwdSm80INS1_25CollectiveMainloopFwdSm80ILi8ELi1ELb0EN4cute5tupleIJNS5_1CILi128EEENS7_ILi64EEENS7_ILi192EEEEEELi192ENS_10bfloat16_tEfNS_4arch4Sm80ELb0ELb0ELb1ELb1ELb1ELb1ELb1ELb1EEENS1_21CollectiveEpilogueFwdINS6_IJS8_SA_S9_EEENS6_IJNS7_ILi1EEESI_SI_EEESC_SE_Li256ELb1ELb1ELb1ELb0EEENS1_36VarlenDynamicPersistentTileSchedulerILi128ELi64ELi256ELi256ELb1ELb1ELb0ELb0ELb1ELb1EEEEEEEEEvNT_6ParamsE) ;  /* 0xfffe59b002007950 */ /* 0x004fea0003c3ffff */
        .weak           $__internal_7_$__cuda_sm70_votesync_ballot
        .type           $__internal_7_$__cuda_sm70_votesync_ballot,@function
        .size           $__internal_7_$__cuda_sm70_votesync_ballot,(.L_x_6216 - $__internal_7_$__cuda_sm70_votesync_ballot)
$__internal_7_$__cuda_sm70_votesync_ballot:
[----:B------:R-:W-:Y:S01]  /*1a650*/  ISETP.NE.U32.AND P0, PT, R0, 0x1, PT ;  /* 0x000000010000780c */ /* 0x000fe20003f05070 */
[----:B------:R-:W-:-:S04]  /*1a660*/  IMAD.MOV.U32 R3, RZ, RZ, -0x1 ;  /* 0xffffffffff037424 */ /* 0x000fc800078e00ff */
[----:B------:R-:W-:Y:S08]  /*1a670*/  WARPSYNC R3 ;  /* 0x0000000300007348 */ /* 0x000ff00003800000 */
[----:B------:R-:W-:-:S04]  /*1a680*/  VOTE.ANY R0, PT, !P0 ;  /* 0x0000000000007806 */ /* 0x000fc800040e0100 */
[----:B------:R-:W-:Y:S01]  /*1a690*/  LOP3.LUT R0, R0, R3, RZ, 0xc0, !PT ;  /* 0x0000000300007212 */ /* 0x000fe200078ec0ff */
[----:B------:R-:W-:-:S04]  /*1a6a0*/  IMAD.MOV.U32 R3, RZ, RZ, 0x0 ;  /* 0x00000000ff037424 */ /* 0x000fc800078e00ff */
[----:B------:R-:W-:Y:S05]  /*1a6b0*/  RET.REL.NODEC R2 `(_ZN7cutlass13device_kernelIN5flash19enable_sm80_to_sm89INS1_16FlashAttnFwdSm80INS1_25CollectiveMainloopFwdSm80ILi8ELi1ELb0EN4cute5tupleIJNS5_1CILi128EEENS7_ILi64EEENS7_ILi192EEEEEELi192ENS_10bfloat16_tEfNS_4arch4Sm80ELb0ELb0ELb1ELb1ELb1ELb1ELb1ELb1EEENS1_21CollectiveEpilogueFwdINS6_IJS8_SA_S9_EEENS6_IJNS7_ILi1EEESI_SI_EEESC_SE_Li256ELb1ELb1ELb1ELb0EEENS1_36VarlenDynamicPersistentTileSchedulerILi128ELi64ELi256ELi256ELb1ELb1ELb0ELb0ELb1ELb1EEEEEEEEEvNT_6ParamsE) ;  /* 0xfffe594002007950 */ /* 0x000fea0003c3ffff */
.L_x_378:
        /* <DEDUP_REMOVED lines=12> */
.L_x_6216:


//--------------------- .text._ZN7cutlass13device_kernelIN5flash19enable_sm80_to_sm89INS1_16FlashAttnFwdSm80INS1_25CollectiveMainloopFwdSm80ILi8ELi1ELb0EN4cute5tupleIJNS5_1CILi128EEENS7_ILi64EEENS7_ILi192EEEEEELi192ENS_10bfloat16_tEfNS_4arch4Sm80ELb0ELb1ELb1ELb0ELb1ELb0ELb1ELb1EEENS1_21CollectiveEpilogueFwdINS6_IJS8_SA_S9_EEENS6_IJNS7_ILi1EEESI_SI_EEESC_SE_Li256ELb0ELb1ELb1ELb0EEENS1_19SingleTileSchedulerILb0ELb1ELb1ELi128EEEEEEEEEvNT_6ParamsE --------------------------
	.section	.text._ZN7cutlass13device_kernelIN5flash19enable_sm80_to_sm89INS1_16FlashAttnFwdSm80INS1_25CollectiveMainloopFwdSm80ILi8ELi1ELb0EN4cute5tupleIJNS5_1CILi128EEENS7_ILi64EEENS7_ILi192EEEEEELi192ENS_10bfloat16_tEfNS_4arch4Sm80ELb0ELb1ELb1ELb0ELb1ELb0ELb1ELb1EEENS1_21CollectiveEpilogueFwdINS6_IJS8_SA_S9_EEENS6_IJNS7_ILi1EEESI_SI_EEESC_SE_Li256ELb0ELb1ELb1ELb0EEENS1_19SingleTileSchedulerILb0ELb1ELb1ELi128EEEEEEEEEvNT_6ParamsE,"ax",@progbits
	.sectioninfo	@"SHI_REGISTERS=255"
	.align	128
.text._ZN7cutlass13device_kernelIN5flash19enable_sm80_to_sm89INS1_16FlashAttnFwdSm80INS1_25CollectiveMainloopFwdSm80ILi8ELi1ELb0EN4cute5tupleIJNS5_1CILi128EEENS7_ILi64EEENS7_ILi192EEEEEELi192ENS_10bfloat16_tEfNS_4arch4Sm80ELb0ELb1ELb1ELb0ELb1ELb0ELb1ELb1EEENS1_21CollectiveEpilogueFwdINS6_IJS8_SA_S9_EEENS6_IJNS7_ILi1EEESI_SI_EEESC_SE_Li256ELb0ELb1ELb1ELb0EEENS1_19SingleTileSchedulerILb0ELb1ELb1ELi128EEEEEEEEEvNT_6ParamsE:
        .type           _ZN7cutlass13device_kernelIN5flash19enable_sm80_to_sm89INS1_16FlashAttnFwdSm80INS1_25CollectiveMainloopFwdSm80ILi8ELi1ELb0EN4cute5tupleIJNS5_1CILi128EEENS7_ILi64EEENS7_ILi192EEEEEELi192ENS_10bfloat16_tEfNS_4arch4Sm80ELb0ELb1ELb1ELb0ELb1ELb0ELb1ELb1EEENS1_21CollectiveEpilogueFwdINS6_IJS8_SA_S9_EEENS6_IJNS7_ILi1EEESI_SI_EEESC_SE_Li256ELb0ELb1ELb1ELb0EEENS1_19SingleTileSchedulerILb0ELb1ELb1ELi128EEEEEEEEEvNT_6ParamsE,@function
        .size           _ZN7cutlass13device_kernelIN5flash19enable_sm80_to_sm89INS1_16FlashAttnFwdSm80INS1_25CollectiveMainloopFwdSm80ILi8ELi1ELb0EN4cute5tupleIJNS5_1CILi128EEENS7_ILi64EEENS7_ILi192EEEEEELi192ENS_10bfloat16_tEfNS_4arch4Sm80ELb0ELb1ELb1ELb0ELb1ELb0ELb1ELb1EEENS1_21CollectiveEpilogueFwdINS6_IJS8_SA_S9_EEENS6_IJNS7_ILi1EEESI_SI_EEESC_SE_Li256ELb0ELb1ELb1ELb0EEENS1_19SingleTileSchedulerILb0ELb1ELb1ELi128EEEEEEEEEvNT_6ParamsE,(.L_x_6221 - _ZN7cutlass13device_kernelIN5flash19enable_sm80_to_sm89INS1_16FlashAttnFwdSm80INS1_25CollectiveMainloopFwdSm80ILi8ELi1ELb0EN4cute5tupleIJNS5_1CILi128EEENS7_ILi64EEENS7_ILi192EEEEEELi192ENS_10bfloat16_tEfNS_4arch4Sm80ELb0ELb1ELb1ELb0ELb1ELb0ELb1ELb1EEENS1_21CollectiveEpilogueFwdINS6_IJS8_SA_S9_EEENS6_IJNS7_ILi1EEESI_SI_EEESC_SE_Li256ELb0ELb1ELb1ELb0EEENS1_19SingleTileSchedulerILb0ELb1ELb1ELi128EEEEEEEEEvNT_6ParamsE)
        .other          _ZN7cutlass13device_kernelIN5flash19enable_sm80_to_sm89INS1_16FlashAttnFwdSm80INS1_25CollectiveMainloopFwdSm80ILi8ELi1ELb0EN4cute5tupleIJNS5_1CILi128EEENS7_ILi64EEENS7_ILi192EEEEEELi192ENS_10bfloat16_tEfNS_4arch4Sm80ELb0ELb1ELb1ELb0ELb1ELb0ELb1ELb1EEENS1_21CollectiveEpilogueFwdINS6_IJS8_SA_S9_EEENS6_IJNS7_ILi1EEESI_SI_EEESC_SE_Li256ELb0ELb1ELb1ELb0EEENS1_19SingleTileSchedulerILb0ELb1ELb1ELi128EEEEEEEEEvNT_6ParamsE,@"STO_CUDA_ENTRY STV_DEFAULT"
_ZN7cutlass13device_kernelIN5flash19enable_sm80_to_sm89INS1_16FlashAttnFwdSm80INS1_25CollectiveMainloopFwdSm80ILi8ELi1ELb0EN4cute5tupleIJNS5_1CILi128EEENS7_ILi64EEENS7_ILi192EEEEEELi192ENS_10bfloat16_tEfNS_4arch4Sm80ELb0ELb1ELb1ELb0ELb1ELb0ELb1ELb1EEENS1_21CollectiveEpilogueFwdINS6_IJS8_SA_S9_EEENS6_IJNS7_ILi1EEESI_SI_EEESC_SE_Li256ELb0ELb1ELb1ELb0EEENS1_19SingleTileSchedulerILb0ELb1ELb1ELi128EEEEEEEEEvNT_6ParamsE:
        /* <DEDUP_REMOVED lines=17> */
.L_x_379:
[----:B------:R-:W-:Y:S02]  /*0110*/  ULDC.64 UR4, c[0x0][0x550] ;  /* 0x0001540000047ab9 */ /* 0x000fe40000000a00 */
[----:B------:R-:W-:Y:S02]  /*0120*/  UISETP.NE.AND UP0, UPT, UR4, 0x1, UPT ;  /* 0x000000010400788c */ /* 0x000fe4000bf05270 */
[----:B------:R-:W-:-:S02]  /*0130*/  UIMAD.WIDE.U32 UR8, UR7, UR5, URZ ;  /* 0x00000005070872a5 */ /* 0x000fc4000f8e003f */
[----:B------:R-:W-:Y:S02]  /*0140*/  ULDC UR4, c[0x0][0x558] ;  /* 0x0001560000047ab9 */ /* 0x000fe40000000800 */
[----:B------:R-:W-:-:S05]  /*0150*/  UMOV UR13, UR7 ;  /* 0x00000007000d7c82 */ /* 0x000fca0008000000 */
[----:B------:R-:W-:-:S03]  /*0160*/  @UP0 USHF.R.U32.HI UR13, URZ, UR4, UR9 ;  /* 0x000000043f0d0299 */ /* 0x000fc60008011609 */
.L_x_380:
        /* <DEDUP_REMOVED lines=16> */
[----:B------:R-:W1:Y:S01]  /*0270*/  S2UR UR24, SR_CTAID.X ;  /* 0x00000000001879c3 */ /* 0x000e620000002500 */
[----:B------:R-:W-:Y:S02]  /*0280*/  ULDC UR4, c[0x0][0x2c4] ;  /* 0x0000b10000047ab9 */ /* 0x000fe40000000800 */
[----:B------:R-:W-:Y:S02]  /*0290*/  UISETP.NE.AND UP1, UPT, UR4, 0x1, UPT ;  /* 0x000000010400788c */ /* 0x000fe4000bf25270 */
[----:B------:R-:W-:Y:S02]  /*02a0*/  UMOV UR12, URZ ;  /* 0x0000003f000c7c82 */ /* 0x000fe40008000000 */
[----:B------:R-:W-:Y:S02]  /*02b0*/  ULDC.64 UR4, c[0x0][0x2c8] ;  /* 0x0000b20000047ab9 */ /* 0x000fe40000000a00 */
[----:B-1----:R-:W-:-:S05]  /*02c0*/  USHF.L.U32 UR24, UR24, 0x7, URZ ;  /* 0x0000000718187899 */ /* 0x002fca000800063f */
[----:B------:R-:W-:Y:S02]  /*02d0*/  @UP1 UIADD3 UR10, UR24, 0x7f, URZ ;  /* 0x0000007f180a1890 */ /* 0x000fe4000fffe03f */
[----:B------:R-:W-:Y:S02]  /*02e0*/  UIADD3 UR8, UR24, 0x7f, URZ ;  /* 0x0000007f18087890 */ /* 0x000fe4000fffe03f */
[----:B------:R-:W-:-:S03]  /*02f0*/  UIMAD.WIDE.U32 UR10, UR10, UR4, URZ ;  /* 0x000000040a0a72a5 */ /* 0x000fc6000f8e003f */
[----:B------:R-:W-:-:S04]  /*0300*/  ULDC UR4, c[0x0][0x2ac] ;  /* 0x0000ab0000047ab9 */ /* 0x000fc80000000800 */
[----:B------:R-:W-:Y:S02]  /*0310*/  @UP1 UMOV UR9, UR11 ;  /* 0x0000000b00091c82 */ /* 0x000fe40008000000 */
[----:B------:R-:W-:Y:S02]  /*0320*/  ULDC UR10, c[0x0][0x1d0] ;  /* 0x00007400000a7ab9 */ /* 0x000fe40000000800 */
[----:B------:R-:W-:Y:S02]  /*0330*/  @UP1 USHF.R.U32.HI UR8, URZ, UR5, UR9 ;  /* 0x000000053f081299 */ /* 0x000fe40008011609 */
[----:B------:R-:W-:Y:S02]  /*0340*/  UIMAD UR10, UR4, UR10, URZ ;  /* 0x0000000a040a72a4 */ /* 0x000fe4000f8e023f */
[----:B------:R-:W-:Y:S02]  /*0350*/  UMOV UR9, 0x1 ;  /* 0x0000000100097882 */ /* 0x000fe40000000000 */
[----:B------:R-:W-:-:S02]  /*0360*/  ULDC.64 UR4, c[0x0][0x328] ;  /* 0x0000ca0000047ab9 */ /* 0x000fc40000000a00 */
[----:B------:R-:W-:Y:S02]  /*0370*/  UISETP.LE.AND UP0, UPT, UR9, UR5, UPT ;  /* 0x000000050900728c */ /* 0x000fe4000bf03270 */
[----:B------:R-:W-:Y:S02]  /*0380*/  ULDC UR11, c[0x0][0x168] ;  /* 0x00005a00000b7ab9 */ /* 0x000fe40000000800 */
[----:B------:R-:W-:-:S04]  /*0390*/  UIADD3 UR11, UR10, -UR11, UR9 ;  /* 0x8000000b0a0b7290 */ /* 0x000fc8000fffe009 */
[----:B------:R-:W-:-:S04]  /*03a0*/  UIADD3 UR5, UR11, UR8, URZ ;  /* 0x000000080b057290 */ /* 0x000fc8000fffe03f */
[----:B------:R-:W-:Y:S01]  /*03b0*/  UIADD3 UR8, UR5, UR4, URZ ;  /* 0x0000000405087290 */ /* 0x000fe2000fffe03f */
[----:B--2---:R1:W2:Y:S01]  /*03c0*/  @P0 R2UR UR12, R2 ;  /* 0x00000000020c03c2 */ /* 0x0042a200000e0000 */
[----:B------:R-:W-:-:S13]  /*03d0*/  PLOP3.LUT P0, PT, PT, PT, UP0, 0x40, 0x0 ;  /* 0x000000000000781c */ /* 0x000fda0003f0e808 */
[----:B------:R-:W-:Y:S05]  /*03e0*/  @P0 BRA `(.L_x_381) ;  /* 0x0000016000000947 */ /* 0x000fea0003800000 */
[----:B------:R-:W-:Y:S01]  /*03f0*/  ISETP.LT.AND P0, PT, RZ, UR5, PT ;  /* 0x00000005ff007c0c */ /* 0x000fe2000bf01270 */
[----:B------:R-:W-:-:S12]  /*0400*/  UIADD3 UR11, UR5, -0x1, URZ ;  /* 0xffffffff050b7890 */ /* 0x000fd8000fffe03f */
[----:B------:R-:W-:Y:S05]  /*0410*/  @P0 BRA `(.L_x_382) ;  /* 0x0000009000000947 */ /* 0x000fea0003800000 */
[----:B------:R-:W-:Y:S02]  /*0420*/  ULDC UR4, c[0x0][0x32c] ;  /* 0x0000cb0000047ab9 */ /* 0x000fe40000000800 */
[----:B------:R-:W-:Y:S02]  /*0430*/  UISETP.NE.AND UP2, UPT, UR9, UR4, UPT ;  /* 0x000000040900728c */ /* 0x000fe4000bf45270 */
[----:B------:R-:W-:-:S03]  /*0440*/  UIADD3 UR11, -UR5, URZ, URZ ;  /* 0x0000003f050b7290 */ /* 0x000fc6000fffe13f */
[----:B------:R-:W-:Y:S02]  /*0450*/  ULDC.64 UR4, c[0x0][0x330] ;  /* 0x0000cc0000047ab9 */ /* 0x000fe40000000a00 */
[----:B------:R-:W-:-:S07]  /*0460*/  UIMAD.WIDE.U32 UR14, UR11, UR4, URZ ;  /* 0x000000040b0e72a5 */ /* 0x000fce000f8e003f */
[----:B------:R-:W-:Y:S02]  /*0470*/  @UP2 UMOV UR9, UR15 ;  /* 0x0000000f00092c82 */ /* 0x000fe40008000000 */
[----:B------:R-:W-:-:S04]  /*0480*/  @UP2 USHF.R.U32.HI UR11, URZ, UR5, UR9 ;  /* 0x000000053f0b2299 */ /* 0x000fc80008011609 */
[----:B------:R-:W-:Y:S01]  /*0490*/  ULOP3.LUT UR11, URZ, UR11, URZ, 0x33, !UPT ;  /* 0x0000000b3f0b7292 */ /* 0x000fe2000f8e333f */
[----:B------:R-:W-:Y:S05]  /*04a0*/  BRA `(.L_x_383) ;  /* 0x0000006000007947 */ /* 0x000fea0003800000 */
.L_x_382:
[----:B------:R-:W-:Y:S02]  /*04b0*/  ULDC UR4, c[0x0][0x32c] ;  /* 0x0000cb0000047ab9 */ /* 0x000fe40000000800 */
[----:B------:R-:W-:-:S03]  /*04c0*/  UISETP.NE.AND UP2, UPT, UR9, UR4, UPT ;  /* 0x000000040900728c */ /* 0x000fc6000bf45270 */
[----:B------:R-:W-:Y:S02]  /*04d0*/  ULDC.64 UR4, c[0x0][0x330] ;  /* 0x0000cc0000047ab9 */ /* 0x000fe40000000a00 */
[----:B------:R-:W-:-:S07]  /*04e0*/  UIMAD.WIDE.U32 UR14, UR11, UR4, URZ ;  /* 0x000000040b0e72a5 */ /* 0x000fce000f8e003f */
[----:B------:R-:W-:Y:S02]  /*04f0*/  @UP2 UMOV UR9, UR15 ;  /* 0x0000000f00092c82 */ /* 0x000fe40008000000 */
[----:B------:R-:W-:Y:S02]  /*0500*/  @UP2 USHF.R.U32.HI UR11, URZ, UR5, UR9 ;  /* 0x000000053f0b2299 */ /* 0x000fe40008011609 */
.L_x_383:
[----:B------:R-:W-:Y:S02]  /*0510*/  ULDC UR4, c[0x0][0x32c] ;  /* 0x0000cb0000047ab9 */ /* 0x000fe40000000800 */
[----:B------:R-:W-:-:S04]  /*0520*/  UIMAD UR4, UR11, UR4, UR4 ;  /* 0x000000040b0472a4 */ /* 0x000fc8000f8e0204 */
[----:B------:R-:W-:-:S04]  /*0530*/  UISETP.LT.AND UP2, UPT, UR8, UR4, UPT ;  /* 0x000000040800728c */ /* 0x000fc8000bf41270 */
[----:B------:R-:W-:Y:S02]  /*0540*/  USEL UR8, UR8, UR4, UP2 ;  /* 0x0000000408087287 */ /* 0x000fe40009000000 */
.L_x_381:
[----:B------:R-:W-:Y:S01]  /*0550*/  UIADD3 UR9, UR10, 0x3f, URZ ;  /* 0x0000003f0a097890 */ /* 0x000fe2000fffe03f */
[----:B------:R-:W-:Y:S01]  /*0560*/  PLOP3.LUT P0, PT, PT, PT, UP0, 0x40, 0x0 ;  /* 0x000000000000781c */ /* 0x000fe20003f0e808 */
[----:B------:R-:W-:Y:S02]  /*0570*/  UIADD3 UR11, UR8, 0x3f, URZ ;  /* 0x0000003f080b7890 */ /* 0x000fe4000fffe03f */
[----:B------:R-:W-:Y:S02]  /*0580*/  ULDC.64 UR4, c[0x0][0x2c8] ;  /* 0x0000b20000047ab9 */ /* 0x000fe40000000a00 */
[----:B------:R-:W-:Y:S02]  /*0590*/  UIMAD.WIDE.U32 UR16, UR24, UR4, URZ ;  /* 0x00000004181072a5 */ /* 0x000fe4000f8e003f */
[----:B------:R-:W-:Y:S02]  /*05a0*/  USHF.R.S32.HI UR14, URZ, 0x1f, UR9 ;  /* 0x0000001f3f0e7899 */ /* 0x000fe40008011409 */
[----:B------:R-:W-:-:S02]  /*05b0*/  USHF.R.S32.HI UR8, URZ, 0x1f, UR11 ;  /* 0x0000001f3f087899 */ /* 0x000fc4000801140b */
[----:B------:R-:W-:Y:S02]  /*05c0*/  UMOV UR4, UR24 ;  /* 0x0000001800047c82 */ /* 0x000fe40008000000 */
[----:B------:R-:W-:Y:S02]  /*05d0*/  @UP1 USHF.R.U32.HI UR4, URZ, UR5, UR17 ;  /* 0x000000053f041299 */ /* 0x000fe40008011611 */
[----:B------:R-:W-:Y:S02]  /*05e0*/  ULEA.HI UR5, UR14, UR9, URZ, 0x6 ;  /* 0x000000090e057291 */ /* 0x000fe4000f8f303f */
[----:B------:R-:W-:Y:S02]  /*05f0*/  ULEA.HI UR20, UR8, UR11, URZ, 0x6 ;  /* 0x0000000b08147291 */ /* 0x000fe4000f8f303f */
[----:B------:R-:W-:Y:S02]  /*0600*/  ULDC UR21, c[0x0][0x168] ;  /* 0x00005a0000157ab9 */ /* 0x000fe40000000800 */
[----:B------:R-:W-:-:S02]  /*0610*/  USHF.R.S32.HI UR5, URZ, 0x6, UR5 ;  /* 0x000000063f057899 */ /* 0x000fc40008011405 */
[----:B------:R-:W-:Y:S02]  /*0620*/  USHF.R.S32.HI UR20, URZ, 0x6, UR20 ;  /* 0x000000063f147899 */ /* 0x000fe40008011414 */
[----:B------:R-:W-:Y:S02]  /*0630*/  UIADD3 UR21, UR10, -UR21, URZ ;  /* 0x800000150a157290 */ /* 0x000fe4000fffe03f */
[----:B------:R-:W-:Y:S02]  /*0640*/  UISETP.LT.AND UP2, UPT, UR5, UR20, UPT ;  /* 0x000000140500728c */ /* 0x000fe4000bf41270 */
[----:B------:R-:W-:Y:S02]  /*0650*/  UIADD3 UR4, UR21, UR4, URZ ;  /* 0x0000000415047290 */ /* 0x000fe4000fffe03f */
[----:B------:R-:W-:Y:S02]  /*0660*/  ULDC UR8, c[0x0][0x324] ;  /* 0x0000c90000087ab9 */ /* 0x000fe40000000800 */
[----:B------:R-:W-:-:S02]  /*0670*/  USEL UR20, UR5, UR20, UP2 ;  /* 0x0000001405147287 */ /* 0x000fc40009000000 */
[----:B------:R-:W-:Y:S01]  /*0680*/  UIADD3 UR8, UR4, -UR8, URZ ;  /* 0x8000000804087290 */ /* 0x000fe2000fffe03f */
[----:B------:R-:W-:Y:S05]  /*0690*/  @P0 BRA `(.L_x_384) ;  /* 0x0000017000000947 */ /* 0x000fea0003800000 */
[----:B------:R-:W-:Y:S02]  /*06a0*/  UMOV UR9, UR4 ;  /* 0x0000000400097c82 */ /* 0x000fe40008000000 */
[----:B------:R-:W-:-:S06]  /*06b0*/  UISETP.GT.AND UP2, UPT, UR9, -0x1, UPT ;  /* 0xffffffff0900788c */ /* 0x000fcc000bf44270 */
[----:B------:R-:W-:-:S13]  /*06c0*/  PLOP3.LUT P0, PT, PT, PT, UP2, 0x80, 0x0 ;  /* 0x000000000000781c */ /* 0x000fda0003f0f028 */
[----:B------:R-:W-:Y:S05]  /*06d0*/  @P0 BRA `(.L_x_385) ;  /* 0x0000009000000947 */ /* 0x000fea0003800000 */
[----:B------:R-:W-:Y:S02]  /*06e0*/  ULDC UR4, c[0x0][0x32c] ;  /* 0x0000cb0000047ab9 */ /* 0x000fe40000000800 */
[----:B------:R-:W-:Y:S02]  /*06f0*/  UISETP.NE.AND UP2, UPT, UR4, 0x1, UPT ;  /* 0x000000010400788c */ /* 0x000fe4000bf45270 */
[----:B------:R-:W-:Y:S02]  /*0700*/  ULOP3.LUT UR9, URZ, UR9, URZ, 0x33, !UPT ;  /* 0x000000093f097292 */ /* 0x000fe4000f8e333f */
[----:B------:R-:W-:Y:S02]  /*0710*/  ULDC.64 UR4, c[0x0][0x330] ;  /* 0x0000cc0000047ab9 */ /* 0x000fe40000000a00 */
[----:B------:R-:W-:-:S07]  /*0720*/  UIMAD.WIDE.U32 UR14, UR9, UR4, URZ ;  /* 0x00000004090e72a5 */ /* 0x000fce000f8e003f */
[----:B------:R-:W-:Y:S02]  /*0730*/  @UP2 UMOV UR11, UR15 ;  /* 0x0000000f000b2c82 */ /* 0x000fe40008000000 */
[----:B------:R-:W-:-:S04]  /*0740*/  @UP2 USHF.R.U32.HI UR9, URZ, UR5, UR11 ;  /* 0x000000053f092299 */ /* 0x000fc8000801160b */
[----:B------:R-:W-:Y:S01]  /*0750*/  ULOP3.LUT UR9, URZ, UR9, URZ, 0x33, !UPT ;  /* 0x000000093f097292 */ /* 0x000fe2000f8e333f */
[----:B------:R-:W-:Y:S05]  /*0760*/  BRA `(.L_x_386) ;  /* 0x0000006000007947 */ /* 0x000fea0003800000 */
.L_x_385:
[----:B------:R-:W-:Y:S02]  /*0770*/  ULDC UR4, c[0x0][0x32c] ;  /* 0x0000cb0000047ab9 */ /* 0x000fe40000000800 */
[----:B------:R-:W-:-:S03]  /*0780*/  UISETP.NE.AND UP2, UPT, UR4, 0x1, UPT ;  /* 0x000000010400788c */ /* 0x000fc6000bf45270 */
[----:B------:R-:W-:Y:S02]  /*0790*/  ULDC.64 UR4, c[0x0][0x330] ;  /* 0x0000cc0000047ab9 */ /* 0x000fe40000000a00 */
[----:B------:R-:W-:-:S07]  /*07a0*/  UIMAD.WIDE.U32 UR14, UR9, UR4, URZ ;  /* 0x00000004090e72a5 */ /* 0x000fce000f8e003f */
[----:B------:R-:W-:Y:S02]  /*07b0*/  @UP2 UMOV UR11, UR15 ;  /* 0x0000000f000b2c82 */ /* 0x000fe40008000000 */
[----:B------:R-:W-:Y:S02]  /*07c0*/  @UP2 USHF.R.U32.HI UR9, URZ, UR5, UR11 ;  /* 0x000000053f092299 */ /* 0x000fe4000801160b */
.L_x_386:
[----:B------:R-:W-:Y:S02]  /*07d0*/  ULDC UR4, c[0x0][0x32c] ;  /* 0x0000cb0000047ab9 */ /* 0x000fe40000000800 */
[----:B------:R-:W-:-:S04]  /*07e0*/  UIMAD UR4, UR9, UR4, URZ ;  /* 0x00000004090472a4 */ /* 0x000fc8000f8e023f */
[----:B------:R-:W-:-:S04]  /*07f0*/  UISETP.LT.AND UP2, UPT, UR8, UR4, UPT ;  /* 0x000000040800728c */ /* 0x000fc8000bf41270 */
[----:B------:R-:W-:-:S04]  /*0800*/  USEL UR8, UR8, UR4, !UP2 ;  /* 0x0000000408087287 */ /* 0x000fc8000d000000 */
.L_x_384:
[----:B------:R-:W-:Y:S02]  /*0810*/  USHF.R.S32.HI UR4, URZ, 0x1f, UR8 ;  /* 0x0000001f3f047899 */ /* 0x000fe40008011408 */
[----:B------:R-:W-:Y:S02]  /*0820*/  ULDC UR5, c[0x0][0x338] ;  /* 0x0000ce0000057ab9 */ /* 0x000fe40000000800 */
[----:B------:R-:W-:-:S04]  /*0830*/  ULEA.HI UR4, UR4, UR8, URZ, 0x6 ;  /* 0x0000000804047291 */ /* 0x000fc8000f8f303f */
[----:B------:R-:W-:Y:S02]  /*0840*/  USHF.R.S32.HI UR9, URZ, 0x6, UR4 ;  /* 0x000000063f097899 */ /* 0x000fe40008011404 */
[----:B------:R-:W-:Y:S02]  /*0850*/  USHF.R.U32.HI UR4, URZ, 0x10, UR7 ;  /* 0x000000103f047899 */ /* 0x000fe40008011607 */
[----:B------:R-:W-:Y:S02]  /*0860*/  UISETP.LT.AND UP2, UPT, URZ, UR9, UPT ;  /* 0x000000093f00728c */ /* 0x000fe4000bf41270 */
[----:B------:R-:W-:Y:S02]  /*0870*/  UISETP.NE.AND UP3, UPT, UR4, URZ, UPT ;  /* 0x0000003f0400728c */ /* 0x000fe4000bf65270 */
[----:B------:R-:W-:Y:S02]  /*0880*/  USEL UR9, URZ, UR9, !UP2 ;  /* 0x000000093f097287 */ /* 0x000fe4000d000000 */
[----:B------:R-:W-:-:S02]  /*0890*/  USEL UR5, UR4, UR5, UP3 ;  /* 0x0000000504057287 */ /* 0x000fc40009800000 */
[----:B------:R-:W-:Y:S02]  /*08a0*/  UISETP.GT.AND UP2, UPT, UR20, UR9, UPT ;  /* 0x000000091400728c */ /* 0x000fe4000bf44270 */
[----:B------:R-:W-:-:S04]  /*08b0*/  UMOV UR4, URZ ;  /* 0x0000003f00047c82 */ /* 0x000fc80008000000 */
[----:B------:R-:W-:-:S13]  /*08c0*/  PLOP3.LUT P0, PT, PT, PT, UP2, 0x80, 0x0 ;  /* 0x000000000000781c */ /* 0x000fda0003f0f028 */
[----:B------:R-:W-:Y:S05]  /*08d0*/  @!P0 BRA `(.L_x_387) ;  /* 0x0000021000008947 */ /* 0x000fea0003800000 */
[----:B------:R-:W-:Y:S01]  /*08e0*/  IMAD.U32 R0, RZ, RZ, UR5 ;  /* 0x00000005ff007e24 */ /* 0x000fe2000f8e00ff */
[----:B------:R-:W-:Y:S02]  /*08f0*/  UIADD3 UR15, UR5, -0x1, UR20 ;  /* 0xffffffff050f7890 */ /* 0x000fe4000fffe014 */
[----:B------:R-:W-:Y:S02]  /*0900*/  UMOV UR16, URZ ;  /* 0x0000003f00107c82 */ /* 0x000fe40008000000 */
[-C--:B-1----:R-:W-:Y:S01]  /*0910*/  IABS R2, R0.reuse ;  /* 0x0000000000027213 */ /* 0x082fe20000000000 */
[----:B------:R-:W-:Y:S01]  /*0920*/  UIADD3 UR15, -UR9, UR15, URZ ;  /* 0x0000000f090f7290 */ /* 0x000fe2000fffe13f */
[----:B------:R-:W-:Y:S02]  /*0930*/  IABS R0, R0 ;  /* 0x0000000000007213 */ /* 0x000fe40000000000 */
[----:B------:R1:W3:Y:S03]  /*0940*/  R2UR UR14, R2 ;  /* 0x00000000020e73c2 */ /* 0x0002e600000e0000 */
[----:B------:R-:W-:Y:S01]  /*0950*/  IMAD.U32 R4, RZ, RZ, UR15 ;  /* 0x0000000fff047e24 */ /* 0x000fe2000f8e00ff */
[----:B------:R-:W-:Y:S01]  /*0960*/  ULOP3.LUT UR15, UR15, UR5, URZ, 0x3c, !UPT ;  /* 0x000000050f0f7292 */ /* 0x000fe2000f8e3c3f */
[----:B------:R-:W-:-:S04]  /*0970*/  IMAD.MOV R0, RZ, RZ, -R0 ;  /* 0x000000ffff007224 */ /* 0x000fc800078e0a00 */
[----:B------:R-:W4:Y:S01]  /*0980*/  R2UR UR8, R0 ;  /* 0x00000000000873c2 */ /* 0x000f2200000e0000 */
[----:B-1----:R-:W-:Y:S01]  /*0990*/  IABS R2, R4 ;  /* 0x0000000400027213 */ /* 0x002fe20000000000 */
[----:B---3--:R-:W1:Y:S06]  /*09a0*/  I2F.RP R5, UR14 ;  /* 0x0000000e00057d06 */ /* 0x008e6c0008209400 */
[----:B------:R-:W3:Y:S02]  /*09b0*/  R2UR UR11, R2 ;  /* 0x00000000020b73c2 */ /* 0x000ee400000e0000 */
[----:B-1----:R-:W1:Y:S02]  /*09c0*/  MUFU.RCP R3, R5 ;  /* 0x0000000500037308 */ /* 0x002e640000001000 */
[----:B-1----:R-:W-:-:S06]  /*09d0*/  IADD3 R3, R3, 0xffffffe, RZ ;  /* 0x0ffffffe03037810 */ /* 0x002fcc0007ffe0ff */
[----:B------:R-:W1:Y:S02]  /*09e0*/  F2I.FTZ.U32.TRUNC.NTZ R3, R3 ;  /* 0x0000000300037305 */ /* 0x000e64000021f000 */
[----:B-1----:R-:W1:Y:S02]  /*09f0*/  R2UR UR17, R3 ;  /* 0x00000000031173c2 */ /* 0x002e6400000e0000 */
[----:B-1----:R-:W-:-:S04]  /*0a00*/  UIADD3 UR4, URZ, -UR17, URZ ;  /* 0x800000113f047290 */ /* 0x002fc8000fffe03f */
[----:B------:R-:W-:-:S04]  /*0a10*/  UIMAD UR4, UR4, UR14, URZ ;  /* 0x0000000e040472a4 */ /* 0x000fc8000f8e023f */
[----:B------:R-:W-:-:S04]  /*0a20*/  UIMAD.WIDE.U32 UR16, UR17, UR4, UR16 ;  /* 0x00000004111072a5 */ /* 0x000fc8000f8e0010 */
[----:B---3--:R-:W-:-:S04]  /*0a30*/  UIMAD.WIDE.U32 UR16, UR17, UR11, URZ ;  /* 0x0000000b111072a5 */ /* 0x008fc8000f8e003f */
[----:B----4-:R-:W-:-:S04]  /*0a40*/  UIMAD UR8, UR17, UR8, UR11 ;  /* 0x00000008110872a4 */ /* 0x010fc8000f8e020b */
[----:B------:R-:W-:-:S11]  /*0a50*/  UISETP.GT.U32.AND UP2, UPT, UR14, UR8, UPT ;  /* 0x000000080e00728c */ /* 0x000fd6000bf44070 */
[----:B------:R-:W-:Y:S02]  /*0a60*/  @!UP2 UIADD3 UR8, UR8, -UR14, URZ ;  /* 0x8000000e0808a290 */ /* 0x000fe4000fffe03f */
[----:B------:R-:W-:Y:S02]  /*0a70*/  @!UP2 UIADD3 UR17, UR17, 0x1, URZ ;  /* 0x000000011111a890 */ /* 0x000fe4000fffe03f */
[----:B------:R-:W-:Y:S02]  /*0a80*/  UISETP.GE.U32.AND UP3, UPT, UR8, UR14, UPT ;  /* 0x0000000e0800728c */ /* 0x000fe4000bf66070 */
[----:B------:R-:W-:-:S09]  /*0a90*/  UISETP.GE.AND UP2, UPT, UR15, URZ, UPT ;  /* 0x0000003f0f00728c */ /* 0x000fd2000bf46270 */
[----:B------:R-:W-:Y:S02]  /*0aa0*/  @UP3 UIADD3 UR17, UR17, 0x1, URZ ;  /* 0x0000000111113890 */ /* 0x000fe4000fffe03f */
[----:B------:R-:W-:-:S05]  /*0ab0*/  UISETP.NE.AND UP3, UPT, UR5, URZ, UPT ;  /* 0x0000003f0500728c */ /* 0x000fca000bf65270 */
[----:B------:R-:W-:Y:S02]  /*0ac0*/  UMOV UR4, UR17 ;  /* 0x0000001100047c82 */ /* 0x000fe40008000000 */
[----:B------:R-:W-:-:S04]  /*0ad0*/  @!UP2 UIADD3 UR4, -UR4, URZ, URZ ;  /* 0x0000003f0404a290 */ /* 0x000fc8000fffe13f */
[----:B------:R-:W-:Y:S02]  /*0ae0*/  @!UP3 ULOP3.LUT UR4, URZ, UR5, URZ, 0x33, !UPT ;  /* 0x000000053f04b292 */ /* 0x000fe4000f8e333f */
.L_x_387:
[----:B------:R-:W-:Y:S01]  /*0af0*/  ULOP3.LUT UR7, UR7, 0xffff, URZ, 0xc0, !UPT ;  /* 0x0000ffff07077892 */ /* 0x000fe2000f8ec03f */
[----:B------:R-:W-:Y:S01]  /*0b00*/  PLOP3.LUT P2, PT, PT, PT, PT, 0x80, 0x0 ;  /* 0x000000000000781c */ /* 0x000fe20003f4f070 */
[----:B------:R-:W-:Y:S01]  /*0b10*/  IMAD.MOV.U32 R7, RZ, RZ, RZ ;  /* 0x000000ffff077224 */ /* 0x000fe200078e00ff */
[----:B------:R-:W-:Y:S01]  /*0b20*/  CS2R R96, SRZ ;  /* 0x0000000000607805 */ /* 0x000fe2000001ff00 */
[----:B------:R-:W-:Y:S01]  /*0b30*/  UIMAD UR9, UR7, UR4, UR9 ;  /* 0x00000004070972a4 */ /* 0x000fe2000f8e0209 */
        /* <DEDUP_REMOVED lines=8> */
[----:B-1----:R-:W-:Y:S01]  /*0bc0*/  CS2R R2, SRZ ;  /* 0x0000000000027805 */ /* 0x002fe2000001ff00 */
        /* <DEDUP_REMOVED lines=54> */
[----:B------:R-:W-:Y:S01]  /*0f30*/  SHF.R.S32.HI R87, RZ, 0x1f, R84 ;  /* 0x0000001fff577819 */ /* 0x000fe20000011454 */
[----:B------:R-:W-:Y:S01]  /*0f40*/  USHF.R.S32.HI UR7, URZ, 0x1f, UR13 ;  /* 0x0000001f3f077899 */ /* 0x000fe2000801140d */
[----:B------:R-:W-:Y:S01]  /*0f50*/  PLOP3.LUT P1, PT, PT, PT, UP1, 0x80, 0x0 ;  /* 0x000000000000781c */ /* 0x000fe20003f2f018 */
[----:B------:R-:W-:Y:S01]  /*0f60*/  ULDC.64 UR4, c[0x0][0x1b8] ;  /* 0x00006e0000047ab9 */ /* 0x000fe20000000a00 */
[----:B------:R1:W3:Y:S01]  /*0f70*/  @P2 LDG.E R3, [R2.64] ;  /* 0x0000001202032981 */ /* 0x0002e2000c1e1900 */
[CC--:B------:R-:W-:Y:S01]  /*0f80*/  LEA.HI R8, R87.reuse, R84.reuse, RZ, 0x3 ;  /* 0x0000005457087211 */ /* 0x0c0fe200078f18ff */
[----:B------:R-:W-:Y:S01]  /*0f90*/  UIMAD UR7, UR7, UR4, URZ ;  /* 0x00000004070772a4 */ /* 0x000fe2000f8e023f */
[----:B------:R-:W-:Y:S01]  /*0fa0*/  PLOP3.LUT P0, PT, PT, PT, UP1, 0x80, 0x0 ;  /* 0x000000000000781c */ /* 0x000fe20003f0f018 */
[----:B------:R-:W-:Y:S01]  /*0fb0*/  UIMAD.WIDE.U32 UR14, UR13, UR4, URZ ;  /* 0x000000040d0e72a5 */ /* 0x000fe2000f8e003f */
[----:B------:R-:W-:Y:S01]  /*0fc0*/  LOP3.LUT R5, R8, 0xfffffff8, RZ, 0xc0, !PT ;  /* 0xfffffff808057812 */ /* 0x000fe200078ec0ff */
[----:B------:R-:W-:Y:S01]  /*0fd0*/  UIMAD UR7, UR13, UR5, UR7 ;  /* 0x000000050d0772a4 */ /* 0x000fe2000f8e0207 */
[----:B------:R-:W-:Y:S01]  /*0fe0*/  SHF.R.S32.HI R8, RZ, 0x3, R8 ;  /* 0x00000003ff087819 */ /* 0x000fe20000011408 */
[----:B------:R-:W-:Y:S01]  /*0ff0*/  USHF.R.S32.HI UR8, URZ, 0x1f, UR6 ;  /* 0x0000001f3f087899 */ /* 0x000fe20008011406 */
[----:B------:R-:W-:Y:S01]  /*1000*/  LEA.HI R12, R87, R84, RZ, 0x6 ;  /* 0x00000054570c7211 */ /* 0x000fe200078f30ff */
[----:B------:R-:W-:Y:S01]  /*1010*/  IMAD.IADD R0, R84, 0x1, -R5 ;  /* 0x0000000154007824 */ /* 0x000fe200078e0a05 */
[----:B------:R-:W-:Y:S01]  /*1020*/  ULDC.64 UR4, c[0x0][0x1c0] ;  /* 0x0000700000047ab9 */ /* 0x000fe20000000a00 */
[----:B------:R-:W-:Y:S01]  /*1030*/  IMAD.SHL.U32 R207, R8, 0x40, RZ ;  /* 0x0000004008cf7824 */ /* 0x000fe200078e00ff */
[----:B------:R-:W-:Y:S01]  /*1040*/  UIADD3 UR15, UR15, UR7, URZ ;  /* 0x000000070f0f7290 */ /* 0x000fe2000fffe03f */
[C---:B------:R-:W-:Y:S01]  /*1050*/  IMAD R210, R0.reuse, 0x20, R8 ;  /* 0x0000002000d27824 */ /* 0x040fe200078e0208 */
[----:B------:R-:W-:Y:S01]  /*1060*/  UIMAD UR8, UR8, UR4, URZ ;  /* 0x00000004080872a4 */ /* 0x000fe2000f8e023f */
[----:B------:R-:W-:Y:S01]  /*1070*/  IMAD.SHL.U32 R218, R0, 0x8, RZ ;  /* 0x0000000800da7824 */ /* 0x000fe200078e00ff */
[----:B------:R-:W-:Y:S01]  /*1080*/  UIMAD.WIDE.U32 UR14, UR6, UR4, UR14 ;  /* 0x00000004060e72a5 */ /* 0x000fe2000f8e000e */
[----:B------:R-:W-:Y:S01]  /*1090*/  LOP3.LUT R207, R207, 0x1c0, RZ, 0xc0, !PT ;  /* 0x000001c0cfcf7812 */ /* 0x000fe200078ec0ff */
[----:B------:R-:W-:Y:S01]  /*10a0*/  UIMAD UR5, UR6, UR5, UR8 ;  /* 0x00000005060572a4 */ /* 0x000fe2000f8e0208 */
[----:B------:R-:W-:Y:S01]  /*10b0*/  IMAD.SHL.U32 R12, R12, 0x8, RZ ;  /* 0x000000080c0c7824 */ /* 0x000fe200078e00ff */
[----:B------:R-:W-:Y:S01]  /*10c0*/  ULDC UR4, c[0x0][0x168] ;  /* 0x00005a0000047ab9 */ /* 0x000fe20000000800 */
[----:B------:R-:W-:Y:S01]  /*10d0*/  ISETP.GE.AND P3, PT, R218, c[0x0][0x198], PT ;  /* 0x00006600da007a0c */ /* 0x000fe20003f66270 */
[----:B------:R-:W-:Y:S01]  /*10e0*/  UIADD3 UR5, UR15, UR5, URZ ;  /* 0x000000050f057290 */ /* 0x000fe2000fffe03f */
[----:B------:R-:W-:Y:S01]  /*10f0*/  IMAD.U32 R11, RZ, RZ, UR15 ;  /* 0x0000000fff0b7e24 */ /* 0x000fe2000f8e00ff */
[----:B-1----:R-:W-:Y:S01]  /*1100*/  IADD3 R2, R210, UR24, RZ ;  /* 0x00000018d2027c10 */ /* 0x002fe2000fffe0ff */
[----:B------:R-:W-:Y:S01]  /*1110*/  IMAD.U32 R10, RZ, RZ, UR14 ;  /* 0x0000000eff0a7e24 */ /* 0x000fe2000f8e00ff */
[----:B------:R-:W-:Y:S02]  /*1120*/  BSSY B0, `(.L_x_389) ;  /* 0x000003f000007945 */ /* 0x000fe40003800000 */
[----:B------:R-:W-:Y:S01]  /*1130*/  IMAD.U32 R11, RZ, RZ, UR5 ;  /* 0x00000005ff0b7e24 */ /* 0x000fe2000f8e00ff */
[----:B------:R-:W-:Y:S01]  /*1140*/  ULDC UR5, c[0x0][0x2c4] ;  /* 0x0000b10000057ab9 */ /* 0x000fe20000000800 */
[----:B------:R-:W-:Y:S01]  /*1150*/  @P1 IMAD.HI.U32 R4, R2, c[0x0][0x2c8], RZ ;  /* 0x0000b20002041a27 */ /* 0x000fe200078e00ff */
[----:B------:R-:W-:-:S03]  /*1160*/  UIMAD UR4, UR5, UR4, URZ ;  /* 0x00000004050472a4 */ /* 0x000fc6000f8e023f */
[----:B------:R-:W-:Y:S01]  /*1170*/  IMAD.MOV.U32 R7, RZ, RZ, R2 ;  /* 0x000000ffff077224 */ /* 0x000fe200078e0002 */
[----:B------:R-:W-:-:S04]  /*1180*/  @P0 SHF.R.U32.HI R7, RZ, c[0x0][0x2cc], R4 ;  /* 0x0000b300ff070a19 */ /* 0x000fc80000011604 */
[--C-:B------:R-:W-:Y:S01]  /*1190*/  SHF.R.S32.HI R4, RZ, 0x1f, R7.reuse ;  /* 0x0000001fff047819 */ /* 0x100fe20000011407 */
[----:B------:R-:W-:Y:S02]  /*11a0*/  IMAD.MOV R5, RZ, RZ, -R7 ;  /* 0x000000ffff057224 */ /* 0x000fe400078e0a07 */
[----:B------:R-:W-:-:S04]  /*11b0*/  IMAD.WIDE.U32 R10, R7, c[0x0][0x1b0], R10 ;  /* 0x00006c00070a7a25 */ /* 0x000fc800078e000a */
[----:B------:R-:W-:Y:S02]  /*11c0*/  IMAD R5, R5, c[0x0][0x2c4], R2 ;  /* 0x0000b10005057a24 */ /* 0x000fe400078e0202 */
[----:B------:R-:W-:Y:S02]  /*11d0*/  IMAD R4, R4, c[0x0][0x1b0], RZ ;  /* 0x00006c0004047a24 */ /* 0x000fe400078e02ff */
[----:B------:R-:W-:Y:S01]  /*11e0*/  IMAD.MOV.U32 R6, RZ, RZ, R10 ;  /* 0x000000ffff067224 */ /* 0x000fe200078e000a */
[----:B------:R-:W-:Y:S01]  /*11f0*/  SHF.R.S32.HI R2, RZ, 0x1f, R5 ;  /* 0x0000001fff027819 */ /* 0x000fe20000011405 */
[----:B------:R-:W-:Y:S01]  /*1200*/  IMAD R7, R7, c[0x0][0x1b4], R4 ;  /* 0x00006d0007077a24 */ /* 0x000fe200078e0204 */
[----:B------:R-:W-:Y:S02]  /*1210*/  SHF.R.U32.HI R4, RZ, 0x3, R207 ;  /* 0x00000003ff047819 */ /* 0x000fe400000116cf */
[----:B------:R-:W-:Y:S01]  /*1220*/  LOP3.LUT R207, R207, 0x38, R218, 0xf8, !PT ;  /* 0x00000038cfcf7812 */ /* 0x000fe200078ef8da */
[----:B------:R-:W-:-:S02]  /*1230*/  IMAD.IADD R7, R11, 0x1, R7 ;  /* 0x000000010b077824 */ /* 0x000fc400078e0207 */
[----:B------:R-:W-:Y:S01]  /*1240*/  IMAD R2, R2, c[0x0][0x1a8], RZ ;  /* 0x00006a0002027a24 */ /* 0x000fe200078e02ff */
[----:B------:R-:W-:Y:S01]  /*1250*/  LOP3.LUT R207, R207, R4, RZ, 0x3c, !PT ;  /* 0x00000004cfcf7212 */ /* 0x000fe200078e3cff */
[----:B------:R-:W-:Y:S01]  /*1260*/  IMAD.WIDE.U32 R6, R5, c[0x0][0x1a8], R6 ;  /* 0x00006a0005067a25 */ /* 0x000fe200078e0006 */
[----:B------:R-:W-:Y:S02]  /*1270*/  IADD3 R4, R218, 0x40, RZ ;  /* 0x00000040da047810 */ /* 0x000fe40007ffe0ff */
[----:B------:R-:W-:Y:S01]  /*1280*/  LOP3.LUT R207, R207, 0xfffffe00, R12, 0xf8, !PT ;  /* 0xfffffe00cfcf7812 */ /* 0x000fe200078ef80c */
[----:B------:R-:W-:Y:S01]  /*1290*/  IMAD R11, R5, c[0x0][0x1ac], R2 ;  /* 0x00006b00050b7a24 */ /* 0x000fe200078e0202 */
[----:B------:R-:W-:Y:S02]  /*12a0*/  LEA.HI R5, R87, R84, RZ, 0x4 ;  /* 0x0000005457057211 */ /* 0x000fe400078f20ff */
[----:B------:R-:W-:Y:S01]  /*12b0*/  LEA R15, P0, R6, c[0x0][0x160], 0x1 ;  /* 0x00005800060f7a11 */ /* 0x000fe200078008ff */
[----:B------:R-:W-:Y:S01]  /*12c0*/  IMAD.IADD R10, R7, 0x1, R11 ;  /* 0x00000001070a7824 */ /* 0x000fe200078e020b */
[----:B------:R-:W-:-:S02]  /*12d0*/  LOP3.LUT R9, R5, 0xfffffff0, RZ, 0xc0, !PT ;  /* 0xfffffff005097812 */ /* 0x000fc400078ec0ff */
[----:B------:R-:W-:Y:S01]  /*12e0*/  ISETP.GE.AND P4, PT, R4, c[0x0][0x198], PT ;  /* 0x0000660004007a0c */ /* 0x000fe20003f86270 */
[----:B------:R1:W4:Y:S01]  /*12f0*/  SHFL.IDX PT, R16, R15, RZ, 0x181f ;  /* 0x00181fff0f107589 */ /* 0x00032200000e0000 */
[----:B------:R-:W-:Y:S01]  /*1300*/  LEA.HI.X R10, R6, c[0x0][0x164], R10, 0x1, P0 ;  /* 0x00005900060a7a11 */ /* 0x000fe200000f0c0a */
[----:B------:R-:W-:Y:S01]  /*1310*/  IMAD.IADD R2, R84, 0x1, -R9 ;  /* 0x0000000154027824 */ /* 0x000fe200078e0a09 */
[----:B------:R-:W-:Y:S02]  /*1320*/  IADD3 R6, R8, UR24, RZ ;  /* 0x0000001808067c10 */ /* 0x000fe4000fffe0ff */
[----:B------:R-:W-:Y:S01]  /*1330*/  IADD3 R9, R218, 0x80, RZ ;  /* 0x00000080da097810 */ /* 0x000fe20007ffe0ff */
[----:B------:R1:W2:Y:S01]  /*1340*/  SHFL.IDX PT, R17, R10, RZ, 0x181f ;  /* 0x00181fff0a117589 */ /* 0x0002a200000e0000 */
[----:B------:R-:W-:Y:S02]  /*1350*/  SHF.R.S32.HI R7, RZ, 0x1f, R2 ;  /* 0x0000001fff077819 */ /* 0x000fe40000011402 */
[----:B------:R-:W-:-:S02]  /*1360*/  ISETP.GE.AND P5, PT, R6, UR4, PT ;  /* 0x0000000406007c0c */ /* 0x000fc4000bfa6270 */
[----:B------:R-:W-:Y:S02]  /*1370*/  LEA.HI R7, R7, R2, RZ, 0x3 ;  /* 0x0000000207077211 */ /* 0x000fe400078f18ff */
[----:B------:R-:W-:Y:S02]  /*1380*/  ISETP.GE.AND P0, PT, R9, c[0x0][0x198], PT ;  /* 0x0000660009007a0c */ /* 0x000fe40003f06270 */
[----:B------:R-:W-:-:S05]  /*1390*/  LOP3.LUT R11, R7, 0xfffffff8, RZ, 0xc0, !PT ;  /* 0xfffffff8070b7812 */ /* 0x000fca00078ec0ff */
[----:B------:R-:W-:Y:S02]  /*13a0*/  IMAD.IADD R11, R2, 0x1, -R11 ;  /* 0x00000001020b7824 */ /* 0x000fe400078e0a0b */
[----:B------:R-:W-:Y:S01]  /*13b0*/  IMAD.MOV.U32 R2, RZ, RZ, 0x10 ;  /* 0x00000010ff027424 */ /* 0x000fe200078e00ff */
[----:B---3--:R3:W5:Y:S02]  /*13c0*/  @P2 R2UR UR7, R3 ;  /* 0x00000000030723c2 */ /* 0x00876400000e0000 */
[----:B------:R-:W-:Y:S01]  /*13d0*/  R2P PR, R11, 0x6 ;  /* 0x000000060b007804 */ /* 0x000fe20000000000 */
[----:B-----5:R-:W-:-:S04]  /*13e0*/  @!UP2 UMOV UR7, UR6 ;  /* 0x000000060007ac82 */ /* 0x020fc80008000000 */
[----:B------:R-:W-:Y:S01]  /*13f0*/  SEL R2, R2, 0xfffffff0, !P1 ;  /* 0xfffffff002027807 */ /* 0x000fe20004800000 */
[----:B---3--:R-:W-:-:S05]  /*1400*/  IMAD.MOV.U32 R3, RZ, RZ, 0x20 ;  /* 0x00000020ff037424 */ /* 0x008fca00078e00ff */
[----:B------:R-:W-:Y:S01]  /*1410*/  SEL R3, R3, 0xffffffe0, !P2 ;  /* 0xffffffe003037807 */ /* 0x000fe20005000000 */
[----:B------:R-:W-:Y:S05]  /*1420*/  @P5 BRA `(.L_x_390) ;  /* 0x000000e000005947 */ /* 0x000fea0003800000 */
[----:B-12-4-:R-:W-:Y:S01]  /*1430*/  SHF.R.S32.HI R13, RZ, 0x1f, R4 ;  /* 0x0000001fff0d7819 */ /* 0x016fe20000011404 */
[----:B------:R-:W-:Y:S01]  /*1440*/  IMAD.SHL.U32 R14, R207, 0x2, RZ ;  /* 0x00000002cf0e7824 */ /* 0x000fe200078e00ff */
[----:B------:R-:W-:Y:S01]  /*1450*/  SHF.R.S32.HI R12, RZ, 0x1f, R9 ;  /* 0x0000001fff0c7819 */ /* 0x000fe20000011409 */
[----:B------:R-:W-:Y:S01]  /*1460*/  IMAD.WIDE R18, R218, 0x2, R16 ;  /* 0x00000002da127825 */ /* 0x000fe200078e0210 */
[----:B------:R-:W-:Y:S02]  /*1470*/  LEA.HI R13, R13, R4, RZ, 0x3 ;  /* 0x000000040d0d7211 */ /* 0x000fe400078f18ff */
[----:B------:R-:W-:Y:S02]  /*1480*/  LEA.HI R12, R12, R9, RZ, 0x3 ;  /* 0x000000090c0c7211 */ /* 0x000fe400078f18ff */
[----:B------:R-:W-:Y:S01]  /*1490*/  LOP3.LUT R13, R13, 0xfffffff8, RZ, 0xc0, !PT ;  /* 0xfffffff80d0d7812 */ /* 0x000fe200078ec0ff */
[----:B------:R-:W-:Y:S01]  /*14a0*/  @!PT LDS RZ, [RZ] ;  /* 0x00000000fffff984 */ /* 0x000fe20000000800 */
[----:B------:R1:W-:Y:S01]  /*14b0*/  LDGSTS.E.BYPASS.LTC128B.128 [R14+0xc100], [R18.64], !P3 ;  /* 0x0c100000120e7fae */ /* 0x0003e2000d901d52 */
[----:B------:R-:W-:-:S03]  /*14c0*/  LOP3.LUT R12, R12, 0xfffffff8, RZ, 0xc0, !PT ;  /* 0xfffffff80c0c7812 */ /* 0x000fc600078ec0ff */
[----:B------:R-:W-:-:S04]  /*14d0*/  IMAD.WIDE R20, R13, 0x2, R16 ;  /* 0x000000020d147825 */ /* 0x000fc800078e0210 */
[----:B------:R-:W-:Y:S01]  /*14e0*/  IMAD.WIDE R12, R12, 0x2, R16 ;  /* 0x000000020c0c7825 */ /* 0x000fe200078e0210 */
[----:B------:R1:W-:Y:S04]  /*14f0*/  LDGSTS.E.BYPASS.LTC128B.128 [R14+0x10100], [R20.64], !P4 ;  /* 0x10100000140e7fae */ /* 0x0003e8000e101d52 */
[----:B------:R1:W-:Y:S02]  /*1500*/  LDGSTS.E.BYPASS.LTC128B.128 [R14+0x14100], [R12.64], !P0 ;  /* 0x141000000c0e7fae */ /* 0x0003e4000c101d52 */
.L_x_390:
[----:B-12-4-:R-:W-:Y:S05]  /*1510*/  BSYNC B0 ;  /* 0x0000000000007941 */ /* 0x016fea0003800000 */
.L_x_389:
[----:B------:R-:W-:Y:S01]  /*1520*/  IADD3 R12, R6, 0x20, RZ ;  /* 0x00000020060c7810 */ /* 0x000fe20007ffe0ff */
[----:B------:R1:W2:Y:S01]  /*1530*/  SHFL.IDX PT, R17, R10, 0x1, 0x181f ;  /* 0x00381f000a117f89 */ /* 0x0002a200000e0000 */
[----:B------:R-:W-:Y:S02]  /*1540*/  BSSY B0, `(.L_x_391) ;  /* 0x0000012000007945 */ /* 0x000fe40003800000 */
[----:B------:R-:W-:Y:S01]  /*1550*/  ISETP.GE.AND P1, PT, R12, UR4, PT ;  /* 0x000000040c007c0c */ /* 0x000fe2000bf26270 */
[----:B------:R1:W3:-:S12]  /*1560*/  SHFL.IDX PT, R16, R15, 0x1, 0x181f ;  /* 0x00381f000f107f89 */ /* 0x0002d800000e0000 */
[----:B------:R-:W-:Y:S05]  /*1570*/  @P1 BRA `(.L_x_392) ;  /* 0x000000e000001947 */ /* 0x000fea0003800000 */
[----:B------:R-:W-:Y:S01]  /*1580*/  SHF.R.S32.HI R13, RZ, 0x1f, R4 ;  /* 0x0000001fff0d7819 */ /* 0x000fe20000011404 */
[----:B------:R-:W-:Y:S01]  /*1590*/  IMAD.SHL.U32 R14, R207, 0x2, RZ ;  /* 0x00000002cf0e7824 */ /* 0x000fe200078e00ff */
[----:B------:R-:W-:Y:S01]  /*15a0*/  SHF.R.S32.HI R12, RZ, 0x1f, R9 ;  /* 0x0000001fff0c7819 */ /* 0x000fe20000011409 */
[----:B--23--:R-:W-:Y:S01]  /*15b0*/  IMAD.WIDE R18, R218, 0x2, R16 ;  /* 0x00000002da127825 */ /* 0x00cfe200078e0210 */
        /* <DEDUP_REMOVED lines=10> */
.L_x_392:
[----:B------:R-:W-:Y:S05]  /*1660*/  BSYNC B0 ;  /* 0x0000000000007941 */ /* 0x000fea0003800000 */
.L_x_391:
[----:B--2---:R-:W-:Y:S01]  /*1670*/  IADD3 R12, R6, 0x40, RZ ;  /* 0x00000040060c7810 */ /* 0x004fe20007ffe0ff */
[----:B------:R2:W4:Y:S01]  /*1680*/  SHFL.IDX PT, R17, R10, 0x2, 0x181f ;  /* 0x00581f000a117f89 */ /* 0x00052200000e0000 */
[----:B------:R-:W-:Y:S02]  /*1690*/  BSSY B0, `(.L_x_393) ;  /* 0x0000012000007945 */ /* 0x000fe40003800000 */
[----:B------:R-:W-:Y:S01]  /*16a0*/  ISETP.GE.AND P1, PT, R12, UR4, PT ;  /* 0x000000040c007c0c */ /* 0x000fe2000bf26270 */
[----:B---3--:R2:W3:-:S12]  /*16b0*/  SHFL.IDX PT, R16, R15, 0x2, 0x181f ;  /* 0x00581f000f107f89 */ /* 0x0084d800000e0000 */
[----:B------:R-:W-:Y:S05]  /*16c0*/  @P1 BRA `(.L_x_394) ;  /* 0x000000e000001947 */ /* 0x000fea0003800000 */
[----:B------:R-:W-:Y:S01]  /*16d0*/  SHF.R.S32.HI R13, RZ, 0x1f, R4 ;  /* 0x0000001fff0d7819 */ /* 0x000fe20000011404 */
[----:B------:R-:W-:Y:S01]  /*16e0*/  IMAD.SHL.U32 R14, R207, 0x2, RZ ;  /* 0x00000002cf0e7824 */ /* 0x000fe200078e00ff */
[----:B------:R-:W-:Y:S01]  /*16f0*/  SHF.R.S32.HI R12, RZ, 0x1f, R9 ;  /* 0x0000001fff0c7819 */ /* 0x000fe20000011409 */
[----:B---34-:R-:W-:Y:S01]  /*1700*/  IMAD.WIDE R18, R218, 0x2, R16 ;  /* 0x00000002da127825 */ /* 0x018fe200078e0210 */
        /* <DEDUP_REMOVED lines=10> */
.L_x_394:
[----:B------:R-:W-:Y:S05]  /*17b0*/  BSYNC B0 ;  /* 0x0000000000007941 */ /* 0x000fea0003800000 */
.L_x_393:
[----:B---3--:R-:W-:Y:S01]  /*17c0*/  SHFL.IDX PT, R16, R15, 0x3, 0x181f ;  /* 0x00781f000f107f89 */ /* 0x008fe200000e0000 */
[----:B------:R-:W-:Y:S01]  /*17d0*/  IMAD.MOV.U32 R12, RZ, RZ, c[0x0][0x2b8] ;  /* 0x0000ae00ff0c7624 */ /* 0x000fe200078e00ff */
[----:B------:R-:W-:Y:S01]  /*17e0*/  UIADD3 UR25, UR20, -0x1, URZ ;  /* 0xffffffff14197890 */ /* 0x000fe2000fffe03f */
[----:B------:R-:W-:Y:S01]  /*17f0*/  SHF.R.S32.HI R217, RZ, 0x1f, R4 ;  /* 0x0000001fffd97819 */ /* 0x000fe20000011404 */
[----:B----4-:R-:W3:Y:S01]  /*1800*/  SHFL.IDX PT, R17, R10, 0x3, 0x181f ;  /* 0x00781f000a117f89 */ /* 0x010ee200000e0000 */
[----:B------:R-:W-:Y:S01]  /*1810*/  SHF.R.S32.HI R216, RZ, 0x1f, R9 ;  /* 0x0000001fffd87819 */ /* 0x000fe20000011409 */
[----:B------:R-:W-:Y:S01]  /*1820*/  USHF.L.U32 UR11, UR25, 0x6, URZ ;  /* 0x00000006190b7899 */ /* 0x000fe2000800063f */
[----:B------:R-:W-:Y:S01]  /*1830*/  ISETP.NE.AND P2, PT, R12, 0x1, PT ;  /* 0x000000010c00780c */ /* 0x000fe20003f45270 */
[----:B------:R-:W-:Y:S01]  /*1840*/  IMAD.SHL.U32 R207, R207, 0x2, RZ ;  /* 0x00000002cfcf7824 */ /* 0x000fe200078e00ff */
[----:B------:R-:W-:Y:S01]  /*1850*/  IADD3 R12, R6, 0x60, RZ ;  /* 0x00000060060c7810 */ /* 0x000fe20007ffe0ff */
[----:B------:R-:W-:Y:S01]  /*1860*/  USHF.R.S32.HI UR6, URZ, 0x1f, UR7 ;  /* 0x0000001f3f067899 */ /* 0x000fe20008011407 */
[----:B------:R-:W-:Y:S01]  /*1870*/  LEA.HI R217, R217, R4, RZ, 0x3 ;  /* 0x00000004d9d97211 */ /* 0x000fe200078f18ff */
[----:B------:R-:W-:Y:S01]  /*1880*/  IMAD.MOV.U32 R208, RZ, RZ, RZ ;  /* 0x000000ffffd07224 */ /* 0x000fe200078e00ff */
[----:B------:R-:W-:Y:S01]  /*1890*/  ISETP.GE.AND P5, PT, R12, UR4, PT ;  /* 0x000000040c007c0c */ /* 0x000fe2000bfa6270 */
[----:B------:R-:W-:Y:S01]  /*18a0*/  ULDC.64 UR4, c[0x0][0x2b0] ;  /* 0x0000ac0000047ab9 */ /* 0x000fe20000000a00 */
[----:B------:R-:W-:Y:S01]  /*18b0*/  LEA.HI R216, R216, R9, RZ, 0x3 ;  /* 0x00000009d8d87211 */ /* 0x000fe200078f18ff */
[----:B------:R-:W-:Y:S01]  /*18c0*/  UIMAD UR6, UR6, UR4, URZ ;  /* 0x00000004060672a4 */ /* 0x000fe2000f8e023f */
[----:B------:R-:W-:Y:S01]  /*18d0*/  LOP3.LUT R217, R217, 0xfffffff8, RZ, 0xc0, !PT ;  /* 0xfffffff8d9d97812 */ /* 0x000fe200078ec0ff */
[----:B------:R-:W-:Y:S01]  /*18e0*/  UIMAD.WIDE.U32 UR16, UR7, UR4, URZ ;  /* 0x00000004071072a5 */ /* 0x000fe2000f8e003f */
[----:B------:R-:W-:Y:S01]  /*18f0*/  LOP3.LUT R216, R216, 0xfffffff8, RZ, 0xc0, !PT ;  /* 0xfffffff8d8d87812 */ /* 0x000fe200078ec0ff */
[----:B------:R-:W-:Y:S01]  /*1900*/  UIMAD UR5, UR7, UR5, UR6 ;  /* 0x00000005070572a4 */ /* 0x000fe2000f8e0206 */
[----:B------:R-:W-:-:S03]  /*1910*/  IADD3 R6, R210, UR11, RZ ;  /* 0x0000000bd2067c10 */ /* 0x000fc6000fffe0ff */
[----:B------:R-:W-:Y:S01]  /*1920*/  UIADD3 UR8, UR17, UR5, URZ ;  /* 0x0000000511087290 */ /* 0x000fe2000fffe03f */
[C---:B------:R-:W-:Y:S02]  /*1930*/  ISETP.GE.AND P6, PT, R6.reuse, UR10, PT ;  /* 0x0000000a06007c0c */ /* 0x040fe4000bfc6270 */
[----:B------:R-:W-:Y:S01]  /*1940*/  IADD3 R209, R6, UR12, RZ ;  /* 0x0000000c06d17c10 */ /* 0x000fe2000fffe0ff */
[----:B-123--:R-:W-:Y:S01]  /*1950*/  @!P5 IMAD.WIDE R14, R218, 0x2, R16 ;  /* 0x00000002da0ed825 */ /* 0x00efe200078e0210 */
[----:B------:R-:W-:-:S03]  /*1960*/  ISETP.GT.OR P6, PT, R210, 0x3f, P6 ;  /* 0x0000003fd200780c */ /* 0x000fc600037c4670 */
[--C-:B------:R-:W-:Y:S01]  /*1970*/  @!P5 IMAD.WIDE R18, R217, 0x2, R16.reuse ;  /* 0x00000002d912d825 */ /* 0x100fe200078e0210 */
[----:B------:R-:W-:Y:S01]  /*1980*/  @!PT LDS RZ, [RZ] ;  /* 0x00000000fffff984 */ /* 0x000fe20000000800 */
[----:B------:R1:W-:Y:S01]  /*1990*/  @!P5 LDGSTS.E.BYPASS.LTC128B.128 [R207+0xf100], [R14.64], !P3 ;  /* 0x0f1000000ecfdfae */ /* 0x0003e2000d901d52 */
[----:B------:R-:W-:Y:S02]  /*19a0*/  USHF.R.S32.HI UR6, URZ, 0x1f, UR13 ;  /* 0x0000001f3f067899 */ /* 0x000fe4000801140d */
[----:B------:R-:W-:Y:S01]  /*19b0*/  @!P5 IMAD.WIDE R16, R216, 0x2, R16 ;  /* 0x00000002d810d825 */ /* 0x000fe200078e0210 */
[----:B------:R2:W-:Y:S01]  /*19c0*/  @!P5 LDGSTS.E.BYPASS.LTC128B.128 [R207+0x13100], [R18.64], !P4 ;  /* 0x1310000012cfdfae */ /* 0x0005e2000e101d52 */
[----:B------:R-:W-:Y:S02]  /*19d0*/  ULDC.64 UR4, c[0x0][0x1e8] ;  /* 0x00007a0000047ab9 */ /* 0x000fe40000000a00 */
[----:B------:R-:W-:Y:S01]  /*19e0*/  @P2 IMAD.HI.U32 R12, R209, c[0x0][0x2bc], RZ ;  /* 0x0000af00d10c2a27 */ /* 0x000fe200078e00ff */
[----:B------:R3:W-:Y:S03]  /*19f0*/  @!P5 LDGSTS.E.BYPASS.LTC128B.128 [R207+0x17100], [R16.64], !P0 ;  /* 0x1710000010cfdfae */ /* 0x0007e6000c101d52 */
[----:B------:R-:W-:Y:S01]  /*1a00*/  IMAD.MOV.U32 R6, RZ, RZ, R209 ;  /* 0x000000ffff067224 */ /* 0x000fe200078e00d1 */
[----:B------:R-:W0:Y:S01]  /*1a10*/  LDGDEPBAR ;  /* 0x00000000000079af */ /* 0x000e220000000000 */
[----:B------:R-:W-:-:S04]  /*1a20*/  @P2 SHF.R.U32.HI R6, RZ, c[0x0][0x2c0], R12 ;  /* 0x0000b000ff062a19 */ /* 0x000fc8000001160c */
[----:B------:R-:W-:-:S04]  /*1a30*/  @!P6 IADD3 R13, P1, R6, UR16, RZ ;  /* 0x00000010060dec10 */ /* 0x000fc8000ff3e0ff */
[----:B------:R-:W-:Y:S02]  /*1a40*/  @!P6 LEA.HI.X.SX32 R10, R6, UR8, 0x1, P1 ;  /* 0x00000008060aec11 */ /* 0x000fe400088f0eff */
[----:B------:R-:W-:-:S04]  /*1a50*/  @!P6 LEA R12, P1, R13, c[0x0][0x2a0], 0x2 ;  /* 0x0000a8000d0cea11 */ /* 0x000fc800078210ff */
[----:B------:R-:W-:Y:S01]  /*1a60*/  @!P6 LEA.HI.X R13, R13, c[0x0][0x2a4], R10, 0x2, P1 ;  /* 0x0000a9000d0dea11 */ /* 0x000fe200008f140a */
[----:B------:R-:W-:Y:S06]  /*1a70*/  BAR.SYNC.DEFER_BLOCKING 0x0 ;  /* 0x0000000000007b1d */ /* 0x000fec0000010000 */
[----:B------:R4:W5:Y:S01]  /*1a80*/  @!P6 LDG.E R208, [R12.64] ;  /* 0x000000120cd0e981 */ /* 0x000962000c1e1900 */
[----:B------:R-:W-:Y:S01]  /*1a90*/  IMAD.MOV R6, RZ, RZ, -R6 ;  /* 0x000000ffff067224 */ /* 0x000fe200078e0a06 */
[----:B------:R-:W-:Y:S01]  /*1aa0*/  UIMAD UR7, UR6, UR4, URZ ;  /* 0x00000004060772a4 */ /* 0x000fe2000f8e023f */
[----:B-1----:R-:W-:Y:S01]  /*1ab0*/  IMAD.SHL.U32 R15, R0, 0x40, RZ ;  /* 0x00000040000f7824 */ /* 0x002fe200078e00ff */
[----:B------:R-:W-:Y:S01]  /*1ac0*/  UIMAD.WIDE.U32 UR14, UR13, UR4, URZ ;  /* 0x000000040d0e72a5 */ /* 0x000fe2000f8e003f */
[----:B------:R-:W-:Y:S01]  /*1ad0*/  IMAD R209, R6, c[0x0][0x2b8], R209 ;  /* 0x0000ae0006d17a24 */ /* 0x000fe200078e02d1 */
[----:B------:R-:W-:Y:S01]  /*1ae0*/  UIMAD UR7, UR13, UR5, UR7 ;  /* 0x000000050d0772a4 */ /* 0x000fe2000f8e0207 */
[----:B------:R-:W-:Y:S01]  /*1af0*/  IMAD.SHL.U32 R10, R8, 0x8, RZ ;  /* 0x00000008080a7824 */ /* 0x000fe200078e00ff */
[----:B------:R-:W-:Y:S01]  /*1b00*/  LOP3.LUT R15, R15, 0x1c0, RZ, 0xc0, !PT ;  /* 0x000001c00f0f7812 */ /* 0x000fe200078ec0ff */
[----:B------:R-:W-:Y:S01]  /*1b10*/  IMAD.WIDE.U32 R20, R209, c[0x0][0x1e0], RZ ;  /* 0x00007800d1147a25 */ /* 0x000fe200078e00ff */
[----:B------:R-:W-:Y:S01]  /*1b20*/  SHF.R.S32.HI R14, RZ, 0x1f, R209 ;  /* 0x0000001fff0e7819 */ /* 0x000fe200000114d1 */
[----:B------:R-:W-:Y:S01]  /*1b30*/  UIADD3 UR7, UR15, UR7, URZ ;  /* 0x000000070f077290 */ /* 0x000fe2000fffe03f */
[----:B------:R-:W-:Y:S01]  /*1b40*/  LOP3.LUT R10, R15, 0x8, R10, 0xf8, !PT ;  /* 0x000000080f0a7812 */ /* 0x000fe200078ef80a */
[C---:B---3--:R-:W-:Y:S01]  /*1b50*/  IMAD.WIDE.U32 R16, R209.reuse, c[0x0][0x208], RZ ;  /* 0x00008200d1107a25 */ /* 0x048fe200078e00ff */
[----:B------:R-:W-:Y:S01]  /*1b60*/  SHF.R.U32.HI R15, RZ, 0x3, R15 ;  /* 0x00000003ff0f7819 */ /* 0x000fe2000001160f */
[----:B------:R-:W-:Y:S01]  /*1b70*/  ULDC.64 UR4, c[0x0][0x210] ;  /* 0x0000840000047ab9 */ /* 0x000fe20000000a00 */
[----:B------:R-:W-:Y:S01]  /*1b80*/  LOP3.LUT P3, RZ, R0, 0x2, RZ, 0xc0, !PT ;  /* 0x0000000200ff7812 */ /* 0x000fe2000786c0ff */
[C---:B------:R-:W-:Y:S01]  /*1b90*/  IMAD R6, R14.reuse, c[0x0][0x1e0], RZ ;  /* 0x000078000e067a24 */ /* 0x040fe200078e02ff */
[----:B------:R-:W-:Y:S01]  /*1ba0*/  UIMAD UR6, UR6, UR4, URZ ;  /* 0x00000004060672a4 */ /* 0x000fe2000f8e023f */
[----:B------:R-:W-:Y:S01]  /*1bb0*/  IMAD R14, R14, c[0x0][0x208], RZ ;  /* 0x000082000e0e7a24 */ /* 0x000fe200078e02ff */
[----:B------:R-:W-:Y:S01]  /*1bc0*/  LOP3.LUT R10, R10, R15, RZ, 0x3c, !PT ;  /* 0x0000000f0a0a7212 */ /* 0x000fe200078e3cff */
[----:B--2---:R-:W-:Y:S01]  /*1bd0*/  IMAD R18, R209, c[0x0][0x1e4], R6 ;  /* 0x00007900d1127a24 */ /* 0x004fe200078e0206 */
[----:B------:R-:W-:Y:S01]  /*1be0*/  UIMAD.WIDE.U32 UR22, UR13, UR4, URZ ;  /* 0x000000040d1672a5 */ /* 0x000fe2000f8e003f */
[----:B------:R-:W-:Y:S01]  /*1bf0*/  IMAD.U32 R85, RZ, RZ, UR11 ;  /* 0x0000000bff557e24 */ /* 0x000fe2000f8e00ff */
[----:B------:R-:W-:Y:S01]  /*1c00*/  UIMAD UR6, UR13, UR5, UR6 ;  /* 0x000000050d0672a4 */ /* 0x000fe2000f8e0206 */
[----:B------:R-:W-:Y:S01]  /*1c10*/  IMAD.IADD R19, R21, 0x1, R18 ;  /* 0x0000000115137824 */ /* 0x000fe200078e0212 */
[----:B----4-:R-:W-:Y:S01]  /*1c20*/  SHF.R.S32.HI R12, RZ, 0x4, R5 ;  /* 0x00000004ff0c7819 */ /* 0x010fe20000011405 */
[----:B------:R-:W-:Y:S01]  /*1c30*/  IMAD.MOV.U32 R18, RZ, RZ, R20 ;  /* 0x000000ffff127224 */ /* 0x000fe200078e0014 */
[----:B------:R-:W-:Y:S01]  /*1c40*/  UIADD3 UR6, UR23, UR6, URZ ;  /* 0x0000000617067290 */ /* 0x000fe2000fffe03f */
[----:B------:R-:W-:Y:S01]  /*1c50*/  IMAD R13, R209, c[0x0][0x20c], R14 ;  /* 0x00008300d10d7a24 */ /* 0x000fe200078e020e */
[----:B------:R-:W-:Y:S01]  /*1c60*/  LEA.HI R5, R5, R12, RZ, 0x1 ;  /* 0x0000000c05057211 */ /* 0x000fe200078f08ff */
[----:B------:R-:W-:Y:S01]  /*1c70*/  IMAD.SHL.U32 R90, R7, 0x40, RZ ;  /* 0x00000040075a7824 */ /* 0x000fe200078e00ff */
[----:B------:R-:W-:Y:S01]  /*1c80*/  IADD3 R8, -R8, UR10, -R85 ;  /* 0x0000000a08087c10 */ /* 0x000fe2000fffe955 */
[----:B------:R-:W-:Y:S01]  /*1c90*/  IMAD.IADD R13, R17, 0x1, R13 ;  /* 0x00000001110d7824 */ /* 0x000fe200078e020d */
[----:B------:R-:W-:Y:S01]  /*1ca0*/  LOP3.LUT R5, R5, 0xfffffffe, RZ, 0xc0, !PT ;  /* 0xfffffffe05057812 */ /* 0x000fe200078ec0ff */
[----:B------:R-:W-:Y:S01]  /*1cb0*/  UISETP.GT.AND UP2, UPT, UR25, UR9, UPT ;  /* 0x000000091900728c */ /* 0x000fe2000bf44270 */
[----:B------:R-:W-:-:S02]  /*1cc0*/  ISETP.GE.AND P1, PT, R8, 0x1, PT ;  /* 0x000000010800780c */ /* 0x000fc40003f26270 */
[----:B------:R-:W-:Y:S01]  /*1cd0*/  ISETP.GE.AND P5, PT, R218, c[0x0][0x1d4], PT ;  /* 0x00007500da007a0c */ /* 0x000fe20003fa6270 */
[----:B------:R-:W-:Y:S01]  /*1ce0*/  IMAD.IADD R5, R12, 0x1, -R5 ;  /* 0x000000010c057824 */ /* 0x000fe200078e0a05 */
[----:B------:R-:W-:Y:S01]  /*1cf0*/  ISETP.GE.AND P4, PT, R4, c[0x0][0x1d4], PT ;  /* 0x0000750004007a0c */ /* 0x000fe20003f86270 */
[----:B------:R-:W-:Y:S01]  /*1d00*/  IMAD.MOV.U32 R12, RZ, RZ, R16 ;  /* 0x000000ffff0c7224 */ /* 0x000fe200078e0010 */
[----:B------:R-:W-:Y:S01]  /*1d10*/  LEA.HI R88, R87, R84, RZ, 0x5 ;  /* 0x0000005457587211 */ /* 0x000fe200078f28ff */
[----:B------:R-:W-:Y:S01]  /*1d20*/  IMAD.SHL.U32 R16, R11, 0x40, RZ ;  /* 0x000000400b107824 */ /* 0x000fe200078e00ff */
[----:B------:R-:W-:Y:S01]  /*1d30*/  LOP3.LUT R90, R90, 0xfffffe00, RZ, 0xc0, !PT ;  /* 0xfffffe005a5a7812 */ /* 0x000fe200078ec0ff */
[C---:B------:R-:W-:Y:S01]  /*1d40*/  IMAD R205, R5.reuse, 0x200, R10 ;  /* 0x0000020005cd7824 */ /* 0x040fe200078e020a */
[----:B------:R-:W-:Y:S01]  /*1d50*/  SHF.R.S32.HI R86, RZ, 0x5, R88 ;  /* 0x00000005ff567819 */ /* 0x000fe20000011458 */
[----:B------:R-:W-:Y:S01]  /*1d60*/  IMAD.SHL.U32 R89, R5, 0x8, RZ ;  /* 0x0000000805597824 */ /* 0x000fe200078e00ff */
[----:B------:R-:W-:Y:S01]  /*1d70*/  LOP3.LUT R16, R16, 0x1c0, RZ, 0xc0, !PT ;  /* 0x000001c010107812 */ /* 0x000fe200078ec0ff */
[----:B------:R-:W-:Y:S01]  /*1d80*/  IMAD.SHL.U32 R205, R205, 0x2, RZ ;  /* 0x00000002cdcd7824 */ /* 0x000fe200078e00ff */
[----:B------:R-:W-:Y:S01]  /*1d90*/  SHF.R.S32.HI R133, RZ, 0x1f, R218 ;  /* 0x0000001fff857819 */ /* 0x000fe200000114da */
[----:B------:R-:W-:Y:S01]  /*1da0*/  IMAD R206, R86, 0x400, R90 ;  /* 0x0000040056ce7824 */ /* 0x000fe200078e025a */
[----:B------:R-:W-:-:S02]  /*1db0*/  LOP3.LUT R89, R16, 0x8, R89, 0xf8, !PT ;  /* 0x0000000810597812 */ /* 0x000fc400078ef859 */
[----:B------:R-:W-:Y:S02]  /*1dc0*/  IADD3 R204, R205, 0x6120, RZ ;  /* 0x00006120cdcc7810 */ /* 0x000fe40007ffe0ff */
[----:B------:R-:W-:Y:S02]  /*1dd0*/  SHF.R.U32.HI R16, RZ, 0x3, R16 ;  /* 0x00000003ff107819 */ /* 0x000fe40000011610 */
[----:B------:R-:W-:Y:S02]  /*1de0*/  IADD3 R213, R207, 0x100, RZ ;  /* 0x00000100cfd57810 */ /* 0x000fe40007ffe0ff */
[----:B------:R-:W-:Y:S02]  /*1df0*/  LOP3.LUT R89, R89, R16, RZ, 0x3c, !PT ;  /* 0x0000001059597212 */ /* 0x000fe400078e3cff */
[----:B------:R-:W-:Y:S02]  /*1e00*/  SHF.R.S32.HI R220, RZ, 0x1f, R217 ;  /* 0x0000001fffdc7819 */ /* 0x000fe400000114d9 */
[----:B------:R-:W-:Y:S01]  /*1e10*/  SHF.R.S32.HI R219, RZ, 0x1f, R216 ;  /* 0x0000001fffdb7819 */ /* 0x000fe200000114d8 */
[----:B------:R-:W-:-:S04]  /*1e20*/  IMAD.IADD R206, R89, 0x1, R206 ;  /* 0x0000000159ce7824 */ /* 0x000fc800078e02ce */
[----:B------:R-:W-:-:S04]  /*1e30*/  IMAD.SHL.U32 R206, R206, 0x2, RZ ;  /* 0x00000002cece7824 */ /* 0x000fc800078e00ff */
[--C-:B------:R-:W-:Y:S02]  /*1e40*/  IMAD R202, R2, 0x2, R206.reuse ;  /* 0x0000000202ca7824 */ /* 0x100fe400078e02ce */
[C---:B------:R-:W-:Y:S02]  /*1e50*/  IMAD R201, R3.reuse, 0x2, R206 ;  /* 0x0000000203c97824 */ /* 0x040fe400078e02ce */
[----:B------:R-:W-:Y:S01]  /*1e60*/  IMAD R199, R3, 0x2, R202 ;  /* 0x0000000203c77824 */ /* 0x000fe200078e02ca */
[----:B-----5:R-:W-:Y:S01]  /*1e70*/  SHF.R.S32.HI R6, RZ, 0x1f, R208 ;  /* 0x0000001fff067819 */ /* 0x020fe200000114d0 */
[----:B------:R-:W-:-:S04]  /*1e80*/  IMAD.WIDE.U32 R18, R208, c[0x0][0x1f0], R18 ;  /* 0x00007c00d0127a25 */ /* 0x000fc800078e0012 */
[----:B------:R-:W-:Y:S01]  /*1e90*/  IMAD R21, R6, c[0x0][0x1f0], RZ ;  /* 0x00007c0006157a24 */ /* 0x000fe200078e02ff */
[----:B------:R-:W-:Y:S01]  /*1ea0*/  IADD3 R17, P0, R18, UR14, RZ ;  /* 0x0000000e12117c10 */ /* 0x000fe2000ff1e0ff */
[----:B------:R-:W-:Y:S02]  /*1eb0*/  IMAD R11, R6, c[0x0][0x218], RZ ;  /* 0x00008600060b7a24 */ /* 0x000fe400078e02ff */
[C---:B------:R-:W-:Y:S02]  /*1ec0*/  IMAD R14, R208.reuse, c[0x0][0x1f4], R21 ;  /* 0x00007d00d00e7a24 */ /* 0x040fe400078e0215 */
[----:B------:R-:W-:-:S03]  /*1ed0*/  IMAD R5, R208, c[0x0][0x21c], R11 ;  /* 0x00008700d0057a24 */ /* 0x000fc600078e020b */
[----:B------:R-:W-:Y:S02]  /*1ee0*/  IADD3.X R14, R19, UR7, R14, P0, !PT ;  /* 0x00000007130e7c10 */ /* 0x000fe400087fe40e */
[----:B------:R-:W-:-:S04]  /*1ef0*/  LEA R18, P0, R17, c[0x0][0x1c8], 0x1 ;  /* 0x0000720011127a11 */ /* 0x000fc800078008ff */
[----:B------:R-:W-:Y:S01]  /*1f00*/  LEA.HI.X R17, R17, c[0x0][0x1cc], R14, 0x1, P0 ;  /* 0x0000730011117a11 */ /* 0x000fe200000f0c0e */
[----:B------:R-:W-:Y:S01]  /*1f10*/  IMAD.WIDE.U32 R14, R208, c[0x0][0x218], R12 ;  /* 0x00008600d00e7a25 */ /* 0x000fe200078e000c */
[----:B------:R-:W-:Y:S04]  /*1f20*/  SHFL.IDX PT, R10, R18, 0x1, 0x181f ;  /* 0x00381f00120a7f89 */ /* 0x000fe800000e0000 */
[----:B------:R-:W-:Y:S01]  /*1f30*/  SHFL.IDX PT, R12, R18, RZ, 0x181f ;  /* 0x00181fff120c7589 */ /* 0x000fe200000e0000 */
[----:B------:R-:W-:-:S03]  /*1f40*/  IADD3 R6, P0, R14, UR22, RZ ;  /* 0x000000160e067c10 */ /* 0x000fc6000ff1e0ff */
[----:B------:R-:W1:Y:S01]  /*1f50*/  SHFL.IDX PT, R13, R17, RZ, 0x181f ;  /* 0x00181fff110d7589 */ /* 0x000e6200000e0000 */
[----:B------:R-:W-:Y:S02]  /*1f60*/  IADD3.X R5, R15, UR6, R5, P0, !PT ;  /* 0x000000060f057c10 */ /* 0x000fe400087fe405 */
[----:B------:R-:W-:Y:S01]  /*1f70*/  IADD3 R15, R205, 0x6100, RZ ;  /* 0x00006100cd0f7810 */ /* 0x000fe20007ffe0ff */
[----:B------:R-:W2:Y:S01]  /*1f80*/  SHFL.IDX PT, R11, R17, 0x1, 0x181f ;  /* 0x00381f00110b7f89 */ /* 0x000ea200000e0000 */
[C---:B------:R-:W-:Y:S02]  /*1f90*/  LEA R14, P0, R6.reuse, c[0x0][0x1f8], 0x1 ;  /* 0x00007e00060e7a11 */ /* 0x040fe400078008ff */
[----:B------:R-:W-:Y:S02]  /*1fa0*/  @P3 IADD3 R204, R15, -0x20, RZ ;  /* 0xffffffe00fcc3810 */ /* 0x000fe40007ffe0ff */
[----:B------:R-:W-:Y:S01]  /*1fb0*/  LEA.HI.X R15, R6, c[0x0][0x1fc], R5, 0x1, P0 ;  /* 0x00007f00060f7a11 */ /* 0x000fe200000f0c05 */
[----:B------:R-:W3:Y:S01]  /*1fc0*/  SHFL.IDX PT, R16, R14, RZ, 0x181f ;  /* 0x00181fff0e107589 */ /* 0x000ee200000e0000 */
[----:B------:R-:W-:-:S02]  /*1fd0*/  ISETP.GT.AND P0, PT, R8, 0x20, PT ;  /* 0x000000200800780c */ /* 0x000fc40003f04270 */
[----:B------:R-:W-:Y:S01]  /*1fe0*/  ISETP.GE.AND P3, PT, R9, c[0x0][0x1d4], PT ;  /* 0x0000750009007a0c */ /* 0x000fe20003f66270 */
[----:B------:R-:W4:Y:S01]  /*1ff0*/  SHFL.IDX PT, R40, R14, 0x1, 0x181f ;  /* 0x00381f000e287f89 */ /* 0x000f2200000e0000 */
[C---:B------:R-:W-:Y:S02]  /*2000*/  IADD3 R195, R204.reuse, 0x800, RZ ;  /* 0x00000800ccc37810 */ /* 0x040fe40007ffe0ff */
[----:B------:R-:W-:Y:S01]  /*2010*/  SEL R221, RZ, 0x10, P3 ;  /* 0x00000010ffdd7807 */ /* 0x000fe20001800000 */
[----:B------:R-:W5:Y:S01]  /*2020*/  SHFL.IDX PT, R6, R15, RZ, 0x181f ;  /* 0x00181fff0f067589 */ /* 0x000f6200000e0000 */
[C---:B------:R-:W-:Y:S02]  /*2030*/  IADD3 R194, R204.reuse, 0x1000, RZ ;  /* 0x00001000ccc27810 */ /* 0x040fe40007ffe0ff */
[C---:B------:R-:W-:Y:S01]  /*2040*/  IADD3 R193, R204.reuse, 0x1800, RZ ;  /* 0x00001800ccc17810 */ /* 0x040fe20007ffe0ff */
[----:B------:R3:W3:Y:S01]  /*2050*/  SHFL.IDX PT, R5, R15, 0x1, 0x181f ;  /* 0x00381f000f057f89 */ /* 0x0006e200000e0000 */
[----:B------:R-:W-:Y:S01]  /*2060*/  IADD3 R191, R204, 0x2000, RZ ;  /* 0x00002000ccbf7810 */ /* 0x000fe20007ffe0ff */
[----:B-1----:R-:W-:Y:S01]  /*2070*/  @P1 IMAD.WIDE R20, R218, 0x2, R12 ;  /* 0x00000002da141825 */ /* 0x002fe200078e020c */
[----:B------:R-:W-:-:S02]  /*2080*/  IADD3 R190, R204, 0x2800, RZ ;  /* 0x00002800ccbe7810 */ /* 0x000fc40007ffe0ff */
[C---:B------:R-:W-:Y:S01]  /*2090*/  IADD3 R189, R204.reuse, 0x3000, RZ ;  /* 0x00003000ccbd7810 */ /* 0x040fe20007ffe0ff */
[--C-:B------:R-:W-:Y:S01]  /*20a0*/  @P1 IMAD.WIDE R18, R217, 0x2, R12.reuse ;  /* 0x00000002d9121825 */ /* 0x100fe200078e020c */
[----:B------:R1:W-:Y:S01]  /*20b0*/  @P1 LDGSTS.E.BYPASS.LTC128B.128 [R207+0x6100], [R20.64], !P5 ;  /* 0x0610000014cf1fae */ /* 0x0003e2000e901d52 */
[----:B------:R-:W-:Y:S02]  /*20c0*/  IADD3 R188, R204, 0x3800, RZ ;  /* 0x00003800ccbc7810 */ /* 0x000fe40007ffe0ff */
[----:B------:R-:W-:Y:S01]  /*20d0*/  @P1 IMAD.WIDE R22, R216, 0x2, R12 ;  /* 0x00000002d8161825 */ /* 0x000fe200078e020c */
[----:B------:R1:W-:Y:S01]  /*20e0*/  @P1 LDGSTS.E.BYPASS.LTC128B.128 [R207+0x8100], [R18.64], !P4 ;  /* 0x0810000012cf1fae */ /* 0x0003e2000e101d52 */
[----:B------:R-:W-:Y:S02]  /*20f0*/  IADD3 R187, R204, 0x4000, RZ ;  /* 0x00004000ccbb7810 */ /* 0x000fe40007ffe0ff */
[----:B--2---:R-:W-:Y:S01]  /*2100*/  @P0 IMAD.WIDE R12, R218, 0x2, R10 ;  /* 0x00000002da0c0825 */ /* 0x004fe200078e020a */
[----:B------:R2:W-:Y:S01]  /*2110*/  @P1 LDGSTS.E.BYPASS.LTC128B.128 [R207+0xa100], [R22.64], !P3 ;  /* 0x0a10000016cf1fae */ /* 0x0005e2000d901d52 */
[----:B------:R-:W-:-:S02]  /*2120*/  IADD3 R186, R204, 0x4800, RZ ;  /* 0x00004800ccba7810 */ /* 0x000fc40007ffe0ff */
[C-C-:B------:R-:W-:Y:S01]  /*2130*/  @P0 IMAD.WIDE R24, R217.reuse, 0x2, R10.reuse ;  /* 0x00000002d9180825 */ /* 0x140fe200078e020a */
[----:B------:R2:W-:Y:S01]  /*2140*/  @P0 LDGSTS.E.BYPASS.LTC128B.128 [R207+0x7100], [R12.64], !P5 ;  /* 0x071000000ccf0fae */ /* 0x0005e2000e901d52 */
[----:B------:R-:W-:Y:S02]  /*2150*/  IADD3 R185, R204, 0x5000, RZ ;  /* 0x00005000ccb97810 */ /* 0x000fe40007ffe0ff */
[----:B------:R-:W-:Y:S01]  /*2160*/  @P0 IMAD.WIDE R26, R216, 0x2, R10 ;  /* 0x00000002d81a0825 */ /* 0x000fe200078e020a */
[----:B------:R2:W-:Y:S01]  /*2170*/  @P0 LDGSTS.E.BYPASS.LTC128B.128 [R207+0x9100], [R24.64], !P4 ;  /* 0x0910000018cf0fae */ /* 0x0005e2000e101d52 */
[----:B------:R-:W-:Y:S02]  /*2180*/  IADD3 R184, R204, 0x5800, RZ ;  /* 0x00005800ccb87810 */ /* 0x000fe40007ffe0ff */
[----:B------:R-:W-:Y:S01]  /*2190*/  IMAD.WIDE R10, R218, 0x2, RZ ;  /* 0x00000002da0a7825 */ /* 0x000fe200078e02ff */
[----:B------:R2:W-:Y:S03]  /*21a0*/  @P0 LDGSTS.E.BYPASS.LTC128B.128 [R207+0xb100], [R26.64], !P3 ;  /* 0x0b1000001acf0fae */ /* 0x0005e6000d901d52 */
[----:B---3--:R-:W-:Y:S01]  /*21b0*/  IMAD.WIDE R14, R217, 0x2, RZ ;  /* 0x00000002d90e7825 */ /* 0x008fe200078e02ff */
[----:B------:R-:W0:Y:S01]  /*21c0*/  LDGDEPBAR ;  /* 0x00000000000079af */ /* 0x000e220000000000 */
[----:B------:R-:W-:-:S02]  /*21d0*/  IADD3 R48, P0, R16, R10, RZ ;  /* 0x0000000a10307210 */ /* 0x000fc40007f1e0ff */
[----:B----4-:R-:W-:-:S03]  /*21e0*/  IADD3 R10, P1, R10, R40, RZ ;  /* 0x000000280a0a7210 */ /* 0x010fc60007f3e0ff */
[----:B-----5:R-:W-:Y:S01]  /*21f0*/  IMAD.X R49, R6, 0x1, R11, P0 ;  /* 0x0000000106317824 */ /* 0x020fe200000e060b */
[----:B------:R-:W-:Y:S01]  /*2200*/  IADD3 R42, P0, R14, R40, RZ ;  /* 0x000000280e2a7210 */ /* 0x000fe20007f1e0ff */
[----:B------:R-:W-:Y:S01]  /*2210*/  IMAD.X R11, R11, 0x1, R5, P1 ;  /* 0x000000010b0b7824 */ /* 0x000fe200008e0605 */
[----:B-1----:R-:W-:-:S03]  /*2220*/  IADD3 R18, P6, R16, R14, RZ ;  /* 0x0000000e10127210 */ /* 0x002fc60007fde0ff */
[----:B------:R-:W-:Y:S02]  /*2230*/  IMAD.X R43, R15, 0x1, R5, P0 ;  /* 0x000000010f2b7824 */ /* 0x000fe400000e0605 */
[----:B------:R-:W-:Y:S01]  /*2240*/  IMAD.X R19, R6, 0x1, R15, P6 ;  /* 0x0000000106137824 */ /* 0x000fe200030e060f */
[----:B------:R-:W-:Y:S01]  /*2250*/  ISETP.GE.AND P6, PT, R4, c[0x0][0x1d4], PT ;  /* 0x0000750004007a0c */ /* 0x000fe20003fc6270 */
[----:B--2---:R-:W-:-:S05]  /*2260*/  IMAD.WIDE R12, R216, 0x2, RZ ;  /* 0x00000002d80c7825 */ /* 0x004fca00078e02ff */
[----:B------:R-:W-:Y:S02]  /*2270*/  IADD3 R16, P1, R16, R12, RZ ;  /* 0x0000000c10107210 */ /* 0x000fe40007f3e0ff */
[----:B------:R-:W-:Y:S01]  /*2280*/  IADD3 R40, P0, R12, R40, RZ ;  /* 0x000000280c287210 */ /* 0x000fe20007f1e0ff */
[----:B------:R-:W-:-:S04]  /*2290*/  DEPBAR.LE SB0, 0x1 ;  /* 0x000080400000791a */ /* 0x000fc80000000000 */
[----:B------:R-:W-:-:S04]  /*22a0*/  DEPBAR.LE SB0, 0x0 ;  /* 0x000080000000791a */ /* 0x000fc80000000000 */
[----:B------:R-:W-:Y:S01]  /*22b0*/  BAR.SYNC.DEFER_BLOCKING 0x0 ;  /* 0x0000000000007b1d */ /* 0x000fe20000010000 */
[----:B------:R-:W-:Y:S01]  /*22c0*/  IMAD.X R17, R6, 0x1, R13, P1 ;  /* 0x0000000106117824 */ /* 0x000fe200008e060d */
[----:B------:R-:W-:Y:S01]  /*22d0*/  ISETP.GE.AND P1, PT, R218, c[0x0][0x1d4], PT ;  /* 0x00007500da007a0c */ /* 0x000fe20003f26270 */
[----:B------:R-:W-:-:S03]  /*22e0*/  IMAD.X R41, R13, 0x1, R5, P0 ;  /* 0x000000010d297824 */ /* 0x000fc600000e0605 */
[C---:B------:R-:W-:Y:S02]  /*22f0*/  ISETP.LT.OR P0, PT, R8.reuse, 0x1, P1 ;  /* 0x000000010800780c */ /* 0x040fe40000f01670 */
[----:B------:R-:W-:Y:S01]  /*2300*/  ISETP.GE.AND P1, PT, R9, c[0x0][0x1d4], PT ;  /* 0x0000750009007a0c */ /* 0x000fe20003f26270 */
[----:B------:R-:W-:Y:S04]  /*2310*/  LDSM.16.M88.4 R28, [R206+0xc100] ;  /* 0x00c10000ce1c783b */ /* 0x000fe80000000200 */
[----:B------:R-:W-:Y:S04]  /*2320*/  LDSM.16.M88.4 R12, [R202+0xc100] ;  /* 0x00c10000ca0c783b */ /* 0x000fe80000000200 */
[----:B------:R-:W1:Y:S04]  /*2330*/  LDSM.16.M88.4 R20, [R205+0x6100] ;  /* 0x00610000cd14783b */ /* 0x000e680000000200 */
[----:B------:R-:W-:Y:S04]  /*2340*/  LDSM.16.M88.4 R64, [R205+0x6900] ;  /* 0x00690000cd40783b */ /* 0x000fe80000000200 */
[----:B------:R-:W2:Y:S04]  /*2350*/  LDSM.16.M88.4 R56, [R205+0x7100] ;  /* 0x00710000cd38783b */ /* 0x000ea80000000200 */
[----:B------:R-:W3:Y:S04]  /*2360*/  LDSM.16.M88.4 R32, [R205+0x7900] ;  /* 0x00790000cd20783b */ /* 0x000ee80000000200 */
[----:B------:R-:W4:Y:S04]  /*2370*/  LDSM.16.M88.4 R4, [R204] ;  /* 0x00000000cc04783b */ /* 0x000f280000000200 */
[----:B------:R-:W5:Y:S04]  /*2380*/  LDSM.16.M88.4 R80, [R204+0x800] ;  /* 0x00080000cc50783b */ /* 0x000f680000000200 */
[----:B------:R-:W3:Y:S04]  /*2390*/  LDSM.16.M88.4 R44, [R204+0x1000] ;  /* 0x00100000cc2c783b */ /* 0x000ee80000000200 */
[----:B------:R-:W3:Y:S04]  /*23a0*/  LDSM.16.M88.4 R36, [R204+0x1800] ;  /* 0x00180000cc24783b */ /* 0x000ee80000000200 */
        /* <DEDUP_REMOVED lines=9> */
[----:B------:R-:W-:Y:S01]  /*2440*/  HMMA.16816.F32.BF16 R20, R28, R22, RZ ;  /* 0x000000161c14723c */ /* 0x000fe200000418ff */
[----:B------:R-:W-:-:S07]  /*2450*/  ISETP.LT.OR P1, PT, R8, 0x21, P1 ;  /* 0x000000210800780c */ /* 0x000fce0000f21670 */
[----:B--2---:R-:W-:Y:S04]  /*2460*/  HMMA.16816.F32.BF16 R60, R28, R56, RZ ;  /* 0x000000381c3c723c */ /* 0x004fe800000418ff */
[----:B------:R1:W-:Y:S01]  /*2470*/  LDGSTS.E.BYPASS.LTC128B.128 [R207+0x4100], [R16.64], !P0 ;  /* 0x0410000010cf7fae */ /* 0x0003e2000c101d52 */
[----:B------:R-:W-:-:S03]  /*2480*/  ISETP.GE.AND P0, PT, R218, c[0x0][0x1d4], PT ;  /* 0x00007500da007a0c */ /* 0x000fc60003f06270 */
[----:B------:R-:W-:Y:S01]  /*2490*/  HMMA.16816.F32.BF16 R56, R28, R58, RZ ;  /* 0x0000003a1c38723c */ /* 0x000fe200000418ff */
[----:B------:R-:W-:-:S07]  /*24a0*/  ISETP.LT.OR P0, PT, R8, 0x21, P0 ;  /* 0x000000210800780c */ /* 0x000fce0000701670 */
[----:B---3--:R-:W-:Y:S06]  /*24b0*/  HMMA.16816.F32.BF16 R52, R28, R32, RZ ;  /* 0x000000201c34723c */ /* 0x008fec00000418ff */
[----:B------:R2:W-:Y:S01]  /*24c0*/  LDGSTS.E.BYPASS.LTC128B.128 [R207+0x1100], [R10.64], !P0 ;  /* 0x011000000acf7fae */ /* 0x0005e2000c101d52 */
[----:B------:R-:W-:Y:S01]  /*24d0*/  LOP3.LUT P0, RZ, R0, 0x4, RZ, 0xc0, !PT ;  /* 0x0000000400ff7812 */ /* 0x000fe2000780c0ff */
[----:B------:R-:W-:Y:S01]  /*24e0*/  IMAD.MOV.U32 R0, RZ, RZ, 0x40 ;  /* 0x00000040ff007424 */ /* 0x000fe200078e00ff */
[----:B----4-:R-:W-:Y:S01]  /*24f0*/  HMMA.16816.F32.BF16 R24, R12, R4, R24 ;  /* 0x000000040c18723c */ /* 0x010fe20000041818 */
[----:B------:R3:W-:Y:S03]  /*2500*/  LDGSTS.E.BYPASS.LTC128B.128 [R207+0x3100], [R42.64], !P6 ;  /* 0x031000002acf7fae */ /* 0x0007e6000f101d52 */
[----:B------:R-:W-:Y:S01]  /*2510*/  SEL R0, R0, 0xffffffc0, !P0 ;  /* 0xffffffc000007807 */ /* 0x000fe20004000000 */
[----:B------:R3:W-:Y:S01]  /*2520*/  LDGSTS.E.BYPASS.LTC128B.128 [R207+0x5100], [R40.64], !P1 ;  /* 0x0510000028cf7fae */ /* 0x0007e2000c901d52 */
[----:B------:R-:W-:-:S02]  /*2530*/  PLOP3.LUT P0, PT, PT, PT, UP2, 0x40, 0x0 ;  /* 0x000000000000781c */ /* 0x000fc40003f0e828 */
[C---:B-1----:R-:W-:Y:S01]  /*2540*/  HMMA.16816.F32.BF16 R16, R28.reuse, R64, RZ ;  /* 0x000000401c10723c */ /* 0x042fe200000418ff */
[----:B------:R-:W-:Y:S01]  /*2550*/  IMAD.IADD R200, R205, 0x1, R0 ;  /* 0x00000001cdc87824 */ /* 0x000fe200078e0200 */
[----:B------:R-:W-:Y:S01]  /*2560*/  LDSM.16.M88.4 R48, [R201+0xc100] ;  /* 0x00c10000c930783b */ /* 0x000fe20000000200 */
[----:B------:R-:W-:Y:S01]  /*2570*/  IMAD.IADD R192, R0, 0x1, R204 ;  /* 0x0000000100c07824 */ /* 0x000fe200078e02cc */
[----:B------:R-:W-:Y:S02]  /*2580*/  ISETP.GT.AND P1, PT, R210, 0x3f, PT ;  /* 0x0000003fd200780c */ /* 0x000fe40003f24270 */
[----:B------:R-:W-:Y:S02]  /*2590*/  LDSM.16.M88.4 R76, [R200+0x6900] ;  /* 0x00690000c84c783b */ /* 0x000fe40000000200 */
[C---:B------:R-:W-:Y:S02]  /*25a0*/  HMMA.16816.F32.BF16 R64, R28.reuse, R66, RZ ;  /* 0x000000421c40723c */ /* 0x040fe400000418ff */
[----:B------:R-:W-:Y:S04]  /*25b0*/  LDSM.16.M88.4 R72, [R200+0x7100] ;  /* 0x00710000c848783b */ /* 0x000fe80000000200 */
[----:B------:R-:W-:Y:S02]  /*25c0*/  LDSM.16.M88.4 R68, [R192+0x800] ;  /* 0x00080000c044783b */ /* 0x000fe40000000200 */
[----:B------:R-:W-:Y:S02]  /*25d0*/  HMMA.16816.F32.BF16 R28, R28, R34, RZ ;  /* 0x000000221c1c723c */ /* 0x000fe400000418ff */
[----:B--2---:R-:W1:Y:S04]  /*25e0*/  LDSM.16.M88.4 R8, [R200+0x6100] ;  /* 0x00610000c808783b */ /* 0x004e680000000200 */
[----:B------:R-:W-:Y:S02]  /*25f0*/  LDSM.16.M88.4 R32, [R199+0xc100] ;  /* 0x00c10000c720783b */ /* 0x000fe40000000200 */
[C---:B------:R-:W-:Y:S02]  /*2600*/  HMMA.16816.F32.BF16 R20, R12.reuse, R6, R20 ;  /* 0x000000060c14723c */ /* 0x040fe40000041814 */
[----:B---3--:R-:W2:Y:S04]  /*2610*/  LDSM.16.M88.4 R40, [R200+0x7900] ;  /* 0x00790000c828783b */ /* 0x008ea80000000200 */
[----:B------:R-:W3:Y:S02]  /*2620*/  LDSM.16.M88.4 R4, [R192] ;  /* 0x00000000c004783b */ /* 0x000ee40000000200 */
[C---:B-----5:R-:W-:Y:S02]  /*2630*/  HMMA.16816.F32.BF16 R16, R12.reuse, R80, R16 ;  /* 0x000000500c10723c */ /* 0x060fe40000041810 */
[----:B------:R-:W0:Y:S06]  /*2640*/  LDGDEPBAR ;  /* 0x00000000000079af */ /* 0x000e2c0000000000 */
[C---:B------:R-:W-:Y:S01]  /*2650*/  HMMA.16816.F32.BF16 R64, R12.reuse, R82, R64 ;  /* 0x000000520c40723c */ /* 0x040fe20000041840 */
[----:B------:R-:W-:Y:S07]  /*2660*/  LDSM.16.M88.4 R80, [R205+0x8900] ;  /* 0x00890000cd50783b */ /* 0x000fee0000000200 */
[C---:B------:R-:W-:Y:S08]  /*2670*/  HMMA.16816.F32.BF16 R60, R12.reuse, R44, R60 ;  /* 0x0000002c0c3c723c */ /* 0x040ff0000004183c */
[C---:B------:R-:W-:Y:S01]  /*2680*/  HMMA.16816.F32.BF16 R56, R12.reuse, R46, R56 ;  /* 0x0000002e0c38723c */ /* 0x040fe20000041838 */
[----:B------:R-:W4:Y:S07]  /*2690*/  LDSM.16.M88.4 R44, [R192+0x1000] ;  /* 0x00100000c02c783b */ /* 0x000f2e0000000200 */
[C---:B------:R-:W-:Y:S08]  /*26a0*/  HMMA.16816.F32.BF16 R52, R12.reuse, R36, R52 ;  /* 0x000000240c34723c */ /* 0x040ff00000041834 */
[----:B------:R-:W-:Y:S01]  /*26b0*/  HMMA.16816.F32.BF16 R28, R12, R38, R28 ;  /* 0x000000260c1c723c */ /* 0x000fe2000004181c */
[----:B------:R-:W5:Y:S04]  /*26c0*/  LDSM.16.M88.4 R36, [R192+0x1800] ;  /* 0x00180000c024783b */ /* 0x000f680000000200 */
[----:B------:R-:W-:Y:S03]  /*26d0*/  LDSM.16.M88.4 R12, [R206+0x10100] ;  /* 0x01010000ce0c783b */ /* 0x000fe60000000200 */
[C---:B-1----:R-:W-:Y:S08]  /*26e0*/  HMMA.16816.F32.BF16 R24, R48.reuse, R8, R24 ;  /* 0x000000083018723c */ /* 0x042ff00000041818 */
[C---:B------:R-:W-:Y:S01]  /*26f0*/  HMMA.16816.F32.BF16 R20, R48.reuse, R10, R20 ;  /* 0x0000000a3014723c */ /* 0x040fe20000041814 */
[----:B------:R-:W1:Y:S07]  /*2700*/  LDSM.16.M88.4 R8, [R205+0x8100] ;  /* 0x00810000cd08783b */ /* 0x000e6e0000000200 */
[C---:B------:R-:W-:Y:S08]  /*2710*/  HMMA.16816.F32.BF16 R16, R48.reuse, R76, R16 ;  /* 0x0000004c3010723c */ /* 0x040ff00000041810 */
[C---:B------:R-:W-:Y:S01]  /*2720*/  HMMA.16816.F32.BF16 R64, R48.reuse, R78, R64 ;  /* 0x0000004e3040723c */ /* 0x040fe20000041840 */
[----:B------:R-:W1:Y:S07]  /*2730*/  LDSM.16.M88.4 R76, [R205+0x9100] ;  /* 0x00910000cd4c783b */ /* 0x000e6e0000000200 */
[C---:B------:R-:W-:Y:S08]  /*2740*/  HMMA.16816.F32.BF16 R60, R48.reuse, R72, R60 ;  /* 0x00000048303c723c */ /* 0x040ff0000004183c */
[C---:B------:R-:W-:Y:S01]  /*2750*/  HMMA.16816.F32.BF16 R56, R48.reuse, R74, R56 ;  /* 0x0000004a3038723c */ /* 0x040fe20000041838 */
[----:B------:R-:W-:Y:S07]  /*2760*/  LDSM.16.M88.4 R72, [R204+0x2800] ;  /* 0x00280000cc48783b */ /* 0x000fee0000000200 */
[C---:B--2---:R-:W-:Y:S08]  /*2770*/  HMMA.16816.F32.BF16 R52, R48.reuse, R40, R52 ;  /* 0x000000283034723c */ /* 0x044ff00000041834 */
[----:B------:R-:W-:Y:S01]  /*2780*/  HMMA.16816.F32.BF16 R48, R48, R42, R28 ;  /* 0x0000002a3030723c */ /* 0x000fe2000004181c */
[----:B------:R-:W2:Y:S04]  /*2790*/  LDSM.16.M88.4 R28, [R205+0x9900] ;  /* 0x00990000cd1c783b */ /* 0x000ea80000000200 */
[----:B------:R-:W-:Y:S03]  /*27a0*/  LDSM.16.M88.4 R40, [R202+0x10100] ;  /* 0x01010000ca28783b */ /* 0x000fe60000000200 */
[C---:B---3--:R-:W-:Y:S08]  /*27b0*/  HMMA.16816.F32.BF16 R24, R32.reuse, R4, R24 ;  /* 0x000000042018723c */ /* 0x048ff00000041818 */
[C---:B------:R-:W-:Y:S01]  /*27c0*/  HMMA.16816.F32.BF16 R20, R32.reuse, R6, R20 ;  /* 0x000000062014723c */ /* 0x040fe20000041814 */
[----:B------:R-:W3:Y:S07]  /*27d0*/  LDSM.16.M88.4 R4, [R204+0x2000] ;  /* 0x00200000cc04783b */ /* 0x000eee0000000200 */
[C---:B------:R-:W-:Y:S08]  /*27e0*/  HMMA.16816.F32.BF16 R16, R32.reuse, R68, R16 ;  /* 0x000000442010723c */ /* 0x040ff00000041810 */
[C---:B------:R-:W-:Y:S01]  /*27f0*/  HMMA.16816.F32.BF16 R64, R32.reuse, R70, R64 ;  /* 0x000000462040723c */ /* 0x040fe20000041840 */
[----:B------:R-:W2:Y:S07]  /*2800*/  LDSM.16.M88.4 R68, [R204+0x3000] ;  /* 0x00300000cc44783b */ /* 0x000eae0000000200 */
[C---:B----4-:R-:W-:Y:S08]  /*2810*/  HMMA.16816.F32.BF16 R60, R32.reuse, R44, R60 ;  /* 0x0000002c203c723c */ /* 0x050ff0000004183c */
[C---:B------:R-:W-:Y:S01]  /*2820*/  HMMA.16816.F32.BF16 R56, R32.reuse, R46, R56 ;  /* 0x0000002e2038723c */ /* 0x040fe20000041838 */
[----:B------:R-:W4:Y:S07]  /*2830*/  LDSM.16.M88.4 R44, [R204+0x3800] ;  /* 0x00380000cc2c783b */ /* 0x000f2e0000000200 */
[C---:B-----5:R-:W-:Y:S08]  /*2840*/  HMMA.16816.F32.BF16 R52, R32.reuse, R36, R52 ;  /* 0x000000242034723c */ /* 0x060ff00000041834 */
[----:B------:R-:W-:Y:S01]  /*2850*/  HMMA.16816.F32.BF16 R48, R32, R38, R48 ;  /* 0x000000262030723c */ /* 0x000fe20000041830 */
[----:B------:R-:W-:Y:S04]  /*2860*/  LDSM.16.M88.4 R36, [R200+0x8100] ;  /* 0x00810000c824783b */ /* 0x000fe80000000200 */
[----:B------:R-:W-:Y:S03]  /*2870*/  LDSM.16.M88.4 R32, [R200+0x8900] ;  /* 0x00890000c820783b */ /* 0x000fe60000000200 */
[C---:B-1----:R-:W-:Y:S08]  /*2880*/  HMMA.16816.F32.BF16 R24, R12.reuse, R8, R24 ;  /* 0x000000080c18723c */ /* 0x042ff00000041818 */
[C---:B------:R-:W-:Y:S01]  /*2890*/  HMMA.16816.F32.BF16 R20, R12.reuse, R10, R20 ;  /* 0x0000000a0c14723c */ /* 0x040fe20000041814 */
[----:B------:R-:W1:Y:S07]  /*28a0*/  LDSM.16.M88.4 R8, [R201+0x10100] ;  /* 0x01010000c908783b */ /* 0x000e6e0000000200 */
[C---:B------:R-:W-:Y:S08]  /*28b0*/  HMMA.16816.F32.BF16 R16, R12.reuse, R80, R16 ;  /* 0x000000500c10723c */ /* 0x040ff00000041810 */
[C---:B------:R-:W-:Y:S01]  /*28c0*/  HMMA.16816.F32.BF16 R64, R12.reuse, R82, R64 ;  /* 0x000000520c40723c */ /* 0x040fe20000041840 */
[----:B------:R-:W-:Y:S07]  /*28d0*/  LDSM.16.M88.4 R80, [R192+0x2800] ;  /* 0x00280000c050783b */ /* 0x000fee0000000200 */
[C---:B------:R-:W-:Y:S08]  /*28e0*/  HMMA.16816.F32.BF16 R60, R12.reuse, R76, R60 ;  /* 0x0000004c0c3c723c */ /* 0x040ff0000004183c */
[C---:B------:R-:W-:Y:S01]  /*28f0*/  HMMA.16816.F32.BF16 R56, R12.reuse, R78, R56 ;  /* 0x0000004e0c38723c */ /* 0x040fe20000041838 */
[----:B------:R-:W-:Y:S07]  /*2900*/  LDSM.16.M88.4 R76, [R199+0x10100] ;  /* 0x01010000c74c783b */ /* 0x000fee0000000200 */
[C---:B--2---:R-:W-:Y:S08]  /*2910*/  HMMA.16816.F32.BF16 R52, R12.reuse, R28, R52 ;  /* 0x0000001c0c34723c */ /* 0x044ff00000041834 */
[----:B------:R-:W-:Y:S01]  /*2920*/  HMMA.16816.F32.BF16 R48, R12, R30, R48 ;  /* 0x0000001e0c30723c */ /* 0x000fe20000041830 */
[----:B------:R-:W2:Y:S04]  /*2930*/  LDSM.16.M88.4 R28, [R200+0x9100] ;  /* 0x00910000c81c783b */ /* 0x000ea80000000200 */
[----:B------:R-:W5:Y:S03]  /*2940*/  LDSM.16.M88.4 R12, [R200+0x9900] ;  /* 0x00990000c80c783b */ /* 0x000f660000000200 */
[C---:B---3--:R-:W-:Y:S08]  /*2950*/  HMMA.16816.F32.BF16 R24, R40.reuse, R4, R24 ;  /* 0x000000042818723c */ /* 0x048ff00000041818 */
[C---:B------:R-:W-:Y:S01]  /*2960*/  HMMA.16816.F32.BF16 R20, R40.reuse, R6, R20 ;  /* 0x000000062814723c */ /* 0x040fe20000041814 */
[----:B------:R-:W3:Y:S07]  /*2970*/  LDSM.16.M88.4 R4, [R192+0x2000] ;  /* 0x00200000c004783b */ /* 0x000eee0000000200 */
[C---:B------:R-:W-:Y:S08]  /*2980*/  HMMA.16816.F32.BF16 R16, R40.reuse, R72, R16 ;  /* 0x000000482810723c */ /* 0x040ff00000041810 */
[C---:B------:R-:W-:Y:S01]  /*2990*/  HMMA.16816.F32.BF16 R64, R40.reuse, R74, R64 ;  /* 0x0000004a2840723c */ /* 0x040fe20000041840 */
[----:B------:R-:W2:Y:S07]  /*29a0*/  LDSM.16.M88.4 R72, [R192+0x3000] ;  /* 0x00300000c048783b */ /* 0x000eae0000000200 */
[C---:B------:R-:W-:Y:S08]  /*29b0*/  HMMA.16816.F32.BF16 R60, R40.reuse, R68, R60 ;  /* 0x00000044283c723c */ /* 0x040ff0000004183c */
[C---:B------:R-:W-:Y:S01]  /*29c0*/  HMMA.16816.F32.BF16 R56, R40.reuse, R70, R56 ;  /* 0x000000462838723c */ /* 0x040fe20000041838 */
[----:B------:R-:W2:Y:S07]  /*29d0*/  LDSM.16.M88.4 R68, [R192+0x3800] ;  /* 0x00380000c044783b */ /* 0x000eae0000000200 */
[C---:B----4-:R-:W-:Y:S08]  /*29e0*/  HMMA.16816.F32.BF16 R52, R40.reuse, R44, R52 ;  /* 0x0000002c2834723c */ /* 0x050ff00000041834 */
[----:B------:R-:W-:Y:S01]  /*29f0*/  HMMA.16816.F32.BF16 R48, R40, R46, R48 ;  /* 0x0000002e2830723c */ /* 0x000fe20000041830 */
[----:B------:R-:W-:Y:S04]  /*2a00*/  LDSM.16.M88.4 R44, [R206+0x14100] ;  /* 0x01410000ce2c783b */ /* 0x000fe80000000200 */
[----:B------:R-:W4:Y:S03]  /*2a10*/  LDSM.16.M88.4 R40, [R205+0xa100] ;  /* 0x00a10000cd28783b */ /* 0x000f260000000200 */
[C---:B-1----:R-:W-:Y:S08]  /*2a20*/  HMMA.16816.F32.BF16 R24, R8.reuse, R36, R24 ;  /* 0x000000240818723c */ /* 0x042ff00000041818 */
[C---:B------:R-:W-:Y:S01]  /*2a30*/  HMMA.16816.F32.BF16 R20, R8.reuse, R38, R20 ;  /* 0x000000260814723c */ /* 0x040fe20000041814 */
[----:B------:R-:W1:Y:S07]  /*2a40*/  LDSM.16.M88.4 R36, [R205+0xa900] ;  /* 0x00a90000cd24783b */ /* 0x000e6e0000000200 */
[C---:B------:R-:W-:Y:S08]  /*2a50*/  HMMA.16816.F32.BF16 R16, R8.reuse, R32, R16 ;  /* 0x000000200810723c */ /* 0x040ff00000041810 */
[C---:B------:R-:W-:Y:S01]  /*2a60*/  HMMA.16816.F32.BF16 R64, R8.reuse, R34, R64 ;  /* 0x000000220840723c */ /* 0x040fe20000041840 */
[----:B------:R-:W1:Y:S07]  /*2a70*/  LDSM.16.M88.4 R32, [R205+0xb100] ;  /* 0x00b10000cd20783b */ /* 0x000e6e0000000200 */
[C---:B--2---:R-:W-:Y:S08]  /*2a80*/  HMMA.16816.F32.BF16 R60, R8.reuse, R28, R60 ;  /* 0x0000001c083c723c */ /* 0x044ff0000004183c */
[C---:B------:R-:W-:Y:S01]  /*2a90*/  HMMA.16816.F32.BF16 R56, R8.reuse, R30, R56 ;  /* 0x0000001e0838723c */ /* 0x040fe20000041838 */
[----:B------:R-:W2:Y:S07]  /*2aa0*/  LDSM.16.M88.4 R28, [R205+0xb900] ;  /* 0x00b90000cd1c783b */ /* 0x000eae0000000200 */
[C---:B-----5:R-:W-:Y:S08]  /*2ab0*/  HMMA.16816.F32.BF16 R52, R8.reuse, R12, R52 ;  /* 0x0000000c0834723c */ /* 0x060ff00000041834 */
[----:B------:R-:W-:Y:S01]  /*2ac0*/  HMMA.16816.F32.BF16 R48, R8, R14, R48 ;  /* 0x0000000e0830723c */ /* 0x000fe20000041830 */
[----:B------:R-:W-:Y:S04]  /*2ad0*/  LDSM.16.M88.4 R12, [R202+0x14100] ;  /* 0x01410000ca0c783b */ /* 0x000fe80000000200 */
[----:B------:R-:W5:Y:S03]  /*2ae0*/  LDSM.16.M88.4 R8, [R204+0x4000] ;  /* 0x00400000cc08783b */ /* 0x000f660000000200 */
[C---:B---3--:R-:W-:Y:S08]  /*2af0*/  HMMA.16816.F32.BF16 R24, R76.reuse, R4, R24 ;  /* 0x000000044c18723c */ /* 0x048ff00000041818 */
[C---:B------:R-:W-:Y:S01]  /*2b00*/  HMMA.16816.F32.BF16 R20, R76.reuse, R6, R20 ;  /* 0x000000064c14723c */ /* 0x040fe20000041814 */
[----:B------:R-:W3:Y:S07]  /*2b10*/  LDSM.16.M88.4 R4, [R204+0x4800] ;  /* 0x00480000cc04783b */ /* 0x000eee0000000200 */
[C---:B------:R-:W-:Y:S08]  /*2b20*/  HMMA.16816.F32.BF16 R16, R76.reuse, R80, R16 ;  /* 0x000000504c10723c */ /* 0x040ff00000041810 */
[C---:B------:R-:W-:Y:S08]  /*2b30*/  HMMA.16816.F32.BF16 R64, R76.reuse, R82, R64 ;  /* 0x000000524c40723c */ /* 0x040ff00000041840 */
[C---:B------:R-:W-:Y:S08]  /*2b40*/  HMMA.16816.F32.BF16 R60, R76.reuse, R72, R60 ;  /* 0x000000484c3c723c */ /* 0x040ff0000004183c */
[C---:B------:R-:W-:Y:S08]  /*2b50*/  HMMA.16816.F32.BF16 R56, R76.reuse, R74, R56 ;  /* 0x0000004a4c38723c */ /* 0x040ff00000041838 */
[C---:B------:R-:W-:Y:S08]  /*2b60*/  HMMA.16816.F32.BF16 R52, R76.reuse, R68, R52 ;  /* 0x000000444c34723c */ /* 0x040ff00000041834 */
[----:B------:R-:W-:Y:S01]  /*2b70*/  HMMA.16816.F32.BF16 R48, R76, R70, R48 ;  /* 0x000000464c30723c */ /* 0x000fe20000041830 */
[----:B------:R-:W2:Y:S07]  /*2b80*/  LDSM.16.M88.4 R68, [R204+0x5000] ;  /* 0x00500000cc44783b */ /* 0x000eae0000000200 */
[C---:B----4-:R-:W-:Y:S08]  /*2b90*/  HMMA.16816.F32.BF16 R24, R44.reuse, R40, R24 ;  /* 0x000000282c18723c */ /* 0x050ff00000041818 */
[C---:B------:R-:W-:Y:S01]  /*2ba0*/  HMMA.16816.F32.BF16 R20, R44.reuse, R42, R20 ;  /* 0x0000002a2c14723c */ /* 0x040fe20000041814 */
[----:B------:R-:W4:Y:S07]  /*2bb0*/  LDSM.16.M88.4 R40, [R204+0x5800] ;  /* 0x00580000cc28783b */ /* 0x000f2e0000000200 */
[C---:B-1----:R-:W-:Y:S08]  /*2bc0*/  HMMA.16816.F32.BF16 R16, R44.reuse, R36, R16 ;  /* 0x000000242c10723c */ /* 0x042ff00000041810 */
[C---:B------:R-:W-:Y:S01]  /*2bd0*/  HMMA.16816.F32.BF16 R64, R44.reuse, R38, R64 ;  /* 0x000000262c40723c */ /* 0x040fe20000041840 */
[----:B------:R-:W-:Y:S07]  /*2be0*/  LDSM.16.M88.4 R36, [R200+0xb100] ;  /* 0x00b10000c824783b */ /* 0x000fee0000000200 */
[C---:B------:R-:W-:Y:S08]  /*2bf0*/  HMMA.16816.F32.BF16 R60, R44.reuse, R32, R60 ;  /* 0x000000202c3c723c */ /* 0x040ff0000004183c */
[C---:B------:R-:W-:Y:S01]  /*2c00*/  HMMA.16816.F32.BF16 R56, R44.reuse, R34, R56 ;  /* 0x000000222c38723c */ /* 0x040fe20000041838 */
[----:B------:R-:W-:Y:S07]  /*2c10*/  LDSM.16.M88.4 R32, [R200+0xb900] ;  /* 0x00b90000c820783b */ /* 0x000fee0000000200 */
[C---:B--2---:R-:W-:Y:S08]  /*2c20*/  HMMA.16816.F32.BF16 R52, R44.reuse, R28, R52 ;  /* 0x0000001c2c34723c */ /* 0x044ff00000041834 */
[----:B------:R-:W-:Y:S01]  /*2c30*/  HMMA.16816.F32.BF16 R48, R44, R30, R48 ;  /* 0x0000001e2c30723c */ /* 0x000fe20000041830 */
[----:B------:R-:W-:Y:S04]  /*2c40*/  LDSM.16.M88.4 R28, [R201+0x14100] ;  /* 0x01410000c91c783b */ /* 0x000fe80000000200 */
[----:B------:R-:W-:Y:S03]  /*2c50*/  LDSM.16.M88.4 R44, [R199+0x14100] ;  /* 0x01410000c72c783b */ /* 0x000fe60000000200 */
[C---:B-----5:R-:W-:Y:S08]  /*2c60*/  HMMA.16816.F32.BF16 R24, R12.reuse, R8, R24 ;  /* 0x000000080c18723c */ /* 0x060ff00000041818 */
[C---:B------:R-:W-:Y:S01]  /*2c70*/  HMMA.16816.F32.BF16 R20, R12.reuse, R10, R20 ;  /* 0x0000000a0c14723c */ /* 0x040fe20000041814 */
[----:B------:R-:W1:Y:S07]  /*2c80*/  LDSM.16.M88.4 R8, [R200+0xa100] ;  /* 0x00a10000c808783b */ /* 0x000e6e0000000200 */
[C---:B---3--:R-:W-:Y:S08]  /*2c90*/  HMMA.16816.F32.BF16 R16, R12.reuse, R4, R16 ;  /* 0x000000040c10723c */ /* 0x048ff00000041810 */
[C---:B------:R-:W-:Y:S01]  /*2ca0*/  HMMA.16816.F32.BF16 R64, R12.reuse, R6, R64 ;  /* 0x000000060c40723c */ /* 0x040fe20000041840 */
[----:B------:R-:W2:Y:S07]  /*2cb0*/  LDSM.16.M88.4 R4, [R200+0xa900] ;  /* 0x00a90000c804783b */ /* 0x000eae0000000200 */
[C---:B------:R-:W-:Y:S08]  /*2cc0*/  HMMA.16816.F32.BF16 R60, R12.reuse, R68, R60 ;  /* 0x000000440c3c723c */ /* 0x040ff0000004183c */
[C---:B------:R-:W-:Y:S08]  /*2cd0*/  HMMA.16816.F32.BF16 R56, R12.reuse, R70, R56 ;  /* 0x000000460c38723c */ /* 0x040ff00000041838 */
[----:B----4-:R-:W-:Y:S01]  /*2ce0*/  HMMA.16816.F32.BF16 R68, R12, R40, R52 ;  /* 0x000000280c44723c */ /* 0x010fe20000041834 */
[----:B------:R-:W3:Y:S07]  /*2cf0*/  LDSM.16.M88.4 R52, [R192+0x4000] ;  /* 0x00400000c034783b */ /* 0x000eee0000000200 */
[----:B-1----:R-:W-:Y:S08]  /*2d00*/  HMMA.16816.F32.BF16 R24, R28, R8, R24 ;  /* 0x000000081c18723c */ /* 0x002ff00000041818 */
[----:B------:R-:W-:Y:S01]  /*2d10*/  HMMA.16816.F32.BF16 R48, R12, R42, R48 ;  /* 0x0000002a0c30723c */ /* 0x000fe20000041830 */
[----:B------:R-:W1:Y:S04]  /*2d20*/  LDSM.16.M88.4 R12, [R192+0x4800] ;  /* 0x00480000c00c783b */ /* 0x000e680000000200 */
[----:B------:R-:W-:Y:S03]  /*2d30*/  LDSM.16.M88.4 R40, [R192+0x5000] ;  /* 0x00500000c028783b */ /* 0x000fe60000000200 */
[----:B------:R-:W-:Y:S01]  /*2d40*/  HMMA.16816.F32.BF16 R20, R28, R10, R20 ;  /* 0x0000000a1c14723c */ /* 0x000fe20000041814 */
[----:B------:R-:W4:Y:S01]  /*2d50*/  LDSM.16.M88.4 R8, [R192+0x5800] ;  /* 0x00580000c008783b */ /* 0x000f220000000200 */
[----:B------:R-:W-:-:S06]  /*2d60*/  DEPBAR.LE SB0, 0x0 ;  /* 0x000080000000791a */ /* 0x000fcc0000000000 */
[C---:B--2---:R-:W-:Y:S07]  /*2d70*/  HMMA.16816.F32.BF16 R16, R28.reuse, R4, R16 ;  /* 0x000000041c10723c */ /* 0x044fee0000041810 */
[----:B------:R-:W-:Y:S01]  /*2d80*/  LOP3.LUT R4, R89, R90, RZ, 0xfc, !PT ;  /* 0x0000005a59047212 */ /* 0x000fe200078efcff */
[----:B------:R-:W-:Y:S08]  /*2d90*/  HMMA.16816.F32.BF16 R68, R28, R32, R68 ;  /* 0x000000201c44723c */ /* 0x000ff00000041844 */
[----:B---3--:R-:W-:Y:S08]  /*2da0*/  HMMA.16816.F32.BF16 R24, R44, R52, R24 ;  /* 0x000000342c18723c */ /* 0x008ff00000041818 */
[C---:B------:R-:W-:Y:S08]  /*2db0*/  HMMA.16816.F32.BF16 R64, R28.reuse, R6, R64 ;  /* 0x000000061c40723c */ /* 0x040ff00000041840 */
[C---:B------:R-:W-:Y:S08]  /*2dc0*/  HMMA.16816.F32.BF16 R60, R28.reuse, R36, R60 ;  /* 0x000000241c3c723c */ /* 0x040ff0000004183c */
[----:B------:R-:W-:Y:S01]  /*2dd0*/  HMMA.16816.F32.BF16 R56, R28, R38, R56 ;  /* 0x000000261c38723c */ /* 0x000fe20000041838 */
[----:B------:R-:W-:-:S06]  /*2de0*/  FMUL.FTZ R0, R26, c[0x0][0x320] ;  /* 0x0000c8001a007a20 */ /* 0x000fcc0000410000 */
[----:B------:R-:W2:Y:S01]  /*2df0*/  MUFU.TANH R0, R0 ;  /* 0x0000000000007308 */ /* 0x000ea20000002400 */
[----:B------:R-:W-:Y:S08]  /*2e00*/  HMMA.16816.F32.BF16 R48, R28, R34, R48 ;  /* 0x000000221c30723c */ /* 0x000ff00000041830 */
[C---:B-1----:R-:W-:Y:S07]  /*2e10*/  HMMA.16816.F32.BF16 R16, R44.reuse, R12, R16 ;  /* 0x0000000c2c10723c */ /* 0x042fee0000041810 */
[----:B------:R-:W-:Y:S01]  /*2e20*/  FMUL.FTZ R13, R24, c[0x0][0x320] ;  /* 0x0000c800180d7a20 */ /* 0x000fe20000410000 */
[C---:B----4-:R-:W-:Y:S05]  /*2e30*/  HMMA.16816.F32.BF16 R68, R44.reuse, R8, R68 ;  /* 0x000000082c44723c */ /* 0x050fea0000041844 */
[----:B------:R-:W1:Y:S02]  /*2e40*/  MUFU.TANH R13, R13 ;  /* 0x0000000d000d7308 */ /* 0x000e640000002400 */
[----:B------:R-:W-:Y:S01]  /*2e50*/  FMUL.FTZ R8, R25, c[0x0][0x320] ;  /* 0x0000c80019087a20 */ /* 0x000fe20000410000 */
[C---:B------:R-:W-:Y:S05]  /*2e60*/  HMMA.16816.F32.BF16 R20, R44.reuse, R54, R20 ;  /* 0x000000362c14723c */ /* 0x040fea0000041814 */
[----:B------:R-:W3:Y:S03]  /*2e70*/  MUFU.TANH R8, R8 ;  /* 0x0000000800087308 */ /* 0x000ee60000002400 */
[C---:B------:R-:W-:Y:S08]  /*2e80*/  HMMA.16816.F32.BF16 R64, R44.reuse, R14, R64 ;  /* 0x0000000e2c40723c */ /* 0x040ff00000041840 */
[C---:B------:R-:W-:Y:S08]  /*2e90*/  HMMA.16816.F32.BF16 R60, R44.reuse, R40, R60 ;  /* 0x000000282c3c723c */ /* 0x040ff0000004183c */
[C---:B------:R-:W-:Y:S08]  /*2ea0*/  HMMA.16816.F32.BF16 R56, R44.reuse, R42, R56 ;  /* 0x0000002a2c38723c */ /* 0x040ff00000041838 */
[----:B------:R-:W-:Y:S01]  /*2eb0*/  HMMA.16816.F32.BF16 R48, R44, R10, R48 ;  /* 0x0000000a2c30723c */ /* 0x000fe20000041830 */
[----:B------:R-:W-:Y:S06]  /*2ec0*/  BAR.SYNC.DEFER_BLOCKING 0x0 ;  /* 0x0000000000007b1d */ /* 0x000fec0000010000 */
[----:B------:R-:W-:Y:S05]  /*2ed0*/  @P0 BRA `(.L_x_395) ;  /* 0x0000041000000947 */ /* 0x000fea0003800000 */
[----:B-123--:R-:W-:Y:S01]  /*2ee0*/  IADD3 R209, R210, UR12, R85 ;  /* 0x0000000cd2d17c10 */ /* 0x00efe2000fffe055 */
[----:B------:R-:W-:-:S03]  /*2ef0*/  IMAD.MOV.U32 R208, RZ, RZ, RZ ;  /* 0x000000ffffd07224 */ /* 0x000fc600078e00ff */
[----:B------:R-:W-:-:S05]  /*2f00*/  IADD3 R209, R209, -0x40, RZ ;  /* 0xffffffc0d1d17810 */ /* 0x000fca0007ffe0ff */
        /* <DEDUP_REMOVED lines=9> */
[----:B------:R-:W-:Y:S02]  /*2fa0*/  IADD3 R14, -R221, 0x10, RZ ;  /* 0x00000010dd0e7810 */ /* 0x000fe40007ffe1ff */
[----:B------:R-:W-:Y:S01]  /*2fb0*/  SHF.L.U64.HI R9, R217, 0x1, R220 ;  /* 0x00000001d9097819 */ /* 0x000fe200000102dc */
[----:B------:R-:W-:Y:S01]  /*2fc0*/  IMAD R209, R10, c[0x0][0x2b8], R209 ;  /* 0x0000ae000ad17a24 */ /* 0x000fe200078e02d1 */
[----:B------:R-:W-:-:S03]  /*2fd0*/  LOP3.LUT R14, R14, 0xf, RZ, 0xc0, !PT ;  /* 0x0000000f0e0e7812 */ /* 0x000fc600078ec0ff */
[----:B------:R-:W-:Y:S01]  /*2fe0*/  IMAD.WIDE.U32 R10, R209, c[0x0][0x1e0], RZ ;  /* 0x00007800d10a7a25 */ /* 0x000fe200078e00ff */
[----:B------:R-:W-:-:S05]  /*2ff0*/  SHF.R.S32.HI R12, RZ, 0x1f, R209 ;  /* 0x0000001fff0c7819 */ /* 0x000fca00000114d1 */
[----:B------:R-:W-:-:S04]  /*3000*/  IMAD R12, R12, c[0x0][0x1e0], RZ ;  /* 0x000078000c0c7a24 */ /* 0x000fc800078e02ff */
[----:B------:R-:W-:Y:S01]  /*3010*/  IMAD R5, R209, c[0x0][0x1e4], R12 ;  /* 0x00007900d1057a24 */ /* 0x000fe200078e020c */
[----:B------:R-:W-:-:S03]  /*3020*/  SHF.L.U64.HI R12, R218, 0x1, R133 ;  /* 0x00000001da0c7819 */ /* 0x000fc60000010285 */
        /* <DEDUP_REMOVED lines=15> */
[----:B------:R-:W1:Y:S01]  /*3120*/  SHFL.IDX PT, R24, R5, 0x1, 0x181f ;  /* 0x00381f0005187f89 */ /* 0x000e6200000e0000 */
[----:B------:R-:W-:Y:S01]  /*3130*/  IMAD.SHL.U32 R7, R217, 0x2, RZ ;  /* 0x00000002d9077824 */ /* 0x000fe200078e00ff */
[----:B------:R-:W-:Y:S02]  /*3140*/  LOP3.LUT R28, R28, 0xf, RZ, 0xc0, !PT ;  /* 0x0000000f1c1c7812 */ /* 0x000fe400078ec0ff */
[----:B------:R-:W2:Y:S04]  /*3150*/  SHFL.IDX PT, R15, R32, 0x1, 0x181f ;  /* 0x00381f00200f7f89 */ /* 0x000ea800000e0000 */
[----:B------:R3:W4:Y:S04]  /*3160*/  SHFL.IDX PT, R26, R5, RZ, 0x181f ;  /* 0x00181fff051a7589 */ /* 0x00072800000e0000 */
[----:B------:R5:W4:Y:S01]  /*3170*/  SHFL.IDX PT, R25, R32, RZ, 0x181f ;  /* 0x00181fff20197589 */ /* 0x000b2200000e0000 */
[----:B-1----:R-:W-:-:S04]  /*3180*/  IADD3 R30, P6, P0, R30, R24, R11 ;  /* 0x000000181e1e7210 */ /* 0x002fc800078de00b */
[----:B--2---:R-:W-:Y:S02]  /*3190*/  IADD3.X R31, RZ, R15, R12, P6, P0 ;  /* 0x0000000fff1f7210 */ /* 0x004fe400037e040c */
[----:B------:R-:W-:Y:S01]  /*31a0*/  IADD3 R28, P6, P0, R28, R24, R7 ;  /* 0x000000181c1c7210 */ /* 0x000fe200078de007 */
[----:B---3--:R-:W-:-:S03]  /*31b0*/  IMAD.SHL.U32 R5, R216, 0x2, RZ ;  /* 0x00000002d8057824 */ /* 0x008fc600078e00ff */
[----:B------:R-:W-:Y:S02]  /*31c0*/  IADD3.X R29, RZ, R15, R9, P6, P0 ;  /* 0x0000000fff1d7210 */ /* 0x000fe400037e0409 */
[----:B-----5:R-:W-:Y:S02]  /*31d0*/  IADD3 R32, P6, P0, R14, R24, R5 ;  /* 0x000000180e207210 */ /* 0x020fe400078de005 */
[----:B------:R-:W-:-:S04]  /*31e0*/  SHF.L.U64.HI R14, R216, 0x1, R219 ;  /* 0x00000001d80e7819 */ /* 0x000fc800000102db */
[----:B------:R-:W-:Y:S02]  /*31f0*/  IADD3.X R33, RZ, R15, R14, P6, P0 ;  /* 0x0000000fff217210 */ /* 0x000fe400037e040e */
[C---:B----4-:R-:W-:Y:S02]  /*3200*/  IADD3 R34, P6, R26.reuse, R11, RZ ;  /* 0x0000000b1a227210 */ /* 0x050fe40007fde0ff */
[----:B------:R-:W-:-:S03]  /*3210*/  IADD3 R36, P0, R26, R7, RZ ;  /* 0x000000071a247210 */ /* 0x000fc60007f1e0ff */
[C---:B------:R-:W-:Y:S01]  /*3220*/  IMAD.X R35, R25.reuse, 0x1, R12, P6 ;  /* 0x0000000119237824 */ /* 0x040fe200030e060c */
        /* <DEDUP_REMOVED lines=12> */
.L_x_395:
[----:B-123--:R-:W-:Y:S01]  /*32f0*/  FMUL.FTZ R9, R17, c[0x0][0x320] ;  /* 0x0000c80011097a20 */ /* 0x00efe20000410000 */
[----:B------:R-:W-:Y:S01]  /*3300*/  LOP3.LUT R17, R88, 0xffffffe0, RZ, 0xc0, !PT ;  /* 0xffffffe058117812 */ /* 0x000fe200078ec0ff */
[----:B------:R-:W-:Y:S01]  /*3310*/  UIADD3 UR4, UR10, 0x1, -UR11 ;  /* 0x000000010a047890 */ /* 0x000fe2000fffe80b */
[----:B------:R-:W-:Y:S01]  /*3320*/  LEA.HI R87, R87, R84, RZ, 0x2 ;  /* 0x0000005457577211 */ /* 0x000fe200078f10ff */
[----:B------:R-:W-:Y:S01]  /*3330*/  FMUL.FTZ R24, R21, c[0x0][0x320] ;  /* 0x0000c80015187a20 */ /* 0x000fe20000410000 */
[----:B------:R-:W-:Y:S01]  /*3340*/  SHF.R.S32.HI R15, RZ, 0x1f, R86 ;  /* 0x0000001fff0f7819 */ /* 0x000fe20000011456 */
[----:B------:R-:W-:Y:S01]  /*3350*/  IMAD.IADD R10, R84, 0x1, -R17 ;  /* 0x00000001540a7824 */ /* 0x000fe200078e0a11 */
[----:B------:R-:W-:Y:S01]  /*3360*/  LOP3.LUT R87, R87, 0xfffffffc, RZ, 0xc0, !PT ;  /* 0xfffffffc57577812 */ /* 0x000fe200078ec0ff */
[----:B------:R-:W-:Y:S01]  /*3370*/  IMAD.U32 R21, RZ, RZ, UR4 ;  /* 0x00000004ff157e24 */ /* 0x000fe2000f8e00ff */
[----:B------:R-:W-:Y:S01]  /*3380*/  LEA.HI R15, R15, R86, RZ, 0x3 ;  /* 0x000000560f0f7211 */ /* 0x000fe200078f18ff */
[----:B------:R-:W-:Y:S01]  /*3390*/  FMUL.FTZ R11, R16, c[0x0][0x320] ;  /* 0x0000c800100b7a20 */ /* 0x000fe20000410000 */
[----:B------:R-:W-:Y:S01]  /*33a0*/  SHF.R.S32.HI R17, RZ, 0x1f, R10 ;  /* 0x0000001fff117819 */ /* 0x000fe2000001140a */
[----:B------:R-:W-:Y:S01]  /*33b0*/  IMAD.IADD R87, R84, 0x1, -R87 ;  /* 0x0000000154577824 */ /* 0x000fe200078e0a57 */
[----:B------:R-:W-:Y:S01]  /*33c0*/  LOP3.LUT R15, R15, 0xffffff8, RZ, 0xc0, !PT ;  /* 0x0ffffff80f0f7812 */ /* 0x000fe200078ec0ff */
[----:B------:R-:W-:Y:S01]  /*33d0*/  FMUL.FTZ R7, R64, c[0x0][0x320] ;  /* 0x0000c80040077a20 */ /* 0x000fe20000410000 */
[----:B------:R-:W-:Y:S01]  /*33e0*/  LEA.HI R12, R17, R10, RZ, 0x2 ;  /* 0x0000000a110c7211 */ /* 0x000fe200078f10ff */
[----:B------:R-:W-:Y:S01]  /*33f0*/  FMUL.FTZ R5, R65, c[0x0][0x320] ;  /* 0x0000c80041057a20 */ /* 0x000fe20000410000 */
[----:B------:R-:W-:Y:S01]  /*3400*/  LEA.HI R6, R87, R87, RZ, 0x1 ;  /* 0x0000005757067211 */ /* 0x000fe200078f08ff */
[----:B------:R-:W-:Y:S01]  /*3410*/  IMAD.IADD R15, R86, 0x1, -R15 ;  /* 0x00000001560f7824 */ /* 0x000fe200078e0a0f */
[----:B------:R-:W-:Y:S01]  /*3420*/  LEA.HI.SX32 R14, R12, UR24, 0x1e ;  /* 0x000000180c0e7c11 */ /* 0x000fe2000f8ff2ff */
[----:B------:R-:W-:Y:S01]  /*3430*/  FMUL.FTZ R60, R60, c[0x0][0x320] ;  /* 0x0000c8003c3c7a20 */ /* 0x000fe20000410000 */
[----:B------:R-:W-:Y:S01]  /*3440*/  LOP3.LUT R6, R6, 0x1ffffffe, RZ, 0xc0, !PT ;  /* 0x1ffffffe06067812 */ /* 0x000fe200078ec0ff */
[----:B------:R-:W-:Y:S01]  /*3450*/  FMUL.FTZ R61, R61, c[0x0][0x320] ;  /* 0x0000c8003d3d7a20 */ /* 0x000fe20000410000 */
[----:B------:R-:W-:Y:S01]  /*3460*/  PLOP3.LUT P6, PT, PT, PT, UP1, 0x80, 0x0 ;  /* 0x000000000000781c */ /* 0x000fe20003fcf018 */
[----:B------:R-:W-:Y:S01]  /*3470*/  FMUL.FTZ R56, R56, c[0x0][0x320] ;  /* 0x0000c80038387a20 */ /* 0x000fe20000410000 */
[----:B------:R-:W-:Y:S01]  /*3480*/  LEA R14, R15, R14, 0x4 ;  /* 0x0000000e0f0e7211 */ /* 0x000fe200078e20ff */
[----:B------:R-:W-:Y:S01]  /*3490*/  IMAD.IADD R211, R87, 0x1, -R6 ;  /* 0x0000000157d37824 */ /* 0x000fe200078e0a06 */
[----:B------:R-:W-:Y:S01]  /*34a0*/  PLOP3.LUT P0, PT, PT, PT, UP1, 0x80, 0x0 ;  /* 0x000000000000781c */ /* 0x000fe20003f0f018 */
[----:B------:R-:W-:Y:S01]  /*34b0*/  FMUL.FTZ R68, R68, c[0x0][0x320] ;  /* 0x0000c80044447a20 */ /* 0x000fe20000410000 */
[----:B------:R-:W-:Y:S01]  /*34c0*/  LOP3.LUT R15, R12, 0x7ffffffc, RZ, 0xc0, !PT ;  /* 0x7ffffffc0c0f7812 */ /* 0x000fe200078ec0ff */
[----:B------:R-:W-:Y:S01]  /*34d0*/  IMAD R211, R211, 0x8, R14 ;  /* 0x00000008d3d37824 */ /* 0x000fe200078e020e */
[----:B------:R-:W-:Y:S01]  /*34e0*/  ULDC UR25, c[0x0][0x2ac] ;  /* 0x0000ab0000197ab9 */ /* 0x000fe20000000800 */
[----:B------:R-:W-:Y:S01]  /*34f0*/  FMUL.FTZ R69, R69, c[0x0][0x320] ;  /* 0x0000c80045457a20 */ /* 0x000fe20000410000 */
[----:B------:R-:W-:Y:S01]  /*3500*/  ULDC UR4, c[0x0][0x1d0] ;  /* 0x0000740000047ab9 */ /* 0x000fe20000000800 */
[----:B------:R-:W-:Y:S01]  /*3510*/  IMAD.IADD R212, R10, 0x1, -R15 ;  /* 0x000000010ad47824 */ /* 0x000fe200078e0a0f */
[----:B------:R-:W-:Y:S01]  /*3520*/  MOV R6, R211 ;  /* 0x000000d300067202 */ /* 0x000fe20000000f00 */
[----:B------:R-:W-:Y:S01]  /*3530*/  @P6 IMAD.HI.U32 R14, R211, c[0x0][0x2c8], RZ ;  /* 0x0000b200d30e6a27 */ /* 0x000fe200078e00ff */
[----:B------:R-:W1:Y:S01]  /*3540*/  MUFU.TANH R11, R11 ;  /* 0x0000000b000b7308 */ /* 0x000e620000002400 */
[----:B------:R-:W-:Y:S01]  /*3550*/  ULDC UR5, c[0x0][0x324] ;  /* 0x0000c90000057ab9 */ /* 0x000fe20000000800 */
[----:B------:R-:W-:Y:S01]  /*3560*/  SHF.L.U32 R212, R212, 0x1, RZ ;  /* 0x00000001d4d47819 */ /* 0x000fe200000006ff */
[----:B------:R-:W-:Y:S01]  /*3570*/  FMUL.FTZ R15, R20, c[0x0][0x320] ;  /* 0x0000c800140f7a20 */ /* 0x000fe20000410000 */
[----:B------:R-:W-:Y:S01]  /*3580*/  @P0 SHF.R.U32.HI R6, RZ, c[0x0][0x2cc], R14 ;  /* 0x0000b300ff060a19 */ /* 0x000fe2000001160e */
[----:B------:R-:W-:Y:S01]  /*3590*/  FMUL.FTZ R48, R48, c[0x0][0x320] ;  /* 0x0000c80030307a20 */ /* 0x000fe20000410000 */
[----:B------:R-:W-:Y:S01]  /*35a0*/  PLOP3.LUT P0, PT, PT, PT, UP0, 0x40, 0x0 ;  /* 0x000000000000781c */ /* 0x000fe20003f0e808 */
[----:B------:R-:W-:Y:S01]  /*35b0*/  FMUL.FTZ R49, R49, c[0x0][0x320] ;  /* 0x0000c80031317a20 */ /* 0x000fe20000410000 */
[----:B------:R-:W-:Y:S01]  /*35c0*/  IADD3 R12, R21, -c[0x0][0x168], -R212 ;  /* 0x80005a00150c7a10 */ /* 0x000fe20007ffe8d4 */
[----:B------:R-:W2:Y:S01]  /*35d0*/  SHFL.IDX PT, R17, R6, RZ, 0x1c1f ;  /* 0x001c1fff06117589 */ /* 0x000ea200000e0000 */
[----:B------:R-:W-:Y:S01]  /*35e0*/  FMUL.FTZ R57, R57, c[0x0][0x320] ;  /* 0x0000c80039397a20 */ /* 0x000fe20000410000 */
[----:B------:R-:W3:Y:S01]  /*35f0*/  MUFU.TANH R9, R9 ;  /* 0x0000000900097308 */ /* 0x000ee20000002400 */
[----:B------:R-:W-:Y:S01]  /*3600*/  UIMAD UR4, UR25, UR4, -UR11 ;  /* 0x00000004190472a4 */ /* 0x000fe2000f8e0a0b */
[----:B------:R-:W-:Y:S01]  /*3610*/  IADD3 R14, R12, c[0x0][0x328], RZ ;  /* 0x0000ca000c0e7a10 */ /* 0x000fe20007ffe0ff */
[----:B------:R-:W-:Y:S01]  /*3620*/  ULOP3.LUT UR11, URZ, UR5, URZ, 0x33, !UPT ;  /* 0x000000053f0b7292 */ /* 0x000fe2000f8e333f */
[----:B------:R-:W0:Y:S03]  /*3630*/  LDGDEPBAR ;  /* 0x00000000000079af */ /* 0x000e260000000000 */
[----:B------:R-:W-:Y:S01]  /*3640*/  IADD3 R10, -R212, UR4, RZ ;  /* 0x00000004d40a7c10 */ /* 0x000fe2000fffe1ff */
[----:B------:R-:W4:Y:S01]  /*3650*/  MUFU.TANH R7, R7 ;  /* 0x0000000700077308 */ /* 0x000f220000002400 */
[----:B------:R-:W-:-:S07]  /*3660*/  IADD3 R12, R12, UR11, RZ ;  /* 0x0000000b0c0c7c10 */ /* 0x000fce000fffe0ff */
[----:B------:R-:W1:Y:S01]  /*3670*/  MUFU.TANH R5, R5 ;  /* 0x0000000500057308 */ /* 0x000e620000002400 */
[----:B--2---:R-:W-:Y:S01]  /*3680*/  IMAD.IADD R21, R14, 0x1, R17 ;  /* 0x000000010e157824 */ /* 0x004fe200078e0211 */
[----:B------:R-:W-:-:S06]  /*3690*/  IADD3 R20, R12, R17, RZ ;  /* 0x000000110c147210 */ /* 0x000fcc0007ffe0ff */
[----:B------:R2:W1:Y:S01]  /*36a0*/  MUFU.TANH R165, R60 ;  /* 0x0000003c00a57308 */ /* 0x0004620000002400 */
[----:B------:R-:W-:-:S07]  /*36b0*/  IMNMX R21, R21, R10, PT ;  /* 0x0000000a15157217 */ /* 0x000fce0003800200 */
[----:B------:R2:W1:Y:S08]  /*36c0*/  MUFU.TANH R159, R61 ;  /* 0x0000003d009f7308 */ /* 0x0004700000002400 */
[----:B------:R2:W1:Y:S08]  /*36d0*/  MUFU.TANH R157, R56 ;  /* 0x00000038009d7308 */ /* 0x0004700000002400 */
[----:B------:R2:W1:Y:S08]  /*36e0*/  MUFU.TANH R169, R68 ;  /* 0x0000004400a97308 */ /* 0x0004700000002400 */
[----:B------:R2:W1:Y:S08]  /*36f0*/  MUFU.TANH R167, R69 ;  /* 0x0000004500a77308 */ /* 0x0004700000002400 */
[----:B------:R2:W1:Y:S08]  /*3700*/  MUFU.TANH R143, R48 ;  /* 0x00000030008f7308 */ /* 0x0004700000002400 */
[----:B------:R2:W1:Y:S08]  /*3710*/  MUFU.TANH R141, R49 ;  /* 0x00000031008d7308 */ /* 0x0004700000002400 */
[----:B------:R-:W1:Y:S08]  /*3720*/  MUFU.TANH R24, R24 ;  /* 0x0000001800187308 */ /* 0x000e700000002400 */
[----:B------:R-:W1:Y:S08]  /*3730*/  MUFU.TANH R15, R15 ;  /* 0x0000000f000f7308 */ /* 0x000e700000002400 */
[----:B------:R2:W1:Y:S01]  /*3740*/  MUFU.TANH R163, R57 ;  /* 0x0000003900a37308 */ /* 0x0004620000002400 */
[----:B------:R-:W-:Y:S05]  /*3750*/  @P0 BRA `(.L_x_396) ;  /* 0x0000016000000947 */ /* 0x000fea0003800000 */
[----:B---34-:R-:W-:Y:S01]  /*3760*/  IMAD.U32 R16, RZ, RZ, UR10 ;  /* 0x0000000aff107e24 */ /* 0x018fe2000f8e00ff */
[----:B------:R-:W-:Y:S04]  /*3770*/  BSSY B0, `(.L_x_397) ;  /* 0x000000f000007945 */ /* 0x000fe80003800000 */
[----:B------:R-:W-:-:S04]  /*3780*/  IADD3 R26, R16, -c[0x0][0x168], R17 ;  /* 0x80005a00101a7a10 */ /* 0x000fc80007ffe011 */
[----:B------:R-:W-:-:S13]  /*3790*/  ISETP.GT.AND P0, PT, R26, -0x1, PT ;  /* 0xffffffff1a00780c */ /* 0x000fda0003f04270 */
[----:B------:R-:W-:Y:S05]  /*37a0*/  @P0 BRA `(.L_x_398) ;  /* 0x0000007000000947 */ /* 0x000fea0003800000 */
[----:B------:R-:W-:Y:S01]  /*37b0*/  IMAD.MOV.U32 R16, RZ, RZ, c[0x0][0x32c] ;  /* 0x0000cb00ff107624 */ /* 0x000fe200078e00ff */
[----:B------:R-:W-:-:S04]  /*37c0*/  LOP3.LUT R26, RZ, R26, RZ, 0x33, !PT ;  /* 0x0000001aff1a7212 */ /* 0x000fc800078e33ff */
[----:B------:R-:W-:-:S13]  /*37d0*/  ISETP.NE.AND P0, PT, R16, 0x1, PT ;  /* 0x000000011000780c */ /* 0x000fda0003f05270 */
[----:B------:R-:W-:-:S05]  /*37e0*/  @P0 IMAD.HI.U32 R16, R26, c[0x0][0x330], RZ ;  /* 0x0000cc001a100a27 */ /* 0x000fca00078e00ff */
[----:B------:R-:W-:-:S04]  /*37f0*/  @P0 SHF.R.U32.HI R26, RZ, c[0x0][0x334], R16 ;  /* 0x0000cd00ff1a0a19 */ /* 0x000fc80000011610 */
[----:B------:R-:W-:Y:S01]  /*3800*/  LOP3.LUT R26, RZ, R26, RZ, 0x33, !PT ;  /* 0x0000001aff1a7212 */ /* 0x000fe200078e33ff */
[----:B------:R-:W-:Y:S05]  /*3810*/  BRA `(.L_x_399) ;  /* 0x0000004000007947 */ /* 0x000fea0003800000 */
.L_x_398:
[----:B------:R-:W-:-:S04]  /*3820*/  MOV R16, c[0x0][0x32c] ;  /* 0x0000cb0000107a02 */ /* 0x000fc80000000f00 */
[----:B------:R-:W-:-:S13]  /*3830*/  ISETP.NE.AND P0, PT, R16, 0x1, PT ;  /* 0x000000011000780c */ /* 0x000fda0003f05270 */
[----:B------:R-:W-:-:S05]  /*3840*/  @P0 IMAD.HI.U32 R16, R26, c[0x0][0x330], RZ ;  /* 0x0000cc001a100a27 */ /* 0x000fca00078e00ff */
[----:B------:R-:W-:Y:S02]  /*3850*/  @P0 SHF.R.U32.HI R26, RZ, c[0x0][0x334], R16 ;  /* 0x0000cd00ff1a0a19 */ /* 0x000fe40000011610 */
.L_x_399:
[----:B------:R-:W-:Y:S05]  /*3860*/  BSYNC B0 ;  /* 0x0000000000007941 */ /* 0x000fea0003800000 */
.L_x_397:
[----:B------:R-:W-:-:S04]  /*3870*/  IMAD R17, R26, c[0x0][0x32c], -R85 ;  /* 0x0000cb001a117a24 */ /* 0x000fc800078e0a55 */
[----:B------:R-:W-:-:S05]  /*3880*/  IMAD.IADD R17, R17, 0x1, -R212 ;  /* 0x0000000111117824 */ /* 0x000fca00078e0ad4 */
[----:B------:R-:W-:Y:S02]  /*3890*/  IADD3 R16, R17, c[0x0][0x32c], RZ ;  /* 0x0000cb0011107a10 */ /* 0x000fe40007ffe0ff */
[----:B------:R-:W-:Y:S02]  /*38a0*/  IMNMX R20, R20, R17, !PT ;  /* 0x0000001114147217 */ /* 0x000fe40007800200 */
[----:B------:R-:W-:Y:S02]  /*38b0*/  IMNMX R21, R21, R16, PT ;  /* 0x0000001015157217 */ /* 0x000fe40003800200 */
.L_x_396:
[----:B---34-:R-:W-:Y:S01]  /*38c0*/  ISETP.LT.AND P6, PT, RZ, UR20, PT ;  /* 0x00000014ff007c0c */ /* 0x018fe2000bfc1270 */
[----:B------:R-:W-:Y:S02]  /*38d0*/  FMUL.FTZ R25, R27, c[0x0][0x320] ;  /* 0x0000c8001b197a20 */ /* 0x000fe40000410000 */
[----:B------:R-:W3:Y:S01]  /*38e0*/  SHFL.IDX PT, R27, R6, 0x1, 0x1c1f ;  /* 0x003c1f00061b7f89 */ /* 0x000ee200000e0000 */
[----:B------:R-:W-:Y:S01]  /*38f0*/  ISETP.GT.AND P0, PT, R20, RZ, P6 ;  /* 0x000000ff1400720c */ /* 0x000fe20003704270 */
[----:B------:R-:W-:Y:S02]  /*3900*/  FMUL.FTZ R18, R18, c[0x0][0x320] ;  /* 0x0000c80012127a20 */ /* 0x000fe40000410000 */
[----:B------:R-:W-:Y:S01]  /*3910*/  FMUL.FTZ R19, R19, c[0x0][0x320] ;  /* 0x0000c80013137a20 */ /* 0x000fe20000410000 */
[----:B------:R-:W-:Y:S01]  /*3920*/  ISETP.LT.OR P0, PT, R21, 0x1, P0 ;  /* 0x000000011500780c */ /* 0x000fe20000701670 */
[----:B------:R-:W-:Y:S01]  /*3930*/  FMUL.FTZ R58, R58, c[0x0][0x320] ;  /* 0x0000c8003a3a7a20 */ /* 0x000fe20000410000 */
[----:B------:R-:W4:Y:S01]  /*3940*/  MUFU.TANH R25, R25 ;  /* 0x0000001900197308 */ /* 0x000f220000002400 */
[----:B------:R-:W-:Y:S01]  /*3950*/  FMUL.FTZ R59, R59, c[0x0][0x320] ;  /* 0x0000c8003b3b7a20 */ /* 0x000fe20000410000 */
[----:B------:R-:W-:Y:S01]  /*3960*/  FSEL R16, R13, -INF , !P0 ;  /* 0xff8000000d107808 */ /* 0x000fe20004000000 */
[----:B------:R-:W-:Y:S01]  /*3970*/  FMUL.FTZ R70, R70, c[0x0][0x320] ;  /* 0x0000c80046467a20 */ /* 0x000fe20000410000 */
[----:B------:R-:W-:Y:S01]  /*3980*/  ISETP.GT.AND P0, PT, R20, 0x1, P6 ;  /* 0x000000011400780c */ /* 0x000fe20003704270 */
[----:B------:R-:W-:-:S02]  /*3990*/  FMUL.FTZ R71, R71, c[0x0][0x320] ;  /* 0x0000c80047477a20 */ /* 0x000fc40000410000 */
[----:B------:R-:W-:Y:S01]  /*39a0*/  FMUL.FTZ R62, R62, c[0x0][0x320] ;  /* 0x0000c8003e3e7a20 */ /* 0x000fe20000410000 */
[----:B------:R-:W-:Y:S01]  /*39b0*/  ISETP.LT.OR P0, PT, R21, 0x2, P0 ;  /* 0x000000021500780c */ /* 0x000fe20000701670 */
[----:B------:R-:W-:Y:S01]  /*39c0*/  FMUL.FTZ R50, R50, c[0x0][0x320] ;  /* 0x0000c80032327a20 */ /* 0x000fe20000410000 */
[----:B------:R2:W1:Y:S01]  /*39d0*/  MUFU.TANH R164, R58 ;  /* 0x0000003a00a47308 */ /* 0x0004620000002400 */
[----:B------:R-:W-:Y:S01]  /*39e0*/  FMUL.FTZ R51, R51, c[0x0][0x320] ;  /* 0x0000c80033337a20 */ /* 0x000fe20000410000 */
[----:B------:R-:W-:Y:S01]  /*39f0*/  FSEL R17, R8, -INF , !P0 ;  /* 0xff80000008117808 */ /* 0x000fe20004000000 */
[----:B------:R-:W-:Y:S01]  /*3a00*/  FMUL.FTZ R8, R67, c[0x0][0x320] ;  /* 0x0000c80043087a20 */ /* 0x000fe20000410000 */
[----:B------:R-:W-:Y:S01]  /*3a10*/  ISETP.GT.AND P0, PT, R20, 0x8, P6 ;  /* 0x000000081400780c */ /* 0x000fe20003704270 */
[----:B------:R-:W-:Y:S02]  /*3a20*/  FMUL.FTZ R63, R63, c[0x0][0x320] ;  /* 0x0000c8003f3f7a20 */ /* 0x000fe40000410000 */
[----:B------:R-:W-:Y:S01]  /*3a30*/  FMUL.FTZ R23, R23, c[0x0][0x320] ;  /* 0x0000c80017177a20 */ /* 0x000fe20000410000 */
[----:B------:R-:W-:Y:S01]  /*3a40*/  ISETP.LT.OR P0, PT, R21, 0x9, P0 ;  /* 0x000000091500780c */ /* 0x000fe20000701670 */
[----:B------:R2:W1:Y:S03]  /*3a50*/  MUFU.TANH R170, R59 ;  /* 0x0000003b00aa7308 */ /* 0x0004660000002400 */
[----:B-1----:R-:W-:-:S02]  /*3a60*/  FSEL R15, R15, -INF , !P0 ;  /* 0xff8000000f0f7808 */ /* 0x002fc40004000000 */
[----:B------:R-:W-:-:S03]  /*3a70*/  ISETP.GT.AND P0, PT, R20, 0x9, P6 ;  /* 0x000000091400780c */ /* 0x000fc60003704270 */
[----:B------:R-:W1:Y:S01]  /*3a80*/  MUFU.TANH R8, R8 ;  /* 0x0000000800087308 */ /* 0x000e620000002400 */
[----:B------:R-:W-:-:S04]  /*3a90*/  ISETP.LT.OR P0, PT, R21, 0xa, P0 ;  /* 0x0000000a1500780c */ /* 0x000fc80000701670 */
[----:B------:R-:W-:Y:S01]  /*3aa0*/  FSEL R13, R24, -INF , !P0 ;  /* 0xff800000180d7808 */ /* 0x000fe20004000000 */
[----:B------:R-:W-:Y:S01]  /*3ab0*/  FMUL.FTZ R24, R66, c[0x0][0x320] ;  /* 0x0000c80042187a20 */ /* 0x000fe20000410000 */
[----:B------:R-:W-:Y:S01]  /*3ac0*/  ISETP.GT.AND P0, PT, R20, 0x10, P6 ;  /* 0x000000101400780c */ /* 0x000fe20003704270 */
[----:B------:R-:W1:Y:S03]  /*3ad0*/  MUFU.TANH R18, R18 ;  /* 0x0000001200127308 */ /* 0x000e660000002400 */
[----:B------:R-:W-:-:S04]  /*3ae0*/  ISETP.LT.OR P0, PT, R21, 0x11, P0 ;  /* 0x000000111500780c */ /* 0x000fc80000701670 */
[----:B------:R-:W-:Y:S01]  /*3af0*/  FSEL R11, R11, -INF , !P0 ;  /* 0xff8000000b0b7808 */ /* 0x000fe20004000000 */
[----:B------:R2:W1:Y:S01]  /*3b00*/  MUFU.TANH R166, R70 ;  /* 0x0000004600a67308 */ /* 0x0004620000002400 */
[----:B------:R-:W-:-:S04]  /*3b10*/  ISETP.GT.AND P0, PT, R20, 0x11, P6 ;  /* 0x000000111400780c */ /* 0x000fc80003704270 */
[----:B------:R-:W-:-:S03]  /*3b20*/  ISETP.LT.OR P0, PT, R21, 0x12, P0 ;  /* 0x000000121500780c */ /* 0x000fc60000701670 */
[----:B------:R2:W1:Y:S01]  /*3b30*/  MUFU.TANH R142, R71 ;  /* 0x00000047008e7308 */ /* 0x0004620000002400 */
[----:B------:R-:W-:Y:S02]  /*3b40*/  FSEL R9, R9, -INF , !P0 ;  /* 0xff80000009097808 */ /* 0x000fe40004000000 */
[----:B------:R-:W-:-:S04]  /*3b50*/  ISETP.GT.AND P0, PT, R20, 0x18, P6 ;  /* 0x000000181400780c */ /* 0x000fc80003704270 */
[----:B------:R-:W-:Y:S01]  /*3b60*/  ISETP.LT.OR P0, PT, R21, 0x19, P0 ;  /* 0x000000191500780c */ /* 0x000fe20000701670 */
[----:B------:R-:W1:Y:S03]  /*3b70*/  MUFU.TANH R19, R19 ;  /* 0x0000001300137308 */ /* 0x000e660000002400 */
[----:B------:R-:W-:Y:S02]  /*3b80*/  FSEL R7, R7, -INF , !P0 ;  /* 0xff80000007077808 */ /* 0x000fe40004000000 */
[----:B------:R-:W-:-:S03]  /*3b90*/  ISETP.GT.AND P0, PT, R20, 0x19, P6 ;  /* 0x000000191400780c */ /* 0x000fc60003704270 */
[----:B------:R2:W1:Y:S01]  /*3ba0*/  MUFU.TANH R162, R62 ;  /* 0x0000003e00a27308 */ /* 0x0004620000002400 */
[----:B------:R-:W-:-:S04]  /*3bb0*/  ISETP.LT.OR P0, PT, R21, 0x1a, P0 ;  /* 0x0000001a1500780c */ /* 0x000fc80000701670 */
[----:B------:R-:W-:Y:S02]  /*3bc0*/  FSEL R5, R5, -INF , !P0 ;  /* 0xff80000005057808 */ /* 0x000fe40004000000 */
[----:B------:R-:W-:Y:S01]  /*3bd0*/  ISETP.GT.AND P0, PT, R20, 0x20, P6 ;  /* 0x000000201400780c */ /* 0x000fe20003704270 */
[----:B------:R2:W1:Y:S03]  /*3be0*/  MUFU.TANH R140, R50 ;  /* 0x00000032008c7308 */ /* 0x0004660000002400 */
        /* <DEDUP_REMOVED lines=15> */
[----:B------:R-:W-:-:S04]  /*3ce0*/  ISETP.GT.AND P0, PT, R20, 0x30, P6 ;  /* 0x000000301400780c */ /* 0x000fc80003704270 */
        /* <DEDUP_REMOVED lines=8> */
[----:B------:R-:W-:Y:S01]  /*3d70*/  ISETP.GT.AND P0, PT, R20, 0x39, P6 ;  /* 0x000000391400780c */ /* 0x000fe20003704270 */
[----:B------:R-:W-:Y:S02]  /*3d80*/  FMUL.FTZ R20, R22, c[0x0][0x320] ;  /* 0x0000c80016147a20 */ /* 0x000fe40000410000 */
[--C-:B---3--:R-:W-:Y:S01]  /*3d90*/  IMAD.IADD R22, R12, 0x1, R27.reuse ;  /* 0x000000010c167824 */ /* 0x108fe200078e021b */
[----:B------:R-:W-:Y:S01]  /*3da0*/  ISETP.LT.OR P0, PT, R21, 0x3a, P0 ;  /* 0x0000003a1500780c */ /* 0x000fe20000701670 */
[----:B------:R2:W3:Y:S01]  /*3db0*/  MUFU.TANH R6, R20 ;  /* 0x0000001400067308 */ /* 0x0004e20000002400 */
[----:B------:R-:W-:Y:S02]  /*3dc0*/  IMAD.IADD R21, R14, 0x1, R27 ;  /* 0x000000010e157824 */ /* 0x000fe400078e021b */
[----:B------:R-:W-:-:S02]  /*3dd0*/  FSEL R141, R141, -INF , !P0 ;  /* 0xff8000008d8d7808 */ /* 0x000fc40004000000 */
[----:B------:R-:W-:Y:S02]  /*3de0*/  PLOP3.LUT P0, PT, PT, PT, UP0, 0x40, 0x0 ;  /* 0x000000000000781c */ /* 0x000fe40003f0e808 */
[----:B------:R-:W-:-:S11]  /*3df0*/  IMNMX R21, R21, R10, PT ;  /* 0x0000000a15157217 */ /* 0x000fd60003800200 */
[----:B------:R-:W-:Y:S05]  /*3e00*/  @P0 BRA `(.L_x_400) ;  /* 0x0000016000000947 */ /* 0x000fea0003800000 */
[----:B-1234-:R-:W-:Y:S01]  /*3e10*/  IMAD.U32 R10, RZ, RZ, UR10 ;  /* 0x0000000aff0a7e24 */ /* 0x01efe2000f8e00ff */
        /* <DEDUP_REMOVED lines=11> */
.L_x_402:
[----:B------:R-:W-:-:S04]  /*3ed0*/  MOV R10, c[0x0][0x32c] ;  /* 0x0000cb00000a7a02 */ /* 0x000fc80000000f00 */
[----:B------:R-:W-:-:S13]  /*3ee0*/  ISETP.NE.AND P0, PT, R10, 0x1, PT ;  /* 0x000000010a00780c */ /* 0x000fda0003f05270 */
[----:B------:R-:W-:-:S05]  /*3ef0*/  @P0 IMAD.HI.U32 R10, R12, c[0x0][0x330], RZ ;  /* 0x0000cc000c0a0a27 */ /* 0x000fca00078e00ff */
[----:B------:R-:W-:Y:S02]  /*3f00*/  @P0 SHF.R.U32.HI R12, RZ, c[0x0][0x334], R10 ;  /* 0x0000cd00ff0c0a19 */ /* 0x000fe4000001160a */
.L_x_403:
[----:B------:R-:W-:Y:S05]  /*3f10*/  BSYNC B0 ;  /* 0x0000000000007941 */ /* 0x000fea0003800000 */
.L_x_401:
[----:B------:R-:W-:-:S04]  /*3f20*/  IMAD R23, R12, c[0x0][0x32c], -R85 ;  /* 0x0000cb000c177a24 */ /* 0x000fc800078e0a55 */
[----:B------:R-:W-:-:S05]  /*3f30*/  IMAD.IADD R23, R23, 0x1, -R212 ;  /* 0x0000000117177824 */ /* 0x000fca00078e0ad4 */
[----:B------:R-:W-:Y:S02]  /*3f40*/  IADD3 R10, R23, c[0x0][0x32c], RZ ;  /* 0x0000cb00170a7a10 */ /* 0x000fe40007ffe0ff */
[----:B------:R-:W-:Y:S02]  /*3f50*/  IMNMX R22, R22, R23, !PT ;  /* 0x0000001716167217 */ /* 0x000fe40007800200 */
[----:B------:R-:W-:Y:S02]  /*3f60*/  IMNMX R21, R21, R10, PT ;  /* 0x0000000a15157217 */ /* 0x000fe40003800200 */
.L_x_400:
[----:B-1234-:R-:W-:Y:S01]  /*3f70*/  ISETP.GT.AND P0, PT, R22, 0x1, P6 ;  /* 0x000000011600780c */ /* 0x01efe20003704270 */
[----:B------:R-:W-:Y:S01]  /*3f80*/  IMAD.SHL.U32 R203, R4, 0x2, RZ ;  /* 0x0000000204cb7824 */ /* 0x000fe200078e00ff */
[----:B------:R-:W-:Y:S02]  /*3f90*/  ULDC.64 UR4, c[0x0][0x2c8] ;  /* 0x0000b20000047ab9 */ /* 0x000fe40000000a00 */
[----:B------:R-:W-:Y:S01]  /*3fa0*/  ISETP.LT.OR P0, PT, R21, 0x2, P0 ;  /* 0x000000021500780c */ /* 0x000fe20000701670 */
[--C-:B------:R-:W-:Y:S01]  /*3fb0*/  IMAD R197, R3, 0x2, R203.reuse ;  /* 0x0000000203c57824 */ /* 0x100fe200078e02cb */
[----:B------:R-:W-:Y:S01]  /*3fc0*/  LDSM.16.MT88.4 R40, [R203+0x2100] ;  /* 0x00210000cb28783b */ /* 0x000fe20000004200 */
[----:B------:R-:W-:Y:S01]  /*3fd0*/  IMAD R198, R2, 0x2, R203 ;  /* 0x0000000202c67824 */ /* 0x000fe200078e02cb */
[----:B------:R-:W-:Y:S01]  /*3fe0*/  FSEL R20, R25, -INF , !P0 ;  /* 0xff80000019147808 */ /* 0x000fe20004000000 */
[----:B------:R-:W-:Y:S01]  /*3ff0*/  UIMAD.WIDE.U32 UR26, UR24, UR4, URZ ;  /* 0x00000004181a72a5 */ /* 0x000fe2000f8e003f */
[----:B------:R-:W-:Y:S01]  /*4000*/  ISETP.GT.AND P0, PT, R22, 0x8, P6 ;  /* 0x000000081600780c */ /* 0x000fe20003704270 */
[----:B------:R-:W-:Y:S01]  /*4010*/  LDSM.16.MT88.4 R56, [R197+0x2100] ;  /* 0x00210000c538783b */ /* 0x000fe20000004200 */
[----:B------:R-:W-:Y:S01]  /*4020*/  IMAD R196, R3, 0x2, R198 ;  /* 0x0000000203c47824 */ /* 0x000fe200078e02c6 */
[----:B------:R-:W-:Y:S01]  /*4030*/  UIADD3 UR20, UR20, -0x2, URZ ;  /* 0xfffffffe14147890 */ /* 0x000fe2000fffe03f */
[----:B------:R-:W-:Y:S01]  /*4040*/  ISETP.LT.OR P0, PT, R21, 0x9, P0 ;  /* 0x000000091500780c */ /* 0x000fe20000701670 */
[----:B------:R-:W-:Y:S01]  /*4050*/  LDSM.16.MT88.4 R124, [R203+0x100] ;  /* 0x00010000cb7c783b */ /* 0x000fe20000004200 */
[----:B------:R-:W-:-:S02]  /*4060*/  @UP1 UMOV UR25, UR27 ;  /* 0x0000001b00191c82 */ /* 0x000fc40008000000 */
[----:B------:R-:W-:Y:S01]  /*4070*/  FSEL R6, R6, -INF , !P0 ;  /* 0xff80000006067808 */ /* 0x000fe20004000000 */
[----:B------:R-:W-:Y:S01]  /*4080*/  LDSM.16.MT88.4 R116, [R198+0x100] ;  /* 0x00010000c674783b */ /* 0x000fe20000004200 */
[----:B------:R-:W-:Y:S01]  /*4090*/  ISETP.GT.AND P0, PT, R22, 0x9, P6 ;  /* 0x000000091600780c */ /* 0x000fe20003704270 */
[----:B------:R-:W-:Y:S02]  /*40a0*/  @UP1 USHF.R.U32.HI UR24, URZ, UR5, UR25 ;  /* 0x000000053f181299 */ /* 0x000fe40008011619 */
[----:B------:R-:W-:Y:S01]  /*40b0*/  LDSM.16.MT88.4 R108, [R197+0x100] ;  /* 0x00010000c56c783b */ /* 0x000fe20000004200 */
[----:B------:R-:W-:Y:S01]  /*40c0*/  ISETP.LT.OR P0, PT, R21, 0xa, P0 ;  /* 0x0000000a1500780c */ /* 0x000fe20000701670 */
[----:B------:R-:W-:Y:S02]  /*40d0*/  UIADD3 UR4, UR21, UR24, URZ ;  /* 0x0000001815047290 */ /* 0x000fe4000fffe03f */
[----:B------:R-:W-:Y:S01]  /*40e0*/  LDSM.16.MT88.4 R100, [R196+0x100] ;  /* 0x00010000c464783b */ /* 0x000fe20000004200 */
[----:B------:R-:W-:Y:S01]  /*40f0*/  FSEL R144, R144, -INF , !P0 ;  /* 0xff80000090907808 */ /* 0x000fe20004000000 */
[----:B------:R-:W-:Y:S01]  /*4100*/  ULDC UR21, c[0x0][0x328] ;  /* 0x0000ca0000157ab9 */ /* 0x000fe20000000800 */
[----:B------:R-:W-:Y:S01]  /*4110*/  ISETP.GT.AND P0, PT, R22, 0x10, P6 ;  /* 0x000000101600780c */ /* 0x000fe20003704270 */
[----:B------:R-:W-:Y:S01]  /*4120*/  LDSM.16.MT88.4 R48, [R198+0x2100] ;  /* 0x00210000c630783b */ /* 0x000fe20000004200 */
[----:B------:R-:W-:-:S02]  /*4130*/  UIADD3 UR21, UR4, UR21, URZ ;  /* 0x0000001504157290 */ /* 0x000fc4000fffe03f */
[C---:B------:R-:W-:Y:S01]  /*4140*/  ISETP.LT.OR P0, PT, R21.reuse, 0x11, P0 ;  /* 0x000000111500780c */ /* 0x040fe20000701670 */
[----:B------:R-:W-:Y:S03]  /*4150*/  LDSM.16.MT88.4 R64, [R196+0x2100] ;  /* 0x00210000c440783b */ /* 0x000fe60000004200 */
[----:B------:R-:W-:Y:S01]  /*4160*/  FSEL R14, R18, -INF , !P0 ;  /* 0xff800000120e7808 */ /* 0x000fe20004000000 */
[----:B------:R-:W-:Y:S01]  /*4170*/  LDSM.16.MT88.4 R72, [R203+0x4100] ;  /* 0x00410000cb48783b */ /* 0x000fe20000004200 */
[----:B------:R-:W-:Y:S02]  /*4180*/  ISETP.GT.AND P0, PT, R22, 0x11, P6 ;  /* 0x000000111600780c */ /* 0x000fe40003704270 */
[----:B------:R-:W-:Y:S01]  /*4190*/  FMNMX.FTZ R18, R16, R17, !PT ;  /* 0x0000001110127209 */ /* 0x000fe20007810000 */
[----:B------:R-:W-:Y:S01]  /*41a0*/  LDSM.16.MT88.4 R80, [R198+0x4100] ;  /* 0x00410000c650783b */ /* 0x000fe20000004200 */
[----:B------:R-:W-:-:S02]  /*41b0*/  ISETP.LT.OR P0, PT, R21, 0x12, P0 ;  /* 0x000000121500780c */ /* 0x000fc40000701670 */
[----:B------:R-:W-:Y:S01]  /*41c0*/  FMNMX.FTZ R18, R15, R18, !PT ;  /* 0x000000120f127209 */ /* 0x000fe20007810000 */
[----:B------:R-:W-:Y:S01]  /*41d0*/  LDSM.16.MT88.4 R88, [R197+0x4100] ;  /* 0x00410000c558783b */ /* 0x000fe20000004200 */
[----:B------:R-:W-:Y:S02]  /*41e0*/  FSEL R12, R19, -INF , !P0 ;  /* 0xff800000130c7808 */ /* 0x000fe40004000000 */
[----:B------:R-:W-:Y:S01]  /*41f0*/  ISETP.GT.AND P0, PT, R22, 0x18, P6 ;  /* 0x000000181600780c */ /* 0x000fe20003704270 */
[----:B------:R-:W-:Y:S01]  /*4200*/  LDSM.16.MT88.4 R136, [R198+0x900] ;  /* 0x00090000c688783b */ /* 0x000fe20000004200 */
[----:B------:R-:W-:Y:S02]  /*4210*/  FMNMX.FTZ R18, R13, R18, !PT ;  /* 0x000000120d127209 */ /* 0x000fe40007810000 */
[----:B------:R-:W-:Y:S01]  /*4220*/  ISETP.LT.OR P0, PT, R21, 0x19, P0 ;  /* 0x000000191500780c */ /* 0x000fe20000701670 */
[----:B------:R-:W-:Y:S01]  /*4230*/  LDSM.16.MT88.4 R32, [R197+0x900] ;  /* 0x00090000c520783b */ /* 0x000fe20000004200 */
[----:B------:R-:W-:-:S02]  /*4240*/  FMNMX.FTZ R18, R11, R18, !PT ;  /* 0x000000120b127209 */ /* 0x000fc40007810000 */
[----:B------:R-:W-:Y:S01]  /*4250*/  FSEL R10, R24, -INF , !P0 ;  /* 0xff800000180a7808 */ /* 0x000fe20004000000 */
[----:B------:R-:W-:Y:S01]  /*4260*/  LDSM.16.MT88.4 R28, [R196+0x900] ;  /* 0x00090000c41c783b */ /* 0x000fe20000004200 */
[----:B------:R-:W-:Y:S02]  /*4270*/  ISETP.GT.AND P0, PT, R22, 0x19, P6 ;  /* 0x000000191600780c */ /* 0x000fe40003704270 */
[----:B------:R-:W-:Y:S02]  /*4280*/  FMNMX.FTZ R24, R9, R18, !PT ;  /* 0x0000001209187209 */ /* 0x000fe40007810000 */
        /* <DEDUP_REMOVED lines=8> */
[----:B------:R-:W-:-:S04]  /*4310*/  ISETP.GT.AND P0, PT, R22, RZ, P6 ;  /* 0x000000ff1600720c */ /* 0x000fc80003704270 */
[----:B------:R-:W-:-:S04]  /*4320*/  ISETP.LT.OR P0, PT, R21, 0x1, P0 ;  /* 0x000000011500780c */ /* 0x000fc80000701670 */
[----:B------:R-:W-:Y:S02]  /*4330*/  FSEL R18, R0, -INF , !P0 ;  /* 0xff80000000127808 */ /* 0x000fe40004000000 */
[----:B------:R-:W-:Y:S02]  /*4340*/  FMNMX.FTZ R0, R7, R24, !PT ;  /* 0x0000001807007209 */ /* 0x000fe40007810000 */
[----:B------:R-:W-:Y:S01]  /*4350*/  FMNMX.FTZ R23, R18, R20, !PT ;  /* 0x0000001412177209 */ /* 0x000fe20007810000 */
[----:B------:R-:W-:Y:S01]  /*4360*/  LDSM.16.MT88.4 R24, [R198+0x2900] ;  /* 0x00290000c618783b */ /* 0x000fe20000004200 */
[----:B------:R-:W-:Y:S02]  /*4370*/  FMNMX.FTZ R0, R5, R0, !PT ;  /* 0x0000000005007209 */ /* 0x000fe40007810000 */
[----:B------:R-:W-:Y:S02]  /*4380*/  ISETP.GT.AND P0, PT, R22, 0x28, P6 ;  /* 0x000000281600780c */ /* 0x000fe40003704270 */
[----:B------:R-:W-:-:S02]  /*4390*/  FMNMX.FTZ R0, R165, R0, !PT ;  /* 0x00000000a5007209 */ /* 0x000fc40007810000 */
[----:B------:R-:W-:Y:S02]  /*43a0*/  FMNMX.FTZ R23, R6, R23, !PT ;  /* 0x0000001706177209 */ /* 0x000fe40007810000 */
[----:B------:R-:W-:Y:S02]  /*43b0*/  FMNMX.FTZ R0, R159, R0, !PT ;  /* 0x000000009f007209 */ /* 0x000fe40007810000 */
[----:B------:R-:W-:Y:S02]  /*43c0*/  ISETP.LT.OR P0, PT, R21, 0x29, P0 ;  /* 0x000000291500780c */ /* 0x000fe40000701670 */
[----:B------:R-:W-:Y:S02]  /*43d0*/  FMNMX.FTZ R23, R144, R23, !PT ;  /* 0x0000001790177209 */ /* 0x000fe40007810000 */
[----:B------:R-:W-:Y:S02]  /*43e0*/  FMNMX.FTZ R0, R157, R0, !PT ;  /* 0x000000009d007209 */ /* 0x000fe40007810000 */
[----:B------:R-:W-:-:S02]  /*43f0*/  FSEL R164, R164, -INF , !P0 ;  /* 0xff800000a4a47808 */ /* 0x000fc40004000000 */
[----:B------:R-:W-:Y:S02]  /*4400*/  FMNMX.FTZ R23, R14, R23, !PT ;  /* 0x000000170e177209 */ /* 0x000fe40007810000 */
[----:B------:R-:W-:Y:S02]  /*4410*/  ISETP.GT.AND P0, PT, R22, 0x29, P6 ;  /* 0x000000291600780c */ /* 0x000fe40003704270 */
[----:B------:R-:W-:Y:S02]  /*4420*/  FMNMX.FTZ R0, R163, R0, !PT ;  /* 0x00000000a3007209 */ /* 0x000fe40007810000 */
[----:B------:R-:W-:Y:S02]  /*4430*/  FMNMX.FTZ R23, R12, R23, !PT ;  /* 0x000000170c177209 */ /* 0x000fe40007810000 */
[----:B------:R-:W-:Y:S02]  /*4440*/  ISETP.LT.OR P0, PT, R21, 0x2a, P0 ;  /* 0x0000002a1500780c */ /* 0x000fe40000701670 */
[----:B------:R-:W-:-:S02]  /*4450*/  FMNMX.FTZ R0, R169, R0, !PT ;  /* 0x00000000a9007209 */ /* 0x000fc40007810000 */
[----:B------:R-:W-:Y:S02]  /*4460*/  FMNMX.FTZ R23, R10, R23, !PT ;  /* 0x000000170a177209 */ /* 0x000fe40007810000 */
[----:B------:R-:W-:Y:S02]  /*4470*/  FSEL R170, R170, -INF , !P0 ;  /* 0xff800000aaaa7808 */ /* 0x000fe40004000000 */
[----:B------:R-:W-:Y:S02]  /*4480*/  ISETP.GT.AND P0, PT, R22, 0x30, P6 ;  /* 0x000000301600780c */ /* 0x000fe40003704270 */
[----:B------:R-:W-:Y:S02]  /*4490*/  FMNMX.FTZ R0, R167, R0, !PT ;  /* 0x00000000a7007209 */ /* 0x000fe40007810000 */
[----:B------:R-:W-:Y:S02]  /*44a0*/  FMNMX.FTZ R23, R8, R23, !PT ;  /* 0x0000001708177209 */ /* 0x000fe40007810000 */
[----:B------:R-:W-:-:S02]  /*44b0*/  ISETP.LT.OR P0, PT, R21, 0x31, P0 ;  /* 0x000000311500780c */ /* 0x000fc40000701670 */
[----:B------:R-:W-:Y:S02]  /*44c0*/  FMNMX.FTZ R0, R143, R0, !PT ;  /* 0x000000008f007209 */ /* 0x000fe40007810000 */
[----:B------:R-:W-:Y:S02]  /*44d0*/  FMNMX.FTZ R23, R162, R23, !PT ;  /* 0x00000017a2177209 */ /* 0x000fe40007810000 */
[----:B------:R-:W-:Y:S02]  /*44e0*/  FSEL R166, R166, -INF , !P0 ;  /* 0xff800000a6a67808 */ /* 0x000fe40004000000 */
[----:B------:R-:W-:Y:S02]  /*44f0*/  ISETP.GT.AND P0, PT, R22, 0x31, P6 ;  /* 0x000000311600780c */ /* 0x000fe40003704270 */
[----:B------:R-:W-:Y:S02]  /*4500*/  FMNMX.FTZ R0, R141, R0, !PT ;  /* 0x000000008d007209 */ /* 0x000fe40007810000 */
[----:B------:R-:W-:-:S02]  /*4510*/  FMNMX.FTZ R23, R172, R23, !PT ;  /* 0x00000017ac177209 */ /* 0x000fc40007810000 */
[----:B------:R-:W-:Y:S01]  /*4520*/  ISETP.LT.OR P0, PT, R21, 0x32, P0 ;  /* 0x000000321500780c */ /* 0x000fe20000701670 */
[----:B------:R-:W1:Y:S01]  /*4530*/  SHFL.BFLY PT, R19, R0, 0x2, 0x1f ;  /* 0x0c401f0000137f89 */ /* 0x000e6200000e0000 */
[----:B------:R-:W-:Y:S02]  /*4540*/  FMNMX.FTZ R23, R164, R23, !PT ;  /* 0x00000017a4177209 */ /* 0x000fe40007810000 */
[----:B------:R-:W-:Y:S02]  /*4550*/  FSEL R142, R142, -INF , !P0 ;  /* 0xff8000008e8e7808 */ /* 0x000fe40004000000 */
[----:B------:R-:W-:Y:S02]  /*4560*/  ISETP.GT.AND P0, PT, R22, 0x38, P6 ;  /* 0x000000381600780c */ /* 0x000fe40003704270 */
[----:B------:R-:W-:Y:S02]  /*4570*/  FMNMX.FTZ R23, R170, R23, !PT ;  /* 0x00000017aa177209 */ /* 0x000fe40007810000 */
[----:B------:R-:W-:-:S02]  /*4580*/  ISETP.GT.AND P6, PT, R22, 0x39, P6 ;  /* 0x000000391600780c */ /* 0x000fc400037c4270 */
[C---:B------:R-:W-:Y:S02]  /*4590*/  ISETP.LT.OR P0, PT, R21.reuse, 0x39, P0 ;  /* 0x000000391500780c */ /* 0x040fe40000701670 */
[----:B------:R-:W-:Y:S02]  /*45a0*/  FMNMX.FTZ R23, R166, R23, !PT ;  /* 0x00000017a6177209 */ /* 0x000fe40007810000 */
[----:B------:R-:W-:Y:S02]  /*45b0*/  ISETP.LT.OR P6, PT, R21, 0x3a, P6 ;  /* 0x0000003a1500780c */ /* 0x000fe400037c1670 */
[----:B------:R-:W-:Y:S02]  /*45c0*/  FSEL R140, R140, -INF , !P0 ;  /* 0xff8000008c8c7808 */ /* 0x000fe40004000000 */
[----:B------:R-:W-:Y:S02]  /*45d0*/  FMNMX.FTZ R23, R142, R23, !PT ;  /* 0x000000178e177209 */ /* 0x000fe40007810000 */
[----:B------:R-:W-:-:S02]  /*45e0*/  FSEL R160, R160, -INF , !P6 ;  /* 0xff800000a0a07808 */ /* 0x000fc40007000000 */
[----:B------:R-:W-:Y:S02]  /*45f0*/  FMNMX.FTZ R21, R140, R23, !PT ;  /* 0x000000178c157209 */ /* 0x000fe40007810000 */
[----:B-1----:R-:W-:Y:S02]  /*4600*/  FMNMX.FTZ R22, R0, R19, !PT ;  /* 0x0000001300167209 */ /* 0x002fe40007810000 */
[----:B------:R-:W-:-:S03]  /*4610*/  FMNMX.FTZ R21, R160, R21, !PT ;  /* 0x00000015a0157209 */ /* 0x000fc60007810000 */
[----:B------:R-:W-:Y:S04]  /*4620*/  SHFL.BFLY PT, R23, R22, 0x1, 0x1f ;  /* 0x0c201f0016177f89 */ /* 0x000fe800000e0000 */
[----:B------:R-:W1:Y:S02]  /*4630*/  SHFL.BFLY PT, R0, R21, 0x2, 0x1f ;  /* 0x0c401f0015007f89 */ /* 0x000e6400000e0000 */
[----:B-1----:R-:W-:Y:S02]  /*4640*/  FMNMX.FTZ R19, R21, R0, !PT ;  /* 0x0000000015137209 */ /* 0x002fe40007810000 */
[----:B------:R-:W-:-:S03]  /*4650*/  FMNMX.FTZ R0, R22, R23, !PT ;  /* 0x0000001716007209 */ /* 0x000fc60007810000 */
[----:B------:R-:W1:Y:S01]  /*4660*/  SHFL.BFLY PT, R132, R19, 0x1, 0x1f ;  /* 0x0c201f0013847f89 */ /* 0x000e6200000e0000 */
[C---:B------:R-:W-:Y:S01]  /*4670*/  FSETP.NEU.FTZ.AND P0, PT, R0.reuse, -INF , PT ;  /* 0xff8000000000780b */ /* 0x040fe20003f1d000 */
[----:B------:R-:W-:-:S05]  /*4680*/  FMUL.FTZ R168, R0, c[0x0][0x2d0] ;  /* 0x0000b40000a87a20 */ /* 0x000fca0000410000 */
[----:B------:R-:W-:-:S05]  /*4690*/  FSEL R168, R168, RZ, P0 ;  /* 0x000000ffa8a87208 */ /* 0x000fca0000000000 */
[--C-:B------:R-:W-:Y:S02]  /*46a0*/  FFMA.FTZ R155, R16, c[0x0][0x2d0], -R168.reuse ;  /* 0x0000b400109b7a23 */ /* 0x100fe400000108a8 */
[--C-:B------:R-:W-:Y:S02]  /*46b0*/  FFMA.FTZ R154, R17, c[0x0][0x2d0], -R168.reuse ;  /* 0x0000b400119a7a23 */ /* 0x100fe400000108a8 */
[--C-:B------:R-:W-:Y:S02]  /*46c0*/  FFMA.FTZ R153, R15, c[0x0][0x2d0], -R168.reuse ;  /* 0x0000b4000f997a23 */ /* 0x100fe400000108a8 */
[--C-:B------:R-:W-:Y:S01]  /*46d0*/  FFMA.FTZ R148, R13, c[0x0][0x2d0], -R168.reuse ;  /* 0x0000b4000d947a23 */ /* 0x100fe200000108a8 */
[----:B------:R-:W-:Y:S01]  /*46e0*/  MUFU.EX2 R155, R155 ;  /* 0x0000009b009b7308 */ /* 0x000fe20000000800 */
[--C-:B------:R-:W-:Y:S02]  /*46f0*/  FFMA.FTZ R146, R7, c[0x0][0x2d0], -R168.reuse ;  /* 0x0000b40007927a23 */ /* 0x100fe400000108a8 */
[--C-:B------:R-:W-:Y:S01]  /*4700*/  FFMA.FTZ R135, R5, c[0x0][0x2d0], -R168.reuse ;  /* 0x0000b40005877a23 */ /* 0x100fe200000108a8 */
[----:B-1----:R-:W-:Y:S01]  /*4710*/  FMNMX.FTZ R132, R132, R19, !PT ;  /* 0x0000001384847209 */ /* 0x002fe20007810000 */
[----:B------:R-:W-:-:S03]  /*4720*/  FFMA.FTZ R152, R11, c[0x0][0x2d0], -R168 ;  /* 0x0000b4000b987a23 */ /* 0x000fc600000108a8 */
[----:B------:R-:W1:Y:S01]  /*4730*/  MUFU.EX2 R154, R154 ;  /* 0x0000009a009a7308 */ /* 0x000e620000000800 */
[C---:B------:R-:W-:Y:S01]  /*4740*/  FSETP.NEU.FTZ.AND P0, PT, R132.reuse, -INF , PT ;  /* 0xff8000008400780b */ /* 0x040fe20003f1d000 */
[----:B------:R-:W-:Y:S02]  /*4750*/  FMUL.FTZ R161, R132, c[0x0][0x2d0] ;  /* 0x0000b40084a17a20 */ /* 0x000fe40000410000 */
[--C-:B------:R-:W-:Y:S02]  /*4760*/  FFMA.FTZ R147, R9, c[0x0][0x2d0], -R168.reuse ;  /* 0x0000b40009937a23 */ /* 0x100fe400000108a8 */
[--C-:B------:R-:W-:Y:S01]  /*4770*/  FFMA.FTZ R156, R165, c[0x0][0x2d0], -R168.reuse ;  /* 0x0000b400a59c7a23 */ /* 0x100fe200000108a8 */
[----:B------:R-:W-:Y:S01]  /*4780*/  FSEL R161, R161, RZ, P0 ;  /* 0x000000ffa1a17208 */ /* 0x000fe20000000000 */
[----:B------:R-:W-:Y:S01]  /*4790*/  MUFU.EX2 R153, R153 ;  /* 0x0000009900997308 */ /* 0x000fe20000000800 */
[--C-:B------:R-:W-:Y:S01]  /*47a0*/  FFMA.FTZ R158, R163, c[0x0][0x2d0], -R168.reuse ;  /* 0x0000b400a39e7a23 */ /* 0x100fe200000108a8 */
[----:B------:R-:W-:Y:S01]  /*47b0*/  PLOP3.LUT P0, PT, PT, PT, UP0, 0x40, 0x0 ;  /* 0x000000000000781c */ /* 0x000fe20003f0e808 */
[----:B------:R-:W-:-:S02]  /*47c0*/  FFMA.FTZ R159, R159, c[0x0][0x2d0], -R168 ;  /* 0x0000b4009f9f7a23 */ /* 0x000fc400000108a8 */
[--C-:B------:R-:W-:Y:S02]  /*47d0*/  FFMA.FTZ R149, R18, c[0x0][0x2d0], -R161.reuse ;  /* 0x0000b40012957a23 */ /* 0x100fe400000108a1 */
[--C-:B------:R-:W-:Y:S01]  /*47e0*/  FFMA.FTZ R150, R20, c[0x0][0x2d0], -R161.reuse ;  /* 0x0000b40014967a23 */ /* 0x100fe200000108a1 */
[----:B------:R-:W2:Y:S01]  /*47f0*/  MUFU.EX2 R148, R148 ;  /* 0x0000009400947308 */ /* 0x000ea20000000800 */
[--C-:B------:R-:W-:Y:S01]  /*4800*/  FFMA.FTZ R151, R6, c[0x0][0x2d0], -R161.reuse ;  /* 0x0000b40006977a23 */ /* 0x100fe200000108a1 */
[----:B------:R-:W-:Y:S01]  /*4810*/  LDSM.16.MT88.4 R16, [R197+0x2900] ;  /* 0x00290000c510783b */ /* 0x000fe20000004200 */
[--C-:B------:R-:W-:Y:S01]  /*4820*/  FFMA.FTZ R144, R144, c[0x0][0x2d0], -R161.reuse ;  /* 0x0000b40090907a23 */ /* 0x100fe200000108a1 */
[----:B-1----:R-:W-:Y:S01]  /*4830*/  F2FP.BF16.PACK_AB R96, R154, R155 ;  /* 0x0000009b9a60723e */ /* 0x002fe200000010ff */
[--C-:B------:R-:W-:Y:S01]  /*4840*/  FFMA.FTZ R3, R10, c[0x0][0x2d0], -R161.reuse ;  /* 0x0000b4000a037a23 */ /* 0x100fe200000108a1 */
[----:B------:R-:W1:Y:S01]  /*4850*/  LDSM.16.MT88.4 R4, [R196+0x4100] ;  /* 0x00410000c404783b */ /* 0x000e620000004200 */
[--C-:B------:R-:W-:Y:S01]  /*4860*/  FFMA.FTZ R2, R8, c[0x0][0x2d0], -R161.reuse ;  /* 0x0000b40008027a23 */ /* 0x100fe200000108a1 */
[----:B------:R-:W-:Y:S01]  /*4870*/  MUFU.EX2 R149, R149 ;  /* 0x0000009500957308 */ /* 0x000fe20000000800 */
[--C-:B------:R-:W-:Y:S01]  /*4880*/  FFMA.FTZ R145, R14, c[0x0][0x2d0], -R161.reuse ;  /* 0x0000b4000e917a23 */ /* 0x100fe200000108a1 */
[----:B------:R-:W3:Y:S01]  /*4890*/  LDSM.16.MT88.4 R8, [R203+0x2900] ;  /* 0x00290000cb08783b */ /* 0x000ee20000004200 */
[----:B------:R-:W-:-:S02]  /*48a0*/  FFMA.FTZ R134, R12, c[0x0][0x2d0], -R161 ;  /* 0x0000b4000c867a23 */ /* 0x000fc400000108a1 */
[--C-:B------:R-:W-:Y:S01]  /*48b0*/  FFMA.FTZ R157, R157, c[0x0][0x2d0], -R168.reuse ;  /* 0x0000b4009d9d7a23 */ /* 0x100fe200000108a8 */
[----:B------:R-:W4:Y:S01]  /*48c0*/  LDSM.16.MT88.4 R20, [R203+0x900] ;  /* 0x00090000cb14783b */ /* 0x000f220000004200 */
[--C-:B------:R-:W-:Y:S01]  /*48d0*/  FFMA.FTZ R162, R162, c[0x0][0x2d0], -R161.reuse ;  /* 0x0000b400a2a27a23 */ /* 0x100fe200000108a1 */
[----:B------:R-:W5:Y:S01]  /*48e0*/  MUFU.EX2 R150, R150 ;  /* 0x0000009600967308 */ /* 0x000f620000000800 */
[----:B--2---:R-:W-:Y:S01]  /*48f0*/  F2FP.BF16.PACK_AB R98, R148, R153 ;  /* 0x000000999462723e */ /* 0x004fe200000010ff */
[----:B------:R-:W2:Y:S01]  /*4900*/  LDSM.16.MT88.4 R12, [R196+0x2900] ;  /* 0x00290000c40c783b */ /* 0x000ea20000004200 */
[--C-:B------:R-:W-:Y:S02]  /*4910*/  FFMA.FTZ R163, R172, c[0x0][0x2d0], -R161.reuse ;  /* 0x0000b400aca37a23 */ /* 0x100fe400000108a1 */
[--C-:B------:R-:W-:Y:S02]  /*4920*/  FFMA.FTZ R164, R164, c[0x0][0x2d0], -R161.reuse ;  /* 0x0000b400a4a47a23 */ /* 0x100fe400000108a1 */
[----:B------:R-:W-:Y:S01]  /*4930*/  FFMA.FTZ R165, R170, c[0x0][0x2d0], -R161 ;  /* 0x0000b400aaa57a23 */ /* 0x000fe200000108a1 */
[----:B------:R-:W-:Y:S01]  /*4940*/  MUFU.EX2 R151, R151 ;  /* 0x0000009700977308 */ /* 0x000fe20000000800 */
[----:B------:R-:W-:-:S02]  /*4950*/  FFMA.FTZ R170, R167, c[0x0][0x2d0], -R168 ;  /* 0x0000b400a7aa7a23 */ /* 0x000fc400000108a8 */
[--C-:B------:R-:W-:Y:S02]  /*4960*/  FFMA.FTZ R169, R169, c[0x0][0x2d0], -R168.reuse ;  /* 0x0000b400a9a97a23 */ /* 0x100fe400000108a8 */
[--C-:B------:R-:W-:Y:S02]  /*4970*/  FFMA.FTZ R167, R143, c[0x0][0x2d0], -R168.reuse ;  /* 0x0000b4008fa77a23 */ /* 0x100fe400000108a8 */
[----:B------:R-:W-:Y:S01]  /*4980*/  FFMA.FTZ R214, R141, c[0x0][0x2d0], -R168 ;  /* 0x0000b4008dd67a23 */ /* 0x000fe200000108a8 */
[----:B------:R-:W1:Y:S01]  /*4990*/  MUFU.EX2 R144, R144 ;  /* 0x0000009000907308 */ /* 0x000e620000000800 */
[----:B-----5:R-:W-:Y:S01]  /*49a0*/  F2FP.BF16.PACK_AB R97, R150, R149 ;  /* 0x000000959661723e */ /* 0x020fe200000010ff */
[--C-:B------:R-:W-:Y:S02]  /*49b0*/  FFMA.FTZ R166, R166, c[0x0][0x2d0], -R161.reuse ;  /* 0x0000b400a6a67a23 */ /* 0x100fe400000108a1 */
[--C-:B------:R-:W-:Y:S02]  /*49c0*/  FFMA.FTZ R171, R142, c[0x0][0x2d0], -R161.reuse ;  /* 0x0000b4008eab7a23 */ /* 0x100fe400000108a1 */
[----:B------:R-:W-:-:S02]  /*49d0*/  FFMA.FTZ R168, R140, c[0x0][0x2d0], -R161 ;  /* 0x0000b4008ca87a23 */ /* 0x000fc400000108a1 */
[----:B------:R-:W-:Y:S01]  /*49e0*/  MUFU.EX2 R152, R152 ;  /* 0x0000009800987308 */ /* 0x000fe20000000800 */
[----:B------:R-:W-:Y:S01]  /*49f0*/  FFMA.FTZ R215, R160, c[0x0][0x2d0], -R161 ;  /* 0x0000b400a0d77a23 */ /* 0x000fe200000108a1 */
[----:B------:R-:W-:Y:S01]  /*4a00*/  LDSM.16.MT88.4 R140, [R198+0x1900] ;  /* 0x00190000c68c783b */ /* 0x000fe20000004200 */
[----:B------:R-:W-:Y:S02]  /*4a10*/  FADD.FTZ R154, R155, R154 ;  /* 0x0000009a9b9a7221 */ /* 0x000fe40000010000 */
[----:B------:R-:W-:Y:S02]  /*4a20*/  FADD.FTZ R150, R149, R150 ;  /* 0x0000009695967221 */ /* 0x000fe40000010000 */
[----:B------:R-:W-:Y:S01]  /*4a30*/  FADD.FTZ R153, R153, R154 ;  /* 0x0000009a99997221 */ /* 0x000fe20000010000 */
[----:B-1----:R-:W-:Y:S01]  /*4a40*/  F2FP.BF16.PACK_AB R99, R144, R151 ;  /* 0x000000979063723e */ /* 0x002fe200000010ff */
[----:B------:R-:W1:Y:S01]  /*4a50*/  MUFU.EX2 R147, R147 ;  /* 0x0000009300937308 */ /* 0x000e620000000800 */
[----:B------:R-:W-:-:S02]  /*4a60*/  FADD.FTZ R151, R151, R150 ;  /* 0x0000009697977221 */ /* 0x000fc40000010000 */
        /* <DEDUP_REMOVED lines=46> */
[C---:B------:R-:W-:Y:S07]  /*4d50*/  HMMA.16816.F32.BF16 R92, R96.reuse, R4, RZ ;  /* 0x00000004605c723c */ /* 0x040fee00000418ff */
        /* <DEDUP_REMOVED lines=12> */
[----:B---3--:R-:W-:Y:S01]  /*4e20*/  HMMA.16816.F32.BF16 R36, R4, R8, R36 ;  /* 0x000000080424723c */ /* 0x008fe20000041824 */
[----:B------:R-:W-:-:S07]  /*4e30*/  FADD.FTZ R3, R2, R3 ;  /* 0x0000000302037221 */ /* 0x000fce0000010000 */
[C---:B------:R-:W-:Y:S01]  /*4e40*/  HMMA.16816.F32.BF16 R40, R4.reuse, R10, R40 ;  /* 0x0000000a0428723c */ /* 0x040fe20000041828 */
[----:B------:R-:W1:Y:S07]  /*4e50*/  LDSM.16.MT88.4 R8, [R198+0x4900] ;  /* 0x00490000c608783b */ /* 0x000e6e0000004200 */
[C---:B------:R-:W-:Y:S08]  /*4e60*/  HMMA.16816.F32.BF16 R52, R4.reuse, R16, R52 ;  /* 0x000000100434723c */ /* 0x040ff00000041834 */
[C---:B------:R-:W-:Y:S01]  /*4e70*/  HMMA.16816.F32.BF16 R56, R4.reuse, R18, R56 ;  /* 0x000000120438723c */ /* 0x040fe20000041838 */
[----:B------:R-:W3:Y:S07]  /*4e80*/  LDSM.16.MT88.4 R16, [R197+0x4900] ;  /* 0x00490000c510783b */ /* 0x000eee0000004200 */
[C---:B----4-:R-:W-:Y:S08]  /*4e90*/  HMMA.16816.F32.BF16 R128, R4.reuse, R20, R128 ;  /* 0x000000140480723c */ /* 0x050ff00000041880 */
        /* <DEDUP_REMOVED lines=116> */
[----:B------:R-:W-:Y:S07]  /*55e0*/  @P0 BRA `(.L_x_404) ;  /* 0x0000018000000947 */ /* 0x000fee0003800000 */
[----:B------:R-:W-:Y:S01]  /*55f0*/  ISETP.LT.AND P0, PT, RZ, UR4, PT ;  /* 0x00000004ff007c0c */ /* 0x000fe2000bf01270 */
[----:B------:R-:W-:-:S12]  /*5600*/  UIADD3 UR24, UR4, -0x1, URZ ;  /* 0xffffffff04187890 */ /* 0x000fd8000fffe03f */
[----:B------:R-:W-:Y:S05]  /*5610*/  @P0 BRA `(.L_x_405) ;  /* 0x000000a000000947 */ /* 0x000fea0003800000 */
[----:B------:R-:W-:Y:S02]  /*5620*/  UMOV UR24, 0x1 ;  /* 0x0000000100187882 */ /* 0x000fe40000000000 */
        /* <DEDUP_REMOVED lines=9> */
.L_x_405:
[----:B------:R-:W-:Y:S02]  /*56c0*/  UMOV UR5, 0x1 ;  /* 0x0000000100057882 */ /* 0x000fe40000000000 */
[----:B------:R-:W-:Y:S02]  /*56d0*/  ULDC UR4, c[0x0][0x32c] ;  /* 0x0000cb0000047ab9 */ /* 0x000fe40000000800 */
[----:B------:R-:W-:-:S03]  /*56e0*/  UISETP.NE.AND UP2, UPT, UR5, UR4, UPT ;  /* 0x000000040500728c */ /* 0x000fc6000bf45270 */
[----:B------:R-:W-:Y:S02]  /*56f0*/  ULDC.64 UR4, c[0x0][0x330] ;  /* 0x0000cc0000047ab9 */ /* 0x000fe40000000a00 */
[----:B------:R-:W-:-:S07]  /*5700*/  UIMAD.WIDE.U32 UR26, UR24, UR4, URZ ;  /* 0x00000004181a72a5 */ /* 0x000fce000f8e003f */
[----:B------:R-:W-:Y:S02]  /*5710*/  @UP2 UMOV UR25, UR27 ;  /* 0x0000001b00192c82 */ /* 0x000fe40008000000 */
[----:B------:R-:W-:Y:S02]  /*5720*/  @UP2 USHF.R.U32.HI UR24, URZ, UR5, UR25 ;  /* 0x000000053f182299 */ /* 0x000fe40008011619 */
.L_x_406:
[----:B------:R-:W-:Y:S02]  /*5730*/  ULDC UR4, c[0x0][0x32c] ;  /* 0x0000cb0000047ab9 */ /* 0x000fe40000000800 */
[----:B------:R-:W-:-:S04]  /*5740*/  UIMAD UR4, UR24, UR4, UR4 ;  /* 0x00000004180472a4 */ /* 0x000fc8000f8e0204 */
[----:B------:R-:W-:-:S04]  /*5750*/  UISETP.LT.AND UP2, UPT, UR21, UR4, UPT ;  /* 0x000000041500728c */ /* 0x000fc8000bf41270 */
[----:B------:R-:W-:-:S04]  /*5760*/  USEL UR21, UR21, UR4, UP2 ;  /* 0x0000000415157287 */ /* 0x000fc80009000000 */
.L_x_404:
[----:B------:R-:W-:-:S04]  /*5770*/  USHF.R.S32.HI UR4, URZ, 0x1f, UR21 ;  /* 0x0000001f3f047899 */ /* 0x000fc80008011415 */
[----:B------:R-:W-:-:S04]  /*5780*/  ULEA.HI UR4, UR4, UR21, URZ, 0x6 ;  /* 0x0000001504047291 */ /* 0x000fc8000f8f303f */
[----:B------:R-:W-:-:S04]  /*5790*/  USHF.R.S32.HI UR4, URZ, 0x6, UR4 ;  /* 0x000000063f047899 */ /* 0x000fc80008011404 */
[----:B------:R-:W-:-:S04]  /*57a0*/  UISETP.LT.AND UP2, UPT, UR9, UR4, UPT ;  /* 0x000000040900728c */ /* 0x000fc8000bf41270 */
[----:B------:R-:W-:-:S04]  /*57b0*/  USEL UR4, UR9, UR4, !UP2 ;  /* 0x0000000409047287 */ /* 0x000fc8000d000000 */
[----:B------:R-:W-:-:S06]  /*57c0*/  UISETP.GE.AND UP2, UPT, UR20, UR4, UPT ;  /* 0x000000041400728c */ /* 0x000fcc000bf46270 */
[----:B------:R-:W-:-:S13]  /*57d0*/  PLOP3.LUT P0, PT, PT, PT, UP2, 0x40, 0x0 ;  /* 0x000000000000781c */ /* 0x000fda0003f0e828 */
[----:B------:R-:W-:Y:S05]  /*57e0*/  @P0 BRA `(.L_x_407) ;  /* 0x00003bd000000947 */ /* 0x000fea0003800000 */
[C---:B------:R-:W-:Y:S01]  /*57f0*/  SHF.L.U64.HI R222, R218.reuse, 0x1, R133 ;  /* 0x00000001dade7819 */ /* 0x040fe20000010285 */
[----:B------:R-:W-:Y:S01]  /*5800*/  IMAD.MOV.U32 R2, RZ, RZ, R132 ;  /* 0x000000ffff027224 */ /* 0x000fe200078e0084 */
[----:B------:R-:W-:Y:S01]  /*5810*/  SHF.L.U32 R183, R218, 0x1, RZ ;  /* 0x00000001dab77819 */ /* 0x000fe200000006ff */
[----:B------:R-:W-:Y:S01]  /*5820*/  IMAD.MOV.U32 R3, RZ, RZ, R0 ;  /* 0x000000ffff037224 */ /* 0x000fe200078e0000 */
[C---:B------:R-:W-:Y:S01]  /*5830*/  SHF.L.U64.HI R182, R217.reuse, 0x1, R220 ;  /* 0x00000001d9b67819 */ /* 0x040fe200000102dc */
[----:B------:R-:W-:Y:S01]  /*5840*/  IMAD.SHL.U32 R181, R217, 0x2, RZ ;  /* 0x00000002d9b57824 */ /* 0x000fe200078e00ff */
[----:B------:R-:W-:Y:S02]  /*5850*/  SEL R180, RZ, 0x10, P4 ;  /* 0x00000010ffb47807 */ /* 0x000fe40002000000 */
.L_x_418:
[----:B------:R-:W-:Y:S04]  /*5860*/  DEPBAR.LE SB0, 0x0 ;  /* 0x000080000000791a */ /* 0x000fe80000000000 */
[----:B------:R-:W-:Y:S01]  /*5870*/  BAR.SYNC.DEFER_BLOCKING 0x0 ;  /* 0x0000000000007b1d */ /* 0x000fe20000010000 */
[----:B------:R-:W-:Y:S06]  /*5880*/  UISETP.GT.AND UP2, UPT, UR9, UR20, UPT ;  /* 0x000000140900728c */ /* 0x000fec000bf44270 */
[----:B------:R-:W-:Y:S01]  /*5890*/  PLOP3.LUT P0, PT, PT, PT, UP2, 0x80, 0x0 ;  /* 0x000000000000781c */ /* 0x000fe20003f0f028 */
[----:B------:R1:W2:Y:S04]  /*58a0*/  LDSM.16.M88.4 R132, [R206+0xc100] ;  /* 0x00c10000ce84783b */ /* 0x0002a80000000200 */
[----:B------:R1:W3:Y:S04]  /*58b0*/  LDSM.16.M88.4 R136, [R205+0x6100] ;  /* 0x00610000cd88783b */ /* 0x0002e80000000200 */
[----:B------:R1:W4:Y:S04]  /*58c0*/  LDSM.16.M88.4 R140, [R205+0x6900] ;  /* 0x00690000cd8c783b */ /* 0x0003280000000200 */
[----:B------:R1:W1:Y:S04]  /*58d0*/  LDSM.16.M88.4 R144, [R205+0x7100] ;  /* 0x00710000cd90783b */ /* 0x0002680000000200 */
[----:B------:R1:W1:Y:S04]  /*58e0*/  LDSM.16.M88.4 R148, [R205+0x7900] ;  /* 0x00790000cd94783b */ /* 0x0002680000000200 */
[----:B------:R1:W1:Y:S04]  /*58f0*/  LDSM.16.M88.4 R152, [R202+0xc100] ;  /* 0x00c10000ca98783b */ /* 0x0002680000000200 */
[----:B------:R1:W1:Y:S04]  /*5900*/  LDSM.16.M88.4 R156, [R204] ;  /* 0x00000000cc9c783b */ /* 0x0002680000000200 */
[----:B------:R1:W1:Y:S04]  /*5910*/  LDSM.16.M88.4 R160, [R195] ;  /* 0x00000000c3a0783b */ /* 0x0002680000000200 */
[----:B------:R1:W1:Y:S04]  /*5920*/  LDSM.16.M88.4 R164, [R194] ;  /* 0x00000000c2a4783b */ /* 0x0002680000000200 */
[----:B------:R1:W1:Y:S01]  /*5930*/  LDSM.16.M88.4 R168, [R193] ;  /* 0x00000000c1a8783b */ /* 0x0002620000000200 */
[----:B------:R-:W-:-:S05]  /*5940*/  @P0 BRA `(.L_x_408) ;  /* 0x000002b000000947 */ /* 0x000fca0003800000 */
[----:B------:R-:W-:Y:S01]  /*5950*/  SHF.R.S32.HI R5, RZ, 0x1f, R209 ;  /* 0x0000001fff057819 */ /* 0x000fe200000114d1 */
[----:B------:R-:W-:Y:S01]  /*5960*/  IMAD.WIDE.U32 R6, R209, c[0x0][0x208], RZ ;  /* 0x00008200d1067a25 */ /* 0x000fe200078e00ff */
[----:B------:R-:W-:Y:S02]  /*5970*/  SHF.R.S32.HI R4, RZ, 0x1f, R208 ;  /* 0x0000001fff047819 */ /* 0x000fe400000114d0 */
[----:B------:R-:W-:Y:S01]  /*5980*/  IADD3 R12, -R180, 0x10, RZ ;  /* 0x00000010b40c7810 */ /* 0x000fe20007ffe1ff */
[----:B------:R-:W-:Y:S01]  /*5990*/  IMAD R5, R5, c[0x0][0x208], RZ ;  /* 0x0000820005057a24 */ /* 0x000fe200078e02ff */
[----:B------:R-:W-:Y:S01]  /*59a0*/  IADD3 R11, -R221, 0x10, RZ ;  /* 0x00000010dd0b7810 */ /* 0x000fe20007ffe1ff */
[----:B------:R-:W-:Y:S01]  /*59b0*/  IMAD R4, R4, c[0x0][0x218], RZ ;  /* 0x0000860004047a24 */ /* 0x000fe200078e02ff */
[----:B------:R-:W-:Y:S01]  /*59c0*/  LOP3.LUT R12, R12, 0xf, RZ, 0xc0, !PT ;  /* 0x0000000f0c0c7812 */ /* 0x000fe200078ec0ff */
[----:B------:R-:W-:Y:S01]  /*59d0*/  IMAD R5, R209, c[0x0][0x20c], R5 ;  /* 0x00008300d1057a24 */ /* 0x000fe200078e0205 */
[----:B------:R-:W-:Y:S01]  /*59e0*/  LOP3.LUT R11, R11, 0xf, RZ, 0xc0, !PT ;  /* 0x0000000f0b0b7812 */ /* 0x000fe200078ec0ff */
[C---:B------:R-:W-:Y:S02]  /*59f0*/  IMAD R4, R208.reuse, c[0x0][0x21c], R4 ;  /* 0x00008700d0047a24 */ /* 0x040fe400078e0204 */
[----:B------:R-:W-:Y:S04]  /*5a00*/  IMAD.IADD R7, R7, 0x1, R5 ;  /* 0x0000000107077824 */ /* 0x000fe800078e0205 */
[----:B------:R-:W-:Y:S05]  /*5a10*/  IMAD.WIDE.U32 R6, R208, c[0x0][0x218], R6 ;  /* 0x00008600d0067a25 */ /* 0x000fea00078e0006 */
[----:B------:R-:W-:Y:S04]  /*5a20*/  IADD3 R0, P0, R6, UR22, RZ ;  /* 0x0000001606007c10 */ /* 0x000fe8000ff1e0ff */
[----:B------:R-:W-:Y:S02]  /*5a30*/  IADD3.X R7, R7, UR6, R4, P0, !PT ;  /* 0x0000000607077c10 */ /* 0x000fe400087fe404 */
[----:B------:R-:W-:Y:S02]  /*5a40*/  LEA R14, P0, R0, c[0x0][0x1f8], 0x1 ;  /* 0x00007e00000e7a11 */ /* 0x000fe400078008ff */
[----:B------:R-:W-:Y:S02]  /*5a50*/  SHF.L.U64.HI R4, R216, 0x1, R219 ;  /* 0x00000001d8047819 */ /* 0x000fe400000102db */
[----:B------:R-:W-:Y:S01]  /*5a60*/  LEA.HI.X R9, R0, c[0x0][0x1fc], R7, 0x1, P0 ;  /* 0x00007f0000097a11 */ /* 0x000fe200000f0c07 */
[----:B------:R-:W5:Y:S01]  /*5a70*/  SHFL.IDX PT, R6, R14, 0x1, 0x181f ;  /* 0x00381f000e067f89 */ /* 0x000f6200000e0000 */
[----:B------:R-:W-:Y:S03]  /*5a80*/  IMAD.SHL.U32 R0, R216, 0x2, RZ ;  /* 0x00000002d8007824 */ /* 0x000fe600078e00ff */
[----:B------:R-:W4:Y:S04]  /*5a90*/  SHFL.IDX PT, R5, R9, 0x1, 0x181f ;  /* 0x00381f0009057f89 */ /* 0x000f2800000e0000 */
[----:B------:R-:W3:Y:S04]  /*5aa0*/  SHFL.IDX PT, R8, R14, RZ, 0x181f ;  /* 0x00181fff0e087589 */ /* 0x000ee800000e0000 */
[----:B------:R-:W2:Y:S01]  /*5ab0*/  SHFL.IDX PT, R7, R9, RZ, 0x181f ;  /* 0x00181fff09077589 */ /* 0x000ea200000e0000 */
[-C--:B-----5:R-:W-:Y:S04]  /*5ac0*/  IADD3 R12, P6, P0, R12, R6.reuse, R181 ;  /* 0x000000060c0c7210 */ /* 0x0a0fe800078de0b5 */
[-C--:B----4-:R-:W-:Y:S02]  /*5ad0*/  IADD3.X R13, RZ, R5.reuse, R182, P6, P0 ;  /* 0x00000005ff0d7210 */ /* 0x090fe400037e04b6 */
[----:B------:R-:W-:Y:S04]  /*5ae0*/  IADD3 R10, P6, P0, R11, R6, R0 ;  /* 0x000000060b0a7210 */ /* 0x000fe800078de000 */
[--C-:B------:R-:W-:Y:S02]  /*5af0*/  IADD3.X R11, RZ, R5, R4.reuse, P6, P0 ;  /* 0x00000005ff0b7210 */ /* 0x100fe400037e0404 */
[C---:B---3--:R-:W-:Y:S02]  /*5b00*/  IADD3 R14, P6, R8.reuse, R0, RZ ;  /* 0x00000000080e7210 */ /* 0x048fe40007fde0ff */
[C---:B------:R-:W-:Y:S03]  /*5b10*/  IADD3 R16, P0, R8.reuse, R183, RZ ;  /* 0x000000b708107210 */ /* 0x040fe60007f1e0ff */
[C---:B--2---:R-:W-:Y:S01]  /*5b20*/  IMAD.X R15, R7.reuse, 0x1, R4, P6 ;  /* 0x00000001070f7824 */ /* 0x044fe200030e0604 */
[----:B------:R-:W-:Y:S01]  /*5b30*/  IADD3 R8, P6, R8, R181, RZ ;  /* 0x000000b508087210 */ /* 0x000fe20007fde0ff */
[C---:B------:R-:W-:Y:S01]  /*5b40*/  IMAD.X R17, R7.reuse, 0x1, R222, P0 ;  /* 0x0000000107117824 */ /* 0x040fe200000e06de */
[----:B------:R-:W-:Y:S03]  /*5b50*/  IADD3 R6, P0, R6, R183, RZ ;  /* 0x000000b706067210 */ /* 0x000fe60007f1e0ff */
[----:B------:R-:W-:Y:S01]  /*5b60*/  IMAD.X R9, R7, 0x1, R182, P6 ;  /* 0x0000000107097824 */ /* 0x000fe200030e06b6 */
[----:B------:R2:W-:Y:S01]  /*5b70*/  LDGSTS.E.BYPASS.LTC128B.128 [R213], [R16.64], !P5 ;  /* 0x0000000010d57fae */ /* 0x0005e2000e901d52 */
[----:B------:R-:W-:Y:S01]  /*5b80*/  ISETP.NE.U32.AND P6, PT, R180, RZ, PT ;  /* 0x000000ffb400720c */ /* 0x000fe20003fc5070 */
[----:B------:R-:W-:Y:S01]  /*5b90*/  IMAD.X R7, R5, 0x1, R222, P0 ;  /* 0x0000000105077824 */ /* 0x000fe200000e06de */
[----:B------:R-:W-:Y:S01]  /*5ba0*/  ISETP.NE.U32.AND P0, PT, R221, RZ, PT ;  /* 0x000000ffdd00720c */ /* 0x000fe20003f05070 */
[----:B------:R2:W-:Y:S04]  /*5bb0*/  LDGSTS.E.BYPASS.LTC128B.128 [R213+0x2000], [R8.64], !P4 ;  /* 0x0200000008d57fae */ /* 0x0005e8000e101d52 */
[----:B------:R2:W-:Y:S04]  /*5bc0*/  LDGSTS.E.BYPASS.LTC128B.128 [R213+0x4000], [R14.64], !P3 ;  /* 0x040000000ed57fae */ /* 0x0005e8000d901d52 */
[----:B------:R2:W-:Y:S04]  /*5bd0*/  LDGSTS.E.BYPASS.LTC128B.128 [R213+0x1000], [R6.64], !P5 ;  /* 0x0100000006d57fae */ /* 0x0005e8000e901d52 */
[----:B------:R2:W-:Y:S04]  /*5be0*/  LDGSTS.E.BYPASS.LTC128B.128.ZFILL [R213+0x3000], [R12.64], P6 ;  /* 0x030000000cd57fae */ /* 0x0005e8000b141d52 */
[----:B------:R2:W-:Y:S02]  /*5bf0*/  LDGSTS.E.BYPASS.LTC128B.128.ZFILL [R213+0x5000], [R10.64], P0 ;  /* 0x050000000ad57fae */ /* 0x0005e40008141d52 */
.L_x_408:
[C---:B--23--:R-:W-:Y:S01]  /*5c00*/  HMMA.16816.F32.BF16 R4, R132.reuse, R136, RZ ;  /* 0x000000888404723c */ /* 0x04cfe200000418ff */
[----:B------:R-:W-:Y:S01]  /*5c10*/  LDSM.16.M88.4 R172, [R201+0xc100] ;  /* 0x00c10000c9ac783b */ /* 0x000fe20000000200 */
[----:B------:R-:W-:Y:S06]  /*5c20*/  UISETP.GT.AND UP2, UPT, UR20, UR9, UPT ;  /* 0x000000091400728c */ /* 0x000fec000bf44270 */
[C---:B------:R-:W-:Y:S01]  /*5c30*/  HMMA.16816.F32.BF16 R8, R132.reuse, R138, RZ ;  /* 0x0000008a8408723c */ /* 0x040fe200000418ff */
[----:B------:R-:W0:Y:S01]  /*5c40*/  LDGDEPBAR ;  /* 0x00000000000079af */ /* 0x000e220000000000 */
[----:B------:R-:W-:Y:S06]  /*5c50*/  PLOP3.LUT P0, PT, PT, PT, UP2, 0x40, 0x0 ;  /* 0x000000000000781c */ /* 0x000fec0003f0e828 */
[C---:B----4-:R-:W-:Y:S01]  /*5c60*/  HMMA.16816.F32.BF16 R12, R132.reuse, R140, RZ ;  /* 0x0000008c840c723c */ /* 0x050fe200000418ff */
[----:B------:R-:W2:Y:S07]  /*5c70*/  LDSM.16.M88.4 R176, [R200+0x6100] ;  /* 0x00610000c8b0783b */ /* 0x000eae0000000200 */
[C---:B------:R-:W-:Y:S01]  /*5c80*/  HMMA.16816.F32.BF16 R16, R132.reuse, R142, RZ ;  /* 0x0000008e8410723c */ /* 0x040fe200000418ff */
[----:B------:R-:W-:Y:S07]  /*5c90*/  LDSM.16.M88.4 R136, [R200+0x7100] ;  /* 0x00710000c888783b */ /* 0x000fee0000000200 */
[C---:B-1----:R-:W-:Y:S01]  /*5ca0*/  HMMA.16816.F32.BF16 R20, R132.reuse, R144, RZ ;  /* 0x000000908414723c */ /* 0x042fe200000418ff */
[----:B------:R-:W-:Y:S07]  /*5cb0*/  LDSM.16.M88.4 R140, [R200+0x7900] ;  /* 0x00790000c88c783b */ /* 0x000fee0000000200 */
[C---:B------:R-:W-:Y:S01]  /*5cc0*/  HMMA.16816.F32.BF16 R24, R132.reuse, R146, RZ ;  /* 0x000000928418723c */ /* 0x040fe200000418ff */
[----:B------:R-:W-:Y:S07]  /*5cd0*/  LDSM.16.M88.4 R144, [R199+0xc100] ;  /* 0x00c10000c790783b */ /* 0x000fee0000000200 */
[C---:B------:R-:W-:Y:S08]  /*5ce0*/  HMMA.16816.F32.BF16 R28, R132.reuse, R148, RZ ;  /* 0x00000094841c723c */ /* 0x040ff000000418ff */
[----:B------:R-:W-:Y:S01]  /*5cf0*/  HMMA.16816.F32.BF16 R32, R132, R150, RZ ;  /* 0x000000968420723c */ /* 0x000fe200000418ff */
[----:B------:R-:W1:Y:S07]  /*5d00*/  LDSM.16.M88.4 R132, [R200+0x6900] ;  /* 0x00690000c884783b */ /* 0x000e6e0000000200 */
[C---:B------:R-:W-:Y:S01]  /*5d10*/  HMMA.16816.F32.BF16 R4, R152.reuse, R156, R4 ;  /* 0x0000009c9804723c */ /* 0x040fe20000041804 */
[----:B------:R-:W3:Y:S07]  /*5d20*/  LDSM.16.M88.4 R148, [R192] ;  /* 0x00000000c094783b */ /* 0x000eee0000000200 */
[C---:B------:R-:W-:Y:S01]  /*5d30*/  HMMA.16816.F32.BF16 R8, R152.reuse, R158, R8 ;  /* 0x0000009e9808723c */ /* 0x040fe20000041808 */
[----:B------:R-:W-:Y:S07]  /*5d40*/  LDSM.16.M88.4 R156, [R192+0x1000] ;  /* 0x00100000c09c783b */ /* 0x000fee0000000200 */
[C---:B------:R-:W-:Y:S08]  /*5d50*/  HMMA.16816.F32.BF16 R12, R152.reuse, R160, R12 ;  /* 0x000000a0980c723c */ /* 0x040ff0000004180c */
[C---:B------:R-:W-:Y:S01]  /*5d60*/  HMMA.16816.F32.BF16 R16, R152.reuse, R162, R16 ;  /* 0x000000a29810723c */ /* 0x040fe20000041810 */
[----:B------:R-:W-:Y:S07]  /*5d70*/  LDSM.16.M88.4 R160, [R192+0x1800] ;  /* 0x00180000c0a0783b */ /* 0x000fee0000000200 */
[C---:B------:R-:W-:Y:S08]  /*5d80*/  HMMA.16816.F32.BF16 R20, R152.reuse, R164, R20 ;  /* 0x000000a49814723c */ /* 0x040ff00000041814 */
[C---:B------:R-:W-:Y:S01]  /*5d90*/  HMMA.16816.F32.BF16 R24, R152.reuse, R166, R24 ;  /* 0x000000a69818723c */ /* 0x040fe20000041818 */
[----:B------:R-:W-:Y:S07]  /*5da0*/  LDSM.16.M88.4 R164, [R206+0x10100] ;  /* 0x01010000cea4783b */ /* 0x000fee0000000200 */
[C---:B------:R-:W-:Y:S08]  /*5db0*/  HMMA.16816.F32.BF16 R28, R152.reuse, R168, R28 ;  /* 0x000000a8981c723c */ /* 0x040ff0000004181c */
[----:B------:R-:W-:Y:S01]  /*5dc0*/  HMMA.16816.F32.BF16 R32, R152, R170, R32 ;  /* 0x000000aa9820723c */ /* 0x000fe20000041820 */
[----:B------:R-:W4:Y:S07]  /*5dd0*/  LDSM.16.M88.4 R152, [R192+0x800] ;  /* 0x00080000c098783b */ /* 0x000f2e0000000200 */
[C---:B--2---:R-:W-:Y:S01]  /*5de0*/  HMMA.16816.F32.BF16 R4, R172.reuse, R176, R4 ;  /* 0x000000b0ac04723c */ /* 0x044fe20000041804 */
[----:B------:R-:W2:Y:S07]  /*5df0*/  LDSM.16.M88.4 R168, [R205+0x8100] ;  /* 0x00810000cda8783b */ /* 0x000eae0000000200 */
[C---:B------:R-:W-:Y:S01]  /*5e00*/  HMMA.16816.F32.BF16 R8, R172.reuse, R178, R8 ;  /* 0x000000b2ac08723c */ /* 0x040fe20000041808 */
[----:B------:R-:W-:Y:S07]  /*5e10*/  LDSM.16.M88.4 R176, [R191] ;  /* 0x00000000bfb0783b */ /* 0x000fee0000000200 */
[C---:B-1----:R-:W-:Y:S08]  /*5e20*/  HMMA.16816.F32.BF16 R12, R172.reuse, R132, R12 ;  /* 0x00000084ac0c723c */ /* 0x042ff0000004180c */
[C---:B------:R-:W-:Y:S01]  /*5e30*/  HMMA.16816.F32.BF16 R16, R172.reuse, R134, R16 ;  /* 0x00000086ac10723c */ /* 0x040fe20000041810 */
[----:B------:R-:W1:Y:S07]  /*5e40*/  LDSM.16.M88.4 R132, [R205+0x8900] ;  /* 0x00890000cd84783b */ /* 0x000e6e0000000200 */
[C---:B------:R-:W-:Y:S08]  /*5e50*/  HMMA.16816.F32.BF16 R20, R172.reuse, R136, R20 ;  /* 0x00000088ac14723c */ /* 0x040ff00000041814 */
[C---:B------:R-:W-:Y:S01]  /*5e60*/  HMMA.16816.F32.BF16 R24, R172.reuse, R138, R24 ;  /* 0x0000008aac18723c */ /* 0x040fe20000041818 */
[----:B------:R-:W5:Y:S07]  /*5e70*/  LDSM.16.M88.4 R136, [R205+0x9100] ;  /* 0x00910000cd88783b */ /* 0x000f6e0000000200 */
[C---:B------:R-:W-:Y:S08]  /*5e80*/  HMMA.16816.F32.BF16 R28, R172.reuse, R140, R28 ;  /* 0x0000008cac1c723c */ /* 0x040ff0000004181c */
[----:B------:R-:W-:Y:S01]  /*5e90*/  HMMA.16816.F32.BF16 R32, R172, R142, R32 ;  /* 0x0000008eac20723c */ /* 0x000fe20000041820 */
[----:B------:R-:W1:Y:S07]  /*5ea0*/  LDSM.16.M88.4 R140, [R205+0x9900] ;  /* 0x00990000cd8c783b */ /* 0x000e6e0000000200 */
[C---:B---3--:R-:W-:Y:S01]  /*5eb0*/  HMMA.16816.F32.BF16 R4, R144.reuse, R148, R4 ;  /* 0x000000949004723c */ /* 0x048fe20000041804 */
[----:B------:R-:W3:Y:S07]  /*5ec0*/  LDSM.16.M88.4 R172, [R202+0x10100] ;  /* 0x01010000caac783b */ /* 0x000eee0000000200 */
[C---:B------:R-:W-:Y:S01]  /*5ed0*/  HMMA.16816.F32.BF16 R8, R144.reuse, R150, R8 ;  /* 0x000000969008723c */ /* 0x040fe20000041808 */
[----:B------:R-:W-:Y:S07]  /*5ee0*/  LDSM.16.M88.4 R148, [R189] ;  /* 0x00000000bd94783b */ /* 0x000fee0000000200 */
[C---:B----4-:R-:W-:Y:S08]  /*5ef0*/  HMMA.16816.F32.BF16 R12, R144.reuse, R152, R12 ;  /* 0x00000098900c723c */ /* 0x050ff0000004180c */
[C---:B------:R-:W-:Y:S01]  /*5f00*/  HMMA.16816.F32.BF16 R16, R144.reuse, R154, R16 ;  /* 0x0000009a9010723c */ /* 0x040fe20000041810 */
[----:B------:R-:W-:Y:S07]  /*5f10*/  LDSM.16.M88.4 R152, [R188] ;  /* 0x00000000bc98783b */ /* 0x000fee0000000200 */
[C---:B------:R-:W-:Y:S08]  /*5f20*/  HMMA.16816.F32.BF16 R20, R144.reuse, R156, R20 ;  /* 0x0000009c9014723c */ /* 0x040ff00000041814 */
[C---:B------:R-:W-:Y:S01]  /*5f30*/  HMMA.16816.F32.BF16 R24, R144.reuse, R158, R24 ;  /* 0x0000009e9018723c */ /* 0x040fe20000041818 */
[----:B------:R-:W-:Y:S07]  /*5f40*/  LDSM.16.M88.4 R156, [R201+0x10100] ;  /* 0x01010000c99c783b */ /* 0x000fee0000000200 */
[C---:B------:R-:W-:Y:S08]  /*5f50*/  HMMA.16816.F32.BF16 R28, R144.reuse, R160, R28 ;  /* 0x000000a0901c723c */ /* 0x040ff0000004181c */
[----:B------:R-:W-:Y:S01]  /*5f60*/  HMMA.16816.F32.BF16 R32, R144, R162, R32 ;  /* 0x000000a29020723c */ /* 0x000fe20000041820 */
[----:B------:R-:W4:Y:S07]  /*5f70*/  LDSM.16.M88.4 R144, [R190] ;  /* 0x00000000be90783b */ /* 0x000f2e0000000200 */
[C---:B--2---:R-:W-:Y:S01]  /*5f80*/  HMMA.16816.F32.BF16 R4, R164.reuse, R168, R4 ;  /* 0x000000a8a404723c */ /* 0x044fe20000041804 */
[----:B------:R-:W2:Y:S07]  /*5f90*/  LDSM.16.M88.4 R160, [R200+0x8100] ;  /* 0x00810000c8a0783b */ /* 0x000eae0000000200 */
[C---:B------:R-:W-:Y:S01]  /*5fa0*/  HMMA.16816.F32.BF16 R8, R164.reuse, R170, R8 ;  /* 0x000000aaa408723c */ /* 0x040fe20000041808 */
[----:B------:R-:W-:Y:S07]  /*5fb0*/  LDSM.16.M88.4 R168, [R192+0x2000] ;  /* 0x00200000c0a8783b */ /* 0x000fee0000000200 */
[C---:B-1----:R-:W-:Y:S08]  /*5fc0*/  HMMA.16816.F32.BF16 R12, R164.reuse, R132, R12 ;  /* 0x00000084a40c723c */ /* 0x042ff0000004180c */
[C---:B------:R-:W-:Y:S01]  /*5fd0*/  HMMA.16816.F32.BF16 R16, R164.reuse, R134, R16 ;  /* 0x00000086a410723c */ /* 0x040fe20000041810 */
[----:B------:R-:W1:Y:S07]  /*5fe0*/  LDSM.16.M88.4 R132, [R200+0x8900] ;  /* 0x00890000c884783b */ /* 0x000e6e0000000200 */
[C---:B-----5:R-:W-:Y:S08]  /*5ff0*/  HMMA.16816.F32.BF16 R20, R164.reuse, R136, R20 ;  /* 0x00000088a414723c */ /* 0x060ff00000041814 */
        /* <DEDUP_REMOVED lines=8> */
[----:B------:R-:W-:Y:S07]  /*6080*/  LDSM.16.M88.4 R176, [R205+0xa100] ;  /* 0x00a10000cdb0783b */ /* 0x000fee0000000200 */
[C---:B----4-:R-:W-:Y:S08]  /*6090*/  HMMA.16816.F32.BF16 R12, R172.reuse, R144, R12 ;  /* 0x00000090ac0c723c */ /* 0x050ff0000004180c */
[C---:B------:R-:W-:Y:S01]  /*60a0*/  HMMA.16816.F32.BF16 R16, R172.reuse, R146, R16 ;  /* 0x00000092ac10723c */ /* 0x040fe20000041810 */
[----:B------:R-:W4:Y:S07]  /*60b0*/  LDSM.16.M88.4 R144, [R192+0x2800] ;  /* 0x00280000c090783b */ /* 0x000f2e0000000200 */
[C---:B------:R-:W-:Y:S08]  /*60c0*/  HMMA.16816.F32.BF16 R20, R172.reuse, R148, R20 ;  /* 0x00000094ac14723c */ /* 0x040ff00000041814 */
[C---:B------:R-:W-:Y:S01]  /*60d0*/  HMMA.16816.F32.BF16 R24, R172.reuse, R150, R24 ;  /* 0x00000096ac18723c */ /* 0x040fe20000041818 */
[----:B------:R-:W3:Y:S07]  /*60e0*/  LDSM.16.M88.4 R148, [R192+0x3000] ;  /* 0x00300000c094783b */ /* 0x000eee0000000200 */
[C---:B------:R-:W-:Y:S08]  /*60f0*/  HMMA.16816.F32.BF16 R28, R172.reuse, R152, R28 ;  /* 0x00000098ac1c723c */ /* 0x040ff0000004181c */
[----:B------:R-:W-:Y:S01]  /*6100*/  HMMA.16816.F32.BF16 R32, R172, R154, R32 ;  /* 0x0000009aac20723c */ /* 0x000fe20000041820 */
[----:B------:R-:W3:Y:S07]  /*6110*/  LDSM.16.M88.4 R152, [R192+0x3800] ;  /* 0x00380000c098783b */ /* 0x000eee0000000200 */
[C---:B--2---:R-:W-:Y:S01]  /*6120*/  HMMA.16816.F32.BF16 R4, R156.reuse, R160, R4 ;  /* 0x000000a09c04723c */ /* 0x044fe20000041804 */
[----:B------:R-:W2:Y:S07]  /*6130*/  LDSM.16.M88.4 R172, [R206+0x14100] ;  /* 0x01410000ceac783b */ /* 0x000eae0000000200 */
[C---:B------:R-:W-:Y:S01]  /*6140*/  HMMA.16816.F32.BF16 R8, R156.reuse, R162, R8 ;  /* 0x000000a29c08723c */ /* 0x040fe20000041808 */
[----:B------:R-:W-:Y:S07]  /*6150*/  LDSM.16.M88.4 R160, [R187] ;  /* 0x00000000bba0783b */ /* 0x000fee0000000200 */
        /* <DEDUP_REMOVED lines=15> */
[----:B------:R-:W4:Y:S07]  /*6250*/  LDSM.16.M88.4 R144, [R186] ;  /* 0x00000000ba90783b */ /* 0x000f2e0000000200 */
[C---:B------:R-:W-:Y:S08]  /*6260*/  HMMA.16816.F32.BF16 R20, R164.reuse, R148, R20 ;  /* 0x00000094a414723c */ /* 0x040ff00000041814 */
[C---:B------:R-:W-:Y:S01]  /*6270*/  HMMA.16816.F32.BF16 R24, R164.reuse, R150, R24 ;  /* 0x00000096a418723c */ /* 0x040fe20000041818 */
[----:B------:R-:W3:Y:S07]  /*6280*/  LDSM.16.M88.4 R148, [R185] ;  /* 0x00000000b994783b */ /* 0x000eee0000000200 */
[C---:B------:R-:W-:Y:S08]  /*6290*/  HMMA.16816.F32.BF16 R28, R164.reuse, R152, R28 ;  /* 0x00000098a41c723c */ /* 0x040ff0000004181c */
[----:B------:R-:W-:Y:S01]  /*62a0*/  HMMA.16816.F32.BF16 R32, R164, R154, R32 ;  /* 0x0000009aa420723c */ /* 0x000fe20000041820 */
[----:B------:R-:W3:Y:S07]  /*62b0*/  LDSM.16.M88.4 R152, [R184] ;  /* 0x00000000b898783b */ /* 0x000eee0000000200 */
        /* <DEDUP_REMOVED lines=15> */
[C---:B------:R-:W-:Y:S08]  /*63b0*/  HMMA.16816.F32.BF16 R8, R156.reuse, R162, R8 ;  /* 0x000000a29c08723c */ /* 0x040ff00000041808 */
[C---:B----4-:R-:W-:Y:S08]  /*63c0*/  HMMA.16816.F32.BF16 R12, R156.reuse, R144, R12 ;  /* 0x000000909c0c723c */ /* 0x050ff0000004180c */
[C---:B------:R-:W-:Y:S08]  /*63d0*/  HMMA.16816.F32.BF16 R16, R156.reuse, R146, R16 ;  /* 0x000000929c10723c */ /* 0x040ff00000041810 */
[C---:B------:R-:W-:Y:S08]  /*63e0*/  HMMA.16816.F32.BF16 R20, R156.reuse, R148, R20 ;  /* 0x000000949c14723c */ /* 0x040ff00000041814 */
[C---:B------:R-:W-:Y:S08]  /*63f0*/  HMMA.16816.F32.BF16 R24, R156.reuse, R150, R24 ;  /* 0x000000969c18723c */ /* 0x040ff00000041818 */
[C---:B------:R-:W-:Y:S08]  /*6400*/  HMMA.16816.F32.BF16 R28, R156.reuse, R152, R28 ;  /* 0x000000989c1c723c */ /* 0x040ff0000004181c */
[----:B------:R-:W-:Y:S08]  /*6410*/  HMMA.16816.F32.BF16 R32, R156, R154, R32 ;  /* 0x0000009a9c20723c */ /* 0x000ff00000041820 */
[C---:B--2---:R-:W-:Y:S08]  /*6420*/  HMMA.16816.F32.BF16 R4, R164.reuse, R168, R4 ;  /* 0x000000a8a404723c */ /* 0x044ff00000041804 */
[C---:B------:R-:W-:Y:S08]  /*6430*/  HMMA.16816.F32.BF16 R8, R164.reuse, R170, R8 ;  /* 0x000000aaa408723c */ /* 0x040ff00000041808 */
[C---:B-1----:R-:W-:Y:S08]  /*6440*/  HMMA.16816.F32.BF16 R12, R164.reuse, R132, R12 ;  /* 0x00000084a40c723c */ /* 0x042ff0000004180c */
[C---:B------:R-:W-:Y:S01]  /*6450*/  HMMA.16816.F32.BF16 R16, R164.reuse, R134, R16 ;  /* 0x00000086a410723c */ /* 0x040fe20000041810 */
[----:B------:R-:W1:Y:S07]  /*6460*/  LDSM.16.M88.4 R132, [R192+0x4800] ;  /* 0x00480000c084783b */ /* 0x000e6e0000000200 */
[C---:B-----5:R-:W-:Y:S08]  /*6470*/  HMMA.16816.F32.BF16 R20, R164.reuse, R136, R20 ;  /* 0x00000088a414723c */ /* 0x060ff00000041814 */
[C---:B------:R-:W-:Y:S01]  /*6480*/  HMMA.16816.F32.BF16 R24, R164.reuse, R138, R24 ;  /* 0x0000008aa418723c */ /* 0x040fe20000041818 */
[----:B------:R-:W2:Y:S07]  /*6490*/  LDSM.16.M88.4 R136, [R192+0x5000] ;  /* 0x00500000c088783b */ /* 0x000eae0000000200 */
[C---:B------:R-:W-:Y:S08]  /*64a0*/  HMMA.16816.F32.BF16 R28, R164.reuse, R140, R28 ;  /* 0x0000008ca41c723c */ /* 0x040ff0000004181c */
[----:B------:R-:W-:Y:S08]  /*64b0*/  HMMA.16816.F32.BF16 R32, R164, R142, R32 ;  /* 0x0000008ea420723c */ /* 0x000ff00000041820 */
[C---:B---3--:R-:W-:Y:S08]  /*64c0*/  HMMA.16816.F32.BF16 R4, R172.reuse, R176, R4 ;  /* 0x000000b0ac04723c */ /* 0x048ff00000041804 */
[C---:B------:R-:W-:Y:S08]  /*64d0*/  HMMA.16816.F32.BF16 R8, R172.reuse, R178, R8 ;  /* 0x000000b2ac08723c */ /* 0x040ff00000041808 */
[C---:B-1----:R-:W-:Y:S08]  /*64e0*/  HMMA.16816.F32.BF16 R12, R172.reuse, R132, R12 ;  /* 0x00000084ac0c723c */ /* 0x042ff0000004180c */
[C---:B------:R-:W-:Y:S01]  /*64f0*/  HMMA.16816.F32.BF16 R16, R172.reuse, R134, R16 ;  /* 0x00000086ac10723c */ /* 0x040fe20000041810 */
[----:B------:R-:W1:Y:S01]  /*6500*/  LDSM.16.M88.4 R132, [R192+0x5800] ;  /* 0x00580000c084783b */ /* 0x000e620000000200 */
[----:B------:R-:W-:Y:S04]  /*6510*/  DEPBAR.LE SB0, 0x0 ;  /* 0x000080000000791a */ /* 0x000fe80000000000 */
[----:B------:R-:W-:Y:S02]  /*6520*/  FMUL.FTZ R225, R4, c[0x0][0x320] ;  /* 0x0000c80004e17a20 */ /* 0x000fe40000410000 */
[C---:B--2---:R-:W-:Y:S04]  /*6530*/  HMMA.16816.F32.BF16 R20, R172.reuse, R136, R20 ;  /* 0x00000088ac14723c */ /* 0x044fe80000041814 */
        /* <DEDUP_REMOVED lines=10> */
[----:B------:R-:W4:Y:S01]  /*65e0*/  MUFU.TANH R0, R0 ;  /* 0x0000000000007308 */ /* 0x000f220000002400 */
        /* <DEDUP_REMOVED lines=18> */
[----:B------:R-:W-:Y:S02]  /*6710*/  FMUL.FTZ R249, R24, c[0x0][0x320] ;  /* 0x0000c80018f97a20 */ /* 0x000fe40000410000 */
[----:B------:R-:W-:Y:S02]  /*6720*/  FMUL.FTZ R248, R25, c[0x0][0x320] ;  /* 0x0000c80019f87a20 */ /* 0x000fe40000410000 */
[----:B------:R-:W-:Y:S01]  /*6730*/  FMUL.FTZ R242, R26, c[0x0][0x320] ;  /* 0x0000c8001af27a20 */ /* 0x000fe20000410000 */
        /* <DEDUP_REMOVED lines=34> */
[----:B------:R-:W1:Y:S01]  /*6960*/  MUFU.TANH R246, R246 ;  /* 0x000000f600f67308 */ /* 0x000e620000002400 */
[----:B------:R-:W-:-:S05]  /*6970*/  @P0 BRA `(.L_x_409) ;  /* 0x0000039000000947 */ /* 0x000fca0003800000 */
[----:B--234-:R-:W-:Y:S01]  /*6980*/  IADD3 R12, -R180, 0x10, RZ ;  /* 0x00000010b40c7810 */ /* 0x01cfe20007ffe1ff */
[----:B------:R-:W-:Y:S01]  /*6990*/  ULEA UR5, UR20, UR12, 0x6 ;  /* 0x0000000c14057291 */ /* 0x000fe2000f8e303f */
[----:B------:R-:W-:Y:S01]  /*69a0*/  IADD3 R11, -R221, 0x10, RZ ;  /* 0x00000010dd0b7810 */ /* 0x000fe20007ffe1ff */
[----:B------:R-:W-:Y:S01]  /*69b0*/  IMAD.MOV.U32 R208, RZ, RZ, RZ ;  /* 0x000000ffffd07224 */ /* 0x000fe200078e00ff */
[----:B------:R-:W-:Y:S02]  /*69c0*/  LOP3.LUT R12, R12, 0xf, RZ, 0xc0, !PT ;  /* 0x0000000f0c0c7812 */ /* 0x000fe400078ec0ff */
[----:B------:R-:W-:Y:S01]  /*69d0*/  LOP3.LUT R11, R11, 0xf, RZ, 0xc0, !PT ;  /* 0x0000000f0b0b7812 */ /* 0x000fe200078ec0ff */
        /* <DEDUP_REMOVED lines=12> */
[----:B------:R2:W3:Y:S04]  /*6aa0*/  @!P1 LDG.E R208, [R6.64] ;  /* 0x0000001206d09981 */ /* 0x0004e8000c1e1900 */
[----:B------:R-:W-:Y:S04]  /*6ab0*/  IMAD R5, R5, c[0x0][0x1e0], RZ ;  /* 0x0000780005057a24 */ /* 0x000fe800078e02ff */
[C---:B------:R-:W-:Y:S02]  /*6ac0*/  IMAD R5, R209.reuse, c[0x0][0x1e4], R5 ;  /* 0x00007900d1057a24 */ /* 0x040fe400078e0205 */
[----:B--2---:R-:W-:Y:S04]  /*6ad0*/  IMAD.WIDE.U32 R6, R209, c[0x0][0x1e0], RZ ;  /* 0x00007800d1067a25 */ /* 0x004fe800078e00ff */
[----:B------:R-:W-:Y:S01]  /*6ae0*/  IMAD.IADD R7, R7, 0x1, R5 ;  /* 0x0000000107077824 */ /* 0x000fe200078e0205 */
[----:B---3--:R-:W-:Y:S03]  /*6af0*/  SHF.R.S32.HI R4, RZ, 0x1f, R208 ;  /* 0x0000001fff047819 */ /* 0x008fe600000114d0 */
[----:B------:R-:W-:Y:S04]  /*6b00*/  IMAD.WIDE.U32 R6, R208, c[0x0][0x1f0], R6 ;  /* 0x00007c00d0067a25 */ /* 0x000fe800078e0006 */
[----:B------:R-:W-:Y:S01]  /*6b10*/  IMAD R4, R4, c[0x0][0x1f0], RZ ;  /* 0x00007c0004047a24 */ /* 0x000fe200078e02ff */
[----:B------:R-:W-:Y:S03]  /*6b20*/  IADD3 R5, P0, R6, UR14, RZ ;  /* 0x0000000e06057c10 */ /* 0x000fe6000ff1e0ff */
[----:B------:R-:W-:Y:S05]  /*6b30*/  IMAD R4, R208, c[0x0][0x1f4], R4 ;  /* 0x00007d00d0047a24 */ /* 0x000fea00078e0204 */
[----:B------:R-:W-:Y:S02]  /*6b40*/  IADD3.X R4, R7, UR7, R4, P0, !PT ;  /* 0x0000000707047c10 */ /* 0x000fe400087fe404 */
[C---:B------:R-:W-:Y:S04]  /*6b50*/  LEA R15, P0, R5.reuse, c[0x0][0x1c8], 0x1 ;  /* 0x00007200050f7a11 */ /* 0x040fe800078008ff */
[----:B------:R-:W-:Y:S01]  /*6b60*/  LEA.HI.X R14, R5, c[0x0][0x1cc], R4, 0x1, P0 ;  /* 0x00007300050e7a11 */ /* 0x000fe200000f0c04 */
[----:B------:R-:W2:Y:S01]  /*6b70*/  SHFL.IDX PT, R6, R15, 0x1, 0x181f ;  /* 0x00381f000f067f89 */ /* 0x000ea200000e0000 */
[C---:B------:R-:W-:Y:S01]  /*6b80*/  IMAD.SHL.U32 R4, R216.reuse, 0x2, RZ ;  /* 0x00000002d8047824 */ /* 0x040fe200078e00ff */
[----:B------:R-:W-:Y:S02]  /*6b90*/  SHF.L.U64.HI R5, R216, 0x1, R219 ;  /* 0x00000001d8057819 */ /* 0x000fe400000102db */
[----:B------:R-:W3:Y:S04]  /*6ba0*/  SHFL.IDX PT, R7, R14, 0x1, 0x181f ;  /* 0x00381f000e077f89 */ /* 0x000ee800000e0000 */
[----:B------:R-:W4:Y:S04]  /*6bb0*/  SHFL.IDX PT, R8, R15, RZ, 0x181f ;  /* 0x00181fff0f087589 */ /* 0x000f2800000e0000 */
[----:B------:R5:W1:Y:S01]  /*6bc0*/  SHFL.IDX PT, R9, R14, RZ, 0x181f ;  /* 0x00181fff0e097589 */ /* 0x000a6200000e0000 */
[-C--:B--2---:R-:W-:Y:S04]  /*6bd0*/  IADD3 R12, P6, P0, R12, R6.reuse, R181 ;  /* 0x000000060c0c7210 */ /* 0x084fe800078de0b5 */
[-C--:B---3--:R-:W-:Y:S02]  /*6be0*/  IADD3.X R13, RZ, R7.reuse, R182, P6, P0 ;  /* 0x00000007ff0d7210 */ /* 0x088fe400037e04b6 */
[----:B------:R-:W-:Y:S04]  /*6bf0*/  IADD3 R10, P6, P0, R11, R6, R4 ;  /* 0x000000060b0a7210 */ /* 0x000fe800078de004 */
[--C-:B------:R-:W-:Y:S02]  /*6c00*/  IADD3.X R11, RZ, R7, R5.reuse, P6, P0 ;  /* 0x00000007ff0b7210 */ /* 0x100fe400037e0405 */
[C---:B----4-:R-:W-:Y:S02]  /*6c10*/  IADD3 R4, P6, R8.reuse, R4, RZ ;  /* 0x0000000408047210 */ /* 0x050fe40007fde0ff */
[C---:B-----5:R-:W-:Y:S03]  /*6c20*/  IADD3 R14, P0, R8.reuse, R183, RZ ;  /* 0x000000b7080e7210 */ /* 0x060fe60007f1e0ff */
[C---:B-1----:R-:W-:Y:S01]  /*6c30*/  IMAD.X R5, R9.reuse, 0x1, R5, P6 ;  /* 0x0000000109057824 */ /* 0x042fe200030e0605 */
[----:B------:R-:W-:Y:S01]  /*6c40*/  IADD3 R8, P6, R8, R181, RZ ;  /* 0x000000b508087210 */ /* 0x000fe20007fde0ff */
[C---:B------:R-:W-:Y:S01]  /*6c50*/  IMAD.X R15, R9.reuse, 0x1, R222, P0 ;  /* 0x00000001090f7824 */ /* 0x040fe200000e06de */
[----:B------:R-:W-:Y:S03]  /*6c60*/  IADD3 R6, P0, R6, R183, RZ ;  /* 0x000000b706067210 */ /* 0x000fe60007f1e0ff */
[----:B------:R-:W-:Y:S01]  /*6c70*/  IMAD.X R9, R9, 0x1, R182, P6 ;  /* 0x0000000109097824 */ /* 0x000fe200030e06b6 */
[----:B------:R1:W-:Y:S01]  /*6c80*/  LDGSTS.E.BYPASS.LTC128B.128 [R207+0x6100], [R14.64], !P5 ;  /* 0x061000000ecf7fae */ /* 0x0003e2000e901d52 */
        /* <DEDUP_REMOVED lines=8> */
.L_x_409:
[----:B-1234-:R-:W-:Y:S01]  /*6d10*/  IMAD.MOV.U32 R11, RZ, RZ, R211 ;  /* 0x000000ffff0b7224 */ /* 0x01efe200078e00d3 */
[----:B------:R-:W-:Y:S01]  /*6d20*/  PLOP3.LUT P6, PT, PT, PT, UP1, 0x80, 0x0 ;  /* 0x000000000000781c */ /* 0x000fe20003fcf018 */
[----:B------:R-:W0:Y:S01]  /*6d30*/  LDGDEPBAR ;  /* 0x00000000000079af */ /* 0x000e220000000000 */
[----:B------:R-:W-:Y:S01]  /*6d40*/  PLOP3.LUT P0, PT, PT, PT, UP1, 0x80, 0x0 ;  /* 0x000000000000781c */ /* 0x000fe20003f0f018 */
[----:B------:R-:W-:Y:S06]  /*6d50*/  USHF.L.U32 UR5, UR20, 0x6, URZ ;  /* 0x0000000614057899 */ /* 0x000fec000800063f */
[----:B------:R-:W-:Y:S04]  /*6d60*/  IMAD.U32 R5, RZ, RZ, UR5 ;  /* 0x00000005ff057e24 */ /* 0x000fe8000f8e00ff */
[----:B------:R-:W-:Y:S01]  /*6d70*/  @P6 IMAD.HI.U32 R4, R211, c[0x0][0x2c8], RZ ;  /* 0x0000b200d3046a27 */ /* 0x000fe200078e00ff */
[----:B------:R-:W-:Y:S04]  /*6d80*/  IADD3 R5, -R212, 0x1, -R5 ;  /* 0x00000001d4057810 */ /* 0x000fe80007ffe905 */
[----:B------:R-:W-:Y:S01]  /*6d90*/  @P0 SHF.R.U32.HI R11, RZ, c[0x0][0x2cc], R4 ;  /* 0x0000b300ff0b0a19 */ /* 0x000fe20000011604 */
[----:B------:R-:W-:Y:S01]  /*6da0*/  IMAD.MOV.U32 R4, RZ, RZ, c[0x0][0x2ac] ;  /* 0x0000ab00ff047624 */ /* 0x000fe200078e00ff */
[----:B------:R-:W-:Y:S03]  /*6db0*/  PLOP3.LUT P0, PT, PT, PT, UP0, 0x40, 0x0 ;  /* 0x000000000000781c */ /* 0x000fe60003f0e808 */
[----:B------:R-:W1:Y:S01]  /*6dc0*/  SHFL.IDX PT, R13, R11, RZ, 0x1c1f ;  /* 0x001c1fff0b0d7589 */ /* 0x000e6200000e0000 */
[----:B------:R-:W-:Y:S05]  /*6dd0*/  IMAD R5, R4, c[0x0][0x1d0], R5 ;  /* 0x0000740004057a24 */ /* 0x000fea00078e0205 */
[----:B------:R-:W-:Y:S04]  /*6de0*/  IADD3 R4, R5, -c[0x0][0x168], RZ ;  /* 0x80005a0005047a10 */ /* 0x000fe80007ffe0ff */
[C---:B------:R-:W-:Y:S02]  /*6df0*/  IADD3 R5, R4.reuse, c[0x0][0x328], RZ ;  /* 0x0000ca0004057a10 */ /* 0x040fe40007ffe0ff */
[----:B------:R-:W-:Y:S03]  /*6e00*/  IADD3 R4, R4, UR11, RZ ;  /* 0x0000000b04047c10 */ /* 0x000fe6000fffe0ff */
[--C-:B-1----:R-:W-:Y:S02]  /*6e10*/  IMAD.IADD R9, R5, 0x1, R13.reuse ;  /* 0x0000000105097824 */ /* 0x102fe400078e020d */
[----:B------:R-:W-:Y:S01]  /*6e20*/  IMAD.IADD R7, R4, 0x1, R13 ;  /* 0x0000000104077824 */ /* 0x000fe200078e020d */
[----:B------:R-:W-:-:S05]  /*6e30*/  @P0 BRA `(.L_x_410) ;  /* 0x000001b000000947 */ /* 0x000fca0003800000 */
[----:B------:R-:W-:Y:S01]  /*6e40*/  MOV R6, c[0x0][0x2ac] ;  /* 0x0000ab0000067a02 */ /* 0x000fe20000000f00 */
[----:B------:R-:W-:Y:S04]  /*6e50*/  BSSY B0, `(.L_x_411) ;  /* 0x0000013000007945 */ /* 0x000fe80003800000 */
[----:B------:R-:W-:Y:S05]  /*6e60*/  IMAD R13, R6, c[0x0][0x1d0], R13 ;  /* 0x00007400060d7a24 */ /* 0x000fea00078e020d */
[----:B------:R-:W-:Y:S04]  /*6e70*/  IADD3 R13, R13, -c[0x0][0x168], RZ ;  /* 0x80005a000d0d7a10 */ /* 0x000fe80007ffe0ff */
[----:B------:R-:W-:Y:S11]  /*6e80*/  ISETP.GT.AND P0, PT, R13, -0x1, PT ;  /* 0xffffffff0d00780c */ /* 0x000ff60003f04270 */
[----:B------:R-:W-:Y:S02]  /*6e90*/  @!UPT UIADD3 URZ, URZ, URZ, URZ ;  /* 0x0000003f3f3ff290 */ /* 0x000fe4000fffe03f */
[----:B------:R-:W-:-:S05]  /*6ea0*/  @P0 BRA `(.L_x_412) ;  /* 0x0000008000000947 */ /* 0x000fca0003800000 */
[----:B------:R-:W-:Y:S01]  /*6eb0*/  LOP3.LUT R13, RZ, R13, RZ, 0x33, !PT ;  /* 0x0000000dff0d7212 */ /* 0x000fe200078e33ff */
[----:B------:R-:W-:Y:S05]  /*6ec0*/  IMAD.MOV.U32 R6, RZ, RZ, c[0x0][0x32c] ;  /* 0x0000cb00ff067624 */ /* 0x000fea00078e00ff */
[----:B------:R-:W-:Y:S11]  /*6ed0*/  ISETP.NE.AND P0, PT, R6, 0x1, PT ;  /* 0x000000010600780c */ /* 0x000ff60003f05270 */
[----:B------:R-:W-:Y:S02]  /*6ee0*/  @!UPT UIADD3 URZ, URZ, URZ, URZ ;  /* 0x0000003f3f3ff290 */ /* 0x000fe4000fffe03f */
[----:B------:R-:W-:Y:S05]  /*6ef0*/  @P0 IMAD.HI.U32 R6, R13, c[0x0][0x330], RZ ;  /* 0x0000cc000d060a27 */ /* 0x000fea00078e00ff */
[----:B------:R-:W-:Y:S04]  /*6f00*/  @P0 SHF.R.U32.HI R13, RZ, c[0x0][0x334], R6 ;  /* 0x0000cd00ff0d0a19 */ /* 0x000fe80000011606 */
[----:B------:R-:W-:Y:S01]  /*6f10*/  LOP3.LUT R13, RZ, R13, RZ, 0x33, !PT ;  /* 0x0000000dff0d7212 */ /* 0x000fe200078e33ff */
[----:B------:R-:W-:-:S05]  /*6f20*/  BRA `(.L_x_413) ;  /* 0x0000005000007947 */ /* 0x000fca0003800000 */
.L_x_412:
[----:B------:R-:W-:Y:S04]  /*6f30*/  MOV R6, c[0x0][0x32c] ;  /* 0x0000cb0000067a02 */ /* 0x000fe80000000f00 */
[----:B------:R-:W-:Y:S11]  /*6f40*/  ISETP.NE.AND P0, PT, R6, 0x1, PT ;  /* 0x000000010600780c */ /* 0x000ff60003f05270 */
[----:B------:R-:W-:Y:S02]  /*6f50*/  @!UPT UIADD3 URZ, URZ, URZ, URZ ;  /* 0x0000003f3f3ff290 */ /* 0x000fe4000fffe03f */
[----:B------:R-:W-:Y:S05]  /*6f60*/  @P0 IMAD.HI.U32 R6, R13, c[0x0][0x330], RZ ;  /* 0x0000cc000d060a27 */ /* 0x000fea00078e00ff */
[----:B------:R-:W-:Y:S02]  /*6f70*/  @P0 SHF.R.U32.HI R13, RZ, c[0x0][0x334], R6 ;  /* 0x0000cd00ff0d0a19 */ /* 0x000fe40000011606 */
.L_x_413:
[----:B------:R-:W-:Y:S05]  /*6f80*/  BSYNC B0 ;  /* 0x0000000000007941 */ /* 0x000fea0003800000 */
.L_x_411:
[----:B------:R-:W-:Y:S04]  /*6f90*/  IMAD.MOV.U32 R6, RZ, RZ, c[0x0][0x32c] ;  /* 0x0000cb00ff067624 */ /* 0x000fe800078e00ff */
[----:B------:R-:W-:Y:S04]  /*6fa0*/  IMAD R13, R13, R6, -UR5 ;  /* 0x800000050d0d7e24 */ /* 0x000fe8000f8e0206 */
[----:B------:R-:W-:Y:S05]  /*6fb0*/  IMAD.IADD R8, R13, 0x1, -R212 ;  /* 0x000000010d087824 */ /* 0x000fea00078e0ad4 */
[----:B------:R-:W-:Y:S02]  /*6fc0*/  IADD3 R6, R8, c[0x0][0x32c], RZ ;  /* 0x0000cb0008067a10 */ /* 0x000fe40007ffe0ff */
[----:B------:R-:W-:Y:S02]  /*6fd0*/  IMNMX R7, R7, R8, !PT ;  /* 0x0000000807077217 */ /* 0x000fe40007800200 */
[----:B------:R-:W-:Y:S02]  /*6fe0*/  IMNMX R9, R9, R6, PT ;  /* 0x0000000609097217 */ /* 0x000fe40003800200 */
.L_x_410:
[----:B------:R-:W-:Y:S01]  /*6ff0*/  UISETP.GT.AND UP2, UPT, UR20, -0x1, UPT ;  /* 0xffffffff1400788c */ /* 0x000fe2000bf44270 */
[----:B------:R-:W1:Y:S05]  /*7000*/  SHFL.IDX PT, R11, R11, 0x1, 0x1c1f ;  /* 0x003c1f000b0b7f89 */ /* 0x000e6a00000e0000 */
[----:B------:R-:W-:Y:S02]  /*7010*/  PLOP3.LUT P0, PT, PT, PT, UP2, 0x80, 0x0 ;  /* 0x000000000000781c */ /* 0x000fe40003f0f028 */
[----:B------:R-:W-:Y:S02]  /*7020*/  PLOP3.LUT P6, PT, PT, PT, UP2, 0x80, 0x0 ;  /* 0x000000000000781c */ /* 0x000fe40003fcf028 */
[C---:B------:R-:W-:Y:S02]  /*7030*/  ISETP.GT.AND P0, PT, R7.reuse, RZ, P0 ;  /* 0x000000ff0700720c */ /* 0x040fe40000704270 */
[----:B------:R-:W-:Y:S02]  /*7040*/  ISETP.GT.AND P6, PT, R7, 0x1, P6 ;  /* 0x000000010700780c */ /* 0x000fe400037c4270 */
[C---:B------:R-:W-:Y:S02]  /*7050*/  ISETP.LT.OR P0, PT, R9.reuse, 0x1, P0 ;  /* 0x000000010900780c */ /* 0x040fe40000701670 */
[----:B------:R-:W-:Y:S02]  /*7060*/  ISETP.LT.OR P6, PT, R9, 0x2, P6 ;  /* 0x000000020900780c */ /* 0x000fe400037c1670 */
[----:B------:R-:W-:Y:S02]  /*7070*/  FSEL R10, R225, -INF , !P0 ;  /* 0xff800000e10a7808 */ /* 0x000fe40004000000 */
[----:B------:R-:W-:Y:S02]  /*7080*/  PLOP3.LUT P0, PT, PT, PT, UP2, 0x80, 0x0 ;  /* 0x000000000000781c */ /* 0x000fe40003f0f028 */
[----:B------:R-:W-:Y:S02]  /*7090*/  FSEL R8, R227, -INF , !P6 ;  /* 0xff800000e3087808 */ /* 0x000fe40007000000 */
[----:B------:R-:W-:Y:S01]  /*70a0*/  ISETP.GT.AND P0, PT, R7, 0x8, P0 ;  /* 0x000000080700780c */ /* 0x000fe20000704270 */
[--C-:B-1----:R-:W-:Y:S01]  /*70b0*/  IMAD.IADD R5, R5, 0x1, R11.reuse ;  /* 0x0000000105057824 */ /* 0x102fe200078e020b */
[----:B------:R-:W-:Y:S01]  /*70c0*/  PLOP3.LUT P6, PT, PT, PT, UP2, 0x80, 0x0 ;  /* 0x000000000000781c */ /* 0x000fe20003fcf028 */
[----:B------:R-:W-:Y:S01]  /*70d0*/  IMAD.IADD R4, R4, 0x1, R11 ;  /* 0x0000000104047824 */ /* 0x000fe200078e020b */
[----:B------:R-:W-:Y:S02]  /*70e0*/  ISETP.LT.OR P0, PT, R9, 0x9, P0 ;  /* 0x000000090900780c */ /* 0x000fe40000701670 */
[----:B------:R-:W-:Y:S02]  /*70f0*/  ISETP.GT.AND P6, PT, R7, 0x9, P6 ;  /* 0x000000090700780c */ /* 0x000fe400037c4270 */
[----:B------:R-:W-:Y:S02]  /*7100*/  FSEL R228, R228, -INF , !P0 ;  /* 0xff800000e4e47808 */ /* 0x000fe40004000000 */
[----:B------:R-:W-:Y:S02]  /*7110*/  PLOP3.LUT P0, PT, PT, PT, UP2, 0x80, 0x0 ;  /* 0x000000000000781c */ /* 0x000fe40003f0f028 */
[----:B------:R-:W-:Y:S02]  /*7120*/  ISETP.LT.OR P6, PT, R9, 0xa, P6 ;  /* 0x0000000a0900780c */ /* 0x000fe400037c1670 */
[----:B------:R-:W-:Y:S02]  /*7130*/  ISETP.GT.AND P0, PT, R7, 0x10, P0 ;  /* 0x000000100700780c */ /* 0x000fe40000704270 */
[----:B------:R-:W-:Y:S02]  /*7140*/  FSEL R6, R231, -INF , !P6 ;  /* 0xff800000e7067808 */ /* 0x000fe40007000000 */
[----:B------:R-:W-:Y:S02]  /*7150*/  ISETP.LT.OR P0, PT, R9, 0x11, P0 ;  /* 0x000000110900780c */ /* 0x000fe40000701670 */
[----:B------:R-:W-:Y:S02]  /*7160*/  PLOP3.LUT P6, PT, PT, PT, UP2, 0x80, 0x0 ;  /* 0x000000000000781c */ /* 0x000fe40003fcf028 */
[----:B------:R-:W-:Y:S02]  /*7170*/  FSEL R164, R235, -INF , !P0 ;  /* 0xff800000eba47808 */ /* 0x000fe40004000000 */
[----:B------:R-:W-:Y:S02]  /*7180*/  PLOP3.LUT P0, PT, PT, PT, UP2, 0x80, 0x0 ;  /* 0x000000000000781c */ /* 0x000fe40003f0f028 */
[C---:B------:R-:W-:Y:S02]  /*7190*/  ISETP.GT.AND P6, PT, R7.reuse, 0x11, P6 ;  /* 0x000000110700780c */ /* 0x040fe400037c4270 */
[----:B------:R-:W-:Y:S02]  /*71a0*/  ISETP.GT.AND P0, PT, R7, 0x18, P0 ;  /* 0x000000180700780c */ /* 0x000fe40000704270 */
[C---:B------:R-:W-:Y:S02]  /*71b0*/  ISETP.LT.OR P6, PT, R9.reuse, 0x12, P6 ;  /* 0x000000120900780c */ /* 0x040fe400037c1670 */
[----:B------:R-:W-:Y:S02]  /*71c0*/  ISETP.LT.OR P0, PT, R9, 0x19, P0 ;  /* 0x000000190900780c */ /* 0x000fe40000701670 */
[----:B------:R-:W-:Y:S02]  /*71d0*/  FSEL R162, R234, -INF , !P6 ;  /* 0xff800000eaa27808 */ /* 0x000fe40007000000 */
[----:B------:R-:W-:Y:S02]  /*71e0*/  FSEL R142, R236, -INF , !P0 ;  /* 0xff800000ec8e7808 */ /* 0x000fe40004000000 */
[----:B------:R-:W-:Y:S02]  /*71f0*/  PLOP3.LUT P0, PT, PT, PT, UP2, 0x80, 0x0 ;  /* 0x000000000000781c */ /* 0x000fe40003f0f028 */
[----:B------:R-:W-:Y:S02]  /*7200*/  PLOP3.LUT P6, PT, PT, PT, UP2, 0x80, 0x0 ;  /* 0x000000000000781c */ /* 0x000fe40003fcf028 */
[C---:B------:R-:W-:Y:S02]  /*7210*/  ISETP.GT.AND P0, PT, R7.reuse, 0x20, P0 ;  /* 0x000000200700780c */ /* 0x040fe40000704270 */
[----:B------:R-:W-:Y:S02]  /*7220*/  ISETP.GT.AND P6, PT, R7, 0x19, P6 ;  /* 0x000000190700780c */ /* 0x000fe400037c4270 */
[C---:B------:R-:W-:Y:S02]  /*7230*/  ISETP.LT.OR P0, PT, R9.reuse, 0x21, P0 ;  /* 0x000000210900780c */ /* 0x040fe40000701670 */
[----:B------:R-:W-:Y:S02]  /*7240*/  ISETP.LT.OR P6, PT, R9, 0x1a, P6 ;  /* 0x0000001a0900780c */ /* 0x000fe400037c1670 */
[----:B------:R-:W-:Y:S02]  /*7250*/  FSEL R160, R240, -INF , !P0 ;  /* 0xff800000f0a07808 */ /* 0x000fe40004000000 */
        /* <DEDUP_REMOVED lines=26> */
[----:B------:R-:W-:Y:S04]  /*7400*/  PLOP3.LUT P6, PT, PT, PT, UP2, 0x80, 0x0 ;  /* 0x000000000000781c */ /* 0x000fe80003fcf028 */
[----:B------:R-:W-:Y:S04]  /*7410*/  ISETP.GT.AND P6, PT, R7, 0x39, P6 ;  /* 0x000000390700780c */ /* 0x000fe800037c4270 */
[----:B------:R-:W-:Y:S04]  /*7420*/  ISETP.LT.OR P6, PT, R9, 0x3a, P6 ;  /* 0x0000003a0900780c */ /* 0x000fe800037c1670 */
[----:B------:R-:W-:Y:S01]  /*7430*/  FSEL R146, R252, -INF , !P6 ;  /* 0xff800000fc927808 */ /* 0x000fe20007000000 */
        /* <DEDUP_REMOVED lines=9> */
[----:B------:R-:W-:Y:S05]  /*74d0*/  IMAD.MOV.U32 R7, RZ, RZ, 0x1 ;  /* 0x00000001ff077424 */ /* 0x000fea00078e00ff */
[----:B------:R-:W-:Y:S11]  /*74e0*/  ISETP.NE.AND P0, PT, R7, c[0x0][0x32c], PT ;  /* 0x0000cb0007007a0c */ /* 0x000ff60003f05270 */
[----:B------:R-:W-:Y:S02]  /*74f0*/  @!UPT UIADD3 URZ, URZ, URZ, URZ ;  /* 0x0000003f3f3ff290 */ /* 0x000fe4000fffe03f */
[----:B------:R-:W-:Y:S05]  /*7500*/  @P0 IMAD.HI.U32 R7, R12, c[0x0][0x330], RZ ;  /* 0x0000cc000c070a27 */ /* 0x000fea00078e00ff */
[----:B------:R-:W-:Y:S04]  /*7510*/  @P0 SHF.R.U32.HI R12, RZ, c[0x0][0x334], R7 ;  /* 0x0000cd00ff0c0a19 */ /* 0x000fe80000011607 */
[----:B------:R-:W-:Y:S01]  /*7520*/  LOP3.LUT R12, RZ, R12, RZ, 0x33, !PT ;  /* 0x0000000cff0c7212 */ /* 0x000fe200078e33ff */
[----:B------:R-:W-:-:S05]  /*7530*/  BRA `(.L_x_417) ;  /* 0x0000005000007947 */ /* 0x000fca0003800000 */
.L_x_416:
[----:B------:R-:W-:Y:S04]  /*7540*/  MOV R7, 0x1 ;  /* 0x0000000100077802 */ /* 0x000fe80000000f00 */
[----:B------:R-:W-:Y:S11]  /*7550*/  ISETP.NE.AND P0, PT, R7, c[0x0][0x32c], PT ;  /* 0x0000cb0007007a0c */ /* 0x000ff60003f05270 */
[----:B------:R-:W-:Y:S02]  /*7560*/  @!UPT UIADD3 URZ, URZ, URZ, URZ ;  /* 0x0000003f3f3ff290 */ /* 0x000fe4000fffe03f */
[----:B------:R-:W-:Y:S05]  /*7570*/  @P0 IMAD.HI.U32 R7, R12, c[0x0][0x330], RZ ;  /* 0x0000cc000c070a27 */ /* 0x000fea00078e00ff */
[----:B------:R-:W-:Y:S02]  /*7580*/  @P0 SHF.R.U32.HI R12, RZ, c[0x0][0x334], R7 ;  /* 0x0000cd00ff0c0a19 */ /* 0x000fe40000011607 */
.L_x_417:
[----:B------:R-:W-:Y:S05]  /*7590*/  BSYNC B0 ;  /* 0x0000000000007941 */ /* 0x000fea0003800000 */
.L_x_415:
[----:B------:R-:W-:Y:S04]  /*75a0*/  IMAD.MOV.U32 R7, RZ, RZ, c[0x0][0x32c] ;  /* 0x0000cb00ff077624 */ /* 0x000fe800078e00ff */
[----:B------:R-:W-:Y:S04]  /*75b0*/  IMAD R7, R12, R7, -UR5 ;  /* 0x800000050c077e24 */ /* 0x000fe8000f8e0207 */
[----:B------:R-:W-:Y:S05]  /*75c0*/  IMAD.IADD R7, R7, 0x1, -R212 ;  /* 0x0000000107077824 */ /* 0x000fea00078e0ad4 */
[----:B------:R-:W-:Y:S02]  /*75d0*/  IADD3 R12, R7, c[0x0][0x32c], RZ ;  /* 0x0000cb00070c7a10 */ /* 0x000fe40007ffe0ff */
[----:B------:R-:W-:Y:S02]  /*75e0*/  IMNMX R4, R4, R7, !PT ;  /* 0x0000000704047217 */ /* 0x000fe40007800200 */
[----:B------:R-:W-:Y:S02]  /*75f0*/  IMNMX R5, R5, R12, PT ;  /* 0x0000000c05057217 */ /* 0x000fe40003800200 */
.L_x_414:
[----:B------:R-:W-:Y:S01]  /*7600*/  PLOP3.LUT P6, PT, PT, PT, UP2, 0x80, 0x0 ;  /* 0x000000000000781c */ /* 0x000fe20003fcf028 */
[----:B------:R-:W-:Y:S01]  /*7610*/  LDSM.16.MT88.4 R20, [R198+0x100] ;  /* 0x00010000c614783b */ /* 0x000fe20000004200 */
[----:B------:R-:W-:Y:S02]  /*7620*/  PLOP3.LUT P0, PT, PT, PT, UP2, 0x80, 0x0 ;  /* 0x000000000000781c */ /* 0x000fe40003f0f028 */
[----:B------:R-:W-:Y:S02]  /*7630*/  ISETP.GT.AND P6, PT, R4, RZ, P6 ;  /* 0x000000ff0400720c */ /* 0x000fe400037c4270 */
[----:B------:R-:W-:Y:S02]  /*7640*/  FMNMX.FTZ R7, R10, R3, !PT ;  /* 0x000000030a077209 */ /* 0x000fe40007810000 */
[C---:B------:R-:W-:Y:S01]  /*7650*/  ISETP.LT.OR P6, PT, R5.reuse, 0x1, P6 ;  /* 0x000000010500780c */ /* 0x040fe200037c1670 */
[----:B------:R-:W-:Y:S01]  /*7660*/  LDSM.16.MT88.4 R28, [R197+0x100] ;  /* 0x00010000c51c783b */ /* 0x000fe20000004200 */
[----:B------:R-:W-:Y:S02]  /*7670*/  ISETP.GT.AND P0, PT, R4, 0x1, P0 ;  /* 0x000000010400780c */ /* 0x000fe40000704270 */
[----:B------:R-:W-:Y:S02]  /*7680*/  FMNMX.FTZ R7, R8, R7, !PT ;  /* 0x0000000708077209 */ /* 0x000fe40007810000 */
[----:B------:R-:W-:Y:S02]  /*7690*/  FSEL R13, R0, -INF , !P6 ;  /* 0xff800000000d7808 */ /* 0x000fe40007000000 */
[----:B------:R-:W-:Y:S02]  /*76a0*/  ISETP.LT.OR P0, PT, R5, 0x2, P0 ;  /* 0x000000020500780c */ /* 0x000fe40000701670 */
[----:B------:R-:W-:Y:S02]  /*76b0*/  PLOP3.LUT P6, PT, PT, PT, UP2, 0x80, 0x0 ;  /* 0x000000000000781c */ /* 0x000fe40003fcf028 */
[----:B------:R-:W-:Y:S02]  /*76c0*/  FMNMX.FTZ R7, R228, R7, !PT ;  /* 0x00000007e4077209 */ /* 0x000fe40007810000 */
[----:B------:R-:W-:Y:S02]  /*76d0*/  FSEL R223, R223, -INF , !P0 ;  /* 0xff800000dfdf7808 */ /* 0x000fe40004000000 */
[----:B------:R-:W-:Y:S02]  /*76e0*/  ISETP.GT.AND P6, PT, R4, 0x8, P6 ;  /* 0x000000080400780c */ /* 0x000fe400037c4270 */
[----:B------:R-:W-:Y:S02]  /*76f0*/  PLOP3.LUT P0, PT, PT, PT, UP2, 0x80, 0x0 ;  /* 0x000000000000781c */ /* 0x000fe40003f0f028 */
[----:B------:R-:W-:Y:S02]  /*7700*/  FMNMX.FTZ R7, R6, R7, !PT ;  /* 0x0000000706077209 */ /* 0x000fe40007810000 */
[----:B------:R-:W-:Y:S02]  /*7710*/  ISETP.GT.AND P0, PT, R4, 0x9, P0 ;  /* 0x000000090400780c */ /* 0x000fe40000704270 */
[C---:B------:R-:W-:Y:S02]  /*7720*/  ISETP.LT.OR P6, PT, R5.reuse, 0x9, P6 ;  /* 0x000000090500780c */ /* 0x040fe400037c1670 */
[----:B------:R-:W-:Y:S02]  /*7730*/  FMNMX.FTZ R7, R164, R7, !PT ;  /* 0x00000007a4077209 */ /* 0x000fe40007810000 */
[----:B------:R-:W-:Y:S02]  /*7740*/  FSEL R11, R224, -INF , !P6 ;  /* 0xff800000e00b7808 */ /* 0x000fe40007000000 */
[C---:B------:R-:W-:Y:S02]  /*7750*/  ISETP.LT.OR P0, PT, R5.reuse, 0xa, P0 ;  /* 0x0000000a0500780c */ /* 0x040fe40000701670 */
[----:B------:R-:W-:Y:S02]  /*7760*/  PLOP3.LUT P6, PT, PT, PT, UP2, 0x80, 0x0 ;  /* 0x000000000000781c */ /* 0x000fe40003fcf028 */
[----:B------:R-:W-:Y:S02]  /*7770*/  FMNMX.FTZ R7, R162, R7, !PT ;  /* 0x00000007a2077209 */ /* 0x000fe40007810000 */
[----:B------:R-:W-:Y:S02]  /*7780*/  FSEL R9, R226, -INF , !P0 ;  /* 0xff800000e2097808 */ /* 0x000fe40004000000 */
[----:B------:R-:W-:Y:S02]  /*7790*/  ISETP.GT.AND P6, PT, R4, 0x10, P6 ;  /* 0x000000100400780c */ /* 0x000fe400037c4270 */
[----:B------:R-:W-:Y:S02]  /*77a0*/  PLOP3.LUT P0, PT, PT, PT, UP2, 0x80, 0x0 ;  /* 0x000000000000781c */ /* 0x000fe40003f0f028 */
[----:B------:R-:W-:Y:S02]  /*77b0*/  FMNMX.FTZ R7, R142, R7, !PT ;  /* 0x000000078e077209 */ /* 0x000fe40007810000 */
[C---:B------:R-:W-:Y:S02]  /*77c0*/  ISETP.LT.OR P6, PT, R5.reuse, 0x11, P6 ;  /* 0x000000110500780c */ /* 0x040fe400037c1670 */
        /* <DEDUP_REMOVED lines=10> */
[----:B------:R-:W-:Y:S02]  /*7870*/  FMNMX.FTZ R0, R13, R2, !PT ;  /* 0x000000020d007209 */ /* 0x000fe40007810000 */
[----:B------:R-:W-:Y:S02]  /*7880*/  ISETP.LT.OR P6, PT, R5, 0x19, P6 ;  /* 0x000000190500780c */ /* 0x000fe400037c1670 */
[----:B------:R-:W-:Y:S02]  /*7890*/  ISETP.GT.AND P0, PT, R4, 0x19, P0 ;  /* 0x000000190400780c */ /* 0x000fe40000704270 */
[----:B------:R-:W-:Y:S02]  /*78a0*/  FMNMX.FTZ R7, R156, R7, !PT ;  /* 0x000000079c077209 */ /* 0x000fe40007810000 */
[----:B------:R-:W-:Y:S02]  /*78b0*/  FSEL R143, R233, -INF , !P6 ;  /* 0xff800000e98f7808 */ /* 0x000fe40007000000 */
[----:B------:R-:W-:Y:S02]  /*78c0*/  ISETP.LT.OR P0, PT, R5, 0x1a, P0 ;  /* 0x0000001a0500780c */ /* 0x000fe40000701670 */
[----:B------:R-:W-:Y:S02]  /*78d0*/  FMNMX.FTZ R0, R223, R0, !PT ;  /* 0x00000000df007209 */ /* 0x000fe40007810000 */
[----:B------:R-:W-:Y:S02]  /*78e0*/  PLOP3.LUT P6, PT, PT, PT, UP2, 0x80, 0x0 ;  /* 0x000000000000781c */ /* 0x000fe40003fcf028 */
[----:B------:R-:W-:Y:S02]  /*78f0*/  FMNMX.FTZ R7, R154, R7, !PT ;  /* 0x000000079a077209 */ /* 0x000fe40007810000 */
[----:B------:R-:W-:Y:S02]  /*7900*/  FSEL R141, R232, -INF , !P0 ;  /* 0xff800000e88d7808 */ /* 0x000fe40004000000 */
[----:B------:R-:W-:Y:S02]  /*7910*/  FMNMX.FTZ R0, R11, R0, !PT ;  /* 0x000000000b007209 */ /* 0x000fe40007810000 */
[----:B------:R-:W-:Y:S02]  /*7920*/  ISETP.GT.AND P6, PT, R4, 0x20, P6 ;  /* 0x000000200400780c */ /* 0x000fe400037c4270 */
[----:B------:R-:W-:Y:S02]  /*7930*/  PLOP3.LUT P0, PT, PT, PT, UP2, 0x80, 0x0 ;  /* 0x000000000000781c */ /* 0x000fe40003f0f028 */
[----:B------:R-:W-:Y:S02]  /*7940*/  FMNMX.FTZ R7, R152, R7, !PT ;  /* 0x0000000798077209 */ /* 0x000fe40007810000 */
[----:B------:R-:W-:Y:S02]  /*7950*/  ISETP.LT.OR P6, PT, R5, 0x21, P6 ;  /* 0x000000210500780c */ /* 0x000fe400037c1670 */
[----:B------:R-:W-:Y:S02]  /*7960*/  FMNMX.FTZ R0, R9, R0, !PT ;  /* 0x0000000009007209 */ /* 0x000fe40007810000 */
[----:B------:R-:W-:Y:S02]  /*7970*/  ISETP.GT.AND P0, PT, R4, 0x21, P0 ;  /* 0x000000210400780c */ /* 0x000fe40000704270 */
[----:B------:R-:W-:Y:S02]  /*7980*/  FMNMX.FTZ R7, R150, R7, !PT ;  /* 0x0000000796077209 */ /* 0x000fe40007810000 */
[----:B------:R-:W-:Y:S02]  /*7990*/  FSEL R159, R238, -INF , !P6 ;  /* 0xff800000ee9f7808 */ /* 0x000fe40007000000 */
[----:B------:R-:W-:Y:S02]  /*79a0*/  FMNMX.FTZ R12, R163, R0, !PT ;  /* 0x00000000a30c7209 */ /* 0x000fe40007810000 */
[----:B------:R-:W-:Y:S02]  /*79b0*/  ISETP.LT.OR P0, PT, R5, 0x22, P0 ;  /* 0x000000220500780c */ /* 0x000fe40000701670 */
[----:B------:R-:W-:Y:S02]  /*79c0*/  PLOP3.LUT P6, PT, PT, PT, UP2, 0x80, 0x0 ;  /* 0x000000000000781c */ /* 0x000fe40003fcf028 */
[----:B------:R-:W-:Y:S02]  /*79d0*/  FMNMX.FTZ R7, R148, R7, !PT ;  /* 0x0000000794077209 */ /* 0x000fe40007810000 */
[----:B------:R-:W-:Y:S02]  /*79e0*/  FSEL R157, R237, -INF , !P0 ;  /* 0xff800000ed9d7808 */ /* 0x000fe40004000000 */
[----:B------:R-:W-:Y:S02]  /*79f0*/  FMNMX.FTZ R12, R161, R12, !PT ;  /* 0x0000000ca10c7209 */ /* 0x000fe40007810000 */
[----:B------:R-:W-:Y:S02]  /*7a00*/  ISETP.GT.AND P6, PT, R4, 0x28, P6 ;  /* 0x000000280400780c */ /* 0x000fe400037c4270 */
[----:B------:R-:W-:Y:S02]  /*7a10*/  PLOP3.LUT P0, PT, PT, PT, UP2, 0x80, 0x0 ;  /* 0x000000000000781c */ /* 0x000fe40003f0f028 */
[----:B------:R-:W-:Y:S02]  /*7a20*/  FMNMX.FTZ R0, R146, R7, !PT ;  /* 0x0000000792007209 */ /* 0x000fe40007810000 */
[----:B------:R-:W-:Y:S02]  /*7a30*/  FMNMX.FTZ R12, R143, R12, !PT ;  /* 0x0000000c8f0c7209 */ /* 0x000fe40007810000 */
[----:B------:R-:W-:Y:S01]  /*7a40*/  ISETP.LT.OR P6, PT, R5, 0x29, P6 ;  /* 0x000000290500780c */ /* 0x000fe200037c1670 */
[----:B------:R-:W1:Y:S01]  /*7a50*/  SHFL.BFLY PT, R7, R0, 0x2, 0x1f ;  /* 0x0c401f0000077f89 */ /* 0x000e6200000e0000 */
[----:B------:R-:W-:Y:S02]  /*7a60*/  ISETP.GT.AND P0, PT, R4, 0x29, P0 ;  /* 0x000000290400780c */ /* 0x000fe40000704270 */
[----:B------:R-:W-:Y:S02]  /*7a70*/  FSEL R155, R242, -INF , !P6 ;  /* 0xff800000f29b7808 */ /* 0x000fe40007000000 */
[----:B------:R-:W-:Y:S02]  /*7a80*/  FMNMX.FTZ R12, R141, R12, !PT ;  /* 0x0000000c8d0c7209 */ /* 0x000fe40007810000 */
[----:B------:R-:W-:Y:S02]  /*7a90*/  ISETP.LT.OR P0, PT, R5, 0x2a, P0 ;  /* 0x0000002a0500780c */ /* 0x000fe40000701670 */
[----:B------:R-:W-:Y:S02]  /*7aa0*/  PLOP3.LUT P6, PT, PT, PT, UP2, 0x80, 0x0 ;  /* 0x000000000000781c */ /* 0x000fe40003fcf028 */
[----:B------:R-:W-:Y:S02]  /*7ab0*/  FSEL R153, R241, -INF , !P0 ;  /* 0xff800000f1997808 */ /* 0x000fe40004000000 */
[----:B------:R-:W-:Y:S02]  /*7ac0*/  FMNMX.FTZ R12, R159, R12, !PT ;  /* 0x0000000c9f0c7209 */ /* 0x000fe40007810000 */
[C---:B------:R-:W-:Y:S02]  /*7ad0*/  ISETP.GT.AND P6, PT, R4.reuse, 0x30, P6 ;  /* 0x000000300400780c */ /* 0x040fe400037c4270 */
[----:B------:R-:W-:Y:S02]  /*7ae0*/  PLOP3.LUT P0, PT, PT, PT, UP2, 0x80, 0x0 ;  /* 0x000000000000781c */ /* 0x000fe40003f0f028 */
[----:B------:R-:W-:Y:S02]  /*7af0*/  FMNMX.FTZ R12, R157, R12, !PT ;  /* 0x0000000c9d0c7209 */ /* 0x000fe40007810000 */
[----:B------:R-:W-:Y:S02]  /*7b00*/  ISETP.LT.OR P6, PT, R5, 0x31, P6 ;  /* 0x000000310500780c */ /* 0x000fe400037c1670 */
        /* <DEDUP_REMOVED lines=8> */
[----:B------:R-:W-:Y:S01]  /*7b90*/  PLOP3.LUT P0, PT, PT, PT, UP2, 0x80, 0x0 ;  /* 0x000000000000781c */ /* 0x000fe20003f0f028 */
[----:B------:R-:W-:Y:S01]  /*7ba0*/  UISETP.GT.AND UP2, UPT, UR20, UR4, UPT ;  /* 0x000000041400728c */ /* 0x000fe2000bf44270 */
[----:B------:R-:W-:Y:S01]  /*7bb0*/  FMNMX.FTZ R14, R149, R14, !PT ;  /* 0x0000000e950e7209 */ /* 0x000fe20007810000 */
[----:B------:R-:W-:Y:S01]  /*7bc0*/  UIADD3 UR20, UR20, -0x1, URZ ;  /* 0xffffffff14147890 */ /* 0x000fe2000fffe03f */
[----:B------:R-:W-:Y:S02]  /*7bd0*/  ISETP.LT.OR P6, PT, R5, 0x39, P6 ;  /* 0x000000390500780c */ /* 0x000fe400037c1670 */
[----:B------:R-:W-:Y:S02]  /*7be0*/  ISETP.GT.AND P0, PT, R4, 0x39, P0 ;  /* 0x000000390400780c */ /* 0x000fe40000704270 */
[----:B-1----:R-:W-:Y:S02]  /*7bf0*/  FMNMX.FTZ R12, R0, R7, !PT ;  /* 0x00000007000c7209 */ /* 0x002fe40007810000 */
[----:B------:R-:W-:Y:S02]  /*7c00*/  FSEL R145, R247, -INF , !P6 ;  /* 0xff800000f7917808 */ /* 0x000fe40007000000 */
[----:B------:R-:W-:Y:S01]  /*7c10*/  FMNMX.FTZ R0, R147, R14, !PT ;  /* 0x0000000e93007209 */ /* 0x000fe20007810000 */
[----:B------:R-:W1:Y:S01]  /*7c20*/  SHFL.BFLY PT, R15, R12, 0x1, 0x1f ;  /* 0x0c201f000c0f7f89 */ /* 0x000e6200000e0000 */
[----:B------:R-:W-:Y:S02]  /*7c30*/  ISETP.LT.OR P0, PT, R5, 0x3a, P0 ;  /* 0x0000003a0500780c */ /* 0x000fe40000701670 */
[----:B------:R-:W-:Y:S02]  /*7c40*/  FMNMX.FTZ R0, R145, R0, !PT ;  /* 0x0000000091007209 */ /* 0x000fe40007810000 */
[----:B------:R-:W-:Y:S04]  /*7c50*/  FSEL R133, R246, -INF , !P0 ;  /* 0xff800000f6857808 */ /* 0x000fe80004000000 */
[----:B------:R-:W-:Y:S05]  /*7c60*/  FMNMX.FTZ R4, R133, R0, !PT ;  /* 0x0000000085047209 */ /* 0x000fea0007810000 */
[----:B------:R-:W2:Y:S01]  /*7c70*/  SHFL.BFLY PT, R7, R4, 0x2, 0x1f ;  /* 0x0c401f0004077f89 */ /* 0x000ea200000e0000 */
[----:B-1----:R-:W-:Y:S04]  /*7c80*/  FMNMX.FTZ R0, R12, R15, !PT ;  /* 0x0000000f0c007209 */ /* 0x002fe80007810000 */
[C---:B------:R-:W-:Y:S01]  /*7c90*/  FSETP.NEU.FTZ.AND P0, PT, R0.reuse, -INF , PT ;  /* 0xff8000000000780b */ /* 0x040fe20003f1d000 */
[----:B------:R-:W-:Y:S05]  /*7ca0*/  FMUL.FTZ R151, R0, c[0x0][0x2d0] ;  /* 0x0000b40000977a20 */ /* 0x000fea0000410000 */
[----:B------:R-:W-:Y:S02]  /*7cb0*/  FSEL R151, R151, RZ, P0 ;  /* 0x000000ff97977208 */ /* 0x000fe40000000000 */
[----:B--2---:R-:W-:Y:S03]  /*7cc0*/  FMNMX.FTZ R5, R4, R7, !PT ;  /* 0x0000000704057209 */ /* 0x004fe60007810000 */
[--C-:B------:R-:W-:Y:S01]  /*7cd0*/  FFMA.FTZ R168, R10, c[0x0][0x2d0], -R151.reuse ;  /* 0x0000b4000aa87a23 */ /* 0x100fe20000010897 */
[----:B------:R-:W-:Y:S01]  /*7ce0*/  FSEL R4, R0, RZ, P0 ;  /* 0x000000ff00047208 */ /* 0x000fe20000000000 */
[--C-:B------:R-:W-:Y:S01]  /*7cf0*/  FFMA.FTZ R135, R8, c[0x0][0x2d0], -R151.reuse ;  /* 0x0000b40008877a23 */ /* 0x100fe20000010897 */
[----:B------:R-:W1:Y:S01]  /*7d00*/  SHFL.BFLY PT, R132, R5, 0x1, 0x1f ;  /* 0x0c201f0005847f89 */ /* 0x000e6200000e0000 */
[----:B------:R-:W-:Y:S02]  /*7d10*/  FFMA.FTZ R134, R228, c[0x0][0x2d0], -R151 ;  /* 0x0000b400e4867a23 */ /* 0x000fe40000010897 */
[----:B------:R-:W-:Y:S01]  /*7d20*/  MUFU.EX2 R168, R168 ;  /* 0x000000a800a87308 */ /* 0x000fe20000000800 */
[----:B------:R-:W-:Y:S02]  /*7d30*/  FADD.FTZ R3, -R4, R3 ;  /* 0x0000000304037221 */ /* 0x000fe40000010100 */
[--C-:B------:R-:W-:Y:S02]  /*7d40*/  FFMA.FTZ R169, R6, c[0x0][0x2d0], -R151.reuse ;  /* 0x0000b40006a97a23 */ /* 0x100fe40000010897 */
[----:B------:R-:W-:Y:S02]  /*7d50*/  FMUL.FTZ R6, R3, c[0x0][0x2d0] ;  /* 0x0000b40003067a20 */ /* 0x000fe40000410000 */
[--C-:B------:R-:W-:Y:S02]  /*7d60*/  FFMA.FTZ R174, R164, c[0x0][0x2d0], -R151.reuse ;  /* 0x0000b400a4ae7a23 */ /* 0x100fe40000010897 */
[----:B------:R-:W-:Y:S01]  /*7d70*/  LDSM.16.MT88.4 R164, [R203+0x5900] ;  /* 0x00590000cba4783b */ /* 0x000fe20000004200 */
[----:B------:R-:W2:Y:S01]  /*7d80*/  MUFU.EX2 R135, R135 ;  /* 0x0000008700877308 */ /* 0x000ea20000000800 */
[--C-:B------:R-:W-:Y:S02]  /*7d90*/  FFMA.FTZ R175, R162, c[0x0][0x2d0], -R151.reuse ;  /* 0x0000b400a2af7a23 */ /* 0x100fe40000010897 */
[--C-:B------:R-:W-:Y:S02]  /*7da0*/  FFMA.FTZ R176, R142, c[0x0][0x2d0], -R151.reuse ;  /* 0x0000b4008eb07a23 */ /* 0x100fe40000010897 */
[--C-:B------:R-:W-:Y:S02]  /*7db0*/  FFMA.FTZ R177, R140, c[0x0][0x2d0], -R151.reuse ;  /* 0x0000b4008cb17a23 */ /* 0x100fe40000010897 */
[--C-:B------:R-:W-:Y:S02]  /*7dc0*/  FFMA.FTZ R225, R160, c[0x0][0x2d0], -R151.reuse ;  /* 0x0000b400a0e17a23 */ /* 0x100fe40000010897 */
[--C-:B------:R-:W-:Y:S01]  /*7dd0*/  FFMA.FTZ R226, R158, c[0x0][0x2d0], -R151.reuse ;  /* 0x0000b4009ee27a23 */ /* 0x100fe20000010897 */
[----:B------:R-:W-:Y:S01]  /*7de0*/  MUFU.EX2 R134, R134 ;  /* 0x0000008600867308 */ /* 0x000fe20000000800 */
[--C-:B------:R-:W-:Y:S01]  /*7df0*/  FFMA.FTZ R227, R156, c[0x0][0x2d0], -R151.reuse ;  /* 0x0000b4009ce37a23 */ /* 0x100fe20000010897 */
[----:B-1----:R-:W-:Y:S01]  /*7e00*/  FMNMX.FTZ R132, R132, R5, !PT ;  /* 0x0000000584847209 */ /* 0x002fe20007810000 */
[--C-:B------:R-:W-:Y:S02]  /*7e10*/  FFMA.FTZ R228, R154, c[0x0][0x2d0], -R151.reuse ;  /* 0x0000b4009ae47a23 */ /* 0x100fe40000010897 */
[--C-:B------:R-:W-:Y:S01]  /*7e20*/  FFMA.FTZ R233, R152, c[0x0][0x2d0], -R151.reuse ;  /* 0x0000b40098e97a23 */ /* 0x100fe20000010897 */
[C---:B------:R-:W-:Y:S01]  /*7e30*/  FSETP.NEU.FTZ.AND P0, PT, R132.reuse, -INF , PT ;  /* 0xff8000008400780b */ /* 0x040fe20003f1d000 */
[----:B------:R-:W-:Y:S02]  /*7e40*/  FMUL.FTZ R144, R132, c[0x0][0x2d0] ;  /* 0x0000b40084907a20 */ /* 0x000fe40000410000 */
[--C-:B------:R-:W-:Y:S01]  /*7e50*/  FFMA.FTZ R234, R150, c[0x0][0x2d0], -R151.reuse ;  /* 0x0000b40096ea7a23 */ /* 0x100fe20000010897 */
[----:B------:R-:W-:Y:S01]  /*7e60*/  FSEL R5, R132, RZ, P0 ;  /* 0x000000ff84057208 */ /* 0x000fe20000000000 */
[----:B------:R-:W1:Y:S01]  /*7e70*/  MUFU.EX2 R169, R169 ;  /* 0x000000a900a97308 */ /* 0x000e620000000800 */
[----:B------:R-:W-:Y:S01]  /*7e80*/  FSEL R144, R144, RZ, P0 ;  /* 0x000000ff90907208 */ /* 0x000fe20000000000 */
[--C-:B------:R-:W-:Y:S01]  /*7e90*/  FFMA.FTZ R235, R148, c[0x0][0x2d0], -R151.reuse ;  /* 0x0000b40094eb7a23 */ /* 0x100fe20000010897 */
[----:B--2---:R-:W-:Y:S01]  /*7ea0*/  F2FP.BF16.PACK_AB R136, R135, R168 ;  /* 0x000000a88788723e */ /* 0x004fe200000010ff */
[----:B------:R-:W-:Y:S01]  /*7eb0*/  FADD.FTZ R5, -R5, R2 ;  /* 0x0000000205057221 */ /* 0x000fe20000010100 */
[----:B------:R-:W-:Y:S01]  /*7ec0*/  PLOP3.LUT P0, PT, PT, PT, UP2, 0x80, 0x0 ;  /* 0x000000000000781c */ /* 0x000fe20003f0f028 */
[--C-:B------:R-:W-:Y:S02]  /*7ed0*/  FFMA.FTZ R173, R13, c[0x0][0x2d0], -R144.reuse ;  /* 0x0000b4000dad7a23 */ /* 0x100fe40000010890 */
[----:B------:R-:W2:Y:S01]  /*7ee0*/  LDSM.16.MT88.4 R12, [R203+0x100] ;  /* 0x00010000cb0c783b */ /* 0x000ea20000004200 */
[--C-:B------:R-:W-:Y:S01]  /*7ef0*/  FFMA.FTZ R172, R223, c[0x0][0x2d0], -R144.reuse ;  /* 0x0000b400dfac7a23 */ /* 0x100fe20000010890 */
[----:B------:R-:W3:Y:S01]  /*7f00*/  MUFU.EX2 R3, R6 ;  /* 0x0000000600037308 */ /* 0x000ee20000000800 */
[--C-:B------:R-:W-:Y:S02]  /*7f10*/  FFMA.FTZ R171, R11, c[0x0][0x2d0], -R144.reuse ;  /* 0x0000b4000bab7a23 */ /* 0x100fe40000010890 */
[--C-:B------:R-:W-:Y:S02]  /*7f20*/  FFMA.FTZ R170, R9, c[0x0][0x2d0], -R144.reuse ;  /* 0x0000b40009aa7a23 */ /* 0x100fe40000010890 */
[----:B------:R-:W-:Y:S02]  /*7f30*/  FMUL.FTZ R2, R5, c[0x0][0x2d0] ;  /* 0x0000b40005027a20 */ /* 0x000fe40000410000 */
[--C-:B------:R-:W-:Y:S02]  /*7f40*/  FFMA.FTZ R178, R163, c[0x0][0x2d0], -R144.reuse ;  /* 0x0000b400a3b27a23 */ /* 0x100fe40000010890 */
[--C-:B------:R-:W-:Y:S01]  /*7f50*/  FFMA.FTZ R179, R161, c[0x0][0x2d0], -R144.reuse ;  /* 0x0000b400a1b37a23 */ /* 0x100fe20000010890 */
[----:B------:R-:W-:Y:S01]  /*7f60*/  MUFU.EX2 R173, R173 ;  /* 0x000000ad00ad7308 */ /* 0x000fe20000000800 */
[----:B------:R-:W-:Y:S01]  /*7f70*/  LDSM.16.MT88.4 R160, [R196+0x3900] ;  /* 0x00390000c4a0783b */ /* 0x000fe20000004200 */
[--C-:B------:R-:W-:Y:S01]  /*7f80*/  FFMA.FTZ R223, R143, c[0x0][0x2d0], -R144.reuse ;  /* 0x0000b4008fdf7a23 */ /* 0x100fe20000010890 */
[----:B-1----:R-:W-:Y:S01]  /*7f90*/  F2FP.BF16.PACK_AB R138, R169, R134 ;  /* 0x00000086a98a723e */ /* 0x002fe200000010ff */
[--C-:B------:R-:W-:Y:S02]  /*7fa0*/  FFMA.FTZ R224, R141, c[0x0][0x2d0], -R144.reuse ;  /* 0x0000b4008de07a23 */ /* 0x100fe40000010890 */
[--C-:B------:R-:W-:Y:S03]  /*7fb0*/  FFMA.FTZ R229, R159, c[0x0][0x2d0], -R144.reuse ;  /* 0x0000b4009fe57a23 */ /* 0x100fe60000010890 */
[----:B------:R-:W-:Y:S01]  /*7fc0*/  LDSM.16.MT88.4 R140, [R197+0x2900] ;  /* 0x00290000c58c783b */ /* 0x000fe20000004200 */
[----:B------:R-:W1:Y:S01]  /*7fd0*/  MUFU.EX2 R172, R172 ;  /* 0x000000ac00ac7308 */ /* 0x000e620000000800 */
[--C-:B------:R-:W-:Y:S02]  /*7fe0*/  FFMA.FTZ R230, R157, c[0x0][0x2d0], -R144.reuse ;  /* 0x0000b4009de67a23 */ /* 0x100fe40000010890 */
[--C-:B------:R-:W-:Y:S02]  /*7ff0*/  FFMA.FTZ R231, R155, c[0x0][0x2d0], -R144.reuse ;  /* 0x0000b4009be77a23 */ /* 0x100fe40000010890 */
[C---:B---3--:R-:W-:Y:S02]  /*8000*/  FMUL.FTZ R4, R3.reuse, R128 ;  /* 0x0000008003047220 */ /* 0x048fe40000410000 */
[C---:B------:R-:W-:Y:S01]  /*8010*/  FMUL.FTZ R5, R3.reuse, R129 ;  /* 0x0000008103057220 */ /* 0x040fe20000410000 */
[----:B------:R-:W-:Y:S01]  /*8020*/  LDSM.16.MT88.4 R156, [R197+0x3900] ;  /* 0x00390000c59c783b */ /* 0x000fe20000004200 */
[C---:B------:R-:W-:Y:S01]  /*8030*/  FMUL.FTZ R8, R3.reuse, R124 ;  /* 0x0000007c03087220 */ /* 0x040fe20000410000 */
[----:B------:R-:W-:Y:S01]  /*8040*/  MUFU.EX2 R171, R171 ;  /* 0x000000ab00ab7308 */ /* 0x000fe20000000800 */
[C---:B------:R-:W-:Y:S02]  /*8050*/  FMUL.FTZ R9, R3.reuse, R125 ;  /* 0x0000007d03097220 */ /* 0x040fe40000410000 */
[C---:B------:R-:W-:Y:S02]  /*8060*/  FMUL.FTZ R16, R3.reuse, R116 ;  /* 0x0000007403107220 */ /* 0x040fe40000410000 */
[C---:B------:R-:W-:Y:S02]  /*8070*/  FMUL.FTZ R17, R3.reuse, R117 ;  /* 0x0000007503117220 */ /* 0x040fe40000410000 */
[C---:B------:R-:W-:Y:S02]  /*8080*/  FMUL.FTZ R24, R3.reuse, R108 ;  /* 0x0000006c03187220 */ /* 0x040fe40000410000 */
[C---:B------:R-:W-:Y:S01]  /*8090*/  FMUL.FTZ R25, R3.reuse, R109 ;  /* 0x0000006d03197220 */ /* 0x040fe20000410000 */
[----:B------:R-:W3:Y:S01]  /*80a0*/  MUFU.EX2 R170, R170 ;  /* 0x000000aa00aa7308 */ /* 0x000ee20000000800 */
[C---:B------:R-:W-:Y:S02]  /*80b0*/  FMUL.FTZ R32, R3.reuse, R100 ;  /* 0x0000006403207220 */ /* 0x040fe40000410000 */
[----:B------:R-:W-:Y:S01]  /*80c0*/  FMUL.FTZ R33, R3, R101 ;  /* 0x0000006503217220 */ /* 0x000fe20000410000 */
[----:B-1----:R-:W-:Y:S01]  /*80d0*/  F2FP.BF16.PACK_AB R137, R172, R173 ;  /* 0x000000adac89723e */ /* 0x002fe200000010ff */
[--C-:B------:R-:W-:Y:S02]  /*80e0*/  FFMA.FTZ R232, R153, c[0x0][0x2d0], -R144.reuse ;  /* 0x0000b40099e87a23 */ /* 0x100fe40000010890 */
[----:B------:R-:W-:Y:S01]  /*80f0*/  LDSM.16.MT88.4 R152, [R198+0x3900] ;  /* 0x00390000c698783b */ /* 0x000fe20000004200 */
[--C-:B------:R-:W-:Y:S02]  /*8100*/  FFMA.FTZ R237, R149, c[0x0][0x2d0], -R144.reuse ;  /* 0x0000b40095ed7a23 */ /* 0x100fe40000010890 */
[----:B------:R-:W1:Y:S01]  /*8110*/  MUFU.EX2 R2, R2 ;  /* 0x0000000200027308 */ /* 0x000e620000000800 */
[--C-:B------:R-:W-:Y:S02]  /*8120*/  FFMA.FTZ R238, R147, c[0x0][0x2d0], -R144.reuse ;  /* 0x0000b40093ee7a23 */ /* 0x100fe40000010890 */
[--C-:B------:R-:W-:Y:S02]  /*8130*/  FFMA.FTZ R239, R145, c[0x0][0x2d0], -R144.reuse ;  /* 0x0000b40091ef7a23 */ /* 0x100fe40000010890 */
[----:B------:R-:W-:Y:S02]  /*8140*/  FFMA.FTZ R151, R146, c[0x0][0x2d0], -R151 ;  /* 0x0000b40092977a23 */ /* 0x000fe40000010897 */
[----:B------:R-:W-:Y:S02]  /*8150*/  FFMA.FTZ R144, R133, c[0x0][0x2d0], -R144 ;  /* 0x0000b40085907a23 */ /* 0x000fe40000010890 */
[C---:B------:R-:W-:Y:S01]  /*8160*/  FMUL.FTZ R36, R3.reuse, R36 ;  /* 0x0000002403247220 */ /* 0x040fe20000410000 */
[----:B------:R-:W-:Y:S01]  /*8170*/  MUFU.EX2 R236, R151 ;  /* 0x0000009700ec7308 */ /* 0x000fe20000000800 */
[C---:B------:R-:W-:Y:S02]  /*8180*/  FMUL.FTZ R37, R3.reuse, R37 ;  /* 0x0000002503257220 */ /* 0x040fe40000410000 */
[C---:B------:R-:W-:Y:S01]  /*8190*/  FMUL.FTZ R40, R3.reuse, R40 ;  /* 0x0000002803287220 */ /* 0x040fe20000410000 */
[----:B---3--:R-:W-:Y:S01]  /*81a0*/  F2FP.BF16.PACK_AB R139, R170, R171 ;  /* 0x000000abaa8b723e */ /* 0x008fe200000010ff */
[C---:B------:R-:W-:Y:S02]  /*81b0*/  FMUL.FTZ R41, R3.reuse, R41 ;  /* 0x0000002903297220 */ /* 0x040fe40000410000 */
[C---:B------:R-:W-:Y:S02]  /*81c0*/  FMUL.FTZ R44, R3.reuse, R44 ;  /* 0x0000002c032c7220 */ /* 0x040fe40000410000 */
[C---:B------:R-:W-:Y:S01]  /*81d0*/  FMUL.FTZ R45, R3.reuse, R45 ;  /* 0x0000002d032d7220 */ /* 0x040fe20000410000 */
[----:B------:R3:W-:Y:S01]  /*81e0*/  MUFU.EX2 R240, R144 ;  /* 0x0000009000f07308 */ /* 0x0007e20000000800 */
[C---:B------:R-:W-:Y:S02]  /*81f0*/  FMUL.FTZ R48, R3.reuse, R48 ;  /* 0x0000003003307220 */ /* 0x040fe40000410000 */
[C---:B------:R-:W-:Y:S02]  /*8200*/  FMUL.FTZ R49, R3.reuse, R49 ;  /* 0x0000003103317220 */ /* 0x040fe40000410000 */
[C---:B-1----:R-:W-:Y:S02]  /*8210*/  FMUL.FTZ R6, R2.reuse, R130 ;  /* 0x0000008202067220 */ /* 0x042fe40000410000 */
[C---:B------:R-:W-:Y:S02]  /*8220*/  FMUL.FTZ R7, R2.reuse, R131 ;  /* 0x0000008302077220 */ /* 0x040fe40000410000 */
[----:B------:R-:W-:Y:S01]  /*8230*/  LDSM.16.MT88.4 R128, [R198+0x2900] ;  /* 0x00290000c680783b */ /* 0x000fe20000004200 */
[C---:B------:R-:W-:Y:S01]  /*8240*/  FMUL.FTZ R10, R2.reuse, R126 ;  /* 0x0000007e020a7220 */ /* 0x040fe20000410000 */
[----:B------:R-:W-:Y:S01]  /*8250*/  MUFU.EX2 R174, R174 ;  /* 0x000000ae00ae7308 */ /* 0x000fe20000000800 */
[C---:B------:R-:W-:Y:S02]  /*8260*/  FMUL.FTZ R11, R2.reuse, R127 ;  /* 0x0000007f020b7220 */ /* 0x040fe40000410000 */
[C---:B--2---:R-:W-:Y:S03]  /*8270*/  HMMA.16816.F32.BF16 R4, R136.reuse, R12, R4 ;  /* 0x0000000c8804723c */ /* 0x044fe60000041804 */
[----:B------:R-:W-:Y:S02]  /*8280*/  LDSM.16.MT88.4 R124, [R203+0x2900] ;  /* 0x00290000cb7c783b */ /* 0x000fe40000004200 */
[C---:B------:R-:W-:Y:S02]  /*8290*/  FMUL.FTZ R18, R2.reuse, R118 ;  /* 0x0000007602127220 */ /* 0x040fe40000410000 */
[C---:B------:R-:W-:Y:S01]  /*82a0*/  FMUL.FTZ R12, R3.reuse, R120 ;  /* 0x00000078030c7220 */ /* 0x040fe20000410000 */
[C---:B------:R-:W-:Y:S01]  /*82b0*/  HMMA.16816.F32.BF16 R8, R136.reuse, R14, R8 ;  /* 0x0000000e8808723c */ /* 0x040fe20000041808 */
[----:B------:R-:W1:Y:S02]  /*82c0*/  MUFU.EX2 R175, R175 ;  /* 0x000000af00af7308 */ /* 0x000e640000000800 */
[----:B---3--:R-:W-:Y:S01]  /*82d0*/  LDSM.16.MT88.4 R144, [R196+0x1900] ;  /* 0x00190000c490783b */ /* 0x008fe20000004200 */
[C---:B------:R-:W-:Y:S02]  /*82e0*/  FMUL.FTZ R13, R3.reuse, R121 ;  /* 0x00000079030d7220 */ /* 0x040fe40000410000 */
[C---:B------:R-:W-:Y:S02]  /*82f0*/  FMUL.FTZ R19, R2.reuse, R119 ;  /* 0x0000007702137220 */ /* 0x040fe40000410000 */
[C---:B------:R-:W-:Y:S03]  /*8300*/  FMUL.FTZ R14, R2.reuse, R122 ;  /* 0x0000007a020e7220 */ /* 0x040fe60000410000 */
[----:B------:R-:W-:Y:S01]  /*8310*/  LDSM.16.MT88.4 R116, [R198+0x900] ;  /* 0x00090000c674783b */ /* 0x000fe20000004200 */
[C---:B------:R-:W-:Y:S01]  /*8320*/  FMUL.FTZ R15, R2.reuse, R123 ;  /* 0x0000007b020f7220 */ /* 0x040fe20000410000 */
[----:B------:R-:W-:Y:S01]  /*8330*/  MUFU.EX2 R176, R176 ;  /* 0x000000b000b07308 */ /* 0x000fe20000000800 */
[C---:B------:R-:W-:Y:S02]  /*8340*/  FMUL.FTZ R26, R2.reuse, R110 ;  /* 0x0000006e021a7220 */ /* 0x040fe40000410000 */
[C---:B------:R-:W-:Y:S02]  /*8350*/  FMUL.FTZ R27, R2.reuse, R111 ;  /* 0x0000006f021b7220 */ /* 0x040fe40000410000 */
[C---:B------:R-:W-:Y:S01]  /*8360*/  FMUL.FTZ R34, R2.reuse, R102 ;  /* 0x0000006602227220 */ /* 0x040fe20000410000 */
[C---:B------:R-:W-:Y:S01]  /*8370*/  HMMA.16816.F32.BF16 R12, R136.reuse, R20, R12 ;  /* 0x00000014880c723c */ /* 0x040fe2000004180c */
[----:B------:R-:W2:Y:S02]  /*8380*/  LDSM.16.MT88.4 R120, [R196+0x100] ;  /* 0x00010000c478783b */ /* 0x000ea40000004200 */
[C---:B------:R-:W-:Y:S01]  /*8390*/  FMUL.FTZ R35, R2.reuse, R103 ;  /* 0x0000006702237220 */ /* 0x040fe20000410000 */
[----:B------:R-:W-:Y:S01]  /*83a0*/  MUFU.EX2 R177, R177 ;  /* 0x000000b100b17308 */ /* 0x000fe20000000800 */
[C---:B------:R-:W-:Y:S02]  /*83b0*/  FMUL.FTZ R38, R2.reuse, R38 ;  /* 0x0000002602267220 */ /* 0x040fe40000410000 */
[C---:B------:R-:W-:Y:S01]  /*83c0*/  FMUL.FTZ R20, R3.reuse, R112 ;  /* 0x0000007003147220 */ /* 0x040fe20000410000 */
[C---:B------:R-:W-:Y:S01]  /*83d0*/  HMMA.16816.F32.BF16 R16, R136.reuse, R22, R16 ;  /* 0x000000168810723c */ /* 0x040fe20000041810 */
[----:B------:R-:W-:Y:S03]  /*83e0*/  LDSM.16.MT88.4 R100, [R197+0x2100] ;  /* 0x00210000c564783b */ /* 0x000fe60000004200 */
[C---:B------:R-:W-:Y:S02]  /*83f0*/  FMUL.FTZ R21, R3.reuse, R113 ;  /* 0x0000007103157220 */ /* 0x040fe40000410000 */
[C---:B------:R-:W-:Y:S01]  /*8400*/  FMUL.FTZ R39, R2.reuse, R39 ;  /* 0x0000002702277220 */ /* 0x040fe20000410000 */
[----:B------:R-:W-:Y:S01]  /*8410*/  MUFU.EX2 R178, R178 ;  /* 0x000000b200b27308 */ /* 0x000fe20000000800 */
[C---:B------:R-:W-:Y:S01]  /*8420*/  FMUL.FTZ R22, R2.reuse, R114 ;  /* 0x0000007202167220 */ /* 0x040fe20000410000 */
[----:B------:R-:W-:Y:S03]  /*8430*/  LDSM.16.MT88.4 R108, [R196+0x2100] ;  /* 0x00210000c46c783b */ /* 0x000fe60000004200 */
[C---:B------:R-:W-:Y:S02]  /*8440*/  FMUL.FTZ R23, R2.reuse, R115 ;  /* 0x0000007302177220 */ /* 0x040fe40000410000 */
[C---:B------:R-:W-:Y:S02]  /*8450*/  FMUL.FTZ R42, R2.reuse, R42 ;  /* 0x0000002a022a7220 */ /* 0x040fe40000410000 */
[C---:B------:R-:W-:Y:S01]  /*8460*/  FMUL.FTZ R43, R2.reuse, R43 ;  /* 0x0000002b022b7220 */ /* 0x040fe20000410000 */
[----:B------:R-:W3:Y:S01]  /*8470*/  LDSM.16.MT88.4 R112, [R203+0x2100] ;  /* 0x00210000cb70783b */ /* 0x000ee20000004200 */
[C---:B------:R-:W-:Y:S01]  /*8480*/  FMUL.FTZ R46, R2.reuse, R46 ;  /* 0x0000002e022e7220 */ /* 0x040fe20000410000 */
[C---:B------:R-:W-:Y:S01]  /*8490*/  HMMA.16816.F32.BF16 R20, R136.reuse, R28, R20 ;  /* 0x0000001c8814723c */ /* 0x040fe20000041814 */
[----:B------:R-:W4:Y:S02]  /*84a0*/  MUFU.EX2 R179, R179 ;  /* 0x000000b300b37308 */ /* 0x000f240000000800 */
[C---:B------:R-:W-:Y:S02]  /*84b0*/  FMUL.FTZ R47, R2.reuse, R47 ;  /* 0x0000002f022f7220 */ /* 0x040fe40000410000 */
[C---:B------:R-:W-:Y:S01]  /*84c0*/  FMUL.FTZ R50, R2.reuse, R50 ;  /* 0x0000003202327220 */ /* 0x040fe20000410000 */
[----:B------:R-:W-:Y:S01]  /*84d0*/  LDSM.16.MT88.4 R148, [R203+0x3900] ;  /* 0x00390000cb94783b */ /* 0x000fe20000004200 */
[C---:B------:R-:W-:Y:S01]  /*84e0*/  FMUL.FTZ R28, R3.reuse, R104 ;  /* 0x00000068031c7220 */ /* 0x040fe20000410000 */
[C---:B------:R-:W-:Y:S03]  /*84f0*/  HMMA.16816.F32.BF16 R24, R136.reuse, R30, R24 ;  /* 0x0000001e8818723c */ /* 0x040fe60000041818 */
[----:B------:R-:W-:Y:S01]  /*8500*/  MUFU.EX2 R223, R223 ;  /* 0x000000df00df7308 */ /* 0x000fe20000000800 */
[C---:B------:R-:W-:Y:S02]  /*8510*/  FMUL.FTZ R29, R3.reuse, R105 ;  /* 0x00000069031d7220 */ /* 0x040fe40000410000 */
[C---:B------:R-:W-:Y:S02]  /*8520*/  FMUL.FTZ R51, R2.reuse, R51 ;  /* 0x0000003302337220 */ /* 0x040fe40000410000 */
[C---:B------:R-:W-:Y:S04]  /*8530*/  FMUL.FTZ R30, R2.reuse, R106 ;  /* 0x0000006a021e7220 */ /* 0x040fe80000410000 */
[C---:B------:R-:W-:Y:S01]  /*8540*/  FMUL.FTZ R31, R2.reuse, R107 ;  /* 0x0000006b021f7220 */ /* 0x040fe20000410000 */
[----:B------:R-:W5:Y:S01]  /*8550*/  MUFU.EX2 R224, R224 ;  /* 0x000000e000e07308 */ /* 0x000f620000000800 */
[----:B------:R-:W1:Y:S01]  /*8560*/  LDSM.16.MT88.4 R104, [R198+0x2100] ;  /* 0x00210000c668783b */ /* 0x000e620000004200 */
[C---:B------:R-:W-:Y:S02]  /*8570*/  FMUL.FTZ R52, R3.reuse, R52 ;  /* 0x0000003403347220 */ /* 0x040fe40000410000 */
[C---:B------:R-:W-:Y:S02]  /*8580*/  FMUL.FTZ R53, R3.reuse, R53 ;  /* 0x0000003503357220 */ /* 0x040fe40000410000 */
[C---:B--2---:R-:W-:Y:S03]  /*8590*/  HMMA.16816.F32.BF16 R28, R136.reuse, R120, R28 ;  /* 0x00000078881c723c */ /* 0x044fe6000004181c */
        /* <DEDUP_REMOVED lines=8> */
[----:B------:R-:W2:Y:S01]  /*8620*/  MUFU.EX2 R226, R226 ;  /* 0x000000e200e27308 */ /* 0x000ea20000000800 */
[C---:B---3--:R-:W-:Y:S04]  /*8630*/  HMMA.16816.F32.BF16 R36, R136.reuse, R112, R36 ;  /* 0x000000708824723c */ /* 0x048fe80000041824 */
[C---:B------:R-:W-:Y:S02]  /*8640*/  FMUL.FTZ R59, R2.reuse, R59 ;  /* 0x0000003b023b7220 */ /* 0x040fe40000410000 */
[C---:B------:R-:W-:Y:S02]  /*8650*/  FMUL.FTZ R60, R3.reuse, R60 ;  /* 0x0000003c033c7220 */ /* 0x040fe40000410000 */
[C---:B------:R-:W-:Y:S01]  /*8660*/  HMMA.16816.F32.BF16 R40, R136.reuse, R114, R40 ;  /* 0x000000728828723c */ /* 0x040fe20000041828 */
[----:B------:R-:W-:Y:S01]  /*8670*/  LDSM.16.MT88.4 R112, [R203+0x900] ;  /* 0x00090000cb70783b */ /* 0x000fe20000004200 */
[----:B------:R-:W-:Y:S02]  /*8680*/  MUFU.EX2 R227, R227 ;  /* 0x000000e300e37308 */ /* 0x000fe40000000800 */
[C---:B------:R-:W-:Y:S02]  /*8690*/  FMUL.FTZ R61, R3.reuse, R61 ;  /* 0x0000003d033d7220 */ /* 0x040fe40000410000 */
[C---:B------:R-:W-:Y:S02]  /*86a0*/  FMUL.FTZ R62, R2.reuse, R62 ;  /* 0x0000003e023e7220 */ /* 0x040fe40000410000 */
[C---:B------:R-:W-:Y:S01]  /*86b0*/  FMUL.FTZ R63, R2.reuse, R63 ;  /* 0x0000003f023f7220 */ /* 0x040fe20000410000 */
[C---:B-1----:R-:W-:Y:S03]  /*86c0*/  HMMA.16816.F32.BF16 R44, R136.reuse, R104, R44 ;  /* 0x00000068882c723c */ /* 0x042fe6000004182c */
[----:B------:R-:W1:Y:S01]  /*86d0*/  MUFU.EX2 R228, R228 ;  /* 0x000000e400e47308 */ /* 0x000e620000000800 */
[C---:B------:R-:W-:Y:S02]  /*86e0*/  FMUL.FTZ R64, R3.reuse, R64 ;  /* 0x0000004003407220 */ /* 0x040fe40000410000 */
[C---:B------:R-:W-:Y:S02]  /*86f0*/  FMUL.FTZ R65, R3.reuse, R65 ;  /* 0x0000004103417220 */ /* 0x040fe40000410000 */
[C---:B------:R-:W-:Y:S01]  /*8700*/  FMUL.FTZ R66, R2.reuse, R66 ;  /* 0x0000004202427220 */ /* 0x040fe20000410000 */
[C---:B------:R-:W-:Y:S01]  /*8710*/  HMMA.16816.F32.BF16 R48, R136.reuse, R106, R48 ;  /* 0x0000006a8830723c */ /* 0x040fe20000041830 */
[----:B------:R-:W3:Y:S03]  /*8720*/  LDSM.16.MT88.4 R104, [R203+0x4100] ;  /* 0x00410000cb68783b */ /* 0x000ee60000004200 */
[----:B------:R-:W-:Y:S01]  /*8730*/  MUFU.EX2 R229, R229 ;  /* 0x000000e500e57308 */ /* 0x000fe20000000800 */
[C---:B------:R-:W-:Y:S02]  /*8740*/  FMUL.FTZ R67, R2.reuse, R67 ;  /* 0x0000004302437220 */ /* 0x040fe40000410000 */
[C---:B------:R-:W-:Y:S01]  /*8750*/  FMUL.FTZ R68, R3.reuse, R68 ;  /* 0x0000004403447220 */ /* 0x040fe20000410000 */
[C---:B------:R-:W-:Y:S04]  /*8760*/  HMMA.16816.F32.BF16 R52, R136.reuse, R100, R52 ;  /* 0x000000648834723c */ /* 0x040fe80000041834 */
[C---:B------:R-:W-:Y:S02]  /*8770*/  FMUL.FTZ R69, R3.reuse, R69 ;  /* 0x0000004503457220 */ /* 0x040fe40000410000 */
[----:B------:R-:W1:Y:S01]  /*8780*/  MUFU.EX2 R230, R230 ;  /* 0x000000e600e67308 */ /* 0x000e620000000800 */
[C---:B------:R-:W-:Y:S01]  /*8790*/  FMUL.FTZ R70, R2.reuse, R70 ;  /* 0x0000004602467220 */ /* 0x040fe20000410000 */
[C---:B------:R-:W-:Y:S01]  /*87a0*/  HMMA.16816.F32.BF16 R56, R136.reuse, R102, R56 ;  /* 0x000000668838723c */ /* 0x040fe20000041838 */
[----:B------:R-:W1:Y:S03]  /*87b0*/  LDSM.16.MT88.4 R100, [R198+0x4100] ;  /* 0x00410000c664783b */ /* 0x000e660000004200 */
[C---:B------:R-:W-:Y:S02]  /*87c0*/  FMUL.FTZ R71, R2.reuse, R71 ;  /* 0x0000004702477220 */ /* 0x040fe40000410000 */
[C---:B------:R-:W-:Y:S02]  /*87d0*/  FMUL.FTZ R72, R3.reuse, R72 ;  /* 0x0000004803487220 */ /* 0x040fe40000410000 */
[----:B------:R-:W-:Y:S01]  /*87e0*/  MUFU.EX2 R231, R231 ;  /* 0x000000e700e77308 */ /* 0x000fe20000000800 */
[C---:B------:R-:W-:Y:S03]  /*87f0*/  HMMA.16816.F32.BF16 R60, R136.reuse, R108, R60 ;  /* 0x0000006c883c723c */ /* 0x040fe6000004183c */
[C---:B------:R-:W-:Y:S02]  /*8800*/  FMUL.FTZ R73, R3.reuse, R73 ;  /* 0x0000004903497220 */ /* 0x040fe40000410000 */
[C---:B------:R-:W-:Y:S03]  /*8810*/  FMUL.FTZ R74, R2.reuse, R74 ;  /* 0x0000004a024a7220 */ /* 0x040fe60000410000 */
[C---:B------:R-:W-:Y:S01]  /*8820*/  HMMA.16816.F32.BF16 R64, R136.reuse, R110, R64 ;  /* 0x0000006e8840723c */ /* 0x040fe20000041840 */
[----:B------:R-:W2:Y:S01]  /*8830*/  LDSM.16.MT88.4 R108, [R197+0x4100] ;  /* 0x00410000c56c783b */ /* 0x000ea20000004200 */
[----:B------:R-:W2:Y:S02]  /*8840*/  MUFU.EX2 R232, R232 ;  /* 0x000000e800e87308 */ /* 0x000ea40000000800 */
[C---:B------:R-:W-:Y:S02]  /*8850*/  FMUL.FTZ R75, R2.reuse, R75 ;  /* 0x0000004b024b7220 */ /* 0x040fe40000410000 */
[C---:B------:R-:W-:Y:S02]  /*8860*/  FMUL.FTZ R76, R3.reuse, R76 ;  /* 0x0000004c034c7220 */ /* 0x040fe40000410000 */
[C---:B------:R-:W-:Y:S01]  /*8870*/  FMUL.FTZ R77, R3.reuse, R77 ;  /* 0x0000004d034d7220 */ /* 0x040fe20000410000 */
[C---:B---3--:R-:W-:Y:S03]  /*8880*/  HMMA.16816.F32.BF16 R68, R136.reuse, R104, R68 ;  /* 0x000000688844723c */ /* 0x048fe60000041844 */
[C---:B------:R-:W-:Y:S01]  /*8890*/  FMUL.FTZ R78, R2.reuse, R78 ;  /* 0x0000004e024e7220 */ /* 0x040fe20000410000 */
[----:B------:R-:W-:Y:S01]  /*88a0*/  MUFU.EX2 R233, R233 ;  /* 0x000000e900e97308 */ /* 0x000fe20000000800 */
[C---:B------:R-:W-:Y:S02]  /*88b0*/  FMUL.FTZ R79, R2.reuse, R79 ;  /* 0x0000004f024f7220 */ /* 0x040fe40000410000 */
[C---:B------:R-:W-:Y:S01]  /*88c0*/  FMUL.FTZ R80, R3.reuse, R80 ;  /* 0x0000005003507220 */ /* 0x040fe20000410000 */
[C---:B------:R-:W-:Y:S01]  /*88d0*/  HMMA.16816.F32.BF16 R72, R136.reuse, R106, R72 ;  /* 0x0000006a8848723c */ /* 0x040fe20000041848 */
[----:B------:R-:W3:Y:S03]  /*88e0*/  LDSM.16.MT88.4 R104, [R196+0x4100] ;  /* 0x00410000c468783b */ /* 0x000ee60000004200 */
[C---:B------:R-:W-:Y:S02]  /*88f0*/  FMUL.FTZ R81, R3.reuse, R81 ;  /* 0x0000005103517220 */ /* 0x040fe40000410000 */
[C---:B------:R-:W-:Y:S01]  /*8900*/  FMUL.FTZ R82, R2.reuse, R82 ;  /* 0x0000005202527220 */ /* 0x040fe20000410000 */
[----:B------:R-:W2:Y:S01]  /*8910*/  MUFU.EX2 R234, R234 ;  /* 0x000000ea00ea7308 */ /* 0x000ea20000000800 */
[C---:B-1----:R-:W-:Y:S04]  /*8920*/  HMMA.16816.F32.BF16 R76, R136.reuse, R100, R76 ;  /* 0x00000064884c723c */ /* 0x042fe8000004184c */
[C---:B------:R-:W-:Y:S02]  /*8930*/  FMUL.FTZ R83, R2.reuse, R83 ;  /* 0x0000005302537220 */ /* 0x040fe40000410000 */
[----:B------:R-:W-:Y:S01]  /*8940*/  FMUL.FTZ R84, R3, R84 ;  /* 0x0000005403547220 */ /* 0x000fe20000410000 */
[----:B------:R-:W-:Y:S01]  /*8950*/  F2FP.BF16.PACK_AB R100, R175, R174 ;  /* 0x000000aeaf64723e */ /* 0x000fe200000010ff */
[----:B------:R-:W-:Y:S01]  /*8960*/  FMUL.FTZ R85, R3, R85 ;  /* 0x0000005503557220 */ /* 0x000fe20000410000 */
[----:B----4-:R-:W-:Y:S01]  /*8970*/  F2FP.BF16.PACK_AB R101, R179, R178 ;  /* 0x000000b2b365723e */ /* 0x010fe200000010ff */
[----:B------:R-:W-:Y:S01]  /*8980*/  MUFU.EX2 R235, R235 ;  /* 0x000000eb00eb7308 */ /* 0x000fe20000000800 */
[C---:B------:R-:W-:Y:S03]  /*8990*/  HMMA.16816.F32.BF16 R80, R136.reuse, R102, R80 ;  /* 0x000000668850723c */ /* 0x040fe60000041850 */
[C---:B------:R-:W-:Y:S02]  /*89a0*/  FMUL.FTZ R86, R2.reuse, R86 ;  /* 0x0000005602567220 */ /* 0x040fe40000410000 */
[C---:B------:R-:W-:Y:S02]  /*89b0*/  FMUL.FTZ R87, R2.reuse, R87 ;  /* 0x0000005702577220 */ /* 0x040fe40000410000 */
[----:B------:R-:W-:Y:S01]  /*89c0*/  FMUL.FTZ R88, R3, R88 ;  /* 0x0000005803587220 */ /* 0x000fe20000410000 */
[----:B------:R-:W-:Y:S01]  /*89d0*/  F2FP.BF16.PACK_AB R102, R177, R176 ;  /* 0x000000b0b166723e */ /* 0x000fe200000010ff */
[C---:B------:R-:W-:Y:S01]  /*89e0*/  FMUL.FTZ R89, R3.reuse, R89 ;  /* 0x0000005903597220 */ /* 0x040fe20000410000 */
[----:B------:R-:W-:Y:S02]  /*89f0*/  MUFU.EX2 R237, R237 ;  /* 0x000000ed00ed7308 */ /* 0x000fe40000000800 */
[C---:B--2---:R-:W-:Y:S03]  /*8a00*/  HMMA.16816.F32.BF16 R84, R136.reuse, R108, R84 ;  /* 0x0000006c8854723c */ /* 0x044fe60000041854 */
[----:B------:R-:W-:Y:S01]  /*8a10*/  FMUL.FTZ R90, R2, R90 ;  /* 0x0000005a025a7220 */ /* 0x000fe20000410000 */
[----:B-----5:R-:W-:Y:S01]  /*8a20*/  F2FP.BF16.PACK_AB R103, R224, R223 ;  /* 0x000000dfe067723e */ /* 0x020fe200000010ff */
[C---:B------:R-:W-:Y:S02]  /*8a30*/  FMUL.FTZ R91, R2.reuse, R91 ;  /* 0x0000005b025b7220 */ /* 0x040fe40000410000 */
[C---:B------:R-:W-:Y:S01]  /*8a40*/  FMUL.FTZ R92, R3.reuse, R92 ;  /* 0x0000005c035c7220 */ /* 0x040fe20000410000 */
[----:B------:R-:W1:Y:S01]  /*8a50*/  MUFU.EX2 R238, R238 ;  /* 0x000000ee00ee7308 */ /* 0x000e620000000800 */
[C---:B------:R-:W-:Y:S03]  /*8a60*/  FMUL.FTZ R93, R3.reuse, R93 ;  /* 0x0000005d035d7220 */ /* 0x040fe60000410000 */
[C---:B------:R-:W-:Y:S01]  /*8a70*/  HMMA.16816.F32.BF16 R88, R136.reuse, R110, R88 ;  /* 0x0000006e8858723c */ /* 0x040fe20000041858 */
[----:B------:R-:W2:Y:S02]  /*8a80*/  LDSM.16.MT88.4 R108, [R197+0x900] ;  /* 0x00090000c56c783b */ /* 0x000ea40000004200 */
[C---:B------:R-:W-:Y:S02]  /*8a90*/  FMUL.FTZ R94, R2.reuse, R94 ;  /* 0x0000005e025e7220 */ /* 0x040fe40000410000 */
[C---:B------:R-:W-:Y:S01]  /*8aa0*/  FMUL.FTZ R95, R2.reuse, R95 ;  /* 0x0000005f025f7220 */ /* 0x040fe20000410000 */
[----:B------:R-:W4:Y:S01]  /*8ab0*/  MUFU.EX2 R239, R239 ;  /* 0x000000ef00ef7308 */ /* 0x000f220000000800 */
[C---:B------:R-:W-:Y:S02]  /*8ac0*/  FMUL.FTZ R96, R3.reuse, R96 ;  /* 0x0000006003607220 */ /* 0x040fe40000410000 */
[C---:B------:R-:W-:Y:S03]  /*8ad0*/  FMUL.FTZ R97, R3.reuse, R97 ;  /* 0x0000006103617220 */ /* 0x040fe60000410000 */
[C---:B---3--:R-:W-:Y:S03]  /*8ae0*/  HMMA.16816.F32.BF16 R92, R136.reuse, R104, R92 ;  /* 0x00000068885c723c */ /* 0x048fe6000004185c */
[C---:B------:R-:W-:Y:S02]  /*8af0*/  FMUL.FTZ R98, R2.reuse, R98 ;  /* 0x0000006202627220 */ /* 0x040fe40000410000 */
[C---:B------:R-:W-:Y:S02]  /*8b00*/  FMUL.FTZ R99, R2.reuse, R99 ;  /* 0x0000006302637220 */ /* 0x040fe40000410000 */
[----:B------:R-:W-:Y:S02]  /*8b10*/  FFMA.FTZ R168, R3, R214, R168 ;  /* 0x000000d603a87223 */ /* 0x000fe400000100a8 */
[----:B------:R-:W-:Y:S03]  /*8b20*/  FFMA.FTZ R173, R2, R215, R173 ;  /* 0x000000d702ad7223 */ /* 0x000fe600000100ad */
[----:B------:R-:W-:Y:S01]  /*8b30*/  HMMA.16816.F32.BF16 R96, R136, R106, R96 ;  /* 0x0000006a8860723c */ /* 0x000fe20000041860 */
[----:B------:R-:W3:Y:S02]  /*8b40*/  LDSM.16.MT88.4 R104, [R196+0x2900] ;  /* 0x00290000c468783b */ /* 0x000ee40000004200 */
[----:B------:R-:W-:Y:S02]  /*8b50*/  FADD.FTZ R135, R135, R168 ;  /* 0x000000a887877221 */ /* 0x000fe40000010000 */
[----:B------:R-:W-:Y:S02]  /*8b60*/  FADD.FTZ R172, R172, R173 ;  /* 0x000000adacac7221 */ /* 0x000fe40000010000 */
[----:B------:R-:W-:Y:S01]  /*8b70*/  FADD.FTZ R134, R134, R135 ;  /* 0x0000008786867221 */ /* 0x000fe20000010000 */
[C---:B------:R-:W-:Y:S01]  /*8b80*/  HMMA.16816.F32.BF16 R4, R100.reuse, R112, R4 ;  /* 0x000000706404723c */ /* 0x040fe20000041804 */
[----:B------:R-:W-:Y:S04]  /*8b90*/  LDSM.16.MT88.4 R136, [R197+0x3100] ;  /* 0x00310000c588783b */ /* 0x000fe80000004200 */
[----:B------:R-:W-:Y:S02]  /*8ba0*/  FADD.FTZ R3, R171, R172 ;  /* 0x000000acab037221 */ /* 0x000fe40000010000 */
[----:B------:R-:W-:Y:S01]  /*8bb0*/  FADD.FTZ R169, R169, R134 ;  /* 0x00000086a9a97221 */ /* 0x000fe20000010000 */
[C---:B------:R-:W-:Y:S01]  /*8bc0*/  HMMA.16816.F32.BF16 R8, R100.reuse, R114, R8 ;  /* 0x000000726408723c */ /* 0x040fe20000041808 */
[----:B------:R-:W-:Y:S03]  /*8bd0*/  LDSM.16.MT88.4 R112, [R198+0x4900] ;  /* 0x00490000c670783b */ /* 0x000fe60000004200 */
[----:B------:R-:W-:Y:S02]  /*8be0*/  FADD.FTZ R3, R170, R3 ;  /* 0x00000003aa037221 */ /* 0x000fe40000010000 */
[----:B------:R-:W-:Y:S02]  /*8bf0*/  FADD.FTZ R174, R174, R169 ;  /* 0x000000a9aeae7221 */ /* 0x000fe40000010000 */
[C---:B------:R-:W-:Y:S04]  /*8c00*/  HMMA.16816.F32.BF16 R12, R100.reuse, R116, R12 ;  /* 0x00000074640c723c */ /* 0x040fe8000004180c */
[----:B------:R-:W-:Y:S01]  /*8c10*/  FADD.FTZ R2, R178, R3 ;  /* 0x00000003b2027221 */ /* 0x000fe20000010000 */
[----:B------:R-:W-:Y:S01]  /*8c20*/  MOV R3, R0 ;  /* 0x0000000000037202 */ /* 0x000fe20000000f00 */
[----:B------:R-:W-:Y:S02]  /*8c30*/  FADD.FTZ R175, R175, R174 ;  /* 0x000000aeafaf7221 */ /* 0x000fe40000010000 */
[C---:B------:R-:W-:Y:S01]  /*8c40*/  HMMA.16816.F32.BF16 R16, R100.reuse, R118, R16 ;  /* 0x000000766410723c */ /* 0x040fe20000041810 */
[----:B------:R-:W-:Y:S03]  /*8c50*/  LDSM.16.MT88.4 R116, [R197+0x4900] ;  /* 0x00490000c574783b */ /* 0x000fe60000004200 */
[----:B------:R-:W-:Y:S02]  /*8c60*/  FADD.FTZ R2, R179, R2 ;  /* 0x00000002b3027221 */ /* 0x000fe40000010000 */
[----:B------:R-:W-:Y:S02]  /*8c70*/  FADD.FTZ R176, R176, R175 ;  /* 0x000000afb0b07221 */ /* 0x000fe40000010000 */
[C---:B--2---:R-:W-:Y:S04]  /*8c80*/  HMMA.16816.F32.BF16 R20, R100.reuse, R108, R20 ;  /* 0x0000006c6414723c */ /* 0x044fe80000041814 */
[----:B------:R-:W-:Y:S01]  /*8c90*/  FADD.FTZ R223, R223, R2 ;  /* 0x00000002dfdf7221 */ /* 0x000fe20000010000 */
[----:B------:R-:W-:Y:S01]  /*8ca0*/  MOV R2, R132 ;  /* 0x0000008400027202 */ /* 0x000fe20000000f00 */
[----:B------:R-:W-:Y:S02]  /*8cb0*/  FADD.FTZ R176, R177, R176 ;  /* 0x000000b0b1b07221 */ /* 0x000fe40000010000 */
[C---:B------:R-:W-:Y:S01]  /*8cc0*/  HMMA.16816.F32.BF16 R24, R100.reuse, R110, R24 ;  /* 0x0000006e6418723c */ /* 0x040fe20000041818 */
[----:B------:R-:W2:Y:S03]  /*8cd0*/  LDSM.16.MT88.4 R108, [R203+0x4900] ;  /* 0x00490000cb6c783b */ /* 0x000ea60000004200 */
[----:B------:R-:W-:Y:S04]  /*8ce0*/  FADD.FTZ R224, R224, R223 ;  /* 0x000000dfe0e07221 */ /* 0x000fe80000010000 */
        /* <DEDUP_REMOVED lines=20> */
[----:B------:R-:W5:Y:S07]  /*8e30*/  LDSM.16.MT88.4 R112, [R197+0x1100] ;  /* 0x00110000c570783b */ /* 0x000f6e0000004200 */
[C---:B------:R-:W-:Y:S08]  /*8e40*/  HMMA.16816.F32.BF16 R84, R100.reuse, R116, R84 ;  /* 0x000000746454723c */ /* 0x040ff00000041854 */
[C---:B------:R-:W-:Y:S01]  /*8e50*/  HMMA.16816.F32.BF16 R88, R100.reuse, R118, R88 ;  /* 0x000000766458723c */ /* 0x040fe20000041858 */
[----:B------:R-:W1:Y:S07]  /*8e60*/  LDSM.16.MT88.4 R116, [R203+0x3100] ;  /* 0x00310000cb74783b */ /* 0x000e6e0000004200 */
[C---:B---3--:R-:W-:Y:S08]  /*8e70*/  HMMA.16816.F32.BF16 R92, R100.reuse, R104, R92 ;  /* 0x00000068645c723c */ /* 0x048ff0000004185c */
[----:B------:R-:W-:Y:S01]  /*8e80*/  HMMA.16816.F32.BF16 R96, R100, R106, R96 ;  /* 0x0000006a6460723c */ /* 0x000fe20000041860 */
[----:B------:R-:W3:Y:S06]  /*8e90*/  LDSM.16.MT88.4 R104, [R196+0x3100] ;  /* 0x00310000c468783b */ /* 0x000eec0000004200 */
[----:B------:R-:W-:Y:S01]  /*8ea0*/  F2FP.BF16.PACK_AB R100, R226, R225 ;  /* 0x000000e1e264723e */ /* 0x000fe200000010ff */
[----:B------:R-:W-:Y:S01]  /*8eb0*/  FADD.FTZ R225, R225, R176 ;  /* 0x000000b0e1e17221 */ /* 0x000fe20000010000 */
[----:B------:R-:W-:Y:S03]  /*8ec0*/  F2FP.BF16.PACK_AB R102, R228, R227 ;  /* 0x000000e3e466723e */ /* 0x000fe600000010ff */
[----:B------:R-:W-:Y:S01]  /*8ed0*/  F2FP.BF16.PACK_AB R101, R230, R229 ;  /* 0x000000e5e665723e */ /* 0x000fe200000010ff */
[----:B------:R-:W-:Y:S01]  /*8ee0*/  FADD.FTZ R229, R229, R224 ;  /* 0x000000e0e5e57221 */ /* 0x000fe20000010000 */
[----:B------:R-:W-:Y:S01]  /*8ef0*/  F2FP.BF16.PACK_AB R103, R232, R231 ;  /* 0x000000e7e867723e */ /* 0x000fe200000010ff */
[----:B------:R-:W-:Y:S02]  /*8f00*/  FADD.FTZ R226, R226, R225 ;  /* 0x000000e1e2e27221 */ /* 0x000fe40000010000 */
[----:B------:R-:W-:Y:S02]  /*8f10*/  FADD.FTZ R230, R230, R229 ;  /* 0x000000e5e6e67221 */ /* 0x000fe40000010000 */
[----:B------:R-:W-:Y:S02]  /*8f20*/  FADD.FTZ R227, R227, R226 ;  /* 0x000000e2e3e37221 */ /* 0x000fe40000010000 */
[C---:B--2---:R-:W-:Y:S03]  /*8f30*/  HMMA.16816.F32.BF16 R4, R100.reuse, R108, R4 ;  /* 0x0000006c6404723c */ /* 0x044fe60000041804 */
[----:B------:R-:W-:Y:S02]  /*8f40*/  FADD.FTZ R231, R231, R230 ;  /* 0x000000e6e7e77221 */ /* 0x000fe40000010000 */
[----:B------:R-:W-:Y:S02]  /*8f50*/  FADD.FTZ R228, R228, R227 ;  /* 0x000000e3e4e47221 */ /* 0x000fe40000010000 */
[----:B------:R-:W-:Y:S01]  /*8f60*/  FADD.FTZ R232, R232, R231 ;  /* 0x000000e7e8e87221 */ /* 0x000fe20000010000 */
[C---:B------:R-:W-:Y:S01]  /*8f70*/  HMMA.16816.F32.BF16 R8, R100.reuse, R110, R8 ;  /* 0x0000006e6408723c */ /* 0x040fe20000041808 */
[----:B------:R-:W2:Y:S07]  /*8f80*/  LDSM.16.MT88.4 R108, [R203+0x5100] ;  /* 0x00510000cb6c783b */ /* 0x000eae0000004200 */
[C---:B------:R-:W-:Y:S08]  /*8f90*/  HMMA.16816.F32.BF16 R12, R100.reuse, R120, R12 ;  /* 0x00000078640c723c */ /* 0x040ff0000004180c */
[C---:B------:R-:W-:Y:S08]  /*8fa0*/  HMMA.16816.F32.BF16 R16, R100.reuse, R122, R16 ;  /* 0x0000007a6410723c */ /* 0x040ff00000041810 */
[C---:B-----5:R-:W-:Y:S08]  /*8fb0*/  HMMA.16816.F32.BF16 R20, R100.reuse, R112, R20 ;  /* 0x000000706414723c */ /* 0x060ff00000041814 */
[C---:B------:R-:W-:Y:S01]  /*8fc0*/  HMMA.16816.F32.BF16 R24, R100.reuse, R114, R24 ;  /* 0x000000726418723c */ /* 0x040fe20000041818 */
[----:B------:R-:W5:Y:S07]  /*8fd0*/  LDSM.16.MT88.4 R112, [R198+0x5100] ;  /* 0x00510000c670783b */ /* 0x000f6e0000004200 */
[C---:B------:R-:W-:Y:S08]  /*8fe0*/  HMMA.16816.F32.BF16 R28, R100.reuse, R124, R28 ;  /* 0x0000007c641c723c */ /* 0x040ff0000004181c */
[C---:B------:R-:W-:Y:S01]  /*8ff0*/  HMMA.16816.F32.BF16 R32, R100.reuse, R126, R32 ;  /* 0x0000007e6420723c */ /* 0x040fe20000041820 */
[----:B------:R-:W-:Y:S07]  /*9000*/  LDSM.16.MT88.4 R124, [R203+0x1900] ;  /* 0x00190000cb7c783b */ /* 0x000fee0000004200 */
[C---:B-1----:R-:W-:Y:S08]  /*9010*/  HMMA.16816.F32.BF16 R36, R100.reuse, R116, R36 ;  /* 0x000000746424723c */ /* 0x042ff00000041824 */
[C---:B------:R-:W-:Y:S01]  /*9020*/  HMMA.16816.F32.BF16 R40, R100.reuse, R118, R40 ;  /* 0x000000766428723c */ /* 0x040fe20000041828 */
[----:B------:R-:W1:Y:S07]  /*9030*/  LDSM.16.MT88.4 R116, [R197+0x5100] ;  /* 0x00510000c574783b */ /* 0x000e6e0000004200 */
        /* <DEDUP_REMOVED lines=9> */
[----:B----4-:R-:W-:Y:S01]  /*90d0*/  F2FP.BF16.PACK_AB R139, R240, R239 ;  /* 0x000000eff08b723e */ /* 0x010fe200000010ff */
[----:B------:R-:W-:Y:S02]  /*90e0*/  FADD.FTZ R237, R237, R232 ;  /* 0x000000e8eded7221 */ /* 0x000fe40000010000 */
[----:B------:R-:W-:Y:S01]  /*90f0*/  FADD.FTZ R234, R234, R233 ;  /* 0x000000e9eaea7221 */ /* 0x000fe20000010000 */
[C---:B------:R-:W-:Y:S01]  /*9100*/  HMMA.16816.F32.BF16 R64, R100.reuse, R106, R64 ;  /* 0x0000006a6440723c */ /* 0x040fe20000041840 */
[----:B------:R-:W3:Y:S03]  /*9110*/  LDSM.16.MT88.4 R104, [R196+0x5100] ;  /* 0x00510000c468783b */ /* 0x000ee60000004200 */
[----:B------:R-:W-:Y:S02]  /*9120*/  FADD.FTZ R238, R238, R237 ;  /* 0x000000edeeee7221 */ /* 0x000fe40000010000 */
[----:B------:R-:W-:Y:S02]  /*9130*/  FADD.FTZ R235, R235, R234 ;  /* 0x000000eaebeb7221 */ /* 0x000fe40000010000 */
[C---:B--2---:R-:W-:Y:S04]  /*9140*/  HMMA.16816.F32.BF16 R68, R100.reuse, R108, R68 ;  /* 0x0000006c6444723c */ /* 0x044fe80000041844 */
[----:B------:R-:W-:Y:S02]  /*9150*/  FADD.FTZ R215, R239, R238 ;  /* 0x000000eeefd77221 */ /* 0x000fe40000010000 */
[----:B------:R-:W-:Y:S02]  /*9160*/  FADD.FTZ R214, R236, R235 ;  /* 0x000000ebecd67221 */ /* 0x000fe40000010000 */
[C---:B------:R-:W-:Y:S01]  /*9170*/  HMMA.16816.F32.BF16 R72, R100.reuse, R110, R72 ;  /* 0x0000006e6448723c */ /* 0x040fe20000041848 */
[----:B------:R-:W2:Y:S03]  /*9180*/  LDSM.16.MT88.4 R108, [R198+0x1900] ;  /* 0x00190000c66c783b */ /* 0x000ea60000004200 */
[----:B------:R-:W-:Y:S04]  /*9190*/  FADD.FTZ R215, R240, R215 ;  /* 0x000000d7f0d77221 */ /* 0x000fe80000010000 */
[C---:B-----5:R-:W-:Y:S08]  /*91a0*/  HMMA.16816.F32.BF16 R76, R100.reuse, R112, R76 ;  /* 0x00000070644c723c */ /* 0x060ff0000004184c */
[C---:B------:R-:W-:Y:S08]  /*91b0*/  HMMA.16816.F32.BF16 R80, R100.reuse, R114, R80 ;  /* 0x000000726450723c */ /* 0x040ff00000041850 */
[C---:B-1----:R-:W-:Y:S08]  /*91c0*/  HMMA.16816.F32.BF16 R84, R100.reuse, R116, R84 ;  /* 0x000000746454723c */ /* 0x042ff00000041854 */
[C---:B------:R-:W-:Y:S08]  /*91d0*/  HMMA.16816.F32.BF16 R88, R100.reuse, R118, R88 ;  /* 0x000000766458723c */ /* 0x040ff00000041858 */
[C---:B---3--:R-:W-:Y:S08]  /*91e0*/  HMMA.16816.F32.BF16 R92, R100.reuse, R104, R92 ;  /* 0x00000068645c723c */ /* 0x048ff0000004185c */
[----:B------:R-:W-:Y:S08]  /*91f0*/  HMMA.16816.F32.BF16 R96, R100, R106, R96 ;  /* 0x0000006a6460723c */ /* 0x000ff00000041860 */
[C---:B------:R-:W-:Y:S01]  /*9200*/  HMMA.16816.F32.BF16 R128, R136.reuse, R124, R4 ;  /* 0x0000007c8880723c */ /* 0x040fe20000041804 */
[----:B------:R-:W1:Y:S07]  /*9210*/  LDSM.16.MT88.4 R4, [R198+0x5900] ;  /* 0x00590000c604783b */ /* 0x000e6e0000004200 */
[C---:B------:R-:W-:Y:S01]  /*9220*/  HMMA.16816.F32.BF16 R124, R136.reuse, R126, R8 ;  /* 0x0000007e887c723c */ /* 0x040fe20000041808 */
[----:B------:R-:W3:Y:S07]  /*9230*/  LDSM.16.MT88.4 R8, [R197+0x5900] ;  /* 0x00590000c508783b */ /* 0x000eee0000004200 */
[C---:B--2---:R-:W-:Y:S01]  /*9240*/  HMMA.16816.F32.BF16 R120, R136.reuse, R108, R12 ;  /* 0x0000006c8878723c */ /* 0x044fe2000004180c */
[----:B------:R-:W2:Y:S07]  /*9250*/  LDSM.16.MT88.4 R12, [R196+0x5900] ;  /* 0x00590000c40c783b */ /* 0x000eae0000004200 */
        /* <DEDUP_REMOVED lines=15> */
[C---:B-1----:R-:W-:Y:S08]  /*9350*/  HMMA.16816.F32.BF16 R76, R136.reuse, R4, R76 ;  /* 0x00000004884c723c */ /* 0x042ff0000004184c */
[C---:B------:R-:W-:Y:S08]  /*9360*/  HMMA.16816.F32.BF16 R80, R136.reuse, R6, R80 ;  /* 0x000000068850723c */ /* 0x040ff00000041850 */
[C---:B---3--:R-:W-:Y:S08]  /*9370*/  HMMA.16816.F32.BF16 R84, R136.reuse, R8, R84 ;  /* 0x000000088854723c */ /* 0x048ff00000041854 */
[C---:B------:R-:W-:Y:S08]  /*9380*/  HMMA.16816.F32.BF16 R88, R136.reuse, R10, R88 ;  /* 0x0000000a8858723c */ /* 0x040ff00000041858 */
[C---:B--2---:R-:W-:Y:S08]  /*9390*/  HMMA.16816.F32.BF16 R92, R136.reuse, R12, R92 ;  /* 0x0000000c885c723c */ /* 0x044ff0000004185c */
[----:B------:R-:W-:Y:S01]  /*93a0*/  HMMA.16816.F32.BF16 R96, R136, R14, R96 ;  /* 0x0000000e8860723c */ /* 0x000fe20000041860 */
[----:B------:R-:W-:-:S07]  /*93b0*/  @P0 BRA `(.L_x_418) ;  /* 0xffffc4a000000947 */ /* 0x000fce000383ffff */
.L_x_407:
[----:B------:R-:W1:Y:S01]  /*93c0*/  S2UR UR26, SR_CTAID.X ;  /* 0x00000000001a79c3 */ /* 0x000e620000002500 */
[----:B------:R-:W-:Y:S01]  /*93d0*/  UMOV UR25, 0x1 ;  /* 0x0000000100197882 */ /* 0x000fe20000000000 */
[----:B------:R-:W-:Y:S01]  /*93e0*/  PLOP3.LUT P0, PT, PT, PT, UP0, 0x40, 0x0 ;  /* 0x000000000000781c */ /* 0x000fe20003f0e808 */
[----:B------:R-:W-:-:S02]  /*93f0*/  ULDC UR21, c[0x0][0x168] ;  /* 0x00005a0000157ab9 */ /* 0x000fc40000000800 */
[----:B------:R-:W-:Y:S02]  /*9400*/  ULDC.64 UR4, c[0x0][0x2c8] ;  /* 0x0000b20000047ab9 */ /* 0x000fe40000000a00 */
[----:B------:R-:W-:Y:S02]  /*9410*/  UIADD3 UR21, UR25, -UR21, URZ ;  /* 0x8000001519157290 */ /* 0x000fe4000fffe03f */
[----:B------:R-:W-:Y:S02]  /*9420*/  ULDC UR24, c[0x0][0x2ac] ;  /* 0x0000ab0000187ab9 */ /* 0x000fe40000000800 */
[----:B-1----:R-:W-:-:S04]  /*9430*/  ULEA UR26, UR26, 0x7f, 0x7 ;  /* 0x0000007f1a1a7891 */ /* 0x002fc8000f8e383f */
[----:B------:R-:W-:-:S03]  /*9440*/  UIMAD.WIDE.U32 UR28, UR26, UR4, URZ ;  /* 0x000000041a1c72a5 */ /* 0x000fc6000f8e003f */
[----:B------:R-:W-:Y:S02]  /*9450*/  ULDC UR4, c[0x0][0x1d0] ;  /* 0x0000740000047ab9 */ /* 0x000fe40000000800 */
[----:B------:R-:W-:Y:S02]  /*9460*/  UIMAD UR4, UR24, UR4, UR21 ;  /* 0x00000004180472a4 */ /* 0x000fe4000f8e0215 */
[----:B------:R-:W-:Y:S02]  /*9470*/  @UP1 USHF.R.U32.HI UR26, URZ, UR5, UR29 ;  /* 0x000000053f1a1299 */ /* 0x000fe4000801161d */
[----:B------:R-:W-:Y:S02]  /*9480*/  ULDC UR21, c[0x0][0x324] ;  /* 0x0000c90000157ab9 */ /* 0x000fe40000000800 */
[----:B------:R-:W-:-:S04]  /*9490*/  UIADD3 UR24, UR4, UR26, URZ ;  /* 0x0000001a04187290 */ /* 0x000fc8000fffe03f */
[----:B------:R-:W-:Y:S01]  /*94a0*/  UIADD3 UR21, UR24, -UR21, URZ ;  /* 0x8000001518157290 */ /* 0x000fe2000fffe03f */
[----:B------:R-:W-:Y:S05]  /*94b0*/  @P0 BRA `(.L_x_419) ;  /* 0x0000016000000947 */ /* 0x000fea0003800000 */
[----:B------:R-:W-:-:S06]  /*94c0*/  UISETP.GT.AND UP2, UPT, UR24, -0x1, UPT ;  /* 0xffffffff1800788c */ /* 0x000fcc000bf44270 */
[----:B------:R-:W-:-:S13]  /*94d0*/  PLOP3.LUT P0, PT, PT, PT, UP2, 0x80, 0x0 ;  /* 0x000000000000781c */ /* 0x000fda0003f0f028 */
[----:B------:R-:W-:Y:S05]  /*94e0*/  @P0 BRA `(.L_x_420) ;  /* 0x0000009000000947 */ /* 0x000fea0003800000 */
[----:B------:R-:W-:Y:S02]  /*94f0*/  ULDC UR4, c[0x0][0x32c] ;  /* 0x0000cb0000047ab9 */ /* 0x000fe40000000800 */
[----:B------:R-:W-:Y:S02]  /*9500*/  UISETP.NE.AND UP2, UPT, UR25, UR4, UPT ;  /* 0x000000041900728c */ /* 0x000fe4000bf45270 */
[----:B------:R-:W-:Y:S02]  /*9510*/  ULOP3.LUT UR24, URZ, UR24, URZ, 0x33, !UPT ;  /* 0x000000183f187292 */ /* 0x000fe4000f8e333f */
[----:B------:R-:W-:Y:S02]  /*9520*/  ULDC.64 UR4, c[0x0][0x330] ;  /* 0x0000cc0000047ab9 */ /* 0x000fe40000000a00 */
[----:B------:R-:W-:-:S07]  /*9530*/  UIMAD.WIDE.U32 UR26, UR24, UR4, URZ ;  /* 0x00000004181a72a5 */ /* 0x000fce000f8e003f */
[----:B------:R-:W-:Y:S02]  /*9540*/  @UP2 UMOV UR25, UR27 ;  /* 0x0000001b00192c82 */ /* 0x000fe40008000000 */
[----:B------:R-:W-:-:S04]  /*9550*/  @UP2 USHF.R.U32.HI UR24, URZ, UR5, UR25 ;  /* 0x000000053f182299 */ /* 0x000fc80008011619 */
[----:B------:R-:W-:Y:S01]  /*9560*/  ULOP3.LUT UR24, URZ, UR24, URZ, 0x33, !UPT ;  /* 0x000000183f187292 */ /* 0x000fe2000f8e333f */
[----:B------:R-:W-:Y:S05]  /*9570*/  BRA `(.L_x_421) ;  /* 0x0000006000007947 */ /* 0x000fea0003800000 */
.L_x_420:
[----:B------:R-:W-:Y:S02]  /*9580*/  ULDC UR4, c[0x0][0x32c] ;  /* 0x0000cb0000047ab9 */ /* 0x000fe40000000800 */
[----:B------:R-:W-:-:S03]  /*9590*/  UISETP.NE.AND UP2, UPT, UR25, UR4, UPT ;  /* 0x000000041900728c */ /* 0x000fc6000bf45270 */
[----:B------:R-:W-:Y:S02]  /*95a0*/  ULDC.64 UR4, c[0x0][0x330] ;  /* 0x0000cc0000047ab9 */ /* 0x000fe40000000a00 */
[----:B------:R-:W-:-:S07]  /*95b0*/  UIMAD.WIDE.U32 UR26, UR24, UR4, URZ ;  /* 0x00000004181a72a5 */ /* 0x000fce000f8e003f */
[----:B------:R-:W-:Y:S02]  /*95c0*/  @UP2 UMOV UR25, UR27 ;  /* 0x0000001b00192c82 */ /* 0x000fe40008000000 */
[----:B------:R-:W-:Y:S02]  /*95d0*/  @UP2 USHF.R.U32.HI UR24, URZ, UR5, UR25 ;  /* 0x000000053f182299 */ /* 0x000fe40008011619 */
.L_x_421:
[----:B------:R-:W-:Y:S02]  /*95e0*/  ULDC UR4, c[0x0][0x32c] ;  /* 0x0000cb0000047ab9 */ /* 0x000fe40000000800 */
[----:B------:R-:W-:-:S04]  /*95f0*/  UIMAD UR4, UR24, UR4, URZ ;  /* 0x00000004180472a4 */ /* 0x000fc8000f8e023f */
[----:B------:R-:W-:-:S04]  /*9600*/  UISETP.LT.AND UP2, UPT, UR21, UR4, UPT ;  /* 0x000000041500728c */ /* 0x000fc8000bf41270 */
[----:B------:R-:W-:-:S04]  /*9610*/  USEL UR21, UR21, UR4, !UP2 ;  /* 0x0000000415157287 */ /* 0x000fc8000d000000 */
.L_x_419:
[----:B------:R-:W-:-:S04]  /*9620*/  UIADD3 UR21, UR21, 0x3f, URZ ;  /* 0x0000003f15157890 */ /* 0x000fc8000fffe03f */
        /* <DEDUP_REMOVED lines=8> */
[----:B------:R-:W-:Y:S01]  /*96b0*/  SHF.R.S32.HI R5, RZ, 0x1f, R218 ;  /* 0x0000001fff057819 */ /* 0x000fe200000114da */
[----:B------:R-:W-:Y:S01]  /*96c0*/  IMAD.MOV.U32 R135, RZ, RZ, R132 ;  /* 0x000000ffff877224 */ /* 0x000fe200078e0084 */
[C---:B------:R-:W-:Y:S01]  /*96d0*/  SHF.L.U64.HI R224, R217.reuse, 0x1, R220 ;  /* 0x00000001d9e07819 */ /* 0x040fe200000102dc */
[----:B------:R-:W-:Y:S01]  /*96e0*/  IMAD.MOV.U32 R3, RZ, RZ, R0 ;  /* 0x000000ffff037224 */ /* 0x000fe200078e0000 */
[----:B------:R-:W-:Y:S01]  /*96f0*/  SEL R222, RZ, 0x10, P4 ;  /* 0x00000010ffde7807 */ /* 0x000fe20002000000 */
[C---:B------:R-:W-:Y:S01]  /*9700*/  IMAD.SHL.U32 R225, R218.reuse, 0x2, RZ ;  /* 0x00000002dae17824 */ /* 0x040fe200078e00ff */
[----:B------:R-:W-:Y:S01]  /*9710*/  SHF.L.U64.HI R226, R218, 0x1, R5 ;  /* 0x00000001dae27819 */ /* 0x000fe20000010205 */
[----:B------:R-:W-:Y:S02]  /*9720*/  IMAD.SHL.U32 R223, R217, 0x2, RZ ;  /* 0x00000002d9df7824 */ /* 0x000fe400078e00ff */
.L_x_425:
        /* <DEDUP_REMOVED lines=37> */
[----:B------:R3:W2:Y:S01]  /*9980*/  SHFL.IDX PT, R7, R12, RZ, 0x181f ;  /* 0x00181fff0c077589 */ /* 0x0006a200000e0000 */
        /* <DEDUP_REMOVED lines=20> */
.L_x_423:
        /* <DEDUP_REMOVED lines=14> */
[C---:B------:R-:W-:Y:S01]  /*9bb0*/  HMMA.16816.F32.BF16 R28, R136.reuse, R32, RZ ;  /* 0x00000020881c723c */ /* 0x040fe200000418ff */
[----:B------:R-:W-:Y:S07]  /*9bc0*/  LDSM.16.M88.4 R180, [R192] ;  /* 0x00000000c0b4783b */ /* 0x000fee0000000200 */
[----:B------:R-:W-:Y:S01]  /*9bd0*/  HMMA.16816.F32.BF16 R32, R136, R34, RZ ;  /* 0x000000228820723c */ /* 0x000fe200000418ff */
[----:B------:R-:W1:Y:S07]  /*9be0*/  LDSM.16.M88.4 R136, [R200+0x6900] ;  /* 0x00690000c888783b */ /* 0x000e6e0000000200 */
[C---:B------:R-:W-:Y:S08]  /*9bf0*/  HMMA.16816.F32.BF16 R4, R144.reuse, R148, R4 ;  /* 0x000000949004723c */ /* 0x040ff00000041804 */
        /* <DEDUP_REMOVED lines=10> */
[----:B------:R-:W3:Y:S07]  /*9ca0*/  LDSM.16.M88.4 R144, [R192+0x800] ;  /* 0x00080000c090783b */ /* 0x000eee0000000200 */
[C---:B--2---:R-:W-:Y:S01]  /*9cb0*/  HMMA.16816.F32.BF16 R4, R164.reuse, R168, R4 ;  /* 0x000000a8a404723c */ /* 0x044fe20000041804 */
        /* <DEDUP_REMOVED lines=8> */
[----:B------:R-:W4:Y:S07]  /*9d40*/  LDSM.16.M88.4 R140, [R205+0x9100] ;  /* 0x00910000cd8c783b */ /* 0x000f2e0000000200 */
[C---:B------:R-:W-:Y:S08]  /*9d50*/  HMMA.16816.F32.BF16 R28, R164.reuse, R172, R28 ;  /* 0x000000aca41c723c */ /* 0x040ff0000004181c */
[----:B------:R-:W-:Y:S01]  /*9d60*/  HMMA.16816.F32.BF16 R32, R164, R174, R32 ;  /* 0x000000aea420723c */ /* 0x000fe20000041820 */
[----:B------:R-:W5:Y:S07]  /*9d70*/  LDSM.16.M88.4 R164, [R205+0x9900] ;  /* 0x00990000cda4783b */ /* 0x000f6e0000000200 */
[C---:B------:R-:W-:Y:S01]  /*9d80*/  HMMA.16816.F32.BF16 R4, R176.reuse, R180, R4 ;  /* 0x000000b4b004723c */ /* 0x040fe20000041804 */
[----:B------:R-:W1:Y:S07]  /*9d90*/  LDSM.16.M88.4 R172, [R191] ;  /* 0x00000000bfac783b */ /* 0x000e6e0000000200 */
[C---:B------:R-:W-:Y:S01]  /*9da0*/  HMMA.16816.F32.BF16 R8, R176.reuse, R182, R8 ;  /* 0x000000b6b008723c */ /* 0x040fe20000041808 */
[----:B------:R-:W-:Y:S07]  /*9db0*/  LDSM.16.M88.4 R180, [R200+0x8100] ;  /* 0x00810000c8b4783b */ /* 0x000fee0000000200 */
[C---:B---3--:R-:W-:Y:S08]  /*9dc0*/  HMMA.16816.F32.BF16 R12, R176.reuse, R144, R12 ;  /* 0x00000090b00c723c */ /* 0x048ff0000004180c */
[C---:B------:R-:W-:Y:S01]  /*9dd0*/  HMMA.16816.F32.BF16 R16, R176.reuse, R146, R16 ;  /* 0x00000092b010723c */ /* 0x040fe20000041810 */
[----:B------:R-:W3:Y:S07]  /*9de0*/  LDSM.16.M88.4 R144, [R190] ;  /* 0x00000000be90783b */ /* 0x000eee0000000200 */
        /* <DEDUP_REMOVED lines=13> */
[C---:B----4-:R-:W-:Y:S08]  /*9ec0*/  HMMA.16816.F32.BF16 R20, R156.reuse, R140, R20 ;  /* 0x0000008c9c14723c */ /* 0x050ff00000041814 */
[C---:B------:R-:W-:Y:S01]  /*9ed0*/  HMMA.16816.F32.BF16 R24, R156.reuse, R142, R24 ;  /* 0x0000008e9c18723c */ /* 0x040fe20000041818 */
[----:B------:R-:W4:Y:S07]  /*9ee0*/  LDSM.16.M88.4 R140, [R200+0x9100] ;  /* 0x00910000c88c783b */ /* 0x000f2e0000000200 */
[C---:B-----5:R-:W-:Y:S08]  /*9ef0*/  HMMA.16816.F32.BF16 R28, R156.reuse, R164, R28 ;  /* 0x000000a49c1c723c */ /* 0x060ff0000004181c */
[----:B------:R-:W-:Y:S01]  /*9f00*/  HMMA.16816.F32.BF16 R32, R156, R166, R32 ;  /* 0x000000a69c20723c */ /* 0x000fe20000041820 */
[----:B------:R-:W5:Y:S07]  /*9f10*/  LDSM.16.M88.4 R156, [R200+0x9900] ;  /* 0x00990000c89c783b */ /* 0x000f6e0000000200 */
        /* <DEDUP_REMOVED lines=54> */
[C---:B------:R-:W-:Y:S08]  /*a280*/  HMMA.16816.F32.BF16 R8, R176.reuse, R182, R8 ;  /* 0x000000b6b008723c */ /* 0x040ff00000041808 */
[C---:B---3--:R-:W-:Y:S08]  /*a290*/  HMMA.16816.F32.BF16 R12, R176.reuse, R144, R12 ;  /* 0x00000090b00c723c */ /* 0x048ff0000004180c */
        /* <DEDUP_REMOVED lines=10> */
[C---:B----4-:R-:W-:Y:S08]  /*a340*/  HMMA.16816.F32.BF16 R20, R160.reuse, R140, R20 ;  /* 0x0000008ca014723c */ /* 0x050ff00000041814 */
[C---:B------:R-:W-:Y:S01]  /*a350*/  HMMA.16816.F32.BF16 R24, R160.reuse, R142, R24 ;  /* 0x0000008ea018723c */ /* 0x040fe20000041818 */
[----:B------:R-:W2:Y:S07]  /*a360*/  LDSM.16.M88.4 R140, [R192+0x5000] ;  /* 0x00500000c08c783b */ /* 0x000eae0000000200 */
[C---:B-----5:R-:W-:Y:S08]  /*a370*/  HMMA.16816.F32.BF16 R28, R160.reuse, R156, R28 ;  /* 0x0000009ca01c723c */ /* 0x060ff0000004181c */
[----:B------:R-:W-:Y:S08]  /*a380*/  HMMA.16816.F32.BF16 R32, R160, R158, R32 ;  /* 0x0000009ea020723c */ /* 0x000ff00000041820 */
[C---:B------:R-:W-:Y:S08]  /*a390*/  HMMA.16816.F32.BF16 R4, R168.reuse, R172, R4 ;  /* 0x000000aca804723c */ /* 0x040ff00000041804 */
[C---:B------:R-:W-:Y:S08]  /*a3a0*/  HMMA.16816.F32.BF16 R8, R168.reuse, R174, R8 ;  /* 0x000000aea808723c */ /* 0x040ff00000041808 */
[C---:B-1----:R-:W-:Y:S08]  /*a3b0*/  HMMA.16816.F32.BF16 R12, R168.reuse, R136, R12 ;  /* 0x00000088a80c723c */ /* 0x042ff0000004180c */
[C---:B------:R-:W-:Y:S04]  /*a3c0*/  HMMA.16816.F32.BF16 R16, R168.reuse, R138, R16 ;  /* 0x0000008aa810723c */ /* 0x040fe80000041810 */
[----:B------:R-:W-:Y:S02]  /*a3d0*/  FMUL.FTZ R172, R4, c[0x0][0x320] ;  /* 0x0000c80004ac7a20 */ /* 0x000fe40000410000 */
[----:B------:R-:W-:Y:S02]  /*a3e0*/  FMUL.FTZ R144, R5, c[0x0][0x320] ;  /* 0x0000c80005907a20 */ /* 0x000fe40000410000 */
[----:B------:R-:W-:Y:S01]  /*a3f0*/  FMUL.FTZ R9, R9, c[0x0][0x320] ;  /* 0x0000c80009097a20 */ /* 0x000fe20000410000 */
[C---:B--2---:R-:W-:Y:S01]  /*a400*/  HMMA.16816.F32.BF16 R20, R168.reuse, R140, R20 ;  /* 0x0000008ca814723c */ /* 0x044fe20000041814 */
[----:B------:R-:W1:Y:S02]  /*a410*/  MUFU.TANH R172, R172 ;  /* 0x000000ac00ac7308 */ /* 0x000e640000002400 */
[----:B------:R-:W-:Y:S02]  /*a420*/  FMUL.FTZ R10, R10, c[0x0][0x320] ;  /* 0x0000c8000a0a7a20 */ /* 0x000fe40000410000 */
[----:B------:R-:W-:Y:S02]  /*a430*/  FMUL.FTZ R11, R11, c[0x0][0x320] ;  /* 0x0000c8000b0b7a20 */ /* 0x000fe40000410000 */
[----:B------:R-:W-:Y:S01]  /*a440*/  FMUL.FTZ R178, R8, c[0x0][0x320] ;  /* 0x0000c80008b27a20 */ /* 0x000fe20000410000 */
[C---:B------:R-:W-:Y:S03]  /*a450*/  HMMA.16816.F32.BF16 R24, R168.reuse, R142, R24 ;  /* 0x0000008ea818723c */ /* 0x040fe60000041818 */
[----:B------:R-:W2:Y:S01]  /*a460*/  MUFU.TANH R180, R9 ;  /* 0x0000000900b47308 */ /* 0x000ea20000002400 */
[----:B------:R-:W-:Y:S02]  /*a470*/  FMUL.FTZ R176, R6, c[0x0][0x320] ;  /* 0x0000c80006b07a20 */ /* 0x000fe40000410000 */
[----:B------:R-:W-:Y:S02]  /*a480*/  FMUL.FTZ R175, R7, c[0x0][0x320] ;  /* 0x0000c80007af7a20 */ /* 0x000fe40000410000 */
[----:B------:R-:W-:Y:S04]  /*a490*/  FMUL.FTZ R166, R12, c[0x0][0x320] ;  /* 0x0000c8000ca67a20 */ /* 0x000fe80000410000 */
[----:B------:R-:W-:Y:S01]  /*a4a0*/  FMUL.FTZ R162, R16, c[0x0][0x320] ;  /* 0x0000c80010a27a20 */ /* 0x000fe20000410000 */
[----:B------:R-:W3:Y:S01]  /*a4b0*/  MUFU.TANH R179, R10 ;  /* 0x0000000a00b37308 */ /* 0x000ee20000002400 */
[----:B------:R-:W-:Y:S02]  /*a4c0*/  FMUL.FTZ R13, R13, c[0x0][0x320] ;  /* 0x0000c8000d0d7a20 */ /* 0x000fe40000410000 */
[----:B------:R-:W-:Y:S02]  /*a4d0*/  FMUL.FTZ R158, R20, c[0x0][0x320] ;  /* 0x0000c800149e7a20 */ /* 0x000fe40000410000 */
[----:B------:R-:W-:Y:S02]  /*a4e0*/  FMUL.FTZ R14, R14, c[0x0][0x320] ;  /* 0x0000c8000e0e7a20 */ /* 0x000fe40000410000 */
[----:B------:R-:W-:Y:S02]  /*a4f0*/  FMUL.FTZ R15, R15, c[0x0][0x320] ;  /* 0x0000c8000f0f7a20 */ /* 0x000fe40000410000 */
[----:B------:R-:W-:Y:S01]  /*a500*/  FMUL.FTZ R17, R17, c[0x0][0x320] ;  /* 0x0000c80011117a20 */ /* 0x000fe20000410000 */
[----:B------:R4:W1:Y:S01]  /*a510*/  MUFU.TANH R177, R11 ;  /* 0x0000000b00b17308 */ /* 0x0008620000002400 */
        /* <DEDUP_REMOVED lines=10> */
[----:B------:R-:W1:Y:S01]  /*a5c0*/  MUFU.TANH R176, R176 ;  /* 0x000000b000b07308 */ /* 0x000e620000002400 */
[----:B----4-:R-:W4:Y:S01]  /*a5d0*/  LDSM.16.M88.4 R8, [R192+0x5800] ;  /* 0x00580000c008783b */ /* 0x010f220000000200 */
[----:B------:R-:W-:Y:S08]  /*a5e0*/  DEPBAR.LE SB0, 0x0 ;  /* 0x000080000000791a */ /* 0x000ff00000000000 */
[----:B------:R-:W1:Y:S01]  /*a5f0*/  MUFU.TANH R175, R175 ;  /* 0x000000af00af7308 */ /* 0x000e620000002400 */
[----:B------:R-:W-:Y:S09]  /*a600*/  BAR.SYNC.DEFER_BLOCKING 0x0 ;  /* 0x0000000000007b1d */ /* 0x000ff20000010000 */
[----:B------:R-:W1:Y:S10]  /*a610*/  MUFU.TANH R178, R178 ;  /* 0x000000b200b27308 */ /* 0x000e740000002400 */
[----:B------:R-:W1:Y:S10]  /*a620*/  MUFU.TANH R166, R166 ;  /* 0x000000a600a67308 */ /* 0x000e740000002400 */
[----:B------:R1:W1:Y:S01]  /*a630*/  MUFU.TANH R164, R13 ;  /* 0x0000000d00a47308 */ /* 0x0002620000002400 */
[C---:B----4-:R-:W-:Y:S09]  /*a640*/  HMMA.16816.F32.BF16 R28, R168.reuse, R8, R28 ;  /* 0x00000008a81c723c */ /* 0x050ff2000004181c */
[----:B------:R4:W1:Y:S01]  /*a650*/  MUFU.TANH R167, R14 ;  /* 0x0000000e00a77308 */ /* 0x0008620000002400 */
[----:B------:R-:W-:Y:S09]  /*a660*/  HMMA.16816.F32.BF16 R32, R168, R10, R32 ;  /* 0x0000000aa820723c */ /* 0x000ff20000041820 */
[----:B------:R4:W1:Y:S05]  /*a670*/  MUFU.TANH R165, R15 ;  /* 0x0000000f00a57308 */ /* 0x00086a0000002400 */
[----:B------:R-:W-:Y:S05]  /*a680*/  FMUL.FTZ R148, R28, c[0x0][0x320] ;  /* 0x0000c8001c947a20 */ /* 0x000fea0000410000 */
[----:B------:R-:W1:Y:S01]  /*a690*/  MUFU.TANH R162, R162 ;  /* 0x000000a200a27308 */ /* 0x000e620000002400 */
[----:B------:R-:W-:Y:S02]  /*a6a0*/  FMUL.FTZ R29, R29, c[0x0][0x320] ;  /* 0x0000c8001d1d7a20 */ /* 0x000fe40000410000 */
[----:B------:R-:W-:Y:S02]  /*a6b0*/  FMUL.FTZ R30, R30, c[0x0][0x320] ;  /* 0x0000c8001e1e7a20 */ /* 0x000fe40000410000 */
[----:B------:R-:W-:Y:S02]  /*a6c0*/  FMUL.FTZ R31, R31, c[0x0][0x320] ;  /* 0x0000c8001f1f7a20 */ /* 0x000fe40000410000 */
[----:B------:R-:W-:Y:S02]  /*a6d0*/  FMUL.FTZ R146, R32, c[0x0][0x320] ;  /* 0x0000c80020927a20 */ /* 0x000fe40000410000 */
[----:B------:R-:W-:Y:S01]  /*a6e0*/  FMUL.FTZ R33, R33, c[0x0][0x320] ;  /* 0x0000c80021217a20 */ /* 0x000fe20000410000 */
[----:B------:R4:W1:Y:S01]  /*a6f0*/  MUFU.TANH R160, R17 ;  /* 0x0000001100a07308 */ /* 0x0008620000002400 */
[----:B------:R-:W-:Y:S02]  /*a700*/  FMUL.FTZ R34, R34, c[0x0][0x320] ;  /* 0x0000c80022227a20 */ /* 0x000fe40000410000 */
[----:B------:R-:W-:Y:S07]  /*a710*/  FMUL.FTZ R35, R35, c[0x0][0x320] ;  /* 0x0000c80023237a20 */ /* 0x000fee0000410000 */
[----:B------:R4:W1:Y:S10]  /*a720*/  MUFU.TANH R163, R18 ;  /* 0x0000001200a37308 */ /* 0x0008740000002400 */
[----:B------:R4:W1:Y:S10]  /*a730*/  MUFU.TANH R161, R19 ;  /* 0x0000001300a17308 */ /* 0x0008740000002400 */
[----:B------:R-:W1:Y:S10]  /*a740*/  MUFU.TANH R158, R158 ;  /* 0x0000009e009e7308 */ /* 0x000e740000002400 */
[----:B------:R4:W1:Y:S10]  /*a750*/  MUFU.TANH R156, R21 ;  /* 0x00000015009c7308 */ /* 0x0008740000002400 */
        /* <DEDUP_REMOVED lines=13> */
[----:B------:R4:W1:Y:S01]  /*a830*/  MUFU.TANH R133, R35 ;  /* 0x0000002300857308 */ /* 0x0008620000002400 */
[----:B------:R-:W-:-:S05]  /*a840*/  @P0 BRA `(.L_x_424) ;  /* 0x0000039000000947 */ /* 0x000fca0003800000 */
[----:B--23--:R-:W-:Y:S01]  /*a850*/  IADD3 R10, -R222, 0x10, RZ ;  /* 0x00000010de0a7810 */ /* 0x00cfe20007ffe1ff */
[----:B------:R-:W-:Y:S01]  /*a860*/  ULEA UR5, UR20, UR12, 0x6 ;  /* 0x0000000c14057291 */ /* 0x000fe2000f8e303f */
[----:B------:R-:W-:Y:S02]  /*a870*/  IMAD.MOV.U32 R208, RZ, RZ, RZ ;  /* 0x000000ffffd07224 */ /* 0x000fe400078e00ff */
[----:B------:R-:W-:Y:S03]  /*a880*/  LOP3.LUT R10, R10, 0xf, RZ, 0xc0, !PT ;  /* 0x0000000f0a0a7812 */ /* 0x000fe600078ec0ff */
[----:B------:R-:W-:Y:S05]  /*a890*/  IMAD.U32 R209, RZ, RZ, UR5 ;  /* 0x00000005ffd17e24 */ /* 0x000fea000f8e00ff */
[----:B------:R-:W-:Y:S05]  /*a8a0*/  IADD3 R209, R209, -0x40, R210 ;  /* 0xffffffc0d1d17810 */ /* 0x000fea0007ffe0d2 */
[----:B------:R-:W-:Y:S04]  /*a8b0*/  @P2 IMAD.HI.U32 R2, R209, c[0x0][0x2bc], RZ ;  /* 0x0000af00d1022a27 */ /* 0x000fe800078e00ff */
[--C-:B------:R-:W-:Y:S01]  /*a8c0*/  IMAD.MOV.U32 R0, RZ, RZ, R209.reuse ;  /* 0x000000ffff007224 */ /* 0x100fe200078e00d1 */
[----:B------:R-:W-:Y:S04]  /*a8d0*/  @P2 SHF.R.U32.HI R0, RZ, c[0x0][0x2c0], R2 ;  /* 0x0000b000ff002a19 */ /* 0x000fe80000011602 */
[C---:B------:R-:W-:Y:S04]  /*a8e0*/  @!P1 IADD3 R7, P0, R0.reuse, UR16, RZ ;  /* 0x0000001000079c10 */ /* 0x040fe8000ff1e0ff */
[----:B------:R-:W-:Y:S01]  /*a8f0*/  @!P1 LEA.HI.X.SX32 R2, R0, UR8, 0x1, P0 ;  /* 0x0000000800029c11 */ /* 0x000fe200080f0eff */
[----:B------:R-:W-:Y:S01]  /*a900*/  IMAD.MOV R0, RZ, RZ, -R0 ;  /* 0x000000ffff007224 */ /* 0x000fe200078e0a00 */
[C---:B------:R-:W-:Y:S03]  /*a910*/  @!P1 LEA R4, P0, R7.reuse, c[0x0][0x2a0], 0x2 ;  /* 0x0000a80007049a11 */ /* 0x040fe600078010ff */
[----:B------:R-:W-:Y:S01]  /*a920*/  IMAD R209, R0, c[0x0][0x2b8], R209 ;  /* 0x0000ae0000d17a24 */ /* 0x000fe200078e02d1 */
[----:B------:R-:W-:Y:S02]  /*a930*/  @!P1 LEA.HI.X R5, R7, c[0x0][0x2a4], R2, 0x2, P0 ;  /* 0x0000a90007059a11 */ /* 0x000fe400000f1402 */
[----:B------:R-:W-:Y:S01]  /*a940*/  SHF.L.U64.HI R2, R216, 0x1, R219 ;  /* 0x00000001d8027819 */ /* 0x000fe200000102db */
[----:B------:R-:W-:Y:S01]  /*a950*/  IMAD.WIDE.U32 R6, R209, c[0x0][0x1e0], RZ ;  /* 0x00007800d1067a25 */ /* 0x000fe200078e00ff */
[----:B------:R-:W-:Y:S01]  /*a960*/  SHF.R.S32.HI R9, RZ, 0x1f, R209 ;  /* 0x0000001fff097819 */ /* 0x000fe200000114d1 */
[----:B------:R-:W2:Y:S04]  /*a970*/  @!P1 LDG.E R208, [R4.64] ;  /* 0x0000001204d09981 */ /* 0x000ea8000c1e1900 */
[----:B------:R-:W-:Y:S04]  /*a980*/  IMAD R9, R9, c[0x0][0x1e0], RZ ;  /* 0x0000780009097a24 */ /* 0x000fe800078e02ff */
[----:B------:R-:W-:Y:S04]  /*a990*/  IMAD R9, R209, c[0x0][0x1e4], R9 ;  /* 0x00007900d1097a24 */ /* 0x000fe800078e0209 */
[----:B------:R-:W-:Y:S01]  /*a9a0*/  IMAD.IADD R7, R7, 0x1, R9 ;  /* 0x0000000107077824 */ /* 0x000fe200078e0209 */
[----:B------:R-:W-:Y:S04]  /*a9b0*/  IADD3 R9, -R221, 0x10, RZ ;  /* 0x00000010dd097810 */ /* 0x000fe80007ffe1ff */
[----:B------:R-:W-:Y:S02]  /*a9c0*/  LOP3.LUT R9, R9, 0xf, RZ, 0xc0, !PT ;  /* 0x0000000f09097812 */ /* 0x000fe400078ec0ff */
[----:B--2---:R-:W-:Y:S01]  /*a9d0*/  SHF.R.S32.HI R0, RZ, 0x1f, R208 ;  /* 0x0000001fff007819 */ /* 0x004fe200000114d0 */
[----:B------:R-:W-:Y:S04]  /*a9e0*/  IMAD.WIDE.U32 R6, R208, c[0x0][0x1f0], R6 ;  /* 0x00007c00d0067a25 */ /* 0x000fe800078e0006 */
[----:B------:R-:W-:Y:S01]  /*a9f0*/  IMAD R0, R0, c[0x0][0x1f0], RZ ;  /* 0x00007c0000007a24 */ /* 0x000fe200078e02ff */
[----:B------:R-:W-:Y:S03]  /*aa00*/  IADD3 R5, P0, R6, UR14, RZ ;  /* 0x0000000e06057c10 */ /* 0x000fe6000ff1e0ff */
[----:B------:R-:W-:Y:S05]  /*aa10*/  IMAD R0, R208, c[0x0][0x1f4], R0 ;  /* 0x00007d00d0007a24 */ /* 0x000fea00078e0200 */
[----:B------:R-:W-:Y:S02]  /*aa20*/  IADD3.X R0, R7, UR7, R0, P0, !PT ;  /* 0x0000000707007c10 */ /* 0x000fe400087fe400 */
[C---:B-1----:R-:W-:Y:S04]  /*aa30*/  LEA R13, P0, R5.reuse, c[0x0][0x1c8], 0x1 ;  /* 0x00007200050d7a11 */ /* 0x042fe800078008ff */
[----:B------:R-:W-:Y:S01]  /*aa40*/  LEA.HI.X R12, R5, c[0x0][0x1cc], R0, 0x1, P0 ;  /* 0x00007300050c7a11 */ /* 0x000fe200000f0c00 */
[----:B------:R-:W1:Y:S01]  /*aa50*/  SHFL.IDX PT, R4, R13, 0x1, 0x181f ;  /* 0x00381f000d047f89 */ /* 0x000e6200000e0000 */
[----:B------:R-:W-:Y:S03]  /*aa60*/  IMAD.SHL.U32 R0, R216, 0x2, RZ ;  /* 0x00000002d8007824 */ /* 0x000fe600078e00ff */
[----:B------:R-:W2:Y:S04]  /*aa70*/  SHFL.IDX PT, R5, R12, 0x1, 0x181f ;  /* 0x00381f000c057f89 */ /* 0x000ea800000e0000 */
[----:B------:R-:W3:Y:S04]  /*aa80*/  SHFL.IDX PT, R6, R13, RZ, 0x181f ;  /* 0x00181fff0d067589 */ /* 0x000ee800000e0000 */
[----:B------:R3:W5:Y:S01]  /*aa90*/  SHFL.IDX PT, R7, R12, RZ, 0x181f ;  /* 0x00181fff0c077589 */ /* 0x00076200000e0000 */
[-C--:B-1----:R-:W-:Y:S04]  /*aaa0*/  IADD3 R10, P6, P0, R10, R4.reuse, R223 ;  /* 0x000000040a0a7210 */ /* 0x082fe800078de0df */
[-C--:B--2---:R-:W-:Y:S02]  /*aab0*/  IADD3.X R11, RZ, R5.reuse, R224, P6, P0 ;  /* 0x00000005ff0b7210 */ /* 0x084fe400037e04e0 */
[----:B------:R-:W-:Y:S04]  /*aac0*/  IADD3 R8, P6, P0, R9, R4, R0 ;  /* 0x0000000409087210 */ /* 0x000fe800078de000 */
[--C-:B------:R-:W-:Y:S02]  /*aad0*/  IADD3.X R9, RZ, R5, R2.reuse, P6, P0 ;  /* 0x00000005ff097210 */ /* 0x100fe400037e0402 */
[C---:B---3--:R-:W-:Y:S02]  /*aae0*/  IADD3 R12, P6, R6.reuse, R0, RZ ;  /* 0x00000000060c7210 */ /* 0x048fe40007fde0ff */
[C---:B----4-:R-:W-:Y:S03]  /*aaf0*/  IADD3 R14, P0, R6.reuse, R225, RZ ;  /* 0x000000e1060e7210 */ /* 0x050fe60007f1e0ff */
[C---:B-----5:R-:W-:Y:S01]  /*ab00*/  IMAD.X R13, R7.reuse, 0x1, R2, P6 ;  /* 0x00000001070d7824 */ /* 0x060fe200030e0602 */
        /* <DEDUP_REMOVED lines=13> */
.L_x_424:
[----:B-123--:R-:W-:Y:S01]  /*abe0*/  FMNMX.FTZ R5, R172, R3, !PT ;  /* 0x00000003ac057209 */ /* 0x00efe20007810000 */
[----:B----4-:R-:W-:Y:S01]  /*abf0*/  LDSM.16.MT88.4 R12, [R203+0x100] ;  /* 0x00010000cb0c783b */ /* 0x010fe20000004200 */
        /* <DEDUP_REMOVED lines=26> */
[----:B------:R-:W0:Y:S01]  /*ada0*/  LDGDEPBAR ;  /* 0x00000000000079af */ /* 0x000e220000000000 */
        /* <DEDUP_REMOVED lines=8> */
[----:B------:R-:W-:Y:S02]  /*ae30*/  PLOP3.LUT P0, PT, PT, PT, UP2, 0x80, 0x0 ;  /* 0x000000000000781c */ /* 0x000fe40003f0f028 */
[----:B------:R-:W-:Y:S02]  /*ae40*/  FMNMX.FTZ R8, R145, R0, !PT ;  /* 0x0000000091087209 */ /* 0x000fe40007810000 */
[----:B------:R-:W-:Y:S03]  /*ae50*/  FMNMX.FTZ R0, R134, R7, !PT ;  /* 0x0000000786007209 */ /* 0x000fe60007810000 */
[----:B------:R-:W-:Y:S01]  /*ae60*/  SHFL.BFLY PT, R9, R8, 0x2, 0x1f ;  /* 0x0c401f0008097f89 */ /* 0x000fe200000e0000 */
[----:B------:R-:W-:Y:S07]  /*ae70*/  FMNMX.FTZ R4, R133, R0, !PT ;  /* 0x0000000085047209 */ /* 0x000fee0007810000 */
[----:B------:R-:W1:Y:S02]  /*ae80*/  SHFL.BFLY PT, R7, R4, 0x2, 0x1f ;  /* 0x0c401f0004077f89 */ /* 0x000e6400000e0000 */
[----:B-1----:R-:W-:Y:S02]  /*ae90*/  FMNMX.FTZ R5, R4, R7, !PT ;  /* 0x0000000704057209 */ /* 0x002fe40007810000 */
[----:B------:R-:W-:Y:S04]  /*aea0*/  FMNMX.FTZ R6, R8, R9, !PT ;  /* 0x0000000908067209 */ /* 0x000fe80007810000 */
[----:B------:R-:W1:Y:S08]  /*aeb0*/  SHFL.BFLY PT, R132, R5, 0x1, 0x1f ;  /* 0x0c201f0005847f89 */ /* 0x000e7000000e0000 */
[----:B------:R-:W2:Y:S01]  /*aec0*/  SHFL.BFLY PT, R9, R6, 0x1, 0x1f ;  /* 0x0c201f0006097f89 */ /* 0x000ea200000e0000 */
[----:B-1----:R-:W-:Y:S02]  /*aed0*/  FMNMX.FTZ R132, R132, R5, !PT ;  /* 0x0000000584847209 */ /* 0x002fe40007810000 */
[----:B--2---:R-:W-:Y:S05]  /*aee0*/  FMNMX.FTZ R0, R6, R9, !PT ;  /* 0x0000000906007209 */ /* 0x004fea0007810000 */
[C---:B------:R-:W-:Y:S02]  /*aef0*/  FMUL.FTZ R151, R0.reuse, c[0x0][0x2d0] ;  /* 0x0000b40000977a20 */ /* 0x040fe40000410000 */
[----:B------:R-:W-:Y:S02]  /*af00*/  FADD.FTZ R2, -R0, R3 ;  /* 0x0000000300027221 */ /* 0x000fe40000010100 */
[----:B------:R-:W-:Y:S02]  /*af10*/  FFMA.FTZ R173, R144, c[0x0][0x2d0], -R151 ;  /* 0x0000b40090ad7a23 */ /* 0x000fe40000010897 */
[----:B------:R-:W-:Y:S02]  /*af20*/  FMUL.FTZ R144, R132, c[0x0][0x2d0] ;  /* 0x0000b40084907a20 */ /* 0x000fe40000410000 */
[----:B------:R-:W-:Y:S02]  /*af30*/  FMUL.FTZ R3, R2, c[0x0][0x2d0] ;  /* 0x0000b40002037a20 */ /* 0x000fe40000410000 */
[----:B------:R-:W-:Y:S01]  /*af40*/  FADD.FTZ R2, -R132, R135 ;  /* 0x0000008784027221 */ /* 0x000fe20000010100 */
[----:B------:R-:W-:Y:S01]  /*af50*/  MUFU.EX2 R173, R173 ;  /* 0x000000ad00ad7308 */ /* 0x000fe20000000800 */
[--C-:B------:R-:W-:Y:S02]  /*af60*/  FFMA.FTZ R174, R172, c[0x0][0x2d0], -R151.reuse ;  /* 0x0000b400acae7a23 */ /* 0x100fe40000010897 */
[--C-:B------:R-:W-:Y:S02]  /*af70*/  FFMA.FTZ R172, R178, c[0x0][0x2d0], -R151.reuse ;  /* 0x0000b400b2ac7a23 */ /* 0x100fe40000010897 */
[--C-:B------:R-:W-:Y:S02]  /*af80*/  FFMA.FTZ R171, R180, c[0x0][0x2d0], -R151.reuse ;  /* 0x0000b400b4ab7a23 */ /* 0x100fe40000010897 */
[--C-:B------:R-:W-:Y:S02]  /*af90*/  FFMA.FTZ R170, R176, c[0x0][0x2d0], -R144.reuse ;  /* 0x0000b400b0aa7a23 */ /* 0x100fe40000010890 */
[--C-:B------:R-:W-:Y:S01]  /*afa0*/  FFMA.FTZ R169, R175, c[0x0][0x2d0], -R144.reuse ;  /* 0x0000b400afa97a23 */ /* 0x100fe20000010890 */
[----:B------:R-:W1:Y:S01]  /*afb0*/  MUFU.EX2 R3, R3 ;  /* 0x0000000300037308 */ /* 0x000e620000000800 */
[--C-:B------:R-:W-:Y:S02]  /*afc0*/  FFMA.FTZ R168, R179, c[0x0][0x2d0], -R144.reuse ;  /* 0x0000b400b3a87a23 */ /* 0x100fe40000010890 */
[--C-:B------:R-:W-:Y:S02]  /*afd0*/  FFMA.FTZ R135, R177, c[0x0][0x2d0], -R144.reuse ;  /* 0x0000b400b1877a23 */ /* 0x100fe40000010890 */
[----:B------:R-:W-:Y:S02]  /*afe0*/  FMUL.FTZ R4, R2, c[0x0][0x2d0] ;  /* 0x0000b40002047a20 */ /* 0x000fe40000410000 */
[--C-:B------:R-:W-:Y:S02]  /*aff0*/  FFMA.FTZ R175, R166, c[0x0][0x2d0], -R151.reuse ;  /* 0x0000b400a6af7a23 */ /* 0x100fe40000010897 */
[--C-:B------:R-:W-:Y:S01]  /*b000*/  FFMA.FTZ R176, R164, c[0x0][0x2d0], -R151.reuse ;  /* 0x0000b400a4b07a23 */ /* 0x100fe20000010897 */
[----:B------:R2:W3:Y:S01]  /*b010*/  MUFU.EX2 R2, R4 ;  /* 0x0000000400027308 */ /* 0x0004e20000000800 */
[--C-:B------:R-:W-:Y:S02]  /*b020*/  FFMA.FTZ R177, R167, c[0x0][0x2d0], -R144.reuse ;  /* 0x0000b400a7b17a23 */ /* 0x100fe40000010890 */
[--C-:B------:R-:W-:Y:S02]  /*b030*/  FFMA.FTZ R178, R165, c[0x0][0x2d0], -R144.reuse ;  /* 0x0000b400a5b27a23 */ /* 0x100fe40000010890 */
[----:B------:R-:W-:Y:S01]  /*b040*/  LDSM.16.MT88.4 R164, [R203+0x5900] ;  /* 0x00590000cba4783b */ /* 0x000fe20000004200 */
[--C-:B------:R-:W-:Y:S02]  /*b050*/  FFMA.FTZ R179, R162, c[0x0][0x2d0], -R151.reuse ;  /* 0x0000b400a2b37a23 */ /* 0x100fe40000010897 */
[--C-:B------:R-:W-:Y:S02]  /*b060*/  FFMA.FTZ R180, R160, c[0x0][0x2d0], -R151.reuse ;  /* 0x0000b400a0b47a23 */ /* 0x100fe40000010897 */
[----:B------:R-:W4:Y:S01]  /*b070*/  MUFU.EX2 R174, R174 ;  /* 0x000000ae00ae7308 */ /* 0x000f220000000800 */
[--C-:B------:R-:W-:Y:S02]  /*b080*/  FFMA.FTZ R181, R163, c[0x0][0x2d0], -R144.reuse ;  /* 0x0000b400a3b57a23 */ /* 0x100fe40000010890 */
[--C-:B------:R-:W-:Y:S02]  /*b090*/  FFMA.FTZ R182, R161, c[0x0][0x2d0], -R144.reuse ;  /* 0x0000b400a1b67a23 */ /* 0x100fe40000010890 */
[C---:B-1----:R-:W-:Y:S01]  /*b0a0*/  FMUL.FTZ R5, R3.reuse, R129 ;  /* 0x0000008103057220 */ /* 0x042fe20000410000 */
[----:B------:R-:W-:Y:S01]  /*b0b0*/  LDSM.16.MT88.4 R160, [R196+0x3900] ;  /* 0x00390000c4a0783b */ /* 0x000fe20000004200 */
[C---:B------:R-:W-:Y:S02]  /*b0c0*/  FMUL.FTZ R8, R3.reuse, R124 ;  /* 0x0000007c03087220 */ /* 0x040fe40000410000 */
[C---:B------:R-:W-:Y:S01]  /*b0d0*/  FMUL.FTZ R9, R3.reuse, R125 ;  /* 0x0000007d03097220 */ /* 0x040fe20000410000 */
[----:B------:R-:W-:Y:S01]  /*b0e0*/  MUFU.EX2 R172, R172 ;  /* 0x000000ac00ac7308 */ /* 0x000fe20000000800 */
[C---:B------:R-:W-:Y:S02]  /*b0f0*/  FMUL.FTZ R16, R3.reuse, R116 ;  /* 0x0000007403107220 */ /* 0x040fe40000410000 */
[C---:B------:R-:W-:Y:S02]  /*b100*/  FMUL.FTZ R17, R3.reuse, R117 ;  /* 0x0000007503117220 */ /* 0x040fe40000410000 */
[----:B--2---:R-:W-:Y:S02]  /*b110*/  FMUL.FTZ R4, R3, R128 ;  /* 0x0000008003047220 */ /* 0x004fe40000410000 */
[C---:B---3--:R-:W-:Y:S02]  /*b120*/  FMUL.FTZ R6, R2.reuse, R130 ;  /* 0x0000008202067220 */ /* 0x048fe40000410000 */
[C---:B------:R-:W-:Y:S01]  /*b130*/  FMUL.FTZ R7, R2.reuse, R131 ;  /* 0x0000008302077220 */ /* 0x040fe20000410000 */
[----:B------:R-:W1:Y:S01]  /*b140*/  MUFU.EX2 R171, R171 ;  /* 0x000000ab00ab7308 */ /* 0x000e620000000800 */
[C---:B------:R-:W-:Y:S02]  /*b150*/  FMUL.FTZ R10, R2.reuse, R126 ;  /* 0x0000007e020a7220 */ /* 0x040fe40000410000 */
[C---:B------:R-:W-:Y:S01]  /*b160*/  FMUL.FTZ R11, R2.reuse, R127 ;  /* 0x0000007f020b7220 */ /* 0x040fe20000410000 */
[----:B----4-:R-:W-:Y:S01]  /*b170*/  F2FP.BF16.PACK_AB R128, R173, R174 ;  /* 0x000000aead80723e */ /* 0x010fe200000010ff */
[C---:B------:R-:W-:Y:S01]  /*b180*/  FMUL.FTZ R18, R2.reuse, R118 ;  /* 0x0000007602127220 */ /* 0x040fe20000410000 */
[----:B------:R-:W-:Y:S01]  /*b190*/  LDSM.16.MT88.4 R124, [R203+0x2900] ;  /* 0x00290000cb7c783b */ /* 0x000fe20000004200 */
[C---:B------:R-:W-:Y:S02]  /*b1a0*/  FMUL.FTZ R19, R2.reuse, R119 ;  /* 0x0000007702137220 */ /* 0x040fe40000410000 */
[C---:B------:R-:W-:Y:S01]  /*b1b0*/  FMUL.FTZ R24, R3.reuse, R108 ;  /* 0x0000006c03187220 */ /* 0x040fe20000410000 */
[----:B------:R-:W-:Y:S01]  /*b1c0*/  MUFU.EX2 R170, R170 ;  /* 0x000000aa00aa7308 */ /* 0x000fe20000000800 */
[C---:B------:R-:W-:Y:S02]  /*b1d0*/  FMUL.FTZ R25, R3.reuse, R109 ;  /* 0x0000006d03197220 */ /* 0x040fe40000410000 */
[C---:B------:R-:W-:Y:S01]  /*b1e0*/  FMUL.FTZ R26, R2.reuse, R110 ;  /* 0x0000006e021a7220 */ /* 0x040fe20000410000 */
[----:B------:R-:W-:Y:S01]  /*b1f0*/  LDSM.16.MT88.4 R116, [R198+0x900] ;  /* 0x00090000c674783b */ /* 0x000fe20000004200 */
[C---:B------:R-:W-:Y:S02]  /*b200*/  FMUL.FTZ R27, R2.reuse, R111 ;  /* 0x0000006f021b7220 */ /* 0x040fe40000410000 */
[C---:B------:R-:W-:Y:S02]  /*b210*/  FMUL.FTZ R32, R3.reuse, R100 ;  /* 0x0000006403207220 */ /* 0x040fe40000410000 */
[----:B------:R-:W-:Y:S01]  /*b220*/  FMUL.FTZ R33, R3, R101 ;  /* 0x0000006503217220 */ /* 0x000fe20000410000 */
[----:B------:R-:W2:Y:S01]  /*b230*/  MUFU.EX2 R169, R169 ;  /* 0x000000a900a97308 */ /* 0x000ea20000000800 */
[C---:B------:R-:W-:Y:S01]  /*b240*/  FMUL.FTZ R34, R2.reuse, R102 ;  /* 0x0000006602227220 */ /* 0x040fe20000410000 */
[----:B------:R-:W-:Y:S01]  /*b250*/  LDSM.16.MT88.4 R108, [R196+0x2100] ;  /* 0x00210000c46c783b */ /* 0x000fe20000004200 */
[----:B------:R-:W-:Y:S01]  /*b260*/  FMUL.FTZ R35, R2, R103 ;  /* 0x0000006702237220 */ /* 0x000fe20000410000 */
[----:B-1----:R-:W-:Y:S01]  /*b270*/  F2FP.BF16.PACK_AB R130, R171, R172 ;  /* 0x000000acab82723e */ /* 0x002fe200000010ff */
[--C-:B------:R-:W-:Y:S02]  /*b280*/  FFMA.FTZ R183, R158, c[0x0][0x2d0], -R151.reuse ;  /* 0x0000b4009eb77a23 */ /* 0x100fe40000010897 */
[--C-:B------:R-:W-:Y:S02]  /*b290*/  FFMA.FTZ R228, R156, c[0x0][0x2d0], -R151.reuse ;  /* 0x0000b4009ce47a23 */ /* 0x100fe40000010897 */
[--C-:B------:R-:W-:Y:S01]  /*b2a0*/  FFMA.FTZ R227, R159, c[0x0][0x2d0], -R144.reuse ;  /* 0x0000b4009fe37a23 */ /* 0x100fe20000010890 */
[----:B------:R-:W-:Y:S01]  /*b2b0*/  MUFU.EX2 R168, R168 ;  /* 0x000000a800a87308 */ /* 0x000fe20000000800 */
[----:B------:R-:W-:Y:S01]  /*b2c0*/  LDSM.16.MT88.4 R100, [R197+0x2100] ;  /* 0x00210000c564783b */ /* 0x000fe20000004200 */
[--C-:B------:R-:W-:Y:S02]  /*b2d0*/  FFMA.FTZ R230, R157, c[0x0][0x2d0], -R144.reuse ;  /* 0x0000b4009de67a23 */ /* 0x100fe40000010890 */
[--C-:B------:R-:W-:Y:S02]  /*b2e0*/  FFMA.FTZ R229, R154, c[0x0][0x2d0], -R151.reuse ;  /* 0x0000b4009ae57a23 */ /* 0x100fe40000010897 */
[--C-:B------:R-:W-:Y:S02]  /*b2f0*/  FFMA.FTZ R232, R152, c[0x0][0x2d0], -R151.reuse ;  /* 0x0000b40098e87a23 */ /* 0x100fe40000010897 */
[--C-:B------:R-:W-:Y:S01]  /*b300*/  FFMA.FTZ R231, R155, c[0x0][0x2d0], -R144.reuse ;  /* 0x0000b4009be77a23 */ /* 0x100fe20000010890 */
[----:B------:R-:W-:Y:S01]  /*b310*/  LDSM.16.MT88.4 R156, [R197+0x3900] ;  /* 0x00390000c59c783b */ /* 0x000fe20000004200 */
[----:B------:R-:W1:Y:S01]  /*b320*/  MUFU.EX2 R135, R135 ;  /* 0x0000008700877308 */ /* 0x000e620000000800 */
[--C-:B------:R-:W-:Y:S02]  /*b330*/  FFMA.FTZ R234, R153, c[0x0][0x2d0], -R144.reuse ;  /* 0x0000b40099ea7a23 */ /* 0x100fe40000010890 */
[--C-:B------:R-:W-:Y:S01]  /*b340*/  FFMA.FTZ R233, R148, c[0x0][0x2d0], -R151.reuse ;  /* 0x0000b40094e97a23 */ /* 0x100fe20000010897 */
[----:B--2---:R-:W-:Y:S01]  /*b350*/  F2FP.BF16.PACK_AB R129, R169, R170 ;  /* 0x000000aaa981723e */ /* 0x004fe200000010ff */
[--C-:B------:R-:W-:Y:S02]  /*b360*/  FFMA.FTZ R236, R150, c[0x0][0x2d0], -R151.reuse ;  /* 0x0000b40096ec7a23 */ /* 0x100fe40000010897 */
[----:B------:R-:W-:Y:S01]  /*b370*/  LDSM.16.MT88.4 R152, [R198+0x3900] ;  /* 0x00390000c698783b */ /* 0x000fe20000004200 */
[--C-:B------:R-:W-:Y:S02]  /*b380*/  FFMA.FTZ R235, R149, c[0x0][0x2d0], -R144.reuse ;  /* 0x0000b40095eb7a23 */ /* 0x100fe40000010890 */
[--C-:B------:R-:W-:Y:S01]  /*b390*/  FFMA.FTZ R238, R147, c[0x0][0x2d0], -R144.reuse ;  /* 0x0000b40093ee7a23 */ /* 0x100fe20000010890 */
[----:B------:R-:W-:Y:S01]  /*b3a0*/  MUFU.EX2 R175, R175 ;  /* 0x000000af00af7308 */ /* 0x000fe20000000800 */
[--C-:B------:R-:W-:Y:S02]  /*b3b0*/  FFMA.FTZ R237, R146, c[0x0][0x2d0], -R151.reuse ;  /* 0x0000b40092ed7a23 */ /* 0x100fe40000010897 */
[----:B------:R-:W-:Y:S02]  /*b3c0*/  FFMA.FTZ R151, R145, c[0x0][0x2d0], -R151 ;  /* 0x0000b40091977a23 */ /* 0x000fe40000010897 */
[C---:B------:R-:W-:Y:S02]  /*b3d0*/  FMUL.FTZ R36, R3.reuse, R36 ;  /* 0x0000002403247220 */ /* 0x040fe40000410000 */
[----:B------:R-:W-:Y:S02]  /*b3e0*/  FMUL.FTZ R37, R3, R37 ;  /* 0x0000002503257220 */ /* 0x000fe40000410000 */
[C---:B------:R-:W-:Y:S01]  /*b3f0*/  FMUL.FTZ R38, R2.reuse, R38 ;  /* 0x0000002602267220 */ /* 0x040fe20000410000 */
[----:B------:R2:W-:Y:S01]  /*b400*/  MUFU.EX2 R240, R151 ;  /* 0x0000009700f07308 */ /* 0x0005e20000000800 */
[C---:B------:R-:W-:Y:S01]  /*b410*/  FMUL.FTZ R39, R2.reuse, R39 ;  /* 0x0000002702277220 */ /* 0x040fe20000410000 */
[----:B-1----:R-:W-:Y:S01]  /*b420*/  F2FP.BF16.PACK_AB R131, R135, R168 ;  /* 0x000000a88783723e */ /* 0x002fe200000010ff */
[C---:B------:R-:W-:Y:S02]  /*b430*/  FMUL.FTZ R40, R3.reuse, R40 ;  /* 0x0000002803287220 */ /* 0x040fe40000410000 */
[C---:B------:R-:W-:Y:S02]  /*b440*/  FMUL.FTZ R41, R3.reuse, R41 ;  /* 0x0000002903297220 */ /* 0x040fe40000410000 */
[C---:B------:R-:W-:Y:S02]  /*b450*/  FMUL.FTZ R42, R2.reuse, R42 ;  /* 0x0000002a022a7220 */ /* 0x040fe40000410000 */
[C---:B------:R-:W-:Y:S01]  /*b460*/  HMMA.16816.F32.BF16 R4, R128.reuse, R12, R4 ;  /* 0x0000000c8004723c */ /* 0x040fe20000041804 */
[----:B------:R-:W1:Y:S04]  /*b470*/  MUFU.EX2 R176, R176 ;  /* 0x000000b000b07308 */ /* 0x000e680000000800 */
[C---:B------:R-:W-:Y:S02]  /*b480*/  FMUL.FTZ R43, R2.reuse, R43 ;  /* 0x0000002b022b7220 */ /* 0x040fe40000410000 */
[C---:B------:R-:W-:Y:S01]  /*b490*/  FMUL.FTZ R12, R3.reuse, R120 ;  /* 0x00000078030c7220 */ /* 0x040fe20000410000 */
[C---:B------:R-:W-:Y:S03]  /*b4a0*/  HMMA.16816.F32.BF16 R8, R128.reuse, R14, R8 ;  /* 0x0000000e8008723c */ /* 0x040fe60000041808 */
[----:B------:R-:W-:Y:S01]  /*b4b0*/  MUFU.EX2 R177, R177 ;  /* 0x000000b100b17308 */ /* 0x000fe20000000800 */
[C---:B------:R-:W-:Y:S01]  /*b4c0*/  FMUL.FTZ R13, R3.reuse, R121 ;  /* 0x00000079030d7220 */ /* 0x040fe20000410000 */
[----:B--2---:R-:W-:Y:S02]  /*b4d0*/  LDSM.16.MT88.4 R148, [R203+0x3900] ;  /* 0x00390000cb94783b */ /* 0x004fe40000004200 */
[C---:B------:R-:W-:Y:S02]  /*b4e0*/  FMUL.FTZ R14, R2.reuse, R122 ;  /* 0x0000007a020e7220 */ /* 0x040fe40000410000 */
[C---:B------:R-:W-:Y:S03]  /*b4f0*/  FMUL.FTZ R15, R2.reuse, R123 ;  /* 0x0000007b020f7220 */ /* 0x040fe60000410000 */
[C---:B------:R-:W-:Y:S01]  /*b500*/  FMUL.FTZ R44, R3.reuse, R44 ;  /* 0x0000002c032c7220 */ /* 0x040fe20000410000 */
[----:B------:R-:W2:Y:S01]  /*b510*/  MUFU.EX2 R178, R178 ;  /* 0x000000b200b27308 */ /* 0x000ea20000000800 */
[----:B------:R-:W3:Y:S01]  /*b520*/  LDSM.16.MT88.4 R120, [R196+0x100] ;  /* 0x00010000c478783b */ /* 0x000ee20000004200 */
[C---:B------:R-:W-:Y:S01]  /*b530*/  FMUL.FTZ R45, R3.reuse, R45 ;  /* 0x0000002d032d7220 */ /* 0x040fe20000410000 */
[C---:B------:R-:W-:Y:S03]  /*b540*/  HMMA.16816.F32.BF16 R12, R128.reuse, R20, R12 ;  /* 0x00000014800c723c */ /* 0x040fe6000004180c */
[C---:B------:R-:W-:Y:S02]  /*b550*/  FMUL.FTZ R46, R2.reuse, R46 ;  /* 0x0000002e022e7220 */ /* 0x040fe40000410000 */
[C---:B------:R-:W-:Y:S02]  /*b560*/  FMUL.FTZ R47, R2.reuse, R47 ;  /* 0x0000002f022f7220 */ /* 0x040fe40000410000 */
[C---:B------:R-:W-:Y:S01]  /*b570*/  FMUL.FTZ R20, R3.reuse, R112 ;  /* 0x0000007003147220 */ /* 0x040fe20000410000 */
[C---:B------:R-:W-:Y:S01]  /*b580*/  HMMA.16816.F32.BF16 R16, R128.reuse, R22, R16 ;  /* 0x000000168010723c */ /* 0x040fe20000041810 */
[----:B------:R-:W-:Y:S03]  /*b590*/  MUFU.EX2 R179, R179 ;  /* 0x000000b300b37308 */ /* 0x000fe60000000800 */
[C---:B------:R-:W-:Y:S02]  /*b5a0*/  FMUL.FTZ R21, R3.reuse, R113 ;  /* 0x0000007103157220 */ /* 0x040fe40000410000 */
[C---:B------:R-:W-:Y:S02]  /*b5b0*/  FMUL.FTZ R48, R3.reuse, R48 ;  /* 0x0000003003307220 */ /* 0x040fe40000410000 */
[C---:B------:R-:W-:Y:S03]  /*b5c0*/  FMUL.FTZ R22, R2.reuse, R114 ;  /* 0x0000007202167220 */ /* 0x040fe60000410000 */
[----:B------:R-:W4:Y:S01]  /*b5d0*/  MUFU.EX2 R180, R180 ;  /* 0x000000b400b47308 */ /* 0x000f220000000800 */
[C---:B------:R-:W-:Y:S02]  /*b5e0*/  FMUL.FTZ R23, R2.reuse, R115 ;  /* 0x0000007302177220 */ /* 0x040fe40000410000 */
[----:B------:R-:W5:Y:S01]  /*b5f0*/  LDSM.16.MT88.4 R112, [R203+0x2100] ;  /* 0x00210000cb70783b */ /* 0x000f620000004200 */
[C---:B------:R-:W-:Y:S02]  /*b600*/  FMUL.FTZ R49, R3.reuse, R49 ;  /* 0x0000003103317220 */ /* 0x040fe40000410000 */
[C---:B------:R-:W-:Y:S02]  /*b610*/  FMUL.FTZ R50, R2.reuse, R50 ;  /* 0x0000003202327220 */ /* 0x040fe40000410000 */
[C---:B------:R-:W-:Y:S02]  /*b620*/  HMMA.16816.F32.BF16 R20, R128.reuse, R28, R20 ;  /* 0x0000001c8014723c */ /* 0x040fe40000041814 */
[----:B------:R-:W-:Y:S01]  /*b630*/  MUFU.EX2 R181, R181 ;  /* 0x000000b500b57308 */ /* 0x000fe20000000800 */
[C---:B------:R-:W-:Y:S02]  /*b640*/  FMUL.FTZ R51, R2.reuse, R51 ;  /* 0x0000003302337220 */ /* 0x040fe40000410000 */
[C---:B------:R-:W-:Y:S02]  /*b650*/  FMUL.FTZ R52, R3.reuse, R52 ;  /* 0x0000003403347220 */ /* 0x040fe40000410000 */
[C---:B------:R-:W-:Y:S01]  /*b660*/  FMUL.FTZ R28, R3.reuse, R104 ;  /* 0x00000068031c7220 */ /* 0x040fe20000410000 */
[C---:B------:R-:W-:Y:S04]  /*b670*/  HMMA.16816.F32.BF16 R24, R128.reuse, R30, R24 ;  /* 0x0000001e8018723c */ /* 0x040fe80000041818 */
[C---:B------:R-:W-:Y:S01]  /*b680*/  FMUL.FTZ R29, R3.reuse, R105 ;  /* 0x00000069031d7220 */ /* 0x040fe20000410000 */
[----:B------:R-:W1:Y:S01]  /*b690*/  MUFU.EX2 R182, R182 ;  /* 0x000000b600b67308 */ /* 0x000e620000000800 */
[C---:B------:R-:W-:Y:S02]  /*b6a0*/  FMUL.FTZ R53, R3.reuse, R53 ;  /* 0x0000003503357220 */ /* 0x040fe40000410000 */
[C---:B------:R-:W-:Y:S04]  /*b6b0*/  FMUL.FTZ R30, R2.reuse, R106 ;  /* 0x0000006a021e7220 */ /* 0x040fe80000410000 */
[C---:B------:R-:W-:Y:S02]  /*b6c0*/  FMUL.FTZ R31, R2.reuse, R107 ;  /* 0x0000006b021f7220 */ /* 0x040fe40000410000 */
[----:B------:R-:W1:Y:S01]  /*b6d0*/  LDSM.16.MT88.4 R104, [R198+0x2100] ;  /* 0x00210000c668783b */ /* 0x000e620000004200 */
[C---:B------:R-:W-:Y:S01]  /*b6e0*/  FMUL.FTZ R54, R2.reuse, R54 ;  /* 0x0000003602367220 */ /* 0x040fe20000410000 */
[----:B------:R-:W-:Y:S01]  /*b6f0*/  MUFU.EX2 R183, R183 ;  /* 0x000000b700b77308 */ /* 0x000fe20000000800 */
[C---:B------:R-:W-:Y:S02]  /*b700*/  FMUL.FTZ R55, R2.reuse, R55 ;  /* 0x0000003702377220 */ /* 0x040fe40000410000 */
[C---:B---3--:R-:W-:Y:S03]  /*b710*/  HMMA.16816.F32.BF16 R28, R128.reuse, R120, R28 ;  /* 0x00000078801c723c */ /* 0x048fe6000004181c */
[C---:B------:R-:W-:Y:S02]  /*b720*/  FMUL.FTZ R56, R3.reuse, R56 ;  /* 0x0000003803387220 */ /* 0x040fe40000410000 */
[C---:B------:R-:W-:Y:S02]  /*b730*/  FMUL.FTZ R57, R3.reuse, R57 ;  /* 0x0000003903397220 */ /* 0x040fe40000410000 */
[C---:B------:R-:W-:Y:S01]  /*b740*/  FMUL.FTZ R58, R2.reuse, R58 ;  /* 0x0000003a023a7220 */ /* 0x040fe20000410000 */
[C---:B------:R-:W-:Y:S01]  /*b750*/  HMMA.16816.F32.BF16 R32, R128.reuse, R122, R32 ;  /* 0x0000007a8020723c */ /* 0x040fe20000041820 */
[----:B------:R-:W-:Y:S01]  /*b760*/  LDSM.16.MT88.4 R120, [R196+0x900] ;  /* 0x00090000c478783b */ /* 0x000fe20000004200 */
[----:B------:R-:W3:Y:S02]  /*b770*/  MUFU.EX2 R228, R228 ;  /* 0x000000e400e47308 */ /* 0x000ee40000000800 */
[C---:B------:R-:W-:Y:S02]  /*b780*/  FMUL.FTZ R59, R2.reuse, R59 ;  /* 0x0000003b023b7220 */ /* 0x040fe40000410000 */
[C---:B------:R-:W-:Y:S02]  /*b790*/  FMUL.FTZ R60, R3.reuse, R60 ;  /* 0x0000003c033c7220 */ /* 0x040fe40000410000 */
[C---:B-----5:R-:W-:Y:S04]  /*b7a0*/  HMMA.16816.F32.BF16 R36, R128.reuse, R112, R36 ;  /* 0x000000708024723c */ /* 0x060fe80000041824 */
[C---:B------:R-:W-:Y:S01]  /*b7b0*/  FMUL.FTZ R61, R3.reuse, R61 ;  /* 0x0000003d033d7220 */ /* 0x040fe20000410000 */
[----:B------:R-:W-:Y:S01]  /*b7c0*/  MUFU.EX2 R227, R227 ;  /* 0x000000e300e37308 */ /* 0x000fe20000000800 */
[C---:B------:R-:W-:Y:S02]  /*b7d0*/  FMUL.FTZ R62, R2.reuse, R62 ;  /* 0x0000003e023e7220 */ /* 0x040fe40000410000 */
[C---:B------:R-:W-:Y:S01]  /*b7e0*/  HMMA.16816.F32.BF16 R40, R128.reuse, R114, R40 ;  /* 0x000000728028723c */ /* 0x040fe20000041828 */
[----:B------:R-:W-:Y:S03]  /*b7f0*/  LDSM.16.MT88.4 R112, [R203+0x900] ;  /* 0x00090000cb70783b */ /* 0x000fe60000004200 */
[C---:B------:R-:W-:Y:S02]  /*b800*/  FMUL.FTZ R63, R2.reuse, R63 ;  /* 0x0000003f023f7220 */ /* 0x040fe40000410000 */
[C---:B------:R-:W-:Y:S01]  /*b810*/  FMUL.FTZ R64, R3.reuse, R64 ;  /* 0x0000004003407220 */ /* 0x040fe20000410000 */
[----:B------:R-:W5:Y:S01]  /*b820*/  MUFU.EX2 R230, R230 ;  /* 0x000000e600e67308 */ /* 0x000f620000000800 */
[C---:B------:R-:W-:Y:S01]  /*b830*/  FMUL.FTZ R65, R3.reuse, R65 ;  /* 0x0000004103417220 */ /* 0x040fe20000410000 */
[C---:B-1----:R-:W-:Y:S03]  /*b840*/  HMMA.16816.F32.BF16 R44, R128.reuse, R104, R44 ;  /* 0x00000068802c723c */ /* 0x042fe6000004182c */
[C---:B------:R-:W-:Y:S02]  /*b850*/  FMUL.FTZ R66, R2.reuse, R66 ;  /* 0x0000004202427220 */ /* 0x040fe40000410000 */
[C---:B------:R-:W-:Y:S03]  /*b860*/  FMUL.FTZ R67, R2.reuse, R67 ;  /* 0x0000004302437220 */ /* 0x040fe60000410000 */
[----:B------:R-:W-:Y:S01]  /*b870*/  MUFU.EX2 R229, R229 ;  /* 0x000000e500e57308 */ /* 0x000fe20000000800 */
[C---:B------:R-:W-:Y:S01]  /*b880*/  FMUL.FTZ R68, R3.reuse, R68 ;  /* 0x0000004403447220 */ /* 0x040fe20000410000 */
[C---:B------:R-:W-:Y:S01]  /*b890*/  HMMA.16816.F32.BF16 R48, R128.reuse, R106, R48 ;  /* 0x0000006a8030723c */ /* 0x040fe20000041830 */
[----:B------:R-:W1:Y:S02]  /*b8a0*/  LDSM.16.MT88.4 R104, [R203+0x4100] ;  /* 0x00410000cb68783b */ /* 0x000e640000004200 */
[C---:B------:R-:W-:Y:S02]  /*b8b0*/  FMUL.FTZ R69, R3.reuse, R69 ;  /* 0x0000004503457220 */ /* 0x040fe40000410000 */
[C---:B------:R-:W-:Y:S03]  /*b8c0*/  FMUL.FTZ R70, R2.reuse, R70 ;  /* 0x0000004602467220 */ /* 0x040fe60000410000 */
[C---:B------:R-:W-:Y:S01]  /*b8d0*/  HMMA.16816.F32.BF16 R52, R128.reuse, R100, R52 ;  /* 0x000000648034723c */ /* 0x040fe20000041834 */
[----:B------:R-:W1:Y:S03]  /*b8e0*/  MUFU.EX2 R232, R232 ;  /* 0x000000e800e87308 */ /* 0x000e660000000800 */
[C---:B------:R-:W-:Y:S02]  /*b8f0*/  FMUL.FTZ R71, R2.reuse, R71 ;  /* 0x0000004702477220 */ /* 0x040fe40000410000 */
[C---:B------:R-:W-:Y:S02]  /*b900*/  FMUL.FTZ R72, R3.reuse, R72 ;  /* 0x0000004803487220 */ /* 0x040fe40000410000 */
[C---:B------:R-:W-:Y:S01]  /*b910*/  HMMA.16816.F32.BF16 R56, R128.reuse, R102, R56 ;  /* 0x000000668038723c */ /* 0x040fe20000041838 */
[----:B------:R-:W2:Y:S02]  /*b920*/  LDSM.16.MT88.4 R100, [R198+0x4100] ;  /* 0x00410000c664783b */ /* 0x000ea40000004200 */
[----:B------:R-:W-:Y:S01]  /*b930*/  MUFU.EX2 R231, R231 ;  /* 0x000000e700e77308 */ /* 0x000fe20000000800 */
[C---:B------:R-:W-:Y:S02]  /*b940*/  FMUL.FTZ R73, R3.reuse, R73 ;  /* 0x0000004903497220 */ /* 0x040fe40000410000 */
[C---:B------:R-:W-:Y:S02]  /*b950*/  FMUL.FTZ R74, R2.reuse, R74 ;  /* 0x0000004a024a7220 */ /* 0x040fe40000410000 */
[C---:B------:R-:W-:Y:S04]  /*b960*/  HMMA.16816.F32.BF16 R60, R128.reuse, R108, R60 ;  /* 0x0000006c803c723c */ /* 0x040fe8000004183c */
[C---:B------:R-:W-:Y:S01]  /*b970*/  FMUL.FTZ R75, R2.reuse, R75 ;  /* 0x0000004b024b7220 */ /* 0x040fe20000410000 */
[----:B------:R-:W2:Y:S01]  /*b980*/  MUFU.EX2 R234, R234 ;  /* 0x000000ea00ea7308 */ /* 0x000ea20000000800 */
[C---:B------:R-:W-:Y:S02]  /*b990*/  FMUL.FTZ R76, R3.reuse, R76 ;  /* 0x0000004c034c7220 */ /* 0x040fe40000410000 */
[C---:B------:R-:W-:Y:S01]  /*b9a0*/  HMMA.16816.F32.BF16 R64, R128.reuse, R110, R64 ;  /* 0x0000006e8040723c */ /* 0x040fe20000041840 */
[----:B------:R-:W3:Y:S03]  /*b9b0*/  LDSM.16.MT88.4 R108, [R197+0x4100] ;  /* 0x00410000c56c783b */ /* 0x000ee60000004200 */
[C---:B------:R-:W-:Y:S02]  /*b9c0*/  FMUL.FTZ R77, R3.reuse, R77 ;  /* 0x0000004d034d7220 */ /* 0x040fe40000410000 */
[C---:B------:R-:W-:Y:S01]  /*b9d0*/  FMUL.FTZ R78, R2.reuse, R78 ;  /* 0x0000004e024e7220 */ /* 0x040fe20000410000 */
[----:B------:R-:W-:Y:S01]  /*b9e0*/  MUFU.EX2 R233, R233 ;  /* 0x000000e900e97308 */ /* 0x000fe20000000800 */
[C---:B------:R-:W-:Y:S01]  /*b9f0*/  FMUL.FTZ R79, R2.reuse, R79 ;  /* 0x0000004f024f7220 */ /* 0x040fe20000410000 */
[C---:B-1----:R-:W-:Y:S03]  /*ba00*/  HMMA.16816.F32.BF16 R68, R128.reuse, R104, R68 ;  /* 0x000000688044723c */ /* 0x042fe60000041844 */
[C---:B------:R-:W-:Y:S02]  /*ba10*/  FMUL.FTZ R80, R3.reuse, R80 ;  /* 0x0000005003507220 */ /* 0x040fe40000410000 */
[C---:B------:R-:W-:Y:S02]  /*ba20*/  FMUL.FTZ R81, R3.reuse, R81 ;  /* 0x0000005103517220 */ /* 0x040fe40000410000 */
[C---:B------:R-:W-:Y:S01]  /*ba30*/  FMUL.FTZ R82, R2.reuse, R82 ;  /* 0x0000005202527220 */ /* 0x040fe20000410000 */
[C---:B------:R-:W-:Y:S01]  /*ba40*/  HMMA.16816.F32.BF16 R72, R128.reuse, R106, R72 ;  /* 0x0000006a8048723c */ /* 0x040fe20000041848 */
[----:B------:R-:W1:Y:S01]  /*ba50*/  LDSM.16.MT88.4 R104, [R196+0x4100] ;  /* 0x00410000c468783b */ /* 0x000e620000004200 */
[----:B------:R-:W1:Y:S02]  /*ba60*/  MUFU.EX2 R236, R236 ;  /* 0x000000ec00ec7308 */ /* 0x000e640000000800 */
[C---:B------:R-:W-:Y:S02]  /*ba70*/  FMUL.FTZ R83, R2.reuse, R83 ;  /* 0x0000005302537220 */ /* 0x040fe40000410000 */
[C---:B------:R-:W-:Y:S02]  /*ba80*/  FMUL.FTZ R84, R3.reuse, R84 ;  /* 0x0000005403547220 */ /* 0x040fe40000410000 */
[C---:B--2---:R-:W-:Y:S04]  /*ba90*/  HMMA.16816.F32.BF16 R76, R128.reuse, R100, R76 ;  /* 0x00000064804c723c */ /* 0x044fe8000004184c */
[C---:B------:R-:W-:Y:S01]  /*baa0*/  FMUL.FTZ R85, R3.reuse, R85 ;  /* 0x0000005503557220 */ /* 0x040fe20000410000 */
[----:B------:R-:W-:Y:S01]  /*bab0*/  MUFU.EX2 R235, R235 ;  /* 0x000000eb00eb7308 */ /* 0x000fe20000000800 */
[----:B------:R-:W-:Y:S01]  /*bac0*/  FMUL.FTZ R86, R2, R86 ;  /* 0x0000005602567220 */ /* 0x000fe20000410000 */
[----:B------:R-:W-:Y:S01]  /*bad0*/  F2FP.BF16.PACK_AB R100, R176, R175 ;  /* 0x000000afb064723e */ /* 0x000fe200000010ff */
[C---:B------:R-:W-:Y:S04]  /*bae0*/  HMMA.16816.F32.BF16 R80, R128.reuse, R102, R80 ;  /* 0x000000668050723c */ /* 0x040fe80000041850 */
[----:B------:R-:W-:Y:S01]  /*baf0*/  FMUL.FTZ R87, R2, R87 ;  /* 0x0000005702577220 */ /* 0x000fe20000410000 */
[----:B------:R-:W-:Y:S01]  /*bb00*/  F2FP.BF16.PACK_AB R101, R178, R177 ;  /* 0x000000b1b265723e */ /* 0x000fe200000010ff */
[C---:B------:R-:W-:Y:S01]  /*bb10*/  FMUL.FTZ R88, R3.reuse, R88 ;  /* 0x0000005803587220 */ /* 0x040fe20000410000 */
[----:B----4-:R-:W-:Y:S01]  /*bb20*/  F2FP.BF16.PACK_AB R102, R180, R179 ;  /* 0x000000b3b466723e */ /* 0x010fe200000010ff */
[C---:B------:R-:W-:Y:S01]  /*bb30*/  FMUL.FTZ R89, R3.reuse, R89 ;  /* 0x0000005903597220 */ /* 0x040fe20000410000 */
[----:B------:R-:W-:Y:S01]  /*bb40*/  F2FP.BF16.PACK_AB R103, R182, R181 ;  /* 0x000000b5b667723e */ /* 0x000fe200000010ff */
[----:B------:R-:W2:Y:S01]  /*bb50*/  MUFU.EX2 R238, R238 ;  /* 0x000000ee00ee7308 */ /* 0x000ea20000000800 */
[C---:B---3--:R-:W-:Y:S03]  /*bb60*/  HMMA.16816.F32.BF16 R84, R128.reuse, R108, R84 ;  /* 0x0000006c8054723c */ /* 0x048fe60000041854 */
[C---:B------:R-:W-:Y:S02]  /*bb70*/  FMUL.FTZ R90, R2.reuse, R90 ;  /* 0x0000005a025a7220 */ /* 0x040fe40000410000 */
[C---:B------:R-:W-:Y:S02]  /*bb80*/  FMUL.FTZ R91, R2.reuse, R91 ;  /* 0x0000005b025b7220 */ /* 0x040fe40000410000 */
[C---:B------:R-:W-:Y:S02]  /*bb90*/  FMUL.FTZ R92, R3.reuse, R92 ;  /* 0x0000005c035c7220 */ /* 0x040fe40000410000 */
[C---:B------:R-:W-:Y:S01]  /*bba0*/  FMUL.FTZ R93, R3.reuse, R93 ;  /* 0x0000005d035d7220 */ /* 0x040fe20000410000 */
[----:B------:R-:W3:Y:S02]  /*bbb0*/  MUFU.EX2 R237, R237 ;  /* 0x000000ed00ed7308 */ /* 0x000ee40000000800 */
[C---:B------:R-:W-:Y:S01]  /*bbc0*/  HMMA.16816.F32.BF16 R88, R128.reuse, R110, R88 ;  /* 0x0000006e8058723c */ /* 0x040fe20000041858 */
[----:B------:R-:W4:Y:S02]  /*bbd0*/  LDSM.16.MT88.4 R108, [R197+0x900] ;  /* 0x00090000c56c783b */ /* 0x000f240000004200 */
[C---:B------:R-:W-:Y:S02]  /*bbe0*/  FMUL.FTZ R94, R2.reuse, R94 ;  /* 0x0000005e025e7220 */ /* 0x040fe40000410000 */
[C---:B------:R-:W-:Y:S02]  /*bbf0*/  FMUL.FTZ R95, R2.reuse, R95 ;  /* 0x0000005f025f7220 */ /* 0x040fe40000410000 */
[C---:B------:R-:W-:Y:S02]  /*bc00*/  FMUL.FTZ R96, R3.reuse, R96 ;  /* 0x0000006003607220 */ /* 0x040fe40000410000 */
[----:B------:R-:W-:Y:S03]  /*bc10*/  FMUL.FTZ R97, R3, R97 ;  /* 0x0000006103617220 */ /* 0x000fe60000410000 */
[C---:B-1----:R-:W-:Y:S03]  /*bc20*/  HMMA.16816.F32.BF16 R92, R128.reuse, R104, R92 ;  /* 0x00000068805c723c */ /* 0x042fe6000004185c */
[C---:B------:R-:W-:Y:S02]  /*bc30*/  FMUL.FTZ R98, R2.reuse, R98 ;  /* 0x0000006202627220 */ /* 0x040fe40000410000 */
[----:B------:R-:W-:Y:S02]  /*bc40*/  FMUL.FTZ R99, R2, R99 ;  /* 0x0000006302637220 */ /* 0x000fe40000410000 */
[--C-:B------:R-:W-:Y:S02]  /*bc50*/  FFMA.FTZ R134, R134, c[0x0][0x2d0], -R144.reuse ;  /* 0x0000b40086867a23 */ /* 0x100fe40000010890 */
[----:B------:R-:W-:Y:S03]  /*bc60*/  FFMA.FTZ R144, R133, c[0x0][0x2d0], -R144 ;  /* 0x0000b40085907a23 */ /* 0x000fe60000010890 */
[----:B------:R-:W-:Y:S01]  /*bc70*/  HMMA.16816.F32.BF16 R96, R128, R106, R96 ;  /* 0x0000006a8060723c */ /* 0x000fe20000041860 */
[----:B------:R-:W1:Y:S01]  /*bc80*/  LDSM.16.MT88.4 R104, [R196+0x2900] ;  /* 0x00290000c468783b */ /* 0x000e620000004200 */
[----:B------:R2:W-:Y:S01]  /*bc90*/  MUFU.EX2 R133, R144 ;  /* 0x0000009000857308 */ /* 0x0005e20000000800 */
[----:B------:R-:W-:Y:S01]  /*bca0*/  FFMA.FTZ R174, R3, R214, R174 ;  /* 0x000000d603ae7223 */ /* 0x000fe200000100ae */
[----:B------:R-:W-:Y:S01]  /*bcb0*/  MOV R3, R0 ;  /* 0x0000000000037202 */ /* 0x000fe20000000f00 */
[----:B------:R-:W-:Y:S02]  /*bcc0*/  FFMA.FTZ R170, R2, R215, R170 ;  /* 0x000000d702aa7223 */ /* 0x000fe400000100aa */
[----:B------:R-:W-:Y:S01]  /*bcd0*/  FADD.FTZ R173, R173, R174 ;  /* 0x000000aeadad7221 */ /* 0x000fe20000010000 */
[C---:B------:R-:W-:Y:S01]  /*bce0*/  HMMA.16816.F32.BF16 R4, R100.reuse, R112, R4 ;  /* 0x000000706404723c */ /* 0x040fe20000041804 */
[----:B------:R-:W-:Y:S03]  /*bcf0*/  LDSM.16.MT88.4 R128, [R198+0x3100] ;  /* 0x00310000c680783b */ /* 0x000fe60000004200 */
[----:B------:R-:W1:Y:S01]  /*bd00*/  MUFU.EX2 R134, R134 ;  /* 0x0000008600867308 */ /* 0x000e620000000800 */
[----:B------:R-:W-:Y:S02]  /*bd10*/  FADD.FTZ R169, R169, R170 ;  /* 0x000000aaa9a97221 */ /* 0x000fe40000010000 */
[----:B------:R-:W-:Y:S01]  /*bd20*/  FADD.FTZ R172, R172, R173 ;  /* 0x000000adacac7221 */ /* 0x000fe20000010000 */
[C---:B------:R-:W-:Y:S01]  /*bd30*/  HMMA.16816.F32.BF16 R8, R100.reuse, R114, R8 ;  /* 0x000000726408723c */ /* 0x040fe20000041808 */
[----:B------:R-:W-:Y:S03]  /*bd40*/  LDSM.16.MT88.4 R112, [R198+0x4900] ;  /* 0x00490000c670783b */ /* 0x000fe60000004200 */
[----:B------:R-:W-:Y:S02]  /*bd50*/  FADD.FTZ R2, R168, R169 ;  /* 0x000000a9a8027221 */ /* 0x000fe40000010000 */
[----:B------:R-:W-:Y:S02]  /*bd60*/  FADD.FTZ R172, R171, R172 ;  /* 0x000000acabac7221 */ /* 0x000fe40000010000 */
[C---:B------:R-:W-:Y:S01]  /*bd70*/  HMMA.16816.F32.BF16 R12, R100.reuse, R116, R12 ;  /* 0x00000074640c723c */ /* 0x040fe2000004180c */
[----:B--2---:R-:W-:Y:S03]  /*bd80*/  LDSM.16.MT88.4 R144, [R196+0x1900] ;  /* 0x00190000c490783b */ /* 0x004fe60000004200 */
[----:B------:R-:W-:Y:S01]  /*bd90*/  FADD.FTZ R2, R135, R2 ;  /* 0x0000000287027221 */ /* 0x000fe20000010000 */
[----:B------:R-:W-:Y:S01]  /*bda0*/  MOV R135, R132 ;  /* 0x0000008400877202 */ /* 0x000fe20000000f00 */
[----:B------:R-:W-:Y:S02]  /*bdb0*/  FADD.FTZ R175, R175, R172 ;  /* 0x000000acafaf7221 */ /* 0x000fe40000010000 */
[C---:B------:R-:W-:Y:S01]  /*bdc0*/  HMMA.16816.F32.BF16 R16, R100.reuse, R118, R16 ;  /* 0x000000766410723c */ /* 0x040fe20000041810 */
[----:B------:R-:W-:Y:S03]  /*bdd0*/  LDSM.16.MT88.4 R116, [R197+0x4900] ;  /* 0x00490000c574783b */ /* 0x000fe60000004200 */
[----:B------:R-:W-:Y:S02]  /*bde0*/  FADD.FTZ R177, R177, R2 ;  /* 0x00000002b1b17221 */ /* 0x000fe40000010000 */
[----:B------:R-:W-:Y:S02]  /*bdf0*/  FADD.FTZ R176, R176, R175 ;  /* 0x000000afb0b07221 */ /* 0x000fe40000010000 */
[C---:B----4-:R-:W-:Y:S04]  /*be00*/  HMMA.16816.F32.BF16 R20, R100.reuse, R108, R20 ;  /* 0x0000006c6414723c */ /* 0x050fe80000041814 */
[----:B------:R-:W-:Y:S02]  /*be10*/  FADD.FTZ R178, R178, R177 ;  /* 0x000000b1b2b27221 */ /* 0x000fe40000010000 */
[----:B------:R-:W-:Y:S02]  /*be20*/  FADD.FTZ R179, R179, R176 ;  /* 0x000000b0b3b37221 */ /* 0x000fe40000010000 */
[C---:B------:R-:W-:Y:S01]  /*be30*/  HMMA.16816.F32.BF16 R24, R100.reuse, R110, R24 ;  /* 0x0000006e6418723c */ /* 0x040fe20000041818 */
[----:B------:R-:W2:Y:S03]  /*be40*/  LDSM.16.MT88.4 R108, [R203+0x4900] ;  /* 0x00490000cb6c783b */ /* 0x000ea60000004200 */
[----:B------:R-:W-:Y:S02]  /*be50*/  FADD.FTZ R181, R181, R178 ;  /* 0x000000b2b5b57221 */ /* 0x000fe40000010000 */
[----:B------:R-:W-:Y:S02]  /*be60*/  FADD.FTZ R180, R180, R179 ;  /* 0x000000b3b4b47221 */ /* 0x000fe40000010000 */
[C---:B------:R-:W-:Y:S04]  /*be70*/  HMMA.16816.F32.BF16 R28, R100.reuse, R120, R28 ;  /* 0x00000078641c723c */ /* 0x040fe8000004181c */
[----:B------:R-:W-:Y:S04]  /*be80*/  FADD.FTZ R182, R182, R181 ;  /* 0x000000b5b6b67221 */ /* 0x000fe80000010000 */
        /* <DEDUP_REMOVED lines=11> */
[C---:B-1----:R-:W-:Y:S08]  /*bf40*/  HMMA.16816.F32.BF16 R60, R100.reuse, R104, R60 ;  /* 0x00000068643c723c */ /* 0x042ff0000004183c */
[C---:B------:R-:W-:Y:S01]  /*bf50*/  HMMA.16816.F32.BF16 R64, R100.reuse, R106, R64 ;  /* 0x0000006a6440723c */ /* 0x040fe20000041840 */
[----:B------:R-:W1:Y:S07]  /*bf60*/  LDSM.16.MT88.4 R104, [R196+0x4900] ;  /* 0x00490000c468783b */ /* 0x000e6e0000004200 */
[C---:B--2---:R-:W-:Y:S08]  /*bf70*/  HMMA.16816.F32.BF16 R68, R100.reuse, R108, R68 ;  /* 0x0000006c6444723c */ /* 0x044ff00000041844 */
[C---:B------:R-:W-:Y:S01]  /*bf80*/  HMMA.16816.F32.BF16 R72, R100.reuse, R110, R72 ;  /* 0x0000006e6448723c */ /* 0x040fe20000041848 */
[----:B------:R-:W2:Y:S07]  /*bf90*/  LDSM.16.MT88.4 R108, [R203+0x1100] ;  /* 0x00110000cb6c783b */ /* 0x000eae0000004200 */
[C---:B------:R-:W-:Y:S08]  /*bfa0*/  HMMA.16816.F32.BF16 R76, R100.reuse, R112, R76 ;  /* 0x00000070644c723c */ /* 0x040ff0000004184c */
[C---:B------:R-:W-:Y:S01]  /*bfb0*/  HMMA.16816.F32.BF16 R80, R100.reuse, R114, R80 ;  /* 0x000000726450723c */ /* 0x040fe20000041850 */
[----:B------:R-:W4:Y:S07]  /*bfc0*/  LDSM.16.MT88.4 R112, [R197+0x1100] ;  /* 0x00110000c570783b */ /* 0x000f2e0000004200 */
[C---:B------:R-:W-:Y:S08]  /*bfd0*/  HMMA.16816.F32.BF16 R84, R100.reuse, R116, R84 ;  /* 0x000000746454723c */ /* 0x040ff00000041854 */
[C---:B------:R-:W-:Y:S01]  /*bfe0*/  HMMA.16816.F32.BF16 R88, R100.reuse, R118, R88 ;  /* 0x000000766458723c */ /* 0x040fe20000041858 */
[----:B------:R-:W3:Y:S07]  /*bff0*/  LDSM.16.MT88.4 R116, [R203+0x3100] ;  /* 0x00310000cb74783b */ /* 0x000eee0000004200 */
[C---:B-1----:R-:W-:Y:S08]  /*c000*/  HMMA.16816.F32.BF16 R92, R100.reuse, R104, R92 ;  /* 0x00000068645c723c */ /* 0x042ff0000004185c */
[----:B------:R-:W-:Y:S01]  /*c010*/  HMMA.16816.F32.BF16 R96, R100, R106, R96 ;  /* 0x0000006a6460723c */ /* 0x000fe20000041860 */
[----:B------:R-:W1:Y:S06]  /*c020*/  LDSM.16.MT88.4 R104, [R196+0x3100] ;  /* 0x00310000c468783b */ /* 0x000e6c0000004200 */
[----:B------:R-:W-:Y:S01]  /*c030*/  F2FP.BF16.PACK_AB R100, R228, R183 ;  /* 0x000000b7e464723e */ /* 0x000fe200000010ff */
[----:B------:R-:W-:Y:S01]  /*c040*/  FADD.FTZ R183, R183, R180 ;  /* 0x000000b4b7b77221 */ /* 0x000fe20000010000 */
[----:B-----5:R-:W-:Y:S03]  /*c050*/  F2FP.BF16.PACK_AB R101, R230, R227 ;  /* 0x000000e3e665723e */ /* 0x020fe600000010ff */
        /* <DEDUP_REMOVED lines=14> */
[C---:B----4-:R-:W-:Y:S08]  /*c140*/  HMMA.16816.F32.BF16 R20, R100.reuse, R112, R20 ;  /* 0x000000706414723c */ /* 0x050ff00000041814 */
[C---:B------:R-:W-:Y:S01]  /*c150*/  HMMA.16816.F32.BF16 R24, R100.reuse, R114, R24 ;  /* 0x000000726418723c */ /* 0x040fe20000041818 */
[----:B------:R-:W4:Y:S07]  /*c160*/  LDSM.16.MT88.4 R112, [R198+0x5100] ;  /* 0x00510000c670783b */ /* 0x000f2e0000004200 */
[C---:B------:R-:W-:Y:S08]  /*c170*/  HMMA.16816.F32.BF16 R28, R100.reuse, R124, R28 ;  /* 0x0000007c641c723c */ /* 0x040ff0000004181c */
[C---:B------:R-:W-:Y:S01]  /*c180*/  HMMA.16816.F32.BF16 R32, R100.reuse, R126, R32 ;  /* 0x0000007e6420723c */ /* 0x040fe20000041820 */
[----:B------:R-:W-:Y:S07]  /*c190*/  LDSM.16.MT88.4 R124, [R203+0x1900] ;  /* 0x00190000cb7c783b */ /* 0x000fee0000004200 */
[C---:B---3--:R-:W-:Y:S08]  /*c1a0*/  HMMA.16816.F32.BF16 R36, R100.reuse, R116, R36 ;  /* 0x000000746424723c */ /* 0x048ff00000041824 */
[C---:B------:R-:W-:Y:S01]  /*c1b0*/  HMMA.16816.F32.BF16 R40, R100.reuse, R118, R40 ;  /* 0x000000766428723c */ /* 0x040fe20000041828 */
[----:B------:R-:W3:Y:S07]  /*c1c0*/  LDSM.16.MT88.4 R116, [R197+0x5100] ;  /* 0x00510000c574783b */ /* 0x000eee0000004200 */
        /* <DEDUP_REMOVED lines=8> */
[C---:B-1----:R-:W-:Y:S04]  /*c250*/  HMMA.16816.F32.BF16 R60, R100.reuse, R104, R60 ;  /* 0x00000068643c723c */ /* 0x042fe8000004183c */
[----:B------:R-:W-:Y:S01]  /*c260*/  F2FP.BF16.PACK_AB R139, R133, R134 ;  /* 0x00000086858b723e */ /* 0x000fe200000010ff */
[----:B------:R-:W-:Y:S02]  /*c270*/  FADD.FTZ R235, R235, R234 ;  /* 0x000000eaebeb7221 */ /* 0x000fe40000010000 */
[----:B------:R-:W-:Y:S01]  /*c280*/  FADD.FTZ R236, R236, R233 ;  /* 0x000000e9ecec7221 */ /* 0x000fe20000010000 */
[C---:B------:R-:W-:Y:S01]  /*c290*/  HMMA.16816.F32.BF16 R64, R100.reuse, R106, R64 ;  /* 0x0000006a6440723c */ /* 0x040fe20000041840 */
[----:B------:R-:W1:Y:S03]  /*c2a0*/  LDSM.16.MT88.4 R104, [R196+0x5100] ;  /* 0x00510000c468783b */ /* 0x000e660000004200 */
        /* <DEDUP_REMOVED lines=8> */
[C---:B----4-:R-:W-:Y:S08]  /*c330*/  HMMA.16816.F32.BF16 R76, R100.reuse, R112, R76 ;  /* 0x00000070644c723c */ /* 0x050ff0000004184c */
[C---:B------:R-:W-:Y:S08]  /*c340*/  HMMA.16816.F32.BF16 R80, R100.reuse, R114, R80 ;  /* 0x000000726450723c */ /* 0x040ff00000041850 */
[C---:B---3--:R-:W-:Y:S08]  /*c350*/  HMMA.16816.F32.BF16 R84, R100.reuse, R116, R84 ;  /* 0x000000746454723c */ /* 0x048ff00000041854 */
[C---:B------:R-:W-:Y:S08]  /*c360*/  HMMA.16816.F32.BF16 R88, R100.reuse, R118, R88 ;  /* 0x000000766458723c */ /* 0x040ff00000041858 */
[C---:B-1----:R-:W-:Y:S08]  /*c370*/  HMMA.16816.F32.BF16 R92, R100.reuse, R104, R92 ;  /* 0x00000068645c723c */ /* 0x042ff0000004185c */
        /* <DEDUP_REMOVED lines=29> */
.L_x_422:
[----:B------:R-:W-:-:S06]  /*c550*/  UISETP.GE.AND UP2, UPT, UR20, UR9, UPT ;  /* 0x000000091400728c */ /* 0x000fcc000bf46270 */
[----:B------:R-:W-:-:S13]  /*c560*/  PLOP3.LUT P0, PT, PT, PT, UP2, 0x40, 0x0 ;  /* 0x000000000000781c */ /* 0x000fda0003f0e828 */
[----:B------:R-:W-:Y:S05]  /*c570*/  @P0 BRA `(.L_x_426) ;  /* 0x00003ae000000947 */ /* 0x000fea0003800000 */
[----:B------:R-:W-:Y:S01]  /*c580*/  SHF.R.S32.HI R5, RZ, 0x1f, R218 ;  /* 0x0000001fff057819 */ /* 0x000fe200000114da */
[----:B------:R-:W-:Y:S01]  /*c590*/  IMAD.MOV.U32 R2, RZ, RZ, R132 ;  /* 0x000000ffff027224 */ /* 0x000fe200078e0084 */
[C---:B------:R-:W-:Y:S01]  /*c5a0*/  SHF.L.U64.HI R220, R217.reuse, 0x1, R220 ;  /* 0x00000001d9dc7819 */ /* 0x040fe200000102dc */
[----:B------:R-:W-:Y:S01]  /*c5b0*/  IMAD.MOV.U32 R3, RZ, RZ, R0 ;  /* 0x000000ffff037224 */ /* 0x000fe200078e0000 */
[----:B------:R-:W-:Y:S01]  /*c5c0*/  SHF.L.U64.HI R180, R218, 0x1, R5 ;  /* 0x00000001dab47819 */ /* 0x000fe20000010205 */
[----:B------:R-:W-:Y:S01]  /*c5d0*/  IMAD.SHL.U32 R217, R217, 0x2, RZ ;  /* 0x00000002d9d97824 */ /* 0x000fe200078e00ff */
[----:B------:R-:W-:Y:S02]  /*c5e0*/  SHF.L.U64.HI R219, R216, 0x1, R219 ;  /* 0x00000001d8db7819 */ /* 0x000fe400000102db */
[----:B------:R-:W-:Y:S02]  /*c5f0*/  SHF.L.U32 R218, R218, 0x1, RZ ;  /* 0x00000001dada7819 */ /* 0x000fe400000006ff */
[----:B------:R-:W-:-:S02]  /*c600*/  SHF.L.U32 R216, R216, 0x1, RZ ;  /* 0x00000001d8d87819 */ /* 0x000fc400000006ff */
.L_x_436:
[----:B------:R-:W-:Y:S01]  /*c610*/  SHF.R.S32.HI R5, RZ, 0x1f, R209 ;  /* 0x0000001fff057819 */ /* 0x000fe200000114d1 */
[----:B------:R-:W-:Y:S01]  /*c620*/  IMAD.WIDE.U32 R8, R209, c[0x0][0x208], RZ ;  /* 0x00008200d1087a25 */ /* 0x000fe200078e00ff */
[----:B------:R-:W-:Y:S01]  /*c630*/  SHF.R.S32.HI R6, RZ, 0x1f, R208 ;  /* 0x0000001fff067819 */ /* 0x000fe200000114d0 */
[----:B------:R-:W-:Y:S04]  /*c640*/  DEPBAR.LE SB0, 0x0 ;  /* 0x000080000000791a */ /* 0x000fe80000000000 */
[----:B------:R-:W-:Y:S01]  /*c650*/  IMAD R5, R5, c[0x0][0x208], RZ ;  /* 0x0000820005057a24 */ /* 0x000fe200078e02ff */
[----:B------:R-:W-:Y:S01]  /*c660*/  BAR.SYNC.DEFER_BLOCKING 0x0 ;  /* 0x0000000000007b1d */ /* 0x000fe20000010000 */
[----:B------:R-:W-:Y:S01]  /*c670*/  IMAD R6, R6, c[0x0][0x218], RZ ;  /* 0x0000860006067a24 */ /* 0x000fe200078e02ff */
[----:B------:R-:W-:Y:S01]  /*c680*/  UISETP.GT.AND UP2, UPT, UR20, UR9, UPT ;  /* 0x000000091400728c */ /* 0x000fe2000bf44270 */
[----:B------:R-:W-:Y:S02]  /*c690*/  IMAD R5, R209, c[0x0][0x20c], R5 ;  /* 0x00008300d1057a24 */ /* 0x000fe400078e0205 */
[C---:B------:R-:W-:Y:S03]  /*c6a0*/  IMAD R6, R208.reuse, c[0x0][0x21c], R6 ;  /* 0x00008700d0067a24 */ /* 0x040fe600078e0206 */
[----:B------:R-:W-:Y:S05]  /*c6b0*/  IADD3 R9, R9, R5, RZ ;  /* 0x0000000509097210 */ /* 0x000fea0007ffe0ff */
[----:B------:R-:W-:Y:S05]  /*c6c0*/  IMAD.WIDE.U32 R8, R208, c[0x0][0x218], R8 ;  /* 0x00008600d0087a25 */ /* 0x000fea00078e0008 */
[----:B------:R-:W-:Y:S04]  /*c6d0*/  IADD3 R5, P0, R8, UR22, RZ ;  /* 0x0000001608057c10 */ /* 0x000fe8000ff1e0ff */
[----:B------:R-:W-:Y:S02]  /*c6e0*/  IADD3.X R6, R9, UR6, R6, P0, !PT ;  /* 0x0000000609067c10 */ /* 0x000fe400087fe406 */
[C---:B------:R-:W-:Y:S01]  /*c6f0*/  LEA R4, P0, R5.reuse, c[0x0][0x1f8], 0x1 ;  /* 0x00007e0005047a11 */ /* 0x040fe200078008ff */
[----:B------:R-:W-:Y:S03]  /*c700*/  LDSM.16.M88.4 R32, [R206+0xc100] ;  /* 0x00c10000ce20783b */ /* 0x000fe60000000200 */
[----:B------:R-:W-:Y:S04]  /*c710*/  LEA.HI.X R0, R5, c[0x0][0x1fc], R6, 0x1, P0 ;  /* 0x00007f0005007a11 */ /* 0x000fe800000f0c06 */
[----:B------:R-:W1:Y:S07]  /*c720*/  SHFL.IDX PT, R21, R4, RZ, 0x181f ;  /* 0x00181fff04157589 */ /* 0x000e6e00000e0000 */
[----:B------:R-:W2:Y:S07]  /*c730*/  SHFL.IDX PT, R7, R0, RZ, 0x181f ;  /* 0x00181fff00077589 */ /* 0x000eae00000e0000 */
[----:B------:R-:W-:Y:S07]  /*c740*/  LDSM.16.M88.4 R8, [R205+0x6100] ;  /* 0x00610000cd08783b */ /* 0x000fee0000000200 */
[----:B------:R-:W3:Y:S07]  /*c750*/  SHFL.IDX PT, R165, R4, 0x1, 0x181f ;  /* 0x00381f0004a57f89 */ /* 0x000eee00000e0000 */
[----:B------:R-:W4:Y:S07]  /*c760*/  SHFL.IDX PT, R5, R0, 0x1, 0x181f ;  /* 0x00381f0000057f89 */ /* 0x000f2e00000e0000 */
[----:B------:R-:W5:Y:S07]  /*c770*/  LDSM.16.M88.4 R16, [R205+0x6900] ;  /* 0x00690000cd10783b */ /* 0x000f6e0000000200 */
[----:B------:R-:W1:Y:S07]  /*c780*/  LDSM.16.M88.4 R24, [R205+0x7100] ;  /* 0x00710000cd18783b */ /* 0x000e6e0000000200 */
[----:B------:R-:W2:Y:S07]  /*c790*/  LDSM.16.M88.4 R132, [R205+0x7900] ;  /* 0x00790000cd84783b */ /* 0x000eae0000000200 */
[----:B------:R-:W-:Y:S07]  /*c7a0*/  LDSM.16.M88.4 R136, [R202+0xc100] ;  /* 0x00c10000ca88783b */ /* 0x000fee0000000200 */
[----:B------:R-:W5:Y:S07]  /*c7b0*/  LDSM.16.M88.4 R140, [R204] ;  /* 0x00000000cc8c783b */ /* 0x000f6e0000000200 */
[----:B------:R-:W5:Y:S07]  /*c7c0*/  LDSM.16.M88.4 R144, [R195] ;  /* 0x00000000c390783b */ /* 0x000f6e0000000200 */
[----:B------:R-:W5:Y:S07]  /*c7d0*/  LDSM.16.M88.4 R148, [R194] ;  /* 0x00000000c294783b */ /* 0x000f6e0000000200 */
[----:B------:R-:W5:Y:S01]  /*c7e0*/  LDSM.16.M88.4 R152, [R193] ;  /* 0x00000000c198783b */ /* 0x000f620000000200 */
[C---:B-1----:R-:W-:Y:S02]  /*c7f0*/  IADD3 R14, P6, R21.reuse, R218, RZ ;  /* 0x000000da150e7210 */ /* 0x042fe40007fde0ff */
[----:B------:R-:W-:Y:S02]  /*c800*/  IADD3 R12, P0, R21, R217, RZ ;  /* 0x000000d9150c7210 */ /* 0x000fe40007f1e0ff */
[C---:B--2---:R-:W-:Y:S02]  /*c810*/  IADD3.X R15, R7.reuse, R180, RZ, P6, !PT ;  /* 0x000000b4070f7210 */ /* 0x044fe400037fe4ff */
[----:B------:R-:W-:Y:S02]  /*c820*/  IADD3.X R13, R7, R220, RZ, P0, !PT ;  /* 0x000000dc070d7210 */ /* 0x000fe400007fe4ff */
[----:B------:R-:W-:Y:S01]  /*c830*/  IADD3 R20, P6, R21, R216, RZ ;  /* 0x000000d815147210 */ /* 0x000fe20007fde0ff */
[----:B------:R-:W-:Y:S01]  /*c840*/  @!PT LDS RZ, [RZ] ;  /* 0x00000000fffff984 */ /* 0x000fe20000000800 */
[----:B------:R-:W-:Y:S01]  /*c850*/  @!PT LDS RZ, [RZ] ;  /* 0x00000000fffff984 */ /* 0x000fe20000000800 */
[----:B------:R-:W-:Y:S01]  /*c860*/  @!PT LDS RZ, [RZ] ;  /* 0x00000000fffff984 */ /* 0x000fe20000000800 */
[----:B------:R5:W-:Y:S01]  /*c870*/  LDGSTS.E.BYPASS.LTC128B.128 [R213], [R14.64], !P5 ;  /* 0x000000000ed57fae */ /* 0x000be2000e901d52 */
[----:B---3--:R-:W-:Y:S02]  /*c880*/  IADD3 R168, P0, R165, R218, RZ ;  /* 0x000000daa5a87210 */ /* 0x008fe40007f1e0ff */
[----:B------:R-:W-:Y:S02]  /*c890*/  IADD3.X R21, R7, R219, RZ, P6, !PT ;  /* 0x000000db07157210 */ /* 0x000fe400037fe4ff */
[----:B------:R-:W-:Y:S02]  /*c8a0*/  IADD3 R166, P6, R165, R217, RZ ;  /* 0x000000d9a5a67210 */ /* 0x000fe40007fde0ff */
[----:B------:R5:W-:Y:S01]  /*c8b0*/  LDGSTS.E.BYPASS.LTC128B.128 [R213+0x2000], [R12.64], !P4 ;  /* 0x020000000cd57fae */ /* 0x000be2000e101d52 */
[----:B----4-:R-:W-:Y:S02]  /*c8c0*/  IADD3.X R169, R5, R180, RZ, P0, !PT ;  /* 0x000000b405a97210 */ /* 0x010fe400007fe4ff */
[----:B------:R-:W-:Y:S02]  /*c8d0*/  IADD3 R164, P0, R165, R216, RZ ;  /* 0x000000d8a5a47210 */ /* 0x000fe40007f1e0ff */
[C---:B------:R-:W-:Y:S02]  /*c8e0*/  IADD3.X R167, R5.reuse, R220, RZ, P6, !PT ;  /* 0x000000dc05a77210 */ /* 0x040fe400037fe4ff */
[----:B------:R-:W-:Y:S01]  /*c8f0*/  IADD3.X R165, R5, R219, RZ, P0, !PT ;  /* 0x000000db05a57210 */ /* 0x000fe200007fe4ff */
[----:B------:R1:W-:Y:S01]  /*c900*/  LDGSTS.E.BYPASS.LTC128B.128 [R213+0x4000], [R20.64], !P3 ;  /* 0x0400000014d57fae */ /* 0x0003e2000d901d52 */
[C---:B------:R-:W-:Y:S01]  /*c910*/  HMMA.16816.F32.BF16 R4, R32.reuse, R8, RZ ;  /* 0x000000082004723c */ /* 0x040fe200000418ff */
[----:B------:R-:W-:Y:S05]  /*c920*/  PLOP3.LUT P0, PT, PT, PT, UP2, 0x40, 0x0 ;  /* 0x000000000000781c */ /* 0x000fea0003f0e828 */
[----:B------:R2:W-:Y:S02]  /*c930*/  LDGSTS.E.BYPASS.LTC128B.128 [R213+0x1000], [R168.64], !P5 ;  /* 0x01000000a8d57fae */ /* 0x0005e4000e901d52 */
[C---:B------:R-:W-:Y:S05]  /*c940*/  HMMA.16816.F32.BF16 R8, R32.reuse, R10, RZ ;  /* 0x0000000a2008723c */ /* 0x040fea00000418ff */
[----:B------:R3:W-:Y:S03]  /*c950*/  LDGSTS.E.BYPASS.LTC128B.128 [R213+0x3000], [R166.64], !P4 ;  /* 0x03000000a6d57fae */ /* 0x0007e6000e101d52 */
[C---:B-----5:R-:W-:Y:S04]  /*c960*/  HMMA.16816.F32.BF16 R12, R32.reuse, R16, RZ ;  /* 0x00000010200c723c */ /* 0x060fe800000418ff */
[----:B------:R3:W-:Y:S04]  /*c970*/  LDGSTS.E.BYPASS.LTC128B.128 [R213+0x5000], [R164.64], !P3 ;  /* 0x05000000a4d57fae */ /* 0x0007e8000d901d52 */
[C---:B------:R-:W-:Y:S03]  /*c980*/  HMMA.16816.F32.BF16 R16, R32.reuse, R18, RZ ;  /* 0x000000122010723c */ /* 0x040fe600000418ff */
[----:B------:R-:W-:Y:S05]  /*c990*/  LDSM.16.M88.4 R156, [R201+0xc100] ;  /* 0x00c10000c99c783b */ /* 0x000fea0000000200 */
[C---:B-1----:R-:W-:Y:S02]  /*c9a0*/  HMMA.16816.F32.BF16 R20, R32.reuse, R24, RZ ;  /* 0x000000182014723c */ /* 0x042fe400000418ff */
[----:B------:R-:W0:Y:S06]  /*c9b0*/  LDGDEPBAR ;  /* 0x00000000000079af */ /* 0x000e2c0000000000 */
[C---:B------:R-:W-:Y:S01]  /*c9c0*/  HMMA.16816.F32.BF16 R24, R32.reuse, R26, RZ ;  /* 0x0000001a2018723c */ /* 0x040fe200000418ff */
[----:B------:R-:W1:Y:S07]  /*c9d0*/  LDSM.16.M88.4 R160, [R200+0x6100] ;  /* 0x00610000c8a0783b */ /* 0x000e6e0000000200 */
[C---:B------:R-:W-:Y:S01]  /*c9e0*/  HMMA.16816.F32.BF16 R28, R32.reuse, R132, RZ ;  /* 0x00000084201c723c */ /* 0x040fe200000418ff */
[----:B---3--:R-:W-:Y:S07]  /*c9f0*/  LDSM.16.M88.4 R164, [R200+0x7100] ;  /* 0x00710000c8a4783b */ /* 0x008fee0000000200 */
[----:B------:R-:W-:Y:S01]  /*ca00*/  HMMA.16816.F32.BF16 R32, R32, R134, RZ ;  /* 0x000000862020723c */ /* 0x000fe200000418ff */
[----:B------:R-:W3:Y:S07]  /*ca10*/  LDSM.16.M88.4 R132, [R200+0x6900] ;  /* 0x00690000c884783b */ /* 0x000eee0000000200 */
[C---:B------:R-:W-:Y:S01]  /*ca20*/  HMMA.16816.F32.BF16 R4, R136.reuse, R140, R4 ;  /* 0x0000008c8804723c */ /* 0x040fe20000041804 */
[----:B--2---:R-:W2:Y:S07]  /*ca30*/  LDSM.16.M88.4 R168, [R200+0x7900] ;  /* 0x00790000c8a8783b */ /* 0x004eae0000000200 */
[C---:B------:R-:W-:Y:S01]  /*ca40*/  HMMA.16816.F32.BF16 R8, R136.reuse, R142, R8 ;  /* 0x0000008e8808723c */ /* 0x040fe20000041808 */
[----:B------:R-:W-:Y:S07]  /*ca50*/  LDSM.16.M88.4 R172, [R199+0xc100] ;  /* 0x00c10000c7ac783b */ /* 0x000fee0000000200 */
[C---:B------:R-:W-:Y:S01]  /*ca60*/  HMMA.16816.F32.BF16 R12, R136.reuse, R144, R12 ;  /* 0x00000090880c723c */ /* 0x040fe2000004180c */
[----:B------:R-:W4:Y:S07]  /*ca70*/  LDSM.16.M88.4 R176, [R192] ;  /* 0x00000000c0b0783b */ /* 0x000f2e0000000200 */
[C---:B------:R-:W-:Y:S01]  /*ca80*/  HMMA.16816.F32.BF16 R16, R136.reuse, R146, R16 ;  /* 0x000000928810723c */ /* 0x040fe20000041810 */
[----:B------:R-:W-:Y:S07]  /*ca90*/  LDSM.16.M88.4 R140, [R192+0x1000] ;  /* 0x00100000c08c783b */ /* 0x000fee0000000200 */
[C---:B------:R-:W-:Y:S01]  /*caa0*/  HMMA.16816.F32.BF16 R20, R136.reuse, R148, R20 ;  /* 0x000000948814723c */ /* 0x040fe20000041814 */
[----:B------:R-:W-:Y:S07]  /*cab0*/  LDSM.16.M88.4 R144, [R192+0x1800] ;  /* 0x00180000c090783b */ /* 0x000fee0000000200 */
[C---:B------:R-:W-:Y:S01]  /*cac0*/  HMMA.16816.F32.BF16 R24, R136.reuse, R150, R24 ;  /* 0x000000968818723c */ /* 0x040fe20000041818 */
[----:B------:R-:W-:Y:S07]  /*cad0*/  LDSM.16.M88.4 R148, [R206+0x10100] ;  /* 0x01010000ce94783b */ /* 0x000fee0000000200 */
[C---:B------:R-:W-:Y:S08]  /*cae0*/  HMMA.16816.F32.BF16 R28, R136.reuse, R152, R28 ;  /* 0x00000098881c723c */ /* 0x040ff0000004181c */
[----:B------:R-:W-:Y:S01]  /*caf0*/  HMMA.16816.F32.BF16 R32, R136, R154, R32 ;  /* 0x0000009a8820723c */ /* 0x000fe20000041820 */
[----:B------:R-:W5:Y:S07]  /*cb00*/  LDSM.16.M88.4 R136, [R192+0x800] ;  /* 0x00080000c088783b */ /* 0x000f6e0000000200 */
[C---:B-1----:R-:W-:Y:S01]  /*cb10*/  HMMA.16816.F32.BF16 R4, R156.reuse, R160, R4 ;  /* 0x000000a09c04723c */ /* 0x042fe20000041804 */
        /* <DEDUP_REMOVED lines=8> */
[----:B------:R-:W-:Y:S07]  /*cba0*/  LDSM.16.M88.4 R164, [R202+0x10100] ;  /* 0x01010000caa4783b */ /* 0x000fee0000000200 */
[C---:B--2---:R-:W-:Y:S08]  /*cbb0*/  HMMA.16816.F32.BF16 R28, R156.reuse, R168, R28 ;  /* 0x000000a89c1c723c */ /* 0x044ff0000004181c */
[----:B------:R-:W-:Y:S01]  /*cbc0*/  HMMA.16816.F32.BF16 R32, R156, R170, R32 ;  /* 0x000000aa9c20723c */ /* 0x000fe20000041820 */
[----:B------:R-:W2:Y:S07]  /*cbd0*/  LDSM.16.M88.4 R156, [R205+0x9100] ;  /* 0x00910000cd9c783b */ /* 0x000eae0000000200 */
[C---:B----4-:R-:W-:Y:S01]  /*cbe0*/  HMMA.16816.F32.BF16 R4, R172.reuse, R176, R4 ;  /* 0x000000b0ac04723c */ /* 0x050fe20000041804 */
[----:B------:R-:W4:Y:S07]  /*cbf0*/  LDSM.16.M88.4 R168, [R191] ;  /* 0x00000000bfa8783b */ /* 0x000f2e0000000200 */
[C---:B------:R-:W-:Y:S01]  /*cc00*/  HMMA.16816.F32.BF16 R8, R172.reuse, R178, R8 ;  /* 0x000000b2ac08723c */ /* 0x040fe20000041808 */
[----:B------:R-:W-:Y:S07]  /*cc10*/  LDSM.16.M88.4 R176, [R200+0x8100] ;  /* 0x00810000c8b0783b */ /* 0x000fee0000000200 */
[C---:B-----5:R-:W-:Y:S08]  /*cc20*/  HMMA.16816.F32.BF16 R12, R172.reuse, R136, R12 ;  /* 0x00000088ac0c723c */ /* 0x060ff0000004180c */
[C---:B------:R-:W-:Y:S01]  /*cc30*/  HMMA.16816.F32.BF16 R16, R172.reuse, R138, R16 ;  /* 0x0000008aac10723c */ /* 0x040fe20000041810 */
[----:B------:R-:W5:Y:S07]  /*cc40*/  LDSM.16.M88.4 R136, [R190] ;  /* 0x00000000be88783b */ /* 0x000f6e0000000200 */
[C---:B------:R-:W-:Y:S08]  /*cc50*/  HMMA.16816.F32.BF16 R20, R172.reuse, R140, R20 ;  /* 0x0000008cac14723c */ /* 0x040ff00000041814 */
[C---:B------:R-:W-:Y:S01]  /*cc60*/  HMMA.16816.F32.BF16 R24, R172.reuse, R142, R24 ;  /* 0x0000008eac18723c */ /* 0x040fe20000041818 */
[----:B------:R-:W2:Y:S07]  /*cc70*/  LDSM.16.M88.4 R140, [R189] ;  /* 0x00000000bd8c783b */ /* 0x000eae0000000200 */
[C---:B------:R-:W-:Y:S08]  /*cc80*/  HMMA.16816.F32.BF16 R28, R172.reuse, R144, R28 ;  /* 0x00000090ac1c723c */ /* 0x040ff0000004181c */
[----:B------:R-:W-:Y:S01]  /*cc90*/  HMMA.16816.F32.BF16 R32, R172, R146, R32 ;  /* 0x00000092ac20723c */ /* 0x000fe20000041820 */
[----:B------:R-:W4:Y:S07]  /*cca0*/  LDSM.16.M88.4 R144, [R188] ;  /* 0x00000000bc90783b */ /* 0x000f2e0000000200 */
[C---:B-1----:R-:W-:Y:S01]  /*ccb0*/  HMMA.16816.F32.BF16 R4, R148.reuse, R152, R4 ;  /* 0x000000989404723c */ /* 0x042fe20000041804 */
[----:B------:R-:W1:Y:S07]  /*ccc0*/  LDSM.16.M88.4 R172, [R201+0x10100] ;  /* 0x01010000c9ac783b */ /* 0x000e6e0000000200 */
[C---:B------:R-:W-:Y:S01]  /*ccd0*/  HMMA.16816.F32.BF16 R8, R148.reuse, R154, R8 ;  /* 0x0000009a9408723c */ /* 0x040fe20000041808 */
[----:B------:R-:W-:Y:S07]  /*cce0*/  LDSM.16.M88.4 R152, [R200+0x9900] ;  /* 0x00990000c898783b */ /* 0x000fee0000000200 */
[C---:B---3--:R-:W-:Y:S08]  /*ccf0*/  HMMA.16816.F32.BF16 R12, R148.reuse, R132, R12 ;  /* 0x00000084940c723c */ /* 0x048ff0000004180c */
[C---:B------:R-:W-:Y:S01]  /*cd00*/  HMMA.16816.F32.BF16 R16, R148.reuse, R134, R16 ;  /* 0x000000869410723c */ /* 0x040fe20000041810 */
[----:B------:R-:W3:Y:S07]  /*cd10*/  LDSM.16.M88.4 R132, [R200+0x8900] ;  /* 0x00890000c884783b */ /* 0x000eee0000000200 */
[C---:B--2---:R-:W-:Y:S08]  /*cd20*/  HMMA.16816.F32.BF16 R20, R148.reuse, R156, R20 ;  /* 0x0000009c9414723c */ /* 0x044ff00000041814 */
[C---:B------:R-:W-:Y:S01]  /*cd30*/  HMMA.16816.F32.BF16 R24, R148.reuse, R158, R24 ;  /* 0x0000009e9418723c */ /* 0x040fe20000041818 */
[----:B------:R-:W-:Y:S07]  /*cd40*/  LDSM.16.M88.4 R156, [R199+0x10100] ;  /* 0x01010000c79c783b */ /* 0x000fee0000000200 */
[C---:B------:R-:W-:Y:S08]  /*cd50*/  HMMA.16816.F32.BF16 R28, R148.reuse, R160, R28 ;  /* 0x000000a0941c723c */ /* 0x040ff0000004181c */
[----:B------:R-:W-:Y:S01]  /*cd60*/  HMMA.16816.F32.BF16 R32, R148, R162, R32 ;  /* 0x000000a29420723c */ /* 0x000fe20000041820 */
[----:B------:R-:W2:Y:S07]  /*cd70*/  LDSM.16.M88.4 R148, [R200+0x9100] ;  /* 0x00910000c894783b */ /* 0x000eae0000000200 */
[C---:B----4-:R-:W-:Y:S01]  /*cd80*/  HMMA.16816.F32.BF16 R4, R164.reuse, R168, R4 ;  /* 0x000000a8a404723c */ /* 0x050fe20000041804 */
[----:B------:R-:W4:Y:S07]  /*cd90*/  LDSM.16.M88.4 R160, [R192+0x2000] ;  /* 0x00200000c0a0783b */ /* 0x000f2e0000000200 */
[C---:B------:R-:W-:Y:S01]  /*cda0*/  HMMA.16816.F32.BF16 R8, R164.reuse, R170, R8 ;  /* 0x000000aaa408723c */ /* 0x040fe20000041808 */
[----:B------:R-:W-:Y:S07]  /*cdb0*/  LDSM.16.M88.4 R168, [R205+0xa100] ;  /* 0x00a10000cda8783b */ /* 0x000fee0000000200 */
[C---:B-----5:R-:W-:Y:S08]  /*cdc0*/  HMMA.16816.F32.BF16 R12, R164.reuse, R136, R12 ;  /* 0x00000088a40c723c */ /* 0x060ff0000004180c */
[C---:B------:R-:W-:Y:S01]  /*cdd0*/  HMMA.16816.F32.BF16 R16, R164.reuse, R138, R16 ;  /* 0x0000008aa410723c */ /* 0x040fe20000041810 */
[----:B------:R-:W5:Y:S07]  /*cde0*/  LDSM.16.M88.4 R136, [R192+0x2800] ;  /* 0x00280000c088783b */ /* 0x000f6e0000000200 */
[C---:B------:R-:W-:Y:S08]  /*cdf0*/  HMMA.16816.F32.BF16 R20, R164.reuse, R140, R20 ;  /* 0x0000008ca414723c */ /* 0x040ff00000041814 */
[C---:B------:R-:W-:Y:S01]  /*ce00*/  HMMA.16816.F32.BF16 R24, R164.reuse, R142, R24 ;  /* 0x0000008ea418723c */ /* 0x040fe20000041818 */
[----:B------:R-:W2:Y:S07]  /*ce10*/  LDSM.16.M88.4 R140, [R192+0x3000] ;  /* 0x00300000c08c783b */ /* 0x000eae0000000200 */
[C---:B------:R-:W-:Y:S08]  /*ce20*/  HMMA.16816.F32.BF16 R28, R164.reuse, R144, R28 ;  /* 0x00000090a41c723c */ /* 0x040ff0000004181c */
[----:B------:R-:W-:Y:S01]  /*ce30*/  HMMA.16816.F32.BF16 R32, R164, R146, R32 ;  /* 0x00000092a420723c */ /* 0x000fe20000041820 */
[----:B------:R-:W4:Y:S07]  /*ce40*/  LDSM.16.M88.4 R144, [R192+0x3800] ;  /* 0x00380000c090783b */ /* 0x000f2e0000000200 */
[C---:B-1----:R-:W-:Y:S01]  /*ce50*/  HMMA.16816.F32.BF16 R4, R172.reuse, R176, R4 ;  /* 0x000000b0ac04723c */ /* 0x042fe20000041804 */
[----:B------:R-:W1:Y:S07]  /*ce60*/  LDSM.16.M88.4 R164, [R206+0x14100] ;  /* 0x01410000cea4783b */ /* 0x000e6e0000000200 */
[C---:B------:R-:W-:Y:S01]  /*ce70*/  HMMA.16816.F32.BF16 R8, R172.reuse, R178, R8 ;  /* 0x000000b2ac08723c */ /* 0x040fe20000041808 */
[----:B------:R-:W-:Y:S07]  /*ce80*/  LDSM.16.M88.4 R176, [R187] ;  /* 0x00000000bbb0783b */ /* 0x000fee0000000200 */
[C---:B---3--:R-:W-:Y:S08]  /*ce90*/  HMMA.16816.F32.BF16 R12, R172.reuse, R132, R12 ;  /* 0x00000084ac0c723c */ /* 0x048ff0000004180c */
[C---:B------:R-:W-:Y:S01]  /*cea0*/  HMMA.16816.F32.BF16 R16, R172.reuse, R134, R16 ;  /* 0x00000086ac10723c */ /* 0x040fe20000041810 */
[----:B------:R-:W3:Y:S07]  /*ceb0*/  LDSM.16.M88.4 R132, [R205+0xa900] ;  /* 0x00a90000cd84783b */ /* 0x000eee0000000200 */
[C---:B--2---:R-:W-:Y:S08]  /*cec0*/  HMMA.16816.F32.BF16 R20, R172.reuse, R148, R20 ;  /* 0x00000094ac14723c */ /* 0x044ff00000041814 */
[C---:B------:R-:W-:Y:S01]  /*ced0*/  HMMA.16816.F32.BF16 R24, R172.reuse, R150, R24 ;  /* 0x00000096ac18723c */ /* 0x040fe20000041818 */
[----:B------:R-:W2:Y:S07]  /*cee0*/  LDSM.16.M88.4 R148, [R205+0xb100] ;  /* 0x00b10000cd94783b */ /* 0x000eae0000000200 */
[C---:B------:R-:W-:Y:S08]  /*cef0*/  HMMA.16816.F32.BF16 R28, R172.reuse, R152, R28 ;  /* 0x00000098ac1c723c */ /* 0x040ff0000004181c */
[----:B------:R-:W-:Y:S01]  /*cf00*/  HMMA.16816.F32.BF16 R32, R172, R154, R32 ;  /* 0x0000009aac20723c */ /* 0x000fe20000041820 */
[----:B------:R-:W1:Y:S07]  /*cf10*/  LDSM.16.M88.4 R152, [R205+0xb900] ;  /* 0x00b90000cd98783b */ /* 0x000e6e0000000200 */
[C---:B----4-:R-:W-:Y:S01]  /*cf20*/  HMMA.16816.F32.BF16 R4, R156.reuse, R160, R4 ;  /* 0x000000a09c04723c */ /* 0x050fe20000041804 */
[----:B------:R-:W4:Y:S07]  /*cf30*/  LDSM.16.M88.4 R172, [R202+0x14100] ;  /* 0x01410000caac783b */ /* 0x000f2e0000000200 */
        /* <DEDUP_REMOVED lines=24> */
[----:B------:R-:W1:Y:S01]  /*d0c0*/  LDSM.16.M88.4 R164, [R199+0x14100] ;  /* 0x01410000c7a4783b */ /* 0x000e620000000200 */
[C---:B----4-:R-:W-:Y:S08]  /*d0d0*/  HMMA.16816.F32.BF16 R4, R172.reuse, R176, R4 ;  /* 0x000000b0ac04723c */ /* 0x050ff00000041804 */
[C---:B------:R-:W-:Y:S08]  /*d0e0*/  HMMA.16816.F32.BF16 R8, R172.reuse, R178, R8 ;  /* 0x000000b2ac08723c */ /* 0x040ff00000041808 */
[C---:B-----5:R-:W-:Y:S08]  /*d0f0*/  HMMA.16816.F32.BF16 R12, R172.reuse, R136, R12 ;  /* 0x00000088ac0c723c */ /* 0x060ff0000004180c */
[C---:B------:R-:W-:Y:S08]  /*d100*/  HMMA.16816.F32.BF16 R16, R172.reuse, R138, R16 ;  /* 0x0000008aac10723c */ /* 0x040ff00000041810 */
[C---:B------:R-:W-:Y:S08]  /*d110*/  HMMA.16816.F32.BF16 R20, R172.reuse, R140, R20 ;  /* 0x0000008cac14723c */ /* 0x040ff00000041814 */
[C---:B------:R-:W-:Y:S08]  /*d120*/  HMMA.16816.F32.BF16 R24, R172.reuse, R142, R24 ;  /* 0x0000008eac18723c */ /* 0x040ff00000041818 */
[C---:B------:R-:W-:Y:S08]  /*d130*/  HMMA.16816.F32.BF16 R28, R172.reuse, R144, R28 ;  /* 0x00000090ac1c723c */ /* 0x040ff0000004181c */
[----:B------:R-:W-:Y:S08]  /*d140*/  HMMA.16816.F32.BF16 R32, R172, R146, R32 ;  /* 0x00000092ac20723c */ /* 0x000ff00000041820 */
[C---:B-1----:R-:W-:Y:S08]  /*d150*/  HMMA.16816.F32.BF16 R4, R156.reuse, R160, R4 ;  /* 0x000000a09c04723c */ /* 0x042ff00000041804 */
[C---:B------:R-:W-:Y:S08]  /*d160*/  HMMA.16816.F32.BF16 R8, R156.reuse, R162, R8 ;  /* 0x000000a29c08723c */ /* 0x040ff00000041808 */
[C---:B---3--:R-:W-:Y:S08]  /*d170*/  HMMA.16816.F32.BF16 R12, R156.reuse, R132, R12 ;  /* 0x000000849c0c723c */ /* 0x048ff0000004180c */
        /* <DEDUP_REMOVED lines=11> */
[----:B------:R-:W-:Y:S02]  /*d230*/  FMUL.FTZ R138, R5, c[0x0][0x320] ;  /* 0x0000c800058a7a20 */ /* 0x000fe40000410000 */
[----:B------:R-:W1:Y:S01]  /*d240*/  MUFU.TANH R137, R137 ;  /* 0x0000008900897308 */ /* 0x000e620000002400 */
[----:B------:R-:W-:Y:S02]  /*d250*/  FMUL.FTZ R0, R6, c[0x0][0x320] ;  /* 0x0000c80006007a20 */ /* 0x000fe40000410000 */
[----:B------:R-:W-:Y:S04]  /*d260*/  FMUL.FTZ R9, R9, c[0x0][0x320] ;  /* 0x0000c80009097a20 */ /* 0x000fe80000410000 */
[----:B------:R-:W-:Y:S02]  /*d270*/  FMUL.FTZ R10, R10, c[0x0][0x320] ;  /* 0x0000c8000a0a7a20 */ /* 0x000fe40000410000 */
[----:B------:R-:W-:Y:S01]  /*d280*/  FMUL.FTZ R11, R11, c[0x0][0x320] ;  /* 0x0000c8000b0b7a20 */ /* 0x000fe20000410000 */
[----:B------:R-:W2:Y:S01]  /*d290*/  MUFU.TANH R140, R9 ;  /* 0x00000009008c7308 */ /* 0x000ea20000002400 */
[----:B------:R-:W-:Y:S02]  /*d2a0*/  FMUL.FTZ R136, R7, c[0x0][0x320] ;  /* 0x0000c80007887a20 */ /* 0x000fe40000410000 */
[----:B------:R-:W3:Y:S01]  /*d2b0*/  LDSM.16.M88.4 R4, [R192+0x5000] ;  /* 0x00500000c004783b */ /* 0x000ee20000000200 */
[----:B------:R-:W-:Y:S02]  /*d2c0*/  FMUL.FTZ R139, R8, c[0x0][0x320] ;  /* 0x0000c800088b7a20 */ /* 0x000fe40000410000 */
[----:B------:R-:W-:Y:S02]  /*d2d0*/  FMUL.FTZ R8, R12, c[0x0][0x320] ;  /* 0x0000c8000c087a20 */ /* 0x000fe40000410000 */
[----:B------:R-:W-:Y:S02]  /*d2e0*/  FMUL.FTZ R13, R13, c[0x0][0x320] ;  /* 0x0000c8000d0d7a20 */ /* 0x000fe40000410000 */
[----:B------:R-:W4:Y:S01]  /*d2f0*/  MUFU.TANH R132, R10 ;  /* 0x0000000a00847308 */ /* 0x000f220000002400 */
[----:B------:R-:W-:Y:S02]  /*d300*/  FMUL.FTZ R142, R16, c[0x0][0x320] ;  /* 0x0000c800108e7a20 */ /* 0x000fe40000410000 */
[----:B------:R-:W-:Y:S02]  /*d310*/  FMUL.FTZ R14, R14, c[0x0][0x320] ;  /* 0x0000c8000e0e7a20 */ /* 0x000fe40000410000 */
[----:B------:R-:W-:Y:S02]  /*d320*/  FMUL.FTZ R15, R15, c[0x0][0x320] ;  /* 0x0000c8000f0f7a20 */ /* 0x000fe40000410000 */
[----:B------:R-:W-:Y:S02]  /*d330*/  FMUL.FTZ R18, R18, c[0x0][0x320] ;  /* 0x0000c80012127a20 */ /* 0x000fe40000410000 */
[----:B------:R-:W-:Y:S01]  /*d340*/  FMUL.FTZ R19, R19, c[0x0][0x320] ;  /* 0x0000c80013137a20 */ /* 0x000fe20000410000 */
[----:B------:R-:W1:Y:S10]  /*d350*/  MUFU.TANH R133, R11 ;  /* 0x0000000b00857308 */ /* 0x000e740000002400 */
[----:B------:R5:W1:Y:S10]  /*d360*/  MUFU.TANH R12, R8 ;  /* 0x00000008000c7308 */ /* 0x000a740000002400 */
[----:B------:R-:W1:Y:S01]  /*d370*/  MUFU.TANH R138, R138 ;  /* 0x0000008a008a7308 */ /* 0x000e620000002400 */
[C---:B---3--:R-:W-:Y:S09]  /*d380*/  HMMA.16816.F32.BF16 R20, R164.reuse, R4, R20 ;  /* 0x00000004a414723c */ /* 0x048ff20000041814 */
[----:B------:R-:W3:Y:S01]  /*d390*/  MUFU.TANH R0, R0 ;  /* 0x0000000000007308 */ /* 0x000ee20000002400 */
[C---:B------:R-:W-:Y:S01]  /*d3a0*/  HMMA.16816.F32.BF16 R24, R164.reuse, R6, R24 ;  /* 0x00000006a418723c */ /* 0x040fe20000041818 */
[----:B-----5:R-:W5:Y:S01]  /*d3b0*/  LDSM.16.M88.4 R8, [R192+0x5800] ;  /* 0x00580000c008783b */ /* 0x020f620000000200 */
[----:B------:R-:W-:Y:S04]  /*d3c0*/  DEPBAR.LE SB0, 0x0 ;  /* 0x000080000000791a */ /* 0x000fe80000000000 */
[----:B------:R-:W-:Y:S03]  /*d3d0*/  FMUL.FTZ R4, R17, c[0x0][0x320] ;  /* 0x0000c80011047a20 */ /* 0x000fe60000410000 */
[----:B------:R-:W1:Y:S01]  /*d3e0*/  MUFU.TANH R136, R136 ;  /* 0x0000008800887308 */ /* 0x000e620000002400 */
[----:B------:R-:W-:Y:S04]  /*d3f0*/  BAR.SYNC.DEFER_BLOCKING 0x0 ;  /* 0x0000000000007b1d */ /* 0x000fe80000010000 */
[----:B------:R-:W-:Y:S02]  /*d400*/  FMUL.FTZ R160, R20, c[0x0][0x320] ;  /* 0x0000c80014a07a20 */ /* 0x000fe40000410000 */
[----:B------:R-:W-:Y:S03]  /*d410*/  FMUL.FTZ R21, R21, c[0x0][0x320] ;  /* 0x0000c80015157a20 */ /* 0x000fe60000410000 */
[----:B------:R-:W1:Y:S01]  /*d420*/  MUFU.TANH R139, R139 ;  /* 0x0000008b008b7308 */ /* 0x000e620000002400 */
[----:B------:R-:W-:Y:S02]  /*d430*/  FMUL.FTZ R22, R22, c[0x0][0x320] ;  /* 0x0000c80016167a20 */ /* 0x000fe40000410000 */
[----:B------:R-:W-:Y:S02]  /*d440*/  FMUL.FTZ R23, R23, c[0x0][0x320] ;  /* 0x0000c80017177a20 */ /* 0x000fe40000410000 */
[----:B------:R-:W-:Y:S02]  /*d450*/  FMUL.FTZ R156, R24, c[0x0][0x320] ;  /* 0x0000c800189c7a20 */ /* 0x000fe40000410000 */
[----:B------:R-:W-:Y:S02]  /*d460*/  FMUL.FTZ R25, R25, c[0x0][0x320] ;  /* 0x0000c80019197a20 */ /* 0x000fe40000410000 */
[----:B------:R-:W-:Y:S01]  /*d470*/  FMUL.FTZ R26, R26, c[0x0][0x320] ;  /* 0x0000c8001a1a7a20 */ /* 0x000fe20000410000 */
[----:B------:R1:W1:Y:S01]  /*d480*/  MUFU.TANH R162, R13 ;  /* 0x0000000d00a27308 */ /* 0x0002620000002400 */
[----:B------:R-:W-:Y:S09]  /*d490*/  FMUL.FTZ R27, R27, c[0x0][0x320] ;  /* 0x0000c8001b1b7a20 */ /* 0x000ff20000410000 */
[----:B------:R1:W1:Y:S01]  /*d4a0*/  MUFU.TANH R163, R14 ;  /* 0x0000000e00a37308 */ /* 0x0002620000002400 */
[C---:B-----5:R-:W-:Y:S09]  /*d4b0*/  HMMA.16816.F32.BF16 R28, R164.reuse, R8, R28 ;  /* 0x00000008a41c723c */ /* 0x060ff2000004181c */
[----:B------:R1:W1:Y:S01]  /*d4c0*/  MUFU.TANH R161, R15 ;  /* 0x0000000f00a17308 */ /* 0x0002620000002400 */
[----:B------:R-:W-:Y:S09]  /*d4d0*/  HMMA.16816.F32.BF16 R32, R164, R10, R32 ;  /* 0x0000000aa420723c */ /* 0x000ff20000041820 */
[----:B------:R-:W1:Y:S05]  /*d4e0*/  MUFU.TANH R142, R142 ;  /* 0x0000008e008e7308 */ /* 0x000e6a0000002400 */
        /* <DEDUP_REMOVED lines=26> */
[----:B------:R-:W1:Y:S01]  /*d690*/  MUFU.TANH R5, R5 ;  /* 0x0000000500057308 */ /* 0x000e620000002400 */
[----:B------:R-:W-:-:S05]  /*d6a0*/  @P0 BRA `(.L_x_427) ;  /* 0x0000031000000947 */ /* 0x000fca0003800000 */
[----:B--234-:R-:W-:Y:S01]  /*d6b0*/  ULEA UR4, UR20, UR12, 0x6 ;  /* 0x0000000c14047291 */ /* 0x01cfe2000f8e303f */
        /* <DEDUP_REMOVED lines=11> */
[----:B------:R-:W-:Y:S03]  /*d770*/  @!P1 LEA.HI.X R9, R10, c[0x0][0x2a4], R7, 0x2, P0 ;  /* 0x0000a9000a099a11 */ /* 0x000fe600000f1407 */
[----:B------:R-:W-:Y:S01]  /*d780*/  IMAD.WIDE.U32 R10, R209, c[0x0][0x1e0], RZ ;  /* 0x00007800d10a7a25 */ /* 0x000fe200078e00ff */
        /* <DEDUP_REMOVED lines=13> */
[----:B------:R-:W2:Y:S04]  /*d860*/  SHFL.IDX PT, R11, R20, RZ, 0x181f ;  /* 0x00181fff140b7589 */ /* 0x000ea800000e0000 */
[----:B-1----:R-:W1:Y:S04]  /*d870*/  SHFL.IDX PT, R13, R8, RZ, 0x181f ;  /* 0x00181fff080d7589 */ /* 0x002e6800000e0000 */
[----:B------:R-:W3:Y:S04]  /*d880*/  SHFL.IDX PT, R7, R20, 0x1, 0x181f ;  /* 0x00381f0014077f89 */ /* 0x000ee800000e0000 */
[----:B------:R-:W4:Y:S01]  /*d890*/  SHFL.IDX PT, R9, R8, 0x1, 0x181f ;  /* 0x00381f0008097f89 */ /* 0x000f2200000e0000 */
[C---:B--2---:R-:W-:Y:S02]  /*d8a0*/  IADD3 R14, P6, R11.reuse, R218, RZ ;  /* 0x000000da0b0e7210 */ /* 0x044fe40007fde0ff */
[-C--:B------:R-:W-:Y:S02]  /*d8b0*/  IADD3 R10, P0, R11, R217.reuse, RZ ;  /* 0x000000d90b0a7210 */ /* 0x080fe40007f1e0ff */
[----:B-1----:R-:W-:Y:S02]  /*d8c0*/  IADD3.X R15, R13, R180, RZ, P6, !PT ;  /* 0x000000b40d0f7210 */ /* 0x002fe400037fe4ff */
[----:B------:R-:W-:Y:S01]  /*d8d0*/  IADD3 R18, P6, R11, R216, RZ ;  /* 0x000000d80b127210 */ /* 0x000fe20007fde0ff */
[----:B------:R-:W-:Y:S01]  /*d8e0*/  IMAD.X R11, R13, 0x1, R220, P0 ;  /* 0x000000010d0b7824 */ /* 0x000fe200000e06dc */
[----:B---3--:R-:W-:Y:S01]  /*d8f0*/  IADD3 R16, P0, R7, R218, RZ ;  /* 0x000000da07107210 */ /* 0x008fe20007f1e0ff */
[----:B------:R1:W-:Y:S02]  /*d900*/  LDGSTS.E.BYPASS.LTC128B.128 [R207+0x6100], [R14.64], !P5 ;  /* 0x061000000ecf7fae */ /* 0x0003e4000e901d52 */
[--C-:B------:R-:W-:Y:S01]  /*d910*/  IMAD.X R19, R13, 0x1, R219.reuse, P6 ;  /* 0x000000010d137824 */ /* 0x100fe200030e06db */
[----:B------:R-:W-:Y:S01]  /*d920*/  IADD3 R6, P6, R7, R217, RZ ;  /* 0x000000d907067210 */ /* 0x000fe20007fde0ff */
[----:B------:R1:W-:Y:S01]  /*d930*/  LDGSTS.E.BYPASS.LTC128B.128 [R207+0x8100], [R10.64], !P4 ;  /* 0x081000000acf7fae */ /* 0x0003e2000e101d52 */
[----:B----4-:R-:W-:Y:S01]  /*d940*/  IMAD.X R17, R9, 0x1, R180, P0 ;  /* 0x0000000109117824 */ /* 0x010fe200000e06b4 */
[----:B------:R-:W-:Y:S02]  /*d950*/  IADD3 R8, P0, R7, R216, RZ ;  /* 0x000000d807087210 */ /* 0x000fe40007f1e0ff */
[----:B------:R1:W-:Y:S01]  /*d960*/  LDGSTS.E.BYPASS.LTC128B.128 [R207+0xa100], [R18.64], !P3 ;  /* 0x0a10000012cf7fae */ /* 0x0003e2000d901d52 */
[C---:B------:R-:W-:Y:S02]  /*d970*/  IADD3.X R7, R9.reuse, R220, RZ, P6, !PT ;  /* 0x000000dc09077210 */ /* 0x040fe400037fe4ff */
[----:B------:R-:W-:Y:S01]  /*d980*/  IMAD.X R9, R9, 0x1, R219, P0 ;  /* 0x0000000109097824 */ /* 0x000fe200000e06db */
[----:B------:R1:W-:Y:S04]  /*d990*/  LDGSTS.E.BYPASS.LTC128B.128 [R207+0x7100], [R16.64], !P5 ;  /* 0x0710000010cf7fae */ /* 0x0003e8000e901d52 */
[----:B------:R1:W-:Y:S04]  /*d9a0*/  LDGSTS.E.BYPASS.LTC128B.128 [R207+0x9100], [R6.64], !P4 ;  /* 0x0910000006cf7fae */ /* 0x0003e8000e101d52 */
[----:B------:R1:W-:Y:S02]  /*d9b0*/  LDGSTS.E.BYPASS.LTC128B.128 [R207+0xb100], [R8.64], !P3 ;  /* 0x0b10000008cf7fae */ /* 0x0003e4000d901d52 */
.L_x_427:
[----:B--234-:R-:W-:Y:S01]  /*d9c0*/  PLOP3.LUT P6, PT, PT, PT, UP1, 0x80, 0x0 ;  /* 0x000000000000781c */ /* 0x01cfe20003fcf018 */
[----:B------:R-:W0:Y:S01]  /*d9d0*/  LDGDEPBAR ;  /* 0x00000000000079af */ /* 0x000e220000000000 */
[----:B------:R-:W-:Y:S01]  /*d9e0*/  PLOP3.LUT P0, PT, PT, PT, UP1, 0x80, 0x0 ;  /* 0x000000000000781c */ /* 0x000fe20003f0f018 */
[----:B-1----:R-:W-:Y:S01]  /*d9f0*/  IMAD.MOV.U32 R14, RZ, RZ, R211 ;  /* 0x000000ffff0e7224 */ /* 0x002fe200078e00d3 */
[----:B------:R-:W-:Y:S06]  /*da00*/  USHF.L.U32 UR4, UR20, 0x6, URZ ;  /* 0x0000000614047899 */ /* 0x000fec000800063f */
[----:B------:R-:W-:Y:S03]  /*da10*/  IMAD.U32 R7, RZ, RZ, UR4 ;  /* 0x00000004ff077e24 */ /* 0x000fe6000f8e00ff */
[----:B------:R-:W-:Y:S02]  /*da20*/  @P6 IMAD.HI.U32 R6, R211, c[0x0][0x2c8], RZ ;  /* 0x0000b200d3066a27 */ /* 0x000fe400078e00ff */
[----:B------:R-:W-:Y:S03]  /*da30*/  IADD3 R7, -R212, 0x1, -R7 ;  /* 0x00000001d4077810 */ /* 0x000fe60007ffe907 */
[----:B------:R-:W-:Y:S01]  /*da40*/  @P0 SHF.R.U32.HI R14, RZ, c[0x0][0x2cc], R6 ;  /* 0x0000b300ff0e0a19 */ /* 0x000fe20000011606 */
[----:B------:R-:W-:Y:S01]  /*da50*/  IMAD.U32 R6, RZ, RZ, UR10 ;  /* 0x0000000aff067e24 */ /* 0x000fe2000f8e00ff */
[----:B------:R-:W-:Y:S03]  /*da60*/  PLOP3.LUT P0, PT, PT, PT, UP0, 0x40, 0x0 ;  /* 0x000000000000781c */ /* 0x000fe60003f0e808 */
[----:B------:R-:W1:Y:S01]  /*da70*/  SHFL.IDX PT, R8, R14, RZ, 0x1c1f ;  /* 0x001c1fff0e087589 */ /* 0x000e6200000e0000 */
[----:B------:R-:W-:Y:S04]  /*da80*/  IADD3 R6, R7, -c[0x0][0x168], R6 ;  /* 0x80005a0007067a10 */ /* 0x000fe80007ffe006 */
        /* <DEDUP_REMOVED lines=20> */
.L_x_430:
[----:B------:R-:W-:Y:S04]  /*dbd0*/  MOV R6, c[0x0][0x32c] ;  /* 0x0000cb0000067a02 */ /* 0x000fe80000000f00 */
[----:B------:R-:W-:Y:S11]  /*dbe0*/  ISETP.NE.AND P0, PT, R6, 0x1, PT ;  /* 0x000000010600780c */ /* 0x000ff60003f05270 */
[----:B------:R-:W-:Y:S02]  /*dbf0*/  @!UPT UIADD3 URZ, URZ, URZ, URZ ;  /* 0x0000003f3f3ff290 */ /* 0x000fe4000fffe03f */
[----:B------:R-:W-:Y:S05]  /*dc00*/  @P0 IMAD.HI.U32 R6, R15, c[0x0][0x330], RZ ;  /* 0x0000cc000f060a27 */ /* 0x000fea00078e00ff */
[----:B------:R-:W-:Y:S02]  /*dc10*/  @P0 SHF.R.U32.HI R15, RZ, c[0x0][0x334], R6 ;  /* 0x0000cd00ff0f0a19 */ /* 0x000fe40000011606 */
.L_x_431:
[----:B------:R-:W-:Y:S05]  /*dc20*/  BSYNC B0 ;  /* 0x0000000000007941 */ /* 0x000fea0003800000 */
.L_x_429:
[----:B------:R-:W-:Y:S04]  /*dc30*/  IMAD.MOV.U32 R6, RZ, RZ, c[0x0][0x32c] ;  /* 0x0000cb00ff067624 */ /* 0x000fe800078e00ff */
[----:B------:R-:W-:Y:S04]  /*dc40*/  IMAD R15, R15, R6, -UR4 ;  /* 0x800000040f0f7e24 */ /* 0x000fe8000f8e0206 */
[----:B------:R-:W-:Y:S05]  /*dc50*/  IMAD.IADD R8, R15, 0x1, -R212 ;  /* 0x000000010f087824 */ /* 0x000fea00078e0ad4 */
[----:B------:R-:W-:Y:S02]  /*dc60*/  IADD3 R6, R8, c[0x0][0x32c], RZ ;  /* 0x0000cb0008067a10 */ /* 0x000fe40007ffe0ff */
[----:B------:R-:W-:Y:S02]  /*dc70*/  IMNMX R11, R11, R8, !PT ;  /* 0x000000080b0b7217 */ /* 0x000fe40007800200 */
[----:B------:R-:W-:Y:S02]  /*dc80*/  IMNMX R13, R13, R6, PT ;  /* 0x000000060d0d7217 */ /* 0x000fe40003800200 */
.L_x_428:
[----:B------:R-:W-:Y:S06]  /*dc90*/  UISETP.GT.AND UP2, UPT, UR20, -0x1, UPT ;  /* 0xffffffff1400788c */ /* 0x000fec000bf44270 */
        /* <DEDUP_REMOVED lines=9> */
[----:B------:R-:W-:Y:S02]  /*dd30*/  ISETP.GT.AND P0, PT, R11, 0x8, P0 ;  /* 0x000000080b00780c */ /* 0x000fe40000704270 */
[----:B------:R-:W-:Y:S02]  /*dd40*/  PLOP3.LUT P6, PT, PT, PT, UP2, 0x80, 0x0 ;  /* 0x000000000000781c */ /* 0x000fe40003fcf028 */
        /* <DEDUP_REMOVED lines=10> */
[----:B------:R-:W-:Y:S01]  /*ddf0*/  PLOP3.LUT P0, PT, PT, PT, UP2, 0x80, 0x0 ;  /* 0x000000000000781c */ /* 0x000fe20003f0f028 */
[----:B------:R-:W1:Y:S01]  /*de00*/  SHFL.IDX PT, R12, R14, 0x1, 0x1c1f ;  /* 0x003c1f000e0c7f89 */ /* 0x000e6200000e0000 */
        /* <DEDUP_REMOVED lines=11> */
[----:B------:R-:W-:Y:S01]  /*dec0*/  ISETP.LT.OR P6, PT, R13, 0x1a, P6 ;  /* 0x0000001a0d00780c */ /* 0x000fe200037c1670 */
[--C-:B-1----:R-:W-:Y:S01]  /*ded0*/  IMAD.IADD R7, R7, 0x1, R12.reuse ;  /* 0x0000000107077824 */ /* 0x102fe200078e020c */
[----:B------:R-:W-:Y:S02]  /*dee0*/  FSEL R160, R160, -INF , !P0 ;  /* 0xff800000a0a07808 */ /* 0x000fe40004000000 */
[----:B------:R-:W-:Y:S02]  /*def0*/  PLOP3.LUT P0, PT, PT, PT, UP2, 0x80, 0x0 ;  /* 0x000000000000781c */ /* 0x000fe40003f0f028 */
[----:B------:R-:W-:Y:S01]  /*df00*/  FSEL R140, R4, -INF , !P6 ;  /* 0xff800000048c7808 */ /* 0x000fe20007000000 */
[----:B------:R-:W-:Y:S01]  /*df10*/  IMAD.IADD R4, R9, 0x1, R12 ;  /* 0x0000000109047824 */ /* 0x000fe200078e020c */
        /* <DEDUP_REMOVED lines=44> */
.L_x_434:
[----:B------:R-:W-:Y:S04]  /*e1e0*/  MOV R9, 0x1 ;  /* 0x0000000100097802 */ /* 0x000fe80000000f00 */
[----:B------:R-:W-:Y:S11]  /*e1f0*/  ISETP.NE.AND P0, PT, R9, c[0x0][0x32c], PT ;  /* 0x0000cb0009007a0c */ /* 0x000ff60003f05270 */
[----:B------:R-:W-:Y:S02]  /*e200*/  @!UPT UIADD3 URZ, URZ, URZ, URZ ;  /* 0x0000003f3f3ff290 */ /* 0x000fe4000fffe03f */
[----:B------:R-:W-:Y:S05]  /*e210*/  @P0 IMAD.HI.U32 R9, R12, c[0x0][0x330], RZ ;  /* 0x0000cc000c090a27 */ /* 0x000fea00078e00ff */
[----:B------:R-:W-:Y:S02]  /*e220*/  @P0 SHF.R.U32.HI R12, RZ, c[0x0][0x334], R9 ;  /* 0x0000cd00ff0c0a19 */ /* 0x000fe40000011609 */
.L_x_435:
[----:B------:R-:W-:Y:S05]  /*e230*/  BSYNC B0 ;  /* 0x0000000000007941 */ /* 0x000fea0003800000 */
.L_x_433:
[----:B------:R-:W-:Y:S04]  /*e240*/  IMAD.MOV.U32 R9, RZ, RZ, c[0x0][0x32c] ;  /* 0x0000cb00ff097624 */ /* 0x000fe800078e00ff */
[----:B------:R-:W-:Y:S04]  /*e250*/  IMAD R9, R12, R9, -UR4 ;  /* 0x800000040c097e24 */ /* 0x000fe8000f8e0209 */
[----:B------:R-:W-:Y:S05]  /*e260*/  IMAD.IADD R12, R9, 0x1, -R212 ;  /* 0x00000001090c7824 */ /* 0x000fea00078e0ad4 */
[----:B------:R-:W-:Y:S02]  /*e270*/  IADD3 R9, R12, c[0x0][0x32c], RZ ;  /* 0x0000cb000c097a10 */ /* 0x000fe40007ffe0ff */
[----:B------:R-:W-:Y:S02]  /*e280*/  IMNMX R7, R7, R12, !PT ;  /* 0x0000000c07077217 */ /* 0x000fe40007800200 */
[----:B------:R-:W-:Y:S02]  /*e290*/  IMNMX R4, R4, R9, PT ;  /* 0x0000000904047217 */ /* 0x000fe40003800200 */
.L_x_432:
[----:B------:R-:W-:Y:S01]  /*e2a0*/  PLOP3.LUT P6, PT, PT, PT, UP2, 0x80, 0x0 ;  /* 0x000000000000781c */ /* 0x000fe20003fcf028 */
[----:B------:R-:W-:Y:S01]  /*e2b0*/  LDSM.16.MT88.4 R20, [R198+0x100] ;  /* 0x00010000c614783b */ /* 0x000fe20000004200 */
[----:B------:R-:W-:Y:S02]  /*e2c0*/  PLOP3.LUT P0, PT, PT, PT, UP2, 0x80, 0x0 ;  /* 0x000000000000781c */ /* 0x000fe40003f0f028 */
[C---:B------:R-:W-:Y:S02]  /*e2d0*/  ISETP.GT.AND P6, PT, R7.reuse, RZ, P6 ;  /* 0x000000ff0700720c */ /* 0x040fe400037c4270 */
[----:B------:R-:W-:Y:S02]  /*e2e0*/  FMNMX.FTZ R17, R10, R3, !PT ;  /* 0x000000030a117209 */ /* 0x000fe40007810000 */
[----:B------:R-:W-:Y:S01]  /*e2f0*/  ISETP.LT.OR P6, PT, R4, 0x1, P6 ;  /* 0x000000010400780c */ /* 0x000fe200037c1670 */
[----:B------:R-:W-:Y:S01]  /*e300*/  LDSM.16.MT88.4 R28, [R197+0x100] ;  /* 0x00010000c51c783b */ /* 0x000fe20000004200 */
[C---:B------:R-:W-:Y:S02]  /*e310*/  ISETP.GT.AND P0, PT, R7.reuse, 0x1, P0 ;  /* 0x000000010700780c */ /* 0x040fe40000704270 */
[----:B------:R-:W-:Y:S02]  /*e320*/  FMNMX.FTZ R17, R138, R17, !PT ;  /* 0x000000118a117209 */ /* 0x000fe40007810000 */
[----:B------:R-:W-:Y:S02]  /*e330*/  FSEL R15, R0, -INF , !P6 ;  /* 0xff800000000f7808 */ /* 0x000fe40007000000 */
[----:B------:R-:W-:Y:S02]  /*e340*/  ISETP.LT.OR P0, PT, R4, 0x2, P0 ;  /* 0x000000020400780c */ /* 0x000fe40000701670 */
[----:B------:R-:W-:Y:S02]  /*e350*/  PLOP3.LUT P6, PT, PT, PT, UP2, 0x80, 0x0 ;  /* 0x000000000000781c */ /* 0x000fe40003fcf028 */
[----:B------:R-:W-:Y:S02]  /*e360*/  FMNMX.FTZ R17, R8, R17, !PT ;  /* 0x0000001108117209 */ /* 0x000fe40007810000 */
[----:B------:R-:W-:Y:S02]  /*e370*/  FSEL R13, R136, -INF , !P0 ;  /* 0xff800000880d7808 */ /* 0x000fe40004000000 */
[C---:B------:R-:W-:Y:S02]  /*e380*/  ISETP.GT.AND P6, PT, R7.reuse, 0x8, P6 ;  /* 0x000000080700780c */ /* 0x040fe400037c4270 */
[----:B------:R-:W-:Y:S02]  /*e390*/  PLOP3.LUT P0, PT, PT, PT, UP2, 0x80, 0x0 ;  /* 0x000000000000781c */ /* 0x000fe40003f0f028 */
[----:B------:R-:W-:Y:S02]  /*e3a0*/  FMNMX.FTZ R17, R6, R17, !PT ;  /* 0x0000001106117209 */ /* 0x000fe40007810000 */
[----:B------:R-:W-:Y:S02]  /*e3b0*/  ISETP.GT.AND P0, PT, R7, 0x9, P0 ;  /* 0x000000090700780c */ /* 0x000fe40000704270 */
[----:B------:R-:W-:Y:S02]  /*e3c0*/  ISETP.LT.OR P6, PT, R4, 0x9, P6 ;  /* 0x000000090400780c */ /* 0x000fe400037c1670 */
        /* <DEDUP_REMOVED lines=9> */
[----:B------:R-:W-:Y:S02]  /*e460*/  ISETP.LT.OR P6, PT, R4, 0x11, P6 ;  /* 0x000000110400780c */ /* 0x000fe400037c1670 */
        /* <DEDUP_REMOVED lines=39> */
[C---:B------:R-:W-:Y:S01]  /*e6e0*/  ISETP.LT.OR P6, PT, R4.reuse, 0x29, P6 ;  /* 0x000000290400780c */ /* 0x040fe200037c1670 */
[----:B------:R-:W1:Y:S01]  /*e6f0*/  SHFL.BFLY PT, R17, R0, 0x2, 0x1f ;  /* 0x0c401f0000117f89 */ /* 0x000e6200000e0000 */
[----:B------:R-:W-:Y:S02]  /*e700*/  ISETP.GT.AND P0, PT, R7, 0x29, P0 ;  /* 0x000000290700780c */ /* 0x000fe40000704270 */
[----:B------:R-:W-:Y:S02]  /*e710*/  FSEL R155, R155, -INF , !P6 ;  /* 0xff8000009b9b7808 */ /* 0x000fe40007000000 */
[----:B------:R-:W-:Y:S02]  /*e720*/  FMNMX.FTZ R12, R141, R12, !PT ;  /* 0x0000000c8d0c7209 */ /* 0x000fe40007810000 */
[C---:B------:R-:W-:Y:S02]  /*e730*/  ISETP.LT.OR P0, PT, R4.reuse, 0x2a, P0 ;  /* 0x0000002a0400780c */ /* 0x040fe40000701670 */
[----:B------:R-:W-:Y:S02]  /*e740*/  PLOP3.LUT P6, PT, PT, PT, UP2, 0x80, 0x0 ;  /* 0x000000000000781c */ /* 0x000fe40003fcf028 */
[----:B------:R-:W-:Y:S02]  /*e750*/  FSEL R153, R153, -INF , !P0 ;  /* 0xff80000099997808 */ /* 0x000fe40004000000 */
[----:B------:R-:W-:Y:S02]  /*e760*/  FMNMX.FTZ R12, R159, R12, !PT ;  /* 0x0000000c9f0c7209 */ /* 0x000fe40007810000 */
[----:B------:R-:W-:Y:S02]  /*e770*/  ISETP.GT.AND P6, PT, R7, 0x30, P6 ;  /* 0x000000300700780c */ /* 0x000fe400037c4270 */
[----:B------:R-:W-:Y:S02]  /*e780*/  PLOP3.LUT P0, PT, PT, PT, UP2, 0x80, 0x0 ;  /* 0x000000000000781c */ /* 0x000fe40003f0f028 */
[----:B------:R-:W-:Y:S02]  /*e790*/  FMNMX.FTZ R12, R157, R12, !PT ;  /* 0x0000000c9d0c7209 */ /* 0x000fe40007810000 */
[C---:B------:R-:W-:Y:S02]  /*e7a0*/  ISETP.LT.OR P6, PT, R4.reuse, 0x31, P6 ;  /* 0x000000310400780c */ /* 0x040fe400037c1670 */
        /* <DEDUP_REMOVED lines=8> */
[----:B------:R-:W-:Y:S01]  /*e830*/  PLOP3.LUT P0, PT, PT, PT, UP2, 0x80, 0x0 ;  /* 0x000000000000781c */ /* 0x000fe20003f0f028 */
[----:B------:R-:W-:Y:S01]  /*e840*/  UISETP.GT.AND UP2, UPT, UR20, UR9, UPT ;  /* 0x000000091400728c */ /* 0x000fe2000bf44270 */
[----:B------:R-:W-:Y:S01]  /*e850*/  FMNMX.FTZ R12, R149, R12, !PT ;  /* 0x0000000c950c7209 */ /* 0x000fe20007810000 */
[----:B------:R-:W-:Y:S01]  /*e860*/  UIADD3 UR20, UR20, -0x1, URZ ;  /* 0xffffffff14147890 */ /* 0x000fe2000fffe03f */
[----:B------:R-:W-:Y:S02]  /*e870*/  ISETP.LT.OR P6, PT, R4, 0x39, P6 ;  /* 0x000000390400780c */ /* 0x000fe400037c1670 */
[----:B------:R-:W-:Y:S02]  /*e880*/  ISETP.GT.AND P0, PT, R7, 0x39, P0 ;  /* 0x000000390700780c */ /* 0x000fe40000704270 */
[----:B------:R-:W-:Y:S02]  /*e890*/  FSEL R145, R145, -INF , !P6 ;  /* 0xff80000091917808 */ /* 0x000fe40007000000 */
[----:B-1----:R-:W-:Y:S02]  /*e8a0*/  FMNMX.FTZ R17, R0, R17, !PT ;  /* 0x0000001100117209 */ /* 0x002fe40007810000 */
[----:B------:R-:W-:Y:S02]  /*e8b0*/  FMNMX.FTZ R0, R147, R12, !PT ;  /* 0x0000000c93007209 */ /* 0x000fe40007810000 */
[----:B------:R-:W-:Y:S01]  /*e8c0*/  ISETP.LT.OR P0, PT, R4, 0x3a, P0 ;  /* 0x0000003a0400780c */ /* 0x000fe20000701670 */
[----:B------:R-:W1:Y:S01]  /*e8d0*/  SHFL.BFLY PT, R12, R17, 0x1, 0x1f ;  /* 0x0c201f00110c7f89 */ /* 0x000e6200000e0000 */
        /* <DEDUP_REMOVED lines=8> */
[----:B--2---:R-:W-:Y:S02]  /*e960*/  FMNMX.FTZ R5, R4, R7, !PT ;  /* 0x0000000704057209 */ /* 0x004fe40007810000 */
[----:B------:R-:W-:Y:S01]  /*e970*/  FSEL R4, R0, RZ, P0 ;  /* 0x000000ff00047208 */ /* 0x000fe20000000000 */
[--C-:B------:R-:W-:Y:S02]  /*e980*/  FFMA.FTZ R168, R10, c[0x0][0x2d0], -R151.reuse ;  /* 0x0000b4000aa87a23 */ /* 0x100fe40000010897 */
[----:B------:R-:W1:Y:S01]  /*e990*/  SHFL.BFLY PT, R132, R5, 0x1, 0x1f ;  /* 0x0c201f0005847f89 */ /* 0x000e6200000e0000 */
[----:B------:R-:W-:Y:S02]  /*e9a0*/  FFMA.FTZ R135, R138, c[0x0][0x2d0], -R151 ;  /* 0x0000b4008a877a23 */ /* 0x000fe40000010897 */
[----:B------:R-:W-:Y:S01]  /*e9b0*/  FADD.FTZ R4, -R4, R3 ;  /* 0x0000000304047221 */ /* 0x000fe20000010100 */
[----:B------:R-:W-:Y:S01]  /*e9c0*/  MUFU.EX2 R168, R168 ;  /* 0x000000a800a87308 */ /* 0x000fe20000000800 */
[--C-:B------:R-:W-:Y:S02]  /*e9d0*/  FFMA.FTZ R134, R8, c[0x0][0x2d0], -R151.reuse ;  /* 0x0000b40008867a23 */ /* 0x100fe40000010897 */
        /* <DEDUP_REMOVED lines=10> */
[----:B-1----:R-:W-:Y:S01]  /*ea80*/  FMNMX.FTZ R132, R132, R5, !PT ;  /* 0x0000000584847209 */ /* 0x002fe20007810000 */
[----:B------:R-:W-:Y:S01]  /*ea90*/  MUFU.EX2 R134, R134 ;  /* 0x0000008600867308 */ /* 0x000fe20000000800 */
[--C-:B------:R-:W-:Y:S02]  /*eaa0*/  FFMA.FTZ R221, R156, c[0x0][0x2d0], -R151.reuse ;  /* 0x0000b4009cdd7a23 */ /* 0x100fe40000010897 */
[C---:B------:R-:W-:Y:S01]  /*eab0*/  FSETP.NEU.FTZ.AND P0, PT, R132.reuse, -INF , PT ;  /* 0xff8000008400780b */ /* 0x040fe20003f1d000 */
[----:B------:R-:W-:Y:S02]  /*eac0*/  FMUL.FTZ R144, R132, c[0x0][0x2d0] ;  /* 0x0000b40084907a20 */ /* 0x000fe40000410000 */
[--C-:B------:R-:W-:Y:S01]  /*ead0*/  FFMA.FTZ R224, R154, c[0x0][0x2d0], -R151.reuse ;  /* 0x0000b4009ae07a23 */ /* 0x100fe20000010897 */
[----:B------:R-:W-:Y:S01]  /*eae0*/  FSEL R5, R132, RZ, P0 ;  /* 0x000000ff84057208 */ /* 0x000fe20000000000 */
[--C-:B------:R-:W-:Y:S01]  /*eaf0*/  FFMA.FTZ R227, R152, c[0x0][0x2d0], -R151.reuse ;  /* 0x0000b40098e37a23 */ /* 0x100fe20000010897 */
[----:B------:R-:W-:Y:S01]  /*eb00*/  FSEL R144, R144, RZ, P0 ;  /* 0x000000ff90907208 */ /* 0x000fe20000000000 */
[----:B------:R-:W1:Y:S01]  /*eb10*/  MUFU.EX2 R169, R169 ;  /* 0x000000a900a97308 */ /* 0x000e620000000800 */
[--C-:B------:R-:W-:Y:S01]  /*eb20*/  FFMA.FTZ R230, R150, c[0x0][0x2d0], -R151.reuse ;  /* 0x0000b40096e67a23 */ /* 0x100fe20000010897 */
[----:B------:R-:W-:Y:S01]  /*eb30*/  PLOP3.LUT P0, PT, PT, PT, UP2, 0x80, 0x0 ;  /* 0x000000000000781c */ /* 0x000fe20003f0f028 */
[----:B------:R-:W-:Y:S01]  /*eb40*/  FADD.FTZ R5, -R5, R2 ;  /* 0x0000000205057221 */ /* 0x000fe20000010100 */
[----:B--2---:R-:W-:Y:S01]  /*eb50*/  F2FP.BF16.PACK_AB R136, R135, R168 ;  /* 0x000000a88788723e */ /* 0x004fe200000010ff */
[--C-:B------:R-:W-:Y:S02]  /*eb60*/  FFMA.FTZ R173, R15, c[0x0][0x2d0], -R144.reuse ;  /* 0x0000b4000fad7a23 */ /* 0x100fe40000010890 */
[--C-:B------:R-:W-:Y:S02]  /*eb70*/  FFMA.FTZ R172, R13, c[0x0][0x2d0], -R144.reuse ;  /* 0x0000b4000dac7a23 */ /* 0x100fe40000010890 */
[----:B------:R-:W2:Y:S01]  /*eb80*/  LDSM.16.MT88.4 R12, [R203+0x100] ;  /* 0x00010000cb0c783b */ /* 0x000ea20000004200 */
[--C-:B------:R-:W-:Y:S01]  /*eb90*/  FFMA.FTZ R171, R11, c[0x0][0x2d0], -R144.reuse ;  /* 0x0000b4000bab7a23 */ /* 0x100fe20000010890 */
[----:B------:R-:W3:Y:S01]  /*eba0*/  MUFU.EX2 R3, R3 ;  /* 0x0000000300037308 */ /* 0x000ee20000000800 */
[--C-:B------:R-:W-:Y:S02]  /*ebb0*/  FFMA.FTZ R170, R9, c[0x0][0x2d0], -R144.reuse ;  /* 0x0000b40009aa7a23 */ /* 0x100fe40000010890 */
[----:B------:R-:W-:Y:S02]  /*ebc0*/  FMUL.FTZ R2, R5, c[0x0][0x2d0] ;  /* 0x0000b40005027a20 */ /* 0x000fe40000410000 */
[--C-:B------:R-:W-:Y:S02]  /*ebd0*/  FFMA.FTZ R178, R163, c[0x0][0x2d0], -R144.reuse ;  /* 0x0000b400a3b27a23 */ /* 0x100fe40000010890 */
[--C-:B------:R-:W-:Y:S02]  /*ebe0*/  FFMA.FTZ R179, R161, c[0x0][0x2d0], -R144.reuse ;  /* 0x0000b400a1b37a23 */ /* 0x100fe40000010890 */
[----:B------:R-:W-:Y:S01]  /*ebf0*/  LDSM.16.MT88.4 R160, [R196+0x3900] ;  /* 0x00390000c4a0783b */ /* 0x000fe20000004200 */
[----:B------:R-:W-:Y:S01]  /*ec00*/  MUFU.EX2 R173, R173 ;  /* 0x000000ad00ad7308 */ /* 0x000fe20000000800 */
[--C-:B------:R-:W-:Y:S01]  /*ec10*/  FFMA.FTZ R181, R143, c[0x0][0x2d0], -R144.reuse ;  /* 0x0000b4008fb57a23 */ /* 0x100fe20000010890 */
[----:B-1----:R-:W-:Y:S01]  /*ec20*/  F2FP.BF16.PACK_AB R138, R169, R134 ;  /* 0x00000086a98a723e */ /* 0x002fe200000010ff */
[--C-:B------:R-:W-:Y:S02]  /*ec30*/  FFMA.FTZ R182, R141, c[0x0][0x2d0], -R144.reuse ;  /* 0x0000b4008db67a23 */ /* 0x100fe40000010890 */
[--C-:B------:R-:W-:Y:S02]  /*ec40*/  FFMA.FTZ R223, R159, c[0x0][0x2d0], -R144.reuse ;  /* 0x0000b4009fdf7a23 */ /* 0x100fe40000010890 */
[----:B------:R-:W-:Y:S01]  /*ec50*/  LDSM.16.MT88.4 R140, [R197+0x2900] ;  /* 0x00290000c58c783b */ /* 0x000fe20000004200 */
[--C-:B------:R-:W-:Y:S02]  /*ec60*/  FFMA.FTZ R226, R157, c[0x0][0x2d0], -R144.reuse ;  /* 0x0000b4009de27a23 */ /* 0x100fe40000010890 */
[----:B------:R-:W1:Y:S01]  /*ec70*/  MUFU.EX2 R172, R172 ;  /* 0x000000ac00ac7308 */ /* 0x000e620000000800 */
[--C-:B------:R-:W-:Y:S02]  /*ec80*/  FFMA.FTZ R225, R155, c[0x0][0x2d0], -R144.reuse ;  /* 0x0000b4009be17a23 */ /* 0x100fe40000010890 */
[--C-:B------:R-:W-:Y:S02]  /*ec90*/  FFMA.FTZ R228, R153, c[0x0][0x2d0], -R144.reuse ;  /* 0x0000b40099e47a23 */ /* 0x100fe40000010890 */
[C---:B---3--:R-:W-:Y:S01]  /*eca0*/  FMUL.FTZ R4, R3.reuse, R128 ;  /* 0x0000008003047220 */ /* 0x048fe20000410000 */
        /* <DEDUP_REMOVED lines=15> */
[--C-:B------:R-:W-:Y:S02]  /*eda0*/  FFMA.FTZ R231, R149, c[0x0][0x2d0], -R144.reuse ;  /* 0x0000b40095e77a23 */ /* 0x100fe40000010890 */
[--C-:B------:R-:W-:Y:S01]  /*edb0*/  FFMA.FTZ R234, R147, c[0x0][0x2d0], -R144.reuse ;  /* 0x0000b40093ea7a23 */ /* 0x100fe20000010890 */
[----:B------:R-:W1:Y:S01]  /*edc0*/  MUFU.EX2 R2, R2 ;  /* 0x0000000200027308 */ /* 0x000e620000000800 */
[--C-:B------:R-:W-:Y:S02]  /*edd0*/  FFMA.FTZ R233, R145, c[0x0][0x2d0], -R144.reuse ;  /* 0x0000b40091e97a23 */ /* 0x100fe40000010890 */
[----:B------:R-:W-:Y:S02]  /*ede0*/  FFMA.FTZ R151, R146, c[0x0][0x2d0], -R151 ;  /* 0x0000b40092977a23 */ /* 0x000fe40000010897 */
[----:B------:R-:W-:Y:S02]  /*edf0*/  FFMA.FTZ R144, R133, c[0x0][0x2d0], -R144 ;  /* 0x0000b40085907a23 */ /* 0x000fe40000010890 */
[C---:B------:R-:W-:Y:S02]  /*ee00*/  FMUL.FTZ R36, R3.reuse, R36 ;  /* 0x0000002403247220 */ /* 0x040fe40000410000 */
        /* <DEDUP_REMOVED lines=123> */
[----:B------:R-:W3:Y:S01]  /*f5c0*/  MUFU.EX2 R230, R230 ;  /* 0x000000e600e67308 */ /* 0x000ee20000000800 */
[C---:B-1----:R-:W-:Y:S04]  /*f5d0*/  HMMA.16816.F32.BF16 R76, R136.reuse, R100, R76 ;  /* 0x00000064884c723c */ /* 0x042fe8000004184c */
[C---:B------:R-:W-:Y:S02]  /*f5e0*/  FMUL.FTZ R84, R3.reuse, R84 ;  /* 0x0000005403547220 */ /* 0x040fe40000410000 */
[----:B------:R-:W-:Y:S01]  /*f5f0*/  FMUL.FTZ R85, R3, R85 ;  /* 0x0000005503557220 */ /* 0x000fe20000410000 */
[----:B------:R-:W-:Y:S01]  /*f600*/  F2FP.BF16.PACK_AB R100, R175, R174 ;  /* 0x000000aeaf64723e */ /* 0x000fe200000010ff */
[C---:B------:R-:W-:Y:S01]  /*f610*/  HMMA.16816.F32.BF16 R80, R136.reuse, R102, R80 ;  /* 0x000000668850723c */ /* 0x040fe20000041850 */
[----:B------:R-:W-:Y:S03]  /*f620*/  MUFU.EX2 R229, R229 ;  /* 0x000000e500e57308 */ /* 0x000fe60000000800 */
[C---:B------:R-:W-:Y:S01]  /*f630*/  FMUL.FTZ R86, R2.reuse, R86 ;  /* 0x0000005602567220 */ /* 0x040fe20000410000 */
[----:B----4-:R-:W-:Y:S01]  /*f640*/  F2FP.BF16.PACK_AB R101, R179, R178 ;  /* 0x000000b2b365723e */ /* 0x010fe200000010ff */
[----:B------:R-:W-:Y:S01]  /*f650*/  FMUL.FTZ R87, R2, R87 ;  /* 0x0000005702577220 */ /* 0x000fe20000410000 */
[----:B------:R-:W-:Y:S01]  /*f660*/  F2FP.BF16.PACK_AB R102, R177, R176 ;  /* 0x000000b0b166723e */ /* 0x000fe200000010ff */
[C---:B------:R-:W-:Y:S01]  /*f670*/  FMUL.FTZ R88, R3.reuse, R88 ;  /* 0x0000005803587220 */ /* 0x040fe20000410000 */
[----:B-----5:R-:W-:Y:S02]  /*f680*/  F2FP.BF16.PACK_AB R103, R182, R181 ;  /* 0x000000b5b667723e */ /* 0x020fe400000010ff */
[----:B------:R-:W-:Y:S01]  /*f690*/  MUFU.EX2 R231, R231 ;  /* 0x000000e700e77308 */ /* 0x000fe20000000800 */
[C---:B------:R-:W-:Y:S01]  /*f6a0*/  FMUL.FTZ R89, R3.reuse, R89 ;  /* 0x0000005903597220 */ /* 0x040fe20000410000 */
[C---:B--2---:R-:W-:Y:S03]  /*f6b0*/  HMMA.16816.F32.BF16 R84, R136.reuse, R108, R84 ;  /* 0x0000006c8854723c */ /* 0x044fe60000041854 */
[C---:B------:R-:W-:Y:S02]  /*f6c0*/  FMUL.FTZ R90, R2.reuse, R90 ;  /* 0x0000005a025a7220 */ /* 0x040fe40000410000 */
        /* <DEDUP_REMOVED lines=153> */
.L_x_426:
[----:B------:R-:W1:Y:S01]  /*10060*/  SHFL.BFLY PT, R3, R214, 0x2, 0x1f ;  /* 0x0c401f00d6037f89 */ /* 0x000e6200000e0000 */
[----:B------:R-:W-:-:S02]  /*10070*/  MOV R7, RZ ;  /* 0x000000ff00077202 */ /* 0x000fc40000000f00 */
[----:B------:R-:W-:Y:S01]  /*10080*/  MOV R4, RZ ;  /* 0x000000ff00047202 */ /* 0x000fe20000000f00 */
[----:B------:R-:W2:Y:S01]  /*10090*/  SHFL.BFLY PT, R2, R215, 0x2, 0x1f ;  /* 0x0c401f00d7027f89 */ /* 0x000ea200000e0000 */
[----:B------:R-:W-:Y:S01]  /*100a0*/  PLOP3.LUT P2, PT, PT, PT, PT, 0x8, 0x0 ;  /* 0x000000000000781c */ /* 0x000fe20003f4e170 */
[----:B-1----:R-:W-:Y:S02]  /*100b0*/  FADD.FTZ R3, R3, R214 ;  /* 0x000000d603037221 */ /* 0x002fe40000010000 */
[----:B--2---:R-:W-:-:S03]  /*100c0*/  FADD.FTZ R2, R2, R215 ;  /* 0x000000d702027221 */ /* 0x004fc60000010000 */
[----:B------:R-:W1:Y:S04]  /*100d0*/  SHFL.BFLY PT, R6, R3, 0x1, 0x1f ;  /* 0x0c201f0003067f89 */ /* 0x000e6800000e0000 */
[----:B------:R-:W2:Y:S01]  /*100e0*/  SHFL.BFLY PT, R5, R2, 0x1, 0x1f ;  /* 0x0c201f0002057f89 */ /* 0x000ea200000e0000 */
[----:B-1----:R-:W-:Y:S02]  /*100f0*/  FADD.FTZ R6, R3, R6 ;  /* 0x0000000603067221 */ /* 0x002fe40000010000 */
[----:B--2---:R-:W-:-:S03]  /*10100*/  FADD.FTZ R5, R5, R2 ;  /* 0x0000000205057221 */ /* 0x004fc60000010000 */
[----:B------:R-:W-:Y:S02]  /*10110*/  FSETP.NE.FTZ.AND P1, PT, R6, RZ, PT ;  /* 0x000000ff0600720b */ /* 0x000fe40003f35000 */
[----:B------:R-:W-:-:S11]  /*10120*/  FSETP.NE.FTZ.AND P0, PT, R5, RZ, PT ;  /* 0x000000ff0500720b */ /* 0x000fd60003f15000 */
[----:B------:R-:W1:Y:S01]  /*10130*/  @P1 MUFU.RCP R7, R6 ;  /* 0x0000000600071308 */ /* 0x000e620000001000 */
[----:B------:R-:W-:Y:S02]  /*10140*/  @P1 MOV R10, 0x3f317218 ;  /* 0x3f317218000a1802 */ /* 0x000fe40000000f00 */
[----:B------:R-:W-:-:S05]  /*10150*/  @P0 MOV R11, 0x3f317218 ;  /* 0x3f317218000b0802 */ /* 0x000fca0000000f00 */
[----:B------:R-:W2:Y:S01]  /*10160*/  @P1 MUFU.LG2 R6, R6 ;  /* 0x0000000600061308 */ /* 0x000ea20000000c00 */
[----:B------:R-:W-:-:S07]  /*10170*/  @P0 FMUL.FTZ R11, R11, c[0x0][0x2d0] ;  /* 0x0000b4000b0b0a20 */ /* 0x000fce0000410000 */
[----:B------:R-:W3:Y:S01]  /*10180*/  @P0 MUFU.LG2 R8, R5 ;  /* 0x0000000500080308 */ /* 0x000ee20000000c00 */
[C---:B-1----:R-:W-:Y:S02]  /*10190*/  FMUL.FTZ R128, R7.reuse, R128 ;  /* 0x0000008007807220 */ /* 0x042fe40000410000 */
[C---:B------:R-:W-:Y:S02]  /*101a0*/  FMUL.FTZ R129, R7.reuse, R129 ;  /* 0x0000008107817220 */ /* 0x040fe40000410000 */
[C---:B------:R-:W-:Y:S02]  /*101b0*/  FMUL.FTZ R124, R7.reuse, R124 ;  /* 0x0000007c077c7220 */ /* 0x040fe40000410000 */
[----:B------:R-:W-:Y:S01]  /*101c0*/  FMUL.FTZ R125, R7, R125 ;  /* 0x0000007d077d7220 */ /* 0x000fe20000410000 */
[----:B------:R1:W4:Y:S01]  /*101d0*/  @P0 MUFU.RCP R4, R5 ;  /* 0x0000000500040308 */ /* 0x0003220000001000 */
[----:B--2---:R-:W-:Y:S02]  /*101e0*/  @P1 FMUL.FTZ R9, R6, 0.69314718246459960938 ;  /* 0x3f31721806091820 */ /* 0x004fe40000410000 */
[----:B------:R-:W-:-:S02]  /*101f0*/  @P1 FMUL.FTZ R6, R10, c[0x0][0x2d0] ;  /* 0x0000b4000a061a20 */ /* 0x000fc40000410000 */
[C---:B------:R-:W-:Y:S02]  /*10200*/  FMUL.FTZ R120, R7.reuse, R120 ;  /* 0x0000007807787220 */ /* 0x040fe40000410000 */
[C---:B------:R-:W-:Y:S02]  /*10210*/  FMUL.FTZ R121, R7.reuse, R121 ;  /* 0x0000007907797220 */ /* 0x040fe40000410000 */
[----:B---3--:R-:W-:Y:S02]  /*10220*/  @P0 FMUL.FTZ R8, R8, 0.69314718246459960938 ;  /* 0x3f31721808080820 */ /* 0x008fe40000410000 */
[C---:B------:R-:W-:Y:S02]  /*10230*/  FMUL.FTZ R116, R7.reuse, R116 ;  /* 0x0000007407747220 */ /* 0x040fe40000410000 */
[C---:B------:R-:W-:Y:S02]  /*10240*/  FMUL.FTZ R117, R7.reuse, R117 ;  /* 0x0000007507757220 */ /* 0x040fe40000410000 */
[C---:B------:R-:W-:Y:S01]  /*10250*/  FMUL.FTZ R112, R7.reuse, R112 ;  /* 0x0000007007707220 */ /* 0x040fe20000410000 */
[----:B-1----:R-:W-:Y:S01]  /*10260*/  MOV R5, 0xff800000 ;  /* 0xff80000000057802 */ /* 0x002fe20000000f00 */
        /* <DEDUP_REMOVED lines=90> */
.L_x_388:
[----:B------:R-:W-:Y:S05]  /*10810*/  @P2 BRA `(.L_x_437) ;  /* 0x0000197000002947 */ /* 0x000fea0003800000 */
[----:B------:R-:W1:Y:S01]  /*10820*/  S2R R9, SR_CTAID.Y ;  /* 0x0000000000097919 */ /* 0x000e620000002600 */
[----:B------:R-:W-:Y:S01]  /*10830*/  IMAD R8, RZ, RZ, -UR13 ;  /* 0x8000000dff087e24 */ /* 0x000fe2000f8e02ff */
[----:B------:R-:W-:Y:S01]  /*10840*/  USHF.R.S32.HI UR6, URZ, 0x1f, UR13 ;  /* 0x0000001f3f067899 */ /* 0x000fe2000801140d */
[----:B------:R-:W-:Y:S01]  /*10850*/  BSSY B0, `(.L_x_438) ;  /* 0x0000101000007945 */ /* 0x000fe20003800000 */
[----:B------:R-:W3:Y:S01]  /*10860*/  S2R R4, SR_TID.X ;  /* 0x0000000000047919 */ /* 0x000ee20000002100 */
[----:B------:R-:W-:-:S02]  /*10870*/  ULDC.64 UR4, c[0x0][0x4d0] ;  /* 0x0001340000047ab9 */ /* 0x000fc40000000a00 */
[----:B------:R-:W-:Y:S01]  /*10880*/  UIMAD UR7, UR6, UR4, URZ ;  /* 0x00000004060772a4 */ /* 0x000fe2000f8e023f */
[----:B------:R-:W4:Y:S01]  /*10890*/  S2R R11, SR_CTAID.Z ;  /* 0x00000000000b7919 */ /* 0x000f220000002700 */
[----:B------:R-:W-:Y:S02]  /*108a0*/  UIMAD.WIDE.U32 UR8, UR13, UR4, URZ ;  /* 0x000000040d0872a5 */ /* 0x000fe4000f8e003f */
[----:B------:R-:W-:Y:S01]  /*108b0*/  UIMAD UR7, UR13, UR5, UR7 ;  /* 0x000000050d0772a4 */ /* 0x000fe2000f8e0207 */
[----:B------:R-:W5:Y:S02]  /*108c0*/  S2R R12, SR_CTAID.X ;  /* 0x00000000000c7919 */ /* 0x000f640000002500 */
[----:B------:R-:W-:Y:S01]  /*108d0*/  ULDC.64 UR4, c[0x0][0x438] ;  /* 0x00010e0000047ab9 */ /* 0x000fe20000000a00 */
[----:B------:R-:W-:Y:S01]  /*108e0*/  MOV R19, UR9 ;  /* 0x0000000900137c02 */ /* 0x000fe20008000f00 */
[----:B------:R-:W-:Y:S01]  /*108f0*/  UIMAD.WIDE.U32 UR10, UR13, UR4, URZ ;  /* 0x000000040d0a72a5 */ /* 0x000fe2000f8e003f */
[----:B------:R-:W-:Y:S01]  /*10900*/  IMAD.U32 R18, RZ, RZ, UR8 ;  /* 0x00000008ff127e24 */ /* 0x000fe2000f8e00ff */
[----:B------:R-:W-:-:S02]  /*10910*/  UIMAD UR4, UR6, UR4, URZ ;  /* 0x00000004060472a4 */ /* 0x000fc4000f8e023f */
[----:B------:R-:W-:Y:S02]  /*10920*/  UIADD3 UR7, UR9, UR7, URZ ;  /* 0x0000000709077290 */ /* 0x000fe4000fffe03f */
[----:B------:R-:W-:Y:S01]  /*10930*/  UIMAD UR4, UR13, UR5, UR4 ;  /* 0x000000050d0472a4 */ /* 0x000fe2000f8e0204 */
[----:B------:R-:W-:Y:S01]  /*10940*/  MOV R16, UR10 ;  /* 0x0000000a00107c02 */ /* 0x000fe20008000f00 */
[----:B-1----:R-:W-:Y:S02]  /*10950*/  IMAD R8, R8, c[0x0][0x550], R9 ;  /* 0x0001540008087a24 */ /* 0x002fe400078e0209 */
[----:B------:R-:W-:Y:S01]  /*10960*/  UIADD3 UR4, UR11, UR4, URZ ;  /* 0x000000040b047290 */ /* 0x000fe2000fffe03f */
[----:B------:R-:W-:Y:S01]  /*10970*/  IMAD.U32 R17, RZ, RZ, UR11 ;  /* 0x0000000bff117e24 */ /* 0x000fe2000f8e00ff */
[----:B---3--:R-:W-:Y:S01]  /*10980*/  SHF.R.S32.HI R9, RZ, 0x1f, R4 ;  /* 0x0000001fff097819 */ /* 0x008fe20000011404 */
[----:B------:R-:W-:-:S03]  /*10990*/  IMAD.U32 R19, RZ, RZ, UR7 ;  /* 0x00000007ff137e24 */ /* 0x000fc6000f8e00ff */
[CC--:B------:R-:W-:Y:S01]  /*109a0*/  LEA.HI R0, R9.reuse, R4.reuse, RZ, 0x5 ;  /* 0x0000000409007211 */ /* 0x0c0fe200078f28ff */
[----:B------:R-:W-:Y:S01]  /*109b0*/  IMAD.U32 R17, RZ, RZ, UR4 ;  /* 0x00000004ff117e24 */ /* 0x000fe2000f8e00ff */
[-C--:B------:R-:W-:Y:S01]  /*109c0*/  LEA.HI R9, R9, R4.reuse, RZ, 0x2 ;  /* 0x0000000409097211 */ /* 0x080fe200078f10ff */
[C---:B----4-:R-:W-:Y:S01]  /*109d0*/  IMAD.WIDE.U32 R18, R11.reuse, c[0x0][0x4d8], R18 ;  /* 0x000136000b127a25 */ /* 0x050fe200078e0012 */
[----:B------:R-:W-:Y:S02]  /*109e0*/  LOP3.LUT R13, R0, 0xffffffe0, RZ, 0xc0, !PT ;  /* 0xffffffe0000d7812 */ /* 0x000fe400078ec0ff */
[----:B------:R-:W-:Y:S01]  /*109f0*/  SHF.R.S32.HI R15, RZ, 0x5, R0 ;  /* 0x00000005ff0f7819 */ /* 0x000fe20000011400 */
[----:B------:R-:W-:Y:S01]  /*10a00*/  IMAD.WIDE.U32 R16, R11, c[0x0][0x440], R16 ;  /* 0x000110000b107a25 */ /* 0x000fe200078e0010 */
[----:B------:R-:W-:Y:S02]  /*10a10*/  SHF.R.S32.HI R0, RZ, 0x1f, R0 ;  /* 0x0000001fff007819 */ /* 0x000fe40000011400 */
[----:B------:R-:W-:Y:S01]  /*10a20*/  LOP3.LUT R9, R9, 0xfffffffc, RZ, 0xc0, !PT ;  /* 0xfffffffc09097812 */ /* 0x000fe200078ec0ff */
[----:B------:R-:W-:Y:S01]  /*10a30*/  IMAD.IADD R6, R4, 0x1, -R13 ;  /* 0x0000000104067824 */ /* 0x000fe200078e0a0d */
[----:B------:R-:W-:Y:S01]  /*10a40*/  LEA.HI R0, R0, R15, RZ, 0x3 ;  /* 0x0000000f00007211 */ /* 0x000fe200078f18ff */
[----:B------:R-:W-:Y:S01]  /*10a50*/  IMAD.MOV.U32 R20, RZ, RZ, R18 ;  /* 0x000000ffff147224 */ /* 0x000fe200078e0012 */
[----:B------:R-:W-:-:S02]  /*10a60*/  IADD3 R9, -R9, R4, RZ ;  /* 0x0000000409097210 */ /* 0x000fc40007ffe1ff */
[----:B------:R-:W-:Y:S02]  /*10a70*/  LOP3.LUT R0, R0, 0xffffff8, RZ, 0xc0, !PT ;  /* 0x0ffffff800007812 */ /* 0x000fe400078ec0ff */
[----:B------:R-:W-:Y:S02]  /*10a80*/  SHF.R.S32.HI R13, RZ, 0x1f, R6 ;  /* 0x0000001fff0d7819 */ /* 0x000fe40000011406 */
[----:B------:R-:W-:Y:S01]  /*10a90*/  SHF.R.S32.HI R10, RZ, 0x1f, R11 ;  /* 0x0000001fff0a7819 */ /* 0x000fe2000001140b */
[----:B------:R-:W-:Y:S01]  /*10aa0*/  IMAD.IADD R15, R15, 0x1, -R0 ;  /* 0x000000010f0f7824 */ /* 0x000fe200078e0a00 */
[----:B------:R-:W-:Y:S02]  /*10ab0*/  LEA.HI R0, R9, R9, RZ, 0x1 ;  /* 0x0000000909007211 */ /* 0x000fe400078f08ff */
[----:B------:R-:W-:Y:S01]  /*10ac0*/  LEA.HI R4, R13, R6, RZ, 0x2 ;  /* 0x000000060d047211 */ /* 0x000fe200078f10ff */
[----:B------:R-:W-:Y:S01]  /*10ad0*/  IMAD.MOV.U32 R13, RZ, RZ, c[0x0][0x4e8] ;  /* 0x00013a00ff0d7624 */ /* 0x000fe200078e00ff */
[----:B------:R-:W-:-:S02]  /*10ae0*/  LOP3.LUT R0, R0, 0x1ffffffe, RZ, 0xc0, !PT ;  /* 0x1ffffffe00007812 */ /* 0x000fc400078ec0ff */
[----:B------:R-:W-:Y:S02]  /*10af0*/  SHF.R.S32.HI R14, RZ, 0x2, R4 ;  /* 0x00000002ff0e7819 */ /* 0x000fe40000011404 */
[----:B------:R-:W-:Y:S01]  /*10b00*/  IADD3 R0, R9, -R0, RZ ;  /* 0x8000000009007210 */ /* 0x000fe20007ffe0ff */
[----:B------:R-:W-:Y:S01]  /*10b10*/  BAR.SYNC.DEFER_BLOCKING 0x1, 0x100 ;  /* 0x0044000000007b1d */ /* 0x000fe20000010000 */
[----:B------:R-:W-:Y:S01]  /*10b20*/  ISETP.NE.AND P1, PT, R13, 0x1, PT ;  /* 0x000000010d00780c */ /* 0x000fe20003f25270 */
[----:B------:R-:W-:Y:S01]  /*10b30*/  IMAD R15, R15, 0x10, R14 ;  /* 0x000000100f0f7824 */ /* 0x000fe200078e020e */
[----:B------:R-:W-:Y:S01]  /*10b40*/  MOV R22, R16 ;  /* 0x0000001000167202 */ /* 0x000fe20000000f00 */
[----:B------:R-:W-:Y:S02]  /*10b50*/  IMAD R14, R10, c[0x0][0x4d8], RZ ;  /* 0x000136000a0e7a24 */ /* 0x000fe400078e02ff */
[----:B------:R-:W-:Y:S01]  /*10b60*/  IMAD R9, R0, 0x8, R15 ;  /* 0x0000000800097824 */ /* 0x000fe200078e020f */
[----:B------:R-:W-:Y:S01]  /*10b70*/  SHF.R.S32.HI R0, RZ, 0x1f, R8 ;  /* 0x0000001fff007819 */ /* 0x000fe20000011408 */
[----:B------:R-:W-:-:S02]  /*10b80*/  IMAD R10, R10, c[0x0][0x440], RZ ;  /* 0x000110000a0a7a24 */ /* 0x000fc400078e02ff */
[C---:B------:R-:W-:Y:S01]  /*10b90*/  IMAD R14, R11.reuse, c[0x0][0x4dc], R14 ;  /* 0x000137000b0e7a24 */ /* 0x040fe200078e020e */
[C---:B-----5:R-:W-:Y:S01]  /*10ba0*/  LEA R9, R12.reuse, R9, 0x7 ;  /* 0x000000090c097211 */ /* 0x060fe200078e38ff */
[----:B------:R-:W-:Y:S01]  /*10bb0*/  IMAD R10, R11, c[0x0][0x444], R10 ;  /* 0x000111000b0a7a24 */ /* 0x000fe200078e020a */
[----:B------:R-:W-:Y:S01]  /*10bc0*/  LEA R12, R12, R15, 0x7 ;  /* 0x0000000f0c0c7211 */ /* 0x000fe200078e38ff */
[----:B------:R-:W-:Y:S01]  /*10bd0*/  IMAD.IADD R21, R19, 0x1, R14 ;  /* 0x0000000113157824 */ /* 0x000fe200078e020e */
[----:B------:R-:W-:Y:S01]  /*10be0*/  MOV R11, R9 ;  /* 0x00000009000b7202 */ /* 0x000fe20000000f00 */
[----:B------:R-:W-:Y:S02]  /*10bf0*/  IMAD.IADD R23, R17, 0x1, R10 ;  /* 0x0000000111177824 */ /* 0x000fe400078e020a */
[----:B------:R-:W-:-:S04]  /*10c00*/  @P1 IMAD.HI.U32 R10, R9, c[0x0][0x4ec], RZ ;  /* 0x00013b00090a1a27 */ /* 0x000fc800078e00ff */
        /* <DEDUP_REMOVED lines=11> */
[----:B------:R-:W-:-:S03]  /*10cc0*/  IADD3 R16, P0, R11, R20, RZ ;  /* 0x000000140b107210 */ /* 0x000fc60007f1e0ff */
[----:B------:R-:W-:Y:S01]  /*10cd0*/  IMAD R0, R0, c[0x0][0x4e8], R9 ;  /* 0x00013a0000007a24 */ /* 0x000fe200078e0209 */
[----:B------:R-:W-:Y:S01]  /*10ce0*/  @P1 SHF.R.U32.HI R10, RZ, c[0x0][0x4f0], R8 ;  /* 0x00013c00ff0a1a19 */ /* 0x000fe20000011608 */
[----:B------:R-:W-:Y:S01]  /*10cf0*/  IMAD.IADD R23, R23, 0x1, R19 ;  /* 0x0000000117177824 */ /* 0x000fe200078e0213 */
[----:B------:R-:W-:Y:S01]  /*10d00*/  IADD3.X R17, R14, R21, R17, P0, !PT ;  /* 0x000000150e117210 */ /* 0x000fe200007fe411 */
[----:B------:R-:W-:Y:S01]  /*10d10*/  IMAD R13, R13, c[0x0][0x388], RZ ;  /* 0x0000e2000d0d7a24 */ /* 0x000fe200078e02ff */
[----:B------:R-:W-:Y:S01]  /*10d20*/  SHF.R.S32.HI R8, RZ, 0x1f, R0 ;  /* 0x0000001fff087819 */ /* 0x000fe20000011400 */
[C---:B------:R-:W-:Y:S01]  /*10d30*/  IMAD.WIDE.U32 R22, R10.reuse, c[0x0][0x430], R22 ;  /* 0x00010c000a167a25 */ /* 0x040fe200078e0016 */
[----:B------:R-:W-:Y:S02]  /*10d40*/  IADD3 R14, -R10, RZ, RZ ;  /* 0x000000ff0a0e7210 */ /* 0x000fe40007ffe1ff */
        /* <DEDUP_REMOVED lines=10> */
[----:B------:R-:W-:Y:S01]  /*10df0*/  SHFL.IDX PT, R18, R0, 0x1, 0x1c1f ;  /* 0x003c1f0000127f89 */ /* 0x000fe200000e0000 */
[----:B------:R-:W-:Y:S02]  /*10e00*/  SHF.R.S32.HI R8, RZ, 0x1f, R14 ;  /* 0x0000001fff087819 */ /* 0x000fe4000001140e */
[----:B------:R-:W-:Y:S01]  /*10e10*/  LEA.HI.X R11, R16, c[0x0][0x4ac], R11, 0x2, P0 ;  /* 0x00012b00100b7a11 */ /* 0x000fe200000f140b */
[----:B------:R-:W-:Y:S01]  /*10e20*/  IMAD R9, R10, c[0x0][0x434], R9 ;  /* 0x00010d000a097a24 */ /* 0x000fe200078e0209 */
[----:B------:R-:W-:Y:S03]  /*10e30*/  SHFL.IDX PT, R16, R0, RZ, 0x1c1f ;  /* 0x001c1fff00107589 */ /* 0x000fe600000e0000 */
[----:B------:R-:W-:Y:S01]  /*10e40*/  IMAD.IADD R23, R23, 0x1, R9 ;  /* 0x0000000117177824 */ /* 0x000fe200078e0209 */
[----:B------:R-:W1:Y:S01]  /*10e50*/  SHFL.IDX PT, R17, R11, RZ, 0x1c1f ;  /* 0x001c1fff0b117589 */ /* 0x000e6200000e0000 */
[----:B------:R-:W-:Y:S01]  /*10e60*/  IMAD R9, R8, c[0x0][0x428], RZ ;  /* 0x00010a0008097a24 */ /* 0x000fe200078e02ff */
[----:B------:R-:W-:-:S02]  /*10e70*/  IADD3 R8, R12, 0x8, RZ ;  /* 0x000000080c087810 */ /* 0x000fc40007ffe0ff */
[----:B------:R3:W4:Y:S01]  /*10e80*/  SHFL.IDX PT, R19, R11, 0x1, 0x1c1f ;  /* 0x003c1f000b137f89 */ /* 0x00072200000e0000 */
[----:B------:R-:W-:Y:S01]  /*10e90*/  IMAD R9, R14, c[0x0][0x42c], R9 ;  /* 0x00010b000e097a24 */ /* 0x000fe200078e0209 */
[----:B------:R-:W-:Y:S01]  /*10ea0*/  ISETP.GE.OR P1, PT, R8, R13, P1 ;  /* 0x0000000d0800720c */ /* 0x000fe20000f26670 */
[----:B------:R-:W-:-:S05]  /*10eb0*/  IMAD.WIDE.U32 R14, R14, c[0x0][0x428], R22 ;  /* 0x00010a000e0e7a25 */ /* 0x000fca00078e0016 */
[----:B------:R-:W-:Y:S02]  /*10ec0*/  IADD3 R10, R15, R9, RZ ;  /* 0x000000090f0a7210 */ /* 0x000fe40007ffe0ff */
[----:B------:R-:W-:-:S04]  /*10ed0*/  LEA R9, P0, R14, c[0x0][0x400], 0x2 ;  /* 0x000100000e097a11 */ /* 0x000fc800078010ff */
[----:B------:R-:W-:Y:S02]  /*10ee0*/  LEA.HI.X R10, R14, c[0x0][0x404], R10, 0x2, P0 ;  /* 0x000101000e0a7a11 */ /* 0x000fe400000f140a */
[----:B------:R2:W2:Y:S01]  /*10ef0*/  SHFL.IDX PT, R14, R9, RZ, 0x1c1f ;  /* 0x001c1fff090e7589 */ /* 0x0004a200000e0000 */
[----:B------:R-:W-:-:S03]  /*10f00*/  ISETP.GE.AND P0, PT, R8, R13, PT ;  /* 0x0000000d0800720c */ /* 0x000fc60003f06270 */
[----:B-1----:R1:W-:Y:S01]  /*10f10*/  @!P2 ST.E [R16.64], R5 ;  /* 0x000000051000a985 */ /* 0x0023e2000c101912 */
[----:B---3--:R-:W-:-:S03]  /*10f20*/  LOP3.LUT R11, R4, 0x7ffffffc, RZ, 0xc0, !PT ;  /* 0x7ffffffc040b7812 */ /* 0x008fc600078ec0ff */
[----:B----4-:R1:W-:Y:S01]  /*10f30*/  @!P1 ST.E [R18.64], R7 ;  /* 0x0000000712009985 */ /* 0x0103e2000c101912 */
[----:B------:R-:W-:Y:S01]  /*10f40*/  ISETP.GE.AND P1, PT, R12, R13, PT ;  /* 0x0000000d0c00720c */ /* 0x000fe20003f26270 */
[----:B------:R-:W-:Y:S02]  /*10f50*/  IMAD.IADD R11, R6, 0x1, -R11 ;  /* 0x00000001060b7824 */ /* 0x000fe400078e0a0b */
[----:B------:R1:W3:Y:S03]  /*10f60*/  SHFL.IDX PT, R15, R10, RZ, 0x1c1f ;  /* 0x001c1fff0a0f7589 */ /* 0x0002e600000e0000 */
[----:B------:R-:W-:-:S07]  /*10f70*/  SHF.L.U32 R11, R11, 0x1, RZ ;  /* 0x000000010b0b7819 */ /* 0x000fce00000006ff */
[----:B------:R-:W-:Y:S05]  /*10f80*/  @P1 BRA `(.L_x_439) ;  /* 0x000008d000001947 */ /* 0x000fea0003800000 */
[C---:B------:R-:W-:Y:S02]  /*10f90*/  ISETP.GE.AND P1, PT, R11.reuse, c[0x0][0x3c8], PT ;  /* 0x0000f2000b007a0c */ /* 0x040fe40003f26270 */
[C---:B-1----:R-:W-:Y:S02]  /*10fa0*/  IADD3 R7, R11.reuse, 0x8, RZ ;  /* 0x000000080b077810 */ /* 0x042fe40007ffe0ff */
[C---:B------:R-:W-:Y:S02]  /*10fb0*/  IADD3 R6, R11.reuse, 0x10, RZ ;  /* 0x000000100b067810 */ /* 0x040fe40007ffe0ff */
[----:B------:R-:W-:Y:S02]  /*10fc0*/  IADD3 R5, R11, 0x18, RZ ;  /* 0x000000180b057810 */ /* 0x000fe40007ffe0ff */
[----:B------:R-:W-:Y:S02]  /*10fd0*/  ISETP.GE.AND P5, PT, R7, c[0x0][0x3c8], PT ;  /* 0x0000f20007007a0c */ /* 0x000fe40003fa6270 */
[----:B------:R-:W-:-:S02]  /*10fe0*/  ISETP.GE.AND P4, PT, R6, c[0x0][0x3c8], PT ;  /* 0x0000f20006007a0c */ /* 0x000fc40003f86270 */
[C---:B------:R-:W-:Y:S01]  /*10ff0*/  IADD3 R4, R11.reuse, 0x20, RZ ;  /* 0x000000200b047810 */ /* 0x040fe20007ffe0ff */
[----:B--23--:R-:W-:Y:S01]  /*11000*/  @!P1 IMAD.WIDE R12, R11, 0x4, R14 ;  /* 0x000000040b0c9825 */ /* 0x00cfe200078e020e */
[----:B------:R-:W-:Y:S02]  /*11010*/  ISETP.GE.AND P3, PT, R5, c[0x0][0x3c8], PT ;  /* 0x0000f20005007a0c */ /* 0x000fe40003f66270 */
[----:B------:R-:W-:Y:S02]  /*11020*/  ISETP.GE.AND P2, PT, R4, c[0x0][0x3c8], PT ;  /* 0x0000f20004007a0c */ /* 0x000fe40003f46270 */
[C---:B------:R-:W-:Y:S01]  /*11030*/  IADD3 R0, R11.reuse, 0x28, RZ ;  /* 0x000000280b007810 */ /* 0x040fe20007ffe0ff */
[----:B------:R1:W-:Y:S01]  /*11040*/  @!P1 ST.E.64 [R12.64], R128 ;  /* 0x000000800c009985 */ /* 0x0003e2000c101b12 */
[----:B------:R-:W-:Y:S02]  /*11050*/  IADD3 R8, R11, 0x30, RZ ;  /* 0x000000300b087810 */ /* 0x000fe40007ffe0ff */
[----:B------:R-:W-:-:S02]  /*11060*/  ISETP.GE.AND P6, PT, R0, c[0x0][0x3c8], PT ;  /* 0x0000f20000007a0c */ /* 0x000fc40003fc6270 */
[----:B------:R-:W-:Y:S02]  /*11070*/  @!P5 LEA.HI R7, R7, R7, RZ, 0x1 ;  /* 0x000000070707d211 */ /* 0x000fe400078f08ff */
[----:B------:R-:W-:Y:S02]  /*11080*/  ISETP.GE.AND P1, PT, R8, c[0x0][0x3c8], PT ;  /* 0x0000f20008007a0c */ /* 0x000fe40003f26270 */
[----:B------:R-:W-:Y:S02]  /*11090*/  @!P4 LEA.HI R6, R6, R6, RZ, 0x1 ;  /* 0x000000060606c211 */ /* 0x000fe400078f08ff */
[----:B------:R-:W-:Y:S02]  /*110a0*/  @!P3 LEA.HI R5, R5, R5, RZ, 0x1 ;  /* 0x000000050505b211 */ /* 0x000fe400078f08ff */
[----:B------:R-:W-:Y:S02]  /*110b0*/  @!P5 LOP3.LUT R7, R7, 0xfffffffe, RZ, 0xc0, !PT ;  /* 0xfffffffe0707d812 */ /* 0x000fe400078ec0ff */
[----:B------:R-:W-:-:S02]  /*110c0*/  @!P4 LOP3.LUT R17, R6, 0xfffffffe, RZ, 0xc0, !PT ;  /* 0xfffffffe0611c812 */ /* 0x000fc400078ec0ff */
[----:B------:R-:W-:Y:S01]  /*110d0*/  @!P2 LEA.HI R4, R4, R4, RZ, 0x1 ;  /* 0x000000040404a211 */ /* 0x000fe200078f08ff */
[--C-:B------:R-:W-:Y:S01]  /*110e0*/  @!P5 IMAD.WIDE R6, R7, 0x4, R14.reuse ;  /* 0x000000040706d825 */ /* 0x100fe200078e020e */
[----:B------:R-:W-:Y:S02]  /*110f0*/  @!P3 LOP3.LUT R5, R5, 0xfffffffe, RZ, 0xc0, !PT ;  /* 0xfffffffe0505b812 */ /* 0x000fe400078ec0ff */
[----:B------:R-:W-:Y:S02]  /*11100*/  @!P2 LOP3.LUT R19, R4, 0xfffffffe, RZ, 0xc0, !PT ;  /* 0xfffffffe0413a812 */ /* 0x000fe400078ec0ff */
[----:B------:R-:W-:Y:S01]  /*11110*/  @!P6 LEA.HI R0, R0, R0, RZ, 0x1 ;  /* 0x000000000000e211 */ /* 0x000fe200078f08ff */
[--C-:B------:R-:W-:Y:S01]  /*11120*/  @!P3 IMAD.WIDE R4, R5, 0x4, R14.reuse ;  /* 0x000000040504b825 */ /* 0x100fe200078e020e */
[----:B------:R-:W-:Y:S01]  /*11130*/  @!P1 LEA.HI R8, R8, R8, RZ, 0x1 ;  /* 0x0000000808089211 */ /* 0x000fe200078f08ff */
[----:B------:R2:W-:Y:S01]  /*11140*/  @!P5 ST.E.64 [R6.64], R124 ;  /* 0x0000007c0600d985 */ /* 0x0005e2000c101b12 */
[----:B------:R-:W-:Y:S01]  /*11150*/  IADD3 R21, R11, 0x38, RZ ;  /* 0x000000380b157810 */ /* 0x000fe20007ffe0ff */
[----:B-1----:R-:W-:Y:S01]  /*11160*/  @!P4 IMAD.WIDE R12, R17, 0x4, R14 ;  /* 0x00000004110cc825 */ /* 0x002fe200078e020e */
[----:B------:R-:W-:-:S02]  /*11170*/  IADD3 R20, R11, 0x40, RZ ;  /* 0x000000400b147810 */ /* 0x000fc40007ffe0ff */
[----:B------:R-:W-:Y:S01]  /*11180*/  ISETP.GE.AND P5, PT, R21, c[0x0][0x3c8], PT ;  /* 0x0000f20015007a0c */ /* 0x000fe20003fa6270 */
[----:B------:R-:W-:Y:S01]  /*11190*/  @!P2 IMAD.WIDE R16, R19, 0x4, R14 ;  /* 0x000000041310a825 */ /* 0x000fe200078e020e */
[----:B------:R1:W-:Y:S01]  /*111a0*/  @!P4 ST.E.64 [R12.64], R120 ;  /* 0x000000780c00c985 */ /* 0x0003e2000c101b12 */
[C---:B------:R-:W-:Y:S02]  /*111b0*/  IADD3 R19, R11.reuse, 0x48, RZ ;  /* 0x000000480b137810 */ /* 0x040fe40007ffe0ff */
[----:B------:R-:W-:Y:S01]  /*111c0*/  IADD3 R18, R11, 0x50, RZ ;  /* 0x000000500b127810 */ /* 0x000fe20007ffe0ff */
[----:B------:R3:W-:Y:S01]  /*111d0*/  @!P3 ST.E.64 [R4.64], R116 ;  /* 0x000000740400b985 */ /* 0x0007e2000c101b12 */
[----:B------:R-:W-:Y:S02]  /*111e0*/  ISETP.GE.AND P4, PT, R20, c[0x0][0x3c8], PT ;  /* 0x0000f20014007a0c */ /* 0x000fe40003f86270 */
[----:B------:R-:W-:Y:S01]  /*111f0*/  ISETP.GE.AND P3, PT, R19, c[0x0][0x3c8], PT ;  /* 0x0000f20013007a0c */ /* 0x000fe20003f66270 */
[----:B------:R4:W-:Y:S01]  /*11200*/  @!P2 ST.E.64 [R16.64], R112 ;  /* 0x000000701000a985 */ /* 0x0009e2000c101b12 */
[----:B------:R-:W-:-:S02]  /*11210*/  ISETP.GE.AND P2, PT, R18, c[0x0][0x3c8], PT ;  /* 0x0000f20012007a0c */ /* 0x000fc40003f46270 */
[----:B------:R-:W-:-:S04]  /*11220*/  @!P5 LEA.HI R21, R21, R21, RZ, 0x1 ;  /* 0x000000151515d211 */ /* 0x000fc800078f08ff */
[----:B------:R-:W-:-:S03]  /*11230*/  @!P5 LOP3.LUT R21, R21, 0xfffffffe, RZ, 0xc0, !PT ;  /* 0xfffffffe1515d812 */ /* 0x000fc600078ec0ff */
[----:B------:R-:W-:Y:S02]  /*11240*/  @!P4 LEA.HI R20, R20, R20, RZ, 0x1 ;  /* 0x000000141414c211 */ /* 0x000fe400078f08ff */
[----:B------:R-:W-:Y:S02]  /*11250*/  @!P3 LEA.HI R19, R19, R19, RZ, 0x1 ;  /* 0x000000131313b211 */ /* 0x000fe400078f08ff */
[----:B--2---:R-:W-:Y:S02]  /*11260*/  @!P6 LOP3.LUT R7, R0, 0xfffffffe, RZ, 0xc0, !PT ;  /* 0xfffffffe0007e812 */ /* 0x004fe400078ec0ff */
[----:B------:R-:W-:Y:S02]  /*11270*/  IADD3 R0, R11, 0x58, RZ ;  /* 0x000000580b007810 */ /* 0x000fe40007ffe0ff */
[----:B------:R-:W-:Y:S01]  /*11280*/  @!P2 LEA.HI R18, R18, R18, RZ, 0x1 ;  /* 0x000000121212a211 */ /* 0x000fe200078f08ff */
[----:B------:R-:W-:Y:S01]  /*11290*/  @!P6 IMAD.WIDE R6, R7, 0x4, R14 ;  /* 0x000000040706e825 */ /* 0x000fe200078e020e */
[----:B------:R-:W-:-:S02]  /*112a0*/  @!P3 LOP3.LUT R19, R19, 0xfffffffe, RZ, 0xc0, !PT ;  /* 0xfffffffe1313b812 */ /* 0x000fc400078ec0ff */
[----:B-1----:R-:W-:Y:S02]  /*112b0*/  @!P4 LOP3.LUT R13, R20, 0xfffffffe, RZ, 0xc0, !PT ;  /* 0xfffffffe140dc812 */ /* 0x002fe400078ec0ff */
[----:B------:R1:W-:Y:S01]  /*112c0*/  @!P6 ST.E.64 [R6.64], R108 ;  /* 0x0000006c0600e985 */ /* 0x0003e2000c101b12 */
[----:B---3--:R-:W-:Y:S02]  /*112d0*/  @!P1 LOP3.LUT R5, R8, 0xfffffffe, RZ, 0xc0, !PT ;  /* 0xfffffffe08059812 */ /* 0x008fe400078ec0ff */
[----:B------:R-:W-:Y:S01]  /*112e0*/  IADD3 R8, R11, 0x60, RZ ;  /* 0x000000600b087810 */ /* 0x000fe20007ffe0ff */
[--C-:B------:R-:W-:Y:S01]  /*112f0*/  @!P4 IMAD.WIDE R12, R13, 0x4, R14.reuse ;  /* 0x000000040d0cc825 */ /* 0x100fe200078e020e */
[----:B------:R-:W-:Y:S02]  /*11300*/  IADD3 R20, R11, 0x68, RZ ;  /* 0x000000680b147810 */ /* 0x000fe40007ffe0ff */
[----:B------:R-:W-:Y:S01]  /*11310*/  ISETP.GE.AND P6, PT, R8, c[0x0][0x3c8], PT ;  /* 0x0000f20008007a0c */ /* 0x000fe20003fc6270 */
[----:B------:R-:W-:-:S04]  /*11320*/  @!P1 IMAD.WIDE R4, R5, 0x4, R14 ;  /* 0x0000000405049825 */ /* 0x000fc800078e020e */
[----:B----4-:R-:W-:Y:S01]  /*11330*/  @!P3 IMAD.WIDE R16, R19, 0x4, R14 ;  /* 0x000000041310b825 */ /* 0x010fe200078e020e */
[----:B------:R2:W-:Y:S01]  /*11340*/  @!P1 ST.E.64 [R4.64], R104 ;  /* 0x0000006804009985 */ /* 0x0005e2000c101b12 */
[----:B------:R-:W-:Y:S02]  /*11350*/  ISETP.GE.AND P1, PT, R0, c[0x0][0x3c8], PT ;  /* 0x0000f20000007a0c */ /* 0x000fe40003f26270 */
[----:B------:R-:W-:-:S04]  /*11360*/  IADD3 R19, R11, 0x70, RZ ;  /* 0x000000700b137810 */ /* 0x000fc80007ffe0ff */
[----:B------:R-:W-:-:S07]  /*11370*/  @!P6 LEA.HI R8, R8, R8, RZ, 0x1 ;  /* 0x000000080808e211 */ /* 0x000fce00078f08ff */
[----:B------:R-:W-:Y:S02]  /*11380*/  @!P1 LEA.HI R0, R0, R0, RZ, 0x1 ;  /* 0x0000000000009211 */ /* 0x000fe400078f08ff */
[----:B-1----:R-:W-:Y:S02]  /*11390*/  @!P2 LOP3.LUT R7, R18, 0xfffffffe, RZ, 0xc0, !PT ;  /* 0xfffffffe1207a812 */ /* 0x002fe400078ec0ff */
[----:B------:R-:W-:Y:S02]  /*113a0*/  @!P1 LOP3.LUT R23, R0, 0xfffffffe, RZ, 0xc0, !PT ;  /* 0xfffffffe00179812 */ /* 0x000fe400078ec0ff */
[----:B------:R-:W-:Y:S01]  /*113b0*/  IADD3 R18, R11, 0x78, RZ ;  /* 0x000000780b127810 */ /* 0x000fe20007ffe0ff */
[----:B------:R-:W-:Y:S01]  /*113c0*/  @!P2 IMAD.WIDE R6, R7, 0x4, R14 ;  /* 0x000000040706a825 */ /* 0x000fe200078e020e */
[----:B------:R-:W-:-:S03]  /*113d0*/  IADD3 R0, R11, 0x88, RZ ;  /* 0x000000880b007810 */ /* 0x000fc60007ffe0ff */
[----:B--2---:R-:W-:Y:S01]  /*113e0*/  @!P5 IMAD.WIDE R4, R21, 0x4, R14 ;  /* 0x000000041504d825 */ /* 0x004fe200078e020e */
        /* <DEDUP_REMOVED lines=25> */
[----:B------:R-:W-:-:S05]  /*11580*/  @!P5 IMAD.WIDE R6, R7, 0x4, R14 ;  /* 0x000000040706d825 */ /* 0x000fca00078e020e */
[----:B------:R-:W-:Y:S01]  /*11590*/  @!P1 LEA.HI R0, R0, R0, RZ, 0x1 ;  /* 0x0000000000009211 */ /* 0x000fe200078f08ff */
[----:B------:R3:W-:Y:S01]  /*115a0*/  @!P5 ST.E.64 [R6.64], R56 ;  /* 0x000000380600d985 */ /* 0x0007e2000c101b12 */
[----:B------:R-:W-:-:S03]  /*115b0*/  ISETP.GE.AND P5, PT, R8, c[0x0][0x3c8], PT ;  /* 0x0000f20008007a0c */ /* 0x000fc60003fa6270 */
[----:B------:R4:W-:Y:S01]  /*115c0*/  @!P4 ST.E.64 [R16.64], R60 ;  /* 0x0000003c1000c985 */ /* 0x0009e2000c101b12 */
[----:B-1----:R-:W-:Y:S01]  /*115d0*/  @!P3 LOP3.LUT R13, R18, 0xfffffffe, RZ, 0xc0, !PT ;  /* 0xfffffffe120db812 */ /* 0x002fe200078ec0ff */
[--C-:B------:R-:W-:Y:S01]  /*115e0*/  @!P2 IMAD.WIDE R18, R21, 0x4, R14.reuse ;  /* 0x000000041512a825 */ /* 0x100fe200078e020e */
[----:B------:R-:W-:Y:S02]  /*115f0*/  IADD3 R21, R11, 0xa0, RZ ;  /* 0x000000a00b157810 */ /* 0x000fe40007ffe0ff */
[----:B--2---:R-:W-:Y:S01]  /*11600*/  @!P1 LOP3.LUT R5, R0, 0xfffffffe, RZ, 0xc0, !PT ;  /* 0xfffffffe00059812 */ /* 0x004fe200078ec0ff */
[--C-:B------:R-:W-:Y:S01]  /*11610*/  @!P3 IMAD.WIDE R12, R13, 0x4, R14.reuse ;  /* 0x000000040d0cb825 */ /* 0x100fe200078e020e */
[----:B------:R-:W-:Y:S02]  /*11620*/  IADD3 R0, R11, 0x90, RZ ;  /* 0x000000900b007810 */ /* 0x000fe40007ffe0ff */
[----:B------:R-:W-:Y:S01]  /*11630*/  ISETP.GE.AND P4, PT, R21, c[0x0][0x3c8], PT ;  /* 0x0000f20015007a0c */ /* 0x000fe20003f86270 */
        /* <DEDUP_REMOVED lines=13> */
[----:B------:R-:W-:Y:S02]  /*11710*/  @!P3 LEA.HI R20, R20, R20, RZ, 0x1 ;  /* 0x000000141414b211 */ /* 0x000fe400078f08ff */
[----:B------:R-:W-:Y:S02]  /*11720*/  @!P4 LOP3.LUT R21, R21, 0xfffffffe, RZ, 0xc0, !PT ;  /* 0xfffffffe1515c812 */ /* 0x000fe400078ec0ff */
[----:B----4-:R-:W-:Y:S02]  /*11730*/  @!P3 LOP3.LUT R17, R20, 0xfffffffe, RZ, 0xc0, !PT ;  /* 0xfffffffe1411b812 */ /* 0x010fe400078ec0ff */
[----:B------:R-:W-:Y:S01]  /*11740*/  @!P2 LEA.HI R7, R7, R7, RZ, 0x1 ;  /* 0x000000070707a211 */ /* 0x000fe200078f08ff */
[----:B------:R-:W-:Y:S01]  /*11750*/  @!P4 IMAD.WIDE R20, R21, 0x4, R14 ;  /* 0x000000041514c825 */ /* 0x000fe200078e020e */
[----:B------:R-:W-:-:S02]  /*11760*/  @!P1 LEA.HI R6, R6, R6, RZ, 0x1 ;  /* 0x0000000606069211 */ /* 0x000fc400078f08ff */
        /* <DEDUP_REMOVED lines=15> */
.L_x_439:
[----:B------:R-:W-:Y:S05]  /*11860*/  BSYNC B0 ;  /* 0x0000000000007941 */ /* 0x000fea0003800000 */
.L_x_438:
[----:B-1----:R1:W4:Y:S04]  /*11870*/  SHFL.IDX PT, R5, R10, 0x1, 0x1c1f ;  /* 0x003c1f000a057f89 */ /* 0x00232800000e0000 */
        /* <DEDUP_REMOVED lines=9> */
[C---:B-12---:R-:W-:Y:S01]  /*11910*/  IADD3 R9, R11.reuse, 0x20, RZ ;  /* 0x000000200b097810 */ /* 0x046fe20007ffe0ff */
[C---:B---34-:R-:W-:Y:S01]  /*11920*/  @!P1 IMAD.WIDE R12, R11.reuse, 0x4, R4 ;  /* 0x000000040b0c9825 */ /* 0x058fe200078e0204 */
[----:B------:R-:W-:-:S02]  /*11930*/  IADD3 R8, R11, 0x28, RZ ;  /* 0x000000280b087810 */ /* 0x000fc40007ffe0ff */
[----:B------:R-:W-:Y:S02]  /*11940*/  @!P0 LEA.HI R3, R3, R3, RZ, 0x1 ;  /* 0x0000000303038211 */ /* 0x000fe400078f08ff */
[----:B------:R-:W-:Y:S01]  /*11950*/  IADD3 R7, R11, 0x30, RZ ;  /* 0x000000300b077810 */ /* 0x000fe20007ffe0ff */
[----:B------:R1:W-:Y:S01]  /*11960*/  @!P1 ST.E.64 [R12.64], R130 ;  /* 0x000000820c009985 */ /* 0x0003e2000c101b12 */
[----:B------:R-:W-:Y:S02]  /*11970*/  @!P0 LOP3.LUT R3, R3, 0xfffffffe, RZ, 0xc0, !PT ;  /* 0xfffffffe03038812 */ /* 0x000fe400078ec0ff */
[----:B------:R-:W-:Y:S02]  /*11980*/  IADD3 R6, R11, 0x38, RZ ;  /* 0x000000380b067810 */ /* 0x000fe40007ffe0ff */
[----:B------:R-:W-:Y:S01]  /*11990*/  ISETP.GE.AND P4, PT, R9, c[0x0][0x3c8], PT ;  /* 0x0000f20009007a0c */ /* 0x000fe20003f86270 */
[----:B------:R-:W-:Y:S01]  /*119a0*/  @!P0 IMAD.WIDE R14, R3, 0x4, R4 ;  /* 0x00000004030e8825 */ /* 0x000fe200078e0204 */
        /* <DEDUP_REMOVED lines=8> */
[----:B------:R-:W-:Y:S02]  /*11a30*/  @!P4 LEA.HI R9, R9, R9, RZ, 0x1 ;  /* 0x000000090909c211 */ /* 0x000fe400078f08ff */
[----:B------:R-:W-:Y:S02]  /*11a40*/  @!P3 LEA.HI R8, R8, R8, RZ, 0x1 ;  /* 0x000000080808b211 */ /* 0x000fe400078f08ff */
[----:B------:R-:W-:Y:S02]  /*11a50*/  @!P2 LEA.HI R7, R7, R7, RZ, 0x1 ;  /* 0x000000070707a211 */ /* 0x000fe400078f08ff */
[----:B------:R-:W-:Y:S02]  /*11a60*/  @!P1 LEA.HI R6, R6, R6, RZ, 0x1 ;  /* 0x0000000606069211 */ /* 0x000fe400078f08ff */
[----:B-1----:R-:W-:Y:S02]  /*11a70*/  @!P6 LOP3.LUT R13, R2, 0xfffffffe, RZ, 0xc0, !PT ;  /* 0xfffffffe020de812 */ /* 0x002fe400078ec0ff */
[----:B------:R-:W-:-:S02]  /*11a80*/  IADD3 R2, R11, 0x48, RZ ;  /* 0x000000480b027810 */ /* 0x000fc40007ffe0ff */
[----:B------:R-:W-:Y:S01]  /*11a90*/  @!P0 LEA.HI R3, R3, R3, RZ, 0x1 ;  /* 0x0000000303038211 */ /* 0x000fe200078f08ff */
[--C-:B------:R-:W-:Y:S01]  /*11aa0*/  @!P6 IMAD.WIDE R12, R13, 0x4, R4.reuse ;  /* 0x000000040d0ce825 */ /* 0x100fe200078e0204 */
[----:B------:R-:W-:Y:S02]  /*11ab0*/  @!P4 LOP3.LUT R9, R9, 0xfffffffe, RZ, 0xc0, !PT ;  /* 0xfffffffe0909c812 */ /* 0x000fe400078ec0ff */
[----:B------:R-:W-:Y:S02]  /*11ac0*/  @!P3 LOP3.LUT R17, R8, 0xfffffffe, RZ, 0xc0, !PT ;  /* 0xfffffffe0811b812 */ /* 0x000fe400078ec0ff */
[----:B------:R1:W-:Y:S01]  /*11ad0*/  @!P6 ST.E.64 [R12.64], R122 ;  /* 0x0000007a0c00e985 */ /* 0x0003e2000c101b12 */
[----:B------:R-:W-:Y:S01]  /*11ae0*/  ISETP.GE.AND P6, PT, R2, c[0x0][0x3c8], PT ;  /* 0x0000f20002007a0c */ /* 0x000fe20003fc6270 */
[----:B------:R-:W-:Y:S01]  /*11af0*/  @!P4 IMAD.WIDE R8, R9, 0x4, R4 ;  /* 0x000000040908c825 */ /* 0x000fe200078e0204 */
[----:B--2---:R-:W-:Y:S02]  /*11b00*/  @!P5 LOP3.LUT R15, R0, 0xfffffffe, RZ, 0xc0, !PT ;  /* 0xfffffffe000fd812 */ /* 0x004fe400078ec0ff */
[----:B------:R-:W-:-:S02]  /*11b10*/  IADD3 R0, R11, 0x50, RZ ;  /* 0x000000500b007810 */ /* 0x000fc40007ffe0ff */
[----:B------:R-:W-:Y:S01]  /*11b20*/  @!P2 LOP3.LUT R7, R7, 0xfffffffe, RZ, 0xc0, !PT ;  /* 0xfffffffe0707a812 */ /* 0x000fe200078ec0ff */
[----:B------:R-:W-:Y:S01]  /*11b30*/  @!P5 IMAD.WIDE R14, R15, 0x4, R4 ;  /* 0x000000040f0ed825 */ /* 0x000fe200078e0204 */
[----:B------:R-:W-:Y:S02]  /*11b40*/  @!P0 LOP3.LUT R3, R3, 0xfffffffe, RZ, 0xc0, !PT ;  /* 0xfffffffe03038812 */ /* 0x000fe400078ec0ff */
[C---:B------:R-:W-:Y:S02]  /*11b50*/  IADD3 R20, R11.reuse, 0x58, RZ ;  /* 0x000000580b147810 */ /* 0x040fe40007ffe0ff */
[----:B------:R2:W-:Y:S01]  /*11b60*/  @!P5 ST.E.64 [R14.64], R118 ;  /* 0x000000760e00d985 */ /* 0x0005e2000c101b12 */
[----:B------:R-:W-:Y:S02]  /*11b70*/  ISETP.GE.AND P5, PT, R0, c[0x0][0x3c8], PT ;  /* 0x0000f20000007a0c */ /* 0x000fe40003fa6270 */
[C---:B------:R-:W-:Y:S01]  /*11b80*/  IADD3 R19, R11.reuse, 0x60, RZ ;  /* 0x000000600b137810 */ /* 0x040fe20007ffe0ff */
[----:B------:R3:W-:Y:S01]  /*11b90*/  @!P4 ST.E.64 [R8.64], R114 ;  /* 0x000000720800c985 */ /* 0x0007e2000c101b12 */
[----:B------:R-:W-:-:S02]  /*11ba0*/  IADD3 R18, R11, 0x68, RZ ;  /* 0x000000680b127810 */ /* 0x000fc40007ffe0ff */
[----:B------:R-:W-:Y:S02]  /*11bb0*/  IADD3 R10, R11, 0x70, RZ ;  /* 0x000000700b0a7810 */ /* 0x000fe40007ffe0ff */
[----:B------:R-:W-:Y:S02]  /*11bc0*/  ISETP.GE.AND P4, PT, R20, c[0x0][0x3c8], PT ;  /* 0x0000f20014007a0c */ /* 0x000fe40003f86270 */
[----:B------:R-:W-:-:S03]  /*11bd0*/  @!P6 LEA.HI R2, R2, R2, RZ, 0x1 ;  /* 0x000000020202e211 */ /* 0x000fc600078f08ff */
[----:B------:R-:W-:Y:S02]  /*11be0*/  @!P5 LEA.HI R0, R0, R0, RZ, 0x1 ;  /* 0x000000000000d211 */ /* 0x000fe400078f08ff */
[----:B-1----:R-:W-:Y:S01]  /*11bf0*/  @!P1 LOP3.LUT R13, R6, 0xfffffffe, RZ, 0xc0, !PT ;  /* 0xfffffffe060d9812 */ /* 0x002fe200078ec0ff */
[----:B------:R-:W-:-:S04]  /*11c00*/  @!P2 IMAD.WIDE R6, R7, 0x4, R4 ;  /* 0x000000040706a825 */ /* 0x000fc800078e0204 */
[----:B------:R-:W-:Y:S01]  /*11c10*/  @!P1 IMAD.WIDE R12, R13, 0x4, R4 ;  /* 0x000000040d0c9825 */ /* 0x000fe200078e0204 */
[----:B------:R-:W-:-:S03]  /*11c20*/  @!P4 LEA.HI R20, R20, R20, RZ, 0x1 ;  /* 0x000000141414c211 */ /* 0x000fc600078f08ff */
[----:B--2---:R-:W-:-:S04]  /*11c30*/  @!P3 IMAD.WIDE R14, R17, 0x4, R4 ;  /* 0x00000004110eb825 */ /* 0x004fc800078e0204 */
[----:B------:R-:W-:Y:S01]  /*11c40*/  @!P0 IMAD.WIDE R16, R3, 0x4, R4 ;  /* 0x0000000403108825 */ /* 0x000fe200078e0204 */
[----:B------:R1:W-:Y:S01]  /*11c50*/  @!P3 ST.E.64 [R14.64], R110 ;  /* 0x0000006e0e00b985 */ /* 0x0003e2000c101b12 */
[----:B------:R-:W-:Y:S02]  /*11c60*/  IADD3 R3, R11, 0x78, RZ ;  /* 0x000000780b037810 */ /* 0x000fe40007ffe0ff */
[----:B------:R-:W-:Y:S01]  /*11c70*/  ISETP.GE.AND P3, PT, R19, c[0x0][0x3c8], PT ;  /* 0x0000f20013007a0c */ /* 0x000fe20003f66270 */
[----:B------:R2:W-:Y:S01]  /*11c80*/  @!P2 ST.E.64 [R6.64], R106 ;  /* 0x0000006a0600a985 */ /* 0x0005e2000c101b12 */
[----:B------:R-:W-:Y:S02]  /*11c90*/  ISETP.GE.AND P2, PT, R18, c[0x0][0x3c8], PT ;  /* 0x0000f20012007a0c */ /* 0x000fe40003f46270 */
[----:B---3--:R-:W-:Y:S01]  /*11ca0*/  @!P5 LOP3.LUT R9, R0, 0xfffffffe, RZ, 0xc0, !PT ;  /* 0xfffffffe0009d812 */ /* 0x008fe200078ec0ff */
[----:B------:R3:W-:Y:S01]  /*11cb0*/  @!P1 ST.E.64 [R12.64], R102 ;  /* 0x000000660c009985 */ /* 0x0007e2000c101b12 */
[----:B------:R-:W-:-:S02]  /*11cc0*/  ISETP.GE.AND P1, PT, R10, c[0x0][0x3c8], PT ;  /* 0x0000f2000a007a0c */ /* 0x000fc40003f26270 */
[----:B------:R-:W-:Y:S01]  /*11cd0*/  IADD3 R0, R11, 0x88, RZ ;  /* 0x000000880b007810 */ /* 0x000fe20007ffe0ff */
[----:B------:R4:W-:Y:S01]  /*11ce0*/  @!P0 ST.E.64 [R16.64], R38 ;  /* 0x0000002610008985 */ /* 0x0009e2000c101b12 */
[----:B------:R-:W-:Y:S01]  /*11cf0*/  ISETP.GE.AND P0, PT, R3, c[0x0][0x3c8], PT ;  /* 0x0000f20003007a0c */ /* 0x000fe20003f06270 */
[----:B------:R-:W-:Y:S02]  /*11d00*/  @!P5 IMAD.WIDE R8, R9, 0x4, R4 ;  /* 0x000000040908d825 */ /* 0x000fe400078e0204 */
[----:B------:R-:W-:Y:S02]  /*11d10*/  @!P3 LEA.HI R19, R19, R19, RZ, 0x1 ;  /* 0x000000131313b211 */ /* 0x000fe400078f08ff */
[----:B------:R-:W-:Y:S02]  /*11d20*/  @!P2 LEA.HI R18, R18, R18, RZ, 0x1 ;  /* 0x000000121212a211 */ /* 0x000fe400078f08ff */
[----:B------:R-:W-:Y:S02]  /*11d30*/  @!P3 LOP3.LUT R19, R19, 0xfffffffe, RZ, 0xc0, !PT ;  /* 0xfffffffe1313b812 */ /* 0x000fe400078ec0ff */
[----:B------:R-:W-:-:S04]  /*11d40*/  @!P1 LEA.HI R10, R10, R10, RZ, 0x1 ;  /* 0x0000000a0a0a9211 */ /* 0x000fc800078f08ff */
[----:B------:R-:W-:Y:S01]  /*11d50*/  @!P0 LEA.HI R3, R3, R3, RZ, 0x1 ;  /* 0x0000000303038211 */ /* 0x000fe200078f08ff */
[----:B-1----:R-:W-:-:S03]  /*11d60*/  @!P3 IMAD.WIDE R14, R19, 0x4, R4 ;  /* 0x00000004130eb825 */ /* 0x002fc600078e0204 */
[----:B------:R-:W-:Y:S02]  /*11d70*/  @!P0 LOP3.LUT R3, R3, 0xfffffffe, RZ, 0xc0, !PT ;  /* 0xfffffffe03038812 */ /* 0x000fe400078ec0ff */
[C---:B------:R-:W-:Y:S02]  /*11d80*/  IADD3 R19, R11.reuse, 0x98, RZ ;  /* 0x000000980b137810 */ /* 0x040fe40007ffe0ff */
[----:B--2---:R-:W-:Y:S02]  /*11d90*/  @!P6 LOP3.LUT R7, R2, 0xfffffffe, RZ, 0xc0, !PT ;  /* 0xfffffffe0207e812 */ /* 0x004fe400078ec0ff */
[----:B------:R-:W-:Y:S02]  /*11da0*/  IADD3 R2, R11, 0x80, RZ ;  /* 0x000000800b027810 */ /* 0x000fe40007ffe0ff */
[----:B---3--:R-:W-:Y:S01]  /*11db0*/  @!P4 LOP3.LUT R13, R20, 0xfffffffe, RZ, 0xc0, !PT ;  /* 0xfffffffe140dc812 */ /* 0x008fe200078ec0ff */
[----:B------:R-:W-:Y:S01]  /*11dc0*/  @!P6 IMAD.WIDE R6, R7, 0x4, R4 ;  /* 0x000000040706e825 */ /* 0x000fe200078e0204 */
[----:B------:R-:W-:-:S03]  /*11dd0*/  IADD3 R20, R11, 0x90, RZ ;  /* 0x000000900b147810 */ /* 0x000fc60007ffe0ff */
[--C-:B------:R-:W-:Y:S01]  /*11de0*/  @!P4 IMAD.WIDE R12, R13, 0x4, R4.reuse ;  /* 0x000000040d0cc825 */ /* 0x100fe200078e0204 */
[----:B------:R1:W-:Y:S01]  /*11df0*/  @!P6 ST.E.64 [R6.64], R42 ;  /* 0x0000002a0600e985 */ /* 0x0003e2000c101b12 */
[----:B------:R-:W-:Y:S02]  /*11e00*/  ISETP.GE.AND P6, PT, R2, c[0x0][0x3c8], PT ;  /* 0x0000f20002007a0c */ /* 0x000fe40003fc6270 */
[----:B----4-:R-:W-:Y:S01]  /*11e10*/  @!P0 IMAD.WIDE R16, R3, 0x4, R4 ;  /* 0x0000000403108825 */ /* 0x010fe200078e0204 */
        /* <DEDUP_REMOVED lines=55> */
.L_x_437:
[----:B------:R-:W1:Y:S02]  /*12190*/  S2R R4, SR_TID.X ;  /* 0x0000000000047919 */ /* 0x000e640000002100 */
        /* <DEDUP_REMOVED lines=15> */
[----:B------:R-:W-:Y:S01]  /*12290*/  UIMAD.WIDE.U32 UR8, UR13, UR4, URZ ;  /* 0x000000040d0872a5 */ /* 0x000fe2000f8e003f */
        /* <DEDUP_REMOVED lines=33> */
.L_x_440:
        /* <DEDUP_REMOVED lines=13> */
.L_x_6221:


//--------------------- .text._ZN7cutlass13device_kernelIN5flash19enable_sm80_to_sm89INS1_16FlashAttnFwdSm80INS1_25CollectiveMainloopFwdSm80ILi8ELi1ELb0EN4cute5tupleIJNS5_1CILi128EEENS7_ILi64EEENS7_ILi192EEEEEELi192ENS_10bfloat16_tEfNS_4arch4Sm80ELb0ELb1ELb1ELb1ELb1ELb0ELb1ELb1EEENS1_21CollectiveEpilogueFwdINS6_IJS8_SA_S9_EEENS6_IJNS7_ILi1EEESI_SI_EEESC_SE_Li256ELb1ELb1ELb1ELb0EEENS1_36VarlenDynamicPersistentTileSchedulerILi128ELi64ELi256ELi256ELb1ELb1ELb0ELb1ELb0ELb1EEEEEEEEEvNT_6ParamsE --------------------------
	.section	.text._ZN7cutlass13device_kernelIN5flash19enable_sm80_to_sm89INS1_16FlashAttnFwdSm80INS1_25CollectiveMainloopFwdSm80ILi8ELi1ELb0EN4cute5tupleIJNS5_1CILi128EEENS7_ILi64EEENS7_ILi192EEEEEELi192ENS_10bfloat16_tEfNS_4arch4Sm80ELb0ELb1ELb1ELb1ELb1ELb0ELb1ELb1EEENS1_21CollectiveEpilogueFwdINS6_IJS8_SA_S9_EEENS6_IJNS7_ILi1EEESI_SI_EEESC_SE_Li256ELb1ELb1ELb1ELb0EEENS1_36VarlenDynamicPersistentTileSchedulerILi128ELi64ELi256ELi256ELb1ELb1ELb0ELb1ELb0ELb1EEEEEEEEEvNT_6ParamsE,"ax",@progbits
	.sectioninfo	@"SHI_REGISTERS=255"
	.align	128
.text._ZN7cutlass13device_kernelIN5flash19enable_sm80_to_sm89INS1_16FlashAttnFwdSm80INS1_25CollectiveMainloopFwdSm80ILi8ELi1ELb0EN4cute5tupleIJNS5_1CILi128EEENS7_ILi64EEENS7_ILi192EEEEEELi192ENS_10bfloat16_tEfNS_4arch4Sm80ELb0ELb1ELb1ELb1ELb1ELb0ELb1ELb1EEENS1_21CollectiveEpilogueFwdINS6_IJS8_SA_S9_EEENS6_IJNS7_ILi1EEESI_SI_EEESC_SE_Li256ELb1ELb1ELb1ELb0EEENS1_36VarlenDynamicPersistentTileSchedulerILi128ELi64ELi256ELi256ELb1ELb1ELb0ELb1ELb0ELb1EEEEEEEEEvNT_6ParamsE:
        .type           _ZN7cutlass13device_kernelIN5flash19enable_sm80_to_sm89INS1_16FlashAttnFwdSm80INS1_25CollectiveMainloopFwdSm80ILi8ELi1ELb0EN4cute5tupleIJNS5_1CILi128EEENS7_ILi64EEENS7_ILi192EEEEEELi192ENS_10bfloat16_tEfNS_4arch4Sm80ELb0ELb1ELb1ELb1ELb1ELb0ELb1ELb1EEENS1_21CollectiveEpilogueFwdINS6_IJS8_SA_S9_EEENS6_IJNS7_ILi1EEESI_SI_EEESC_SE_Li256ELb1ELb1ELb1ELb0EEENS1_36VarlenDynamicPersistentTileSchedulerILi128ELi64ELi256ELi256ELb1ELb1ELb0ELb1ELb0ELb1EEEEEEEEEvNT_6ParamsE,@function
        .size           _ZN7cutlass13device_kernelIN5flash19enable_sm80_to_sm89INS1_16FlashAttnFwdSm80INS1_25CollectiveMainloopFwdSm80ILi8ELi1ELb0EN4cute5tupleIJNS5_1CILi128EEENS7_ILi64EEENS7_ILi192EEEEEELi192ENS_10bfloat16_tEfNS_4arch4Sm80ELb0ELb1ELb1ELb1ELb1ELb0ELb1ELb1EEENS1_21CollectiveEpilogueFwdINS6_IJS8_SA_S9_EEENS6_IJNS7_ILi1EEESI_SI_EEESC_SE_Li256ELb1ELb1ELb1ELb0EEENS1_36VarlenDynamicPersistentTileSchedulerILi128ELi64ELi256ELi256ELb1ELb1ELb0ELb1ELb0ELb1EEEEEEEEEvNT_6ParamsE,(.L_x_6222 - _ZN7cutlass13device_kernelIN5flash19enable_sm80_to_sm89INS1_16FlashAttnFwdSm80INS1_25CollectiveMainloopFwdSm80ILi8ELi1ELb0EN4cute5tupleIJNS5_1CILi128EEENS7_ILi64EEENS7_ILi192EEEEEELi192ENS_10bfloat16_tEfNS_4arch4Sm80ELb0ELb1ELb1ELb1ELb1ELb0ELb1ELb1EEENS1_21CollectiveEpilogueFwdINS6_IJS8_SA_S9_EEENS6_IJNS7_ILi1EEESI_SI_EEESC_SE_Li256ELb1ELb1ELb1ELb0EEENS1_36VarlenDynamicPersistentTileSchedulerILi128ELi64ELi256ELi256ELb1ELb1ELb0ELb1ELb0ELb1EEEEEEEEEvNT_6ParamsE)
        .other          _ZN7cutlass13device_kernelIN5flash19enable_sm80_to_sm89INS1_16FlashAttnFwdSm80INS1_25CollectiveMainloopFwdSm80ILi8ELi1ELb0EN4cute5tupleIJNS5_1CILi128EEENS7_ILi64EEENS7_ILi192EEEEEELi192ENS_10bfloat16_tEfNS_4arch4Sm80ELb0ELb1ELb1ELb1ELb1ELb0ELb1ELb1EEENS1_21CollectiveEpilogueFwdINS6_IJS8_SA_S9_EEENS6_IJNS7_ILi1EEESI_SI_EEESC_SE_Li256ELb1ELb1ELb1ELb0EEENS1_36VarlenDynamicPersistentTileSchedulerILi128ELi64ELi256ELi256ELb1ELb1ELb0ELb1ELb0ELb1EEEEEEEEEvNT_6ParamsE,@"STO_CUDA_ENTRY STV_DEFAULT"
_ZN7cutlass13device_kernelIN5flash19enable_sm80_to_sm89INS1_16FlashAttnFwdSm80INS1_25CollectiveMainloopFwdSm80ILi8ELi1ELb0EN4cute5tupleIJNS5_1CILi128EEENS7_ILi64EEENS7_ILi192EEEEEELi192ENS_10bfloat16_tEfNS_4arch4Sm80ELb0ELb1ELb1ELb1ELb1ELb0ELb1ELb1EEENS1_21CollectiveEpilogueFwdINS6_IJS8_SA_S9_EEENS6_IJNS7_ILi1EEESI_SI_EEESC_SE_Li256ELb1ELb1ELb1ELb0EEENS1_36VarlenDynamicPersistentTileSchedulerILi128ELi64ELi256ELi256ELb1ELb1ELb0ELb1ELb0ELb1EEEEEEEEEvNT_6ParamsE:
        /* <DEDUP_REMOVED lines=13> */
[----:B------:R-:W-:-:S03]  /*00d0*/  CS2R R8, SRZ ;  /* 0x0000000000087805 */ /* 0x000fc6000001ff00 */
        /* <DEDUP_REMOVED lines=10> */
[C---:B------:R-:W-:Y:S01]  /*0180*/  ISETP.GE.U32.AND P4, PT, R13.reuse, 0x2, PT ;  /* 0x000000020d00780c */ /* 0x040fe20003f86070 */
[----:B------:R-:W-:Y:S01]  /*0190*/  IMAD.MOV.U32 R7, RZ, RZ, RZ ;  /* 0x000000ffff077224 */ /* 0x000fe200078e00ff */
        /* <DEDUP_REMOVED lines=26> */
.L_x_446:
        /* <DEDUP_REMOVED lines=9> */
[----:B------:R-:W-:-:S04]  /*03d0*/  @!P0 IMAD.WIDE R4, R0, R2, c[0x0][0x580] ;  /* 0x0001600000048625 */ /* 0x000fc800078e0202 */
[----:B------:R-:W-:Y:S01]  /*03e0*/  @!P0 IMAD.WIDE R2, R0, R3, c[0x0][0x578] ;  /* 0x00015e0000028625 */ /* 0x000fe200078e0203 */
[----:B------:R-:W2:Y:S04]  /*03f0*/  @!P0 LDG.E R9, [R4.64] ;  /* 0x0000000804098981 */ /* 0x000ea8000c1e1900 */
[----:B------:R-:W2:Y:S02]  /*0400*/  @!P0 LDG.E R8, [R2.64] ;  /* 0x0000000802088981 */ /* 0x000ea4000c1e1900 */
[----:B--2---:R-:W-:Y:S01]  /*0410*/  IMAD R5, R9, R8, RZ ;  /* 0x0000000809057224 */ /* 0x004fe200078e02ff */
[----:B------:R-:W-:Y:S05]  /*0420*/  BRA.DIV ~URZ, `(.L_x_444) ;  /* 0x000160027f007947 */ /* 0x000fea000b800000 */
[----:B------:R2:W3:Y:S02]  /*0430*/  SHFL.UP PT, R0, R5, 0x1, RZ ;  /* 0x0420000005007989 */ /* 0x0004e400000e00ff */
.L_x_622:
        /* <DEDUP_REMOVED lines=16> */
.L_x_623:
[----:B---3--:R-:W-:-:S05]  /*0540*/  IMAD R0, R0, c[0x0][0x538], RZ ;  /* 0x00014e0000007a24 */ /* 0x008fca00078e02ff */
[----:B------:R-:W-:-:S04]  /*0550*/  IADD3 R6, R0, R6, RZ ;  /* 0x0000000600067210 */ /* 0x000fc80007ffe0ff */
[----:B------:R-:W-:-:S13]  /*0560*/  ISETP.GT.AND P0, PT, R6, UR4, PT ;  /* 0x0000000406007c0c */ /* 0x000fda000bf04270 */
[----:B-12---:R-:W-:Y:S05]  /*0570*/  @!P0 BRA `(.L_x_446) ;  /* 0xfffffdc000008947 */ /* 0x006fea000383ffff */
.L_x_442:
[----:B------:R-:W-:-:S05]  /*0580*/  IADD3 R10, -R0, R6, RZ ;  /* 0x00000006000a7210 */ /* 0x000fca0007ffe1ff */
[----:B------:R-:W-:-:S05]  /*0590*/  IMAD R0, R4, c[0x0][0x538], R10 ;  /* 0x00014e0004007a24 */ /* 0x000fca00078e020a */
[----:B------:R-:W-:Y:S01]  /*05a0*/  ISETP.GT.AND P0, PT, R0, UR4, PT ;  /* 0x0000000400007c0c */ /* 0x000fe2000bf04270 */
[----:B------:R-:W-:-:S12]  /*05b0*/  BRA.DIV ~URZ, `(.L_x_447) ;  /* 0x000160927f007947 */ /* 0x000fd8000b800000 */
[----:B------:R-:W-:-:S04]  /*05c0*/  VOTE.ANY R6, PT, !P0 ;  /* 0x0000000000067806 */ /* 0x000fc800040e0100 */
.L_x_624:
[----:B------:R-:W2:Y:S02]  /*05d0*/  POPC R0, R6 ;  /* 0x0000000600007309 */ /* 0x000ea40000000000 */
[----:B-12---:R-:W-:Y:S01]  /*05e0*/  IADD3 R215, R0, R7, RZ ;  /* 0x0000000700d77210 */ /* 0x006fe20007ffe0ff */
[----:B------:R-:W-:Y:S05]  /*05f0*/  BRA.DIV ~URZ, `(.L_x_448) ;  /* 0x000160a27f007947 */ /* 0x000fea000b800000 */
[----:B------:R1:W2:Y:S01]  /*0600*/  SHFL.IDX PT, R12, R9, R0, 0x1f ;  /* 0x00001f00090c7589 */ /* 0x0002a200000e0000 */
[----:B------:R-:W-:-:S03]  /*0610*/  MOV R5, RZ ;  /* 0x000000ff00057202 */ /* 0x000fc60000000f00 */
[----:B------:R1:W3:Y:S04]  /*0620*/  SHFL.IDX PT, R9, R8, R0, 0x1f ;  /* 0x00001f0008097589 */ /* 0x0002e800000e0000 */
.L_x_625:
[----:B------:R-:W-:Y:S01]  /*0630*/  ISETP.NE.AND P0, PT, R6, RZ, PT ;  /* 0x000000ff0600720c */ /* 0x000fe20003f05270 */
[----:B------:R-:W-:-:S12]  /*0640*/  BSSY B0, `(.L_x_449) ;  /* 0x0000005000007945 */ /* 0x000fd80003800000 */
[----:B------:R-:W-:Y:S05]  /*0650*/  @!P0 BRA `(.L_x_450) ;  /* 0x0000003000008947 */ /* 0x000fea0003800000 */
[----:B-1----:R-:W-:Y:S01]  /*0660*/  IADD3 R0, R0, -0x1, RZ ;  /* 0xffffffff00007810 */ /* 0x002fe20007ffe0ff */
[----:B------:R-:W-:Y:S05]  /*0670*/  BRA.DIV ~URZ, `(.L_x_451) ;  /* 0x000161027f007947 */ /* 0x000fea000b800000 */
[----:B------:R1:W4:Y:S02]  /*0680*/  SHFL.IDX PT, R5, R4, R0, 0x1f ;  /* 0x00001f0004057589 */ /* 0x00032400000e0000 */
.L_x_450:
[----:B------:R-:W-:Y:S05]  /*0690*/  BSYNC B0 ;  /* 0x0000000000007941 */ /* 0x000fea0003800000 */
.L_x_449:
[----:B---3--:R-:W-:Y:S01]  /*06a0*/  ISETP.NE.AND P0, PT, R9, 0x1, PT ;  /* 0x000000010900780c */ /* 0x008fe20003f05270 */
[----:B----4-:R-:W-:Y:S01]  /*06b0*/  IMAD R212, R5, c[0x0][0x538], R10 ;  /* 0x00014e0005d47a24 */ /* 0x010fe200078e020a */
[----:B------:R-:W-:Y:S04]  /*06c0*/  BSSY B0, `(.L_x_452) ;  /* 0x0000085000007945 */ /* 0x000fe80003800000 */
[----:B------:R-:W-:-:S07]  /*06d0*/  IADD3 R11, -R212, UR4, RZ ;  /* 0x00000004d40b7c10 */ /* 0x000fce000fffe1ff */
[----:B------:R-:W-:Y:S05]  /*06e0*/  @!P0 BRA `(.L_x_453) ;  /* 0x000003e000008947 */ /* 0x000fea0003800000 */
[-C--:B-12---:R-:W-:Y:S02]  /*06f0*/  IABS R0, R12.reuse ;  /* 0x0000000c00007213 */ /* 0x086fe40000000000 */
[----:B------:R-:W-:-:S03]  /*0700*/  IABS R6, R12 ;  /* 0x0000000c00067213 */ /* 0x000fc60000000000 */
[----:B------:R-:W-:Y:S01]  /*0710*/  IMAD.MOV.U32 R5, RZ, RZ, R0 ;  /* 0x000000ffff057224 */ /* 0x000fe200078e0000 */
[----:B------:R-:W-:-:S03]  /*0720*/  IABS R0, R9 ;  /* 0x0000000900007213 */ /* 0x000fc60000000000 */
[----:B------:R-:W1:Y:S02]  /*0730*/  I2F.RP R2, R5 ;  /* 0x0000000500027306 */ /* 0x000e640000209400 */
[----:B------:R-:W-:Y:S01]  /*0740*/  IMAD.MOV.U32 R8, RZ, RZ, R0 ;  /* 0x000000ffff087224 */ /* 0x000fe200078e0000 */
[----:B------:R-:W-:-:S05]  /*0750*/  IABS R0, R11 ;  /* 0x0000000b00007213 */ /* 0x000fca0000000000 */
[----:B------:R-:W-:Y:S08]  /*0760*/  I2F.RP R7, R8 ;  /* 0x0000000800077306 */ /* 0x000ff00000209400 */
[----:B-1----:R-:W1:Y:S02]  /*0770*/  MUFU.RCP R2, R2 ;  /* 0x0000000200027308 */ /* 0x002e640000001000 */
[----:B-1----:R-:W-:-:S06]  /*0780*/  IADD3 R2, R2, 0xffffffe, RZ ;  /* 0x0ffffffe02027810 */ /* 0x002fcc0007ffe0ff */
[----:B------:R-:W1:Y:S02]  /*0790*/  F2I.FTZ.U32.TRUNC.NTZ R3, R2 ;  /* 0x0000000200037305 */ /* 0x000e64000021f000 */
[----:B-1----:R-:W-:-:S04]  /*07a0*/  IMAD.MOV R2, RZ, RZ, -R3 ;  /* 0x000000ffff027224 */ /* 0x002fc800078e0a03 */
[----:B------:R-:W-:Y:S02]  /*07b0*/  IMAD R4, R2, R5, RZ ;  /* 0x0000000502047224 */ /* 0x000fe400078e02ff */
[----:B------:R-:W-:-:S04]  /*07c0*/  IMAD.MOV.U32 R2, RZ, RZ, RZ ;  /* 0x000000ffff027224 */ /* 0x000fc800078e00ff */
[----:B------:R-:W-:Y:S01]  /*07d0*/  IMAD.HI.U32 R2, R3, R4, R2 ;  /* 0x0000000403027227 */ /* 0x000fe200078e0002 */
[----:B------:R-:W-:-:S03]  /*07e0*/  MOV R3, R0 ;  /* 0x0000000000037202 */ /* 0x000fc60000000f00 */
[----:B------:R-:W-:Y:S02]  /*07f0*/  IMAD.MOV R0, RZ, RZ, -R6 ;  /* 0x000000ffff007224 */ /* 0x000fe400078e0a06 */
        /* <DEDUP_REMOVED lines=28> */
[----:B------:R-:W-:-:S03]  /*09c0*/  IMAD.MOV R5, RZ, RZ, -R4 ;  /* 0x000000ffff057224 */ /* 0x000fc600078e0a04 */
        /* <DEDUP_REMOVED lines=10> */
[----:B------:R-:W-:-:S04]  /*0a70*/  IMAD.MOV R2, RZ, RZ, -R0 ;  /* 0x000000ffff027224 */ /* 0x000fc800078e0a00 */
[C---:B------:R-:W-:Y:S01]  /*0a80*/  IMAD R3, R9.reuse, R2, R4 ;  /* 0x0000000209037224 */ /* 0x040fe200078e0204 */
[----:B------:R-:W-:Y:S01]  /*0a90*/  LEA R2, R9, R0, 0x18 ;  /* 0x0000000009027211 */ /* 0x000fe200078ec0ff */
[----:B------:R-:W-:-:S04]  /*0aa0*/  IMAD R0, R12, R5, R11 ;  /* 0x000000050c007224 */ /* 0x000fc800078e020b */
[----:B------:R-:W-:Y:S01]  /*0ab0*/  IMAD R214, R3, 0x10000, R2 ;  /* 0x0001000003d67824 */ /* 0x000fe200078e0202 */
[----:B------:R-:W-:Y:S05]  /*0ac0*/  BRA `(.L_x_454) ;  /* 0x0000044000007947 */ /* 0x000fea0003800000 */
.L_x_453:
[----:B------:R-:W-:-:S04]  /*0ad0*/  IMAD.MOV.U32 R2, RZ, RZ, 0x4 ;  /* 0x00000004ff027424 */ /* 0x000fc800078e00ff */
[----:B------:R-:W-:-:S05]  /*0ae0*/  IMAD.WIDE R2, R215, R2, c[0x0][0x590] ;  /* 0x00016400d7027625 */ /* 0x000fca00078e0202 */
[----:B------:R-:W3:Y:S02]  /*0af0*/  LDG.E R7, [R2.64] ;  /* 0x0000000802077981 */ /* 0x000ee4000c1e1900 */
[----:B-123--:R-:W-:-:S05]  /*0b00*/  IMAD R9, R7, R12, RZ ;  /* 0x0000000c07097224 */ /* 0x00efca00078e02ff */
[-C--:B------:R-:W-:Y:S02]  /*0b10*/  IABS R0, R9.reuse ;  /* 0x0000000900007213 */ /* 0x080fe40000000000 */
[----:B------:R-:W-:-:S03]  /*0b20*/  IABS R8, R9 ;  /* 0x0000000900087213 */ /* 0x000fc60000000000 */
[----:B------:R-:W-:-:S04]  /*0b30*/  IMAD.MOV.U32 R6, RZ, RZ, R0 ;  /* 0x000000ffff067224 */ /* 0x000fc800078e0000 */
[----:B------:R-:W1:Y:S08]  /*0b40*/  I2F.RP R2, R6 ;  /* 0x0000000600027306 */ /* 0x000e700000209400 */
[----:B-1----:R-:W1:Y:S02]  /*0b50*/  MUFU.RCP R2, R2 ;  /* 0x0000000200027308 */ /* 0x002e640000001000 */
[----:B-1----:R-:W-:-:S06]  /*0b60*/  IADD3 R2, R2, 0xffffffe, RZ ;  /* 0x0ffffffe02027810 */ /* 0x002fcc0007ffe0ff */
[----:B------:R-:W1:Y:S02]  /*0b70*/  F2I.FTZ.U32.TRUNC.NTZ R3, R2 ;  /* 0x0000000200037305 */ /* 0x000e64000021f000 */
[----:B-1----:R-:W-:-:S04]  /*0b80*/  IMAD.MOV R0, RZ, RZ, -R3 ;  /* 0x000000ffff007224 */ /* 0x002fc800078e0a03 */
[----:B------:R-:W-:Y:S01]  /*0b90*/  IMAD.MOV.U32 R2, RZ, RZ, R0 ;  /* 0x000000ffff027224 */ /* 0x000fe200078e0000 */
[----:B------:R-:W-:-:S03]  /*0ba0*/  IABS R0, R11 ;  /* 0x0000000b00007213 */ /* 0x000fc60000000000 */
[----:B------:R-:W-:Y:S01]  /*0bb0*/  IMAD R4, R2, R6, RZ ;  /* 0x0000000602047224 */ /* 0x000fe200078e02ff */
[----:B------:R-:W-:Y:S01]  /*0bc0*/  MOV R5, R0 ;  /* 0x0000000000057202 */ /* 0x000fe20000000f00 */
[----:B------:R-:W-:-:S04]  /*0bd0*/  IMAD.MOV.U32 R2, RZ, RZ, RZ ;  /* 0x000000ffff027224 */ /* 0x000fc800078e00ff */
[----:B------:R-:W-:-:S04]  /*0be0*/  IMAD.HI.U32 R0, R3, R4, R2 ;  /* 0x0000000403007227 */ /* 0x000fc800078e0002 */
[----:B------:R-:W-:Y:S02]  /*0bf0*/  IMAD.MOV R2, RZ, RZ, -R8 ;  /* 0x000000ffff027224 */ /* 0x000fe400078e0a08 */
        /* <DEDUP_REMOVED lines=9> */
[----:B------:R-:W-:-:S04]  /*0c90*/  @P2 IADD3 R0, R0, 0x1, RZ ;  /* 0x0000000100002810 */ /* 0x000fc80007ffe0ff */
[----:B------:R-:W-:-:S05]  /*0ca0*/  MOV R4, R0 ;  /* 0x0000000000047202 */ /* 0x000fca0000000f00 */
[----:B------:R-:W-:Y:S01]  /*0cb0*/  @!P1 IMAD.MOV R4, RZ, RZ, -R4 ;  /* 0x000000ffff049224 */ /* 0x000fe200078e0a04 */
[----:B------:R-:W-:-:S05]  /*0cc0*/  @!P0 LOP3.LUT R4, RZ, R9, RZ, 0x33, !PT ;  /* 0x00000009ff048212 */ /* 0x000fca00078e33ff */
[----:B------:R-:W-:-:S05]  /*0cd0*/  IMAD R10, R7, R4, RZ ;  /* 0x00000004070a7224 */ /* 0x000fca00078e02ff */
[----:B------:R-:W-:-:S04]  /*0ce0*/  IADD3 R0, -R10, c[0x0][0x538], RZ ;  /* 0x00014e000a007a10 */ /* 0x000fc80007ffe1ff */
[----:B------:R-:W-:-:S04]  /*0cf0*/  IMNMX R6, R7, R0, PT ;  /* 0x0000000007067217 */ /* 0x000fc80003800200 */
[----:B------:R-:W-:-:S05]  /*0d00*/  IABS R0, R6 ;  /* 0x0000000600007213 */ /* 0x000fca0000000000 */
[----:B------:R-:W-:-:S04]  /*0d10*/  IMAD.MOV.U32 R5, RZ, RZ, R0 ;  /* 0x000000ffff057224 */ /* 0x000fc800078e0000 */
[----:B------:R-:W1:Y:S08]  /*0d20*/  I2F.RP R2, R5 ;  /* 0x0000000500027306 */ /* 0x000e700000209400 */
[----:B-1----:R-:W1:Y:S02]  /*0d30*/  MUFU.RCP R2, R2 ;  /* 0x0000000200027308 */ /* 0x002e640000001000 */
[----:B-1----:R-:W-:-:S06]  /*0d40*/  IADD3 R2, R2, 0xffffffe, RZ ;  /* 0x0ffffffe02027810 */ /* 0x002fcc0007ffe0ff */
[----:B------:R1:W2:Y:S02]  /*0d50*/  F2I.FTZ.U32.TRUNC.NTZ R3, R2 ;  /* 0x0000000200037305 */ /* 0x0002a4000021f000 */
[----:B-1----:R-:W-:Y:S01]  /*0d60*/  IMAD.MOV R2, RZ, RZ, -R4 ;  /* 0x000000ffff027224 */ /* 0x002fe200078e0a04 */
[----:B--2---:R-:W-:-:S03]  /*0d70*/  IADD3 R0, RZ, -R3, RZ ;  /* 0x80000003ff007210 */ /* 0x004fc60007ffe0ff */
[----:B------:R-:W-:Y:S01]  /*0d80*/  IMAD R8, R9, R2, R11 ;  /* 0x0000000209087224 */ /* 0x000fe200078e020b */
[----:B------:R-:W-:Y:S01]  /*0d90*/  IABS R9, R6 ;  /* 0x0000000600097213 */ /* 0x000fe20000000000 */
[----:B------:R-:W-:-:S03]  /*0da0*/  IMAD.MOV.U32 R2, RZ, RZ, R0 ;  /* 0x000000ffff027224 */ /* 0x000fc600078e0000 */
[----:B------:R-:W-:Y:S01]  /*0db0*/  IABS R0, R8 ;  /* 0x0000000800007213 */ /* 0x000fe20000000000 */
[----:B------:R-:W-:Y:S02]  /*0dc0*/  IMAD R7, R2, R5, RZ ;  /* 0x0000000502077224 */ /* 0x000fe400078e02ff */
[----:B------:R-:W-:Y:S02]  /*0dd0*/  IMAD.MOV.U32 R2, RZ, RZ, RZ ;  /* 0x000000ffff027224 */ /* 0x000fe400078e00ff */
[----:B------:R-:W-:Y:S01]  /*0de0*/  IMAD.MOV.U32 R4, RZ, RZ, R0 ;  /* 0x000000ffff047224 */ /* 0x000fe200078e0000 */
[----:B------:R-:W-:Y:S01]  /*0df0*/  IADD3 R0, RZ, -R9, RZ ;  /* 0x80000009ff007210 */ /* 0x000fe20007ffe0ff */
[----:B------:R-:W-:-:S04]  /*0e00*/  IMAD.HI.U32 R3, R3, R7, R2 ;  /* 0x0000000703037227 */ /* 0x000fc800078e0002 */
[----:B------:R-:W-:Y:S02]  /*0e10*/  IMAD.MOV.U32 R2, RZ, RZ, R0 ;  /* 0x000000ffff027224 */ /* 0x000fe400078e0000 */
[----:B------:R-:W-:Y:S01]  /*0e20*/  IMAD.HI.U32 R0, R3, R4, RZ ;  /* 0x0000000403007227 */ /* 0x000fe200078e00ff */
[----:B------:R-:W-:-:S03]  /*0e30*/  IADD3 R3, R10, 0x1000000, R8 ;  /* 0x010000000a037810 */ /* 0x000fc60007ffe008 */
[----:B------:R-:W-:-:S05]  /*0e40*/  IMAD R2, R0, R2, R4 ;  /* 0x0000000200027224 */ /* 0x000fca00078e0204 */
[----:B------:R-:W-:-:S13]  /*0e50*/  ISETP.GT.U32.AND P0, PT, R5, R2, PT ;  /* 0x000000020500720c */ /* 0x000fda0003f04070 */
[----:B------:R-:W-:Y:S01]  /*0e60*/  @!P0 IMAD.IADD R2, R2, 0x1, -R5 ;  /* 0x0000000102028824 */ /* 0x000fe200078e0a05 */
[----:B------:R-:W-:Y:S02]  /*0e70*/  @!P0 IADD3 R0, R0, 0x1, RZ ;  /* 0x0000000100008810 */ /* 0x000fe40007ffe0ff */
[----:B------:R-:W-:Y:S02]  /*0e80*/  ISETP.NE.AND P0, PT, R6, RZ, PT ;  /* 0x000000ff0600720c */ /* 0x000fe40003f05270 */
[----:B------:R-:W-:Y:S02]  /*0e90*/  ISETP.GE.U32.AND P2, PT, R2, R5, PT ;  /* 0x000000050200720c */ /* 0x000fe40003f46070 */
[----:B------:R-:W-:-:S04]  /*0ea0*/  LOP3.LUT R2, R8, R6, RZ, 0x3c, !PT ;  /* 0x0000000608027212 */ /* 0x000fc800078e3cff */
[----:B------:R-:W-:Y:S01]  /*0eb0*/  ISETP.GE.AND P1, PT, R2, RZ, PT ;  /* 0x000000ff0200720c */ /* 0x000fe20003f26270 */
[----:B------:R-:W-:-:S06]  /*0ec0*/  IMAD.MOV R2, RZ, RZ, -R6 ;  /* 0x000000ffff027224 */ /* 0x000fcc00078e0a06 */
[----:B------:R-:W-:-:S06]  /*0ed0*/  @P2 IADD3 R0, R0, 0x1, RZ ;  /* 0x0000000100002810 */ /* 0x000fcc0007ffe0ff */
[----:B------:R-:W-:Y:S02]  /*0ee0*/  @!P1 IADD3 R0, -R0, RZ, RZ ;  /* 0x000000ff00009210 */ /* 0x000fe40007ffe1ff */
[----:B------:R-:W-:-:S05]  /*0ef0*/  @!P0 LOP3.LUT R0, RZ, R6, RZ, 0x33, !PT ;  /* 0x00000006ff008212 */ /* 0x000fca00078e33ff */
[----:B------:R-:W-:Y:S02]  /*0f00*/  IMAD R214, R0, R2, R3 ;  /* 0x0000000200d67224 */ /* 0x000fe400078e0203 */
.L_x_454:
[----:B------:R-:W-:Y:S05]  /*0f10*/  BSYNC B0 ;  /* 0x0000000000007941 */ /* 0x000fea0003800000 */
.L_x_452:
[----:B------:R-:W-:-:S04]  /*0f20*/  LOP3.LUT R0, RZ, R0, RZ, 0x33, !PT ;  /* 0x00000000ff007212 */ /* 0x000fc800078e33ff */
[----:B------:R-:W-:Y:S01]  /*0f30*/  IADD3 R213, R0, R12, RZ ;  /* 0x0000000c00d57210 */ /* 0x000fe20007ffe0ff */
[----:B------:R-:W-:Y:S05]  /*0f40*/  BRA `(.L_x_455) ;  /* 0x0000004000007947 */ /* 0x000fea0003800000 */
.L_x_443:
[----:B-1----:R-:W-:Y:S01]  /*0f50*/  IMAD.MOV.U32 R213, RZ, RZ, RZ ;  /* 0x000000ffffd57224 */ /* 0x002fe200078e00ff */
[----:B------:R-:W-:Y:S01]  /*0f60*/  MOV R214, RZ ;  /* 0x000000ff00d67202 */ /* 0x000fe20000000f00 */
[----:B------:R-:W-:Y:S01]  /*0f70*/  IMAD.U32 R212, RZ, RZ, UR4 ;  /* 0x00000004ffd47e24 */ /* 0x000fe2000f8e00ff */
[----:B------:R-:W-:Y:S02]  /*0f80*/  MOV R215, c[0x0][0x53c] ;  /* 0x00014f0000d77a02 */ /* 0x000fe40000000f00 */
.L_x_455:
[----:B------:R-:W-:Y:S01]  /*0f90*/  ISETP.NE.AND P0, PT, R13, RZ, PT ;  /* 0x000000ff0d00720c */ /* 0x000fe20003f05270 */
[----:B------:R-:W-:-:S12]  /*0fa0*/  WARPSYNC 0xffffffff ;  /* 0xffffffff00007948 */ /* 0x000fd80003800000 */
[----:B------:R1:W-:Y:S04]  /*0fb0*/  @!P0 STS.128 [0x18100], R212 ;  /* 0x018100d4ff008388 */ /* 0x0003e80000000c00 */
[----:B------:R-:W-:Y:S06]  /*0fc0*/  BAR.ARV 0x5, 0x100 ;  /* 0x0144000000007b1d */ /* 0x000fec0000002000 */
.L_x_441:
[----:B-1----:R-:W-:-:S13]  /*0fd0*/  ISETP.GE.AND P0, PT, R215, c[0x0][0x53c], PT ;  /* 0x00014f00d7007a0c */ /* 0x002fda0003f06270 */
        /* <DEDUP_REMOVED lines=13> */
[----:B------:R-:W-:Y:S02]  /*10b0*/  SHF.R.S32.HI R217, RZ, 0x3, R15 ;  /* 0x00000003ffd97819 */ /* 0x000fe4000001140f */
[----:B------:R-:W-:Y:S01]  /*10c0*/  LEA.HI R8, R9, R17, RZ, 0x5 ;  /* 0x0000001109087211 */ /* 0x000fe200078f28ff */
[----:B------:R-:W-:Y:S01]  /*10d0*/  IMAD.IADD R14, R3, 0x1, -R0 ;  /* 0x00000001030e7824 */ /* 0x000fe200078e0a00 */
[----:B------:R-:W-:Y:S01]  /*10e0*/  LOP3.LUT R0, R2, 0xfffffff0, RZ, 0xc0, !PT ;  /* 0xfffffff002007812 */ /* 0x000fe200078ec0ff */
[----:B------:R-:W-:Y:S01]  /*10f0*/  IMAD.SHL.U32 R4, R217, 0x40, RZ ;  /* 0x00000040d9047824 */ /* 0x000fe200078e00ff */
[----:B------:R-:W-:Y:S02]  /*1100*/  SHF.R.S32.HI R2, RZ, 0x1f, R13 ;  /* 0x0000001fff027819 */ /* 0x000fe4000001140d */
[----:B------:R-:W-:Y:S01]  /*1110*/  LOP3.LUT R3, R15, 0xfffffff8, RZ, 0xc0, !PT ;  /* 0xfffffff80f037812 */ /* 0x000fe200078ec0ff */
[----:B------:R-:W-:Y:S01]  /*1120*/  IMAD.IADD R0, R17, 0x1, -R0 ;  /* 0x0000000111007824 */ /* 0x000fe200078e0a00 */
[----:B------:R-:W-:-:S02]  /*1130*/  LEA.HI R2, R2, R7, RZ, 0x3 ;  /* 0x0000000702027211 */ /* 0x000fc400078f18ff */
[----:B------:R-:W-:Y:S01]  /*1140*/  LEA.HI R9, R9, R17, RZ, 0x6 ;  /* 0x0000001109097211 */ /* 0x000fe200078f30ff */
[----:B------:R-:W-:Y:S01]  /*1150*/  IMAD.IADD R198, R17, 0x1, -R3 ;  /* 0x0000000111c67824 */ /* 0x000fe200078e0a03 */
[----:B------:R-:W-:Y:S02]  /*1160*/  SHF.R.S32.HI R5, RZ, 0x1f, R0 ;  /* 0x0000001fff057819 */ /* 0x000fe40000011400 */
[----:B------:R-:W-:Y:S01]  /*1170*/  LOP3.LUT R3, R2, 0xfffffff8, RZ, 0xc0, !PT ;  /* 0xfffffff802037812 */ /* 0x000fe200078ec0ff */
[----:B------:R-:W-:Y:S01]  /*1180*/  IMAD.SHL.U32 R184, R198, 0x8, RZ ;  /* 0x00000008c6b87824 */ /* 0x000fe200078e00ff */
[----:B------:R-:W-:Y:S01]  /*1190*/  LEA.HI R11, R5, R0, RZ, 0x3 ;  /* 0x00000000050b7211 */ /* 0x000fe200078f18ff */
[----:B------:R-:W-:Y:S01]  /*11a0*/  IMAD.SHL.U32 R9, R9, 0x8, RZ ;  /* 0x0000000809097824 */ /* 0x000fe200078e00ff */
[----:B------:R-:W-:Y:S01]  /*11b0*/  LOP3.LUT R2, R4, 0x1c0, RZ, 0xc0, !PT ;  /* 0x000001c004027812 */ /* 0x000fe200078ec0ff */
[----:B------:R-:W-:Y:S01]  /*11c0*/  IMAD.IADD R7, R7, 0x1, -R3 ;  /* 0x0000000107077824 */ /* 0x000fe200078e0a03 */
[----:B------:R-:W-:Y:S01]  /*11d0*/  LOP3.LUT R3, R11, 0xfffffff8, RZ, 0xc0, !PT ;  /* 0xfffffff80b037812 */ /* 0x000fe200078ec0ff */
[----:B------:R-:W-:Y:S01]  /*11e0*/  IMAD R197, R198, 0x20, R217 ;  /* 0x00000020c6c57824 */ /* 0x000fe200078e02d9 */
[----:B------:R-:W-:-:S02]  /*11f0*/  SHF.R.U32.HI R4, RZ, 0x3, R2 ;  /* 0x00000003ff047819 */ /* 0x000fc40000011602 */
[----:B------:R-:W-:Y:S01]  /*1200*/  LOP3.LUT R2, R2, 0x38, R184, 0xf8, !PT ;  /* 0x0000003802027812 */ /* 0x000fe200078ef8b8 */
[----:B------:R-:W-:Y:S01]  /*1210*/  IMAD.IADD R5, R0, 0x1, -R3 ;  /* 0x0000000100057824 */ /* 0x000fe200078e0a03 */
[----:B------:R-:W-:Y:S02]  /*1220*/  LOP3.LUT R0, R8, 0xffffffe0, RZ, 0xc0, !PT ;  /* 0xffffffe008007812 */ /* 0x000fe400078ec0ff */
[----:B------:R-:W-:Y:S02]  /*1230*/  LOP3.LUT R10, R2, R4, RZ, 0x3c, !PT ;  /* 0x00000004020a7212 */ /* 0x000fe400078e3cff */
[----:B------:R-:W-:Y:S01]  /*1240*/  SHF.R.S32.HI R4, RZ, 0x5, R8 ;  /* 0x00000005ff047819 */ /* 0x000fe20000011408 */
        /* <DEDUP_REMOVED lines=32> */
[----:B------:R-:W-:Y:S01]  /*1450*/  IMAD.IADD R216, R0, 0x1, -R3 ;  /* 0x0000000100d87824 */ /* 0x000fe200078e0a03 */
[----:B------:R-:W-:Y:S01]  /*1460*/  SHF.R.U32.HI R2, RZ, 0x3, R2 ;  /* 0x00000003ff027819 */ /* 0x000fe20000011602 */
[----:B------:R1:W-:Y:S01]  /*1470*/  STL [R1+0x10], R15 ;  /* 0x0000100f01007387 */ /* 0x0003e20000100800 */
[----:B------:R-:W-:Y:S01]  /*1480*/  LEA.HI R3, R4, R4, RZ, 0x1d ;  /* 0x0000000404037211 */ /* 0x000fe200078fe8ff */
[----:B------:R-:W-:Y:S01]  /*1490*/  IMAD R0, R14, 0x200, R13 ;  /* 0x000002000e007824 */ /* 0x000fe200078e020d */
[----:B------:R-:W-:Y:S01]  /*14a0*/  LOP3.LUT R2, R6, R2, RZ, 0x3c, !PT ;  /* 0x0000000206027212 */ /* 0x000fe200078e3cff */
[----:B------:R-:W-:Y:S01]  /*14b0*/  IMAD R216, R216, 0x8, R15 ;  /* 0x00000008d8d87824 */ /* 0x000fe200078e020f */
[----:B------:R-:W-:Y:S01]  /*14c0*/  LOP3.LUT R4, R7, 0xfffffe00, RZ, 0xc0, !PT ;  /* 0xfffffe0007047812 */ /* 0x000fe200078ec0ff */
[----:B------:R-:W-:Y:S01]  /*14d0*/  IMAD.IADD R7, R5, 0x1, R3 ;  /* 0x0000000105077824 */ /* 0x000fe200078e0203 */
[----:B------:R-:W-:-:S02]  /*14e0*/  IADD3 R192, R184, 0x40, RZ ;  /* 0x00000040b8c07810 */ /* 0x000fc40007ffe0ff */
[CC--:B------:R-:W-:Y:S01]  /*14f0*/  IADD3 R3, R2.reuse, R4.reuse, R8 ;  /* 0x0000000402037210 */ /* 0x0c0fe20007ffe008 */
[----:B------:R-:W-:Y:S01]  /*1500*/  IMAD.MOV.U32 R8, RZ, RZ, 0x20 ;  /* 0x00000020ff087424 */ /* 0x000fe200078e00ff */
[----:B------:R-:W-:Y:S02]  /*1510*/  LOP3.LUT R4, R2, R4, RZ, 0xfc, !PT ;  /* 0x0000000402047212 */ /* 0x000fe400078efcff */
[----:B------:R-:W-:Y:S02]  /*1520*/  LOP3.LUT R2, R12, 0x7ffffffc, RZ, 0xc0, !PT ;  /* 0x7ffffffc0c027812 */ /* 0x000fe400078ec0ff */
[----:B------:R-:W-:Y:S01]  /*1530*/  LOP3.LUT R9, R10, 0x7ffffe00, R9, 0xf8, !PT ;  /* 0x7ffffe000a097812 */ /* 0x000fe200078ef809 */
[----:B------:R-:W-:Y:S01]  /*1540*/  IMAD.MOV.U32 R10, RZ, RZ, 0x40 ;  /* 0x00000040ff0a7424 */ /* 0x000fe200078e00ff */
[----:B------:R-:W-:Y:S01]  /*1550*/  LEA R226, R7, 0x80, 0x1 ;  /* 0x0000008007e27811 */ /* 0x000fe200078e08ff */
[----:B------:R-:W-:Y:S01]  /*1560*/  IMAD.IADD R2, R16, 0x1, -R2 ;  /* 0x0000000110027824 */ /* 0x000fe200078e0a02 */
[----:B------:R-:W-:Y:S01]  /*1570*/  IADD3 R193, R184, 0x80, RZ ;  /* 0x00000080b8c17810 */ /* 0x000fe20007ffe0ff */
[----:B------:R-:W-:Y:S01]  /*1580*/  IMAD.SHL.U32 R179, R9, 0x2, RZ ;  /* 0x0000000209b37824 */ /* 0x000fe200078e00ff */
[----:B------:R-:W-:Y:S01]  /*1590*/  SHF.R.S32.HI R5, RZ, 0x1f, R192 ;  /* 0x0000001fff057819 */ /* 0x000fe200000114c0 */
[----:B------:R-:W-:Y:S01]  /*15a0*/  IMAD.SHL.U32 R199, R2, 0x2, RZ ;  /* 0x0000000202c77824 */ /* 0x000fe200078e00ff */
[----:B------:R-:W-:-:S02]  /*15b0*/  SEL R5, R8, 0xffffffe0, !P1 ;  /* 0xffffffe008057807 */ /* 0x000fc40004800000 */
[----:B------:R-:W-:Y:S02]  /*15c0*/  SEL R2, R8, 0xffffffe0, !P4 ;  /* 0xffffffe008027807 */ /* 0x000fe40006000000 */
[C---:B------:R-:W-:Y:S01]  /*15d0*/  IADD3 R252, R199.reuse, 0x8, RZ ;  /* 0x00000008c7fc7810 */ /* 0x040fe20007ffe0ff */
[----:B------:R-:W-:Y:S01]  /*15e0*/  IMAD.IADD R229, R226, 0x1, R5 ;  /* 0x00000001e2e57824 */ /* 0x000fe200078e0205 */
[C---:B------:R-:W-:Y:S02]  /*15f0*/  IADD3 R250, R199.reuse, 0x18, RZ ;  /* 0x00000018c7fa7810 */ /* 0x040fe40007ffe0ff */
[C---:B------:R-:W-:Y:S02]  /*1600*/  IADD3 R249, R199.reuse, 0x20, RZ ;  /* 0x00000020c7f97810 */ /* 0x040fe40007ffe0ff */
[C---:B------:R-:W-:Y:S02]  /*1610*/  IADD3 R247, R199.reuse, 0x30, RZ ;  /* 0x00000030c7f77810 */ /* 0x040fe40007ffe0ff */
[----:B------:R-:W-:-:S02]  /*1620*/  IADD3 R246, R199, 0x38, RZ ;  /* 0x00000038c7f67810 */ /* 0x000fc40007ffe0ff */
[C---:B------:R-:W-:Y:S02]  /*1630*/  IADD3 R244, R199.reuse, 0x48, RZ ;  /* 0x00000048c7f47810 */ /* 0x040fe40007ffe0ff */
[C---:B------:R-:W-:Y:S02]  /*1640*/  IADD3 R243, R199.reuse, 0x50, RZ ;  /* 0x00000050c7f37810 */ /* 0x040fe40007ffe0ff */
[----:B------:R-:W-:Y:S02]  /*1650*/  SHF.R.S32.HI R8, RZ, 0x1f, R199 ;  /* 0x0000001fff087819 */ /* 0x000fe400000114c7 */
[C---:B------:R-:W-:Y:S02]  /*1660*/  IADD3 R241, R199.reuse, 0x60, RZ ;  /* 0x00000060c7f17810 */ /* 0x040fe40007ffe0ff */
[----:B------:R-:W-:Y:S02]  /*1670*/  IADD3 R240, R199, 0x68, RZ ;  /* 0x00000068c7f07810 */ /* 0x000fe40007ffe0ff */
[----:B------:R-:W-:-:S02]  /*1680*/  SHF.R.S32.HI R7, RZ, 0x1f, R252 ;  /* 0x0000001fff077819 */ /* 0x000fc400000114fc */
[C---:B------:R-:W-:Y:S02]  /*1690*/  IADD3 R238, R199.reuse, 0x78, RZ ;  /* 0x00000078c7ee7810 */ /* 0x040fe40007ffe0ff */
[----:B------:R-:W-:Y:S02]  /*16a0*/  IADD3 R237, R199, 0x80, RZ ;  /* 0x00000080c7ed7810 */ /* 0x000fe40007ffe0ff */
[----:B------:R-:W-:Y:S02]  /*16b0*/  SHF.R.S32.HI R8, RZ, 0x1f, R250 ;  /* 0x0000001fff087819 */ /* 0x000fe400000114fa */
[----:B------:R-:W-:Y:S02]  /*16c0*/  SHF.R.S32.HI R7, RZ, 0x1f, R249 ;  /* 0x0000001fff077819 */ /* 0x000fe400000114f9 */
[----:B------:R-:W-:Y:S02]  /*16d0*/  IADD3 R227, R226, -0x10, RZ ;  /* 0xfffffff0e2e37810 */ /* 0x000fe40007ffe0ff */
[----:B------:R-:W-:-:S02]  /*16e0*/  SHF.R.S32.HI R6, RZ, 0x1f, R193 ;  /* 0x0000001fff067819 */ /* 0x000fc400000114c1 */
[C---:B------:R-:W-:Y:S02]  /*16f0*/  IADD3 R235, R199.reuse, 0x90, RZ ;  /* 0x00000090c7eb7810 */ /* 0x040fe40007ffe0ff */
[----:B------:R-:W-:Y:S02]  /*1700*/  IADD3 R234, R199, 0x98, RZ ;  /* 0x00000098c7ea7810 */ /* 0x000fe40007ffe0ff */
[----:B------:R-:W-:Y:S02]  /*1710*/  SHF.R.S32.HI R8, RZ, 0x1f, R247 ;  /* 0x0000001fff087819 */ /* 0x000fe400000114f7 */
[----:B------:R-:W-:Y:S02]  /*1720*/  SHF.R.S32.HI R7, RZ, 0x1f, R246 ;  /* 0x0000001fff077819 */ /* 0x000fe400000114f6 */
[----:B------:R-:W-:Y:S02]  /*1730*/  @P0 IADD3 R227, R226, 0x10, RZ ;  /* 0x00000010e2e30810 */ /* 0x000fe40007ffe0ff */
[----:B------:R-:W-:-:S02]  /*1740*/  SEL R6, R10, 0xffffffc0, !P2 ;  /* 0xffffffc00a067807 */ /* 0x000fc40005000000 */
[----:B------:R-:W-:Y:S01]  /*1750*/  IADD3 R232, R199, 0xa8, RZ ;  /* 0x000000a8c7e87810 */ /* 0x000fe20007ffe0ff */
[----:B------:R-:W-:Y:S01]  /*1760*/  IMAD.IADD R228, R5, 0x1, R227 ;  /* 0x0000000105e47824 */ /* 0x000fe200078e02e3 */
[C---:B------:R-:W-:Y:S02]  /*1770*/  IADD3 R231, R199.reuse, 0xb0, RZ ;  /* 0x000000b0c7e77810 */ /* 0x040fe40007ffe0ff */
[----:B------:R-:W-:Y:S02]  /*1780*/  SHF.R.S32.HI R8, RZ, 0x1f, R244 ;  /* 0x0000001fff087819 */ /* 0x000fe400000114f4 */
[----:B------:R-:W-:Y:S02]  /*1790*/  SHF.R.S32.HI R7, RZ, 0x1f, R243 ;  /* 0x0000001fff077819 */ /* 0x000fe400000114f3 */
[----:B------:R-:W-:Y:S02]  /*17a0*/  IADD3 R230, R199, 0xb8, RZ ;  /* 0x000000b8c7e67810 */ /* 0x000fe40007ffe0ff */
[----:B------:R-:W-:-:S02]  /*17b0*/  SHF.R.S32.HI R8, RZ, 0x1f, R241 ;  /* 0x0000001fff087819 */ /* 0x000fc400000114f1 */
[----:B------:R-:W-:Y:S02]  /*17c0*/  SHF.R.S32.HI R7, RZ, 0x1f, R240 ;  /* 0x0000001fff077819 */ /* 0x000fe400000114f0 */
[----:B------:R-:W-:Y:S02]  /*17d0*/  SHF.R.S32.HI R8, RZ, 0x1f, R238 ;  /* 0x0000001fff087819 */ /* 0x000fe400000114ee */
[----:B------:R-:W-:Y:S02]  /*17e0*/  SHF.R.S32.HI R7, RZ, 0x1f, R237 ;  /* 0x0000001fff077819 */ /* 0x000fe400000114ed */
[----:B------:R-:W-:Y:S01]  /*17f0*/  LEA R173, R3, 0xc100, 0x1 ;  /* 0x0000c10003ad7811 */ /* 0x000fe200078e08ff */
[----:B------:R-:W-:Y:S01]  /*1800*/  IMAD.IADD R3, R6, 0x1, R227 ;  /* 0x0000000106037824 */ /* 0x000fe200078e02e3 */
[----:B------:R-:W-:Y:S02]  /*1810*/  LEA R167, R4, 0x100, 0x1 ;  /* 0x0000010004a77811 */ /* 0x000fe400078e08ff */
[----:B------:R-:W-:Y:S01]  /*1820*/  SHF.R.S32.HI R8, RZ, 0x1f, R235 ;  /* 0x0000001fff087819 */ /* 0x000fe200000114eb */
[----:B------:R-:W-:Y:S01]  /*1830*/  IMAD.IADD R174, R173, 0x1, R2 ;  /* 0x00000001adae7824 */ /* 0x000fe200078e0202 */
[----:B------:R-:W-:Y:S01]  /*1840*/  SHF.R.S32.HI R7, RZ, 0x1f, R234 ;  /* 0x0000001fff077819 */ /* 0x000fe200000114ea */
[----:B------:R-:W-:Y:S01]  /*1850*/  IMAD.IADD R168, R2, 0x1, R167 ;  /* 0x0000000102a87824 */ /* 0x000fe200078e02a7 */
[----:B------:R-:W-:Y:S01]  /*1860*/  SHF.R.S32.HI R8, RZ, 0x1f, R232 ;  /* 0x0000001fff087819 */ /* 0x000fe200000114e8 */
[--C-:B------:R-:W-:Y:S01]  /*1870*/  IMAD.IADD R8, R226, 0x1, R6.reuse ;  /* 0x00000001e2087824 */ /* 0x100fe200078e0206 */
[----:B------:R-:W-:Y:S01]  /*1880*/  SHF.R.S32.HI R7, RZ, 0x1f, R231 ;  /* 0x0000001fff077819 */ /* 0x000fe200000114e7 */
[----:B------:R-:W-:Y:S01]  /*1890*/  IMAD.IADD R2, R228, 0x1, R6 ;  /* 0x00000001e4027824 */ /* 0x000fe200078e0206 */
[----:B------:R-:W-:Y:S01]  /*18a0*/  SHF.R.S32.HI R7, RZ, 0x1f, R230 ;  /* 0x0000001fff077819 */ /* 0x000fe200000114e6 */
[----:B------:R-:W-:Y:S01]  /*18b0*/  IMAD.IADD R7, R229, 0x1, R6 ;  /* 0x00000001e5077824 */ /* 0x000fe200078e0206 */
[----:B------:R1:W-:Y:S01]  /*18c0*/  STL [R1+0xc], R8 ;  /* 0x00000c0801007387 */ /* 0x0003e20000100800 */
[----:B------:R-:W-:-:S02]  /*18d0*/  IADD3 R251, R199, 0x10, RZ ;  /* 0x00000010c7fb7810 */ /* 0x000fc40007ffe0ff */
[C---:B------:R-:W-:Y:S01]  /*18e0*/  IADD3 R248, R199.reuse, 0x28, RZ ;  /* 0x00000028c7f87810 */ /* 0x040fe20007ffe0ff */
[----:B------:R1:W-:Y:S01]  /*18f0*/  STL [R1+0x8], R7 ;  /* 0x0000080701007387 */ /* 0x0003e20000100800 */
[C---:B------:R-:W-:Y:S02]  /*1900*/  IADD3 R245, R199.reuse, 0x40, RZ ;  /* 0x00000040c7f57810 */ /* 0x040fe40007ffe0ff */
[C---:B------:R-:W-:Y:S01]  /*1910*/  IADD3 R242, R199.reuse, 0x58, RZ ;  /* 0x00000058c7f27810 */ /* 0x040fe20007ffe0ff */
[----:B------:R1:W-:Y:S01]  /*1920*/  STL [R1+0x4], R3 ;  /* 0x0000040301007387 */ /* 0x0003e20000100800 */
[----:B------:R-:W-:Y:S02]  /*1930*/  LEA R164, R0, 0x6100, 0x1 ;  /* 0x0000610000a47811 */ /* 0x000fe400078e08ff */
[----:B------:R-:W-:Y:S01]  /*1940*/  IADD3 R239, R199, 0x70, RZ ;  /* 0x00000070c7ef7810 */ /* 0x000fe20007ffe0ff */
[----:B------:R1:W-:Y:S01]  /*1950*/  STL [R1], R2 ;  /* 0x0000000201007387 */ /* 0x0003e20000100800 */
[----:B------:R-:W-:-:S02]  /*1960*/  SHF.R.S32.HI R9, RZ, 0x1f, R251 ;  /* 0x0000001fff097819 */ /* 0x000fc400000114fb */
[----:B------:R-:W-:Y:S02]  /*1970*/  SEL R0, R10, 0xffffffc0, !P3 ;  /* 0xffffffc00a007807 */ /* 0x000fe40005800000 */
[----:B------:R-:W-:Y:S02]  /*1980*/  IADD3 R236, R199, 0x88, RZ ;  /* 0x00000088c7ec7810 */ /* 0x000fe40007ffe0ff */
[----:B------:R-:W-:Y:S01]  /*1990*/  SHF.R.S32.HI R9, RZ, 0x1f, R248 ;  /* 0x0000001fff097819 */ /* 0x000fe200000114f8 */
[--C-:B------:R-:W-:Y:S01]  /*19a0*/  IMAD.IADD R176, R173, 0x1, R0.reuse ;  /* 0x00000001adb07824 */ /* 0x100fe200078e0200 */
[----:B------:R-:W-:Y:S01]  /*19b0*/  IADD3 R233, R199, 0xa0, RZ ;  /* 0x000000a0c7e97810 */ /* 0x000fe20007ffe0ff */
        /* <DEDUP_REMOVED lines=9> */
.L_x_621:
[----:B------:R-:W-:Y:S01]  /*1a50*/  ISETP.NE.U32.AND P0, PT, RZ, c[0x0][0x370], PT ;  /* 0x0000dc00ff007a0c */ /* 0x000fe20003f05070 */
[----:B------:R-:W-:Y:S01]  /*1a60*/  IMAD.MOV.U32 R13, RZ, RZ, 0x4 ;  /* 0x00000004ff0d7424 */ /* 0x000fe200078e00ff */
[----:B------:R-:W-:Y:S01]  /*1a70*/  ISETP.NE.U32.AND P2, PT, RZ, c[0x0][0x360], PT ;  /* 0x0000d800ff007a0c */ /* 0x000fe20003f45070 */
[----:B------:R-:W-:Y:S01]  /*1a80*/  IMAD.MOV.U32 R201, RZ, RZ, RZ ;  /* 0x000000ffffc97224 */ /* 0x000fe200078e00ff */
[----:B------:R-:W-:Y:S01]  /*1a90*/  ISETP.NE.AND.EX P1, PT, RZ, c[0x0][0x374], PT, P0 ;  /* 0x0000dd00ff007a0c */ /* 0x000fe20003f25300 */
[----:B------:R-:W-:Y:S01]  /*1aa0*/  IMAD.MOV.U32 R12, RZ, RZ, RZ ;  /* 0x000000ffff0c7224 */ /* 0x000fe200078e00ff */
[----:B------:R-:W-:Y:S01]  /*1ab0*/  ISETP.NE.AND.EX P0, PT, RZ, c[0x0][0x364], PT, P2 ;  /* 0x0000d900ff007a0c */ /* 0x000fe20003f05320 */
[----:B-1----:R-:W-:Y:S01]  /*1ac0*/  IMAD.WIDE R2, R215, R13, c[0x0][0x348] ;  /* 0x0000d200d7027625 */ /* 0x002fe200078e020d */
[----:B------:R-:W-:-:S04]  /*1ad0*/  ISETP.NE.U32.AND P3, PT, RZ, c[0x0][0x348], PT ;  /* 0x0000d200ff007a0c */ /* 0x000fc80003f65070 */
[----:B------:R-:W-:-:S05]  /*1ae0*/  ISETP.NE.AND.EX P3, PT, RZ, c[0x0][0x34c], PT, P3 ;  /* 0x0000d300ff007a0c */ /* 0x000fca0003f65330 */
[----:B------:R-:W-:-:S04]  /*1af0*/  @P1 IMAD.WIDE R6, R215, R13, c[0x0][0x370] ;  /* 0x0000dc00d7061625 */ /* 0x000fc800078e020d */
[----:B------:R-:W-:Y:S01]  /*1b00*/  @P0 IMAD.WIDE R4, R215, R13, c[0x0][0x360] ;  /* 0x0000d800d7040625 */ /* 0x000fe200078e020d */
[----:B------:R1:W5:Y:S04]  /*1b10*/  @P1 LDG.E R201, [R6.64] ;  /* 0x0000000806c91981 */ /* 0x000368000c1e1900 */
        /* <DEDUP_REMOVED lines=9> */
.L_x_456:
[----:B------:R-:W-:-:S04]  /*1bb0*/  ISETP.NE.U32.AND P0, PT, RZ, c[0x0][0x368], PT ;  /* 0x0000da00ff007a0c */ /* 0x000fc80003f05070 */
[----:B------:R-:W-:-:S13]  /*1bc0*/  ISETP.NE.AND.EX P0, PT, RZ, c[0x0][0x36c], PT, P0 ;  /* 0x0000db00ff007a0c */ /* 0x000fda0003f05300 */
[----:B------:R-:W-:Y:S05]  /*1bd0*/  @!P0 BRA `(.L_x_457) ;  /* 0x0000003000008947 */ /* 0x000fea0003800000 */
[----:B-1----:R-:W-:-:S05]  /*1be0*/  IMAD.WIDE R2, R215, R13, c[0x0][0x368] ;  /* 0x0000da00d7027625 */ /* 0x002fca00078e020d */
[----:B------:R1:W5:Y:S01]  /*1bf0*/  LDG.E R0, [R2.64] ;  /* 0x0000000802007981 */ /* 0x000362000c1e1900 */
[----:B------:R-:W-:Y:S05]  /*1c00*/  BRA `(.L_x_458) ;  /* 0x0000008000007947 */ /* 0x000fea0003800000 */
.L_x_457:
[----:B------:R-:W-:Y:S01]  /*1c10*/  ISETP.NE.U32.AND P0, PT, RZ, c[0x0][0x350], PT ;  /* 0x0000d400ff007a0c */ /* 0x000fe20003f05070 */
[----:B------:R-:W-:-:S03]  /*1c20*/  IMAD.U32 R0, RZ, RZ, UR5 ;  /* 0x00000005ff007e24 */ /* 0x000fc6000f8e00ff */
[----:B------:R-:W-:-:S13]  /*1c30*/  ISETP.NE.AND.EX P0, PT, RZ, c[0x0][0x354], PT, P0 ;  /* 0x0000d500ff007a0c */ /* 0x000fda0003f05300 */
[----:B------:R-:W-:Y:S05]  /*1c40*/  @!P0 BRA `(.L_x_458) ;  /* 0x0000004000008947 */ /* 0x000fea0003800000 */
[----:B-1----:R-:W-:-:S05]  /*1c50*/  IMAD.WIDE R2, R215, R13, c[0x0][0x350] ;  /* 0x0000d400d7027625 */ /* 0x002fca00078e020d */
[----:B------:R-:W2:Y:S04]  /*1c60*/  LDG.E R4, [R2.64] ;  /* 0x0000000802047981 */ /* 0x000ea8000c1e1900 */
[----:B------:R-:W2:Y:S02]  /*1c70*/  LDG.E R0, [R2.64+0x4] ;  /* 0x0000040802007981 */ /* 0x000ea4000c1e1900 */
[----:B--2---:R-:W-:Y:S02]  /*1c80*/  IADD3 R0, -R4, R0, RZ ;  /* 0x0000000004007210 */ /* 0x004fe40007ffe1ff */
.L_x_458:
[----:B-1----:R-:W-:Y:S01]  /*1c90*/  IMAD.MOV.U32 R2, RZ, RZ, c[0x0][0x2c4] ;  /* 0x0000b100ff027624 */ /* 0x002fe200078e00ff */
[----:B------:R-:W-:Y:S01]  /*1ca0*/  LOP3.LUT R223, R223, 0xfffffffe, RZ, 0xc0, !PT ;  /* 0xfffffffedfdf7812 */ /* 0x000fe200078ec0ff */
[----:B------:R-:W-:Y:S02]  /*1cb0*/  IMAD.SHL.U32 R211, R213, 0x80, RZ ;  /* 0x00000080d5d37824 */ /* 0x000fe400078e00ff */
[----:B------:R-:W-:Y:S01]  /*1cc0*/  IMAD.MOV.U32 R7, RZ, RZ, c[0x0][0x32c] ;  /* 0x0000cb00ff077624 */ /* 0x000fe200078e00ff */
[----:B------:R-:W-:Y:S01]  /*1cd0*/  ISETP.NE.AND P4, PT, R2, 0x1, PT ;  /* 0x000000010200780c */ /* 0x000fe20003f85270 */
[----:B-----5:R-:W-:Y:S01]  /*1ce0*/  IMAD.IADD R195, R0, 0x1, -R201 ;  /* 0x0000000100c37824 */ /* 0x020fe200078e0ac9 */
[----:B------:R-:W-:-:S02]  /*1cf0*/  IADD3 R2, R211, 0x7f, RZ ;  /* 0x0000007fd3027810 */ /* 0x000fc40007ffe0ff */
[----:B------:R-:W-:-:S03]  /*1d00*/  ISETP.GE.AND P1, PT, R7, 0x1, PT ;  /* 0x000000010700780c */ /* 0x000fc60003f26270 */
[----:B------:R-:W-:-:S06]  /*1d10*/  IMAD.MOV.U32 R0, RZ, RZ, R2 ;  /* 0x000000ffff007224 */ /* 0x000fcc00078e0002 */
[----:B------:R-:W-:Y:S01]  /*1d20*/  @P4 IMAD.HI.U32 R3, R2, c[0x0][0x2c8], RZ ;  /* 0x0000b20002034a27 */ /* 0x000fe200078e00ff */
[----:B------:R-:W-:Y:S02]  /*1d30*/  IADD3 R2, R195, 0x1, -R196 ;  /* 0x00000001c3027810 */ /* 0x000fe40007ffe8c4 */
[----:B------:R-:W-:Y:S02]  /*1d40*/  @P4 LOP3.LUT R223, R223, 0x1, RZ, 0xfc, !PT ;  /* 0x00000001dfdf4812 */ /* 0x000fe400078efcff */
[----:B------:R-:W-:Y:S02]  /*1d50*/  @P4 SHF.R.U32.HI R0, RZ, c[0x0][0x2cc], R3 ;  /* 0x0000b300ff004a19 */ /* 0x000fe40000011603 */
[----:B------:R-:W-:-:S03]  /*1d60*/  LOP3.LUT R223, R223, 0xfffffffd, RZ, 0xc0, !PT ;  /* 0xfffffffddfdf7812 */ /* 0x000fc600078ec0ff */
[----:B------:R-:W-:Y:S01]  /*1d70*/  IMAD.IADD R0, R2, 0x1, R0 ;  /* 0x0000000102007824 */ /* 0x000fe200078e0200 */
[----:B------:R-:W-:-:S04]  /*1d80*/  @P1 LOP3.LUT R223, R223, 0x2, RZ, 0xfc, !PT ;  /* 0x00000002dfdf1812 */ /* 0x000fc800078efcff */
[----:B------:R-:W-:Y:S01]  /*1d90*/  IADD3 R3, R0, c[0x0][0x328], RZ ;  /* 0x0000ca0000037a10 */ /* 0x000fe20007ffe0ff */
[----:B------:R-:W-:Y:S05]  /*1da0*/  @!P1 BRA `(.L_x_459) ;  /* 0x0000010000009947 */ /* 0x000fea0003800000 */
[C---:B------:R-:W-:Y:S01]  /*1db0*/  ISETP.GT.AND P0, PT, R0.reuse, RZ, PT ;  /* 0x000000ff0000720c */ /* 0x040fe20003f04270 */
[----:B------:R-:W-:Y:S01]  /*1dc0*/  BSSY B0, `(.L_x_460) ;  /* 0x000000c000007945 */ /* 0x000fe20003800000 */
[----:B------:R-:W-:-:S11]  /*1dd0*/  IADD3 R2, R0, -0x1, RZ ;  /* 0xffffffff00027810 */ /* 0x000fd60007ffe0ff */
[----:B------:R-:W-:Y:S05]  /*1de0*/  @P0 BRA `(.L_x_461) ;  /* 0x0000006000000947 */ /* 0x000fea0003800000 */
[----:B------:R-:W-:Y:S01]  /*1df0*/  ISETP.NE.AND P0, PT, R7, 0x1, PT ;  /* 0x000000010700780c */ /* 0x000fe20003f05270 */
[----:B------:R-:W-:-:S12]  /*1e00*/  IMAD.MOV R0, RZ, RZ, -R0 ;  /* 0x000000ffff007224 */ /* 0x000fd800078e0a00 */
[----:B------:R-:W-:-:S05]  /*1e10*/  @P0 IMAD.HI.U32 R2, R0, c[0x0][0x330], RZ ;  /* 0x0000cc0000020a27 */ /* 0x000fca00078e00ff */
[----:B------:R-:W-:-:S04]  /*1e20*/  @P0 SHF.R.U32.HI R0, RZ, c[0x0][0x334], R2 ;  /* 0x0000cd00ff000a19 */ /* 0x000fc80000011602 */
[----:B------:R-:W-:Y:S01]  /*1e30*/  LOP3.LUT R2, RZ, R0, RZ, 0x33, !PT ;  /* 0x00000000ff027212 */ /* 0x000fe200078e33ff */
[----:B------:R-:W-:Y:S05]  /*1e40*/  BRA `(.L_x_462) ;  /* 0x0000003000007947 */ /* 0x000fea0003800000 */
.L_x_461:
[----:B------:R-:W-:-:S13]  /*1e50*/  ISETP.NE.AND P0, PT, R7, 0x1, PT ;  /* 0x000000010700780c */ /* 0x000fda0003f05270 */
[----:B------:R-:W-:-:S05]  /*1e60*/  @P0 IMAD.HI.U32 R0, R2, c[0x0][0x330], RZ ;  /* 0x0000cc0002000a27 */ /* 0x000fca00078e00ff */
[----:B------:R-:W-:Y:S02]  /*1e70*/  @P0 SHF.R.U32.HI R2, RZ, c[0x0][0x334], R0 ;  /* 0x0000cd00ff020a19 */ /* 0x000fe40000011600 */
.L_x_462:
[----:B------:R-:W-:Y:S05]  /*1e80*/  BSYNC B0 ;  /* 0x0000000000007941 */ /* 0x000fea0003800000 */
.L_x_460:
[----:B------:R-:W-:-:S05]  /*1e90*/  IMAD R2, R2, R7, c[0x0][0x32c] ;  /* 0x0000cb0002027624 */ /* 0x000fca00078e0207 */
[----:B------:R-:W-:-:S04]  /*1ea0*/  IMNMX R3, R3, R2, PT ;  /* 0x0000000203037217 */ /* 0x000fc80003800200 */
.L_x_459:
[----:B------:R-:W-:Y:S01]  /*1eb0*/  IADD3 R3, R3, 0x3f, RZ ;  /* 0x0000003f03037810 */ /* 0x000fe20007ffe0ff */
[----:B------:R-:W-:Y:S01]  /*1ec0*/  @P4 IMAD.HI.U32 R4, R211, c[0x0][0x2c8], RZ ;  /* 0x0000b200d3044a27 */ /* 0x000fe200078e00ff */
[C---:B------:R-:W-:Y:S02]  /*1ed0*/  IADD3 R2, R195.reuse, 0x3f, RZ ;  /* 0x0000003fc3027810 */ /* 0x040fe40007ffe0ff */
[----:B------:R-:W-:Y:S01]  /*1ee0*/  SHF.R.S32.HI R5, RZ, 0x1f, R3 ;  /* 0x0000001fff057819 */ /* 0x000fe20000011403 */
[----:B------:R-:W-:Y:S01]  /*1ef0*/  IMAD.MOV.U32 R0, RZ, RZ, R211 ;  /* 0x000000ffff007224 */ /* 0x000fe200078e00d3 */
[----:B------:R-:W-:Y:S01]  /*1f00*/  SHF.R.S32.HI R6, RZ, 0x1f, R2 ;  /* 0x0000001fff067819 */ /* 0x000fe20000011402 */
[----:B------:R-:W-:Y:S01]  /*1f10*/  IMAD.IADD R222, R195, 0x1, -R196 ;  /* 0x00000001c3de7824 */ /* 0x000fe200078e0ac4 */
[----:B------:R-:W-:Y:S02]  /*1f20*/  @P4 SHF.R.U32.HI R0, RZ, c[0x0][0x2cc], R4 ;  /* 0x0000b300ff004a19 */ /* 0x000fe40000011604 */
[----:B------:R-:W-:-:S02]  /*1f30*/  LEA.HI R3, R5, R3, RZ, 0x6 ;  /* 0x0000000305037211 */ /* 0x000fc400078f30ff */
[----:B------:R-:W-:Y:S01]  /*1f40*/  LEA.HI R2, R6, R2, RZ, 0x6 ;  /* 0x0000000206027211 */ /* 0x000fe200078f30ff */
[----:B------:R-:W-:Y:S01]  /*1f50*/  IMAD.IADD R0, R222, 0x1, R0 ;  /* 0x00000001de007824 */ /* 0x000fe200078e0200 */
[----:B------:R-:W-:Y:S02]  /*1f60*/  SHF.R.S32.HI R3, RZ, 0x6, R3 ;  /* 0x00000006ff037819 */ /* 0x000fe40000011403 */
[----:B------:R-:W-:Y:S02]  /*1f70*/  SHF.R.S32.HI R4, RZ, 0x6, R2 ;  /* 0x00000006ff047819 */ /* 0x000fe40000011402 */
[----:B------:R-:W-:Y:S02]  /*1f80*/  IADD3 R2, R0, -c[0x0][0x324], RZ ;  /* 0x8000c90000027a10 */ /* 0x000fe40007ffe0ff */
[----:B------:R-:W-:Y:S01]  /*1f90*/  IMNMX R11, R4, R3, PT ;  /* 0x00000003040b7217 */ /* 0x000fe20003800200 */
[----:B------:R-:W-:Y:S05]  /*1fa0*/  @!P1 BRA `(.L_x_463) ;  /* 0x000000f000009947 */ /* 0x000fea0003800000 */
[----:B------:R-:W-:Y:S01]  /*1fb0*/  ISETP.GT.AND P0, PT, R0, -0x1, PT ;  /* 0xffffffff0000780c */ /* 0x000fe20003f04270 */
[----:B------:R-:W-:-:S12]  /*1fc0*/  BSSY B0, `(.L_x_464) ;  /* 0x000000b000007945 */ /* 0x000fd80003800000 */
[----:B------:R-:W-:Y:S05]  /*1fd0*/  @P0 BRA `(.L_x_465) ;  /* 0x0000006000000947 */ /* 0x000fea0003800000 */
[----:B------:R-:W-:Y:S02]  /*1fe0*/  ISETP.NE.AND P0, PT, R7, 0x1, PT ;  /* 0x000000010700780c */ /* 0x000fe40003f05270 */
[----:B------:R-:W-:-:S11]  /*1ff0*/  LOP3.LUT R0, RZ, R0, RZ, 0x33, !PT ;  /* 0x00000000ff007212 */ /* 0x000fd600078e33ff */
[----:B------:R-:W-:-:S05]  /*2000*/  @P0 IMAD.HI.U32 R3, R0, c[0x0][0x330], RZ ;  /* 0x0000cc0000030a27 */ /* 0x000fca00078e00ff */
[----:B------:R-:W-:-:S04]  /*2010*/  @P0 SHF.R.U32.HI R0, RZ, c[0x0][0x334], R3 ;  /* 0x0000cd00ff000a19 */ /* 0x000fc80000011603 */
[----:B------:R-:W-:Y:S01]  /*2020*/  LOP3.LUT R0, RZ, R0, RZ, 0x33, !PT ;  /* 0x00000000ff007212 */ /* 0x000fe200078e33ff */
[----:B------:R-:W-:Y:S05]  /*2030*/  BRA `(.L_x_466) ;  /* 0x0000003000007947 */ /* 0x000fea0003800000 */
.L_x_465:
[----:B------:R-:W-:-:S13]  /*2040*/  ISETP.NE.AND P0, PT, R7, 0x1, PT ;  /* 0x000000010700780c */ /* 0x000fda0003f05270 */
[----:B------:R-:W-:-:S05]  /*2050*/  @P0 IMAD.HI.U32 R3, R0, c[0x0][0x330], RZ ;  /* 0x0000cc0000030a27 */ /* 0x000fca00078e00ff */
[----:B------:R-:W-:Y:S02]  /*2060*/  @P0 SHF.R.U32.HI R0, RZ, c[0x0][0x334], R3 ;  /* 0x0000cd00ff000a19 */ /* 0x000fe40000011603 */
.L_x_466:
[----:B------:R-:W-:Y:S05]  /*2070*/  BSYNC B0 ;  /* 0x0000000000007941 */ /* 0x000fea0003800000 */
.L_x_464:
[----:B------:R-:W-:-:S05]  /*2080*/  IMAD R0, R0, c[0x0][0x32c], RZ ;  /* 0x0000cb0000007a24 */ /* 0x000fca00078e02ff */
[----:B------:R-:W-:-:S04]  /*2090*/  IMNMX R2, R2, R0, !PT ;  /* 0x0000000002027217 */ /* 0x000fc80007800200 */
.L_x_463:
[----:B------:R-:W-:Y:S01]  /*20a0*/  SHF.R.S32.HI R0, RZ, 0x1f, R2 ;  /* 0x0000001fff007819 */ /* 0x000fe20000011402 */
[----:B------:R-:W-:Y:S01]  /*20b0*/  BSSY B0, `(.L_x_467) ;  /* 0x000002c000007945 */ /* 0x000fe20003800000 */
[----:B------:R-:W-:Y:S02]  /*20c0*/  LOP3.LUT R3, R214, 0xff0000, RZ, 0xc0, !PT ;  /* 0x00ff0000d6037812 */ /* 0x000fe400078ec0ff */
[----:B------:R-:W-:Y:S02]  /*20d0*/  LEA.HI R0, R0, R2, RZ, 0x6 ;  /* 0x0000000200007211 */ /* 0x000fe400078f30ff */
[----:B------:R-:W-:Y:S02]  /*20e0*/  LOP3.LUT R2, R214, 0xff000000, RZ, 0xc0, !PT ;  /* 0xff000000d6027812 */ /* 0x000fe400078ec0ff */
[----:B------:R-:W-:-:S04]  /*20f0*/  SHF.R.S32.HI R0, RZ, 0x6, R0 ;  /* 0x00000006ff007819 */ /* 0x000fc80000011400 */
[----:B------:R-:W-:Y:S02]  /*2100*/  IMNMX R8, RZ, R0, !PT ;  /* 0x00000000ff087217 */ /* 0x000fe40007800200 */
[----:B------:R-:W-:Y:S01]  /*2110*/  SHF.R.U32.HI R0, RZ, 0x8, R2 ;  /* 0x00000008ff007819 */ /* 0x000fe20000011602 */
[----:B------:R-:W-:Y:S01]  /*2120*/  IMAD.MOV.U32 R2, RZ, RZ, RZ ;  /* 0x000000ffff027224 */ /* 0x000fe200078e00ff */
[----:B------:R-:W-:Y:S02]  /*2130*/  ISETP.GT.AND P0, PT, R11, R8, PT ;  /* 0x000000080b00720c */ /* 0x000fe40003f04270 */
[----:B------:R-:W-:-:S04]  /*2140*/  LEA.HI R0, R3, R0, RZ, 0x10 ;  /* 0x0000000003007211 */ /* 0x000fc800078f80ff */
[----:B------:R-:W-:Y:S02]  /*2150*/  LOP3.LUT R225, R0, 0xff, RZ, 0xc0, !PT ;  /* 0x000000ff00e17812 */ /* 0x000fe400078ec0ff */
[----:B------:R-:W-:-:S05]  /*2160*/  SHF.R.U32.HI R224, RZ, 0x10, R0 ;  /* 0x00000010ffe07819 */ /* 0x000fca0000011600 */
[----:B------:R-:W-:Y:S05]  /*2170*/  @!P0 BRA `(.L_x_468) ;  /* 0x000001f000008947 */ /* 0x000fea0003800000 */
[----:B------:R-:W-:Y:S01]  /*2180*/  ISETP.NE.AND P0, PT, R224, RZ, PT ;  /* 0x000000ffe000720c */ /* 0x000fe20003f05270 */
[----:B------:R-:W-:-:S03]  /*2190*/  IMAD.MOV.U32 R4, RZ, RZ, RZ ;  /* 0x000000ffff047224 */ /* 0x000fc600078e00ff */
[----:B------:R-:W-:-:S04]  /*21a0*/  SEL R0, R224, c[0x0][0x338], P0 ;  /* 0x0000ce00e0007a07 */ /* 0x000fc80000000000 */
[----:B------:R-:W-:Y:S02]  /*21b0*/  IABS R3, R0 ;  /* 0x0000000000037213 */ /* 0x000fe40000000000 */
[----:B------:R-:W-:Y:S02]  /*21c0*/  IADD3 R6, R0, -0x1, R11 ;  /* 0xffffffff00067810 */ /* 0x000fe40007ffe00b */
[----:B------:R-:W1:Y:S03]  /*21d0*/  I2F.RP R2, R3 ;  /* 0x0000000300027306 */ /* 0x000e660000209400 */
[----:B------:R-:W-:-:S05]  /*21e0*/  IMAD.IADD R6, R6, 0x1, -R8 ;  /* 0x0000000106067824 */ /* 0x000fca00078e0a08 */
[----:B------:R-:W-:Y:S01]  /*21f0*/  IABS R10, R6 ;  /* 0x00000006000a7213 */ /* 0x000fe20000000000 */
        /* <DEDUP_REMOVED lines=23> */
.L_x_468:
[----:B------:R-:W-:Y:S05]  /*2370*/  BSYNC B0 ;  /* 0x0000000000007941 */ /* 0x000fea0003800000 */
.L_x_467:
[----:B------:R-:W-:Y:S01]  /*2380*/  IMAD R194, R225, R2, R8 ;  /* 0x00000002e1c27224 */ /* 0x000fe200078e0208 */
        /* <DEDUP_REMOVED lines=56> */
[----:B------:R-:W-:-:S05]  /*2710*/  @P1 IMAD.WIDE R2, R215, R13, c[0x0][0x340] ;  /* 0x0000d000d7021625 */ /* 0x000fca00078e020d */
[----:B------:R1:W5:Y:S01]  /*2720*/  @P1 LDG.E R13, [R2.64] ;  /* 0x00000008020d1981 */ /* 0x000362000c1e1900 */
[----:B------:R-:W-:Y:S01]  /*2730*/  SHF.R.S32.HI R0, RZ, 0x1f, R12 ;  /* 0x0000001fff007819 */ /* 0x000fe2000001140c */
[----:B------:R-:W-:Y:S01]  /*2740*/  IMAD.IADD R5, R197, 0x1, R211 ;  /* 0x00000001c5057824 */ /* 0x000fe200078e02d3 */
[----:B------:R-:W-:Y:S02]  /*2750*/  LOP3.LUT R14, R214, 0xffff, RZ, 0xc0, !PT ;  /* 0x0000ffffd60e7812 */ /* 0x000fe400078ec0ff */
[----:B------:R-:W-:Y:S01]  /*2760*/  SEL R4, R215, RZ, !P3 ;  /* 0x000000ffd7047207 */ /* 0x000fe20005800000 */
[----:B------:R-:W-:Y:S01]  /*2770*/  IMAD R0, R0, c[0x0][0x178], RZ ;  /* 0x00005e0000007a24 */ /* 0x000fe200078e02ff */
[----:B------:R-:W-:Y:S01]  /*2780*/  ISETP.GE.AND P2, PT, R193, c[0x0][0x198], PT ;  /* 0x00006600c1007a0c */ /* 0x000fe20003f46270 */
[----:B------:R-:W-:Y:S01]  /*2790*/  @P4 IMAD.HI.U32 R7, R5, c[0x0][0x2c8], RZ ;  /* 0x0000b20005074a27 */ /* 0x000fe200078e00ff */
[----:B------:R-:W-:-:S03]  /*27a0*/  IADD3 R101, R178, -0x1, RZ ;  /* 0xffffffffb2657810 */ /* 0x000fc60007ffe0ff */
[C---:B------:R-:W-:Y:S02]  /*27b0*/  IMAD R0, R12.reuse, c[0x0][0x17c], R0 ;  /* 0x00005f000c007a24 */ /* 0x040fe400078e0200 */
[----:B-1----:R-:W-:-:S05]  /*27c0*/  IMAD.WIDE.U32 R2, R12, c[0x0][0x178], RZ ;  /* 0x00005e000c027a25 */ /* 0x002fca00078e00ff */
[----:B------:R-:W-:Y:S02]  /*27d0*/  IADD3 R3, R3, R0, RZ ;  /* 0x0000000003037210 */ /* 0x000fe40007ffe0ff */
[----:B------:R-:W-:-:S03]  /*27e0*/  SHF.R.S32.HI R0, RZ, 0x1f, R215 ;  /* 0x0000001fff007819 */ /* 0x000fc600000114d7 */
[----:B------:R-:W-:Y:S01]  /*27f0*/  IMAD.WIDE.U32 R2, R14, c[0x0][0x1b8], R2 ;  /* 0x00006e000e027a25 */ /* 0x000fe200078e0002 */
[----:B------:R-:W-:Y:S02]  /*2800*/  SEL R6, R0, RZ, !P3 ;  /* 0x000000ff00067207 */ /* 0x000fe40005800000 */
[----:B------:R-:W-:Y:S01]  /*2810*/  MOV R0, R5 ;  /* 0x0000000500007202 */ /* 0x000fe20000000f00 */
[----:B------:R-:W-:Y:S01]  /*2820*/  IMAD R3, R14, c[0x0][0x1bc], R3 ;  /* 0x00006f000e037a24 */ /* 0x000fe200078e0203 */
[----:B------:R-:W-:Y:S01]  /*2830*/  @P4 SHF.R.U32.HI R0, RZ, c[0x0][0x2cc], R7 ;  /* 0x0000b300ff004a19 */ /* 0x000fe20000011607 */
[----:B------:R-:W-:Y:S01]  /*2840*/  IMAD R6, R6, c[0x0][0x1c0], RZ ;  /* 0x0000700006067a24 */ /* 0x000fe200078e02ff */
[----:B------:R-:W-:Y:S01]  /*2850*/  ISETP.GE.AND P4, PT, R184, c[0x0][0x198], PT ;  /* 0x00006600b8007a0c */ /* 0x000fe20003f86270 */
[----:B------:R-:W-:Y:S01]  /*2860*/  IMAD.WIDE.U32 R2, R4, c[0x0][0x1c0], R2 ;  /* 0x0000700004027a25 */ /* 0x000fe200078e0002 */
[----:B------:R-:W-:Y:S02]  /*2870*/  SHF.R.S32.HI R7, RZ, 0x1f, R0 ;  /* 0x0000001fff077819 */ /* 0x000fe40000011400 */
[----:B------:R-:W-:Y:S01]  /*2880*/  ISETP.GE.AND P3, PT, R192, c[0x0][0x198], PT ;  /* 0x00006600c0007a0c */ /* 0x000fe20003f66270 */
[----:B------:R-:W-:-:S02]  /*2890*/  IMAD R6, R4, c[0x0][0x1c4], R6 ;  /* 0x0000710004067a24 */ /* 0x000fc400078e0206 */
[----:B------:R-:W-:-:S03]  /*28a0*/  IMAD.MOV R4, RZ, RZ, -R0 ;  /* 0x000000ffff047224 */ /* 0x000fc600078e0a00 */
[----:B------:R-:W-:Y:S01]  /*28b0*/  IADD3 R3, R3, R6, RZ ;  /* 0x0000000603037210 */ /* 0x000fe20007ffe0ff */
        /* <DEDUP_REMOVED lines=11> */
[----:B------:R-:W-:Y:S02]  /*2970*/  LEA.HI.X R9, R2, c[0x0][0x164], R0, 0x1, P0 ;  /* 0x0000590002097a11 */ /* 0x000fe400000f0c00 */
[----:B------:R-:W-:Y:S01]  /*2980*/  @!P1 MOV R13, R215 ;  /* 0x000000d7000d9202 */ /* 0x000fe20000000f00 */
[----:B------:R-:W-:Y:S05]  /*2990*/  BRA.DIV ~URZ, `(.L_x_470) ;  /* 0x00013e527f007947 */ /* 0x000fea000b800000 */
[----:B------:R1:W2:Y:S02]  /*29a0*/  SHFL.IDX PT, R8, R9, RZ, 0x181f ;  /* 0x00181fff09087589 */ /* 0x0002a400000e0000 */
.L_x_626:
[----:B------:R-:W-:Y:S05]  /*29b0*/  BRA.DIV ~URZ, `(.L_x_471) ;  /* 0x00013ea27f007947 */ /* 0x000fea000b800000 */
[----:B------:R3:W4:Y:S02]  /*29c0*/  SHFL.IDX PT, R0, R12, RZ, 0x181f ;  /* 0x00181fff0c007589 */ /* 0x00072400000e0000 */
.L_x_627:
[----:B------:R-:W-:Y:S01]  /*29d0*/  IMAD R11, R196, c[0x0][0x2c4], RZ ;  /* 0x0000b100c40b7a24 */ /* 0x000fe200078e02ff */
[----:B------:R-:W-:Y:S01]  /*29e0*/  IADD3 R10, R217, R211, RZ ;  /* 0x000000d3d90a7210 */ /* 0x000fe20007ffe0ff */
[----:B------:R-:W-:Y:S03]  /*29f0*/  BSSY B0, `(.L_x_472) ;  /* 0x0000012000007945 */ /* 0x000fe60003800000 */
[----:B------:R-:W-:-:S13]  /*2a00*/  ISETP.GE.AND P0, PT, R10, R11, PT ;  /* 0x0000000b0a00720c */ /* 0x000fda0003f06270 */
[----:B------:R-:W-:Y:S05]  /*2a10*/  @P0 BRA `(.L_x_473) ;  /* 0x000000f000000947 */ /* 0x000fea0003800000 */
[-C--:B----4-:R-:W-:Y:S02]  /*2a20*/  LEA R6, P0, R184, R0.reuse, 0x1 ;  /* 0x00000000b8067211 */ /* 0x090fe400078008ff */
[----:B------:R-:W-:Y:S02]  /*2a30*/  SHF.R.S32.HI R2, RZ, 0x1f, R184 ;  /* 0x0000001fff027819 */ /* 0x000fe400000114b8 */
[----:B------:R-:W-:Y:S02]  /*2a40*/  LEA R4, P1, R192, R0, 0x1 ;  /* 0x00000000c0047211 */ /* 0x000fe400078208ff */
[----:B------:R-:W-:Y:S02]  /*2a50*/  SHF.R.S32.HI R16, RZ, 0x1f, R192 ;  /* 0x0000001fff107819 */ /* 0x000fe400000114c0 */
[----:B--2---:R-:W-:Y:S02]  /*2a60*/  LEA.HI.X R7, R184, R8, R2, 0x1, P0 ;  /* 0x00000008b8077211 */ /* 0x004fe400000f0c02 */
[----:B------:R-:W-:-:S02]  /*2a70*/  SHF.R.S32.HI R15, RZ, 0x1f, R193 ;  /* 0x0000001fff0f7819 */ /* 0x000fc400000114c1 */
[C---:B------:R-:W-:Y:S01]  /*2a80*/  LEA R2, P0, R193.reuse, R0, 0x1 ;  /* 0x00000000c1027211 */ /* 0x040fe200078008ff */
[----:B------:R-:W-:Y:S01]  /*2a90*/  @!PT LDS RZ, [RZ] ;  /* 0x00000000fffff984 */ /* 0x000fe20000000800 */
[----:B------:R-:W-:Y:S01]  /*2aa0*/  @!PT LDS RZ, [RZ] ;  /* 0x00000000fffff984 */ /* 0x000fe20000000800 */
[----:B------:R-:W-:Y:S01]  /*2ab0*/  @!PT LDS RZ, [RZ] ;  /* 0x00000000fffff984 */ /* 0x000fe20000000800 */
[----:B------:R2:W-:Y:S01]  /*2ac0*/  LDGSTS.E.BYPASS.LTC128B.128 [R179+0xc100], [R6.64], !P4 ;  /* 0x0c10000006b37fae */ /* 0x0005e2000e101d48 */
[-C--:B------:R-:W-:Y:S02]  /*2ad0*/  LEA.HI.X R5, R192, R8.reuse, R16, 0x1, P1 ;  /* 0x00000008c0057211 */ /* 0x080fe400008f0c10 */
[----:B------:R-:W-:-:S03]  /*2ae0*/  LEA.HI.X R3, R193, R8, R15, 0x1, P0 ;  /* 0x00000008c1037211 */ /* 0x000fc600000f0c0f */
[----:B------:R2:W-:Y:S04]  /*2af0*/  LDGSTS.E.BYPASS.LTC128B.128 [R179+0x10100], [R4.64], !P3 ;  /* 0x1010000004b37fae */ /* 0x0005e8000d901d48 */
[----:B------:R2:W-:Y:S02]  /*2b00*/  LDGSTS.E.BYPASS.LTC128B.128 [R179+0x14100], [R2.64], !P2 ;  /* 0x1410000002b37fae */ /* 0x0005e4000d101d48 */
.L_x_473:
[----:B------:R-:W-:Y:S05]  /*2b10*/  BSYNC B0 ;  /* 0x0000000000007941 */ /* 0x000fea0003800000 */
.L_x_472:
[----:B------:R-:W-:Y:S05]  /*2b20*/  BRA.DIV ~URZ, `(.L_x_474) ;  /* 0x00013da27f007947 */ /* 0x000fea000b800000 */
[----:B--2---:R2:W1:Y:S04]  /*2b30*/  SHFL.IDX PT, R8, R9, 0x1, 0x181f ;  /* 0x00381f0009087f89 */ /* 0x00446800000e0000 */
[----:B----4-:R2:W4:Y:S02]  /*2b40*/  SHFL.IDX PT, R0, R12, 0x1, 0x181f ;  /* 0x00381f000c007f89 */ /* 0x01052400000e0000 */
.L_x_628:
[----:B------:R-:W-:Y:S01]  /*2b50*/  IADD3 R2, R10, 0x20, RZ ;  /* 0x000000200a027810 */ /* 0x000fe20007ffe0ff */
[----:B------:R-:W-:Y:S03]  /*2b60*/  BSSY B0, `(.L_x_475) ;  /* 0x0000012000007945 */ /* 0x000fe60003800000 */
[----:B------:R-:W-:-:S13]  /*2b70*/  ISETP.GE.AND P0, PT, R2, R11, PT ;  /* 0x0000000b0200720c */ /* 0x000fda0003f06270 */
[----:B------:R-:W-:Y:S05]  /*2b80*/  @P0 BRA `(.L_x_476) ;  /* 0x000000f000000947 */ /* 0x000fea0003800000 */
[-C--:B----4-:R-:W-:Y:S02]  /*2b90*/  LEA R6, P0, R184, R0.reuse, 0x1 ;  /* 0x00000000b8067211 */ /* 0x090fe400078008ff */
[----:B------:R-:W-:Y:S02]  /*2ba0*/  SHF.R.S32.HI R3, RZ, 0x1f, R184 ;  /* 0x0000001fff037819 */ /* 0x000fe400000114b8 */
[----:B------:R-:W-:Y:S02]  /*2bb0*/  LEA R4, P1, R192, R0, 0x1 ;  /* 0x00000000c0047211 */ /* 0x000fe400078208ff */
[----:B------:R-:W-:Y:S02]  /*2bc0*/  SHF.R.S32.HI R16, RZ, 0x1f, R192 ;  /* 0x0000001fff107819 */ /* 0x000fe400000114c0 */
[----:B-1----:R-:W-:Y:S02]  /*2bd0*/  LEA.HI.X R7, R184, R8, R3, 0x1, P0 ;  /* 0x00000008b8077211 */ /* 0x002fe400000f0c03 */
        /* <DEDUP_REMOVED lines=10> */
.L_x_476:
[----:B------:R-:W-:Y:S05]  /*2c80*/  BSYNC B0 ;  /* 0x0000000000007941 */ /* 0x000fea0003800000 */
.L_x_475:
[----:B------:R-:W-:Y:S05]  /*2c90*/  BRA.DIV ~URZ, `(.L_x_477) ;  /* 0x00013d027f007947 */ /* 0x000fea000b800000 */
[----:B-1----:R1:W2:Y:S02]  /*2ca0*/  SHFL.IDX PT, R8, R9, 0x2, 0x181f ;  /* 0x00581f0009087f89 */ /* 0x0022a400000e0000 */
.L_x_629:
[----:B------:R-:W-:Y:S05]  /*2cb0*/  BRA.DIV ~URZ, `(.L_x_478) ;  /* 0x00013d527f007947 */ /* 0x000fea000b800000 */
[----:B----4-:R4:W1:Y:S02]  /*2cc0*/  SHFL.IDX PT, R0, R12, 0x2, 0x181f ;  /* 0x00581f000c007f89 */ /* 0x01086400000e0000 */
.L_x_630:
[----:B------:R-:W-:Y:S01]  /*2cd0*/  IADD3 R2, R10, 0x40, RZ ;  /* 0x000000400a027810 */ /* 0x000fe20007ffe0ff */
[----:B------:R-:W-:Y:S03]  /*2ce0*/  BSSY B0, `(.L_x_479) ;  /* 0x0000012000007945 */ /* 0x000fe60003800000 */
[----:B------:R-:W-:-:S13]  /*2cf0*/  ISETP.GE.AND P0, PT, R2, R11, PT ;  /* 0x0000000b0200720c */ /* 0x000fda0003f06270 */
[----:B------:R-:W-:Y:S05]  /*2d00*/  @P0 BRA `(.L_x_480) ;  /* 0x000000f000000947 */ /* 0x000fea0003800000 */
[-C--:B-1----:R-:W-:Y:S02]  /*2d10*/  LEA R6, P0, R184, R0.reuse, 0x1 ;  /* 0x00000000b8067211 */ /* 0x082fe400078008ff */
        /* <DEDUP_REMOVED lines=14> */
.L_x_480:
[----:B------:R-:W-:Y:S05]  /*2e00*/  BSYNC B0 ;  /* 0x0000000000007941 */ /* 0x000fea0003800000 */
.L_x_479:
[----:B------:R-:W-:Y:S05]  /*2e10*/  BRA.DIV ~URZ, `(.L_x_481) ;  /* 0x00013c627f007947 */ /* 0x000fea000b800000 */
[----:B--2---:R2:W3:Y:S04]  /*2e20*/  SHFL.IDX PT, R8, R9, 0x3, 0x181f ;  /* 0x00781f0009087f89 */ /* 0x0044e800000e0000 */
[----:B-1----:R2:W1:Y:S02]  /*2e30*/  SHFL.IDX PT, R0, R12, 0x3, 0x181f ;  /* 0x00781f000c007f89 */ /* 0x00246400000e0000 */
.L_x_631:
[----:B------:R-:W-:Y:S01]  /*2e40*/  IADD3 R2, R10, 0x60, RZ ;  /* 0x000000600a027810 */ /* 0x000fe20007ffe0ff */
[----:B-----5:R-:W-:Y:S01]  /*2e50*/  IMAD.WIDE.U32 R204, R13, c[0x0][0x2b0], RZ ;  /* 0x0000ac000dcc7a25 */ /* 0x020fe200078e00ff */
[----:B------:R-:W-:-:S02]  /*2e60*/  SHF.R.S32.HI R17, RZ, 0x1f, R184 ;  /* 0x0000001fff117819 */ /* 0x000fc400000114b8 */
[----:B------:R-:W-:Y:S02]  /*2e70*/  ISETP.GE.AND P0, PT, R2, R11, PT ;  /* 0x0000000b0200720c */ /* 0x000fe40003f06270 */
[----:B------:R-:W-:Y:S02]  /*2e80*/  SHF.R.S32.HI R16, RZ, 0x1f, R192 ;  /* 0x0000001fff107819 */ /* 0x000fe400000114c0 */
[----:B------:R-:W-:-:S09]  /*2e90*/  SHF.R.S32.HI R15, RZ, 0x1f, R193 ;  /* 0x0000001fff0f7819 */ /* 0x000fd200000114c1 */
[----:B-1----:R-:W-:-:S04]  /*2ea0*/  @!P0 LEA R6, P1, R184, R0, 0x1 ;  /* 0x00000000b8068211 */ /* 0x002fc800078208ff */
[----:B---3--:R-:W-:Y:S02]  /*2eb0*/  @!P0 LEA.HI.X R7, R184, R8, R17, 0x1, P1 ;  /* 0x00000008b8078211 */ /* 0x008fe400008f0c11 */
[----:B------:R-:W-:-:S03]  /*2ec0*/  @!P0 LEA R4, P1, R192, R0, 0x1 ;  /* 0x00000000c0048211 */ /* 0x000fc600078208ff */
[----:B------:R-:W-:Y:S01]  /*2ed0*/  @!PT LDS RZ, [RZ] ;  /* 0x00000000fffff984 */ /* 0x000fe20000000800 */
[----:B------:R-:W-:Y:S01]  /*2ee0*/  @!PT LDS RZ, [RZ] ;  /* 0x00000000fffff984 */ /* 0x000fe20000000800 */
[----:B------:R-:W-:Y:S01]  /*2ef0*/  @!PT LDS RZ, [RZ] ;  /* 0x00000000fffff984 */ /* 0x000fe20000000800 */
[----:B------:R1:W-:Y:S01]  /*2f00*/  @!P0 LDGSTS.E.BYPASS.LTC128B.128 [R179+0xf100], [R6.64], !P4 ;  /* 0x0f10000006b38fae */ /* 0x0003e2000e101d48 */
[----:B------:R-:W-:Y:S02]  /*2f10*/  @!P0 LEA.HI.X R5, R192, R8, R16, 0x1, P1 ;  /* 0x00000008c0058211 */ /* 0x000fe400008f0c10 */
[C---:B------:R-:W-:Y:S02]  /*2f20*/  @!P0 LEA R2, P1, R193.reuse, R0, 0x1 ;  /* 0x00000000c1028211 */ /* 0x040fe400078208ff */
[----:B------:R-:W-:Y:S01]  /*2f30*/  SHF.R.S32.HI R0, RZ, 0x1f, R13 ;  /* 0x0000001fff007819 */ /* 0x000fe2000001140d */
[----:B------:R1:W-:Y:S01]  /*2f40*/  @!P0 LDGSTS.E.BYPASS.LTC128B.128 [R179+0x13100], [R4.64], !P3 ;  /* 0x1310000004b38fae */ /* 0x0003e2000d901d48 */
[----:B------:R-:W-:-:S03]  /*2f50*/  @!P0 LEA.HI.X R3, R193, R8, R15, 0x1, P1 ;  /* 0x00000008c1038211 */ /* 0x000fc600008f0c0f */
[----:B------:R-:W-:Y:S02]  /*2f60*/  IMAD R0, R0, c[0x0][0x2b0], RZ ;  /* 0x0000ac0000007a24 */ /* 0x000fe400078e02ff */
[----:B------:R1:W-:Y:S02]  /*2f70*/  @!P0 LDGSTS.E.BYPASS.LTC128B.128 [R179+0x17100], [R2.64], !P2 ;  /* 0x1710000002b38fae */ /* 0x0003e4000d101d48 */
[----:B------:R-:W-:Y:S02]  /*2f80*/  IMAD R0, R13, c[0x0][0x2b4], R0 ;  /* 0x0000ad000d007a24 */ /* 0x000fe400078e0200 */
[----:B------:R-:W0:Y:S01]  /*2f90*/  LDGDEPBAR ;  /* 0x00000000000079af */ /* 0x000e220000000000 */
[----:B------:R-:W-:Y:S01]  /*2fa0*/  WARPSYNC 0xffffffff ;  /* 0xffffffff00007948 */ /* 0x000fe20003800000 */
[----:B------:R-:W-:Y:S02]  /*2fb0*/  IMAD.IADD R209, R205, 0x1, R0 ;  /* 0x00000001cdd17824 */ /* 0x000fe400078e0200 */
[----:B------:R-:W-:Y:S01]  /*2fc0*/  IMAD.MOV.U32 R0, RZ, RZ, c[0x0][0x2b8] ;  /* 0x0000ae00ff007624 */ /* 0x000fe200078e00ff */
[----:B------:R-:W-:Y:S01]  /*2fd0*/  BAR.SYNC.DEFER_BLOCKING 0x0 ;  /* 0x0000000000007b1d */ /* 0x000fe20000010000 */
[----:B------:R-:W-:-:S02]  /*2fe0*/  IMAD.SHL.U32 R96, R101, 0x40, RZ ;  /* 0x0000004065607824 */ /* 0x000fc400078e00ff */
[----:B------:R-:W-:Y:S01]  /*2ff0*/  IMAD.MOV.U32 R180, RZ, RZ, RZ ;  /* 0x000000ffffb47224 */ /* 0x000fe200078e00ff */
[----:B------:R-:W-:Y:S01]  /*3000*/  ISETP.NE.AND P6, PT, R0, 0x1, PT ;  /* 0x000000010000780c */ /* 0x000fe20003fc5270 */
[----:B-1----:R-:W-:-:S05]  /*3010*/  IMAD.IADD R2, R197, 0x1, R96 ;  /* 0x00000001c5027824 */ /* 0x002fca00078e0260 */
[C---:B------:R-:W-:Y:S02]  /*3020*/  ISETP.GE.AND P0, PT, R2.reuse, R195, PT ;  /* 0x000000c30200720c */ /* 0x040fe40003f06270 */
[----:B------:R-:W-:Y:S02]  /*3030*/  IADD3 R2, R2, R201, RZ ;  /* 0x000000c902027210 */ /* 0x000fe40007ffe0ff */
[----:B------:R-:W-:-:S03]  /*3040*/  ISETP.GT.OR P0, PT, R197, 0x3f, P0 ;  /* 0x0000003fc500780c */ /* 0x000fc60000704670 */
[----:B------:R-:W-:-:S04]  /*3050*/  @P6 IMAD.HI.U32 R3, R2, c[0x0][0x2bc], RZ ;  /* 0x0000af0002036a27 */ /* 0x000fc800078e00ff */
[----:B------:R-:W-:Y:S01]  /*3060*/  IMAD.MOV.U32 R0, RZ, RZ, R2 ;  /* 0x000000ffff007224 */ /* 0x000fe200078e0002 */
[----:B------:R-:W-:-:S05]  /*3070*/  @P6 SHF.R.U32.HI R0, RZ, c[0x0][0x2c0], R3 ;  /* 0x0000b000ff006a19 */ /* 0x000fca0000011603 */
[----:B------:R-:W-:-:S04]  /*3080*/  @!P0 IADD3 R3, P1, R0, R204, RZ ;  /* 0x000000cc00038210 */ /* 0x000fc80007f3e0ff */
[----:B------:R-:W-:Y:S02]  /*3090*/  @!P0 LEA.HI.X.SX32 R5, R0, R209, 0x1, P1 ;  /* 0x000000d100058211 */ /* 0x000fe400008f0eff */
[----:B------:R-:W-:-:S04]  /*30a0*/  @!P0 LEA R4, P1, R3, c[0x0][0x2a0], 0x2 ;  /* 0x0000a80003048a11 */ /* 0x000fc800078210ff */
[----:B------:R-:W-:-:S05]  /*30b0*/  @!P0 LEA.HI.X R5, R3, c[0x0][0x2a4], R5, 0x2, P1 ;  /* 0x0000a90003058a11 */ /* 0x000fca00008f1405 */
[----:B------:R1:W3:Y:S01]  /*30c0*/  @!P0 LDG.E R180, [R4.64] ;  /* 0x0000000804b48981 */ /* 0x0002e2000c1e1900 */
[----:B------:R-:W-:Y:S01]  /*30d0*/  IMAD.MOV R0, RZ, RZ, -R0 ;  /* 0x000000ffff007224 */ /* 0x000fe200078e0a00 */
[----:B------:R-:W-:Y:S01]  /*30e0*/  SHF.L.U64.HI R98, R192, 0x1, R16 ;  /* 0x00000001c0627819 */ /* 0x000fe20000010210 */
[----:B------:R-:W-:Y:S01]  /*30f0*/  IMAD.WIDE.U32 R202, R14, c[0x0][0x1e8], RZ ;  /* 0x00007a000eca7a25 */ /* 0x000fe200078e00ff */
[----:B------:R-:W-:Y:S01]  /*3100*/  SHF.L.U64.HI R99, R193, 0x1, R15 ;  /* 0x00000001c1637819 */ /* 0x000fe2000001020f */
[----:B------:R-:W-:Y:S01]  /*3110*/  BSSY B0, `(.L_x_482) ;  /* 0x0000196000007945 */ /* 0x000fe20003800000 */
[----:B------:R-:W-:Y:S01]  /*3120*/  SHF.L.U32 R102, R184, 0x1, RZ ;  /* 0x00000001b8667819 */ /* 0x000fe200000006ff */
[----:B------:R-:W-:Y:S01]  /*3130*/  IMAD R181, R0, c[0x0][0x2b8], R2 ;  /* 0x0000ae0000b57a24 */ /* 0x000fe200078e0202 */
[----:B------:R-:W-:Y:S01]  /*3140*/  SHF.L.U64.HI R97, R184, 0x1, R17 ;  /* 0x00000001b8617819 */ /* 0x000fe20000010211 */
[----:B------:R-:W-:Y:S01]  /*3150*/  IMAD R208, R14, c[0x0][0x1ec], R203 ;  /* 0x00007b000ed07a24 */ /* 0x000fe200078e02cb */
[----:B------:R-:W-:Y:S01]  /*3160*/  IADD3 R103, R164, 0x20, RZ ;  /* 0x00000020a4677810 */ /* 0x000fe20007ffe0ff */
[----:B------:R-:W-:-:S04]  /*3170*/  IMAD.WIDE.U32 R2, R181, c[0x0][0x1e0], RZ ;  /* 0x00007800b5027a25 */ /* 0x000fc800078e00ff */
[----:B------:R-:W-:Y:S02]  /*3180*/  IMAD.IADD R100, R195, 0x1, -R96 ;  /* 0x00000001c3647824 */ /* 0x000fe400078e0a60 */
[----:B------:R-:W-:-:S04]  /*3190*/  IMAD.WIDE.U32 R206, R14, c[0x0][0x210], RZ ;  /* 0x000084000ece7a25 */ /* 0x000fc800078e00ff */
[----:B------:R-:W-:Y:S02]  /*31a0*/  IMAD.IADD R23, R100, 0x1, -R217 ;  /* 0x0000000164177824 */ /* 0x000fe400078e0ad9 */
[----:B------:R-:W-:Y:S01]  /*31b0*/  IMAD R210, R14, c[0x0][0x214], R207 ;  /* 0x000085000ed27a24 */ /* 0x000fe200078e02cf */
[----:B-1----:R-:W-:Y:S01]  /*31c0*/  SHF.R.S32.HI R4, RZ, 0x1f, R181 ;  /* 0x0000001fff047819 */ /* 0x002fe200000114b5 */
[----:B------:R-:W-:Y:S02]  /*31d0*/  IMAD.SHL.U32 R104, R192, 0x2, RZ ;  /* 0x00000002c0687824 */ /* 0x000fe400078e00ff */
[----:B------:R-:W-:Y:S02]  /*31e0*/  IMAD.SHL.U32 R105, R193, 0x2, RZ ;  /* 0x00000002c1697824 */ /* 0x000fe400078e00ff */
[C---:B------:R-:W-:Y:S02]  /*31f0*/  IMAD R0, R4.reuse, c[0x0][0x1e0], RZ ;  /* 0x0000780004007a24 */ /* 0x040fe400078e02ff */
[----:B------:R-:W-:-:S02]  /*3200*/  IMAD R5, R4, c[0x0][0x208], RZ ;  /* 0x0000820004057a24 */ /* 0x000fc400078e02ff */
[----:B------:R-:W-:-:S05]  /*3210*/  IMAD R0, R181, c[0x0][0x1e4], R0 ;  /* 0x00007900b5007a24 */ /* 0x000fca00078e0200 */
[----:B------:R-:W-:Y:S02]  /*3220*/  IADD3 R3, R3, R0, RZ ;  /* 0x0000000003037210 */ /* 0x000fe40007ffe0ff */
[----:B--234-:R-:W-:-:S03]  /*3230*/  SHF.R.S32.HI R12, RZ, 0x1f, R180 ;  /* 0x0000001fff0c7819 */ /* 0x01cfc600000114b4 */
[----:B------:R-:W-:-:S04]  /*3240*/  IMAD.WIDE.U32 R2, R180, c[0x0][0x1f0], R2 ;  /* 0x00007c00b4027a25 */ /* 0x000fc800078e0002 */
[----:B------:R-:W-:Y:S01]  /*3250*/  IMAD R0, R12, c[0x0][0x1f0], RZ ;  /* 0x00007c000c007a24 */ /* 0x000fe200078e02ff */
[----:B------:R-:W-:-:S03]  /*3260*/  IADD3 R2, P0, R2, R202, RZ ;  /* 0x000000ca02027210 */ /* 0x000fc60007f1e0ff */
[----:B------:R-:W-:-:S05]  /*3270*/  IMAD R0, R180, c[0x0][0x1f4], R0 ;  /* 0x00007d00b4007a24 */ /* 0x000fca00078e0200 */
[----:B------:R-:W-:Y:S02]  /*3280*/  IADD3.X R3, R208, R3, R0, P0, !PT ;  /* 0x00000003d0037210 */ /* 0x000fe400007fe400 */
[----:B------:R-:W-:-:S04]  /*3290*/  LEA R0, P0, R2, c[0x0][0x1c8], 0x1 ;  /* 0x0000720002007a11 */ /* 0x000fc800078008ff */
[----:B------:R-:W-:Y:S01]  /*32a0*/  LEA.HI.X R6, R2, c[0x0][0x1cc], R3, 0x1, P0 ;  /* 0x0000730002067a11 */ /* 0x000fe200000f0c03 */
[----:B------:R-:W1:Y:S01]  /*32b0*/  SHFL.IDX PT, R8, R0, RZ, 0x181f ;  /* 0x00181fff00087589 */ /* 0x000e6200000e0000 */
[----:B------:R-:W-:Y:S01]  /*32c0*/  ISETP.GE.AND P0, PT, R23, 0x1, PT ;  /* 0x000000011700780c */ /* 0x000fe20003f06270 */
[----:B------:R-:W-:Y:S02]  /*32d0*/  IMAD.WIDE.U32 R2, R181, c[0x0][0x208], RZ ;  /* 0x00008200b5027a25 */ /* 0x000fe400078e00ff */
[----:B------:R-:W2:Y:S04]  /*32e0*/  SHFL.IDX PT, R9, R6, RZ, 0x181f ;  /* 0x00181fff06097589 */ /* 0x000ea800000e0000 */
[----:B------:R3:W4:Y:S04]  /*32f0*/  SHFL.IDX PT, R10, R0, 0x1, 0x181f ;  /* 0x00381f00000a7f89 */ /* 0x00072800000e0000 */
[----:B------:R5:W4:Y:S02]  /*3300*/  SHFL.IDX PT, R11, R6, 0x1, 0x181f ;  /* 0x00381f00060b7f89 */ /* 0x000b2400000e0000 */
[----:B------:R-:W-:-:S02]  /*3310*/  @P0 ISETP.GE.AND P3, PT, R184, c[0x0][0x1d4], PT ;  /* 0x00007500b8000a0c */ /* 0x000fc40003f66270 */
[----:B------:R-:W-:Y:S02]  /*3320*/  @P0 ISETP.GE.AND P2, PT, R192, c[0x0][0x1d4], PT ;  /* 0x00007500c0000a0c */ /* 0x000fe40003f46270 */
[----:B-1----:R-:W-:Y:S01]  /*3330*/  @P0 LEA R4, P1, R184, R8, 0x1 ;  /* 0x00000008b8040211 */ /* 0x002fe200078208ff */
[----:B---3--:R-:W-:-:S03]  /*3340*/  IMAD R0, R181, c[0x0][0x20c], R5 ;  /* 0x00008300b5007a24 */ /* 0x008fc600078e0205 */
[-C--:B--2---:R-:W-:Y:S02]  /*3350*/  @P0 LEA.HI.X R5, R184, R9.reuse, R17, 0x1, P1 ;  /* 0x00000009b8050211 */ /* 0x084fe400008f0c11 */
[----:B-----5:R-:W-:Y:S01]  /*3360*/  @P0 LEA R6, P1, R192, R8, 0x1 ;  /* 0x00000008c0060211 */ /* 0x020fe200078208ff */
[----:B------:R-:W-:Y:S02]  /*3370*/  IMAD.IADD R3, R3, 0x1, R0 ;  /* 0x0000000103037824 */ /* 0x000fe400078e0200 */
[----:B------:R1:W-:Y:S01]  /*3380*/  @P0 LDGSTS.E.BYPASS.LTC128B.128 [R179+0x6100], [R4.64], !P3 ;  /* 0x0610000004b30fae */ /* 0x0003e2000d901d48 */
[----:B------:R-:W-:Y:S01]  /*3390*/  ISETP.GE.AND P3, PT, R23, 0x21, PT ;  /* 0x000000211700780c */ /* 0x000fe20003f66270 */
[----:B------:R-:W-:Y:S01]  /*33a0*/  IMAD R0, R12, c[0x0][0x218], RZ ;  /* 0x000086000c007a24 */ /* 0x000fe200078e02ff */
[----:B------:R-:W-:Y:S01]  /*33b0*/  @P0 LEA.HI.X R7, R192, R9, R16, 0x1, P1 ;  /* 0x00000009c0070211 */ /* 0x000fe200008f0c10 */
[----:B------:R-:W-:-:S04]  /*33c0*/  IMAD.WIDE.U32 R2, R180, c[0x0][0x218], R2 ;  /* 0x00008600b4027a25 */ /* 0x000fc800078e0002 */
[----:B------:R2:W-:Y:S06]  /*33d0*/  @P0 LDGSTS.E.BYPASS.LTC128B.128 [R179+0x8100], [R6.64], !P2 ;  /* 0x0810000006b30fae */ /* 0x0005ec000d101d48 */
[C---:B------:R-:W-:Y:S02]  /*33e0*/  @P3 ISETP.GE.AND P4, PT, R193.reuse, c[0x0][0x1d4], PT ;  /* 0x00007500c1003a0c */ /* 0x040fe40003f86270 */
[----:B-1----:R-:W-:-:S04]  /*33f0*/  @P0 LEA R4, P1, R193, R8, 0x1 ;  /* 0x00000008c1040211 */ /* 0x002fc800078208ff */
[----:B------:R-:W-:Y:S01]  /*3400*/  @P0 LEA.HI.X R5, R193, R9, R15, 0x1, P1 ;  /* 0x00000009c1050211 */ /* 0x000fe200008f0c0f */
[----:B--2---:R-:W-:Y:S01]  /*3410*/  IMAD R6, R180, c[0x0][0x21c], R0 ;  /* 0x00008700b4067a24 */ /* 0x004fe200078e0200 */
[----:B------:R-:W-:Y:S02]  /*3420*/  IADD3 R0, P2, R2, R206, RZ ;  /* 0x000000ce02007210 */ /* 0x000fe40007f5e0ff */
[----:B----4-:R-:W-:Y:S02]  /*3430*/  @P3 LEA R2, P1, R184, R10, 0x1 ;  /* 0x0000000ab8023211 */ /* 0x010fe400078208ff */
[----:B------:R-:W-:Y:S02]  /*3440*/  IADD3.X R6, R210, R3, R6, P2, !PT ;  /* 0x00000003d2067210 */ /* 0x000fe400017fe406 */
[----:B------:R-:W-:Y:S02]  /*3450*/  @P3 LEA.HI.X R3, R184, R11, R17, 0x1, P1 ;  /* 0x0000000bb8033211 */ /* 0x000fe400008f0c11 */
[----:B------:R-:W-:-:S02]  /*3460*/  LEA R7, P1, R0, c[0x0][0x1f8], 0x1 ;  /* 0x00007e0000077a11 */ /* 0x000fc400078208ff */
[----:B------:R-:W-:Y:S02]  /*3470*/  @P0 ISETP.GE.AND P2, PT, R193, c[0x0][0x1d4], PT ;  /* 0x00007500c1000a0c */ /* 0x000fe40003f46270 */
[----:B------:R-:W-:Y:S02]  /*3480*/  LEA.HI.X R8, R0, c[0x0][0x1fc], R6, 0x1, P1 ;  /* 0x00007f0000087a11 */ /* 0x000fe400008f0c06 */
[----:B------:R-:W-:Y:S01]  /*3490*/  @P3 ISETP.GE.AND P1, PT, R184, c[0x0][0x1d4], PT ;  /* 0x00007500b8003a0c */ /* 0x000fe20003f26270 */
[----:B------:R-:W1:Y:S04]  /*34a0*/  SHFL.IDX PT, R0, R7, RZ, 0x181f ;  /* 0x00181fff07007589 */ /* 0x000e6800000e0000 */
[----:B------:R-:W-:Y:S04]  /*34b0*/  SHFL.IDX PT, R22, R8, 0x1, 0x181f ;  /* 0x00381f0008167f89 */ /* 0x000fe800000e0000 */
[----:B------:R2:W-:Y:S01]  /*34c0*/  @P0 LDGSTS.E.BYPASS.LTC128B.128 [R179+0xa100], [R4.64], !P2 ;  /* 0x0a10000004b30fae */ /* 0x0005e2000d101d48 */
[----:B------:R-:W-:-:S02]  /*34d0*/  @P3 ISETP.GE.AND P2, PT, R192, c[0x0][0x1d4], PT ;  /* 0x00007500c0003a0c */ /* 0x000fc40003f46270 */
[C---:B------:R-:W-:Y:S01]  /*34e0*/  @P3 LEA R6, P0, R192.reuse, R10, 0x1 ;  /* 0x0000000ac0063211 */ /* 0x040fe200078008ff */
[----:B------:R3:W-:Y:S04]  /*34f0*/  @P3 LDGSTS.E.BYPASS.LTC128B.128 [R179+0x7100], [R2.64], !P1 ;  /* 0x0710000002b33fae */ /* 0x0007e8000c901d48 */
[----:B---3--:R3:W-:Y:S04]  /*3500*/  SHFL.IDX PT, R3, R7, 0x1, 0x181f ;  /* 0x00381f0007037f89 */ /* 0x0087e800000e0000 */
[----:B------:R-:W4:Y:S01]  /*3510*/  SHFL.IDX PT, R2, R8, RZ, 0x181f ;  /* 0x00181fff08027589 */ /* 0x000f2200000e0000 */
[----:B---3--:R-:W-:-:S02]  /*3520*/  @P3 LEA.HI.X R7, R192, R11, R16, 0x1, P0 ;  /* 0x0000000bc0073211 */ /* 0x008fc400000f0c10 */
[----:B--2---:R-:W-:-:S03]  /*3530*/  @P3 LEA R4, P0, R193, R10, 0x1 ;  /* 0x0000000ac1043211 */ /* 0x004fc600078008ff */
[----:B------:R2:W-:Y:S01]  /*3540*/  @P3 LDGSTS.E.BYPASS.LTC128B.128 [R179+0x9100], [R6.64], !P2 ;  /* 0x0910000006b33fae */ /* 0x0005e2000d101d48 */
[----:B------:R-:W-:-:S05]  /*3550*/  @P3 LEA.HI.X R5, R193, R11, R15, 0x1, P0 ;  /* 0x0000000bc1053211 */ /* 0x000fca00000f0c0f */
[----:B------:R2:W-:Y:S04]  /*3560*/  @P3 LDGSTS.E.BYPASS.LTC128B.128 [R179+0xb100], [R4.64], !P4 ;  /* 0x0b10000004b33fae */ /* 0x0005e8000e101d48 */
[----:B------:R-:W0:Y:S01]  /*3570*/  LDGDEPBAR ;  /* 0x00000000000079af */ /* 0x000e220000000000 */
[----:B------:R-:W-:Y:S02]  /*3580*/  R2P PR, R198, 0x6 ;  /* 0x00000006c6007804 */ /* 0x000fe40000000000 */
[C---:B-1----:R-:W-:Y:S02]  /*3590*/  IADD3 R14, P0, R0.reuse, R104, RZ ;  /* 0x00000068000e7210 */ /* 0x042fe40007f1e0ff */
[----:B------:R-:W-:Y:S02]  /*35a0*/  IADD3 R12, P4, R0, R105, RZ ;  /* 0x00000069000c7210 */ /* 0x000fe40007f9e0ff */
[----:B----4-:R-:W-:-:S02]  /*35b0*/  IADD3.X R15, R2, R98, RZ, P0, !PT ;  /* 0x00000062020f7210 */ /* 0x010fc400007fe4ff */
[----:B------:R-:W-:Y:S01]  /*35c0*/  IADD3 R20, P0, R3, R104, RZ ;  /* 0x0000006803147210 */ /* 0x000fe20007f1e0ff */
[----:B------:R-:W-:Y:S01]  /*35d0*/  IMAD.X R13, R2, 0x1, R99, P4 ;  /* 0x00000001020d7824 */ /* 0x000fe200020e0663 */
[----:B------:R-:W-:Y:S02]  /*35e0*/  ISETP.GE.AND P4, PT, R184, c[0x0][0x1d4], PT ;  /* 0x00007500b8007a0c */ /* 0x000fe40003f86270 */
[----:B------:R-:W-:Y:S02]  /*35f0*/  IADD3.X R21, R22, R98, RZ, P0, !PT ;  /* 0x0000006216157210 */ /* 0x000fe400007fe4ff */
[----:B------:R-:W-:Y:S02]  /*3600*/  ISETP.LT.OR P0, PT, R23, 0x1, P4 ;  /* 0x000000011700780c */ /* 0x000fe40002701670 */
[----:B------:R-:W-:Y:S01]  /*3610*/  IADD3 R16, P3, R0, R102, RZ ;  /* 0x0000006600107210 */ /* 0x000fe20007f7e0ff */
[----:B------:R-:W-:Y:S01]  /*3620*/  IMAD.MOV.U32 R0, RZ, RZ, 0x40 ;  /* 0x00000040ff007424 */ /* 0x000fe200078e00ff */
[----:B------:R-:W-:-:S02]  /*3630*/  @P1 IADD3 R103, R164, -0x20, RZ ;  /* 0xffffffe0a4671810 */ /* 0x000fc40007ffe0ff */
[----:B------:R-:W-:Y:S01]  /*3640*/  IADD3 R18, P1, R3, R102, RZ ;  /* 0x0000006603127210 */ /* 0x000fe20007f3e0ff */
[----:B------:R-:W-:Y:S01]  /*3650*/  IMAD.X R17, R2, 0x1, R97, P3 ;  /* 0x0000000102117824 */ /* 0x000fe200018e0661 */
[----:B------:R-:W-:Y:S01]  /*3660*/  ISETP.GE.AND P3, PT, R192, c[0x0][0x1d4], PT ;  /* 0x00007500c0007a0c */ /* 0x000fe20003f66270 */
[----:B------:R-:W-:-:S04]  /*3670*/  DEPBAR.LE SB0, 0x1 ;  /* 0x000080400000791a */ /* 0x000fc80000000000 */
[----:B------:R-:W-:-:S04]  /*3680*/  DEPBAR.LE SB0, 0x0 ;  /* 0x000080000000791a */ /* 0x000fc80000000000 */
[----:B------:R-:W-:Y:S01]  /*3690*/  BAR.SYNC.DEFER_BLOCKING 0x0 ;  /* 0x0000000000007b1d */ /* 0x000fe20000010000 */
[----:B------:R-:W-:Y:S01]  /*36a0*/  IMAD.X R19, R22, 0x1, R97, P1 ;  /* 0x0000000116137824 */ /* 0x000fe200008e0661 */
[----:B------:R-:W-:Y:S02]  /*36b0*/  ISETP.GE.AND P1, PT, R193, c[0x0][0x1d4], PT ;  /* 0x00007500c1007a0c */ /* 0x000fe40003f26270 */
[----:B------:R-:W-:Y:S02]  /*36c0*/  ISETP.LT.OR P4, PT, R23, 0x21, P4 ;  /* 0x000000211700780c */ /* 0x000fe40002781670 */
[----:B------:R-:W-:Y:S02]  /*36d0*/  SEL R0, R0, 0xffffffc0, !P2 ;  /* 0xffffffc000007807 */ /* 0x000fe40005000000 */
[----:B------:R-:W-:Y:S02]  /*36e0*/  ISETP.GT.AND P5, PT, R197, 0x3f, PT ;  /* 0x0000003fc500780c */ /* 0x000fe40003fa4270 */
[----:B------:R-:W-:Y:S01]  /*36f0*/  IADD3 R166, R164, R0, RZ ;  /* 0x00000000a4a67210 */ /* 0x000fe20007ffe0ff */
[----:B--2---:R-:W-:Y:S04]  /*3700*/  LDSM.16.M88.4 R4, [R173] ;  /* 0x00000000ad04783b */ /* 0x004fe80000000200 */
[----:B------:R-:W-:Y:S04]  /*3710*/  LDSM.16.M88.4 R24, [R164] ;  /* 0x00000000a418783b */ /* 0x000fe80000000200 */
[----:B------:R-:W1:Y:S04]  /*3720*/  LDSM.16.M88.4 R28, [R164+0x800] ;  /* 0x00080000a41c783b */ /* 0x000e680000000200 */
[----:B------:R-:W2:Y:S04]  /*3730*/  LDSM.16.M88.4 R40, [R164+0x1000] ;  /* 0x00100000a428783b */ /* 0x000ea80000000200 */
[----:B------:R-:W3:Y:S04]  /*3740*/  LDSM.16.M88.4 R36, [R164+0x1800] ;  /* 0x00180000a424783b */ /* 0x000ee80000000200 */
[----:B------:R-:W-:Y:S04]  /*3750*/  LDSM.16.M88.4 R8, [R174] ;  /* 0x00000000ae08783b */ /* 0x000fe80000000200 */
[----:B------:R-:W-:Y:S04]  /*3760*/  LDSM.16.M88.4 R48, [R103] ;  /* 0x000000006730783b */ /* 0x000fe80000000200 */
[----:B------:R-:W4:Y:S04]  /*3770*/  LDSM.16.M88.4 R60, [R103+0x800] ;  /* 0x00080000673c783b */ /* 0x000f280000000200 */
[----:B------:R-:W5:Y:S04]  /*3780*/  LDSM.16.M88.4 R80, [R103+0x1000] ;  /* 0x001000006750783b */ /* 0x000f680000000200 */
        /* <DEDUP_REMOVED lines=9> */
[----:B------:R-:W-:Y:S01]  /*3820*/  ISETP.LT.OR P0, PT, R23, 0x1, P1 ;  /* 0x000000011700780c */ /* 0x000fe20000f01670 */
[C---:B------:R-:W-:Y:S08]  /*3830*/  HMMA.16816.F32.BF16 R28, R4.reuse, R30, RZ ;  /* 0x0000001e041c723c */ /* 0x040ff000000418ff */
[----:B--2---:R-:W-:Y:S04]  /*3840*/  HMMA.16816.F32.BF16 R52, R4, R40, RZ ;  /* 0x000000280434723c */ /* 0x004fe800000418ff */
[----:B------:R1:W-:Y:S01]  /*3850*/  LDGSTS.E.BYPASS.LTC128B.128 [R179+0x4100], [R12.64], !P0 ;  /* 0x041000000cb37fae */ /* 0x0003e2000c101d48 */
[----:B------:R-:W-:-:S03]  /*3860*/  IADD3 R2, P0, R3, R105, RZ ;  /* 0x0000006903027210 */ /* 0x000fc60007f1e0ff */
[----:B------:R2:W-:Y:S01]  /*3870*/  LDGSTS.E.BYPASS.LTC128B.128 [R179+0x1100], [R18.64], !P4 ;  /* 0x0110000012b37fae */ /* 0x0005e2000e101d48 */
[C---:B------:R-:W-:Y:S01]  /*3880*/  HMMA.16816.F32.BF16 R56, R4.reuse, R42, RZ ;  /* 0x0000002a0438723c */ /* 0x040fe200000418ff */
[----:B------:R-:W-:Y:S01]  /*3890*/  IMAD.X R3, R22, 0x1, R99, P0 ;  /* 0x0000000116037824 */ /* 0x000fe200000e0663 */
[----:B------:R-:W-:Y:S01]  /*38a0*/  ISETP.LT.OR P0, PT, R23, 0x21, P1 ;  /* 0x000000211700780c */ /* 0x000fe20000f01670 */
[----:B------:R2:W-:Y:S05]  /*38b0*/  LDGSTS.E.BYPASS.LTC128B.128 [R179+0x3100], [R20.64], !P3 ;  /* 0x0310000014b37fae */ /* 0x0005ea000d901d48 */
[C---:B---3--:R-:W-:Y:S07]  /*38c0*/  HMMA.16816.F32.BF16 R68, R4.reuse, R36, RZ ;  /* 0x000000240444723c */ /* 0x048fee00000418ff */
[----:B------:R3:W-:Y:S01]  /*38d0*/  LDGSTS.E.BYPASS.LTC128B.128 [R179+0x5100], [R2.64], !P0 ;  /* 0x0510000002b37fae */ /* 0x0007e2000c101d48 */
[----:B------:R-:W-:Y:S01]  /*38e0*/  HMMA.16816.F32.BF16 R40, R4, R38, RZ ;  /* 0x000000260428723c */ /* 0x000fe200000418ff */
[----:B------:R-:W-:-:S02]  /*38f0*/  ISETP.GT.AND P0, PT, R101, R194, PT ;  /* 0x000000c26500720c */ /* 0x000fc40003f04270 */
[----:B------:R-:W-:Y:S04]  /*3900*/  LDSM.16.M88.4 R64, [R166+0x800] ;  /* 0x00080000a640783b */ /* 0x000fe80000000200 */
[----:B------:R-:W-:Y:S01]  /*3910*/  LDSM.16.M88.4 R72, [R166+0x1000] ;  /* 0x00100000a648783b */ /* 0x000fe20000000200 */
[C---:B-1----:R-:W-:Y:S03]  /*3920*/  HMMA.16816.F32.BF16 R12, R4.reuse, R24, RZ ;  /* 0x00000018040c723c */ /* 0x042fe600000418ff */
[----:B------:R-:W-:Y:S04]  /*3930*/  LDSM.16.M88.4 R36, [R166+0x1800] ;  /* 0x00180000a624783b */ /* 0x000fe80000000200 */
[----:B--2---:R-:W-:Y:S01]  /*3940*/  LDSM.16.M88.4 R20, [R166] ;  /* 0x00000000a614783b */ /* 0x004fe20000000200 */
[----:B------:R-:W-:Y:S03]  /*3950*/  HMMA.16816.F32.BF16 R24, R4, R26, RZ ;  /* 0x0000001a0418723c */ /* 0x000fe600000418ff */
[----:B------:R-:W1:Y:S04]  /*3960*/  LDSM.16.M88.4 R4, [R176] ;  /* 0x00000000b004783b */ /* 0x000e680000000200 */
[----:B------:R-:W-:Y:S01]  /*3970*/  LDSM.16.M88.4 R16, [R175] ;  /* 0x00000000af10783b */ /* 0x000fe20000000200 */
[----:B----4-:R-:W-:Y:S01]  /*3980*/  HMMA.16816.F32.BF16 R28, R8, R62, R28 ;  /* 0x0000003e081c723c */ /* 0x010fe2000004181c */
[----:B---3--:R-:W-:-:S02]  /*3990*/  IADD3 R2, R103, 0x4000, RZ ;  /* 0x0000400067027810 */ /* 0x008fc40007ffe0ff */
[----:B------:R-:W0:Y:S03]  /*39a0*/  LDGDEPBAR ;  /* 0x00000000000079af */ /* 0x000e260000000000 */
[----:B------:R-:W-:Y:S02]  /*39b0*/  IMAD.IADD R165, R2, 0x1, R0 ;  /* 0x0000000102a57824 */ /* 0x000fe400078e0200 */
[C---:B------:R-:W-:Y:S03]  /*39c0*/  HMMA.16816.F32.BF16 R44, R8.reuse, R48, R12 ;  /* 0x00000030082c723c */ /* 0x040fe6000004180c */
[----:B------:R-:W2:Y:S05]  /*39d0*/  LDSM.16.M88.4 R76, [R165+-0x4000] ;  /* 0xffc00000a54c783b */ /* 0x000eaa0000000200 */
[C---:B------:R-:W-:Y:S01]  /*39e0*/  HMMA.16816.F32.BF16 R12, R8.reuse, R50, R24 ;  /* 0x00000032080c723c */ /* 0x040fe20000041818 */
[----:B------:R-:W3:Y:S04]  /*39f0*/  LDSM.16.M88.4 R84, [R165+-0x3800] ;  /* 0xffc80000a554783b */ /* 0x000ee80000000200 */
[----:B------:R-:W4:Y:S03]  /*3a00*/  LDSM.16.M88.4 R92, [R165+-0x3000] ;  /* 0xffd00000a55c783b */ /* 0x000f260000000200 */
[C---:B------:R-:W-:Y:S01]  /*3a10*/  HMMA.16816.F32.BF16 R24, R8.reuse, R60, R32 ;  /* 0x0000003c0818723c */ /* 0x040fe20000041820 */
[----:B------:R-:W2:Y:S07]  /*3a20*/  LDSM.16.M88.4 R60, [R165+-0x2800] ;  /* 0xffd80000a53c783b */ /* 0x000eae0000000200 */
[C---:B-----5:R-:W-:Y:S08]  /*3a30*/  HMMA.16816.F32.BF16 R32, R8.reuse, R80, R52 ;  /* 0x000000500820723c */ /* 0x060ff00000041834 */
[C---:B------:R-:W-:Y:S01]  /*3a40*/  HMMA.16816.F32.BF16 R48, R8.reuse, R82, R56 ;  /* 0x000000520830723c */ /* 0x040fe20000041838 */
[----:B------:R-:W-:Y:S04]  /*3a50*/  LDSM.16.M88.4 R80, [R164+0x2800] ;  /* 0x00280000a450783b */ /* 0x000fe80000000200 */
[----:B------:R-:W-:Y:S03]  /*3a60*/  LDSM.16.M88.4 R56, [R164+0x3800] ;  /* 0x00380000a438783b */ /* 0x000fe60000000200 */
[C---:B------:R-:W-:Y:S01]  /*3a70*/  HMMA.16816.F32.BF16 R52, R8.reuse, R88, R68 ;  /* 0x000000580834723c */ /* 0x040fe20000041844 */
[----:B------:R-:W-:Y:S07]  /*3a80*/  LDSM.16.M88.4 R68, [R103+0x2000] ;  /* 0x002000006744783b */ /* 0x000fee0000000200 */
[----:B------:R-:W-:Y:S01]  /*3a90*/  HMMA.16816.F32.BF16 R40, R8, R90, R40 ;  /* 0x0000005a0828723c */ /* 0x000fe20000041828 */
[----:B------:R-:W-:Y:S07]  /*3aa0*/  LDSM.16.M88.4 R88, [R164+0x3000] ;  /* 0x00300000a458783b */ /* 0x000fee0000000200 */
[C---:B-1----:R-:W-:Y:S08]  /*3ab0*/  HMMA.16816.F32.BF16 R44, R4.reuse, R20, R44 ;  /* 0x00000014042c723c */ /* 0x042ff0000004182c */
[C---:B------:R-:W-:Y:S01]  /*3ac0*/  HMMA.16816.F32.BF16 R20, R4.reuse, R22, R12 ;  /* 0x000000160414723c */ /* 0x040fe2000004180c */
[----:B------:R-:W-:Y:S07]  /*3ad0*/  LDSM.16.M88.4 R12, [R173+0x4000] ;  /* 0x00400000ad0c783b */ /* 0x000fee0000000200 */
[C---:B------:R-:W-:Y:S08]  /*3ae0*/  HMMA.16816.F32.BF16 R8, R4.reuse, R64, R24 ;  /* 0x000000400408723c */ /* 0x040ff00000041818 */
[C---:B------:R-:W-:Y:S01]  /*3af0*/  HMMA.16816.F32.BF16 R28, R4.reuse, R66, R28 ;  /* 0x00000042041c723c */ /* 0x040fe2000004181c */
[----:B------:R-:W1:Y:S07]  /*3b00*/  LDSM.16.M88.4 R64, [R164+0x2000] ;  /* 0x00200000a440783b */ /* 0x000e6e0000000200 */
[C---:B------:R-:W-:Y:S08]  /*3b10*/  HMMA.16816.F32.BF16 R32, R4.reuse, R72, R32 ;  /* 0x000000480420723c */ /* 0x040ff00000041820 */
[C---:B------:R-:W-:Y:S01]  /*3b20*/  HMMA.16816.F32.BF16 R48, R4.reuse, R74, R48 ;  /* 0x0000004a0430723c */ /* 0x040fe20000041830 */
[----:B------:R-:W-:Y:S07]  /*3b30*/  LDSM.16.M88.4 R72, [R166+0x2000] ;  /* 0x00200000a648783b */ /* 0x000fee0000000200 */
[C---:B------:R-:W-:Y:S08]  /*3b40*/  HMMA.16816.F32.BF16 R52, R4.reuse, R36, R52 ;  /* 0x000000240434723c */ /* 0x040ff00000041834 */
[----:B------:R-:W-:Y:S08]  /*3b50*/  HMMA.16816.F32.BF16 R40, R4, R38, R40 ;  /* 0x000000260428723c */ /* 0x000ff00000041828 */
[C---:B--2---:R-:W-:Y:S08]  /*3b60*/  HMMA.16816.F32.BF16 R44, R16.reuse, R76, R44 ;  /* 0x0000004c102c723c */ /* 0x044ff0000004182c */
[C---:B------:R-:W-:Y:S01]  /*3b70*/  HMMA.16816.F32.BF16 R36, R16.reuse, R78, R20 ;  /* 0x0000004e1024723c */ /* 0x040fe20000041814 */
[----:B------:R-:W-:Y:S07]  /*3b80*/  LDSM.16.M88.4 R76, [R103+0x2800] ;  /* 0x00280000674c783b */ /* 0x000fee0000000200 */
[C---:B---3--:R-:W-:Y:S01]  /*3b90*/  HMMA.16816.F32.BF16 R24, R16.reuse, R84, R8 ;  /* 0x000000541018723c */ /* 0x048fe20000041808 */
[----:B------:R-:W2:Y:S07]  /*3ba0*/  LDSM.16.M88.4 R8, [R174+0x4000] ;  /* 0x00400000ae08783b */ /* 0x000eae0000000200 */
[C---:B------:R-:W-:Y:S01]  /*3bb0*/  HMMA.16816.F32.BF16 R20, R16.reuse, R86, R28 ;  /* 0x000000561014723c */ /* 0x040fe2000004181c */
[----:B------:R-:W-:Y:S07]  /*3bc0*/  LDSM.16.M88.4 R84, [R166+0x3000] ;  /* 0x00300000a654783b */ /* 0x000fee0000000200 */
[C---:B----4-:R-:W-:Y:S08]  /*3bd0*/  HMMA.16816.F32.BF16 R4, R16.reuse, R92, R32 ;  /* 0x0000005c1004723c */ /* 0x050ff00000041820 */
[C---:B------:R-:W-:Y:S01]  /*3be0*/  HMMA.16816.F32.BF16 R48, R16.reuse, R94, R48 ;  /* 0x0000005e1030723c */ /* 0x040fe20000041830 */
[----:B------:R-:W3:Y:S07]  /*3bf0*/  LDSM.16.M88.4 R92, [R103+0x3000] ;  /* 0x00300000675c783b */ /* 0x000eee0000000200 */
[C---:B------:R-:W-:Y:S08]  /*3c00*/  HMMA.16816.F32.BF16 R52, R16.reuse, R60, R52 ;  /* 0x0000003c1034723c */ /* 0x040ff00000041834 */
[----:B------:R-:W-:Y:S01]  /*3c10*/  HMMA.16816.F32.BF16 R16, R16, R62, R40 ;  /* 0x0000003e1010723c */ /* 0x000fe20000041828 */
[----:B------:R-:W4:Y:S07]  /*3c20*/  LDSM.16.M88.4 R60, [R103+0x3800] ;  /* 0x00380000673c783b */ /* 0x000f2e0000000200 */
[C---:B-1----:R-:W-:Y:S08]  /*3c30*/  HMMA.16816.F32.BF16 R40, R12.reuse, R64, R44 ;  /* 0x000000400c28723c */ /* 0x042ff0000004182c */
[C---:B------:R-:W-:Y:S08]  /*3c40*/  HMMA.16816.F32.BF16 R28, R12.reuse, R80, R24 ;  /* 0x000000500c1c723c */ /* 0x040ff00000041818 */
[C---:B------:R-:W-:Y:S01]  /*3c50*/  HMMA.16816.F32.BF16 R24, R12.reuse, R82, R20 ;  /* 0x000000520c18723c */ /* 0x040fe20000041814 */
[----:B------:R-:W-:Y:S07]  /*3c60*/  LDSM.16.M88.4 R80, [R166+0x2800] ;  /* 0x00280000a650783b */ /* 0x000fee0000000200 */
[C---:B------:R-:W-:Y:S01]  /*3c70*/  HMMA.16816.F32.BF16 R32, R12.reuse, R66, R36 ;  /* 0x000000420c20723c */ /* 0x040fe20000041824 */
[----:B------:R-:W-:Y:S07]  /*3c80*/  LDSM.16.M88.4 R64, [R166+0x3800] ;  /* 0x00380000a640783b */ /* 0x000fee0000000200 */
[C---:B------:R-:W-:Y:S01]  /*3c90*/  HMMA.16816.F32.BF16 R20, R12.reuse, R88, R4 ;  /* 0x000000580c14723c */ /* 0x040fe20000041804 */
[----:B------:R-:W1:Y:S07]  /*3ca0*/  LDSM.16.M88.4 R4, [R176+0x4000] ;  /* 0x00400000b004783b */ /* 0x000e6e0000000200 */
[C---:B------:R-:W-:Y:S08]  /*3cb0*/  HMMA.16816.F32.BF16 R48, R12.reuse, R90, R48 ;  /* 0x0000005a0c30723c */ /* 0x040ff00000041830 */
[C---:B------:R-:W-:Y:S08]  /*3cc0*/  HMMA.16816.F32.BF16 R44, R12.reuse, R56, R52 ;  /* 0x000000380c2c723c */ /* 0x040ff00000041834 */
[----:B------:R-:W-:Y:S08]  /*3cd0*/  HMMA.16816.F32.BF16 R16, R12, R58, R16 ;  /* 0x0000003a0c10723c */ /* 0x000ff00000041810 */
[C---:B--2---:R-:W-:Y:S01]  /*3ce0*/  HMMA.16816.F32.BF16 R12, R8.reuse, R68, R40 ;  /* 0x00000044080c723c */ /* 0x044fe20000041828 */
[----:B------:R-:W-:Y:S07]  /*3cf0*/  LDSM.16.M88.4 R40, [R165+-0x1000] ;  /* 0xfff00000a528783b */ /* 0x000fee0000000200 */
[C---:B------:R-:W-:Y:S08]  /*3d00*/  HMMA.16816.F32.BF16 R36, R8.reuse, R76, R28 ;  /* 0x0000004c0824723c */ /* 0x040ff0000004181c */
[C---:B------:R-:W-:Y:S01]  /*3d10*/  HMMA.16816.F32.BF16 R28, R8.reuse, R78, R24 ;  /* 0x0000004e081c723c */ /* 0x040fe20000041818 */
[----:B------:R-:W-:Y:S07]  /*3d20*/  LDSM.16.M88.4 R76, [R165+-0x1800] ;  /* 0xffe80000a54c783b */ /* 0x000fee0000000200 */
[C---:B------:R-:W-:Y:S01]  /*3d30*/  HMMA.16816.F32.BF16 R32, R8.reuse, R70, R32 ;  /* 0x000000460820723c */ /* 0x040fe20000041820 */
[----:B------:R-:W-:Y:S07]  /*3d40*/  LDSM.16.M88.4 R68, [R165+-0x2000] ;  /* 0xffe00000a544783b */ /* 0x000fee0000000200 */
[C---:B---3--:R-:W-:Y:S01]  /*3d50*/  HMMA.16816.F32.BF16 R24, R8.reuse, R92, R20 ;  /* 0x0000005c0818723c */ /* 0x048fe20000041814 */
[----:B------:R-:W2:Y:S07]  /*3d60*/  LDSM.16.M88.4 R20, [R175+0x4000] ;  /* 0x00400000af14783b */ /* 0x000eae0000000200 */
[C---:B------:R-:W-:Y:S08]  /*3d70*/  HMMA.16816.F32.BF16 R56, R8.reuse, R94, R48 ;  /* 0x0000005e0838723c */ /* 0x040ff00000041830 */
[C---:B----4-:R-:W-:Y:S08]  /*3d80*/  HMMA.16816.F32.BF16 R48, R8.reuse, R60, R44 ;  /* 0x0000003c0830723c */ /* 0x050ff0000004182c */
[----:B------:R-:W-:Y:S01]  /*3d90*/  HMMA.16816.F32.BF16 R44, R8, R62, R16 ;  /* 0x0000003e082c723c */ /* 0x000fe20000041810 */
[----:B------:R-:W-:Y:S04]  /*3da0*/  LDSM.16.M88.4 R16, [R173+0x8000] ;  /* 0x00800000ad10783b */ /* 0x000fe80000000200 */
[----:B------:R-:W3:Y:S03]  /*3db0*/  LDSM.16.M88.4 R60, [R164+0x4000] ;  /* 0x00400000a43c783b */ /* 0x000ee60000000200 */
[C---:B-1----:R-:W-:Y:S08]  /*3dc0*/  HMMA.16816.F32.BF16 R8, R4.reuse, R72, R12 ;  /* 0x000000480408723c */ /* 0x042ff0000004180c */
[C---:B------:R-:W-:Y:S01]  /*3dd0*/  HMMA.16816.F32.BF16 R12, R4.reuse, R74, R32 ;  /* 0x0000004a040c723c */ /* 0x040fe20000041820 */
[----:B------:R-:W-:Y:S07]  /*3de0*/  LDSM.16.M88.4 R72, [R164+0x5800] ;  /* 0x00580000a448783b */ /* 0x000fee0000000200 */
[C---:B------:R-:W-:Y:S08]  /*3df0*/  HMMA.16816.F32.BF16 R52, R4.reuse, R82, R28 ;  /* 0x000000520434723c */ /* 0x040ff0000004181c */
[C---:B------:R-:W-:Y:S08]  /*3e00*/  HMMA.16816.F32.BF16 R32, R4.reuse, R84, R24 ;  /* 0x000000540420723c */ /* 0x040ff00000041818 */
[C---:B------:R-:W-:Y:S01]  /*3e10*/  HMMA.16816.F32.BF16 R28, R4.reuse, R86, R56 ;  /* 0x00000056041c723c */ /* 0x040fe20000041838 */
[----:B------:R-:W1:Y:S04]  /*3e20*/  LDSM.16.M88.4 R84, [R165+-0x800] ;  /* 0xfff80000a554783b */ /* 0x000e680000000200 */
[----:B------:R-:W-:Y:S03]  /*3e30*/  LDSM.16.M88.4 R56, [R165] ;  /* 0x00000000a538783b */ /* 0x000fe60000000200 */
[C---:B------:R-:W-:Y:S08]  /*3e40*/  HMMA.16816.F32.BF16 R36, R4.reuse, R80, R36 ;  /* 0x000000500424723c */ /* 0x040ff00000041824 */
[C---:B------:R-:W-:Y:S08]  /*3e50*/  HMMA.16816.F32.BF16 R48, R4.reuse, R64, R48 ;  /* 0x000000400430723c */ /* 0x040ff00000041830 */
[----:B------:R-:W-:Y:S01]  /*3e60*/  HMMA.16816.F32.BF16 R92, R4, R66, R44 ;  /* 0x00000042045c723c */ /* 0x000fe2000004182c */
[----:B------:R-:W-:Y:S04]  /*3e70*/  LDSM.16.M88.4 R44, [R103+0x4000] ;  /* 0x00400000672c783b */ /* 0x000fe80000000200 */
[----:B------:R-:W-:Y:S03]  /*3e80*/  LDSM.16.M88.4 R64, [R103+0x4800] ;  /* 0x004800006740783b */ /* 0x000fe60000000200 */
[C---:B--2---:R-:W-:Y:S01]  /*3e90*/  HMMA.16816.F32.BF16 R4, R20.reuse, R68, R8 ;  /* 0x000000441404723c */ /* 0x044fe20000041808 */
[----:B------:R-:W-:Y:S07]  /*3ea0*/  LDSM.16.M88.4 R8, [R176+0x8000] ;  /* 0x00800000b008783b */ /* 0x000fee0000000200 */
[C---:B------:R-:W-:Y:S01]  /*3eb0*/  HMMA.16816.F32.BF16 R24, R20.reuse, R70, R12 ;  /* 0x000000461418723c */ /* 0x040fe2000004180c */
[----:B------:R-:W2:Y:S07]  /*3ec0*/  LDSM.16.M88.4 R12, [R174+0x8000] ;  /* 0x00800000ae0c783b */ /* 0x000eae0000000200 */
[----:B------:R-:W-:Y:S01]  /*3ed0*/  HMMA.16816.F32.BF16 R68, R20, R78, R52 ;  /* 0x0000004e1444723c */ /* 0x000fe20000041834 */
[----:B------:R-:W4:Y:S07]  /*3ee0*/  LDSM.16.M88.4 R52, [R164+0x4800] ;  /* 0x00480000a434783b */ /* 0x000f2e0000000200 */
[----:B---3--:R-:W-:Y:S08]  /*3ef0*/  HMMA.16816.F32.BF16 R4, R16, R60, R4 ;  /* 0x0000003c1004723c */ /* 0x008ff00000041804 */
[C---:B-1----:R-:W-:Y:S01]  /*3f00*/  HMMA.16816.F32.BF16 R88, R20.reuse, R84, R48 ;  /* 0x000000541458723c */ /* 0x042fe20000041830 */
[----:B------:R-:W1:Y:S07]  /*3f10*/  LDSM.16.M88.4 R48, [R166+0x4000] ;  /* 0x00400000a630783b */ /* 0x000e6e0000000200 */
[C---:B------:R-:W-:Y:S08]  /*3f20*/  HMMA.16816.F32.BF16 R36, R20.reuse, R76, R36 ;  /* 0x0000004c1424723c */ /* 0x040ff00000041824 */
[----:B------:R-:W-:Y:S08]  /*3f30*/  HMMA.16816.F32.BF16 R76, R20, R42, R28 ;  /* 0x0000002a144c723c */ /* 0x000ff0000004181c */
[----:B------:R-:W-:Y:S01]  /*3f40*/  HMMA.16816.F32.BF16 R28, R16, R62, R24 ;  /* 0x0000003e101c723c */ /* 0x000fe20000041818 */
[----:B------:R-:W-:Y:S07]  /*3f50*/  LDSM.16.M88.4 R60, [R166+0x4800] ;  /* 0x00480000a63c783b */ /* 0x000fee0000000200 */
[----:B--2---:R-:W-:Y:S01]  /*3f60*/  HMMA.16816.F32.BF16 R24, R12, R44, R4 ;  /* 0x0000002c0c18723c */ /* 0x004fe20000041804 */
[----:B------:R-:W2:Y:S07]  /*3f70*/  LDSM.16.M88.4 R4, [R175+0x8000] ;  /* 0x00800000af04783b */ /* 0x000eae0000000200 */
[----:B------:R-:W-:Y:S08]  /*3f80*/  HMMA.16816.F32.BF16 R80, R20, R40, R32 ;  /* 0x000000281450723c */ /* 0x000ff00000041820 */
[----:B------:R-:W-:Y:S01]  /*3f90*/  HMMA.16816.F32.BF16 R28, R12, R46, R28 ;  /* 0x0000002e0c1c723c */ /* 0x000fe2000004181c */
[----:B------:R-:W3:Y:S07]  /*3fa0*/  LDSM.16.M88.4 R44, [R164+0x5000] ;  /* 0x00500000a42c783b */ /* 0x000eee0000000200 */
[----:B----4-:R-:W-:Y:S08]  /*3fb0*/  HMMA.16816.F32.BF16 R32, R16, R52, R36 ;  /* 0x000000341020723c */ /* 0x010ff00000041824 */
[----:B-1----:R-:W-:Y:S08]  /*3fc0*/  HMMA.16816.F32.BF16 R24, R8, R48, R24 ;  /* 0x000000300818723c */ /* 0x002ff00000041818 */
[----:B------:R-:W-:Y:S01]  /*3fd0*/  HMMA.16816.F32.BF16 R40, R16, R54, R68 ;  /* 0x000000361028723c */ /* 0x000fe20000041844 */
[----:B------:R-:W1:Y:S04]  /*3fe0*/  LDSM.16.M88.4 R68, [R103+0x5000] ;  /* 0x005000006744783b */ /* 0x000e680000000200 */
[----:B------:R-:W4:Y:S03]  /*3ff0*/  LDSM.16.M88.4 R52, [R165+0x800] ;  /* 0x00080000a534783b */ /* 0x000f260000000200 */
[----:B------:R-:W-:Y:S08]  /*4000*/  HMMA.16816.F32.BF16 R28, R8, R50, R28 ;  /* 0x00000032081c723c */ /* 0x000ff0000004181c */
[----:B------:R-:W-:Y:S08]  /*4010*/  HMMA.16816.F32.BF16 R36, R12, R64, R32 ;  /* 0x000000400c24723c */ /* 0x000ff00000041820 */
[----:B--2---:R-:W-:Y:S08]  /*4020*/  HMMA.16816.F32.BF16 R48, R4, R56, R24 ;  /* 0x000000380430723c */ /* 0x004ff00000041818 */
[----:B------:R-:W-:Y:S08]  /*4030*/  HMMA.16816.F32.BF16 R84, R20, R86, R92 ;  /* 0x000000561454723c */ /* 0x000ff0000004185c */
[----:B---3--:R-:W-:Y:S08]  /*4040*/  HMMA.16816.F32.BF16 R20, R16, R44, R80 ;  /* 0x0000002c1014723c */ /* 0x008ff00000041850 */
[----:B------:R-:W-:Y:S01]  /*4050*/  HMMA.16816.F32.BF16 R32, R12, R66, R40 ;  /* 0x000000420c20723c */ /* 0x000fe20000041828 */
[----:B------:R-:W-:-:S07]  /*4060*/  FMUL.FTZ R0, R48, c[0x0][0x320] ;  /* 0x0000c80030007a20 */ /* 0x000fce0000410000 */
[----:B------:R-:W-:Y:S01]  /*4070*/  HMMA.16816.F32.BF16 R28, R4, R58, R28 ;  /* 0x0000003a041c723c */ /* 0x000fe2000004181c */
[----:B------:R-:W2:Y:S07]  /*4080*/  LDSM.16.M88.4 R56, [R166+0x5000] ;  /* 0x00500000a638783b */ /* 0x000eae0000000200 */
[----:B------:R-:W-:Y:S08]  /*4090*/  HMMA.16816.F32.BF16 R36, R8, R60, R36 ;  /* 0x0000003c0824723c */ /* 0x000ff00000041824 */
[----:B------:R-:W-:Y:S01]  /*40a0*/  HMMA.16816.F32.BF16 R44, R16, R46, R76 ;  /* 0x0000002e102c723c */ /* 0x000fe2000004184c */
[----:B------:R3:W2:Y:S07]  /*40b0*/  MUFU.TANH R76, R0 ;  /* 0x00000000004c7308 */ /* 0x0006ae0000002400 */
[----:B-1----:R-:W-:Y:S08]  /*40c0*/  HMMA.16816.F32.BF16 R24, R12, R68, R20 ;  /* 0x000000440c18723c */ /* 0x002ff00000041814 */
[----:B------:R-:W-:Y:S01]  /*40d0*/  HMMA.16816.F32.BF16 R20, R8, R62, R32 ;  /* 0x0000003e0814723c */ /* 0x000fe20000041820 */
[----:B---3--:R-:W-:Y:S01]  /*40e0*/  FMUL.FTZ R0, R49, c[0x0][0x320] ;  /* 0x0000c80031007a20 */ /* 0x008fe20000410000 */
[----:B------:R-:W1:Y:S06]  /*40f0*/  LDSM.16.M88.4 R60, [R103+0x5800] ;  /* 0x00580000673c783b */ /* 0x000e6c0000000200 */
[----:B------:R-:W-:Y:S01]  /*4100*/  HMMA.16816.F32.BF16 R64, R16, R72, R88 ;  /* 0x000000481040723c */ /* 0x000fe20000041858 */
[----:B------:R3:W1:Y:S07]  /*4110*/  MUFU.TANH R72, R0 ;  /* 0x0000000000487308 */ /* 0x00066e0000002400 */
[----:B----4-:R-:W-:Y:S08]  /*4120*/  HMMA.16816.F32.BF16 R36, R4, R52, R36 ;  /* 0x000000340424723c */ /* 0x010ff00000041824 */
[----:B------:R-:W-:Y:S01]  /*4130*/  HMMA.16816.F32.BF16 R40, R12, R70, R44 ;  /* 0x000000460c28723c */ /* 0x000fe2000004182c */
[----:B---3--:R-:W-:Y:S01]  /*4140*/  FMUL.FTZ R0, R50, c[0x0][0x320] ;  /* 0x0000c80032007a20 */ /* 0x008fe20000410000 */
[----:B------:R-:W3:Y:S03]  /*4150*/  LDSM.16.M88.4 R44, [R166+0x5800] ;  /* 0x00580000a62c783b */ /* 0x000ee60000000200 */
[----:B------:R4:W1:Y:S03]  /*4160*/  MUFU.TANH R77, R0 ;  /* 0x00000000004d7308 */ /* 0x0008660000002400 */
[----:B--2---:R-:W-:Y:S08]  /*4170*/  HMMA.16816.F32.BF16 R32, R8, R56, R24 ;  /* 0x000000380820723c */ /* 0x004ff00000041818 */
[----:B------:R-:W-:Y:S01]  /*4180*/  HMMA.16816.F32.BF16 R24, R4, R54, R20 ;  /* 0x000000360418723c */ /* 0x000fe20000041814 */
[----:B----4-:R-:W-:-:S02]  /*4190*/  FMUL.FTZ R0, R51, c[0x0][0x320] ;  /* 0x0000c80033007a20 */ /* 0x010fc40000410000 */
[----:B------:R-:W2:Y:S05]  /*41a0*/  LDSM.16.M88.4 R48, [R165+0x1000] ;  /* 0x00100000a530783b */ /* 0x000eaa0000000200 */
[----:B------:R-:W-:Y:S01]  /*41b0*/  HMMA.16816.F32.BF16 R16, R16, R74, R84 ;  /* 0x0000004a1010723c */ /* 0x000fe20000041854 */
[----:B------:R4:W2:Y:S07]  /*41c0*/  MUFU.TANH R73, R0 ;  /* 0x0000000000497308 */ /* 0x0008ae0000002400 */
[----:B-1----:R-:W-:Y:S01]  /*41d0*/  HMMA.16816.F32.BF16 R20, R12, R60, R64 ;  /* 0x0000003c0c14723c */ /* 0x002fe20000041840 */
[----:B----4-:R-:W-:-:S04]  /*41e0*/  FMUL.FTZ R0, R28, c[0x0][0x320] ;  /* 0x0000c8001c007a20 */ /* 0x010fc80000410000 */
[----:B------:R1:W4:Y:S11]  /*41f0*/  MUFU.TANH R69, R0 ;  /* 0x0000000000457308 */ /* 0x0003360000002400 */
[----:B------:R-:W-:Y:S08]  /*4200*/  HMMA.16816.F32.BF16 R12, R12, R62, R16 ;  /* 0x0000003e0c0c723c */ /* 0x000ff00000041810 */
[----:B---3--:R-:W-:Y:S01]  /*4210*/  HMMA.16816.F32.BF16 R16, R8, R44, R20 ;  /* 0x0000002c0810723c */ /* 0x008fe20000041814 */
[----:B-1----:R-:W-:-:S07]  /*4220*/  FMUL.FTZ R0, R29, c[0x0][0x320] ;  /* 0x0000c8001d007a20 */ /* 0x002fce0000410000 */
[----:B--2---:R-:W-:Y:S01]  /*4230*/  HMMA.16816.F32.BF16 R32, R4, R48, R32 ;  /* 0x000000300420723c */ /* 0x004fe20000041820 */
[----:B------:R1:W2:Y:S02]  /*4240*/  MUFU.TANH R68, R0 ;  /* 0x0000000000447308 */ /* 0x0002a40000002400 */
[----:B-1----:R-:W-:-:S06]  /*4250*/  FMUL.FTZ R0, R30, c[0x0][0x320] ;  /* 0x0000c8001e007a20 */ /* 0x002fcc0000410000 */
[----:B------:R1:W3:Y:S02]  /*4260*/  MUFU.TANH R70, R0 ;  /* 0x0000000000467308 */ /* 0x0002e40000002400 */
[----:B-1----:R-:W-:Y:S02]  /*4270*/  FMUL.FTZ R0, R31, c[0x0][0x320] ;  /* 0x0000c8001f007a20 */ /* 0x002fe40000410000 */
[C---:B------:R-:W-:Y:S04]  /*4280*/  HMMA.16816.F32.BF16 R28, R8.reuse, R58, R40 ;  /* 0x0000003a081c723c */ /* 0x040fe80000041828 */
[----:B------:R1:W1:Y:S04]  /*4290*/  MUFU.TANH R56, R0 ;  /* 0x0000000000387308 */ /* 0x0002680000002400 */
[----:B------:R-:W-:Y:S01]  /*42a0*/  HMMA.16816.F32.BF16 R8, R8, R46, R12 ;  /* 0x0000002e0808723c */ /* 0x000fe2000004180c */
[----:B-1----:R-:W-:-:S04]  /*42b0*/  FMUL.FTZ R0, R36, c[0x0][0x320] ;  /* 0x0000c80024007a20 */ /* 0x002fc80000410000 */
[----:B------:R1:W1:Y:S11]  /*42c0*/  MUFU.TANH R55, R0 ;  /* 0x0000000000377308 */ /* 0x0002760000002400 */
[----:B------:R-:W-:Y:S01]  /*42d0*/  HMMA.16816.F32.BF16 R20, R4, R50, R28 ;  /* 0x000000320414723c */ /* 0x000fe2000004181c */
[----:B-1----:R-:W-:-:S04]  /*42e0*/  FMUL.FTZ R0, R37, c[0x0][0x320] ;  /* 0x0000c80025007a20 */ /* 0x002fc80000410000 */
[----:B------:R1:W1:Y:S02]  /*42f0*/  MUFU.TANH R52, R0 ;  /* 0x0000000000347308 */ /* 0x0002640000002400 */
[----:B-1----:R-:W-:-:S06]  /*4300*/  FMUL.FTZ R0, R38, c[0x0][0x320] ;  /* 0x0000c80026007a20 */ /* 0x002fcc0000410000 */
[----:B------:R1:W1:Y:S02]  /*4310*/  MUFU.TANH R54, R0 ;  /* 0x0000000000367308 */ /* 0x0002640000002400 */
[----:B-1----:R-:W-:Y:S02]  /*4320*/  FMUL.FTZ R0, R39, c[0x0][0x320] ;  /* 0x0000c80027007a20 */ /* 0x002fe40000410000 */
[----:B------:R-:W1:Y:S01]  /*4330*/  LDSM.16.M88.4 R36, [R165+0x1800] ;  /* 0x00180000a524783b */ /* 0x000e620000000200 */
[----:B------:R-:W-:-:S04]  /*4340*/  DEPBAR.LE SB0, 0x0 ;  /* 0x000080000000791a */ /* 0x000fc80000000000 */
[----:B------:R5:W1:Y:S02]  /*4350*/  MUFU.TANH R53, R0 ;  /* 0x0000000000357308 */ /* 0x000a640000002400 */
[----:B-----5:R-:W-:-:S06]  /*4360*/  FMUL.FTZ R0, R24, c[0x0][0x320] ;  /* 0x0000c80018007a20 */ /* 0x020fcc0000410000 */
[----:B------:R5:W2:Y:S01]  /*4370*/  MUFU.TANH R41, R0 ;  /* 0x0000000000297308 */ /* 0x000aa20000002400 */
[----:B-1----:R-:W-:Y:S01]  /*4380*/  HMMA.16816.F32.BF16 R12, R4, R36, R16 ;  /* 0x00000024040c723c */ /* 0x002fe20000041810 */
[----:B-----5:R-:W-:-:S06]  /*4390*/  FMUL.FTZ R0, R25, c[0x0][0x320] ;  /* 0x0000c80019007a20 */ /* 0x020fcc0000410000 */
[----:B------:R1:W1:Y:S01]  /*43a0*/  MUFU.TANH R40, R0 ;  /* 0x0000000000287308 */ /* 0x0002620000002400 */
        /* <DEDUP_REMOVED lines=39> */
[----:B--234-:R-:W-:Y:S01]  /*4620*/  IADD3 R2, R197, R96, R201 ;  /* 0x00000060c5027210 */ /* 0x01cfe20007ffe0c9 */
[----:B------:R-:W-:-:S03]  /*4630*/  IMAD.MOV.U32 R180, RZ, RZ, RZ ;  /* 0x000000ffffb47224 */ /* 0x000fc600078e00ff */
[----:B------:R-:W-:-:S05]  /*4640*/  IADD3 R2, R2, -0x40, RZ ;  /* 0xffffffc002027810 */ /* 0x000fca0007ffe0ff */
        /* <DEDUP_REMOVED lines=25> */
.L_x_632:
[----:B------:R-:W-:Y:S05]  /*47e0*/  BRA.DIV ~URZ, `(.L_x_485) ;  /* 0x000123d27f007947 */ /* 0x000fea000b800000 */
[----:B------:R-:W3:Y:S01]  /*47f0*/  SHFL.IDX PT, R0, R12, RZ, 0x181f ;  /* 0x00181fff0c007589 */ /* 0x000ee200000e0000 */
[----:B------:R-:W-:-:S04]  /*4800*/  ISETP.GE.AND P2, PT, R184, c[0x0][0x1d4], PT ;  /* 0x00007500b8007a0c */ /* 0x000fc80003f46270 */
[----:B------:R-:W-:Y:S02]  /*4810*/  SEL R11, RZ, 0x10, P2 ;  /* 0x00000010ff0b7807 */ /* 0x000fe40001000000 */
[C---:B---3--:R-:W-:Y:S02]  /*4820*/  IADD3 R6, P0, R0.reuse, R102, RZ ;  /* 0x0000006600067210 */ /* 0x048fe40007f1e0ff */
[----:B------:R-:W-:-:S03]  /*4830*/  IADD3 R2, P1, R0, R104, RZ ;  /* 0x0000006800027210 */ /* 0x000fc60007f3e0ff */
[----:B--2---:R-:W-:Y:S01]  /*4840*/  IMAD.X R7, R4, 0x1, R97, P0 ;  /* 0x0000000104077824 */ /* 0x004fe200000e0661 */
[----:B------:R-:W-:Y:S01]  /*4850*/  IADD3 R8, P0, R0, R105, RZ ;  /* 0x0000006900087210 */ /* 0x000fe20007f1e0ff */
[----:B------:R-:W-:Y:S01]  /*4860*/  IMAD.X R3, R4, 0x1, R98, P1 ;  /* 0x0000000104037824 */ /* 0x000fe200008e0662 */
[----:B------:R-:W-:Y:S01]  /*4870*/  ISETP.GE.AND P1, PT, R192, c[0x0][0x1d4], PT ;  /* 0x00007500c0007a0c */ /* 0x000fe20003f26270 */
[----:B------:R-:W2:Y:S02]  /*4880*/  SHFL.IDX PT, R0, R12, 0x1, 0x181f ;  /* 0x00381f000c007f89 */ /* 0x000ea400000e0000 */
[----:B------:R-:W-:Y:S01]  /*4890*/  IMAD.X R9, R4, 0x1, R99, P0 ;  /* 0x0000000104097824 */ /* 0x000fe200000e0663 */
[----:B------:R-:W-:Y:S01]  /*48a0*/  ISETP.GE.AND P0, PT, R193, c[0x0][0x1d4], PT ;  /* 0x00007500c1007a0c */ /* 0x000fe20003f06270 */
[----:B------:R-:W-:Y:S01]  /*48b0*/  @!PT LDS RZ, [RZ] ;  /* 0x00000000fffff984 */ /* 0x000fe20000000800 */
[----:B------:R3:W-:Y:S01]  /*48c0*/  LDGSTS.E.BYPASS.LTC128B.128 [R179+0x6100], [R6.64], !P2 ;  /* 0x0610000006b37fae */ /* 0x0007e2000d101d48 */
[----:B------:R-:W-:-:S03]  /*48d0*/  SEL R10, RZ, 0x10, P1 ;  /* 0x00000010ff0a7807 */ /* 0x000fc60000800000 */
[----:B------:R4:W1:Y:S04]  /*48e0*/  SHFL.IDX PT, R4, R5, 0x1, 0x181f ;  /* 0x00381f0005047f89 */ /* 0x00086800000e0000 */
[----:B------:R3:W-:Y:S04]  /*48f0*/  LDGSTS.E.BYPASS.LTC128B.128 [R179+0x8100], [R2.64], !P1 ;  /* 0x0810000002b37fae */ /* 0x0007e8000c901d48 */
[----:B------:R3:W-:Y:S01]  /*4900*/  LDGSTS.E.BYPASS.LTC128B.128 [R179+0xa100], [R8.64], !P0 ;  /* 0x0a10000008b37fae */ /* 0x0007e2000c101d48 */
[----:B-1--4-:R-:W-:-:S03]  /*4910*/  SEL R5, RZ, 0x10, P0 ;  /* 0x00000010ff057807 */ /* 0x012fc60000000000 */
.L_x_633:
[----:B--23--:R-:W-:Y:S02]  /*4920*/  IADD3 R2, -R11, 0x10, RZ ;  /* 0x000000100b027810 */ /* 0x00cfe40007ffe1ff */
[----:B------:R-:W-:-:S02]  /*4930*/  IADD3 R3, -R10, 0x10, RZ ;  /* 0x000000100a037810 */ /* 0x000fc40007ffe1ff */
[----:B------:R-:W-:Y:S02]  /*4940*/  LOP3.LUT R2, R2, 0xf, RZ, 0xc0, !PT ;  /* 0x0000000f02027812 */ /* 0x000fe400078ec0ff */
[----:B------:R-:W-:Y:S02]  /*4950*/  ISETP.NE.U32.AND P2, PT, R11, RZ, PT ;  /* 0x000000ff0b00720c */ /* 0x000fe40003f45070 */
[----:B------:R-:W-:Y:S02]  /*4960*/  IADD3 R8, P1, P0, R2, R0, R102 ;  /* 0x0000000002087210 */ /* 0x000fe4000783e066 */
[----:B------:R-:W-:Y:S02]  /*4970*/  LOP3.LUT R2, R3, 0xf, RZ, 0xc0, !PT ;  /* 0x0000000f03027812 */ /* 0x000fe400078ec0ff */
[----:B------:R-:W-:Y:S02]  /*4980*/  IADD3 R3, -R5, 0x10, RZ ;  /* 0x0000001005037810 */ /* 0x000fe40007ffe1ff */
[----:B------:R-:W-:-:S02]  /*4990*/  IADD3.X R9, RZ, R4, R97, P1, P0 ;  /* 0x00000004ff097210 */ /* 0x000fc40000fe0461 */
[----:B------:R-:W-:Y:S02]  /*49a0*/  IADD3 R6, P1, P0, R2, R0, R104 ;  /* 0x0000000002067210 */ /* 0x000fe4000783e068 */
[----:B------:R-:W-:Y:S01]  /*49b0*/  LOP3.LUT R2, R3, 0xf, RZ, 0xc0, !PT ;  /* 0x0000000f03027812 */ /* 0x000fe200078ec0ff */
[----:B------:R-:W-:Y:S01]  /*49c0*/  @!PT LDS RZ, [RZ] ;  /* 0x00000000fffff984 */ /* 0x000fe20000000800 */
[----:B------:R-:W-:Y:S01]  /*49d0*/  @!PT LDS RZ, [RZ] ;  /* 0x00000000fffff984 */ /* 0x000fe20000000800 */
[----:B------:R-:W-:Y:S01]  /*49e0*/  @!PT LDS RZ, [RZ] ;  /* 0x00000000fffff984 */ /* 0x000fe20000000800 */
[----:B------:R1:W-:Y:S01]  /*49f0*/  LDGSTS.E.BYPASS.LTC128B.128.ZFILL [R179+0x7100], [R8.64], P2 ;  /* 0x0710000008b37fae */ /* 0x0003e20009141d48 */
[----:B------:R-:W-:Y:S02]  /*4a00*/  IADD3.X R7, RZ, R4, R98, P1, P0 ;  /* 0x00000004ff077210 */ /* 0x000fe40000fe0462 */
[----:B------:R-:W-:-:S04]  /*4a10*/  IADD3 R2, P1, P0, R2, R0, R105 ;  /* 0x0000000002027210 */ /* 0x000fc8000783e069 */
[----:B------:R-:W-:Y:S02]  /*4a20*/  IADD3.X R3, RZ, R4, R99, P1, P0 ;  /* 0x00000004ff037210 */ /* 0x000fe40000fe0463 */
[----:B------:R-:W-:Y:S02]  /*4a30*/  ISETP.NE.U32.AND P1, PT, R10, RZ, PT ;  /* 0x000000ff0a00720c */ /* 0x000fe40003f25070 */
[----:B------:R-:W-:-:S11]  /*4a40*/  ISETP.NE.U32.AND P0, PT, R5, RZ, PT ;  /* 0x000000ff0500720c */ /* 0x000fd60003f05070 */
[----:B------:R1:W-:Y:S04]  /*4a50*/  LDGSTS.E.BYPASS.LTC128B.128.ZFILL [R179+0x9100], [R6.64], P1 ;  /* 0x0910000006b37fae */ /* 0x0003e80008941d48 */
[----:B------:R1:W-:Y:S02]  /*4a60*/  LDGSTS.E.BYPASS.LTC128B.128.ZFILL [R179+0xb100], [R2.64], P0 ;  /* 0x0b10000002b37fae */ /* 0x0003e40008141d48 */
.L_x_483:
[----:B--234-:R-:W-:Y:S05]  /*4a70*/  BSYNC B0 ;  /* 0x0000000000007941 */ /* 0x01cfea0003800000 */
.L_x_482:
[----:B-1----:R-:W-:Y:S01]  /*4a80*/  IMAD.MOV.U32 R0, RZ, RZ, c[0x0][0x2c4] ;  /* 0x0000b100ff007624 */ /* 0x002fe200078e00ff */
[----:B------:R-:W-:Y:S01]  /*4a90*/  ULDC UR4, c[0x0][0x324] ;  /* 0x0000c90000047ab9 */ /* 0x000fe20000000800 */
[----:B------:R-:W-:Y:S01]  /*4aa0*/  IADD3 R2, R195, 0x1, -R96 ;  /* 0x00000001c3027810 */ /* 0x000fe20007ffe860 */
[----:B------:R-:W-:Y:S01]  /*4ab0*/  ULOP3.LUT UR4, URZ, UR4, URZ, 0x33, !UPT ;  /* 0x000000043f047292 */ /* 0x000fe2000f8e333f */
[----:B------:R-:W0:Y:S01]  /*4ac0*/  LDGDEPBAR ;  /* 0x00000000000079af */ /* 0x000e220000000000 */
[----:B------:R-:W-:Y:S01]  /*4ad0*/  ISETP.NE.AND P0, PT, R0, 0x1, PT ;  /* 0x000000010000780c */ /* 0x000fe20003f05270 */
[----:B------:R-:W-:-:S02]  /*4ae0*/  IMAD.IADD R0, R216, 0x1, R211 ;  /* 0x00000001d8007824 */ /* 0x000fc400078e02d3 */
[----:B------:R-:W-:Y:S02]  /*4af0*/  IMAD.IADD R8, R100, 0x1, -R199 ;  /* 0x0000000164087824 */ /* 0x000fe400078e0ac7 */
[----:B------:R-:W-:-:S08]  /*4b00*/  IMAD.MOV.U32 R4, RZ, RZ, R0 ;  /* 0x000000ffff047224 */ /* 0x000fd000078e0000 */
[----:B------:R-:W-:Y:S01]  /*4b10*/  @P0 IMAD.HI.U32 R3, R0, c[0x0][0x2c8], RZ ;  /* 0x0000b20000030a27 */ /* 0x000fe200078e00ff */
[----:B------:R-:W-:-:S04]  /*4b20*/  IADD3 R0, -R196, R2, -R199 ;  /* 0x00000002c4007210 */ /* 0x000fc80007ffe9c7 */
[C---:B------:R-:W-:Y:S02]  /*4b30*/  IADD3 R7, R0.reuse, UR4, RZ ;  /* 0x0000000400077c10 */ /* 0x040fe4000fffe0ff */
[----:B------:R-:W-:Y:S02]  /*4b40*/  @P0 SHF.R.U32.HI R4, RZ, c[0x0][0x2cc], R3 ;  /* 0x0000b300ff040a19 */ /* 0x000fe40000011603 */
[----:B------:R-:W-:Y:S01]  /*4b50*/  IADD3 R6, R0, c[0x0][0x328], RZ ;  /* 0x0000ca0000067a10 */ /* 0x000fe20007ffe0ff */
[----:B------:R-:W-:Y:S05]  /*4b60*/  BRA.DIV ~URZ, `(.L_x_486) ;  /* 0x000122927f007947 */ /* 0x000fea000b800000 */
[----:B------:R1:W2:Y:S02]  /*4b70*/  SHFL.IDX PT, R3, R4, RZ, 0x1c1f ;  /* 0x001c1fff04037589 */ /* 0x0002a400000e0000 */
.L_x_634:
[----:B------:R-:W-:Y:S01]  /*4b80*/  IMAD.MOV.U32 R0, RZ, RZ, c[0x0][0x32c] ;  /* 0x0000cb00ff007624 */ /* 0x000fe200078e00ff */
[----:B--2---:R-:W-:-:S04]  /*4b90*/  IADD3 R2, R6, R3, RZ ;  /* 0x0000000306027210 */ /* 0x004fc80007ffe0ff */
[----:B------:R-:W-:Y:S01]  /*4ba0*/  ISETP.GE.AND P0, PT, R0, 0x1, PT ;  /* 0x000000010000780c */ /* 0x000fe20003f06270 */
[----:B------:R-:W-:Y:S01]  /*4bb0*/  IMAD.IADD R0, R7, 0x1, R3 ;  /* 0x0000000107007824 */ /* 0x000fe200078e0203 */
[----:B------:R-:W-:-:S11]  /*4bc0*/  IMNMX R2, R8, R2, PT ;  /* 0x0000000208027217 */ /* 0x000fd60003800200 */
[----:B------:R-:W-:Y:S05]  /*4bd0*/  @!P0 BRA `(.L_x_487) ;  /* 0x0000015000008947 */ /* 0x000fea0003800000 */
[----:B------:R-:W-:Y:S01]  /*4be0*/  IADD3 R3, -R196, R195, R3 ;  /* 0x000000c3c4037210 */ /* 0x000fe20007ffe103 */
[----:B------:R-:W-:Y:S03]  /*4bf0*/  BSSY B0, `(.L_x_488) ;  /* 0x000000e000007945 */ /* 0x000fe60003800000 */
[----:B------:R-:W-:-:S13]  /*4c00*/  ISETP.GT.AND P0, PT, R3, -0x1, PT ;  /* 0xffffffff0300780c */ /* 0x000fda0003f04270 */
[----:B------:R-:W-:Y:S05]  /*4c10*/  @P0 BRA `(.L_x_489) ;  /* 0x0000007000000947 */ /* 0x000fea0003800000 */
[----:B------:R-:W-:Y:S01]  /*4c20*/  IMAD.MOV.U32 R5, RZ, RZ, 0x1 ;  /* 0x00000001ff057424 */ /* 0x000fe200078e00ff */
[----:B------:R-:W-:-:S04]  /*4c30*/  LOP3.LUT R3, RZ, R3, RZ, 0x33, !PT ;  /* 0x00000003ff037212 */ /* 0x000fc800078e33ff */
[----:B------:R-:W-:-:S13]  /*4c40*/  ISETP.NE.AND P0, PT, R5, c[0x0][0x32c], PT ;  /* 0x0000cb0005007a0c */ /* 0x000fda0003f05270 */
[----:B------:R-:W-:-:S05]  /*4c50*/  @P0 IMAD.HI.U32 R5, R3, c[0x0][0x330], RZ ;  /* 0x0000cc0003050a27 */ /* 0x000fca00078e00ff */
[----:B------:R-:W-:-:S04]  /*4c60*/  @P0 SHF.R.U32.HI R3, RZ, c[0x0][0x334], R5 ;  /* 0x0000cd00ff030a19 */ /* 0x000fc80000011605 */
[----:B------:R-:W-:Y:S01]  /*4c70*/  LOP3.LUT R3, RZ, R3, RZ, 0x33, !PT ;  /* 0x00000003ff037212 */ /* 0x000fe200078e33ff */
[----:B------:R-:W-:Y:S05]  /*4c80*/  BRA `(.L_x_490) ;  /* 0x0000004000007947 */ /* 0x000fea0003800000 */
.L_x_489:
[----:B------:R-:W-:-:S04]  /*4c90*/  MOV R5, 0x1 ;  /* 0x0000000100057802 */ /* 0x000fc80000000f00 */
[----:B------:R-:W-:-:S13]  /*4ca0*/  ISETP.NE.AND P0, PT, R5, c[0x0][0x32c], PT ;  /* 0x0000cb0005007a0c */ /* 0x000fda0003f05270 */
[----:B------:R-:W-:-:S05]  /*4cb0*/  @P0 IMAD.HI.U32 R5, R3, c[0x0][0x330], RZ ;  /* 0x0000cc0003050a27 */ /* 0x000fca00078e00ff */
[----:B------:R-:W-:Y:S02]  /*4cc0*/  @P0 SHF.R.U32.HI R3, RZ, c[0x0][0x334], R5 ;  /* 0x0000cd00ff030a19 */ /* 0x000fe40000011605 */
.L_x_490:
[----:B------:R-:W-:Y:S05]  /*4cd0*/  BSYNC B0 ;  /* 0x0000000000007941 */ /* 0x000fea0003800000 */
.L_x_488:
[----:B------:R-:W-:-:S04]  /*4ce0*/  IMAD R3, R3, c[0x0][0x32c], -R96 ;  /* 0x0000cb0003037a24 */ /* 0x000fc800078e0a60 */
[----:B------:R-:W-:-:S05]  /*4cf0*/  IMAD.IADD R3, R3, 0x1, -R199 ;  /* 0x0000000103037824 */ /* 0x000fca00078e0ac7 */
[----:B------:R-:W-:Y:S02]  /*4d00*/  IADD3 R5, R3, c[0x0][0x32c], RZ ;  /* 0x0000cb0003057a10 */ /* 0x000fe40007ffe0ff */
[----:B------:R-:W-:Y:S02]  /*4d10*/  IMNMX R0, R0, R3, !PT ;  /* 0x0000000300007217 */ /* 0x000fe40007800200 */
[----:B------:R-:W-:Y:S02]  /*4d20*/  IMNMX R2, R2, R5, PT ;  /* 0x0000000502027217 */ /* 0x000fe40003800200 */
.L_x_487:
[----:B------:R-:W-:-:S04]  /*4d30*/  ISETP.GT.AND P1, PT, R178, RZ, PT ;  /* 0x000000ffb200720c */ /* 0x000fc80003f24270 */
[C---:B------:R-:W-:Y:S02]  /*4d40*/  ISETP.GT.AND P2, PT, R0.reuse, RZ, P1 ;  /* 0x000000ff0000720c */ /* 0x040fe40000f44270 */
[----:B------:R-:W-:Y:S02]  /*4d50*/  ISETP.GT.AND P0, PT, R0, 0x1, P1 ;  /* 0x000000010000780c */ /* 0x000fe40000f04270 */
[C---:B------:R-:W-:Y:S02]  /*4d60*/  ISETP.LT.OR P2, PT, R2.reuse, 0x1, P2 ;  /* 0x000000010200780c */ /* 0x040fe40001741670 */
[----:B------:R-:W-:Y:S02]  /*4d70*/  ISETP.LT.OR P0, PT, R2, 0x2, P0 ;  /* 0x000000020200780c */ /* 0x000fe40000701670 */
[----:B------:R-:W-:Y:S02]  /*4d80*/  FSEL R9, R76, -INF , !P2 ;  /* 0xff8000004c097808 */ /* 0x000fe40005000000 */
[----:B------:R-:W-:-:S02]  /*4d90*/  FSEL R11, R72, -INF , !P0 ;  /* 0xff800000480b7808 */ /* 0x000fc40004000000 */
[C---:B------:R-:W-:Y:S02]  /*4da0*/  ISETP.GT.AND P2, PT, R0.reuse, 0x8, P1 ;  /* 0x000000080000780c */ /* 0x040fe40000f44270 */
        /* <DEDUP_REMOVED lines=40> */
[----:B------:R-:W-:Y:S01]  /*5030*/  FSEL R106, R13, -INF , !P0 ;  /* 0xff8000000d6a7808 */ /* 0x000fe20004000000 */
[----:B------:R-:W-:Y:S06]  /*5040*/  BRA.DIV ~URZ, `(.L_x_491) ;  /* 0x00011e227f007947 */ /* 0x000fec000b800000 */
[----:B------:R2:W3:Y:S02]  /*5050*/  SHFL.IDX PT, R3, R4, 0x1, 0x1c1f ;  /* 0x003c1f0004037f89 */ /* 0x0004e400000e0000 */
.L_x_635:
[----:B------:R-:W-:Y:S01]  /*5060*/  IMAD.MOV.U32 R0, RZ, RZ, c[0x0][0x32c] ;  /* 0x0000cb00ff007624 */ /* 0x000fe200078e00ff */
[----:B---3--:R-:W-:-:S04]  /*5070*/  IADD3 R2, R6, R3, RZ ;  /* 0x0000000306027210 */ /* 0x008fc80007ffe0ff */
        /* <DEDUP_REMOVED lines=8> */
[----:B-12---:R-:W-:Y:S01]  /*5100*/  IMAD.MOV.U32 R4, RZ, RZ, 0x1 ;  /* 0x00000001ff047424 */ /* 0x006fe200078e00ff */
[----:B------:R-:W-:-:S04]  /*5110*/  LOP3.LUT R3, RZ, R3, RZ, 0x33, !PT ;  /* 0x00000003ff037212 */ /* 0x000fc800078e33ff */
[----:B------:R-:W-:-:S13]  /*5120*/  ISETP.NE.AND P0, PT, R4, c[0x0][0x32c], PT ;  /* 0x0000cb0004007a0c */ /* 0x000fda0003f05270 */
[----:B------:R-:W-:-:S05]  /*5130*/  @P0 IMAD.HI.U32 R4, R3, c[0x0][0x330], RZ ;  /* 0x0000cc0003040a27 */ /* 0x000fca00078e00ff */
[----:B------:R-:W-:-:S04]  /*5140*/  @P0 SHF.R.U32.HI R3, RZ, c[0x0][0x334], R4 ;  /* 0x0000cd00ff030a19 */ /* 0x000fc80000011604 */
[----:B------:R-:W-:Y:S01]  /*5150*/  LOP3.LUT R3, RZ, R3, RZ, 0x33, !PT ;  /* 0x00000003ff037212 */ /* 0x000fe200078e33ff */
[----:B------:R-:W-:Y:S05]  /*5160*/  BRA `(.L_x_495) ;  /* 0x0000004000007947 */ /* 0x000fea0003800000 */
.L_x_494:
[----:B-12---:R-:W-:-:S04]  /*5170*/  MOV R4, 0x1 ;  /* 0x0000000100047802 */ /* 0x006fc80000000f00 */
[----:B------:R-:W-:-:S13]  /*5180*/  ISETP.NE.AND P0, PT, R4, c[0x0][0x32c], PT ;  /* 0x0000cb0004007a0c */ /* 0x000fda0003f05270 */
[----:B------:R-:W-:-:S05]  /*5190*/  @P0 IMAD.HI.U32 R4, R3, c[0x0][0x330], RZ ;  /* 0x0000cc0003040a27 */ /* 0x000fca00078e00ff */
[----:B------:R-:W-:Y:S02]  /*51a0*/  @P0 SHF.R.U32.HI R3, RZ, c[0x0][0x334], R4 ;  /* 0x0000cd00ff030a19 */ /* 0x000fe40000011604 */
.L_x_495:
[----:B------:R-:W-:Y:S05]  /*51b0*/  BSYNC B0 ;  /* 0x0000000000007941 */ /* 0x000fea0003800000 */
.L_x_493:
[----:B------:R-:W-:-:S04]  /*51c0*/  IMAD R3, R3, c[0x0][0x32c], -R96 ;  /* 0x0000cb0003037a24 */ /* 0x000fc800078e0a60 */
[----:B------:R-:W-:-:S05]  /*51d0*/  IMAD.IADD R3, R3, 0x1, -R199 ;  /* 0x0000000103037824 */ /* 0x000fca00078e0ac7 */
[----:B------:R-:W-:Y:S02]  /*51e0*/  IADD3 R4, R3, c[0x0][0x32c], RZ ;  /* 0x0000cb0003047a10 */ /* 0x000fe40007ffe0ff */
[----:B------:R-:W-:Y:S02]  /*51f0*/  IMNMX R0, R0, R3, !PT ;  /* 0x0000000300007217 */ /* 0x000fe40007800200 */
[----:B------:R-:W-:Y:S02]  /*5200*/  IMNMX R2, R2, R4, PT ;  /* 0x0000000402027217 */ /* 0x000fe40003800200 */
.L_x_492:
[C---:B------:R-:W-:Y:S02]  /*5210*/  ISETP.GT.AND P0, PT, R0.reuse, 0x1, P1 ;  /* 0x000000010000780c */ /* 0x040fe40000f04270 */
[----:B------:R-:W-:Y:S02]  /*5220*/  ISETP.GT.AND P2, PT, R0, 0x8, P1 ;  /* 0x000000080000780c */ /* 0x000fe40000f44270 */
[C---:B------:R-:W-:Y:S02]  /*5230*/  ISETP.LT.OR P0, PT, R2.reuse, 0x2, P0 ;  /* 0x000000020200780c */ /* 0x040fe40000701670 */
[----:B------:R-:W-:-:S02]  /*5240*/  ISETP.LT.OR P2, PT, R2, 0x9, P2 ;  /* 0x000000090200780c */ /* 0x000fc40001741670 */
[----:B------:R-:W-:Y:S02]  /*5250*/  FSEL R7, R73, -INF , !P0 ;  /* 0xff80000049077808 */ /* 0x000fe40004000000 */
[----:B------:R-:W-:Y:S02]  /*5260*/  ISETP.GT.AND P0, PT, R0, 0x9, P1 ;  /* 0x000000090000780c */ /* 0x000fe40000f04270 */
[----:B------:R-:W-:Y:S02]  /*5270*/  FSEL R8, R70, -INF , !P2 ;  /* 0xff80000046087808 */ /* 0x000fe40005000000 */
[----:B------:R-:W-:Y:S02]  /*5280*/  ISETP.LT.OR P0, PT, R2, 0xa, P0 ;  /* 0x0000000a0200780c */ /* 0x000fe40000701670 */
[----:B------:R-:W-:Y:S02]  /*5290*/  FMNMX.FTZ R3, R9, R11, !PT ;  /* 0x0000000b09037209 */ /* 0x000fe40007810000 */
[----:B------:R-:W-:-:S02]  /*52a0*/  FSEL R10, R56, -INF , !P0 ;  /* 0xff800000380a7808 */ /* 0x000fc40004000000 */
[C---:B------:R-:W-:Y:S02]  /*52b0*/  ISETP.GT.AND P0, PT, R0.reuse, 0x11, P1 ;  /* 0x000000110000780c */ /* 0x040fe40000f04270 */
[----:B------:R-:W-:Y:S02]  /*52c0*/  ISETP.GT.AND P3, PT, R0, 0x10, P1 ;  /* 0x000000100000780c */ /* 0x000fe40000f64270 */
[----:B------:R-:W-:Y:S02]  /*52d0*/  ISETP.LT.OR P2, PT, R2, 0x12, P0 ;  /* 0x000000120200780c */ /* 0x000fe40000741670 */
[C---:B------:R-:W-:Y:S02]  /*52e0*/  ISETP.GT.AND P0, PT, R0.reuse, 0x18, P1 ;  /* 0x000000180000780c */ /* 0x040fe40000f04270 */
[----:B------:R-:W-:Y:S02]  /*52f0*/  FSEL R14, R53, -INF , !P2 ;  /* 0xff800000350e7808 */ /* 0x000fe40005000000 */
[----:B------:R-:W-:-:S02]  /*5300*/  ISETP.GT.AND P2, PT, R0, RZ, P1 ;  /* 0x000000ff0000720c */ /* 0x000fc40000f44270 */
[----:B------:R-:W-:Y:S02]  /*5310*/  FMNMX.FTZ R3, R12, R3, !PT ;  /* 0x000000030c037209 */ /* 0x000fe40007810000 */
[C---:B------:R-:W-:Y:S02]  /*5320*/  ISETP.LT.OR P2, PT, R2.reuse, 0x1, P2 ;  /* 0x000000010200780c */ /* 0x040fe40001741670 */
[C---:B------:R-:W-:Y:S02]  /*5330*/  ISETP.LT.OR P3, PT, R2.reuse, 0x11, P3 ;  /* 0x000000110200780c */ /* 0x040fe40001f61670 */
[----:B------:R-:W-:Y:S02]  /*5340*/  FSEL R6, R77, -INF , !P2 ;  /* 0xff8000004d067808 */ /* 0x000fe40005000000 */
[----:B------:R-:W-:Y:S02]  /*5350*/  ISETP.LT.OR P0, PT, R2, 0x19, P0 ;  /* 0x000000190200780c */ /* 0x000fe40000701670 */
[----:B-12---:R-:W-:-:S02]  /*5360*/  FMNMX.FTZ R4, R6, R7, !PT ;  /* 0x0000000706047209 */ /* 0x006fc40007810000 */
[----:B------:R-:W-:Y:S02]  /*5370*/  FMNMX.FTZ R3, R15, R3, !PT ;  /* 0x000000030f037209 */ /* 0x000fe40007810000 */
[----:B------:R-:W-:Y:S02]  /*5380*/  FMNMX.FTZ R4, R8, R4, !PT ;  /* 0x0000000408047209 */ /* 0x000fe40007810000 */
[----:B------:R-:W-:Y:S02]  /*5390*/  FSEL R13, R54, -INF , !P3 ;  /* 0xff800000360d7808 */ /* 0x000fe40005800000 */
[----:B------:R-:W-:Y:S02]  /*53a0*/  FMNMX.FTZ R4, R10, R4, !PT ;  /* 0x000000040a047209 */ /* 0x000fe40007810000 */
[----:B------:R-:W-:Y:S02]  /*53b0*/  FSEL R17, R43, -INF , !P0 ;  /* 0xff8000002b117808 */ /* 0x000fe40004000000 */
[----:B------:R-:W-:-:S02]  /*53c0*/  ISETP.GT.AND P2, PT, R0, 0x19, P1 ;  /* 0x000000190000780c */ /* 0x000fc40000f44270 */
[----:B------:R-:W-:Y:S02]  /*53d0*/  ISETP.GT.AND P0, PT, R0, 0x20, P1 ;  /* 0x000000200000780c */ /* 0x000fe40000f04270 */
[----:B------:R-:W-:Y:S02]  /*53e0*/  FMNMX.FTZ R3, R16, R3, !PT ;  /* 0x0000000310037209 */ /* 0x000fe40007810000 */
[----:B------:R-:W-:Y:S02]  /*53f0*/  FMNMX.FTZ R4, R13, R4, !PT ;  /* 0x000000040d047209 */ /* 0x000fe40007810000 */
[C---:B------:R-:W-:Y:S02]  /*5400*/  ISETP.LT.OR P2, PT, R2.reuse, 0x1a, P2 ;  /* 0x0000001a0200780c */ /* 0x040fe40001741670 */
[----:B------:R-:W-:Y:S02]  /*5410*/  ISETP.LT.OR P0, PT, R2, 0x21, P0 ;  /* 0x000000210200780c */ /* 0x000fe40000701670 */
[----:B------:R-:W-:-:S02]  /*5420*/  FMNMX.FTZ R3, R18, R3, !PT ;  /* 0x0000000312037209 */ /* 0x000fc40007810000 */
[----:B------:R-:W-:Y:S02]  /*5430*/  FMNMX.FTZ R4, R14, R4, !PT ;  /* 0x000000040e047209 */ /* 0x000fe40007810000 */
[----:B------:R-:W-:Y:S02]  /*5440*/  FSEL R24, R42, -INF , !P2 ;  /* 0xff8000002a187808 */ /* 0x000fe40005000000 */
[C---:B------:R-:W-:Y:S02]  /*5450*/  ISETP.GT.AND P2, PT, R0.reuse, 0x21, P1 ;  /* 0x000000210000780c */ /* 0x040fe40000f44270 */
[----:B------:R-:W-:Y:S02]  /*5460*/  FSEL R79, R33, -INF , !P0 ;  /* 0xff800000214f7808 */ /* 0x000fe40004000000 */
[----:B------:R-:W-:Y:S02]  /*5470*/  FMNMX.FTZ R3, R19, R3, !PT ;  /* 0x0000000313037209 */ /* 0x000fe40007810000 */
[----:B------:R-:W-:-:S02]  /*5480*/  ISETP.GT.AND P0, PT, R0, 0x28, P1 ;  /* 0x000000280000780c */ /* 0x000fc40000f04270 */
[----:B------:R-:W-:Y:S02]  /*5490*/  FMNMX.FTZ R4, R17, R4, !PT ;  /* 0x0000000411047209 */ /* 0x000fe40007810000 */
[----:B------:R-:W-:Y:S02]  /*54a0*/  ISETP.LT.OR P2, PT, R2, 0x22, P2 ;  /* 0x000000220200780c */ /* 0x000fe40001741670 */
[----:B------:R-:W-:Y:S02]  /*54b0*/  FMNMX.FTZ R3, R20, R3, !PT ;  /* 0x0000000314037209 */ /* 0x000fe40007810000 */
[----:B------:R-:W-:Y:S02]  /*54c0*/  ISETP.LT.OR P0, PT, R2, 0x29, P0 ;  /* 0x000000290200780c */ /* 0x000fe40000701670 */
[----:B------:R-:W-:Y:S02]  /*54d0*/  FMNMX.FTZ R4, R24, R4, !PT ;  /* 0x0000000418047209 */ /* 0x000fe40007810000 */
[----:B------:R-:W-:-:S02]  /*54e0*/  FSEL R77, R32, -INF , !P2 ;  /* 0xff800000204d7808 */ /* 0x000fc40005000000 */
[----:B------:R-:W-:Y:S02]  /*54f0*/  FMNMX.FTZ R3, R105, R3, !PT ;  /* 0x0000000369037209 */ /* 0x000fe40007810000 */
[----:B------:R-:W-:Y:S02]  /*5500*/  ISETP.GT.AND P2, PT, R0, 0x29, P1 ;  /* 0x000000290000780c */ /* 0x000fe40000f44270 */
[----:B------:R-:W-:Y:S02]  /*5510*/  FSEL R78, R30, -INF , !P0 ;  /* 0xff8000001e4e7808 */ /* 0x000fe40004000000 */
[----:B------:R-:W-:Y:S02]  /*5520*/  FMNMX.FTZ R4, R79, R4, !PT ;  /* 0x000000044f047209 */ /* 0x000fe40007810000 */
[----:B------:R-:W-:Y:S02]  /*5530*/  ISETP.GT.AND P0, PT, R0, 0x30, P1 ;  /* 0x000000300000780c */ /* 0x000fe40000f04270 */
[----:B------:R-:W-:-:S02]  /*5540*/  FMNMX.FTZ R3, R104, R3, !PT ;  /* 0x0000000368037209 */ /* 0x000fc40007810000 */
[C---:B------:R-:W-:Y:S02]  /*5550*/  ISETP.LT.OR P2, PT, R2.reuse, 0x2a, P2 ;  /* 0x0000002a0200780c */ /* 0x040fe40001741670 */
[----:B------:R-:W-:Y:S02]  /*5560*/  FMNMX.FTZ R4, R77, R4, !PT ;  /* 0x000000044d047209 */ /* 0x000fe40007810000 */
[----:B------:R-:W-:Y:S02]  /*5570*/  ISETP.LT.OR P0, PT, R2, 0x31, P0 ;  /* 0x000000310200780c */ /* 0x000fe40000701670 */
[----:B------:R-:W-:Y:S02]  /*5580*/  FMNMX.FTZ R3, R102, R3, !PT ;  /* 0x0000000366037209 */ /* 0x000fe40007810000 */
[----:B------:R-:W-:Y:S02]  /*5590*/  FSEL R76, R31, -INF , !P2 ;  /* 0xff8000001f4c7808 */ /* 0x000fe40005000000 */
[----:B------:R-:W-:-:S02]  /*55a0*/  ISETP.GT.AND P3, PT, R0, 0x31, P1 ;  /* 0x000000310000780c */ /* 0x000fc40000f64270 */
[----:B------:R-:W-:Y:S02]  /*55b0*/  FMNMX.FTZ R4, R78, R4, !PT ;  /* 0x000000044e047209 */ /* 0x000fe40007810000 */
[----:B------:R-:W-:Y:S02]  /*55c0*/  FSEL R159, R26, -INF , !P0 ;  /* 0xff8000001a9f7808 */ /* 0x000fe40004000000 */
[C---:B------:R-:W-:Y:S02]  /*55d0*/  ISETP.GT.AND P2, PT, R0.reuse, 0x38, P1 ;  /* 0x000000380000780c */ /* 0x040fe40000f44270 */
[----:B------:R-:W-:Y:S02]  /*55e0*/  ISETP.GT.AND P0, PT, R0, 0x39, P1 ;  /* 0x000000390000780c */ /* 0x000fe40000f04270 */
[----:B------:R-:W-:Y:S02]  /*55f0*/  FMNMX.FTZ R0, R101, R3, !PT ;  /* 0x0000000365007209 */ /* 0x000fe40007810000 */
[----:B------:R-:W-:-:S02]  /*5600*/  ISETP.LT.OR P3, PT, R2, 0x32, P3 ;  /* 0x000000320200780c */ /* 0x000fc40001f61670 */
[----:B------:R-:W-:Y:S02]  /*5610*/  FMNMX.FTZ R3, R76, R4, !PT ;  /* 0x000000044c037209 */ /* 0x000fe40007810000 */
[C---:B------:R-:W-:Y:S02]  /*5620*/  ISETP.LT.OR P1, PT, R2.reuse, 0x39, P2 ;  /* 0x000000390200780c */ /* 0x040fe40001721670 */
[----:B------:R-:W-:Y:S02]  /*5630*/  FSEL R158, R27, -INF , !P3 ;  /* 0xff8000001b9e7808 */ /* 0x000fe40005800000 */
[----:B------:R-:W-:Y:S02]  /*5640*/  FMNMX.FTZ R0, R109, R0, !PT ;  /* 0x000000006d007209 */ /* 0x000fe40007810000 */
[----:B------:R-:W-:Y:S02]  /*5650*/  FMNMX.FTZ R3, R159, R3, !PT ;  /* 0x000000039f037209 */ /* 0x000fe40007810000 */
[----:B------:R-:W-:-:S02]  /*5660*/  ISETP.LT.OR P0, PT, R2, 0x3a, P0 ;  /* 0x0000003a0200780c */ /* 0x000fc40000701670 */
[----:B------:R-:W-:Y:S02]  /*5670*/  FSEL R157, R23, -INF , !P1 ;  /* 0xff800000179d7808 */ /* 0x000fe40004800000 */
[----:B------:R-:W-:Y:S02]  /*5680*/  FMNMX.FTZ R0, R108, R0, !PT ;  /* 0x000000006c007209 */ /* 0x000fe40007810000 */
[----:B------:R-:W-:Y:S02]  /*5690*/  FMNMX.FTZ R2, R158, R3, !PT ;  /* 0x000000039e027209 */ /* 0x000fe40007810000 */
[----:B------:R-:W-:Y:S02]  /*56a0*/  FSEL R156, R22, -INF , !P0 ;  /* 0xff800000169c7808 */ /* 0x000fe40004000000 */
[----:B------:R-:W-:Y:S02]  /*56b0*/  FMNMX.FTZ R0, R107, R0, !PT ;  /* 0x000000006b007209 */ /* 0x000fe40007810000 */
[----:B------:R-:W-:-:S02]  /*56c0*/  FMNMX.FTZ R2, R157, R2, !PT ;  /* 0x000000029d027209 */ /* 0x000fc40007810000 */
[----:B------:R-:W-:Y:S02]  /*56d0*/  FMNMX.FTZ R4, R106, R0, !PT ;  /* 0x000000006a047209 */ /* 0x000fe40007810000 */
[----:B------:R-:W-:Y:S01]  /*56e0*/  FMNMX.FTZ R5, R156, R2, !PT ;  /* 0x000000029c057209 */ /* 0x000fe20007810000 */
[----:B------:R-:W-:Y:S05]  /*56f0*/  BRA.DIV ~URZ, `(.L_x_496) ;  /* 0x000117e27f007947 */ /* 0x000fea000b800000 */
[----:B------:R1:W2:Y:S02]  /*5700*/  SHFL.BFLY PT, R0, R4, 0x2, 0x1f ;  /* 0x0c401f0004007f89 */ /* 0x0002a400000e0000 */
.L_x_636:
[----:B-12---:R-:W-:Y:S01]  /*5710*/  FMNMX.FTZ R4, R4, R0, !PT ;  /* 0x0000000004047209 */ /* 0x006fe20007810000 */
[----:B------:R-:W-:Y:S05]  /*5720*/  BRA.DIV ~URZ, `(.L_x_497) ;  /* 0x000117f27f007947 */ /* 0x000fea000b800000 */
[----:B------:R-:W1:Y:S04]  /*5730*/  SHFL.BFLY PT, R0, R5, 0x2, 0x1f ;  /* 0x0c401f0005007f89 */ /* 0x000e6800000e0000 */
[----:B------:R-:W2:Y:S01]  /*5740*/  SHFL.BFLY PT, R2, R4, 0x1, 0x1f ;  /* 0x0c201f0004027f89 */ /* 0x000ea200000e0000 */
[----:B-1----:R-:W-:Y:S02]  /*5750*/  FMNMX.FTZ R5, R5, R0, !PT ;  /* 0x0000000005057209 */ /* 0x002fe40007810000 */
[----:B--2---:R-:W-:-:S03]  /*5760*/  FMNMX.FTZ R100, R4, R2, !PT ;  /* 0x0000000204647209 */ /* 0x004fc60007810000 */
[----:B------:R1:W2:Y:S04]  /*5770*/  SHFL.BFLY PT, R3, R5, 0x1, 0x1f ;  /* 0x0c201f0005037f89 */ /* 0x0002a800000e0000 */
.L_x_637:
[C---:B------:R-:W-:Y:S01]  /*5780*/  FMUL.FTZ R0, R100.reuse, c[0x0][0x2d0] ;  /* 0x0000b40064007a20 */ /* 0x040fe20000410000 */
[----:B------:R-:W-:Y:S01]  /*5790*/  FSETP.NEU.FTZ.AND P0, PT, R100, -INF , PT ;  /* 0xff8000006400780b */ /* 0x000fe20003f1d000 */
[----:B------:R-:W-:Y:S01]  /*57a0*/  WARPSYNC 0xffffffff ;  /* 0xffffffff00007948 */ /* 0x000fe20003800000 */
[----:B------:R-:W-:Y:S01]  /*57b0*/  LDSM.16.MT88.4 R36, [R167+0x800] ;  /* 0x00080000a724783b */ /* 0x000fe20000004200 */
[----:B------:R-:W-:Y:S02]  /*57c0*/  IADD3 R178, R178, -0x2, RZ ;  /* 0xfffffffeb2b27810 */ /* 0x000fe40007ffe0ff */
[----:B------:R-:W-:Y:S01]  /*57d0*/  FSEL R0, R0, RZ, P0 ;  /* 0x000000ff00007208 */ /* 0x000fe20000000000 */
[----:B------:R-:W-:Y:S04]  /*57e0*/  LDSM.16.MT88.4 R32, [R168] ;  /* 0x00000000a820783b */ /* 0x000fe80000004200 */
[--C-:B------:R-:W-:Y:S01]  /*57f0*/  FFMA.FTZ R2, R9, c[0x0][0x2d0], -R0.reuse ;  /* 0x0000b40009027a23 */ /* 0x100fe20000010800 */
[----:B------:R-:W-:Y:S03]  /*5800*/  LDSM.16.MT88.4 R44, [R170] ;  /* 0x00000000aa2c783b */ /* 0x000fe60000004200 */
[----:B------:R3:W-:Y:S01]  /*5810*/  MUFU.EX2 R111, R2 ;  /* 0x00000002006f7308 */ /* 0x0007e20000000800 */
[----:B------:R-:W-:Y:S04]  /*5820*/  LDSM.16.MT88.4 R40, [R168+0x800] ;  /* 0x00080000a828783b */ /* 0x000fe80000004200 */
[----:B------:R-:W-:Y:S04]  /*5830*/  LDSM.16.MT88.4 R60, [R170+0x800] ;  /* 0x00080000aa3c783b */ /* 0x000fe80000004200 */
[----:B------:R-:W-:Y:S04]  /*5840*/  LDSM.16.MT88.4 R52, [R167+0x2000] ;  /* 0x00200000a734783b */ /* 0x000fe80000004200 */
[----:B------:R-:W-:Y:S01]  /*5850*/  LDSM.16.MT88.4 R48, [R169] ;  /* 0x00000000a930783b */ /* 0x000fe20000004200 */
[----:B---3--:R-:W-:-:S03]  /*5860*/  FFMA.FTZ R2, R11, c[0x0][0x2d0], -R0 ;  /* 0x0000b4000b027a23 */ /* 0x008fc60000010800 */
[----:B------:R-:W-:Y:S01]  /*5870*/  LDSM.16.MT88.4 R64, [R170+0x2000] ;  /* 0x00200000aa40783b */ /* 0x000fe20000004200 */
[----:B------:R3:W4:Y:S03]  /*5880*/  MUFU.EX2 R110, R2 ;  /* 0x00000002006e7308 */ /* 0x0007260000000800 */
[----:B------:R-:W-:Y:S04]  /*5890*/  LDSM.16.MT88.4 R72, [R169+0x2000] ;  /* 0x00200000a948783b */ /* 0x000fe80000004200 */
[----:B------:R-:W-:Y:S04]  /*58a0*/  LDSM.16.MT88.4 R56, [R169+0x800] ;  /* 0x00080000a938783b */ /* 0x000fe80000004200 */
[----:B------:R-:W-:Y:S01]  /*58b0*/  LDSM.16.MT88.4 R68, [R168+0x2800] ;  /* 0x00280000a844783b */ /* 0x000fe20000004200 */
[--C-:B---3--:R-:W-:Y:S01]  /*58c0*/  FFMA.FTZ R2, R12, c[0x0][0x2d0], -R0.reuse ;  /* 0x0000b4000c027a23 */ /* 0x108fe20000010800 */
[----:B--2---:R-:W-:Y:S01]  /*58d0*/  FMNMX.FTZ R12, R3, R5, !PT ;  /* 0x00000005030c7209 */ /* 0x004fe20007810000 */
[----:B------:R-:W-:-:S02]  /*58e0*/  FFMA.FTZ R3, R19, c[0x0][0x2d0], -R0 ;  /* 0x0000b40013037a23 */ /* 0x000fc40000010800 */
[----:B------:R2:W-:Y:S01]  /*58f0*/  MUFU.EX2 R187, R2 ;  /* 0x0000000200bb7308 */ /* 0x0005e20000000800 */
[----:B------:R-:W-:-:S07]  /*5900*/  FSETP.NEU.FTZ.AND P0, PT, R12, -INF , PT ;  /* 0xff8000000c00780b */ /* 0x000fce0003f1d000 */
[----:B------:R3:W-:Y:S01]  /*5910*/  MUFU.EX2 R221, R3 ;  /* 0x0000000300dd7308 */ /* 0x0007e20000000800 */
[----:B--2---:R-:W-:Y:S02]  /*5920*/  FFMA.FTZ R2, R15, c[0x0][0x2d0], -R0 ;  /* 0x0000b4000f027a23 */ /* 0x004fe40000010800 */
[----:B----4-:R-:W-:-:S05]  /*5930*/  FADD.FTZ R15, R111, R110 ;  /* 0x0000006e6f0f7221 */ /* 0x010fca0000010000 */
[----:B------:R2:W-:Y:S01]  /*5940*/  MUFU.EX2 R189, R2 ;  /* 0x0000000200bd7308 */ /* 0x0005e20000000800 */
[--C-:B---3--:R-:W-:Y:S02]  /*5950*/  FFMA.FTZ R3, R20, c[0x0][0x2d0], -R0.reuse ;  /* 0x0000b40014037a23 */ /* 0x108fe40000010800 */
[----:B------:R-:W3:Y:S05]  /*5960*/  LDSM.16.MT88.4 R20, [R167] ;  /* 0x00000000a714783b */ /* 0x000eea0000004200 */
[----:B------:R-:W-:Y:S01]  /*5970*/  MUFU.EX2 R220, R3 ;  /* 0x0000000300dc7308 */ /* 0x000fe20000000800 */
[----:B--2---:R-:W-:-:S07]  /*5980*/  FFMA.FTZ R2, R16, c[0x0][0x2d0], -R0 ;  /* 0x0000b40010027a23 */ /* 0x004fce0000010800 */
[----:B------:R2:W-:Y:S02]  /*5990*/  MUFU.EX2 R188, R2 ;  /* 0x0000000200bc7308 */ /* 0x0005e40000000800 */
[----:B--2---:R-:W-:-:S06]  /*59a0*/  FFMA.FTZ R2, R18, c[0x0][0x2d0], -R0 ;  /* 0x0000b40012027a23 */ /* 0x004fcc0000010800 */
[----:B------:R2:W4:Y:S02]  /*59b0*/  MUFU.EX2 R219, R2 ;  /* 0x0000000200db7308 */ /* 0x0005240000000800 */
[----:B--2---:R-:W-:Y:S01]  /*59c0*/  FMUL.FTZ R2, R12, c[0x0][0x2d0] ;  /* 0x0000b4000c027a20 */ /* 0x004fe20000410000 */
[----:B----4-:R-:W-:-:S04]  /*59d0*/  F2FP.BF16.PACK_AB R4, R219, R188 ;  /* 0x000000bcdb04723e */ /* 0x010fc800000010ff */
[----:B------:R-:W-:-:S05]  /*59e0*/  FSEL R2, R2, RZ, P0 ;  /* 0x000000ff02027208 */ /* 0x000fca0000000000 */
[----:B------:R-:W-:Y:S01]  /*59f0*/  FFMA.FTZ R3, R6, c[0x0][0x2d0], -R2 ;  /* 0x0000b40006037a23 */ /* 0x000fe20000010802 */
[----:B------:R-:W-:-:S03]  /*5a00*/  F2FP.BF16.PACK_AB R6, R220, R221 ;  /* 0x000000dddc06723e */ /* 0x000fc600000010ff */
[----:B------:R2:W-:Y:S02]  /*5a10*/  MUFU.EX2 R183, R3 ;  /* 0x0000000300b77308 */ /* 0x0005e40000000800 */
[----:B--2---:R-:W-:-:S06]  /*5a20*/  FFMA.FTZ R3, R7, c[0x0][0x2d0], -R2 ;  /* 0x0000b40007037a23 */ /* 0x004fcc0000010802 */
[----:B------:R2:W4:Y:S02]  /*5a30*/  MUFU.EX2 R177, R3 ;  /* 0x0000000300b17308 */ /* 0x0005240000000800 */
[----:B--2---:R-:W-:Y:S01]  /*5a40*/  FFMA.FTZ R3, R8, c[0x0][0x2d0], -R2 ;  /* 0x0000b40008037a23 */ /* 0x004fe20000010802 */
[----:B------:R-:W-:Y:S02]  /*5a50*/  F2FP.BF16.PACK_AB R8, R110, R111 ;  /* 0x0000006f6e08723e */ /* 0x000fe400000010ff */
[----:B----4-:R-:W-:-:S03]  /*5a60*/  F2FP.BF16.PACK_AB R9, R177, R183 ;  /* 0x000000b7b109723e */ /* 0x010fc600000010ff */
[----:B------:R2:W-:Y:S02]  /*5a70*/  MUFU.EX2 R182, R3 ;  /* 0x0000000300b67308 */ /* 0x0005e40000000800 */
[----:B--2---:R-:W-:Y:S01]  /*5a80*/  FFMA.FTZ R3, R10, c[0x0][0x2d0], -R2 ;  /* 0x0000b4000a037a23 */ /* 0x004fe20000010802 */
[----:B------:R-:W-:-:S05]  /*5a90*/  F2FP.BF16.PACK_AB R10, R189, R187 ;  /* 0x000000bbbd0a723e */ /* 0x000fca00000010ff */
[----:B------:R2:W4:Y:S02]  /*5aa0*/  MUFU.EX2 R186, R3 ;  /* 0x0000000300ba7308 */ /* 0x0005240000000800 */
[----:B--2---:R-:W-:Y:S01]  /*5ab0*/  FFMA.FTZ R3, R13, c[0x0][0x2d0], -R2 ;  /* 0x0000b4000d037a23 */ /* 0x004fe20000010802 */
[----:B----4-:R-:W-:Y:S01]  /*5ac0*/  F2FP.BF16.PACK_AB R11, R186, R182 ;  /* 0x000000b6ba0b723e */ /* 0x010fe200000010ff */
[----:B------:R-:W-:-:S04]  /*5ad0*/  FFMA.FTZ R13, R108, c[0x0][0x2d0], -R0 ;  /* 0x0000b4006c0d7a23 */ /* 0x000fc80000010800 */
[----:B------:R2:W-:Y:S02]  /*5ae0*/  MUFU.EX2 R185, R3 ;  /* 0x0000000300b97308 */ /* 0x0005e40000000800 */
[----:B---3--:R-:W-:Y:S06]  /*5af0*/  HMMA.16816.F32.BF16 R28, R8, R22, RZ ;  /* 0x00000016081c723c */ /* 0x008fec00000418ff */
[----:B------:R-:W-:Y:S01]  /*5b00*/  MUFU.EX2 R13, R13 ;  /* 0x0000000d000d7308 */ /* 0x000fe20000000800 */
[----:B--2---:R-:W-:Y:S02]  /*5b10*/  FFMA.FTZ R3, R14, c[0x0][0x2d0], -R2 ;  /* 0x0000b4000e037a23 */ /* 0x004fe40000010802 */
[----:B------:R-:W-:-:S05]  /*5b20*/  FFMA.FTZ R14, R109, c[0x0][0x2d0], -R0 ;  /* 0x0000b4006d0e7a23 */ /* 0x000fca0000010800 */
[----:B------:R2:W3:Y:S08]  /*5b30*/  MUFU.EX2 R200, R3 ;  /* 0x0000000300c87308 */ /* 0x0004f00000000800 */
[----:B------:R-:W-:Y:S01]  /*5b40*/  MUFU.EX2 R14, R14 ;  /* 0x0000000e000e7308 */ /* 0x000fe20000000800 */
[--C-:B--2---:R-:W-:Y:S01]  /*5b50*/  FFMA.FTZ R3, R17, c[0x0][0x2d0], -R2.reuse ;  /* 0x0000b40011037a23 */ /* 0x104fe20000010802 */
[----:B-1-3--:R-:W-:Y:S01]  /*5b60*/  F2FP.BF16.PACK_AB R5, R200, R185 ;  /* 0x000000b9c805723e */ /* 0x00afe200000010ff */
[C---:B------:R-:W-:Y:S05]  /*5b70*/  HMMA.16816.F32.BF16 R16, R8.reuse, R20, RZ ;  /* 0x000000140810723c */ /* 0x040fea00000418ff */
[----:B------:R1:W-:Y:S03]  /*5b80*/  MUFU.EX2 R218, R3 ;  /* 0x0000000300da7308 */ /* 0x0003e60000000800 */
[----:B------:R-:W-:Y:S01]  /*5b90*/  HMMA.16816.F32.BF16 R20, R8, R34, RZ ;  /* 0x000000220814723c */ /* 0x000fe200000418ff */
[----:B-1----:R-:W-:-:S07]  /*5ba0*/  FFMA.FTZ R3, R24, c[0x0][0x2d0], -R2 ;  /* 0x0000b40018037a23 */ /* 0x002fce0000010802 */
[C---:B------:R-:W-:Y:S01]  /*5bb0*/  HMMA.16816.F32.BF16 R24, R8.reuse, R32, RZ ;  /* 0x000000200818723c */ /* 0x040fe200000418ff */
[----:B------:R-:W1:Y:S07]  /*5bc0*/  MUFU.EX2 R213, R3 ;  /* 0x0000000300d57308 */ /* 0x000e6e0000000800 */
[----:B------:R-:W-:Y:S01]  /*5bd0*/  HMMA.16816.F32.BF16 R32, R8, R46, RZ ;  /* 0x0000002e0820723c */ /* 0x000fe200000418ff */
[----:B-1----:R-:W-:Y:S01]  /*5be0*/  F2FP.BF16.PACK_AB R7, R213, R218 ;  /* 0x000000dad507723e */ /* 0x002fe200000010ff */
[----:B------:R-:W-:-:S04]  /*5bf0*/  FFMA.FTZ R3, R105, c[0x0][0x2d0], -R0 ;  /* 0x0000b40069037a23 */ /* 0x000fc80000010800 */
[----:B------:R1:W-:Y:S02]  /*5c00*/  MUFU.EX2 R163, R3 ;  /* 0x0000000300a37308 */ /* 0x0003e40000000800 */
[----:B------:R-:W-:Y:S08]  /*5c10*/  HMMA.16816.F32.BF16 R132, R4, R36, R16 ;  /* 0x000000240484723c */ /* 0x000ff00000041810 */
[----:B------:R-:W-:Y:S01]  /*5c20*/  HMMA.16816.F32.BF16 R16, R8, R44, RZ ;  /* 0x0000002c0810723c */ /* 0x000fe200000418ff */
[----:B------:R-:W-:Y:S01]  /*5c30*/  LDSM.16.MT88.4 R44, [R170+0x2800] ;  /* 0x00280000aa2c783b */ /* 0x000fe20000004200 */
[----:B-1----:R-:W-:-:S06]  /*5c40*/  FFMA.FTZ R3, R104, c[0x0][0x2d0], -R0 ;  /* 0x0000b40068037a23 */ /* 0x002fcc0000010800 */
[C---:B------:R-:W-:Y:S01]  /*5c50*/  HMMA.16816.F32.BF16 R148, R4.reuse, R38, R28 ;  /* 0x000000260494723c */ /* 0x040fe2000004181c */
[----:B------:R-:W1:Y:S01]  /*5c60*/  LDSM.16.MT88.4 R36, [R167+0x2800] ;  /* 0x00280000a724783b */ /* 0x000e620000004200 */
[----:B------:R2:W3:Y:S06]  /*5c70*/  MUFU.EX2 R162, R3 ;  /* 0x0000000300a27308 */ /* 0x0004ec0000000800 */
[C---:B------:R-:W-:Y:S08]  /*5c80*/  HMMA.16816.F32.BF16 R144, R4.reuse, R42, R20 ;  /* 0x0000002a0490723c */ /* 0x040ff00000041814 */
[----:B------:R-:W-:Y:S01]  /*5c90*/  HMMA.16816.F32.BF16 R116, R4, R60, R16 ;  /* 0x0000003c0474723c */ /* 0x000fe20000041810 */
[----:B--2---:R-:W-:-:S04]  /*5ca0*/  FFMA.FTZ R3, R102, c[0x0][0x2d0], -R0 ;  /* 0x0000b40066037a23 */ /* 0x004fc80000010800 */
[----:B------:R2:W-:Y:S03]  /*5cb0*/  MUFU.EX2 R172, R3 ;  /* 0x0000000300ac7308 */ /* 0x0005e60000000800 */
[C---:B------:R-:W-:Y:S08]  /*5cc0*/  HMMA.16816.F32.BF16 R20, R8.reuse, R52, RZ ;  /* 0x000000340814723c */ /* 0x040ff000000418ff */
[----:B------:R-:W-:Y:S01]  /*5cd0*/  HMMA.16816.F32.BF16 R16, R8, R54, RZ ;  /* 0x000000360810723c */ /* 0x000fe200000418ff */
[----:B------:R-:W-:Y:S01]  /*5ce0*/  LDSM.16.MT88.4 R52, [R169+0x2800] ;  /* 0x00280000a934783b */ /* 0x000fe20000004200 */
[----:B--2---:R-:W-:-:S06]  /*5cf0*/  FFMA.FTZ R3, R101, c[0x0][0x2d0], -R0 ;  /* 0x0000b40065037a23 */ /* 0x004fcc0000010800 */
[----:B------:R-:W-:Y:S01]  /*5d00*/  HMMA.16816.F32.BF16 R124, R4, R40, R24 ;  /* 0x00000028047c723c */ /* 0x000fe20000041818 */
[----:B------:R-:W2:Y:S01]  /*5d10*/  LDSM.16.MT88.4 R40, [R168+0x2000] ;  /* 0x00200000a828783b */ /* 0x000ea20000004200 */
[----:B------:R4:W5:Y:S06]  /*5d20*/  MUFU.EX2 R171, R3 ;  /* 0x0000000300ab7308 */ /* 0x00096c0000000800 */
[C---:B------:R-:W-:Y:S08]  /*5d30*/  HMMA.16816.F32.BF16 R28, R8.reuse, R48, RZ ;  /* 0x00000030081c723c */ /* 0x040ff000000418ff */
[----:B------:R-:W-:Y:S01]  /*5d40*/  HMMA.16816.F32.BF16 R24, R8, R50, RZ ;  /* 0x000000320818723c */ /* 0x000fe200000418ff */
[----:B------:R-:W2:Y:S01]  /*5d50*/  LDSM.16.MT88.4 R48, [R167+0x4000] ;  /* 0x00400000a730783b */ /* 0x000ea20000004200 */
[----:B----4-:R-:W-:-:S04]  /*5d60*/  FFMA.FTZ R3, R79, c[0x0][0x2d0], -R2 ;  /* 0x0000b4004f037a23 */ /* 0x010fc80000010802 */
[----:B------:R4:W-:Y:S02]  /*5d70*/  MUFU.EX2 R102, R3 ;  /* 0x0000000300667308 */ /* 0x0009e40000000800 */
[C---:B------:R-:W-:Y:S08]  /*5d80*/  HMMA.16816.F32.BF16 R136, R4.reuse, R62, R32 ;  /* 0x0000003e0488723c */ /* 0x040ff00000041820 */
[----:B-1----:R-:W-:Y:S01]  /*5d90*/  HMMA.16816.F32.BF16 R60, R4, R36, R20 ;  /* 0x00000024043c723c */ /* 0x002fe20000041814 */
[----:B----4-:R-:W-:-:S07]  /*5da0*/  FFMA.FTZ R3, R77, c[0x0][0x2d0], -R2 ;  /* 0x0000b4004d037a23 */ /* 0x010fce0000010802 */
[----:B------:R-:W-:Y:S01]  /*5db0*/  HMMA.16816.F32.BF16 R128, R4, R38, R16 ;  /* 0x000000260480723c */ /* 0x000fe20000041810 */
[----:B------:R-:W1:Y:S01]  /*5dc0*/  LDSM.16.MT88.4 R36, [R167+0x4800] ;  /* 0x00480000a724783b */ /* 0x000e620000004200 */
[----:B------:R4:W1:Y:S06]  /*5dd0*/  MUFU.EX2 R101, R3 ;  /* 0x0000000300657308 */ /* 0x00086c0000000800 */
[C---:B------:R-:W-:Y:S08]  /*5de0*/  HMMA.16816.F32.BF16 R20, R8.reuse, R66, RZ ;  /* 0x000000420814723c */ /* 0x040ff000000418ff */
[----:B------:R-:W-:Y:S01]  /*5df0*/  HMMA.16816.F32.BF16 R16, R8, R72, RZ ;  /* 0x000000480810723c */ /* 0x000fe200000418ff */
[----:B----4-:R-:W-:-:S04]  /*5e00*/  FFMA.FTZ R3, R78, c[0x0][0x2d0], -R2 ;  /* 0x0000b4004e037a23 */ /* 0x010fc80000010802 */
[----:B------:R4:W-:Y:S03]  /*5e10*/  MUFU.EX2 R161, R3 ;  /* 0x0000000300a17308 */ /* 0x0009e60000000800 */
[----:B------:R-:W-:Y:S08]  /*5e20*/  HMMA.16816.F32.BF16 R140, R4, R56, R28 ;  /* 0x00000038048c723c */ /* 0x000ff0000004181c */
[----:B--2---:R-:W-:Y:S01]  /*5e30*/  HMMA.16816.F32.BF16 R32, R8, R40, RZ ;  /* 0x000000280820723c */ /* 0x004fe200000418ff */
[----:B----4-:R-:W-:-:S07]  /*5e40*/  FFMA.FTZ R3, R76, c[0x0][0x2d0], -R2 ;  /* 0x0000b4004c037a23 */ /* 0x010fce0000010802 */
[----:B------:R-:W-:Y:S01]  /*5e50*/  HMMA.16816.F32.BF16 R28, R8, R42, RZ ;  /* 0x0000002a081c723c */ /* 0x000fe200000418ff */
[----:B------:R-:W2:Y:S01]  /*5e60*/  LDSM.16.MT88.4 R40, [R170+0x4000] ;  /* 0x00400000aa28783b */ /* 0x000ea20000004200 */
[----:B------:R4:W1:Y:S06]  /*5e70*/  MUFU.EX2 R160, R3 ;  /* 0x0000000300a07308 */ /* 0x00086c0000000800 */
[C---:B------:R-:W-:Y:S08]  /*5e80*/  HMMA.16816.F32.BF16 R92, R4.reuse, R46, R20 ;  /* 0x0000002e045c723c */ /* 0x040ff00000041814 */
[----:B------:R-:W-:Y:S01]  /*5e90*/  HMMA.16816.F32.BF16 R88, R4, R52, R16 ;  /* 0x000000340458723c */ /* 0x000fe20000041810 */
[----:B----4-:R-:W-:-:S02]  /*5ea0*/  FFMA.FTZ R3, R107, c[0x0][0x2d0], -R0 ;  /* 0x0000b4006b037a23 */ /* 0x010fc40000010800 */
[----:B------:R-:W-:Y:S02]  /*5eb0*/  FFMA.FTZ R0, R106, c[0x0][0x2d0], -R0 ;  /* 0x0000b4006a007a23 */ /* 0x000fe40000010800 */
[----:B------:R-:W-:Y:S03]  /*5ec0*/  LDSM.16.MT88.4 R104, [R169+0x1800] ;  /* 0x00180000a968783b */ /* 0x000fe60000004200 */
[C---:B------:R-:W-:Y:S01]  /*5ed0*/  HMMA.16816.F32.BF16 R20, R8.reuse, R48, RZ ;  /* 0x000000300814723c */ /* 0x040fe200000418ff */
[----:B------:R4:W-:Y:S07]  /*5ee0*/  MUFU.EX2 R190, R0 ;  /* 0x0000000000be7308 */ /* 0x0009ee0000000800 */
[----:B------:R-:W-:Y:S08]  /*5ef0*/  HMMA.16816.F32.BF16 R16, R8, R50, RZ ;  /* 0x000000320810723c */ /* 0x000ff000000418ff */
[----:B------:R-:W-:Y:S01]  /*5f00*/  HMMA.16816.F32.BF16 R120, R4, R68, R32 ;  /* 0x000000440478723c */ /* 0x000fe20000041820 */
[----:B------:R-:W2:Y:S01]  /*5f10*/  LDSM.16.MT88.4 R32, [R168+0x4000] ;  /* 0x00400000a820783b */ /* 0x000ea20000004200 */
[----:B----4-:R-:W-:Y:S01]  /*5f20*/  FFMA.FTZ R0, R159, c[0x0][0x2d0], -R2 ;  /* 0x0000b4009f007a23 */ /* 0x010fe20000010802 */
[----:B------:R-:W-:-:S04]  /*5f30*/  MOV R159, c[0x0][0x2c4] ;  /* 0x0000b100009f7a02 */ /* 0x000fc80000000f00 */
[----:B------:R-:W-:Y:S01]  /*5f40*/  ISETP.NE.AND P1, PT, R159, 0x1, PT ;  /* 0x000000019f00780c */ /* 0x000fe20003f25270 */
[----:B------:R-:W-:Y:S01]  /*5f50*/  HMMA.16816.F32.BF16 R96, R4, R70, R28 ;  /* 0x000000460460723c */ /* 0x000fe2000004181c */
[----:B------:R-:W-:Y:S01]  /*5f60*/  LDSM.16.MT88.4 R28, [R168+0x4800] ;  /* 0x00480000a81c783b */ /* 0x000fe20000004200 */
[----:B------:R-:W-:-:S06]  /*5f70*/  MOV R159, c[0x0][0x32c] ;  /* 0x0000cb00009f7a02 */ /* 0x000fcc0000000f00 */
[C---:B-1----:R-:W-:Y:S08]  /*5f80*/  HMMA.16816.F32.BF16 R80, R4.reuse, R36, R20 ;  /* 0x000000240450723c */ /* 0x042ff00000041814 */
[C---:B------:R-:W-:Y:S01]  /*5f90*/  HMMA.16816.F32.BF16 R68, R4.reuse, R38, R16 ;  /* 0x000000260444723c */ /* 0x040fe20000041810 */
[----:B------:R-:W1:Y:S07]  /*5fa0*/  LDSM.16.MT88.4 R36, [R170+0x4800] ;  /* 0x00480000aa24783b */ /* 0x000e6e0000004200 */
[----:B------:R-:W-:Y:S08]  /*5fb0*/  HMMA.16816.F32.BF16 R56, R4, R58, R24 ;  /* 0x0000003a0438723c */ /* 0x000ff00000041818 */
[C---:B------:R-:W-:Y:S08]  /*5fc0*/  HMMA.16816.F32.BF16 R24, R8.reuse, R64, RZ ;  /* 0x000000400818723c */ /* 0x040ff000000418ff */
[C---:B--2---:R-:W-:Y:S08]  /*5fd0*/  HMMA.16816.F32.BF16 R16, R8.reuse, R40, RZ ;  /* 0x000000280810723c */ /* 0x044ff000000418ff */
[----:B------:R-:W-:Y:S08]  /*5fe0*/  HMMA.16816.F32.BF16 R20, R8, R34, RZ ;  /* 0x000000220814723c */ /* 0x000ff000000418ff */
[----:B------:R-:W-:Y:S08]  /*5ff0*/  HMMA.16816.F32.BF16 R112, R4, R44, R24 ;  /* 0x0000002c0470723c */ /* 0x000ff00000041818 */
[----:B------:R-:W-:Y:S08]  /*6000*/  HMMA.16816.F32.BF16 R24, R8, R74, RZ ;  /* 0x0000004a0818723c */ /* 0x000ff000000418ff */
[C---:B-1----:R-:W-:Y:S01]  /*6010*/  HMMA.16816.F32.BF16 R44, R4.reuse, R36, R16 ;  /* 0x00000024042c723c */ /* 0x042fe20000041810 */
[----:B------:R-:W1:Y:S07]  /*6020*/  LDSM.16.MT88.4 R16, [R169+0x4000] ;  /* 0x00400000a910783b */ /* 0x000e6e0000004200 */
[C---:B------:R-:W-:Y:S08]  /*6030*/  HMMA.16816.F32.BF16 R48, R4.reuse, R30, R20 ;  /* 0x0000001e0430723c */ /* 0x040ff00000041814 */
[----:B------:R-:W-:Y:S08]  /*6040*/  HMMA.16816.F32.BF16 R84, R4, R54, R24 ;  /* 0x000000360454723c */ /* 0x000ff00000041818 */
[C---:B------:R-:W-:Y:S08]  /*6050*/  HMMA.16816.F32.BF16 R24, R8.reuse, R32, RZ ;  /* 0x000000200818723c */ /* 0x040ff000000418ff */
[----:B------:R-:W-:Y:S01]  /*6060*/  HMMA.16816.F32.BF16 R20, R8, R42, RZ ;  /* 0x0000002a0814723c */ /* 0x000fe200000418ff */
[----:B------:R-:W-:Y:S11]  /*6070*/  LDSM.16.MT88.4 R40, [R167+0x3800] ;  /* 0x00380000a728783b */ /* 0x000ff60000004200 */
[----:B------:R-:W-:Y:S04]  /*6080*/  @!UPT UIADD3 URZ, URZ, URZ, URZ ;  /* 0x0000003f3f3ff290 */ /* 0x000fe8000fffe03f */
[----:B------:R-:W-:Y:S08]  /*6090*/  HMMA.16816.F32.BF16 R52, R4, R28, R24 ;  /* 0x0000001c0434723c */ /* 0x000ff00000041818 */
[C---:B-1----:R-:W-:Y:S08]  /*60a0*/  HMMA.16816.F32.BF16 R24, R8.reuse, R16, RZ ;  /* 0x000000100818723c */ /* 0x042ff000000418ff */
[----:B------:R-:W-:Y:S01]  /*60b0*/  HMMA.16816.F32.BF16 R8, R8, R18, RZ ;  /* 0x000000120808723c */ /* 0x000fe200000418ff */
[----:B------:R-:W1:Y:S07]  /*60c0*/  LDSM.16.MT88.4 R16, [R169+0x4800] ;  /* 0x00480000a910783b */ /* 0x000e6e0000004200 */
[C---:B------:R-:W-:Y:S08]  /*60d0*/  HMMA.16816.F32.BF16 R20, R4.reuse, R38, R20 ;  /* 0x000000260414723c */ /* 0x040ff00000041814 */
[C---:B-1----:R-:W-:Y:S08]  /*60e0*/  HMMA.16816.F32.BF16 R24, R4.reuse, R16, R24 ;  /* 0x000000100418723c */ /* 0x042ff00000041818 */
[----:B------:R-:W-:Y:S01]  /*60f0*/  HMMA.16816.F32.BF16 R16, R4, R18, R8 ;  /* 0x000000120410723c */ /* 0x000fe20000041808 */
[----:B------:R-:W1:Y:S06]  /*6100*/  LDSM.16.MT88.4 R8, [R167+0x1000] ;  /* 0x00100000a708783b */ /* 0x000e6c0000004200 */
[----:B---3--:R-:W-:-:S02]  /*6110*/  F2FP.BF16.PACK_AB R4, R162, R163 ;  /* 0x000000a3a204723e */ /* 0x008fc400000010ff */
[----:B-----5:R-:W-:Y:S02]  /*6120*/  F2FP.BF16.PACK_AB R6, R171, R172 ;  /* 0x000000acab06723e */ /* 0x020fe400000010ff */
[----:B------:R-:W-:Y:S02]  /*6130*/  F2FP.BF16.PACK_AB R5, R101, R102 ;  /* 0x000000666505723e */ /* 0x000fe400000010ff */
        /* <DEDUP_REMOVED lines=20> */
[----:B------:R-:W1:Y:S06]  /*6280*/  LDSM.16.MT88.4 R8, [R170+0x3000] ;  /* 0x00300000aa08783b */ /* 0x000e6c0000004200 */
[----:B------:R-:W-:Y:S01]  /*6290*/  F2FP.BF16.PACK_AB R96, R13, R14 ;  /* 0x0000000e0d60723e */ /* 0x000fe200000010ff */
[C---:B-1----:R-:W-:Y:S01]  /*62a0*/  HMMA.16816.F32.BF16 R152, R4.reuse, R8, R112 ;  /* 0x000000080498723c */ /* 0x042fe20000041870 */
[----:B------:R-:W-:Y:S07]  /*62b0*/  LDSM.16.MT88.4 R112, [R170+0x1800] ;  /* 0x00180000aa70783b */ /* 0x000fee0000004200 */
        /* <DEDUP_REMOVED lines=12> */
[C---:B-1----:R-:W-:Y:S08]  /*6380*/  HMMA.16816.F32.BF16 R92, R4.reuse, R8, R44 ;  /* 0x00000008045c723c */ /* 0x042ff0000004182c */
[C---:B------:R-:W-:Y:S01]  /*6390*/  HMMA.16816.F32.BF16 R20, R4.reuse, R10, R20 ;  /* 0x0000000a0414723c */ /* 0x040fe20000041814 */
[----:B------:R-:W1:Y:S07]  /*63a0*/  LDSM.16.MT88.4 R8, [R169+0x5000] ;  /* 0x00500000a908783b */ /* 0x000e6e0000004200 */
[C---:B-1----:R-:W-:Y:S01]  /*63b0*/  HMMA.16816.F32.BF16 R24, R4.reuse, R8, R24 ;  /* 0x000000080418723c */ /* 0x042fe20000041818 */
[----:B------:R1:W-:Y:S07]  /*63c0*/  MUFU.EX2 R9, R0 ;  /* 0x0000000000097308 */ /* 0x0003ee0000000800 */
[----:B------:R-:W-:Y:S01]  /*63d0*/  HMMA.16816.F32.BF16 R16, R4, R10, R16 ;  /* 0x0000000a0410723c */ /* 0x000fe20000041810 */
[----:B------:R-:W2:Y:S06]  /*63e0*/  MUFU.EX2 R11, R3 ;  /* 0x00000003000b7308 */ /* 0x000eac0000000800 */
[----:B------:R-:W-:-:S02]  /*63f0*/  FADD.FTZ R4, R187, R15 ;  /* 0x0000000fbb047221 */ /* 0x000fc40000010000 */
[----:B-1----:R-:W-:-:S04]  /*6400*/  FFMA.FTZ R0, R158, c[0x0][0x2d0], -R2 ;  /* 0x0000b4009e007a23 */ /* 0x002fc80000010802 */
[----:B------:R1:W3:Y:S01]  /*6410*/  MUFU.EX2 R10, R0 ;  /* 0x00000000000a7308 */ /* 0x0002e20000000800 */
[----:B--2---:R-:W-:Y:S01]  /*6420*/  F2FP.BF16.PACK_AB R98, R190, R11 ;  /* 0x0000000bbe62723e */ /* 0x004fe200000010ff */
[----:B------:R-:W-:-:S04]  /*6430*/  FADD.FTZ R3, R183, R177 ;  /* 0x000000b1b7037221 */ /* 0x000fc80000010000 */
[----:B------:R-:W-:Y:S02]  /*6440*/  FADD.FTZ R3, R182, R3 ;  /* 0x00000003b6037221 */ /* 0x000fe40000010000 */
[--C-:B-1----:R-:W-:Y:S01]  /*6450*/  FFMA.FTZ R0, R157, c[0x0][0x2d0], -R2.reuse ;  /* 0x0000b4009d007a23 */ /* 0x102fe20000010802 */
[----:B---3--:R-:W-:Y:S01]  /*6460*/  F2FP.BF16.PACK_AB R97, R10, R9 ;  /* 0x000000090a61723e */ /* 0x008fe200000010ff */
[----:B------:R-:W-:Y:S02]  /*6470*/  FFMA.FTZ R2, R156, c[0x0][0x2d0], -R2 ;  /* 0x0000b4009c027a23 */ /* 0x000fe40000010802 */
[----:B------:R1:W-:Y:S08]  /*6480*/  MUFU.EX2 R8, R0 ;  /* 0x0000000000087308 */ /* 0x0003f00000000800 */
[----:B------:R-:W2:Y:S01]  /*6490*/  MUFU.EX2 R191, R2 ;  /* 0x0000000200bf7308 */ /* 0x000ea20000000800 */
[----:B-1----:R-:W-:-:S04]  /*64a0*/  FADD.FTZ R0, R186, R3 ;  /* 0x00000003ba007221 */ /* 0x002fc80000010000 */
[----:B------:R-:W-:Y:S01]  /*64b0*/  FADD.FTZ R3, R185, R0 ;  /* 0x00000000b9037221 */ /* 0x000fe20000010000 */
[----:B--2---:R-:W-:Y:S01]  /*64c0*/  F2FP.BF16.PACK_AB R99, R191, R8 ;  /* 0x00000008bf63723e */ /* 0x004fe200000010ff */
[----:B------:R-:W-:Y:S02]  /*64d0*/  FADD.FTZ R2, R189, R4 ;  /* 0x00000004bd027221 */ /* 0x000fe40000010000 */
[----:B------:R-:W-:Y:S01]  /*64e0*/  LDSM.16.MT88.4 R4, [R169+0x5800] ;  /* 0x00580000a904783b */ /* 0x000fe20000004200 */
[----:B------:R-:W-:Y:S02]  /*64f0*/  FADD.FTZ R3, R200, R3 ;  /* 0x00000003c8037221 */ /* 0x000fe40000010000 */
[----:B------:R-:W-:Y:S01]  /*6500*/  FADD.FTZ R2, R188, R2 ;  /* 0x00000002bc027221 */ /* 0x000fe20000010000 */
[----:B------:R-:W-:Y:S03]  /*6510*/  HMMA.16816.F32.BF16 R116, R96, R112, R116 ;  /* 0x000000706074723c */ /* 0x000fe60000041874 */
[----:B------:R-:W-:-:S04]  /*6520*/  FADD.FTZ R0, R219, R2 ;  /* 0x00000002db007221 */ /* 0x000fc80000010000 */
[----:B------:R-:W-:Y:S01]  /*6530*/  FADD.FTZ R2, R221, R0 ;  /* 0x00000000dd027221 */ /* 0x000fe20000010000 */
[C---:B------:R-:W-:Y:S01]  /*6540*/  HMMA.16816.F32.BF16 R112, R96.reuse, R114, R36 ;  /* 0x000000726070723c */ /* 0x040fe20000041824 */
[----:B------:R-:W-:Y:S02]  /*6550*/  FADD.FTZ R0, R218, R3 ;  /* 0x00000003da007221 */ /* 0x000fe40000010000 */
[----:B------:R-:W-:Y:S02]  /*6560*/  FADD.FTZ R2, R220, R2 ;  /* 0x00000002dc027221 */ /* 0x000fe40000010000 */
[----:B------:R-:W-:Y:S02]  /*6570*/  FADD.FTZ R0, R213, R0 ;  /* 0x00000000d5007221 */ /* 0x000fe40000010000 */
[----:B------:R-:W-:Y:S01]  /*6580*/  FADD.FTZ R2, R163, R2 ;  /* 0x00000002a3027221 */ /* 0x000fe20000010000 */
[----:B------:R-:W-:Y:S01]  /*6590*/  HMMA.16816.F32.BF16 R36, R96, R40, R60 ;  /* 0x000000286024723c */ /* 0x000fe2000004183c */
[----:B------:R-:W-:-:S02]  /*65a0*/  FADD.FTZ R0, R102, R0 ;  /* 0x0000000066007221 */ /* 0x000fc40000010000 */
[----:B------:R-:W-:Y:S02]  /*65b0*/  FADD.FTZ R2, R162, R2 ;  /* 0x00000002a2027221 */ /* 0x000fe40000010000 */
[----:B------:R-:W-:Y:S02]  /*65c0*/  FADD.FTZ R0, R101, R0 ;  /* 0x0000000065007221 */ /* 0x000fe40000010000 */
[----:B------:R-:W-:Y:S01]  /*65d0*/  FADD.FTZ R2, R172, R2 ;  /* 0x00000002ac027221 */ /* 0x000fe20000010000 */
[----:B------:R-:W-:Y:S01]  /*65e0*/  HMMA.16816.F32.BF16 R40, R96, R42, R64 ;  /* 0x0000002a6028723c */ /* 0x000fe20000041840 */
[----:B------:R-:W1:Y:S01]  /*65f0*/  LDSM.16.MT88.4 R64, [R169+0x3800] ;  /* 0x00380000a940783b */ /* 0x000e620000004200 */
[----:B------:R-:W-:Y:S02]  /*6600*/  FADD.FTZ R0, R161, R0 ;  /* 0x00000000a1007221 */ /* 0x000fe40000010000 */
[----:B------:R-:W-:Y:S02]  /*6610*/  FADD.FTZ R2, R171, R2 ;  /* 0x00000002ab027221 */ /* 0x000fe40000010000 */
[----:B------:R-:W-:-:S02]  /*6620*/  FADD.FTZ R0, R160, R0 ;  /* 0x00000000a0007221 */ /* 0x000fc40000010000 */
[----:B------:R-:W-:Y:S01]  /*6630*/  HMMA.16816.F32.BF16 R44, R96, R48, R72 ;  /* 0x00000030602c723c */ /* 0x000fe20000041848 */
[----:B------:R-:W2:Y:S01]  /*6640*/  LDSM.16.MT88.4 R72, [R167+0x5800] ;  /* 0x00580000a748783b */ /* 0x000ea20000004200 */
[----:B------:R-:W-:-:S04]  /*6650*/  FADD.FTZ R2, R14, R2 ;  /* 0x000000020e027221 */ /* 0x000fc80000010000 */
[----:B------:R-:W-:Y:S02]  /*6660*/  FADD.FTZ R3, R13, R2 ;  /* 0x000000020d037221 */ /* 0x000fe40000010000 */
[C---:B------:R-:W-:Y:S08]  /*6670*/  HMMA.16816.F32.BF16 R108, R96.reuse, R104, R108 ;  /* 0x00000068606c723c */ /* 0x040ff0000004186c */
[C---:B------:R-:W-:Y:S01]  /*6680*/  HMMA.16816.F32.BF16 R104, R96.reuse, R106, R56 ;  /* 0x0000006a6068723c */ /* 0x040fe20000041838 */
[----:B------:R-:W3:Y:S07]  /*6690*/  LDSM.16.MT88.4 R56, [R170+0x3800] ;  /* 0x00380000aa38783b */ /* 0x000eee0000004200 */
[C---:B------:R-:W-:Y:S08]  /*66a0*/  HMMA.16816.F32.BF16 R48, R96.reuse, R50, R76 ;  /* 0x000000326030723c */ /* 0x040ff0000004184c */
[C---:B------:R-:W-:Y:S08]  /*66b0*/  HMMA.16816.F32.BF16 R132, R96.reuse, R128, R132 ;  /* 0x000000806084723c */ /* 0x040ff00000041884 */
[C---:B-1----:R-:W-:Y:S01]  /*66c0*/  HMMA.16816.F32.BF16 R60, R96.reuse, R64, R88 ;  /* 0x00000040603c723c */ /* 0x042fe20000041858 */
[----:B------:R-:W1:Y:S07]  /*66d0*/  LDSM.16.MT88.4 R88, [R170+0x5800] ;  /* 0x00580000aa58783b */ /* 0x000e6e0000004200 */
[C---:B--2---:R-:W-:Y:S01]  /*66e0*/  HMMA.16816.F32.BF16 R68, R96.reuse, R72, R80 ;  /* 0x000000486044723c */ /* 0x044fe20000041850 */
[----:B------:R-:W2:Y:S07]  /*66f0*/  LDSM.16.MT88.4 R80, [R168+0x5800] ;  /* 0x00580000a850783b */ /* 0x000eae0000004200 */
[C---:B------:R-:W-:Y:S08]  /*6700*/  HMMA.16816.F32.BF16 R64, R96.reuse, R66, R84 ;  /* 0x000000426040723c */ /* 0x040ff00000041854 */
[C---:B------:R-:W-:Y:S08]  /*6710*/  HMMA.16816.F32.BF16 R124, R96.reuse, R120, R124 ;  /* 0x00000078607c723c */ /* 0x040ff0000004187c */
[C---:B---3--:R-:W-:Y:S08]  /*6720*/  HMMA.16816.F32.BF16 R52, R96.reuse, R56, R152 ;  /* 0x000000386034723c */ /* 0x048ff00000041898 */
[C---:B------:R-:W-:Y:S08]  /*6730*/  HMMA.16816.F32.BF16 R128, R96.reuse, R130, R28 ;  /* 0x000000826080723c */ /* 0x040ff0000004181c */
[C---:B-1----:R-:W-:Y:S08]  /*6740*/  HMMA.16816.F32.BF16 R84, R96.reuse, R88, R92 ;  /* 0x000000586054723c */ /* 0x042ff0000004185c */
[C---:B------:R-:W-:Y:S07]  /*6750*/  HMMA.16816.F32.BF16 R92, R96.reuse, R4, R24 ;  /* 0x00000004605c723c */ /* 0x040fee0000041818 */
[----:B------:R-:W-:Y:S01]  /*6760*/  @P1 IMAD.HI.U32 R5, R211, c[0x0][0x2c8], RZ ;  /* 0x0000b200d3051a27 */ /* 0x000fe200078e00ff */
[----:B--2---:R-:W-:Y:S03]  /*6770*/  HMMA.16816.F32.BF16 R76, R96, R80, R148 ;  /* 0x00000050604c723c */ /* 0x004fe60000041894 */
[----:B------:R-:W-:Y:S01]  /*6780*/  FADD.FTZ R4, R9, R0 ;  /* 0x0000000009047221 */ /* 0x000fe20000010000 */
[----:B------:R-:W-:-:S02]  /*6790*/  MOV R0, R211 ;  /* 0x000000d300007202 */ /* 0x000fc40000000f00 */
[----:B------:R-:W-:Y:S01]  /*67a0*/  @P1 SHF.R.U32.HI R0, RZ, c[0x0][0x2cc], R5 ;  /* 0x0000b300ff001a19 */ /* 0x000fe20000011605 */
[----:B------:R-:W-:Y:S01]  /*67b0*/  FADD.FTZ R2, R10, R4 ;  /* 0x000000040a027221 */ /* 0x000fe20000010000 */
[----:B------:R-:W-:Y:S01]  /*67c0*/  ISETP.GE.AND P1, PT, R159, 0x1, PT ;  /* 0x000000019f00780c */ /* 0x000fe20003f26270 */
[----:B------:R-:W-:Y:S01]  /*67d0*/  FADD.FTZ R4, R11, R3 ;  /* 0x000000030b047221 */ /* 0x000fe20000010000 */
[----:B------:R-:W-:Y:S01]  /*67e0*/  HMMA.16816.F32.BF16 R120, R96, R122, R32 ;  /* 0x0000007a6078723c */ /* 0x000fe20000041820 */
[----:B------:R-:W-:Y:S01]  /*67f0*/  FADD.FTZ R3, R8, R2 ;  /* 0x0000000208037221 */ /* 0x000fe20000010000 */
[----:B------:R-:W-:Y:S01]  /*6800*/  IADD3 R2, R222, R0, RZ ;  /* 0x00000000de027210 */ /* 0x000fe20007ffe0ff */
[----:B------:R-:W-:Y:S02]  /*6810*/  FADD.FTZ R190, R190, R4 ;  /* 0x00000004bebe7221 */ /* 0x000fe40000010000 */
[----:B------:R-:W-:Y:S01]  /*6820*/  FADD.FTZ R191, R191, R3 ;  /* 0x00000003bfbf7221 */ /* 0x000fe20000010000 */
[----:B------:R-:W-:-:S02]  /*6830*/  IADD3 R0, R2, c[0x0][0x328], RZ ;  /* 0x0000ca0002007a10 */ /* 0x000fc40007ffe0ff */
[C---:B------:R-:W-:Y:S08]  /*6840*/  HMMA.16816.F32.BF16 R56, R96.reuse, R58, R144 ;  /* 0x0000003a6038723c */ /* 0x040ff00000041890 */
[C---:B------:R-:W-:Y:S08]  /*6850*/  HMMA.16816.F32.BF16 R72, R96.reuse, R74, R140 ;  /* 0x0000004a6048723c */ /* 0x040ff0000004188c */
[C---:B------:R-:W-:Y:S08]  /*6860*/  HMMA.16816.F32.BF16 R80, R96.reuse, R82, R136 ;  /* 0x000000526050723c */ /* 0x040ff00000041888 */
[C---:B------:R-:W-:Y:S08]  /*6870*/  HMMA.16816.F32.BF16 R88, R96.reuse, R90, R20 ;  /* 0x0000005a6058723c */ /* 0x040ff00000041814 */
[----:B------:R-:W-:Y:S01]  /*6880*/  HMMA.16816.F32.BF16 R96, R96, R6, R16 ;  /* 0x000000066060723c */ /* 0x000fe20000041810 */
[----:B------:R-:W-:Y:S07]  /*6890*/  @!P1 BRA `(.L_x_498) ;  /* 0x0000013000009947 */ /* 0x000fee0003800000 */
[C---:B------:R-:W-:Y:S01]  /*68a0*/  ISETP.GT.AND P0, PT, R2.reuse, RZ, PT ;  /* 0x000000ff0200720c */ /* 0x040fe20003f04270 */
[----:B------:R-:W-:Y:S01]  /*68b0*/  BSSY B0, `(.L_x_499) ;  /* 0x000000e000007945 */ /* 0x000fe20003800000 */
[----:B------:R-:W-:-:S11]  /*68c0*/  IADD3 R3, R2, -0x1, RZ ;  /* 0xffffffff02037810 */ /* 0x000fd60007ffe0ff */
[----:B------:R-:W-:Y:S05]  /*68d0*/  @P0 BRA `(.L_x_500) ;  /* 0x0000007000000947 */ /* 0x000fea0003800000 */
[----:B------:R-:W-:Y:S02]  /*68e0*/  IMAD.MOV.U32 R3, RZ, RZ, 0x1 ;  /* 0x00000001ff037424 */ /* 0x000fe400078e00ff */
[----:B------:R-:W-:-:S03]  /*68f0*/  IMAD.MOV R2, RZ, RZ, -R2 ;  /* 0x000000ffff027224 */ /* 0x000fc600078e0a02 */
[----:B------:R-:W-:-:S13]  /*6900*/  ISETP.NE.AND P0, PT, R3, c[0x0][0x32c], PT ;  /* 0x0000cb0003007a0c */ /* 0x000fda0003f05270 */
[----:B------:R-:W-:-:S05]  /*6910*/  @P0 IMAD.HI.U32 R3, R2, c[0x0][0x330], RZ ;  /* 0x0000cc0002030a27 */ /* 0x000fca00078e00ff */
[----:B------:R-:W-:-:S04]  /*6920*/  @P0 SHF.R.U32.HI R2, RZ, c[0x0][0x334], R3 ;  /* 0x0000cd00ff020a19 */ /* 0x000fc80000011603 */
[----:B------:R-:W-:Y:S01]  /*6930*/  LOP3.LUT R3, RZ, R2, RZ, 0x33, !PT ;  /* 0x00000002ff037212 */ /* 0x000fe200078e33ff */
[----:B------:R-:W-:Y:S05]  /*6940*/  BRA `(.L_x_501) ;  /* 0x0000004000007947 */ /* 0x000fea0003800000 */
.L_x_500:
[----:B------:R-:W-:-:S04]  /*6950*/  MOV R2, 0x1 ;  /* 0x0000000100027802 */ /* 0x000fc80000000f00 */
[----:B------:R-:W-:-:S13]  /*6960*/  ISETP.NE.AND P0, PT, R2, c[0x0][0x32c], PT ;  /* 0x0000cb0002007a0c */ /* 0x000fda0003f05270 */
[----:B------:R-:W-:-:S05]  /*6970*/  @P0 IMAD.HI.U32 R2, R3, c[0x0][0x330], RZ ;  /* 0x0000cc0003020a27 */ /* 0x000fca00078e00ff */
[----:B------:R-:W-:Y:S02]  /*6980*/  @P0 SHF.R.U32.HI R3, RZ, c[0x0][0x334], R2 ;  /* 0x0000cd00ff030a19 */ /* 0x000fe40000011602 */
.L_x_501:
[----:B------:R-:W-:Y:S05]  /*6990*/  BSYNC B0 ;  /* 0x0000000000007941 */ /* 0x000fea0003800000 */
.L_x_499:
[----:B------:R-:W-:-:S05]  /*69a0*/  MOV R2, c[0x0][0x32c] ;  /* 0x0000cb0000027a02 */ /* 0x000fca0000000f00 */
[----:B------:R-:W-:-:S05]  /*69b0*/  IMAD R3, R3, R2, c[0x0][0x32c] ;  /* 0x0000cb0003037624 */ /* 0x000fca00078e0202 */
[----:B------:R-:W-:-:S04]  /*69c0*/  IMNMX R0, R0, R3, PT ;  /* 0x0000000300007217 */ /* 0x000fc80003800200 */
.L_x_498:
[----:B------:R-:W-:-:S04]  /*69d0*/  SHF.R.S32.HI R2, RZ, 0x1f, R0 ;  /* 0x0000001fff027819 */ /* 0x000fc80000011400 */
[----:B------:R-:W-:-:S04]  /*69e0*/  LEA.HI R0, R2, R0, RZ, 0x6 ;  /* 0x0000000002007211 */ /* 0x000fc800078f30ff */
[----:B------:R-:W-:-:S04]  /*69f0*/  SHF.R.S32.HI R0, RZ, 0x6, R0 ;  /* 0x00000006ff007819 */ /* 0x000fc80000011400 */
[----:B------:R-:W-:-:S04]  /*6a00*/  IMNMX R200, R194, R0, !PT ;  /* 0x00000000c2c87217 */ /* 0x000fc80007800200 */
[----:B------:R-:W-:-:S13]  /*6a10*/  ISETP.GE.AND P0, PT, R178, R200, PT ;  /* 0x000000c8b200720c */ /* 0x000fda0003f06270 */
[----:B------:R-:W-:Y:S05]  /*6a20*/  @!P0 BRA `(.L_x_502) ;  /* 0x00003cf000008947 */ /* 0x000fea0003800000 */
[----:B------:R-:W-:Y:S02]  /*6a30*/  MOV R102, R12 ;  /* 0x0000000c00667202 */ /* 0x000fe40000000f00 */
[----:B------:R-:W-:Y:S02]  /*6a40*/  MOV R101, R100 ;  /* 0x0000006400657202 */ /* 0x000fe40000000f00 */
.L_x_523:
[----:B------:R-:W-:Y:S04]  /*6a50*/  DEPBAR.LE SB0, 0x0 ;  /* 0x000080000000791a */ /* 0x000fe80000000000 */
[----:B------:R-:W-:Y:S01]  /*6a60*/  WARPSYNC 0xffffffff ;  /* 0xffffffff00007948 */ /* 0x000fe20003800000 */
[----:B------:R-:W-:Y:S01]  /*6a70*/  BAR.SYNC.DEFER_BLOCKING 0x0 ;  /* 0x0000000000007b1d */ /* 0x000fe20000010000 */
[----:B------:R-:W-:Y:S05]  /*6a80*/  ISETP.GT.AND P0, PT, R194, R178, PT ;  /* 0x000000b2c200720c */ /* 0x000fea0003f04270 */
[----:B------:R1:W2:Y:S01]  /*6a90*/  LDSM.16.M88.4 R32, [R173] ;  /* 0x00000000ad20783b */ /* 0x0002a20000000200 */
[----:B------:R-:W-:Y:S03]  /*6aa0*/  BSSY B0, `(.L_x_503) ;  /* 0x000004e000007945 */ /* 0x000fe60003800000 */
[----:B------:R1:W3:Y:S04]  /*6ab0*/  LDSM.16.M88.4 R8, [R164] ;  /* 0x00000000a408783b */ /* 0x0002e80000000200 */
[----:B------:R1:W4:Y:S04]  /*6ac0*/  LDSM.16.M88.4 R16, [R164+0x800] ;  /* 0x00080000a410783b */ /* 0x0003280000000200 */
[----:B------:R1:W1:Y:S04]  /*6ad0*/  LDSM.16.M88.4 R24, [R164+0x1000] ;  /* 0x00100000a418783b */ /* 0x0002680000000200 */
[----:B------:R1:W1:Y:S04]  /*6ae0*/  LDSM.16.M88.4 R136, [R164+0x1800] ;  /* 0x00180000a488783b */ /* 0x0002680000000200 */
[----:B------:R1:W1:Y:S04]  /*6af0*/  LDSM.16.M88.4 R140, [R174] ;  /* 0x00000000ae8c783b */ /* 0x0002680000000200 */
[----:B------:R1:W1:Y:S04]  /*6b00*/  LDSM.16.M88.4 R144, [R103] ;  /* 0x000000006790783b */ /* 0x0002680000000200 */
[----:B------:R1:W1:Y:S04]  /*6b10*/  LDSM.16.M88.4 R148, [R103+0x800] ;  /* 0x000800006794783b */ /* 0x0002680000000200 */
[----:B------:R1:W1:Y:S04]  /*6b20*/  LDSM.16.M88.4 R152, [R103+0x1000] ;  /* 0x001000006798783b */ /* 0x0002680000000200 */
[----:B------:R1:W1:Y:S01]  /*6b30*/  LDSM.16.M88.4 R156, [R103+0x1800] ;  /* 0x00180000679c783b */ /* 0x0002620000000200 */
[----:B------:R-:W-:-:S05]  /*6b40*/  @P0 BRA `(.L_x_504) ;  /* 0x0000043000000947 */ /* 0x000fca0003800000 */
[----:B------:R-:W-:Y:S01]  /*6b50*/  IMAD.WIDE.U32 R2, R181, c[0x0][0x208], RZ ;  /* 0x00008200b5027a25 */ /* 0x000fe200078e00ff */
[----:B------:R-:W-:Y:S02]  /*6b60*/  SHF.R.S32.HI R0, RZ, 0x1f, R181 ;  /* 0x0000001fff007819 */ /* 0x000fe400000114b5 */
[----:B------:R-:W-:Y:S01]  /*6b70*/  SHF.R.S32.HI R4, RZ, 0x1f, R180 ;  /* 0x0000001fff047819 */ /* 0x000fe200000114b4 */
[----:B------:R-:W-:Y:S01]  /*6b80*/  IMAD.SHL.U32 R23, R193, 0x2, RZ ;  /* 0x00000002c1177824 */ /* 0x000fe200078e00ff */
[----:B------:R-:W-:Y:S01]  /*6b90*/  SHF.R.S32.HI R5, RZ, 0x1f, R193 ;  /* 0x0000001fff057819 */ /* 0x000fe200000114c1 */
[----:B------:R-:W-:Y:S01]  /*6ba0*/  IMAD R0, R0, c[0x0][0x208], RZ ;  /* 0x0000820000007a24 */ /* 0x000fe200078e02ff */
[----:B------:R-:W-:Y:S01]  /*6bb0*/  SHF.R.S32.HI R7, RZ, 0x1f, R192 ;  /* 0x0000001fff077819 */ /* 0x000fe200000114c0 */
[----:B------:R-:W-:Y:S01]  /*6bc0*/  IMAD R4, R4, c[0x0][0x218], RZ ;  /* 0x0000860004047a24 */ /* 0x000fe200078e02ff */
[----:B------:R-:W-:Y:S01]  /*6bd0*/  SHF.R.S32.HI R6, RZ, 0x1f, R184 ;  /* 0x0000001fff067819 */ /* 0x000fe200000114b8 */
[----:B------:R-:W-:Y:S01]  /*6be0*/  IMAD R0, R181, c[0x0][0x20c], R0 ;  /* 0x00008300b5007a24 */ /* 0x000fe200078e0200 */
[----:B------:R-:W-:Y:S01]  /*6bf0*/  SHF.L.U64.HI R20, R193, 0x1, R5 ;  /* 0x00000001c1147819 */ /* 0x000fe20000010205 */
[----:B------:R-:W-:Y:S01]  /*6c00*/  IMAD R4, R180, c[0x0][0x21c], R4 ;  /* 0x00008700b4047a24 */ /* 0x000fe200078e0204 */
[----:B------:R-:W-:Y:S01]  /*6c10*/  SHF.L.U64.HI R15, R192, 0x1, R7 ;  /* 0x00000001c00f7819 */ /* 0x000fe20000010207 */
[----:B------:R-:W-:Y:S01]  /*6c20*/  IMAD.IADD R3, R3, 0x1, R0 ;  /* 0x0000000103037824 */ /* 0x000fe200078e0200 */
[----:B------:R-:W-:Y:S01]  /*6c30*/  SHF.L.U64.HI R14, R184, 0x1, R6 ;  /* 0x00000001b80e7819 */ /* 0x000fe20000010206 */
[----:B------:R-:W-:Y:S02]  /*6c40*/  IMAD.SHL.U32 R22, R192, 0x2, RZ ;  /* 0x00000002c0167824 */ /* 0x000fe400078e00ff */
[----:B------:R-:W-:Y:S04]  /*6c50*/  IMAD.WIDE.U32 R2, R180, c[0x0][0x218], R2 ;  /* 0x00008600b4027a25 */ /* 0x000fe800078e0002 */
[----:B------:R-:W-:Y:S01]  /*6c60*/  IMAD.SHL.U32 R21, R184, 0x2, RZ ;  /* 0x00000002b8157824 */ /* 0x000fe200078e00ff */
[----:B------:R-:W-:Y:S04]  /*6c70*/  IADD3 R0, P0, R206, R2, RZ ;  /* 0x00000002ce007210 */ /* 0x000fe80007f1e0ff */
[----:B------:R-:W-:Y:S02]  /*6c80*/  IADD3.X R2, R210, R3, R4, P0, !PT ;  /* 0x00000003d2027210 */ /* 0x000fe400007fe404 */
[C---:B------:R-:W-:Y:S04]  /*6c90*/  LEA R13, P0, R0.reuse, c[0x0][0x1f8], 0x1 ;  /* 0x00007e00000d7a11 */ /* 0x040fe800078008ff */
[----:B------:R-:W-:Y:S01]  /*6ca0*/  LEA.HI.X R5, R0, c[0x0][0x1fc], R2, 0x1, P0 ;  /* 0x00007f0000057a11 */ /* 0x000fe200000f0c02 */
[----:B------:R-:W-:-:S06]  /*6cb0*/  BRA.DIV ~URZ, `(.L_x_505) ;  /* 0x000103527f007947 */ /* 0x000fcc000b800000 */
[----:B------:R4:W3:Y:S02]  /*6cc0*/  SHFL.IDX PT, R4, R5, RZ, 0x181f ;  /* 0x00181fff05047589 */ /* 0x0008e400000e0000 */
.L_x_638:
[----:B------:R-:W-:-:S05]  /*6cd0*/  BRA.DIV ~URZ, `(.L_x_506) ;  /* 0x000103a27f007947 */ /* 0x000fca000b800000 */
[----:B------:R-:W5:Y:S01]  /*6ce0*/  SHFL.IDX PT, R0, R13, RZ, 0x181f ;  /* 0x00181fff0d007589 */ /* 0x000f6200000e0000 */
[----:B------:R-:W-:Y:S02]  /*6cf0*/  ISETP.GE.AND P2, PT, R184, c[0x0][0x1d4], PT ;  /* 0x00007500b8007a0c */ /* 0x000fe40003f46270 */
[----:B------:R-:W-:Y:S02]  /*6d00*/  ISETP.GE.AND P1, PT, R192, c[0x0][0x1d4], PT ;  /* 0x00007500c0007a0c */ /* 0x000fe40003f26270 */
[----:B-----5:R-:W-:Y:S05]  /*6d10*/  IADD3 R2, P0, R0, R21, RZ ;  /* 0x0000001500027210 */ /* 0x020fea0007f1e0ff */
[----:B---3--:R-:W-:Y:S01]  /*6d20*/  IMAD.X R3, R4, 0x1, R14, P0 ;  /* 0x0000000104037824 */ /* 0x008fe200000e060e */
[----:B------:R-:W-:Y:S04]  /*6d30*/  IADD3 R6, P0, R0, R22, RZ ;  /* 0x0000001600067210 */ /* 0x000fe80007f1e0ff */
[----:B------:R-:W-:Y:S01]  /*6d40*/  @!PT LDS RZ, [RZ] ;  /* 0x00000000fffff984 */ /* 0x000fe20000000800 */
[----:B------:R-:W-:Y:S01]  /*6d50*/  @!PT LDS RZ, [RZ] ;  /* 0x00000000fffff984 */ /* 0x000fe20000000800 */
[----:B------:R3:W-:Y:S01]  /*6d60*/  LDGSTS.E.BYPASS.LTC128B.128 [R179+0x100], [R2.64], !P2 ;  /* 0x0010000002b37fae */ /* 0x0007e2000d101d48 */
[----:B------:R-:W-:Y:S05]  /*6d70*/  IMAD.X R7, R4, 0x1, R15, P0 ;  /* 0x0000000104077824 */ /* 0x000fea00000e060f */
[----:B------:R5:W-:Y:S01]  /*6d80*/  LDGSTS.E.BYPASS.LTC128B.128 [R179+0x2100], [R6.64], !P1 ;  /* 0x0210000006b37fae */ /* 0x000be2000c901d48 */
[----:B---3--:R-:W-:Y:S03]  /*6d90*/  IADD3 R2, P0, R0, R23, RZ ;  /* 0x0000001700027210 */ /* 0x008fe60007f1e0ff */
[----:B------:R-:W3:Y:S02]  /*6da0*/  SHFL.IDX PT, R0, R13, 0x1, 0x181f ;  /* 0x00381f000d007f89 */ /* 0x000ee400000e0000 */
[----:B------:R-:W-:Y:S01]  /*6db0*/  IMAD.X R3, R4, 0x1, R20, P0 ;  /* 0x0000000104037824 */ /* 0x000fe200000e0614 */
[----:B------:R-:W-:Y:S01]  /*6dc0*/  ISETP.GE.AND P0, PT, R193, c[0x0][0x1d4], PT ;  /* 0x00007500c1007a0c */ /* 0x000fe20003f06270 */
[----:B------:R4:W2:Y:S01]  /*6dd0*/  SHFL.IDX PT, R4, R5, 0x1, 0x181f ;  /* 0x00381f0005047f89 */ /* 0x0008a200000e0000 */
[----:B-----5:R-:W-:Y:S02]  /*6de0*/  SEL R6, RZ, 0x10, P1 ;  /* 0x00000010ff067807 */ /* 0x020fe40000800000 */
[----:B------:R-:W-:Y:S09]  /*6df0*/  SEL R12, RZ, 0x10, P0 ;  /* 0x00000010ff0c7807 */ /* 0x000ff20000000000 */
[----:B------:R1:W-:Y:S01]  /*6e00*/  LDGSTS.E.BYPASS.LTC128B.128 [R179+0x4100], [R2.64], !P0 ;  /* 0x0410000002b37fae */ /* 0x0003e2000c101d48 */
[----:B----4-:R-:W-:Y:S04]  /*6e10*/  SEL R5, RZ, 0x10, P2 ;  /* 0x00000010ff057807 */ /* 0x010fe80001000000 */
.L_x_639:
[C---:B-1-3--:R-:W-:Y:S02]  /*6e20*/  IADD3 R2, -R5.reuse, 0x10, RZ ;  /* 0x0000001005027810 */ /* 0x04afe40007ffe1ff */
[----:B------:R-:W-:Y:S02]  /*6e30*/  ISETP.NE.U32.AND P2, PT, R5, RZ, PT ;  /* 0x000000ff0500720c */ /* 0x000fe40003f45070 */
[----:B------:R-:W-:Y:S04]  /*6e40*/  LOP3.LUT R2, R2, 0xf, RZ, 0xc0, !PT ;  /* 0x0000000f02027812 */ /* 0x000fe800078ec0ff */
[----:B------:R-:W-:Y:S04]  /*6e50*/  IADD3 R2, P1, P0, R2, R0, R21 ;  /* 0x0000000002027210 */ /* 0x000fe8000783e015 */
[----:B--2---:R-:W-:Y:S05]  /*6e60*/  IADD3.X R3, RZ, R4, R14, P1, P0 ;  /* 0x00000004ff037210 */ /* 0x004fea0000fe040e */
[----:B------:R-:W-:Y:S01]  /*6e70*/  @!PT LDS RZ, [RZ] ;  /* 0x00000000fffff984 */ /* 0x000fe20000000800 */
[----:B------:R-:W-:Y:S01]  /*6e80*/  @!PT LDS RZ, [RZ] ;  /* 0x00000000fffff984 */ /* 0x000fe20000000800 */
[----:B------:R-:W-:Y:S01]  /*6e90*/  @!PT LDS RZ, [RZ] ;  /* 0x00000000fffff984 */ /* 0x000fe20000000800 */
[----:B------:R1:W-:Y:S01]  /*6ea0*/  LDGSTS.E.BYPASS.LTC128B.128.ZFILL [R179+0x1100], [R2.64], P2 ;  /* 0x0110000002b37fae */ /* 0x0003e20009141d48 */
[C---:B------:R-:W-:Y:S02]  /*6eb0*/  ISETP.NE.U32.AND P2, PT, R6.reuse, RZ, PT ;  /* 0x000000ff0600720c */ /* 0x040fe40003f45070 */
[----:B-1----:R-:W-:Y:S04]  /*6ec0*/  IADD3 R2, -R6, 0x10, RZ ;  /* 0x0000001006027810 */ /* 0x002fe80007ffe1ff */
[----:B------:R-:W-:Y:S04]  /*6ed0*/  LOP3.LUT R2, R2, 0xf, RZ, 0xc0, !PT ;  /* 0x0000000f02027812 */ /* 0x000fe800078ec0ff */
[----:B------:R-:W-:Y:S02]  /*6ee0*/  IADD3 R6, P1, P0, R2, R0, R22 ;  /* 0x0000000002067210 */ /* 0x000fe4000783e016 */
[----:B------:R-:W-:Y:S02]  /*6ef0*/  IADD3 R2, -R12, 0x10, RZ ;  /* 0x000000100c027810 */ /* 0x000fe40007ffe1ff */
[----:B------:R-:W-:Y:S02]  /*6f00*/  IADD3.X R7, RZ, R4, R15, P1, P0 ;  /* 0x00000004ff077210 */ /* 0x000fe40000fe040f */
[----:B------:R-:W-:Y:S03]  /*6f10*/  LOP3.LUT R2, R2, 0xf, RZ, 0xc0, !PT ;  /* 0x0000000f02027812 */ /* 0x000fe600078ec0ff */
[----:B------:R1:W-:Y:S01]  /*6f20*/  LDGSTS.E.BYPASS.LTC128B.128.ZFILL [R179+0x3100], [R6.64], P2 ;  /* 0x0310000006b37fae */ /* 0x0003e20009141d48 */
[----:B------:R-:W-:Y:S04]  /*6f30*/  IADD3 R2, P1, P0, R2, R0, R23 ;  /* 0x0000000002027210 */ /* 0x000fe8000783e017 */
[----:B------:R-:W-:Y:S02]  /*6f40*/  IADD3.X R3, RZ, R4, R20, P1, P0 ;  /* 0x00000004ff037210 */ /* 0x000fe40000fe0414 */
[----:B------:R-:W-:Y:S11]  /*6f50*/  ISETP.NE.U32.AND P0, PT, R12, RZ, PT ;  /* 0x000000ff0c00720c */ /* 0x000ff60003f05070 */
[----:B------:R-:W-:Y:S02]  /*6f60*/  @!UPT UIADD3 URZ, URZ, URZ, URZ ;  /* 0x0000003f3f3ff290 */ /* 0x000fe4000fffe03f */
[----:B------:R1:W-:Y:S02]  /*6f70*/  LDGSTS.E.BYPASS.LTC128B.128.ZFILL [R179+0x5100], [R2.64], P0 ;  /* 0x0510000002b37fae */ /* 0x0003e40008141d48 */
.L_x_504:
[----:B------:R-:W-:Y:S05]  /*6f80*/  BSYNC B0 ;  /* 0x0000000000007941 */ /* 0x000fea0003800000 */
.L_x_503:
[----:B------:R-:W0:Y:S01]  /*6f90*/  LDGDEPBAR ;  /* 0x00000000000079af */ /* 0x000e220000000000 */
[----:B------:R-:W-:Y:S01]  /*6fa0*/  WARPSYNC 0xffffffff ;  /* 0xffffffff00007948 */ /* 0x000fe20003800000 */
[C---:B-123--:R-:W-:Y:S01]  /*6fb0*/  HMMA.16816.F32.BF16 R4, R32.reuse, R8, RZ ;  /* 0x000000082004723c */ /* 0x04efe200000418ff */
[----:B------:R-:W-:Y:S02]  /*6fc0*/  BSSY B0, `(.L_x_507) ;  /* 0x0000128000007945 */ /* 0x000fe40003800000 */
[----:B------:R-:W-:Y:S05]  /*6fd0*/  ISETP.GT.AND P0, PT, R178, R194, PT ;  /* 0x000000c2b200720c */ /* 0x000fea0003f04270 */
[C---:B------:R-:W-:Y:S08]  /*6fe0*/  HMMA.16816.F32.BF16 R8, R32.reuse, R10, RZ ;  /* 0x0000000a2008723c */ /* 0x040ff000000418ff */
[C---:B----4-:R-:W-:Y:S08]  /*6ff0*/  HMMA.16816.F32.BF16 R12, R32.reuse, R16, RZ ;  /* 0x00000010200c723c */ /* 0x050ff000000418ff */
[C---:B------:R-:W-:Y:S08]  /*7000*/  HMMA.16816.F32.BF16 R16, R32.reuse, R18, RZ ;  /* 0x000000122010723c */ /* 0x040ff000000418ff */
[C---:B------:R-:W-:Y:S08]  /*7010*/  HMMA.16816.F32.BF16 R20, R32.reuse, R24, RZ ;  /* 0x000000182014723c */ /* 0x040ff000000418ff */
[C---:B------:R-:W-:Y:S08]  /*7020*/  HMMA.16816.F32.BF16 R24, R32.reuse, R26, RZ ;  /* 0x0000001a2018723c */ /* 0x040ff000000418ff */
[C---:B------:R-:W-:Y:S08]  /*7030*/  HMMA.16816.F32.BF16 R28, R32.reuse, R136, RZ ;  /* 0x00000088201c723c */ /* 0x040ff000000418ff */
[----:B------:R-:W-:Y:S01]  /*7040*/  HMMA.16816.F32.BF16 R32, R32, R138, RZ ;  /* 0x0000008a2020723c */ /* 0x000fe200000418ff */
[----:B------:R-:W-:Y:S07]  /*7050*/  LDSM.16.M88.4 R136, [R176] ;  /* 0x00000000b088783b */ /* 0x000fee0000000200 */
[C---:B------:R-:W-:Y:S08]  /*7060*/  HMMA.16816.F32.BF16 R4, R140.reuse, R144, R4 ;  /* 0x000000908c04723c */ /* 0x040ff00000041804 */
[C---:B------:R-:W-:Y:S01]  /*7070*/  HMMA.16816.F32.BF16 R8, R140.reuse, R146, R8 ;  /* 0x000000928c08723c */ /* 0x040fe20000041808 */
[----:B------:R-:W1:Y:S07]  /*7080*/  LDSM.16.M88.4 R144, [R166] ;  /* 0x00000000a690783b */ /* 0x000e6e0000000200 */
[C---:B------:R-:W-:Y:S08]  /*7090*/  HMMA.16816.F32.BF16 R12, R140.reuse, R148, R12 ;  /* 0x000000948c0c723c */ /* 0x040ff0000004180c */
[C---:B------:R-:W-:Y:S01]  /*70a0*/  HMMA.16816.F32.BF16 R16, R140.reuse, R150, R16 ;  /* 0x000000968c10723c */ /* 0x040fe20000041810 */
[----:B------:R-:W2:Y:S07]  /*70b0*/  LDSM.16.M88.4 R148, [R166+0x800] ;  /* 0x00080000a694783b */ /* 0x000eae0000000200 */
[C---:B------:R-:W-:Y:S08]  /*70c0*/  HMMA.16816.F32.BF16 R20, R140.reuse, R152, R20 ;  /* 0x000000988c14723c */ /* 0x040ff00000041814 */
[C---:B------:R-:W-:Y:S01]  /*70d0*/  HMMA.16816.F32.BF16 R24, R140.reuse, R154, R24 ;  /* 0x0000009a8c18723c */ /* 0x040fe20000041818 */
[----:B------:R-:W-:Y:S07]  /*70e0*/  LDSM.16.M88.4 R152, [R166+0x1800] ;  /* 0x00180000a698783b */ /* 0x000fee0000000200 */
[C---:B------:R-:W-:Y:S08]  /*70f0*/  HMMA.16816.F32.BF16 R28, R140.reuse, R156, R28 ;  /* 0x0000009c8c1c723c */ /* 0x040ff0000004181c */
[----:B------:R-:W-:Y:S01]  /*7100*/  HMMA.16816.F32.BF16 R32, R140, R158, R32 ;  /* 0x0000009e8c20723c */ /* 0x000fe20000041820 */
[----:B------:R-:W3:Y:S07]  /*7110*/  LDSM.16.M88.4 R140, [R166+0x1000] ;  /* 0x00100000a68c783b */ /* 0x000eee0000000200 */
[C---:B-1----:R-:W-:Y:S08]  /*7120*/  HMMA.16816.F32.BF16 R4, R136.reuse, R144, R4 ;  /* 0x000000908804723c */ /* 0x042ff00000041804 */
[C---:B------:R-:W-:Y:S01]  /*7130*/  HMMA.16816.F32.BF16 R8, R136.reuse, R146, R8 ;  /* 0x000000928808723c */ /* 0x040fe20000041808 */
[----:B------:R-:W-:Y:S07]  /*7140*/  LDSM.16.M88.4 R144, [R165+-0x4000] ;  /* 0xffc00000a590783b */ /* 0x000fee0000000200 */
[C---:B--2---:R-:W-:Y:S08]  /*7150*/  HMMA.16816.F32.BF16 R12, R136.reuse, R148, R12 ;  /* 0x00000094880c723c */ /* 0x044ff0000004180c */
[C---:B------:R-:W-:Y:S01]  /*7160*/  HMMA.16816.F32.BF16 R16, R136.reuse, R150, R16 ;  /* 0x000000968810723c */ /* 0x040fe20000041810 */
[----:B------:R-:W-:Y:S07]  /*7170*/  LDSM.16.M88.4 R148, [R165+-0x3800] ;  /* 0xffc80000a594783b */ /* 0x000fee0000000200 */
[C---:B---3--:R-:W-:Y:S08]  /*7180*/  HMMA.16816.F32.BF16 R20, R136.reuse, R140, R20 ;  /* 0x0000008c8814723c */ /* 0x048ff00000041814 */
[C---:B------:R-:W-:Y:S01]  /*7190*/  HMMA.16816.F32.BF16 R24, R136.reuse, R142, R24 ;  /* 0x0000008e8818723c */ /* 0x040fe20000041818 */
[----:B------:R-:W1:Y:S07]  /*71a0*/  LDSM.16.M88.4 R140, [R175] ;  /* 0x00000000af8c783b */ /* 0x000e6e0000000200 */
[C---:B------:R-:W-:Y:S08]  /*71b0*/  HMMA.16816.F32.BF16 R28, R136.reuse, R152, R28 ;  /* 0x00000098881c723c */ /* 0x040ff0000004181c */
[----:B------:R-:W-:Y:S01]  /*71c0*/  HMMA.16816.F32.BF16 R32, R136, R154, R32 ;  /* 0x0000009a8820723c */ /* 0x000fe20000041820 */
[----:B------:R-:W2:Y:S08]  /*71d0*/  LDSM.16.M88.4 R136, [R165+-0x3000] ;  /* 0xffd00000a588783b */ /* 0x000eb00000000200 */
[----:B------:R-:W3:Y:S01]  /*71e0*/  LDSM.16.M88.4 R152, [R165+-0x2800] ;  /* 0xffd80000a598783b */ /* 0x000ee20000000200 */
[C---:B-1----:R-:W-:Y:S08]  /*71f0*/  HMMA.16816.F32.BF16 R4, R140.reuse, R144, R4 ;  /* 0x000000908c04723c */ /* 0x042ff00000041804 */
[C---:B------:R-:W-:Y:S01]  /*7200*/  HMMA.16816.F32.BF16 R8, R140.reuse, R146, R8 ;  /* 0x000000928c08723c */ /* 0x040fe20000041808 */
[----:B------:R-:W-:Y:S07]  /*7210*/  LDSM.16.M88.4 R144, [R164+0x2000] ;  /* 0x00200000a490783b */ /* 0x000fee0000000200 */
[C---:B------:R-:W-:Y:S08]  /*7220*/  HMMA.16816.F32.BF16 R12, R140.reuse, R148, R12 ;  /* 0x000000948c0c723c */ /* 0x040ff0000004180c */
[C---:B------:R-:W-:Y:S01]  /*7230*/  HMMA.16816.F32.BF16 R16, R140.reuse, R150, R16 ;  /* 0x000000968c10723c */ /* 0x040fe20000041810 */
[----:B------:R-:W-:Y:S07]  /*7240*/  LDSM.16.M88.4 R148, [R164+0x2800] ;  /* 0x00280000a494783b */ /* 0x000fee0000000200 */
[C---:B--2---:R-:W-:Y:S08]  /*7250*/  HMMA.16816.F32.BF16 R20, R140.reuse, R136, R20 ;  /* 0x000000888c14723c */ /* 0x044ff00000041814 */
[C---:B------:R-:W-:Y:S01]  /*7260*/  HMMA.16816.F32.BF16 R24, R140.reuse, R138, R24 ;  /* 0x0000008a8c18723c */ /* 0x040fe20000041818 */
[----:B------:R-:W1:Y:S07]  /*7270*/  LDSM.16.M88.4 R136, [R173+0x4000] ;  /* 0x00400000ad88783b */ /* 0x000e6e0000000200 */
[C---:B---3--:R-:W-:Y:S08]  /*7280*/  HMMA.16816.F32.BF16 R28, R140.reuse, R152, R28 ;  /* 0x000000988c1c723c */ /* 0x048ff0000004181c */
[----:B------:R-:W-:Y:S01]  /*7290*/  HMMA.16816.F32.BF16 R32, R140, R154, R32 ;  /* 0x0000009a8c20723c */ /* 0x000fe20000041820 */
[----:B------:R-:W2:Y:S08]  /*72a0*/  LDSM.16.M88.4 R140, [R164+0x3000] ;  /* 0x00300000a48c783b */ /* 0x000eb00000000200 */
[----:B------:R-:W3:Y:S01]  /*72b0*/  LDSM.16.M88.4 R152, [R164+0x3800] ;  /* 0x00380000a498783b */ /* 0x000ee20000000200 */
        /* <DEDUP_REMOVED lines=28> */
[----:B------:R-:W-:Y:S07]  /*7480*/  LDSM.16.M88.4 R144, [R165+-0x2000] ;  /* 0xffe00000a590783b */ /* 0x000fee0000000200 */
[C---:B------:R-:W-:Y:S08]  /*7490*/  HMMA.16816.F32.BF16 R12, R136.reuse, R148, R12 ;  /* 0x00000094880c723c */ /* 0x040ff0000004180c */
[C---:B------:R-:W-:Y:S01]  /*74a0*/  HMMA.16816.F32.BF16 R16, R136.reuse, R150, R16 ;  /* 0x000000968810723c */ /* 0x040fe20000041810 */
[----:B------:R-:W-:Y:S07]  /*74b0*/  LDSM.16.M88.4 R148, [R165+-0x1800] ;  /* 0xffe80000a594783b */ /* 0x000fee0000000200 */
[C---:B--2---:R-:W-:Y:S08]  /*74c0*/  HMMA.16816.F32.BF16 R20, R136.reuse, R140, R20 ;  /* 0x0000008c8814723c */ /* 0x044ff00000041814 */
[C---:B------:R-:W-:Y:S01]  /*74d0*/  HMMA.16816.F32.BF16 R24, R136.reuse, R142, R24 ;  /* 0x0000008e8818723c */ /* 0x040fe20000041818 */
[----:B------:R-:W1:Y:S07]  /*74e0*/  LDSM.16.M88.4 R140, [R175+0x4000] ;  /* 0x00400000af8c783b */ /* 0x000e6e0000000200 */
[C---:B---3--:R-:W-:Y:S08]  /*74f0*/  HMMA.16816.F32.BF16 R28, R136.reuse, R152, R28 ;  /* 0x00000098881c723c */ /* 0x048ff0000004181c */
        /* <DEDUP_REMOVED lines=41> */
[----:B------:R-:W-:Y:S01]  /*7790*/  LDSM.16.M88.4 R152, [R165] ;  /* 0x00000000a598783b */ /* 0x000fe20000000200 */
[C---:B-1----:R-:W-:Y:S08]  /*77a0*/  HMMA.16816.F32.BF16 R4, R136.reuse, R144, R4 ;  /* 0x000000908804723c */ /* 0x042ff00000041804 */
[C---:B------:R-:W-:Y:S01]  /*77b0*/  HMMA.16816.F32.BF16 R8, R136.reuse, R146, R8 ;  /* 0x000000928808723c */ /* 0x040fe20000041808 */
[----:B------:R-:W1:Y:S07]  /*77c0*/  LDSM.16.M88.4 R144, [R166+0x5800] ;  /* 0x00580000a690783b */ /* 0x000e6e0000000200 */
[C---:B------:R-:W-:Y:S08]  /*77d0*/  HMMA.16816.F32.BF16 R12, R136.reuse, R148, R12 ;  /* 0x00000094880c723c */ /* 0x040ff0000004180c */
[C---:B------:R-:W-:Y:S01]  /*77e0*/  HMMA.16816.F32.BF16 R16, R136.reuse, R150, R16 ;  /* 0x000000968810723c */ /* 0x040fe20000041810 */
[----:B------:R-:W3:Y:S07]  /*77f0*/  LDSM.16.M88.4 R148, [R175+0x8000] ;  /* 0x00800000af94783b */ /* 0x000eee0000000200 */
[C---:B--2---:R-:W-:Y:S08]  /*7800*/  HMMA.16816.F32.BF16 R20, R136.reuse, R140, R20 ;  /* 0x0000008c8814723c */ /* 0x044ff00000041814 */
[C---:B------:R-:W-:Y:S08]  /*7810*/  HMMA.16816.F32.BF16 R24, R136.reuse, R142, R24 ;  /* 0x0000008e8818723c */ /* 0x040ff00000041818 */
[C---:B-1----:R-:W-:Y:S08]  /*7820*/  HMMA.16816.F32.BF16 R28, R136.reuse, R144, R28 ;  /* 0x00000090881c723c */ /* 0x042ff0000004181c */
[----:B------:R-:W-:Y:S01]  /*7830*/  HMMA.16816.F32.BF16 R32, R136, R146, R32 ;  /* 0x000000928820723c */ /* 0x000fe20000041820 */
[----:B------:R-:W1:Y:S07]  /*7840*/  LDSM.16.M88.4 R136, [R165+0x800] ;  /* 0x00080000a588783b */ /* 0x000e6e0000000200 */
[C---:B---3--:R-:W-:Y:S08]  /*7850*/  HMMA.16816.F32.BF16 R4, R148.reuse, R152, R4 ;  /* 0x000000989404723c */ /* 0x048ff00000041804 */
[C---:B------:R-:W-:Y:S11]  /*7860*/  HMMA.16816.F32.BF16 R8, R148.reuse, R154, R8 ;  /* 0x0000009a9408723c */ /* 0x040ff60000041808 */
[----:B------:R-:W-:Y:S05]  /*7870*/  @!UPT UIADD3 URZ, URZ, URZ, URZ ;  /* 0x0000003f3f3ff290 */ /* 0x000fea000fffe03f */
[----:B------:R-:W-:Y:S04]  /*7880*/  FMUL.FTZ R0, R4, c[0x0][0x320] ;  /* 0x0000c80004007a20 */ /* 0x000fe80000410000 */
[----:B------:R2:W3:Y:S04]  /*7890*/  MUFU.TANH R158, R0 ;  /* 0x00000000009e7308 */ /* 0x0004e80000002400 */
[----:B------:R-:W-:Y:S01]  /*78a0*/  FMUL.FTZ R2, R11, c[0x0][0x320] ;  /* 0x0000c8000b027a20 */ /* 0x000fe20000410000 */
[C---:B-1----:R-:W-:Y:S05]  /*78b0*/  HMMA.16816.F32.BF16 R12, R148.reuse, R136, R12 ;  /* 0x00000088940c723c */ /* 0x042fea000004180c */
[----:B------:R1:W4:Y:S03]  /*78c0*/  MUFU.TANH R159, R2 ;  /* 0x00000002009f7308 */ /* 0x0003260000002400 */
[C---:B------:R-:W-:Y:S04]  /*78d0*/  HMMA.16816.F32.BF16 R16, R148.reuse, R138, R16 ;  /* 0x0000008a9410723c */ /* 0x040fe80000041810 */
[----:B--2---:R-:W-:Y:S04]  /*78e0*/  FMUL.FTZ R0, R5, c[0x0][0x320] ;  /* 0x0000c80005007a20 */ /* 0x004fe80000410000 */
[----:B------:R2:W2:Y:S11]  /*78f0*/  MUFU.TANH R157, R0 ;  /* 0x00000000009d7308 */ /* 0x0004b60000002400 */
[----:B------:R-:W-:Y:S05]  /*7900*/  @!UPT UIADD3 URZ, URZ, URZ, URZ ;  /* 0x0000003f3f3ff290 */ /* 0x000fea000fffe03f */
[----:B-1----:R-:W-:Y:S04]  /*7910*/  FMUL.FTZ R2, R19, c[0x0][0x320] ;  /* 0x0000c80013027a20 */ /* 0x002fe80000410000 */
[----:B------:R-:W1:Y:S01]  /*7920*/  MUFU.TANH R153, R2 ;  /* 0x0000000200997308 */ /* 0x000e620000002400 */
[----:B--2---:R-:W-:Y:S09]  /*7930*/  FMUL.FTZ R0, R6, c[0x0][0x320] ;  /* 0x0000c80006007a20 */ /* 0x004ff20000410000 */
[----:B------:R2:W1:Y:S02]  /*7940*/  MUFU.TANH R162, R0 ;  /* 0x0000000000a27308 */ /* 0x0004640000002400 */
[----:B--2---:R-:W-:Y:S02]  /*7950*/  FMUL.FTZ R0, R7, c[0x0][0x320] ;  /* 0x0000c80007007a20 */ /* 0x004fe40000410000 */
[----:B------:R-:W2:Y:S06]  /*7960*/  LDSM.16.M88.4 R4, [R165+0x1000] ;  /* 0x00100000a504783b */ /* 0x000eac0000000200 */
[----:B------:R5:W1:Y:S02]  /*7970*/  MUFU.TANH R161, R0 ;  /* 0x0000000000a17308 */ /* 0x000a640000002400 */
[----:B-----5:R-:W-:Y:S08]  /*7980*/  FMUL.FTZ R0, R8, c[0x0][0x320] ;  /* 0x0000c80008007a20 */ /* 0x020ff00000410000 */
[----:B------:R5:W1:Y:S01]  /*7990*/  MUFU.TANH R154, R0 ;  /* 0x00000000009a7308 */ /* 0x000a620000002400 */
[C---:B--2---:R-:W-:Y:S08]  /*79a0*/  HMMA.16816.F32.BF16 R20, R148.reuse, R4, R20 ;  /* 0x000000049414723c */ /* 0x044ff00000041814 */
[C---:B------:R-:W-:Y:S04]  /*79b0*/  HMMA.16816.F32.BF16 R24, R148.reuse, R6, R24 ;  /* 0x000000069418723c */ /* 0x040fe80000041818 */
[----:B-----5:R-:W-:Y:S04]  /*79c0*/  FMUL.FTZ R0, R9, c[0x0][0x320] ;  /* 0x0000c80009007a20 */ /* 0x020fe80000410000 */
[----:B------:R2:W1:Y:S04]  /*79d0*/  MUFU.TANH R147, R0 ;  /* 0x0000000000937308 */ /* 0x0004680000002400 */
[----:B--2---:R-:W-:Y:S02]  /*79e0*/  FMUL.FTZ R0, R10, c[0x0][0x320] ;  /* 0x0000c8000a007a20 */ /* 0x004fe40000410000 */
[----:B------:R-:W2:Y:S01]  /*79f0*/  LDSM.16.M88.4 R8, [R165+0x1800] ;  /* 0x00180000a508783b */ /* 0x000ea20000000200 */
[----:B------:R-:W-:Y:S04]  /*7a00*/  DEPBAR.LE SB0, 0x0 ;  /* 0x000080000000791a */ /* 0x000fe80000000000 */
[----:B------:R5:W1:Y:S03]  /*7a10*/  MUFU.TANH R160, R0 ;  /* 0x0000000000a07308 */ /* 0x000a660000002400 */
[----:B------:R-:W-:Y:S01]  /*7a20*/  BAR.SYNC.DEFER_BLOCKING 0x0 ;  /* 0x0000000000007b1d */ /* 0x000fe20000010000 */
[----:B-----5:R-:W-:Y:S06]  /*7a30*/  FMUL.FTZ R0, R12, c[0x0][0x320] ;  /* 0x0000c8000c007a20 */ /* 0x020fec0000410000 */
[----:B------:R5:W1:Y:S01]  /*7a40*/  MUFU.TANH R137, R0 ;  /* 0x0000000000897308 */ /* 0x000a620000002400 */
[C---:B--2---:R-:W-:Y:S08]  /*7a50*/  HMMA.16816.F32.BF16 R28, R148.reuse, R8, R28 ;  /* 0x00000008941c723c */ /* 0x044ff0000004181c */
[----:B------:R-:W-:Y:S04]  /*7a60*/  HMMA.16816.F32.BF16 R32, R148, R10, R32 ;  /* 0x0000000a9420723c */ /* 0x000fe80000041820 */
[----:B-----5:R-:W-:Y:S04]  /*7a70*/  FMUL.FTZ R0, R13, c[0x0][0x320] ;  /* 0x0000c8000d007a20 */ /* 0x020fe80000410000 */
[----:B------:R2:W1:Y:S04]  /*7a80*/  MUFU.TANH R136, R0 ;  /* 0x0000000000887308 */ /* 0x0004680000002400 */
[----:B--2---:R-:W-:Y:S06]  /*7a90*/  FMUL.FTZ R0, R14, c[0x0][0x320] ;  /* 0x0000c8000e007a20 */ /* 0x004fec0000410000 */
[----:B------:R2:W1:Y:S02]  /*7aa0*/  MUFU.TANH R156, R0 ;  /* 0x00000000009c7308 */ /* 0x0004640000002400 */
[----:B--2---:R-:W-:Y:S08]  /*7ab0*/  FMUL.FTZ R0, R15, c[0x0][0x320] ;  /* 0x0000c8000f007a20 */ /* 0x004ff00000410000 */
        /* <DEDUP_REMOVED lines=38> */
[----:B------:R2:W1:Y:S01]  /*7d20*/  MUFU.TANH R141, R0 ;  /* 0x00000000008d7308 */ /* 0x0004620000002400 */
[----:B------:R-:W-:-:S05]  /*7d30*/  @!P0 BRA `(.L_x_508) ;  /* 0x0000050000008947 */ /* 0x000fca0003800000 */
[----:B---34-:R-:W-:Y:S01]  /*7d40*/  IMAD R2, R178, 0x40, R201 ;  /* 0x00000040b2027824 */ /* 0x018fe200078e02c9 */
[----:B------:R-:W-:Y:S01]  /*7d50*/  SHF.R.S32.HI R163, RZ, 0x1f, R193 ;  /* 0x0000001fffa37819 */ /* 0x000fe200000114c1 */
[----:B------:R-:W-:Y:S01]  /*7d60*/  IMAD.MOV.U32 R180, RZ, RZ, RZ ;  /* 0x000000ffffb47224 */ /* 0x000fe200078e00ff */
[----:B------:R-:W-:Y:S01]  /*7d70*/  SHF.R.S32.HI R171, RZ, 0x1f, R192 ;  /* 0x0000001fffab7819 */ /* 0x000fe200000114c0 */
[C---:B------:R-:W-:Y:S01]  /*7d80*/  IMAD.SHL.U32 R23, R193.reuse, 0x2, RZ ;  /* 0x00000002c1177824 */ /* 0x040fe200078e00ff */
[----:B------:R-:W-:Y:S01]  /*7d90*/  IADD3 R2, R2, -0x40, R197 ;  /* 0xffffffc002027810 */ /* 0x000fe20007ffe0c5 */
[----:B------:R-:W-:Y:S01]  /*7da0*/  IMAD.SHL.U32 R22, R192, 0x2, RZ ;  /* 0x00000002c0167824 */ /* 0x000fe200078e00ff */
[----:B------:R-:W-:Y:S01]  /*7db0*/  SHF.L.U64.HI R12, R193, 0x1, R163 ;  /* 0x00000001c10c7819 */ /* 0x000fe200000102a3 */
[----:B------:R-:W-:Y:S01]  /*7dc0*/  IMAD.SHL.U32 R21, R184, 0x2, RZ ;  /* 0x00000002b8157824 */ /* 0x000fe200078e00ff */
[----:B------:R-:W-:Y:S01]  /*7dd0*/  SHF.R.S32.HI R163, RZ, 0x1f, R184 ;  /* 0x0000001fffa37819 */ /* 0x000fe200000114b8 */
[----:B------:R-:W-:Y:S01]  /*7de0*/  @P6 IMAD.HI.U32 R3, R2, c[0x0][0x2bc], RZ ;  /* 0x0000af0002036a27 */ /* 0x000fe200078e00ff */
[----:B------:R-:W-:Y:S02]  /*7df0*/  SHF.L.U64.HI R11, R192, 0x1, R171 ;  /* 0x00000001c00b7819 */ /* 0x000fe400000102ab */
[----:B------:R-:W-:Y:S01]  /*7e00*/  SHF.L.U64.HI R10, R184, 0x1, R163 ;  /* 0x00000001b80a7819 */ /* 0x000fe200000102a3 */
[----:B--2---:R-:W-:Y:S01]  /*7e10*/  IMAD.MOV.U32 R0, RZ, RZ, R2 ;  /* 0x000000ffff007224 */ /* 0x004fe200078e0002 */
        /* <DEDUP_REMOVED lines=22> */
[----:B------:R2:W3:Y:S02]  /*7f80*/  SHFL.IDX PT, R4, R5, RZ, 0x181f ;  /* 0x00181fff05047589 */ /* 0x0004e400000e0000 */
.L_x_640:
[----:B------:R-:W-:-:S05]  /*7f90*/  BRA.DIV ~URZ, `(.L_x_510) ;  /* 0x0000f3927f007947 */ /* 0x000fca000b800000 */
[----:B------:R-:W4:Y:S01]  /*7fa0*/  SHFL.IDX PT, R0, R9, RZ, 0x181f ;  /* 0x00181fff09007589 */ /* 0x000f2200000e0000 */
[----:B------:R-:W-:Y:S02]  /*7fb0*/  ISETP.GE.AND P2, PT, R184, c[0x0][0x1d4], PT ;  /* 0x00007500b8007a0c */ /* 0x000fe40003f46270 */
[----:B------:R-:W-:Y:S02]  /*7fc0*/  ISETP.GE.AND P1, PT, R192, c[0x0][0x1d4], PT ;  /* 0x00007500c0007a0c */ /* 0x000fe40003f26270 */
[----:B----4-:R-:W-:Y:S05]  /*7fd0*/  IADD3 R2, P0, R0, R21, RZ ;  /* 0x0000001500027210 */ /* 0x010fea0007f1e0ff */
        /* <DEDUP_REMOVED lines=12> */
[----:B----4-:R-:W-:Y:S02]  /*80a0*/  SEL R6, RZ, 0x10, P1 ;  /* 0x00000010ff067807 */ /* 0x010fe40000800000 */
[----:B------:R-:W-:Y:S09]  /*80b0*/  SEL R8, RZ, 0x10, P0 ;  /* 0x00000010ff087807 */ /* 0x000ff20000000000 */
[----:B------:R4:W-:Y:S01]  /*80c0*/  LDGSTS.E.BYPASS.LTC128B.128 [R179+0xa100], [R2.64], !P0 ;  /* 0x0a10000002b37fae */ /* 0x0009e2000c101d48 */
[----:B--2--5:R-:W-:Y:S04]  /*80d0*/  SEL R5, RZ, 0x10, P2 ;  /* 0x00000010ff057807 */ /* 0x024fe80001000000 */
.L_x_641:
[C---:B---34-:R-:W-:Y:S02]  /*80e0*/  IADD3 R2, -R5.reuse, 0x10, RZ ;  /* 0x0000001005027810 */ /* 0x058fe40007ffe1ff */
        /* <DEDUP_REMOVED lines=8> */
[C---:B------:R-:W-:Y:S02]  /*8170*/  ISETP.NE.U32.AND P2, PT, R6.reuse, RZ, PT ;  /* 0x000000ff0600720c */ /* 0x040fe40003f45070 */
[----:B--2---:R-:W-:Y:S04]  /*8180*/  IADD3 R2, -R6, 0x10, RZ ;  /* 0x0000001006027810 */ /* 0x004fe80007ffe1ff */
        /* <DEDUP_REMOVED lines=11> */
.L_x_508:
[----:B---34-:R-:W-:Y:S05]  /*8240*/  BSYNC B0 ;  /* 0x0000000000007941 */ /* 0x018fea0003800000 */
.L_x_507:
[----:B--2---:R-:W-:Y:S01]  /*8250*/  IMAD.MOV.U32 R0, RZ, RZ, c[0x0][0x2c4] ;  /* 0x0000b100ff007624 */ /* 0x004fe200078e00ff */
[----:B------:R-:W0:Y:S01]  /*8260*/  LDGDEPBAR ;  /* 0x00000000000079af */ /* 0x000e220000000000 */
[----:B------:R-:W-:Y:S01]  /*8270*/  IMAD.SHL.U32 R5, R178, 0x40, RZ ;  /* 0x00000040b2057824 */ /* 0x000fe200078e00ff */
[----:B------:R-:W-:Y:S01]  /*8280*/  ULDC UR4, c[0x0][0x324] ;  /* 0x0000c90000047ab9 */ /* 0x000fe20000000800 */
[----:B------:R-:W-:Y:S01]  /*8290*/  IMAD.IADD R4, R216, 0x1, R211 ;  /* 0x00000001d8047824 */ /* 0x000fe200078e02d3 */
[----:B------:R-:W-:Y:S01]  /*82a0*/  ISETP.NE.AND P0, PT, R0, 0x1, PT ;  /* 0x000000010000780c */ /* 0x000fe20003f05270 */
[----:B------:R-:W-:Y:S01]  /*82b0*/  ULOP3.LUT UR4, URZ, UR4, URZ, 0x33, !UPT ;  /* 0x000000043f047292 */ /* 0x000fe2000f8e333f */
[----:B------:R-:W-:Y:S04]  /*82c0*/  IADD3 R0, -R199, 0x1, -R5 ;  /* 0x00000001c7007810 */ /* 0x000fe80007ffe905 */
[----:B------:R-:W-:Y:S04]  /*82d0*/  IADD3 R0, -R196, R0, R195 ;  /* 0x00000000c4007210 */ /* 0x000fe80007ffe1c3 */
[C---:B------:R-:W-:Y:S02]  /*82e0*/  IADD3 R6, R0.reuse, UR4, RZ ;  /* 0x0000000400067c10 */ /* 0x040fe4000fffe0ff */
[----:B------:R-:W-:Y:S01]  /*82f0*/  IADD3 R7, R0, c[0x0][0x328], RZ ;  /* 0x0000ca0000077a10 */ /* 0x000fe20007ffe0ff */
[----:B------:R-:W-:Y:S05]  /*8300*/  @P0 IMAD.HI.U32 R2, R4, c[0x0][0x2c8], RZ ;  /* 0x0000b20004020a27 */ /* 0x000fea00078e00ff */
[----:B------:R-:W-:Y:S01]  /*8310*/  @P0 SHF.R.U32.HI R4, RZ, c[0x0][0x2cc], R2 ;  /* 0x0000b300ff040a19 */ /* 0x000fe20000011602 */
[----:B------:R-:W-:-:S05]  /*8320*/  BRA.DIV ~URZ, `(.L_x_511) ;  /* 0x0000f2427f007947 */ /* 0x000fca000b800000 */
[----:B------:R2:W3:Y:S02]  /*8330*/  SHFL.IDX PT, R3, R4, RZ, 0x1c1f ;  /* 0x001c1fff04037589 */ /* 0x0004e400000e0000 */
.L_x_642:
[----:B---3--:R-:W-:Y:S01]  /*8340*/  IADD3 R2, R7, R3, RZ ;  /* 0x0000000307027210 */ /* 0x008fe20007ffe0ff */
[----:B------:R-:W-:Y:S05]  /*8350*/  IMAD.MOV.U32 R0, RZ, RZ, c[0x0][0x32c] ;  /* 0x0000cb00ff007624 */ /* 0x000fea00078e00ff */
[----:B------:R-:W-:Y:S01]  /*8360*/  ISETP.GE.AND P0, PT, R0, 0x1, PT ;  /* 0x000000010000780c */ /* 0x000fe20003f06270 */
[----:B------:R-:W-:Y:S11]  /*8370*/  IMAD.IADD R0, R6, 0x1, R3 ;  /* 0x0000000106007824 */ /* 0x000ff600078e0203 */
[----:B------:R-:W-:Y:S01]  /*8380*/  @!UPT UIADD3 URZ, URZ, URZ, URZ ;  /* 0x0000003f3f3ff290 */ /* 0x000fe2000fffe03f */
[----:B------:R-:W-:-:S05]  /*8390*/  @!P0 BRA `(.L_x_512) ;  /* 0x0000018000008947 */ /* 0x000fca0003800000 */
[----:B------:R-:W-:Y:S01]  /*83a0*/  IADD3 R3, -R196, R195, R3 ;  /* 0x000000c3c4037210 */ /* 0x000fe20007ffe103 */
[----:B------:R-:W-:Y:S03]  /*83b0*/  BSSY B0, `(.L_x_513) ;  /* 0x0000011000007945 */ /* 0x000fe60003800000 */
        /* <DEDUP_REMOVED lines=11> */
.L_x_514:
[----:B------:R-:W-:Y:S04]  /*8470*/  MOV R8, 0x1 ;  /* 0x0000000100087802 */ /* 0x000fe80000000f00 */
[----:B------:R-:W-:Y:S11]  /*8480*/  ISETP.NE.AND P0, PT, R8, c[0x0][0x32c], PT ;  /* 0x0000cb0008007a0c */ /* 0x000ff60003f05270 */
[----:B------:R-:W-:Y:S02]  /*8490*/  @!UPT UIADD3 URZ, URZ, URZ, URZ ;  /* 0x0000003f3f3ff290 */ /* 0x000fe4000fffe03f */
[----:B------:R-:W-:Y:S05]  /*84a0*/  @P0 IMAD.HI.U32 R8, R3, c[0x0][0x330], RZ ;  /* 0x0000cc0003080a27 */ /* 0x000fea00078e00ff */
[----:B------:R-:W-:Y:S02]  /*84b0*/  @P0 SHF.R.U32.HI R3, RZ, c[0x0][0x334], R8 ;  /* 0x0000cd00ff030a19 */ /* 0x000fe40000011608 */
.L_x_515:
[----:B------:R-:W-:Y:S05]  /*84c0*/  BSYNC B0 ;  /* 0x0000000000007941 */ /* 0x000fea0003800000 */
.L_x_513:
[----:B------:R-:W-:Y:S04]  /*84d0*/  IMAD R3, R3, c[0x0][0x32c], -R5 ;  /* 0x0000cb0003037a24 */ /* 0x000fe800078e0a05 */
[----:B------:R-:W-:Y:S05]  /*84e0*/  IMAD.IADD R3, R3, 0x1, -R199 ;  /* 0x0000000103037824 */ /* 0x000fea00078e0ac7 */
[----:B------:R-:W-:Y:S02]  /*84f0*/  IMNMX R0, R0, R3, !PT ;  /* 0x0000000300007217 */ /* 0x000fe40007800200 */
[----:B------:R-:W-:Y:S04]  /*8500*/  IADD3 R3, R3, c[0x0][0x32c], RZ ;  /* 0x0000cb0003037a10 */ /* 0x000fe80007ffe0ff */
[----:B------:R-:W-:Y:S02]  /*8510*/  IMNMX R2, R2, R3, PT ;  /* 0x0000000302027217 */ /* 0x000fe40003800200 */
.L_x_512:
[----:B------:R-:W-:Y:S04]  /*8520*/  ISETP.GT.AND P1, PT, R178, -0x1, PT ;  /* 0xffffffffb200780c */ /* 0x000fe80003f24270 */
[C---:B------:R-:W-:Y:S02]  /*8530*/  ISETP.GT.AND P2, PT, R0.reuse, RZ, P1 ;  /* 0x000000ff0000720c */ /* 0x040fe40000f44270 */
[----:B------:R-:W-:Y:S02]  /*8540*/  ISETP.GT.AND P0, PT, R0, 0x1, P1 ;  /* 0x000000010000780c */ /* 0x000fe40000f04270 */
[C---:B------:R-:W-:Y:S02]  /*8550*/  ISETP.LT.OR P2, PT, R2.reuse, 0x1, P2 ;  /* 0x000000010200780c */ /* 0x040fe40001741670 */
[----:B------:R-:W-:Y:S02]  /*8560*/  ISETP.LT.OR P0, PT, R2, 0x2, P0 ;  /* 0x000000020200780c */ /* 0x000fe40000701670 */
[----:B------:R-:W-:Y:S02]  /*8570*/  FSEL R23, R158, -INF , !P2 ;  /* 0xff8000009e177808 */ /* 0x000fe40005000000 */
[C---:B------:R-:W-:Y:S02]  /*8580*/  ISETP.GT.AND P2, PT, R0.reuse, 0x8, P1 ;  /* 0x000000080000780c */ /* 0x040fe40000f44270 */
[----:B------:R-:W-:Y:S02]  /*8590*/  FSEL R25, R157, -INF , !P0 ;  /* 0xff8000009d197808 */ /* 0x000fe40004000000 */
[----:B------:R-:W-:Y:S02]  /*85a0*/  ISETP.GT.AND P0, PT, R0, 0x9, P1 ;  /* 0x000000090000780c */ /* 0x000fe40000f04270 */
[C---:B------:R-:W-:Y:S02]  /*85b0*/  ISETP.LT.OR P2, PT, R2.reuse, 0x9, P2 ;  /* 0x000000090200780c */ /* 0x040fe40001741670 */
[----:B------:R-:W-:Y:S02]  /*85c0*/  ISETP.LT.OR P0, PT, R2, 0xa, P0 ;  /* 0x0000000a0200780c */ /* 0x000fe40000701670 */
[----:B-1----:R-:W-:Y:S02]  /*85d0*/  FSEL R24, R154, -INF , !P2 ;  /* 0xff8000009a187808 */ /* 0x002fe40005000000 */
[C---:B------:R-:W-:Y:S02]  /*85e0*/  ISETP.GT.AND P2, PT, R0.reuse, 0x10, P1 ;  /* 0x000000100000780c */ /* 0x040fe40000f44270 */
[----:B------:R-:W-:Y:S02]  /*85f0*/  FSEL R26, R147, -INF , !P0 ;  /* 0xff800000931a7808 */ /* 0x000fe40004000000 */
[----:B------:R-:W-:Y:S02]  /*8600*/  ISETP.GT.AND P0, PT, R0, 0x11, P1 ;  /* 0x000000110000780c */ /* 0x000fe40000f04270 */
[C---:B------:R-:W-:Y:S02]  /*8610*/  ISETP.LT.OR P2, PT, R2.reuse, 0x11, P2 ;  /* 0x000000110200780c */ /* 0x040fe40001741670 */
[----:B------:R-:W-:Y:S02]  /*8620*/  ISETP.LT.OR P0, PT, R2, 0x12, P0 ;  /* 0x000000120200780c */ /* 0x000fe40000701670 */
[----:B------:R-:W-:Y:S02]  /*8630*/  FSEL R137, R137, -INF , !P2 ;  /* 0xff80000089897808 */ /* 0x000fe40005000000 */
[----:B------:R-:W-:Y:S02]  /*8640*/  ISETP.GT.AND P2, PT, R0, 0x18, P1 ;  /* 0x000000180000780c */ /* 0x000fe40000f44270 */
        /* <DEDUP_REMOVED lines=29> */
[----:B------:R-:W-:Y:S01]  /*8820*/  FSEL R27, R13, -INF , !P0 ;  /* 0xff8000000d1b7808 */ /* 0x000fe20004000000 */
[----:B------:R-:W-:-:S06]  /*8830*/  BRA.DIV ~URZ, `(.L_x_516) ;  /* 0x0000eda27f007947 */ /* 0x000fcc000b800000 */
[----:B------:R1:W3:Y:S02]  /*8840*/  SHFL.IDX PT, R3, R4, 0x1, 0x1c1f ;  /* 0x003c1f0004037f89 */ /* 0x0002e400000e0000 */
.L_x_643:
        /* <DEDUP_REMOVED lines=12> */
[----:B-12---:R-:W-:Y:S05]  /*8910*/  IMAD.MOV.U32 R4, RZ, RZ, 0x1 ;  /* 0x00000001ff047424 */ /* 0x006fea00078e00ff */
[----:B------:R-:W-:Y:S11]  /*8920*/  ISETP.NE.AND P0, PT, R4, c[0x0][0x32c], PT ;  /* 0x0000cb0004007a0c */ /* 0x000ff60003f05270 */
[----:B------:R-:W-:Y:S02]  /*8930*/  @!UPT UIADD3 URZ, URZ, URZ, URZ ;  /* 0x0000003f3f3ff290 */ /* 0x000fe4000fffe03f */
[----:B------:R-:W-:Y:S05]  /*8940*/  @P0 IMAD.HI.U32 R4, R3, c[0x0][0x330], RZ ;  /* 0x0000cc0003040a27 */ /* 0x000fea00078e00ff */
[----:B------:R-:W-:Y:S04]  /*8950*/  @P0 SHF.R.U32.HI R3, RZ, c[0x0][0x334], R4 ;  /* 0x0000cd00ff030a19 */ /* 0x000fe80000011604 */
[----:B------:R-:W-:Y:S01]  /*8960*/  LOP3.LUT R3, RZ, R3, RZ, 0x33, !PT ;  /* 0x00000003ff037212 */ /* 0x000fe200078e33ff */
[----:B------:R-:W-:-:S05]  /*8970*/  BRA `(.L_x_520) ;  /* 0x0000005000007947 */ /* 0x000fca0003800000 */
.L_x_519:
[----:B-12---:R-:W-:Y:S04]  /*8980*/  MOV R4, 0x1 ;  /* 0x0000000100047802 */ /* 0x006fe80000000f00 */
[----:B------:R-:W-:Y:S11]  /*8990*/  ISETP.NE.AND P0, PT, R4, c[0x0][0x32c], PT ;  /* 0x0000cb0004007a0c */ /* 0x000ff60003f05270 */
[----:B------:R-:W-:Y:S02]  /*89a0*/  @!UPT UIADD3 URZ, URZ, URZ, URZ ;  /* 0x0000003f3f3ff290 */ /* 0x000fe4000fffe03f */
[----:B------:R-:W-:Y:S05]  /*89b0*/  @P0 IMAD.HI.U32 R4, R3, c[0x0][0x330], RZ ;  /* 0x0000cc0003040a27 */ /* 0x000fea00078e00ff */
[----:B------:R-:W-:Y:S02]  /*89c0*/  @P0 SHF.R.U32.HI R3, RZ, c[0x0][0x334], R4 ;  /* 0x0000cd00ff030a19 */ /* 0x000fe40000011604 */
.L_x_520:
[----:B------:R-:W-:Y:S05]  /*89d0*/  BSYNC B0 ;  /* 0x0000000000007941 */ /* 0x000fea0003800000 */
.L_x_518:
[----:B------:R-:W-:Y:S04]  /*89e0*/  IMAD R5, R3, c[0x0][0x32c], -R5 ;  /* 0x0000cb0003057a24 */ /* 0x000fe800078e0a05 */
[----:B------:R-:W-:Y:S05]  /*89f0*/  IMAD.IADD R3, R5, 0x1, -R199 ;  /* 0x0000000105037824 */ /* 0x000fea00078e0ac7 */
[----:B------:R-:W-:Y:S02]  /*8a00*/  IADD3 R4, R3, c[0x0][0x32c], RZ ;  /* 0x0000cb0003047a10 */ /* 0x000fe40007ffe0ff */
[----:B------:R-:W-:Y:S02]  /*8a10*/  IMNMX R0, R0, R3, !PT ;  /* 0x0000000300007217 */ /* 0x000fe40007800200 */
[----:B------:R-:W-:Y:S02]  /*8a20*/  IMNMX R2, R2, R4, PT ;  /* 0x0000000402027217 */ /* 0x000fe40003800200 */
.L_x_517:
[C---:B------:R-:W-:Y:S02]  /*8a30*/  ISETP.GT.AND P0, PT, R0.reuse, RZ, P1 ;  /* 0x000000ff0000720c */ /* 0x040fe40000f04270 */
[----:B------:R-:W-:Y:S02]  /*8a40*/  ISETP.GT.AND P2, PT, R0, 0x1, P1 ;  /* 0x000000010000780c */ /* 0x000fe40000f44270 */
[C---:B------:R-:W-:Y:S02]  /*8a50*/  ISETP.LT.OR P0, PT, R2.reuse, 0x1, P0 ;  /* 0x000000010200780c */ /* 0x040fe40000701670 */
[----:B------:R-:W-:Y:S02]  /*8a60*/  ISETP.LT.OR P2, PT, R2, 0x2, P2 ;  /* 0x000000020200780c */ /* 0x000fe40001741670 */
[----:B------:R-:W-:Y:S02]  /*8a70*/  FSEL R7, R162, -INF , !P0 ;  /* 0xff800000a2077808 */ /* 0x000fe40004000000 */
[----:B------:R-:W-:Y:S02]  /*8a80*/  ISETP.GT.AND P0, PT, R0, 0x8, P1 ;  /* 0x000000080000780c */ /* 0x000fe40000f04270 */
[----:B------:R-:W-:Y:S02]  /*8a90*/  FSEL R10, R161, -INF , !P2 ;  /* 0xff800000a10a7808 */ /* 0x000fe40005000000 */
[----:B------:R-:W-:Y:S02]  /*8aa0*/  ISETP.LT.OR P0, PT, R2, 0x9, P0 ;  /* 0x000000090200780c */ /* 0x000fe40000701670 */
[----:B------:R-:W-:Y:S02]  /*8ab0*/  ISETP.GT.AND P2, PT, R0, 0x9, P1 ;  /* 0x000000090000780c */ /* 0x000fe40000f44270 */
[----:B------:R-:W-:Y:S02]  /*8ac0*/  FMNMX.FTZ R3, R23, R101, !PT ;  /* 0x0000006517037209 */ /* 0x000fe40007810000 */
[----:B------:R-:W-:Y:S02]  /*8ad0*/  FMNMX.FTZ R5, R7, R102, !PT ;  /* 0x0000006607057209 */ /* 0x000fe40007810000 */
[----:B------:R-:W-:Y:S02]  /*8ae0*/  FSEL R9, R160, -INF , !P0 ;  /* 0xff800000a0097808 */ /* 0x000fe40004000000 */
[----:B------:R-:W-:Y:S02]  /*8af0*/  ISETP.GT.AND P0, PT, R0, 0x10, P1 ;  /* 0x000000100000780c */ /* 0x000fe40000f04270 */
[----:B------:R-:W-:Y:S02]  /*8b00*/  ISETP.LT.OR P2, PT, R2, 0xa, P2 ;  /* 0x0000000a0200780c */ /* 0x000fe40001741670 */
[----:B-12---:R-:W-:Y:S02]  /*8b10*/  FMNMX.FTZ R4, R25, R3, !PT ;  /* 0x0000000319047209 */ /* 0x006fe40007810000 */
[----:B------:R-:W-:Y:S02]  /*8b20*/  FMNMX.FTZ R3, R10, R5, !PT ;  /* 0x000000050a037209 */ /* 0x000fe40007810000 */
[----:B------:R-:W-:Y:S02]  /*8b30*/  ISETP.LT.OR P0, PT, R2, 0x11, P0 ;  /* 0x000000110200780c */ /* 0x000fe40000701670 */
[----:B------:R-:W-:Y:S02]  /*8b40*/  FSEL R22, R159, -INF , !P2 ;  /* 0xff8000009f167808 */ /* 0x000fe40005000000 */
[----:B------:R-:W-:Y:S02]  /*8b50*/  ISETP.GT.AND P2, PT, R0, 0x11, P1 ;  /* 0x000000110000780c */ /* 0x000fe40000f44270 */
[----:B------:R-:W-:Y:S02]  /*8b60*/  FMNMX.FTZ R4, R24, R4, !PT ;  /* 0x0000000418047209 */ /* 0x000fe40007810000 */
[----:B------:R-:W-:Y:S02]  /*8b70*/  FMNMX.FTZ R3, R9, R3, !PT ;  /* 0x0000000309037209 */ /* 0x000fe40007810000 */
[----:B------:R-:W-:Y:S02]  /*8b80*/  FSEL R21, R156, -INF , !P0 ;  /* 0xff8000009c157808 */ /* 0x000fe40004000000 */
[----:B------:R-:W-:Y:S02]  /*8b90*/  ISETP.GT.AND P0, PT, R0, 0x18, P1 ;  /* 0x000000180000780c */ /* 0x000fe40000f04270 */
[----:B------:R-:W-:Y:S02]  /*8ba0*/  ISETP.LT.OR P2, PT, R2, 0x12, P2 ;  /* 0x000000120200780c */ /* 0x000fe40001741670 */
[----:B------:R-:W-:Y:S02]  /*8bb0*/  FMNMX.FTZ R4, R26, R4, !PT ;  /* 0x000000041a047209 */ /* 0x000fe40007810000 */
        /* <DEDUP_REMOVED lines=13> */
[C---:B------:R-:W-:Y:S02]  /*8c90*/  ISETP.GT.AND P2, PT, R0.reuse, 0x21, P1 ;  /* 0x000000210000780c */ /* 0x040fe40000f44270 */
        /* <DEDUP_REMOVED lines=23> */
[C---:B------:R-:W-:Y:S02]  /*8e10*/  ISETP.GT.AND P2, PT, R0.reuse, 0x38, P1 ;  /* 0x000000380000780c */ /* 0x040fe40000f44270 */
[----:B------:R-:W-:Y:S02]  /*8e20*/  ISETP.GT.AND P0, PT, R0, 0x39, P1 ;  /* 0x000000390000780c */ /* 0x000fe40000f04270 */
[----:B------:R-:W-:Y:S02]  /*8e30*/  ISETP.LT.OR P3, PT, R2, 0x32, P3 ;  /* 0x000000320200780c */ /* 0x000fe40001f61670 */
[----:B------:R-:W-:Y:S02]  /*8e40*/  FMNMX.FTZ R4, R30, R4, !PT ;  /* 0x000000041e047209 */ /* 0x000fe40007810000 */
[----:B------:R-:W-:Y:S02]  /*8e50*/  FMNMX.FTZ R0, R14, R3, !PT ;  /* 0x000000030e007209 */ /* 0x000fe40007810000 */
[----:B------:R-:W-:Y:S02]  /*8e60*/  ISETP.LT.OR P1, PT, R2, 0x39, P2 ;  /* 0x000000390200780c */ /* 0x000fe40001721670 */
[----:B------:R-:W-:Y:S02]  /*8e70*/  FSEL R12, R142, -INF , !P3 ;  /* 0xff8000008e0c7808 */ /* 0x000fe40005800000 */
[----:B------:R-:W-:Y:S02]  /*8e80*/  FMNMX.FTZ R3, R29, R4, !PT ;  /* 0x000000041d037209 */ /* 0x000fe40007810000 */
[----:B------:R-:W-:Y:S02]  /*8e90*/  FMNMX.FTZ R0, R13, R0, !PT ;  /* 0x000000000d007209 */ /* 0x000fe40007810000 */
[----:B------:R-:W-:Y:S02]  /*8ea0*/  ISETP.LT.OR P0, PT, R2, 0x3a, P0 ;  /* 0x0000003a0200780c */ /* 0x000fe40000701670 */
[----:B------:R-:W-:Y:S02]  /*8eb0*/  FSEL R8, R139, -INF , !P1 ;  /* 0xff8000008b087808 */ /* 0x000fe40004800000 */
[----:B------:R-:W-:Y:S02]  /*8ec0*/  FMNMX.FTZ R2, R138, R3, !PT ;  /* 0x000000038a027209 */ /* 0x000fe40007810000 */
[----:B------:R-:W-:Y:S02]  /*8ed0*/  FMNMX.FTZ R0, R12, R0, !PT ;  /* 0x000000000c007209 */ /* 0x000fe40007810000 */
[----:B------:R-:W-:Y:S02]  /*8ee0*/  FSEL R11, R141, -INF , !P0 ;  /* 0xff8000008d0b7808 */ /* 0x000fe40004000000 */
[----:B------:R-:W-:Y:S02]  /*8ef0*/  FMNMX.FTZ R2, R28, R2, !PT ;  /* 0x000000021c027209 */ /* 0x000fe40007810000 */
[----:B------:R-:W-:Y:S02]  /*8f00*/  FMNMX.FTZ R0, R8, R0, !PT ;  /* 0x0000000008007209 */ /* 0x000fe40007810000 */
[----:B------:R-:W-:Y:S02]  /*8f10*/  FMNMX.FTZ R4, R27, R2, !PT ;  /* 0x000000021b047209 */ /* 0x000fe40007810000 */
[----:B------:R-:W-:Y:S01]  /*8f20*/  FMNMX.FTZ R6, R11, R0, !PT ;  /* 0x000000000b067209 */ /* 0x000fe20007810000 */
[----:B------:R-:W-:-:S05]  /*8f30*/  BRA.DIV ~URZ, `(.L_x_521) ;  /* 0x0000e7127f007947 */ /* 0x000fca000b800000 */
[----:B------:R1:W2:Y:S02]  /*8f40*/  SHFL.BFLY PT, R0, R4, 0x2, 0x1f ;  /* 0x0c401f0004007f89 */ /* 0x0002a400000e0000 */
.L_x_644:
[----:B--2---:R-:W-:Y:S01]  /*8f50*/  FMNMX.FTZ R5, R4, R0, !PT ;  /* 0x0000000004057209 */ /* 0x004fe20007810000 */
[----:B------:R-:W-:-:S05]  /*8f60*/  BRA.DIV ~URZ, `(.L_x_522) ;  /* 0x0000e7227f007947 */ /* 0x000fca000b800000 */
[----:B------:R-:W-:Y:S04]  /*8f70*/  SHFL.BFLY PT, R0, R6, 0x2, 0x1f ;  /* 0x0c401f0006007f89 */ /* 0x000fe800000e0000 */
[----:B------:R-:W2:Y:S02]  /*8f80*/  SHFL.BFLY PT, R2, R5, 0x1, 0x1f ;  /* 0x0c201f0005027f89 */ /* 0x000ea400000e0000 */
[----:B--2---:R-:W-:Y:S02]  /*8f90*/  FMNMX.FTZ R100, R5, R2, !PT ;  /* 0x0000000205647209 */ /* 0x004fe40007810000 */
[----:B-1----:R-:W-:Y:S05]  /*8fa0*/  FMNMX.FTZ R4, R6, R0, !PT ;  /* 0x0000000006047209 */ /* 0x002fea0007810000 */
[----:B------:R1:W2:Y:S02]  /*8fb0*/  SHFL.BFLY PT, R0, R4, 0x1, 0x1f ;  /* 0x0c201f0004007f89 */ /* 0x0002a400000e0000 */
.L_x_645:
[C---:B------:R-:W-:Y:S01]  /*8fc0*/  FMUL.FTZ R2, R100.reuse, c[0x0][0x2d0] ;  /* 0x0000b40064027a20 */ /* 0x040fe20000410000 */
[----:B------:R-:W-:Y:S01]  /*8fd0*/  FSETP.NEU.FTZ.AND P0, PT, R100, -INF , PT ;  /* 0xff8000006400780b */ /* 0x000fe20003f1d000 */
[----:B------:R-:W-:Y:S01]  /*8fe0*/  WARPSYNC 0xffffffff ;  /* 0xffffffff00007948 */ /* 0x000fe20003800000 */
[----:B--2---:R-:W-:Y:S01]  /*8ff0*/  FMNMX.FTZ R3, R0, R4, !PT ;  /* 0x0000000400037209 */ /* 0x004fe20007810000 */
[----:B------:R-:W2:Y:S01]  /*9000*/  LDSM.16.MT88.4 R140, [R167] ;  /* 0x00000000a78c783b */ /* 0x000ea20000004200 */
[----:B------:R-:W-:Y:S03]  /*9010*/  FSEL R5, R2, RZ, P0 ;  /* 0x000000ff02057208 */ /* 0x000fe60000000000 */
[----:B-1----:R-:W-:Y:S02]  /*9020*/  FMUL.FTZ R4, R3, c[0x0][0x2d0] ;  /* 0x0000b40003047a20 */ /* 0x002fe40000410000 */
[--C-:B------:R-:W-:Y:S02]  /*9030*/  FFMA.FTZ R2, R23, c[0x0][0x2d0], -R5.reuse ;  /* 0x0000b40017027a23 */ /* 0x100fe40000010805 */
[--C-:B------:R-:W-:Y:S02]  /*9040*/  FFMA.FTZ R6, R26, c[0x0][0x2d0], -R5.reuse ;  /* 0x0000b4001a067a23 */ /* 0x100fe40000010805 */
[----:B------:R1:W-:Y:S01]  /*9050*/  MUFU.EX2 R23, R2 ;  /* 0x0000000200177308 */ /* 0x0003e20000000800 */
        /* <DEDUP_REMOVED lines=14> */
[--C-:B-1----:R-:W-:Y:S05]  /*9140*/  FFMA.FTZ R2, R25, c[0x0][0x2d0], -R5.reuse ;  /* 0x0000b40019027a23 */ /* 0x102fea0000010805 */
[----:B------:R1:W-:Y:S10]  /*9150*/  MUFU.EX2 R182, R2 ;  /* 0x0000000200b67308 */ /* 0x0003f40000000800 */
[----:B------:R-:W-:Y:S10]  /*9160*/  MUFU.EX2 R156, R156 ;  /* 0x0000009c009c7308 */ /* 0x000ff40000000800 */
[----:B------:R-:W-:Y:S01]  /*9170*/  MUFU.EX2 R155, R155 ;  /* 0x0000009b009b7308 */ /* 0x000fe20000000800 */
[----:B-1----:R-:W-:Y:S09]  /*9180*/  FFMA.FTZ R2, R24, c[0x0][0x2d0], -R5 ;  /* 0x0000b40018027a23 */ /* 0x002ff20000010805 */
[----:B------:R1:W-:Y:S10]  /*9190*/  MUFU.EX2 R187, R2 ;  /* 0x0000000200bb7308 */ /* 0x0003f40000000800 */
[----:B------:R-:W-:Y:S10]  /*91a0*/  MUFU.EX2 R153, R153 ;  /* 0x0000009900997308 */ /* 0x000ff40000000800 */
[----:B------:R-:W-:Y:S01]  /*91b0*/  MUFU.EX2 R145, R163 ;  /* 0x000000a300917308 */ /* 0x000fe20000000800 */
[----:B-1----:R-:W-:Y:S02]  /*91c0*/  FSEL R2, R100, RZ, P0 ;  /* 0x000000ff64027208 */ /* 0x002fe40000000000 */
[----:B------:R-:W-:Y:S03]  /*91d0*/  FSETP.NEU.FTZ.AND P0, PT, R3, -INF , PT ;  /* 0xff8000000300780b */ /* 0x000fe60003f1d000 */
[----:B------:R-:W-:Y:S01]  /*91e0*/  FADD.FTZ R0, -R2, R101 ;  /* 0x0000006502007221 */ /* 0x000fe20000010100 */
[----:B------:R-:W-:Y:S03]  /*91f0*/  FSEL R4, R4, RZ, P0 ;  /* 0x000000ff04047208 */ /* 0x000fe60000000000 */
[----:B------:R-:W-:Y:S02]  /*9200*/  FMUL.FTZ R0, R0, c[0x0][0x2d0] ;  /* 0x0000b40000007a20 */ /* 0x000fe40000410000 */
[--C-:B------:R-:W-:Y:S02]  /*9210*/  FFMA.FTZ R6, R9, c[0x0][0x2d0], -R4.reuse ;  /* 0x0000b40009067a23 */ /* 0x100fe40000010804 */
[----:B------:R1:W3:Y:S01]  /*9220*/  MUFU.EX2 R2, R0 ;  /* 0x0000000000027308 */ /* 0x0002e20000000800 */
        /* <DEDUP_REMOVED lines=19> */
[----:B------:R1:W4:Y:S02]  /*9360*/  MUFU.EX2 R158, R0 ;  /* 0x00000000009e7308 */ /* 0x0003240000000800 */
[----:B-1----:R-:W-:Y:S01]  /*9370*/  FSEL R0, R3, RZ, P0 ;  /* 0x000000ff03007208 */ /* 0x002fe20000000000 */
[----:B---3--:R-:W-:Y:S01]  /*9380*/  FMUL.FTZ R8, R2, R128 ;  /* 0x0000008002087220 */ /* 0x008fe20000410000 */
[----:B------:R-:W-:Y:S01]  /*9390*/  F2FP.BF16.PACK_AB R136, R182, R23 ;  /* 0x00000017b688723e */ /* 0x000fe200000010ff */
[----:B------:R-:W-:Y:S01]  /*93a0*/  FMUL.FTZ R9, R2, R129 ;  /* 0x0000008102097220 */ /* 0x000fe20000410000 */
[----:B------:R-:W-:Y:S01]  /*93b0*/  F2FP.BF16.PACK_AB R138, R188, R187 ;  /* 0x000000bbbc8a723e */ /* 0x000fe200000010ff */
[----:B------:R-:W-:Y:S01]  /*93c0*/  FADD.FTZ R0, -R0, R102 ;  /* 0x0000006600007221 */ /* 0x000fe20000010100 */
[----:B----4-:R-:W-:Y:S01]  /*93d0*/  F2FP.BF16.PACK_AB R137, R158, R159 ;  /* 0x0000009f9e89723e */ /* 0x010fe200000010ff */
[----:B------:R-:W-:Y:S01]  /*93e0*/  FMUL.FTZ R16, R2, R120 ;  /* 0x0000007802107220 */ /* 0x000fe20000410000 */
[----:B------:R-:W-:Y:S01]  /*93f0*/  F2FP.BF16.PACK_AB R139, R185, R186 ;  /* 0x000000bab98b723e */ /* 0x000fe200000010ff */
[----:B------:R-:W-:Y:S01]  /*9400*/  FMUL.FTZ R0, R0, c[0x0][0x2d0] ;  /* 0x0000b40000007a20 */ /* 0x000fe20000410000 */
[----:B------:R-:W-:Y:S01]  /*9410*/  ISETP.GT.AND P0, PT, R178, R200, PT ;  /* 0x000000c8b200720c */ /* 0x000fe20003f04270 */
[----:B------:R-:W-:Y:S01]  /*9420*/  FMUL.FTZ R17, R2, R121 ;  /* 0x0000007902117220 */ /* 0x000fe20000410000 */
[----:B------:R-:W-:Y:S01]  /*9430*/  IADD3 R178, R178, -0x1, RZ ;  /* 0xffffffffb2b27810 */ /* 0x000fe20007ffe0ff */
[----:B------:R-:W-:Y:S02]  /*9440*/  FFMA.FTZ R102, R20, c[0x0][0x2d0], -R4 ;  /* 0x0000b40014667a23 */ /* 0x000fe40000010804 */
[----:B------:R-:W1:Y:S01]  /*9450*/  MUFU.EX2 R0, R0 ;  /* 0x0000000000007308 */ /* 0x000e620000000800 */
[C---:B------:R-:W-:Y:S02]  /*9460*/  FMUL.FTZ R4, R2.reuse, R132 ;  /* 0x0000008402047220 */ /* 0x040fe40000410000 */
[C---:B------:R-:W-:Y:S02]  /*9470*/  FMUL.FTZ R5, R2.reuse, R133 ;  /* 0x0000008502057220 */ /* 0x040fe40000410000 */
[C---:B------:R-:W-:Y:S02]  /*9480*/  FMUL.FTZ R24, R2.reuse, R112 ;  /* 0x0000007002187220 */ /* 0x040fe40000410000 */
[C---:B------:R-:W-:Y:S02]  /*9490*/  FMUL.FTZ R25, R2.reuse, R113 ;  /* 0x0000007102197220 */ /* 0x040fe40000410000 */
[C---:B------:R-:W-:Y:S01]  /*94a0*/  FMUL.FTZ R12, R2.reuse, R124 ;  /* 0x0000007c020c7220 */ /* 0x040fe20000410000 */
[----:B------:R-:W-:Y:S01]  /*94b0*/  MUFU.EX2 R132, R148 ;  /* 0x0000009400847308 */ /* 0x000fe20000000800 */
[C---:B------:R-:W-:Y:S02]  /*94c0*/  FMUL.FTZ R13, R2.reuse, R125 ;  /* 0x0000007d020d7220 */ /* 0x040fe40000410000 */
[C---:B------:R-:W-:Y:S02]  /*94d0*/  FMUL.FTZ R32, R2.reuse, R104 ;  /* 0x0000006802207220 */ /* 0x040fe40000410000 */
[C---:B------:R-:W-:Y:S02]  /*94e0*/  FMUL.FTZ R33, R2.reuse, R105 ;  /* 0x0000006902217220 */ /* 0x040fe40000410000 */
[C---:B------:R-:W-:Y:S02]  /*94f0*/  FMUL.FTZ R20, R2.reuse, R116 ;  /* 0x0000007402147220 */ /* 0x040fe40000410000 */
[C---:B------:R-:W-:Y:S01]  /*9500*/  FMUL.FTZ R21, R2.reuse, R117 ;  /* 0x0000007502157220 */ /* 0x040fe20000410000 */
[----:B------:R-:W-:Y:S01]  /*9510*/  MUFU.EX2 R133, R146 ;  /* 0x0000009200857308 */ /* 0x000fe20000000800 */
[C---:B------:R-:W-:Y:S02]  /*9520*/  FMUL.FTZ R28, R2.reuse, R108 ;  /* 0x0000006c021c7220 */ /* 0x040fe40000410000 */
[----:B------:R-:W-:Y:S02]  /*9530*/  FMUL.FTZ R29, R2, R109 ;  /* 0x0000006d021d7220 */ /* 0x000fe40000410000 */
[C---:B-1----:R-:W-:Y:S02]  /*9540*/  FMUL.FTZ R10, R0.reuse, R130 ;  /* 0x00000082000a7220 */ /* 0x042fe40000410000 */
[C---:B------:R-:W-:Y:S02]  /*9550*/  FMUL.FTZ R11, R0.reuse, R131 ;  /* 0x00000083000b7220 */ /* 0x040fe40000410000 */
[----:B------:R-:W1:Y:S01]  /*9560*/  LDSM.16.MT88.4 R128, [R168] ;  /* 0x00000000a880783b */ /* 0x000e620000004200 */
[C---:B------:R-:W-:Y:S01]  /*9570*/  FMUL.FTZ R18, R0.reuse, R122 ;  /* 0x0000007a00127220 */ /* 0x040fe20000410000 */
[----:B------:R-:W-:Y:S01]  /*9580*/  MUFU.EX2 R125, R102 ;  /* 0x00000066007d7308 */ /* 0x000fe20000000800 */
[C---:B------:R-:W-:Y:S02]  /*9590*/  FMUL.FTZ R19, R0.reuse, R123 ;  /* 0x0000007b00137220 */ /* 0x040fe40000410000 */
[C---:B------:R-:W-:Y:S02]  /*95a0*/  FMUL.FTZ R6, R0.reuse, R134 ;  /* 0x0000008600067220 */ /* 0x040fe40000410000 */
[C---:B------:R-:W-:Y:S01]  /*95b0*/  FMUL.FTZ R7, R0.reuse, R135 ;  /* 0x0000008700077220 */ /* 0x040fe20000410000 */
[----:B------:R-:W3:Y:S01]  /*95c0*/  LDSM.16.MT88.4 R120, [R170] ;  /* 0x00000000aa78783b */ /* 0x000ee20000004200 */
[C---:B------:R-:W-:Y:S02]  /*95d0*/  FMUL.FTZ R26, R0.reuse, R114 ;  /* 0x00000072001a7220 */ /* 0x040fe40000410000 */
[C---:B------:R-:W-:Y:S01]  /*95e0*/  FMUL.FTZ R27, R0.reuse, R115 ;  /* 0x00000073001b7220 */ /* 0x040fe20000410000 */
[----:B------:R-:W-:Y:S01]  /*95f0*/  MUFU.EX2 R124, R144 ;  /* 0x00000090007c7308 */ /* 0x000fe20000000800 */
[C---:B------:R-:W-:Y:S01]  /*9600*/  FMUL.FTZ R34, R0.reuse, R106 ;  /* 0x0000006a00227220 */ /* 0x040fe20000410000 */
[C---:B--2---:R-:W-:Y:S02]  /*9610*/  HMMA.16816.F32.BF16 R4, R136.reuse, R140, R4 ;  /* 0x0000008c8804723c */ /* 0x044fe40000041804 */
[----:B------:R-:W2:Y:S03]  /*9620*/  LDSM.16.MT88.4 R112, [R169] ;  /* 0x00000000a970783b */ /* 0x000ea60000004200 */
[C---:B------:R-:W-:Y:S02]  /*9630*/  FMUL.FTZ R35, R0.reuse, R107 ;  /* 0x0000006b00237220 */ /* 0x040fe40000410000 */
[C---:B------:R-:W-:Y:S01]  /*9640*/  FMUL.FTZ R22, R0.reuse, R118 ;  /* 0x0000007600167220 */ /* 0x040fe20000410000 */
[C---:B------:R-:W-:Y:S01]  /*9650*/  HMMA.16816.F32.BF16 R8, R136.reuse, R142, R8 ;  /* 0x0000008e8808723c */ /* 0x040fe20000041808 */
[----:B------:R-:W-:Y:S01]  /*9660*/  MUFU.EX2 R148, R152 ;  /* 0x0000009800947308 */ /* 0x000fe20000000800 */
[----:B------:R-:W4:Y:S02]  /*9670*/  LDSM.16.MT88.4 R104, [R167+0x2000] ;  /* 0x00200000a768783b */ /* 0x000f240000004200 */
[C---:B------:R-:W-:Y:S02]  /*9680*/  FMUL.FTZ R14, R0.reuse, R126 ;  /* 0x0000007e000e7220 */ /* 0x040fe40000410000 */
[C---:B------:R-:W-:Y:S02]  /*9690*/  FMUL.FTZ R15, R0.reuse, R127 ;  /* 0x0000007f000f7220 */ /* 0x040fe40000410000 */
[C---:B------:R-:W-:Y:S03]  /*96a0*/  FMUL.FTZ R30, R0.reuse, R110 ;  /* 0x0000006e001e7220 */ /* 0x040fe60000410000 */
[----:B------:R-:W5:Y:S01]  /*96b0*/  MUFU.EX2 R127, R149 ;  /* 0x00000095007f7308 */ /* 0x000f620000000800 */
[----:B------:R-:W-:Y:S02]  /*96c0*/  FMUL.FTZ R31, R0, R111 ;  /* 0x0000006f001f7220 */ /* 0x000fe40000410000 */
[----:B------:R-:W-:Y:S01]  /*96d0*/  LDSM.16.MT88.4 R108, [R167+0x800] ;  /* 0x00080000a76c783b */ /* 0x000fe20000004200 */
[C---:B------:R-:W-:Y:S02]  /*96e0*/  FMUL.FTZ R36, R2.reuse, R36 ;  /* 0x0000002402247220 */ /* 0x040fe40000410000 */
[C---:B------:R-:W-:Y:S01]  /*96f0*/  FMUL.FTZ R37, R2.reuse, R37 ;  /* 0x0000002502257220 */ /* 0x040fe20000410000 */
[C---:B-1----:R-:W-:Y:S03]  /*9700*/  HMMA.16816.F32.BF16 R12, R136.reuse, R128, R12 ;  /* 0x00000080880c723c */ /* 0x042fe6000004180c */
[C---:B------:R-:W-:Y:S01]  /*9710*/  FMUL.FTZ R40, R2.reuse, R40 ;  /* 0x0000002802287220 */ /* 0x040fe20000410000 */
[----:B------:R1:W1:Y:S01]  /*9720*/  MUFU.EX2 R126, R101 ;  /* 0x00000065007e7308 */ /* 0x0002620000000800 */
[C---:B------:R-:W-:Y:S02]  /*9730*/  FMUL.FTZ R41, R2.reuse, R41 ;  /* 0x0000002902297220 */ /* 0x040fe40000410000 */
[C---:B------:R-:W-:Y:S01]  /*9740*/  FMUL.FTZ R44, R2.reuse, R44 ;  /* 0x0000002c022c7220 */ /* 0x040fe20000410000 */
[C---:B------:R-:W-:Y:S01]  /*9750*/  HMMA.16816.F32.BF16 R16, R136.reuse, R130, R16 ;  /* 0x000000828810723c */ /* 0x040fe20000041810 */
[----:B------:R-:W-:Y:S03]  /*9760*/  LDSM.16.MT88.4 R128, [R167+0x1800] ;  /* 0x00180000a780783b */ /* 0x000fe60000004200 */
[C---:B------:R-:W-:Y:S02]  /*9770*/  FMUL.FTZ R45, R2.reuse, R45 ;  /* 0x0000002d022d7220 */ /* 0x040fe40000410000 */
[C---:B------:R-:W-:Y:S01]  /*9780*/  FMUL.FTZ R48, R2.reuse, R48 ;  /* 0x0000003002307220 */ /* 0x040fe20000410000 */
[----:B------:R-:W-:Y:S01]  /*9790*/  MUFU.EX2 R149, R157 ;  /* 0x0000009d00957308 */ /* 0x000fe20000000800 */
[C---:B------:R-:W-:Y:S04]  /*97a0*/  FMUL.FTZ R49, R2.reuse, R49 ;  /* 0x0000003102317220 */ /* 0x040fe80000410000 */
        /* <DEDUP_REMOVED lines=29> */
[----:B------:R-:W-:Y:S02]  /*9980*/  FFMA.FTZ R2, R2, R190, R23 ;  /* 0x000000be02027223 */ /* 0x000fe40000010017 */
[C---:B------:R-:W-:Y:S02]  /*9990*/  FMUL.FTZ R23, R0.reuse, R119 ;  /* 0x0000007700177220 */ /* 0x040fe40000410000 */
[----:B------:R-:W-:Y:S01]  /*99a0*/  LDSM.16.MT88.4 R116, [R168+0x1000] ;  /* 0x00100000a874783b */ /* 0x000fe20000004200 */
[C---:B------:R-:W-:Y:S02]  /*99b0*/  FMUL.FTZ R38, R0.reuse, R38 ;  /* 0x0000002600267220 */ /* 0x040fe40000410000 */
[C---:B------:R-:W-:Y:S01]  /*99c0*/  FMUL.FTZ R39, R0.reuse, R39 ;  /* 0x0000002700277220 */ /* 0x040fe20000410000 */
[----:B------:R-:W-:Y:S01]  /*99d0*/  MUFU.EX2 R140, R177 ;  /* 0x000000b1008c7308 */ /* 0x000fe20000000800 */
[C---:B---3--:R-:W-:Y:S03]  /*99e0*/  HMMA.16816.F32.BF16 R20, R136.reuse, R120, R20 ;  /* 0x000000788814723c */ /* 0x048fe60000041814 */
[C---:B------:R-:W-:Y:S02]  /*99f0*/  FMUL.FTZ R42, R0.reuse, R42 ;  /* 0x0000002a002a7220 */ /* 0x040fe40000410000 */
[C---:B------:R-:W-:Y:S02]  /*9a00*/  FMUL.FTZ R43, R0.reuse, R43 ;  /* 0x0000002b002b7220 */ /* 0x040fe40000410000 */
[C---:B------:R-:W-:Y:S01]  /*9a10*/  FMUL.FTZ R46, R0.reuse, R46 ;  /* 0x0000002e002e7220 */ /* 0x040fe20000410000 */
[C---:B------:R-:W-:Y:S01]  /*9a20*/  HMMA.16816.F32.BF16 R24, R136.reuse, R122, R24 ;  /* 0x0000007a8818723c */ /* 0x040fe20000041818 */
[----:B------:R-:W-:Y:S01]  /*9a30*/  LDSM.16.MT88.4 R120, [R168+0x1800] ;  /* 0x00180000a878783b */ /* 0x000fe20000004200 */
[----:B------:R-:W-:Y:S02]  /*9a40*/  MUFU.EX2 R102, R183 ;  /* 0x000000b700667308 */ /* 0x000fe40000000800 */
[C---:B------:R-:W-:Y:S02]  /*9a50*/  FMUL.FTZ R47, R0.reuse, R47 ;  /* 0x0000002f002f7220 */ /* 0x040fe40000410000 */
[C---:B------:R-:W-:Y:S02]  /*9a60*/  FMUL.FTZ R50, R0.reuse, R50 ;  /* 0x0000003200327220 */ /* 0x040fe40000410000 */
[C---:B--2---:R-:W-:Y:S04]  /*9a70*/  HMMA.16816.F32.BF16 R28, R136.reuse, R112, R28 ;  /* 0x00000070881c723c */ /* 0x044fe8000004181c */
        /* <DEDUP_REMOVED lines=9> */
[C---:B------:R-:W-:Y:S01]  /*9b10*/  HMMA.16816.F32.BF16 R40, R136.reuse, R106, R40 ;  /* 0x0000006a8828723c */ /* 0x040fe20000041828 */
[----:B------:R-:W2:Y:S03]  /*9b20*/  LDSM.16.MT88.4 R104, [R168+0x2000] ;  /* 0x00200000a868783b */ /* 0x000ea60000004200 */
[C---:B------:R-:W-:Y:S02]  /*9b30*/  FMUL.FTZ R63, R0.reuse, R63 ;  /* 0x0000003f003f7220 */ /* 0x040fe40000410000 */
[C---:B------:R-:W-:Y:S02]  /*9b40*/  FMUL.FTZ R66, R0.reuse, R66 ;  /* 0x0000004200427220 */ /* 0x040fe40000410000 */
[C---:B------:R-:W-:Y:S04]  /*9b50*/  FMUL.FTZ R67, R0.reuse, R67 ;  /* 0x0000004300437220 */ /* 0x040fe80000410000 */
        /* <DEDUP_REMOVED lines=14> */
[C---:B------:R-:W-:Y:S01]  /*9c40*/  FMUL.FTZ R98, R0.reuse, R98 ;  /* 0x0000006200627220 */ /* 0x040fe20000410000 */
[C---:B--2---:R-:W-:Y:S03]  /*9c50*/  HMMA.16816.F32.BF16 R44, R136.reuse, R104, R44 ;  /* 0x00000068882c723c */ /* 0x044fe6000004182c */
[C---:B------:R-:W-:Y:S02]  /*9c60*/  FMUL.FTZ R99, R0.reuse, R99 ;  /* 0x0000006300637220 */ /* 0x040fe40000410000 */
[----:B------:R-:W-:Y:S02]  /*9c70*/  FFMA.FTZ R0, R0, R191, R159 ;  /* 0x000000bf00007223 */ /* 0x000fe4000001009f */
[----:B------:R-:W2:Y:S01]  /*9c80*/  MUFU.EX2 R159, R147 ;  /* 0x00000093009f7308 */ /* 0x000ea20000000800 */
[C---:B------:R-:W-:Y:S01]  /*9c90*/  HMMA.16816.F32.BF16 R48, R136.reuse, R106, R48 ;  /* 0x0000006a8830723c */ /* 0x040fe20000041830 */
[----:B------:R-:W3:Y:S03]  /*9ca0*/  LDSM.16.MT88.4 R104, [R170+0x2000] ;  /* 0x00200000aa68783b */ /* 0x000ee60000004200 */
[----:B-1----:R-:W-:Y:S02]  /*9cb0*/  FADD.FTZ R101, R158, R0 ;  /* 0x000000009e657221 */ /* 0x002fe40000010000 */
[----:B------:R-:W-:Y:S03]  /*9cc0*/  FADD.FTZ R2, R182, R2 ;  /* 0x00000002b6027221 */ /* 0x000fe60000010000 */
[----:B------:R-:W1:Y:S03]  /*9cd0*/  MUFU.EX2 R147, R154 ;  /* 0x0000009a00937308 */ /* 0x000e660000000800 */
[----:B------:R-:W-:Y:S02]  /*9ce0*/  FADD.FTZ R0, R187, R2 ;  /* 0x00000002bb007221 */ /* 0x000fe40000010000 */
[----:B------:R-:W-:Y:S02]  /*9cf0*/  FADD.FTZ R2, R186, R101 ;  /* 0x00000065ba027221 */ /* 0x000fe40000010000 */
[----:B------:R-:W-:Y:S02]  /*9d00*/  FADD.FTZ R0, R188, R0 ;  /* 0x00000000bc007221 */ /* 0x000fe40000010000 */
[----:B------:R-:W-:Y:S02]  /*9d10*/  FADD.FTZ R2, R185, R2 ;  /* 0x00000002b9027221 */ /* 0x000fe40000010000 */
[----:B-----5:R-:W-:Y:S02]  /*9d20*/  FADD.FTZ R0, R127, R0 ;  /* 0x000000007f007221 */ /* 0x020fe40000010000 */
[----:B------:R-:W-:Y:S02]  /*9d30*/  FADD.FTZ R101, R126, R2 ;  /* 0x000000027e657221 */ /* 0x000fe40000010000 */
[----:B------:R-:W-:Y:S02]  /*9d40*/  FADD.FTZ R2, R132, R0 ;  /* 0x0000000084027221 */ /* 0x000fe40000010000 */
[----:B------:R-:W-:Y:S02]  /*9d50*/  FADD.FTZ R0, R125, R101 ;  /* 0x000000657d007221 */ /* 0x000fe40000010000 */
[----:B------:R-:W-:Y:S02]  /*9d60*/  FADD.FTZ R101, R133, R2 ;  /* 0x0000000285657221 */ /* 0x000fe40000010000 */
[----:B------:R-:W-:Y:S02]  /*9d70*/  FADD.FTZ R2, R124, R0 ;  /* 0x000000007c027221 */ /* 0x000fe40000010000 */
[----:B------:R-:W-:Y:S01]  /*9d80*/  FADD.FTZ R0, R189, R101 ;  /* 0x00000065bd007221 */ /* 0x000fe20000010000 */
[----:B------:R-:W-:Y:S01]  /*9d90*/  MOV R101, R100 ;  /* 0x0000006400657202 */ /* 0x000fe20000000f00 */
[----:B--2---:R-:W-:Y:S02]  /*9da0*/  FADD.FTZ R2, R159, R2 ;  /* 0x000000029f027221 */ /* 0x004fe40000010000 */
[----:B------:R-:W-:Y:S02]  /*9db0*/  FADD.FTZ R0, R149, R0 ;  /* 0x0000000095007221 */ /* 0x000fe40000010000 */
[----:B------:R-:W-:Y:S02]  /*9dc0*/  FADD.FTZ R2, R151, R2 ;  /* 0x0000000297027221 */ /* 0x000fe40000010000 */
[----:B------:R-:W-:Y:S01]  /*9dd0*/  FADD.FTZ R0, R156, R0 ;  /* 0x000000009c007221 */ /* 0x000fe20000010000 */
[C---:B---3--:R-:W-:Y:S03]  /*9de0*/  HMMA.16816.F32.BF16 R52, R136.reuse, R104, R52 ;  /* 0x000000688834723c */ /* 0x048fe60000041834 */
[----:B------:R-:W-:Y:S02]  /*9df0*/  FADD.FTZ R2, R150, R2 ;  /* 0x0000000296027221 */ /* 0x000fe40000010000 */
[----:B------:R-:W-:Y:S02]  /*9e00*/  FADD.FTZ R0, R155, R0 ;  /* 0x000000009b007221 */ /* 0x000fe40000010000 */
[----:B------:R-:W-:Y:S01]  /*9e10*/  FADD.FTZ R2, R148, R2 ;  /* 0x0000000294027221 */ /* 0x000fe20000010000 */
[C---:B------:R-:W-:Y:S01]  /*9e20*/  HMMA.16816.F32.BF16 R56, R136.reuse, R106, R56 ;  /* 0x0000006a8838723c */ /* 0x040fe20000041838 */
[----:B------:R-:W2:Y:S03]  /*9e30*/  LDSM.16.MT88.4 R104, [R169+0x2000] ;  /* 0x00200000a968783b */ /* 0x000ea60000004200 */
[----:B------:R-:W-:Y:S04]  /*9e40*/  FADD.FTZ R0, R153, R0 ;  /* 0x0000000099007221 */ /* 0x000fe80000010000 */
[C---:B--2---:R-:W-:Y:S08]  /*9e50*/  HMMA.16816.F32.BF16 R60, R136.reuse, R104, R60 ;  /* 0x00000068883c723c */ /* 0x044ff0000004183c */
[C---:B------:R-:W-:Y:S01]  /*9e60*/  HMMA.16816.F32.BF16 R64, R136.reuse, R106, R64 ;  /* 0x0000006a8840723c */ /* 0x040fe20000041840 */
[----:B------:R-:W2:Y:S07]  /*9e70*/  LDSM.16.MT88.4 R104, [R167+0x4000] ;  /* 0x00400000a768783b */ /* 0x000eae0000004200 */
        /* <DEDUP_REMOVED lines=9> */
[C---:B--2---:R-:W-:Y:S07]  /*9f10*/  HMMA.16816.F32.BF16 R92, R136.reuse, R104, R92 ;  /* 0x00000068885c723c */ /* 0x044fee000004185c */
[----:B------:R-:W-:Y:S01]  /*9f20*/  F2FP.BF16.PACK_AB R104, R132, R127 ;  /* 0x0000007f8468723e */ /* 0x000fe200000010ff */
[----:B------:R-:W-:Y:S04]  /*9f30*/  HMMA.16816.F32.BF16 R96, R136, R106, R96 ;  /* 0x0000006a8860723c */ /* 0x000fe80000041860 */
[----:B------:R-:W-:Y:S03]  /*9f40*/  F2FP.BF16.PACK_AB R105, R125, R126 ;  /* 0x0000007e7d69723e */ /* 0x000fe600000010ff */
[----:B------:R-:W-:Y:S02]  /*9f50*/  F2FP.BF16.PACK_AB R106, R189, R133 ;  /* 0x00000085bd6a723e */ /* 0x000fe400000010ff */
[----:B------:R-:W-:Y:S03]  /*9f60*/  F2FP.BF16.PACK_AB R107, R159, R124 ;  /* 0x0000007c9f6b723e */ /* 0x000fe600000010ff */
[----:B------:R-:W-:Y:S02]  /*9f70*/  F2FP.BF16.PACK_AB R136, R144, R142 ;  /* 0x0000008e9088723e */ /* 0x000fe400000010ff */
[----:B------:R-:W-:Y:S02]  /*9f80*/  F2FP.BF16.PACK_AB R138, R146, R145 ;  /* 0x00000091928a723e */ /* 0x000fe400000010ff */
[C---:B------:R-:W-:Y:S05]  /*9f90*/  HMMA.16816.F32.BF16 R4, R104.reuse, R108, R4 ;  /* 0x0000006c6804723c */ /* 0x040fea0000041804 */
[----:B------:R-:W-:Y:S02]  /*9fa0*/  F2FP.BF16.PACK_AB R137, R141, R143 ;  /* 0x0000008f8d89723e */ /* 0x000fe400000010ff */
[----:B------:R-:W-:Y:S01]  /*9fb0*/  F2FP.BF16.PACK_AB R139, R102, R140 ;  /* 0x0000008c668b723e */ /* 0x000fe200000010ff */
[C---:B------:R-:W-:Y:S01]  /*9fc0*/  HMMA.16816.F32.BF16 R8, R104.reuse, R110, R8 ;  /* 0x0000006e6808723c */ /* 0x040fe20000041808 */
[----:B------:R-:W2:Y:S07]  /*9fd0*/  LDSM.16.MT88.4 R108, [R170+0x800] ;  /* 0x00080000aa6c783b */ /* 0x000eae0000004200 */
[C---:B------:R-:W-:Y:S08]  /*9fe0*/  HMMA.16816.F32.BF16 R12, R104.reuse, R112, R12 ;  /* 0x00000070680c723c */ /* 0x040ff0000004180c */
[C---:B------:R-:W-:Y:S01]  /*9ff0*/  HMMA.16816.F32.BF16 R16, R104.reuse, R114, R16 ;  /* 0x000000726810723c */ /* 0x040fe20000041810 */
[----:B------:R-:W3:Y:S07]  /*a000*/  LDSM.16.MT88.4 R112, [R169+0x800] ;  /* 0x00080000a970783b */ /* 0x000eee0000004200 */
[C---:B--2---:R-:W-:Y:S08]  /*a010*/  HMMA.16816.F32.BF16 R20, R104.reuse, R108, R20 ;  /* 0x0000006c6814723c */ /* 0x044ff00000041814 */
[C---:B------:R-:W-:Y:S01]  /*a020*/  HMMA.16816.F32.BF16 R24, R104.reuse, R110, R24 ;  /* 0x0000006e6818723c */ /* 0x040fe20000041818 */
[----:B------:R-:W2:Y:S07]  /*a030*/  LDSM.16.MT88.4 R108, [R167+0x2800] ;  /* 0x00280000a76c783b */ /* 0x000eae0000004200 */
[C---:B---3--:R-:W-:Y:S08]  /*a040*/  HMMA.16816.F32.BF16 R28, R104.reuse, R112, R28 ;  /* 0x00000070681c723c */ /* 0x048ff0000004181c */
        /* <DEDUP_REMOVED lines=24> */
[----:B------:R-:W-:Y:S01]  /*a1d0*/  HMMA.16816.F32.BF16 R96, R104, R114, R96 ;  /* 0x000000726860723c */ /* 0x000fe20000041860 */
[----:B------:R-:W-:Y:S06]  /*a1e0*/  LDSM.16.MT88.4 R112, [R169+0x1000] ;  /* 0x00100000a970783b */ /* 0x000fec0000004200 */
[----:B------:R-:W-:Y:S02]  /*a1f0*/  F2FP.BF16.PACK_AB R104, R156, R149 ;  /* 0x000000959c68723e */ /* 0x000fe400000010ff */
[----:B------:R-:W-:Y:S03]  /*a200*/  F2FP.BF16.PACK_AB R106, R153, R155 ;  /* 0x0000009b996a723e */ /* 0x000fe600000010ff */
[----:B------:R-:W-:Y:S02]  /*a210*/  F2FP.BF16.PACK_AB R105, R150, R151 ;  /* 0x000000979669723e */ /* 0x000fe400000010ff */
[C---:B-1----:R-:W-:Y:S07]  /*a220*/  F2FP.BF16.PACK_AB R107, R147.reuse, R148 ;  /* 0x00000094936b723e */ /* 0x042fee00000010ff */
[C---:B--2---:R-:W-:Y:S08]  /*a230*/  HMMA.16816.F32.BF16 R4, R104.reuse, R108, R4 ;  /* 0x0000006c6804723c */ /* 0x044ff00000041804 */
[C---:B------:R-:W-:Y:S01]  /*a240*/  HMMA.16816.F32.BF16 R8, R104.reuse, R110, R8 ;  /* 0x0000006e6808723c */ /* 0x040fe20000041808 */
[----:B------:R-:W1:Y:S07]  /*a250*/  LDSM.16.MT88.4 R108, [R170+0x1000] ;  /* 0x00100000aa6c783b */ /* 0x000e6e0000004200 */
[C---:B------:R-:W-:Y:S08]  /*a260*/  HMMA.16816.F32.BF16 R12, R104.reuse, R116, R12 ;  /* 0x00000074680c723c */ /* 0x040ff0000004180c */
[C---:B------:R-:W-:Y:S01]  /*a270*/  HMMA.16816.F32.BF16 R16, R104.reuse, R118, R16 ;  /* 0x000000766810723c */ /* 0x040fe20000041810 */
[----:B------:R-:W-:Y:S07]  /*a280*/  LDSM.16.MT88.4 R116, [R168+0x3000] ;  /* 0x00300000a874783b */ /* 0x000fee0000004200 */
[C---:B-1----:R-:W-:Y:S08]  /*a290*/  HMMA.16816.F32.BF16 R20, R104.reuse, R108, R20 ;  /* 0x0000006c6814723c */ /* 0x042ff00000041814 */
        /* <DEDUP_REMOVED lines=22> */
[C---:B-1----:R-:W-:Y:S08]  /*a400*/  HMMA.16816.F32.BF16 R84, R104.reuse, R108, R84 ;  /* 0x0000006c6854723c */ /* 0x042ff00000041854 */
[C---:B------:R-:W-:Y:S08]  /*a410*/  HMMA.16816.F32.BF16 R88, R104.reuse, R110, R88 ;  /* 0x0000006e6858723c */ /* 0x040ff00000041858 */
[C---:B------:R-:W-:Y:S08]  /*a420*/  HMMA.16816.F32.BF16 R92, R104.reuse, R112, R92 ;  /* 0x00000070685c723c */ /* 0x040ff0000004185c */
[----:B------:R-:W-:Y:S01]  /*a430*/  HMMA.16816.F32.BF16 R96, R104, R114, R96 ;  /* 0x000000726860723c */ /* 0x000fe20000041860 */
[----:B------:R-:W1:Y:S07]  /*a440*/  LDSM.16.MT88.4 R112, [R170+0x1800] ;  /* 0x00180000aa70783b */ /* 0x000e6e0000004200 */
[C---:B------:R-:W-:Y:S01]  /*a450*/  HMMA.16816.F32.BF16 R132, R136.reuse, R128, R4 ;  /* 0x000000808884723c */ /* 0x040fe20000041804 */
[----:B------:R-:W2:Y:S07]  /*a460*/  LDSM.16.MT88.4 R104, [R169+0x1800] ;  /* 0x00180000a968783b */ /* 0x000eae0000004200 */
[C---:B------:R-:W-:Y:S01]  /*a470*/  HMMA.16816.F32.BF16 R128, R136.reuse, R130, R8 ;  /* 0x000000828880723c */ /* 0x040fe20000041808 */
[----:B------:R-:W3:Y:S07]  /*a480*/  LDSM.16.MT88.4 R4, [R167+0x3800] ;  /* 0x00380000a704783b */ /* 0x000eee0000004200 */
[C---:B------:R-:W-:Y:S01]  /*a490*/  HMMA.16816.F32.BF16 R124, R136.reuse, R120, R12 ;  /* 0x00000078887c723c */ /* 0x040fe2000004180c */
[----:B------:R-:W4:Y:S07]  /*a4a0*/  LDSM.16.MT88.4 R8, [R168+0x3800] ;  /* 0x00380000a808783b */ /* 0x000f2e0000004200 */
[C---:B------:R-:W-:Y:S01]  /*a4b0*/  HMMA.16816.F32.BF16 R120, R136.reuse, R122, R16 ;  /* 0x0000007a8878723c */ /* 0x040fe20000041810 */
[----:B------:R-:W5:Y:S07]  /*a4c0*/  LDSM.16.MT88.4 R12, [R170+0x3800] ;  /* 0x00380000aa0c783b */ /* 0x000f6e0000004200 */
[C---:B-1----:R-:W-:Y:S01]  /*a4d0*/  HMMA.16816.F32.BF16 R116, R136.reuse, R112, R20 ;  /* 0x000000708874723c */ /* 0x042fe20000041814 */
[----:B------:R-:W1:Y:S07]  /*a4e0*/  LDSM.16.MT88.4 R16, [R169+0x3800] ;  /* 0x00380000a910783b */ /* 0x000e6e0000004200 */
[C---:B------:R-:W-:Y:S08]  /*a4f0*/  HMMA.16816.F32.BF16 R112, R136.reuse, R114, R24 ;  /* 0x000000728870723c */ /* 0x040ff00000041818 */
[C---:B--2---:R-:W-:Y:S08]  /*a500*/  HMMA.16816.F32.BF16 R108, R136.reuse, R104, R28 ;  /* 0x00000068886c723c */ /* 0x044ff0000004181c */
[C---:B------:R-:W-:Y:S08]  /*a510*/  HMMA.16816.F32.BF16 R104, R136.reuse, R106, R32 ;  /* 0x0000006a8868723c */ /* 0x040ff00000041820 */
[C---:B---3--:R-:W-:Y:S08]  /*a520*/  HMMA.16816.F32.BF16 R36, R136.reuse, R4, R36 ;  /* 0x000000048824723c */ /* 0x048ff00000041824 */
[C---:B------:R-:W-:Y:S01]  /*a530*/  HMMA.16816.F32.BF16 R40, R136.reuse, R6, R40 ;  /* 0x000000068828723c */ /* 0x040fe20000041828 */
[----:B------:R-:W2:Y:S07]  /*a540*/  LDSM.16.MT88.4 R4, [R167+0x5800] ;  /* 0x00580000a704783b */ /* 0x000eae0000004200 */
[C---:B----4-:R-:W-:Y:S08]  /*a550*/  HMMA.16816.F32.BF16 R44, R136.reuse, R8, R44 ;  /* 0x00000008882c723c */ /* 0x050ff0000004182c */
[C---:B------:R-:W-:Y:S01]  /*a560*/  HMMA.16816.F32.BF16 R48, R136.reuse, R10, R48 ;  /* 0x0000000a8830723c */ /* 0x040fe20000041830 */
[----:B------:R-:W3:Y:S07]  /*a570*/  LDSM.16.MT88.4 R8, [R168+0x5800] ;  /* 0x00580000a808783b */ /* 0x000eee0000004200 */
[C---:B-----5:R-:W-:Y:S08]  /*a580*/  HMMA.16816.F32.BF16 R52, R136.reuse, R12, R52 ;  /* 0x0000000c8834723c */ /* 0x060ff00000041834 */
[C---:B------:R-:W-:Y:S01]  /*a590*/  HMMA.16816.F32.BF16 R56, R136.reuse, R14, R56 ;  /* 0x0000000e8838723c */ /* 0x040fe20000041838 */
[----:B------:R-:W4:Y:S07]  /*a5a0*/  LDSM.16.MT88.4 R12, [R170+0x5800] ;  /* 0x00580000aa0c783b */ /* 0x000f2e0000004200 */
[C---:B-1----:R-:W-:Y:S08]  /*a5b0*/  HMMA.16816.F32.BF16 R60, R136.reuse, R16, R60 ;  /* 0x00000010883c723c */ /* 0x042ff0000004183c */
[C---:B------:R-:W-:Y:S01]  /*a5c0*/  HMMA.16816.F32.BF16 R64, R136.reuse, R18, R64 ;  /* 0x000000128840723c */ /* 0x040fe20000041840 */
[----:B------:R-:W1:Y:S07]  /*a5d0*/  LDSM.16.MT88.4 R16, [R169+0x5800] ;  /* 0x00580000a910783b */ /* 0x000e6e0000004200 */
[C---:B--2---:R-:W-:Y:S07]  /*a5e0*/  HMMA.16816.F32.BF16 R68, R136.reuse, R4, R68 ;  /* 0x000000048844723c */ /* 0x044fee0000041844 */
[----:B------:R-:W-:Y:S01]  /*a5f0*/  FADD.FTZ R4, R147, R2 ;  /* 0x0000000293047221 */ /* 0x000fe20000010000 */
[C---:B------:R-:W-:Y:S04]  /*a600*/  HMMA.16816.F32.BF16 R72, R136.reuse, R6, R72 ;  /* 0x000000068848723c */ /* 0x040fe80000041848 */
[----:B------:R-:W-:Y:S02]  /*a610*/  FADD.FTZ R2, R142, R0 ;  /* 0x000000008e027221 */ /* 0x000fe40000010000 */
[----:B------:R-:W-:Y:S02]  /*a620*/  FADD.FTZ R0, R143, R4 ;  /* 0x000000048f007221 */ /* 0x000fe40000010000 */
[C---:B---3--:R-:W-:Y:S04]  /*a630*/  HMMA.16816.F32.BF16 R76, R136.reuse, R8, R76 ;  /* 0x00000008884c723c */ /* 0x048fe8000004184c */
[----:B------:R-:W-:Y:S02]  /*a640*/  FADD.FTZ R2, R144, R2 ;  /* 0x0000000290027221 */ /* 0x000fe40000010000 */
[----:B------:R-:W-:Y:S02]  /*a650*/  FADD.FTZ R0, R141, R0 ;  /* 0x000000008d007221 */ /* 0x000fe40000010000 */
[C---:B------:R-:W-:Y:S04]  /*a660*/  HMMA.16816.F32.BF16 R80, R136.reuse, R10, R80 ;  /* 0x0000000a8850723c */ /* 0x040fe80000041850 */
[----:B------:R-:W-:Y:S02]  /*a670*/  FADD.FTZ R2, R145, R2 ;  /* 0x0000000291027221 */ /* 0x000fe40000010000 */
[----:B------:R-:W-:Y:S02]  /*a680*/  FADD.FTZ R0, R140, R0 ;  /* 0x000000008c007221 */ /* 0x000fe40000010000 */
[C---:B----4-:R-:W-:Y:S04]  /*a690*/  HMMA.16816.F32.BF16 R84, R136.reuse, R12, R84 ;  /* 0x0000000c8854723c */ /* 0x050fe80000041854 */
[----:B------:R-:W-:Y:S02]  /*a6a0*/  FADD.FTZ R190, R146, R2 ;  /* 0x0000000292be7221 */ /* 0x000fe40000010000 */
[----:B------:R-:W-:Y:S01]  /*a6b0*/  FADD.FTZ R191, R102, R0 ;  /* 0x0000000066bf7221 */ /* 0x000fe20000010000 */
[-C--:B------:R-:W-:Y:S01]  /*a6c0*/  MOV R12, R3.reuse ;  /* 0x00000003000c7202 */ /* 0x080fe20000000f00 */
[C---:B------:R-:W-:Y:S04]  /*a6d0*/  HMMA.16816.F32.BF16 R88, R136.reuse, R14, R88 ;  /* 0x0000000e8858723c */ /* 0x040fe80000041858 */
[----:B------:R-:W-:Y:S04]  /*a6e0*/  MOV R102, R3 ;  /* 0x0000000300667202 */ /* 0x000fe80000000f00 */
[C---:B-1----:R-:W-:Y:S08]  /*a6f0*/  HMMA.16816.F32.BF16 R92, R136.reuse, R16, R92 ;  /* 0x00000010885c723c */ /* 0x042ff0000004185c */
[----:B------:R-:W-:Y:S01]  /*a700*/  HMMA.16816.F32.BF16 R96, R136, R18, R96 ;  /* 0x000000128860723c */ /* 0x000fe20000041860 */
[----:B------:R-:W-:-:S07]  /*a710*/  @P0 BRA `(.L_x_523) ;  /* 0xffffc33000000947 */ /* 0x000fce000383ffff */
.L_x_502:
[----:B------:R-:W-:Y:S01]  /*a720*/  IMAD.MOV.U32 R0, RZ, RZ, c[0x0][0x2c4] ;  /* 0x0000b100ff007624 */ /* 0x000fe200078e00ff */
[----:B------:R-:W-:Y:S01]  /*a730*/  IADD3 R2, R195, 0x1, -R196 ;  /* 0x00000001c3027810 */ /* 0x000fe20007ffe8c4 */
[----:B------:R-:W-:-:S03]  /*a740*/  IMAD.MOV.U32 R4, RZ, RZ, c[0x0][0x32c] ;  /* 0x0000cb00ff047624 */ /* 0x000fc600078e00ff */
[----:B------:R-:W-:Y:S02]  /*a750*/  ISETP.NE.AND P1, PT, R0, 0x1, PT ;  /* 0x000000010000780c */ /* 0x000fe40003f25270 */
[----:B------:R-:W-:Y:S02]  /*a760*/  IADD3 R0, R211, 0x7f, RZ ;  /* 0x0000007fd3007810 */ /* 0x000fe40007ffe0ff */
[----:B------:R-:W-:-:S09]  /*a770*/  ISETP.GE.AND P0, PT, R4, 0x1, PT ;  /* 0x000000010400780c */ /* 0x000fd20003f06270 */
[----:B------:R-:W-:-:S05]  /*a780*/  @P1 IMAD.HI.U32 R3, R0, c[0x0][0x2c8], RZ ;  /* 0x0000b20000031a27 */ /* 0x000fca00078e00ff */
[----:B------:R-:W-:-:S05]  /*a790*/  @P1 SHF.R.U32.HI R0, RZ, c[0x0][0x2cc], R3 ;  /* 0x0000b300ff001a19 */ /* 0x000fca0000011603 */
[----:B------:R-:W-:-:S05]  /*a7a0*/  IMAD.IADD R0, R2, 0x1, R0 ;  /* 0x0000000102007824 */ /* 0x000fca00078e0200 */
[----:B------:R-:W-:Y:S01]  /*a7b0*/  IADD3 R2, R0, -c[0x0][0x324], RZ ;  /* 0x8000c90000027a10 */ /* 0x000fe20007ffe0ff */
[----:B------:R-:W-:Y:S05]  /*a7c0*/  @!P0 BRA `(.L_x_524) ;  /* 0x0000011000008947 */ /* 0x000fea0003800000 */
[----:B------:R-:W-:Y:S01]  /*a7d0*/  ISETP.GT.AND P0, PT, R0, -0x1, PT ;  /* 0xffffffff0000780c */ /* 0x000fe20003f04270 */
[----:B------:R-:W-:-:S12]  /*a7e0*/  BSSY B0, `(.L_x_525) ;  /* 0x000000d000007945 */ /* 0x000fd80003800000 */
        /* <DEDUP_REMOVED lines=8> */
.L_x_526:
[----:B------:R-:W-:-:S04]  /*a870*/  MOV R3, 0x1 ;  /* 0x0000000100037802 */ /* 0x000fc80000000f00 */
[----:B------:R-:W-:-:S13]  /*a880*/  ISETP.NE.AND P0, PT, R3, c[0x0][0x32c], PT ;  /* 0x0000cb0003007a0c */ /* 0x000fda0003f05270 */
[----:B------:R-:W-:-:S05]  /*a890*/  @P0 IMAD.HI.U32 R3, R0, c[0x0][0x330], RZ ;  /* 0x0000cc0000030a27 */ /* 0x000fca00078e00ff */
[----:B------:R-:W-:Y:S02]  /*a8a0*/  @P0 SHF.R.U32.HI R0, RZ, c[0x0][0x334], R3 ;  /* 0x0000cd00ff000a19 */ /* 0x000fe40000011603 */
.L_x_527:
[----:B------:R-:W-:Y:S05]  /*a8b0*/  BSYNC B0 ;  /* 0x0000000000007941 */ /* 0x000fea0003800000 */
.L_x_525:
[----:B------:R-:W-:-:S05]  /*a8c0*/  IMAD R0, R0, c[0x0][0x32c], RZ ;  /* 0x0000cb0000007a24 */ /* 0x000fca00078e02ff */
[----:B------:R-:W-:-:S04]  /*a8d0*/  IMNMX R2, R2, R0, !PT ;  /* 0x0000000002027217 */ /* 0x000fc80007800200 */
.L_x_524:
[----:B------:R-:W-:-:S04]  /*a8e0*/  IADD3 R2, R2, 0x3f, RZ ;  /* 0x0000003f02027810 */ /* 0x000fc80007ffe0ff */
        /* <DEDUP_REMOVED lines=8> */
.L_x_539:
        /* <DEDUP_REMOVED lines=40> */
.L_x_646:
        /* <DEDUP_REMOVED lines=21> */
.L_x_647:
        /* <DEDUP_REMOVED lines=22> */
.L_x_530:
[----:B------:R-:W-:Y:S05]  /*aea0*/  BSYNC B0 ;  /* 0x0000000000007941 */ /* 0x000fea0003800000 */
.L_x_529:
        /* <DEDUP_REMOVED lines=146> */
[C---:B-1----:R-:W-:Y:S03]  /*b7d0*/  HMMA.16816.F32.BF16 R12, R148.reuse, R136, R12 ;  /* 0x00000088940c723c */ /* 0x042fe6000004180c */
[----:B------:R-:W-:Y:S02]  /*b7e0*/  FMUL.FTZ R3, R11, c[0x0][0x320] ;  /* 0x0000c8000b037a20 */ /* 0x000fe40000410000 */
[----:B------:R-:W1:Y:S03]  /*b7f0*/  MUFU.TANH R137, R10 ;  /* 0x0000000a00897308 */ /* 0x000e660000002400 */
[C---:B------:R-:W-:Y:S07]  /*b800*/  HMMA.16816.F32.BF16 R16, R148.reuse, R138, R16 ;  /* 0x0000008a9410723c */ /* 0x040fee0000041810 */
[----:B------:R-:W4:Y:S01]  /*b810*/  MUFU.TANH R145, R3 ;  /* 0x0000000300917308 */ /* 0x000f220000002400 */
[----:B--2---:R-:W-:Y:S08]  /*b820*/  FMUL.FTZ R0, R5, c[0x0][0x320] ;  /* 0x0000c80005007a20 */ /* 0x004ff00000410000 */
[----:B------:R-:W-:Y:S01]  /*b830*/  FMUL.FTZ R2, R12, c[0x0][0x320] ;  /* 0x0000c8000c027a20 */ /* 0x000fe20000410000 */
[----:B------:R2:W1:Y:S10]  /*b840*/  MUFU.TANH R143, R0 ;  /* 0x00000000008f7308 */ /* 0x0004740000002400 */
[----:B------:R5:W1:Y:S01]  /*b850*/  MUFU.TANH R155, R2 ;  /* 0x00000002009b7308 */ /* 0x000a620000002400 */
[----:B--2---:R-:W-:Y:S09]  /*b860*/  FMUL.FTZ R0, R6, c[0x0][0x320] ;  /* 0x0000c80006007a20 */ /* 0x004ff20000410000 */
[----:B------:R2:W1:Y:S01]  /*b870*/  MUFU.TANH R142, R0 ;  /* 0x00000000008e7308 */ /* 0x0004620000002400 */
[----:B-----5:R-:W-:Y:S09]  /*b880*/  FMUL.FTZ R2, R19, c[0x0][0x320] ;  /* 0x0000c80013027a20 */ /* 0x020ff20000410000 */
[----:B------:R-:W1:Y:S01]  /*b890*/  MUFU.TANH R156, R2 ;  /* 0x00000002009c7308 */ /* 0x000e620000002400 */
[----:B--2---:R-:W-:Y:S02]  /*b8a0*/  FMUL.FTZ R0, R7, c[0x0][0x320] ;  /* 0x0000c80007007a20 */ /* 0x004fe40000410000 */
[----:B------:R-:W2:Y:S07]  /*b8b0*/  LDSM.16.M88.4 R4, [R165+0x1000] ;  /* 0x00100000a504783b */ /* 0x000eae0000000200 */
[----:B------:R5:W1:Y:S02]  /*b8c0*/  MUFU.TANH R144, R0 ;  /* 0x0000000000907308 */ /* 0x000a640000002400 */
[----:B-----5:R-:W-:Y:S08]  /*b8d0*/  FMUL.FTZ R0, R8, c[0x0][0x320] ;  /* 0x0000c80008007a20 */ /* 0x020ff00000410000 */
[----:B------:R5:W1:Y:S01]  /*b8e0*/  MUFU.TANH R141, R0 ;  /* 0x00000000008d7308 */ /* 0x000a620000002400 */
[C---:B--2---:R-:W-:Y:S08]  /*b8f0*/  HMMA.16816.F32.BF16 R20, R148.reuse, R4, R20 ;  /* 0x000000049414723c */ /* 0x044ff00000041814 */
[C---:B------:R-:W-:Y:S04]  /*b900*/  HMMA.16816.F32.BF16 R24, R148.reuse, R6, R24 ;  /* 0x000000069418723c */ /* 0x040fe80000041818 */
[----:B-----5:R-:W-:Y:S02]  /*b910*/  FMUL.FTZ R0, R9, c[0x0][0x320] ;  /* 0x0000c80009007a20 */ /* 0x020fe40000410000 */
[----:B------:R-:W2:Y:S02]  /*b920*/  LDSM.16.M88.4 R8, [R165+0x1800] ;  /* 0x00180000a508783b */ /* 0x000ea40000000200 */
[----:B------:R-:W-:Y:S04]  /*b930*/  DEPBAR.LE SB0, 0x0 ;  /* 0x000080000000791a */ /* 0x000fe80000000000 */
[----:B------:R5:W1:Y:S02]  /*b940*/  MUFU.TANH R136, R0 ;  /* 0x0000000000887308 */ /* 0x000a640000002400 */
[----:B------:R-:W-:Y:S01]  /*b950*/  BAR.SYNC.DEFER_BLOCKING 0x0 ;  /* 0x0000000000007b1d */ /* 0x000fe20000010000 */
[----:B-----5:R-:W-:Y:S07]  /*b960*/  FMUL.FTZ R0, R13, c[0x0][0x320] ;  /* 0x0000c8000d007a20 */ /* 0x020fee0000410000 */
        /* <DEDUP_REMOVED lines=83> */
.L_x_648:
        /* <DEDUP_REMOVED lines=21> */
.L_x_649:
        /* <DEDUP_REMOVED lines=22> */
.L_x_534:
[----:B---34-:R-:W-:Y:S05]  /*c150*/  BSYNC B0 ;  /* 0x0000000000007941 */ /* 0x018fea0003800000 */
.L_x_533:
[----:B--2---:R-:W-:Y:S01]  /*c160*/  FMNMX.FTZ R2, R140, R101, !PT ;  /* 0x000000658c027209 */ /* 0x004fe20007810000 */
        /* <DEDUP_REMOVED lines=33> */
[----:B------:R1:W2:Y:S02]  /*c380*/  SHFL.BFLY PT, R0, R4, 0x2, 0x1f ;  /* 0x0c401f0004007f89 */ /* 0x0002a400000e0000 */
.L_x_650:
[----:B--2---:R-:W-:Y:S01]  /*c390*/  FMNMX.FTZ R5, R4, R0, !PT ;  /* 0x0000000004057209 */ /* 0x004fe20007810000 */
[----:B------:R-:W-:-:S05]  /*c3a0*/  BRA.DIV ~URZ, `(.L_x_538) ;  /* 0x0000b9627f007947 */ /* 0x000fca000b800000 */
[----:B------:R-:W-:Y:S04]  /*c3b0*/  SHFL.BFLY PT, R0, R6, 0x2, 0x1f ;  /* 0x0c401f0006007f89 */ /* 0x000fe800000e0000 */
[----:B------:R-:W2:Y:S02]  /*c3c0*/  SHFL.BFLY PT, R2, R5, 0x1, 0x1f ;  /* 0x0c201f0005027f89 */ /* 0x000ea400000e0000 */
[----:B--2---:R-:W-:Y:S02]  /*c3d0*/  FMNMX.FTZ R100, R5, R2, !PT ;  /* 0x0000000205647209 */ /* 0x004fe40007810000 */
[----:B-1----:R-:W-:Y:S05]  /*c3e0*/  FMNMX.FTZ R4, R6, R0, !PT ;  /* 0x0000000006047209 */ /* 0x002fea0007810000 */
[----:B------:R1:W2:Y:S02]  /*c3f0*/  SHFL.BFLY PT, R0, R4, 0x1, 0x1f ;  /* 0x0c201f0004007f89 */ /* 0x0002a400000e0000 */
.L_x_651:
[C---:B------:R-:W-:Y:S01]  /*c400*/  FMUL.FTZ R139, R100.reuse, c[0x0][0x2d0] ;  /* 0x0000b400648b7a20 */ /* 0x040fe20000410000 */
[----:B------:R-:W-:Y:S01]  /*c410*/  WARPSYNC 0xffffffff ;  /* 0xffffffff00007948 */ /* 0x000fe20003800000 */
[----:B------:R-:W-:Y:S01]  /*c420*/  FADD.FTZ R2, -R100, R101 ;  /* 0x0000006564027221 */ /* 0x000fe20000010100 */
[----:B------:R-:W-:Y:S01]  /*c430*/  ISETP.GT.AND P0, PT, R178, R188, PT ;  /* 0x000000bcb200720c */ /* 0x000fe20003f04270 */
[--C-:B------:R-:W-:Y:S01]  /*c440*/  FFMA.FTZ R3, R140, c[0x0][0x2d0], -R139.reuse ;  /* 0x0000b4008c037a23 */ /* 0x100fe2000001088b */
[----:B------:R-:W-:Y:S01]  /*c450*/  IADD3 R178, R178, -0x1, RZ ;  /* 0xffffffffb2b27810 */ /* 0x000fe20007ffe0ff */
[----:B------:R-:W-:Y:S02]  /*c460*/  FMUL.FTZ R2, R2, c[0x0][0x2d0] ;  /* 0x0000b40002027a20 */ /* 0x000fe40000410000 */
[----:B------:R3:W-:Y:S10]  /*c470*/  MUFU.EX2 R140, R3 ;  /* 0x00000003008c7308 */ /* 0x0007f40000000800 */
[----:B------:R-:W4:Y:S01]  /*c480*/  MUFU.EX2 R2, R2 ;  /* 0x0000000200027308 */ /* 0x000f220000000800 */
[--C-:B---3--:R-:W-:Y:S09]  /*c490*/  FFMA.FTZ R3, R143, c[0x0][0x2d0], -R139.reuse ;  /* 0x0000b4008f037a23 */ /* 0x108ff2000001088b */
[----:B------:R3:W5:Y:S02]  /*c4a0*/  MUFU.EX2 R143, R3 ;  /* 0x00000003008f7308 */ /* 0x0007640000000800 */
[--C-:B---3--:R-:W-:Y:S02]  /*c4b0*/  FFMA.FTZ R3, R141, c[0x0][0x2d0], -R139.reuse ;  /* 0x0000b4008d037a23 */ /* 0x108fe4000001088b */
        /* <DEDUP_REMOVED lines=14> */
[----:B--23--:R-:W-:Y:S01]  /*c5a0*/  FMNMX.FTZ R3, R0, R4, !PT ;  /* 0x0000000400037209 */ /* 0x00cfe20007810000 */
[----:B------:R-:W-:Y:S02]  /*c5b0*/  FFMA.FTZ R0, R136, c[0x0][0x2d0], -R139 ;  /* 0x0000b40088007a23 */ /* 0x000fe4000001088b */
[C---:B------:R-:W-:Y:S01]  /*c5c0*/  FMUL.FTZ R32, R2.reuse, R104 ;  /* 0x0000006802207220 */ /* 0x040fe20000410000 */
[----:B-----5:R-:W-:Y:S01]  /*c5d0*/  F2FP.BF16.PACK_AB R104, R143, R140 ;  /* 0x0000008c8f68723e */ /* 0x020fe200000010ff */
[----:B------:R2:W-:Y:S01]  /*c5e0*/  MUFU.EX2 R185, R0 ;  /* 0x0000000000b97308 */ /* 0x0005e20000000800 */
[C---:B------:R-:W-:Y:S02]  /*c5f0*/  FMUL.FTZ R101, R3.reuse, c[0x0][0x2d0] ;  /* 0x0000b40003657a20 */ /* 0x040fe40000410000 */
[----:B------:R-:W-:Y:S02]  /*c600*/  FMUL.FTZ R33, R2, R105 ;  /* 0x0000006902217220 */ /* 0x000fe40000410000 */
[--C-:B------:R-:W-:Y:S02]  /*c610*/  FFMA.FTZ R6, R144, c[0x0][0x2d0], -R101.reuse ;  /* 0x0000b40090067a23 */ /* 0x100fe40000010865 */
[--C-:B-1----:R-:W-:Y:S02]  /*c620*/  FFMA.FTZ R4, R142, c[0x0][0x2d0], -R101.reuse ;  /* 0x0000b4008e047a23 */ /* 0x102fe40000010865 */
[C---:B------:R-:W-:Y:S01]  /*c630*/  FMUL.FTZ R36, R2.reuse, R36 ;  /* 0x0000002402247220 */ /* 0x040fe20000410000 */
[----:B------:R-:W-:Y:S01]  /*c640*/  MUFU.EX2 R113, R6 ;  /* 0x0000000600717308 */ /* 0x000fe20000000800 */
        /* <DEDUP_REMOVED lines=8> */
[----:B--2---:R-:W-:Y:S02]  /*c6d0*/  FADD.FTZ R0, -R3, R102 ;  /* 0x0000006603007221 */ /* 0x004fe40000010100 */
[----:B------:R-:W-:Y:S02]  /*c6e0*/  FMUL.FTZ R52, R2, R52 ;  /* 0x0000003402347220 */ /* 0x000fe40000410000 */
[----:B------:R-:W-:Y:S02]  /*c6f0*/  FMUL.FTZ R0, R0, c[0x0][0x2d0] ;  /* 0x0000b40000007a20 */ /* 0x000fe40000410000 */
[C---:B------:R-:W-:Y:S02]  /*c700*/  FMUL.FTZ R53, R2.reuse, R53 ;  /* 0x0000003502357220 */ /* 0x040fe40000410000 */
[C---:B------:R-:W-:Y:S02]  /*c710*/  FMUL.FTZ R56, R2.reuse, R56 ;  /* 0x0000003802387220 */ /* 0x040fe40000410000 */
[----:B------:R-:W2:Y:S01]  /*c720*/  MUFU.EX2 R0, R0 ;  /* 0x0000000000007308 */ /* 0x000ea20000000800 */
[C---:B------:R-:W-:Y:S02]  /*c730*/  FMUL.FTZ R57, R2.reuse, R57 ;  /* 0x0000003902397220 */ /* 0x040fe40000410000 */
[C---:B------:R-:W-:Y:S02]  /*c740*/  FMUL.FTZ R60, R2.reuse, R60 ;  /* 0x0000003c023c7220 */ /* 0x040fe40000410000 */
[C---:B------:R-:W-:Y:S02]  /*c750*/  FMUL.FTZ R61, R2.reuse, R61 ;  /* 0x0000003d023d7220 */ /* 0x040fe40000410000 */
[C---:B------:R-:W-:Y:S02]  /*c760*/  FMUL.FTZ R64, R2.reuse, R64 ;  /* 0x0000004002407220 */ /* 0x040fe40000410000 */
[C---:B-1----:R-:W-:Y:S01]  /*c770*/  FMUL.FTZ R4, R2.reuse, R132 ;  /* 0x0000008402047220 */ /* 0x042fe20000410000 */
[----:B---3--:R-:W-:Y:S01]  /*c780*/  F2FP.BF16.PACK_AB R105, R113, R136 ;  /* 0x000000887169723e */ /* 0x008fe200000010ff */
[C---:B------:R-:W-:Y:S02]  /*c790*/  FMUL.FTZ R65, R2.reuse, R65 ;  /* 0x0000004102417220 */ /* 0x040fe40000410000 */
[C---:B------:R-:W-:Y:S02]  /*c7a0*/  FMUL.FTZ R68, R2.reuse, R68 ;  /* 0x0000004402447220 */ /* 0x040fe40000410000 */
[C---:B------:R-:W-:Y:S02]  /*c7b0*/  FMUL.FTZ R69, R2.reuse, R69 ;  /* 0x0000004502457220 */ /* 0x040fe40000410000 */
[C---:B------:R-:W-:Y:S02]  /*c7c0*/  FMUL.FTZ R72, R2.reuse, R72 ;  /* 0x0000004802487220 */ /* 0x040fe40000410000 */
[C---:B------:R-:W-:Y:S02]  /*c7d0*/  FMUL.FTZ R73, R2.reuse, R73 ;  /* 0x0000004902497220 */ /* 0x040fe40000410000 */
[C---:B------:R-:W-:Y:S02]  /*c7e0*/  FMUL.FTZ R76, R2.reuse, R76 ;  /* 0x0000004c024c7220 */ /* 0x040fe40000410000 */
[----:B------:R-:W-:Y:S02]  /*c7f0*/  FMUL.FTZ R77, R2, R77 ;  /* 0x0000004d024d7220 */ /* 0x000fe40000410000 */
[C---:B--2---:R-:W-:Y:S02]  /*c800*/  FMUL.FTZ R30, R0.reuse, R110 ;  /* 0x0000006e001e7220 */ /* 0x044fe40000410000 */
[C---:B------:R-:W-:Y:S02]  /*c810*/  FMUL.FTZ R31, R0.reuse, R111 ;  /* 0x0000006f001f7220 */ /* 0x040fe40000410000 */
[----:B------:R-:W1:Y:S01]  /*c820*/  LDSM.16.MT88.4 R108, [R167] ;  /* 0x00000000a76c783b */ /* 0x000e620000004200 */
[C---:B------:R-:W-:Y:S02]  /*c830*/  FMUL.FTZ R10, R0.reuse, R130 ;  /* 0x00000082000a7220 */ /* 0x040fe40000410000 */
[C---:B------:R-:W-:Y:S02]  /*c840*/  FMUL.FTZ R11, R0.reuse, R131 ;  /* 0x00000083000b7220 */ /* 0x040fe40000410000 */
[C---:B------:R-:W-:Y:S02]  /*c850*/  FMUL.FTZ R22, R0.reuse, R118 ;  /* 0x0000007600167220 */ /* 0x040fe40000410000 */
[C---:B------:R-:W-:Y:S01]  /*c860*/  FMUL.FTZ R23, R0.reuse, R119 ;  /* 0x0000007700177220 */ /* 0x040fe20000410000 */
[----:B------:R-:W-:Y:S01]  /*c870*/  LDSM.16.MT88.4 R128, [R167+0x1800] ;  /* 0x00180000a780783b */ /* 0x000fe20000004200 */
[C---:B------:R-:W-:Y:S02]  /*c880*/  FMUL.FTZ R26, R0.reuse, R114 ;  /* 0x00000072001a7220 */ /* 0x040fe40000410000 */
[C---:B------:R-:W-:Y:S02]  /*c890*/  FMUL.FTZ R27, R0.reuse, R115 ;  /* 0x00000073001b7220 */ /* 0x040fe40000410000 */
[----:B------:R-:W-:Y:S02]  /*c8a0*/  FFMA.FTZ R112, R0, R191, R136 ;  /* 0x000000bf00707223 */ /* 0x000fe40000010088 */
        /* <DEDUP_REMOVED lines=9> */
[----:B------:R-:W-:Y:S02]  /*c940*/  FMUL.FTZ R97, R2, R97 ;  /* 0x0000006102617220 */ /* 0x000fe40000410000 */
[C---:B------:R-:W-:Y:S02]  /*c950*/  FMUL.FTZ R6, R0.reuse, R134 ;  /* 0x0000008600067220 */ /* 0x040fe40000410000 */
[C---:B------:R-:W-:Y:S02]  /*c960*/  FMUL.FTZ R7, R0.reuse, R135 ;  /* 0x0000008700077220 */ /* 0x040fe40000410000 */
[C---:B------:R-:W-:Y:S02]  /*c970*/  FMUL.FTZ R14, R0.reuse, R126 ;  /* 0x0000007e000e7220 */ /* 0x040fe40000410000 */
[C---:B------:R-:W-:Y:S02]  /*c980*/  FMUL.FTZ R15, R0.reuse, R127 ;  /* 0x0000007f000f7220 */ /* 0x040fe40000410000 */
[C---:B------:R-:W-:Y:S02]  /*c990*/  FMUL.FTZ R18, R0.reuse, R122 ;  /* 0x0000007a00127220 */ /* 0x040fe40000410000 */
[C---:B------:R-:W-:Y:S02]  /*c9a0*/  FMUL.FTZ R19, R0.reuse, R123 ;  /* 0x0000007b00137220 */ /* 0x040fe40000410000 */
[C---:B------:R-:W-:Y:S01]  /*c9b0*/  FMUL.FTZ R34, R0.reuse, R106 ;  /* 0x0000006a00227220 */ /* 0x040fe20000410000 */
[----:B------:R-:W-:Y:S01]  /*c9c0*/  F2FP.BF16.PACK_AB R106, R185, R141 ;  /* 0x0000008db96a723e */ /* 0x000fe200000010ff */
        /* <DEDUP_REMOVED lines=33> */
[--C-:B------:R-:W-:Y:S02]  /*cbe0*/  FFMA.FTZ R0, R145, c[0x0][0x2d0], -R101.reuse ;  /* 0x0000b40091007a23 */ /* 0x100fe40000010865 */
[----:B------:R-:W-:Y:S02]  /*cbf0*/  FFMA.FTZ R102, R2, R190, R140 ;  /* 0x000000be02667223 */ /* 0x000fe4000001008c */
[----:B------:R-:W-:Y:S01]  /*cc00*/  FFMA.FTZ R2, R137, c[0x0][0x2d0], -R101 ;  /* 0x0000b40089027a23 */ /* 0x000fe20000010865 */
[----:B------:R2:W-:Y:S01]  /*cc10*/  MUFU.EX2 R117, R0 ;  /* 0x0000000000757308 */ /* 0x0005e20000000800 */
[--C-:B------:R-:W-:Y:S02]  /*cc20*/  FFMA.FTZ R121, R151, c[0x0][0x2d0], -R139.reuse ;  /* 0x0000b40097797a23 */ /* 0x100fe4000001088b */
[--C-:B------:R-:W-:Y:S02]  /*cc30*/  FFMA.FTZ R120, R150, c[0x0][0x2d0], -R139.reuse ;  /* 0x0000b40096787a23 */ /* 0x100fe4000001088b */
[----:B------:R-:W-:Y:S04]  /*cc40*/  FADD.FTZ R102, R143, R102 ;  /* 0x000000668f667221 */ /* 0x000fe80000010000 */
[----:B------:R-:W-:Y:S01]  /*cc50*/  FADD.FTZ R102, R141, R102 ;  /* 0x000000668d667221 */ /* 0x000fe20000010000 */
[----:B------:R-:W3:Y:S10]  /*cc60*/  MUFU.EX2 R116, R2 ;  /* 0x0000000200747308 */ /* 0x000ef40000000800 */
[----:B------:R-:W-:Y:S01]  /*cc70*/  MUFU.EX2 R143, R121 ;  /* 0x00000079008f7308 */ /* 0x000fe20000000800 */
[----:B--2---:R-:W-:Y:S09]  /*cc80*/  FFMA.FTZ R0, R155, c[0x0][0x2d0], -R139 ;  /* 0x0000b4009b007a23 */ /* 0x004ff2000001088b */
[----:B------:R2:W-:Y:S01]  /*cc90*/  MUFU.EX2 R122, R0 ;  /* 0x00000000007a7308 */ /* 0x0005e20000000800 */
[----:B---3--:R-:W-:Y:S01]  /*cca0*/  F2FP.BF16.PACK_AB R107, R117, R116 ;  /* 0x00000074756b723e */ /* 0x008fe200000010ff */
[----:B------:R-:W-:Y:S08]  /*ccb0*/  FFMA.FTZ R2, R146, c[0x0][0x2d0], -R101 ;  /* 0x0000b40092027a23 */ /* 0x000ff00000010865 */
[----:B------:R-:W3:Y:S01]  /*ccc0*/  MUFU.EX2 R144, R120 ;  /* 0x0000007800907308 */ /* 0x000ee20000000800 */
[C---:B-1----:R-:W-:Y:S08]  /*ccd0*/  HMMA.16816.F32.BF16 R4, R104.reuse, R108, R4 ;  /* 0x0000006c6804723c */ /* 0x042ff00000041804 */
[C---:B------:R-:W-:Y:S01]  /*cce0*/  HMMA.16816.F32.BF16 R8, R104.reuse, R110, R8 ;  /* 0x0000006e6808723c */ /* 0x040fe20000041808 */
[----:B------:R-:W1:Y:S01]  /*ccf0*/  LDSM.16.MT88.4 R108, [R168] ;  /* 0x00000000a86c783b */ /* 0x000e620000004200 */
[----:B------:R4:W-:Y:S02]  /*cd00*/  MUFU.EX2 R127, R2 ;  /* 0x00000002007f7308 */ /* 0x0009e40000000800 */
[--C-:B--2---:R-:W-:Y:S08]  /*cd10*/  FFMA.FTZ R0, R153, c[0x0][0x2d0], -R139.reuse ;  /* 0x0000b40099007a23 */ /* 0x104ff0000001088b */
[----:B------:R2:W-:Y:S01]  /*cd20*/  MUFU.EX2 R126, R0 ;  /* 0x00000000007e7308 */ /* 0x0005e20000000800 */
[----:B---3--:R-:W-:Y:S01]  /*cd30*/  F2FP.BF16.PACK_AB R136, R144, R143 ;  /* 0x0000008f9088723e */ /* 0x008fe200000010ff */
[----:B----4-:R-:W-:Y:S02]  /*cd40*/  FADD.FTZ R2, R113, R112 ;  /* 0x0000007071027221 */ /* 0x010fe40000010000 */
[----:B------:R-:W-:Y:S02]  /*cd50*/  LDSM.16.MT88.4 R112, [R168+0x800] ;  /* 0x00080000a870783b */ /* 0x000fe40000004200 */
[----:B------:R-:W-:Y:S02]  /*cd60*/  FADD.FTZ R116, R116, R2 ;  /* 0x0000000274747221 */ /* 0x000fe40000010000 */
[--C-:B------:R-:W-:Y:S02]  /*cd70*/  FFMA.FTZ R2, R148, c[0x0][0x2d0], -R139.reuse ;  /* 0x0000b40094027a23 */ /* 0x100fe4000001088b */
[----:B------:R-:W-:Y:S02]  /*cd80*/  FADD.FTZ R123, R117, R116 ;  /* 0x00000074757b7221 */ /* 0x000fe40000010000 */
[----:B------:R-:W-:Y:S01]  /*cd90*/  LDSM.16.MT88.4 R116, [R170+0x1000] ;  /* 0x00100000aa74783b */ /* 0x000fe20000004200 */
[----:B------:R-:W-:Y:S01]  /*cda0*/  MUFU.EX2 R146, R2 ;  /* 0x0000000200927308 */ /* 0x000fe20000000800 */
[--C-:B--2---:R-:W-:Y:S01]  /*cdb0*/  FFMA.FTZ R0, R147, c[0x0][0x2d0], -R139.reuse ;  /* 0x0000b40093007a23 */ /* 0x104fe2000001088b */
[C---:B-1----:R-:W-:Y:S08]  /*cdc0*/  HMMA.16816.F32.BF16 R12, R104.reuse, R108, R12 ;  /* 0x0000006c680c723c */ /* 0x042ff0000004180c */
[----:B------:R1:W-:Y:S01]  /*cdd0*/  MUFU.EX2 R132, R0 ;  /* 0x0000000000847308 */ /* 0x0003e20000000800 */
[C---:B------:R-:W-:Y:S01]  /*cde0*/  HMMA.16816.F32.BF16 R16, R104.reuse, R110, R16 ;  /* 0x0000006e6810723c */ /* 0x040fe20000041810 */
[----:B------:R-:W2:Y:S02]  /*cdf0*/  LDSM.16.MT88.4 R108, [R170] ;  /* 0x00000000aa6c783b */ /* 0x000ea40000004200 */
[----:B-1----:R-:W-:Y:S06]  /*ce00*/  FFMA.FTZ R0, R138, c[0x0][0x2d0], -R139 ;  /* 0x0000b4008a007a23 */ /* 0x002fec000001088b */
[----:B------:R1:W-:Y:S01]  /*ce10*/  MUFU.EX2 R187, R0 ;  /* 0x0000000000bb7308 */ /* 0x0003e20000000800 */
[C---:B--2---:R-:W-:Y:S08]  /*ce20*/  HMMA.16816.F32.BF16 R20, R104.reuse, R108, R20 ;  /* 0x0000006c6814723c */ /* 0x044ff00000041814 */
[C---:B------:R-:W-:Y:S01]  /*ce30*/  HMMA.16816.F32.BF16 R24, R104.reuse, R110, R24 ;  /* 0x0000006e6818723c */ /* 0x040fe20000041818 */
[----:B------:R-:W2:Y:S03]  /*ce40*/  LDSM.16.MT88.4 R108, [R169] ;  /* 0x00000000a96c783b */ /* 0x000ea60000004200 */
[----:B-1----:R-:W-:Y:S04]  /*ce50*/  FFMA.FTZ R0, R154, c[0x0][0x2d0], -R101 ;  /* 0x0000b4009a007a23 */ /* 0x002fe80000010865 */
[----:B------:R-:W1:Y:S04]  /*ce60*/  MUFU.EX2 R124, R0 ;  /* 0x00000000007c7308 */ /* 0x000e680000000800 */
[----:B-1----:R-:W-:Y:S02]  /*ce70*/  FADD.FTZ R2, R124, R123 ;  /* 0x0000007b7c027221 */ /* 0x002fe40000010000 */
[--C-:B------:R-:W-:Y:S04]  /*ce80*/  FFMA.FTZ R0, R152, c[0x0][0x2d0], -R101.reuse ;  /* 0x0000b40098007a23 */ /* 0x100fe80000010865 */
[----:B------:R-:W1:Y:S01]  /*ce90*/  MUFU.EX2 R125, R0 ;  /* 0x00000000007d7308 */ /* 0x000e620000000800 */
[C---:B--2---:R-:W-:Y:S08]  /*cea0*/  HMMA.16816.F32.BF16 R28, R104.reuse, R108, R28 ;  /* 0x0000006c681c723c */ /* 0x044ff0000004181c */
[C---:B------:R-:W-:Y:S01]  /*ceb0*/  HMMA.16816.F32.BF16 R32, R104.reuse, R110, R32 ;  /* 0x0000006e6820723c */ /* 0x040fe20000041820 */
[----:B------:R-:W2:Y:S03]  /*cec0*/  LDSM.16.MT88.4 R108, [R167+0x2000] ;  /* 0x00200000a76c783b */ /* 0x000ea60000004200 */
[----:B-1----:R-:W-:Y:S02]  /*ced0*/  FADD.FTZ R2, R125, R2 ;  /* 0x000000027d027221 */ /* 0x002fe40000010000 */
[----:B------:R-:W-:Y:S02]  /*cee0*/  FFMA.FTZ R0, R156, c[0x0][0x2d0], -R101 ;  /* 0x0000b4009c007a23 */ /* 0x000fe40000010865 */
[----:B------:R-:W-:Y:S02]  /*cef0*/  FADD.FTZ R2, R127, R2 ;  /* 0x000000027f027221 */ /* 0x000fe40000010000 */
[----:B------:R1:W3:Y:S01]  /*cf00*/  MUFU.EX2 R186, R0 ;  /* 0x0000000000ba7308 */ /* 0x0002e20000000800 */
[C---:B--2---:R-:W-:Y:S03]  /*cf10*/  HMMA.16816.F32.BF16 R36, R104.reuse, R108, R36 ;  /* 0x0000006c6824723c */ /* 0x044fe60000041824 */
[--C-:B-1----:R-:W-:Y:S02]  /*cf20*/  FFMA.FTZ R0, R162, c[0x0][0x2d0], -R139.reuse ;  /* 0x0000b400a2007a23 */ /* 0x102fe4000001088b */
[----:B---3--:R-:W-:Y:S04]  /*cf30*/  FADD.FTZ R2, R186, R2 ;  /* 0x00000002ba027221 */ /* 0x008fe80000010000 */
[----:B------:R1:W-:Y:S01]  /*cf40*/  MUFU.EX2 R155, R0 ;  /* 0x00000000009b7308 */ /* 0x0003e20000000800 */
[C---:B------:R-:W-:Y:S01]  /*cf50*/  HMMA.16816.F32.BF16 R40, R104.reuse, R110, R40 ;  /* 0x0000006e6828723c */ /* 0x040fe20000041828 */
[----:B------:R-:W2:Y:S02]  /*cf60*/  LDSM.16.MT88.4 R108, [R168+0x2000] ;  /* 0x00200000a86c783b */ /* 0x000ea40000004200 */
[--C-:B-1----:R-:W-:Y:S06]  /*cf70*/  FFMA.FTZ R0, R160, c[0x0][0x2d0], -R139.reuse ;  /* 0x0000b400a0007a23 */ /* 0x102fec000001088b */
[----:B------:R1:W-:Y:S01]  /*cf80*/  MUFU.EX2 R160, R0 ;  /* 0x0000000000a07308 */ /* 0x0003e20000000800 */
[C---:B--2---:R-:W-:Y:S08]  /*cf90*/  HMMA.16816.F32.BF16 R44, R104.reuse, R108, R44 ;  /* 0x0000006c682c723c */ /* 0x044ff0000004182c */
[C---:B------:R-:W-:Y:S01]  /*cfa0*/  HMMA.16816.F32.BF16 R48, R104.reuse, R110, R48 ;  /* 0x0000006e6830723c */ /* 0x040fe20000041830 */
[----:B------:R-:W2:Y:S03]  /*cfb0*/  LDSM.16.MT88.4 R108, [R170+0x2000] ;  /* 0x00200000aa6c783b */ /* 0x000ea60000004200 */
[--C-:B-1----:R-:W-:Y:S04]  /*cfc0*/  FFMA.FTZ R0, R158, c[0x0][0x2d0], -R139.reuse ;  /* 0x0000b4009e007a23 */ /* 0x102fe8000001088b */
[----:B------:R1:W-:Y:S04]  /*cfd0*/  MUFU.EX2 R156, R0 ;  /* 0x00000000009c7308 */ /* 0x0003e80000000800 */
[----:B-1----:R-:W-:Y:S06]  /*cfe0*/  FFMA.FTZ R0, R157, c[0x0][0x2d0], -R139 ;  /* 0x0000b4009d007a23 */ /* 0x002fec000001088b */
[----:B------:R1:W-:Y:S01]  /*cff0*/  MUFU.EX2 R157, R0 ;  /* 0x00000000009d7308 */ /* 0x0003e20000000800 */
[C---:B--2---:R-:W-:Y:S08]  /*d000*/  HMMA.16816.F32.BF16 R52, R104.reuse, R108, R52 ;  /* 0x0000006c6834723c */ /* 0x044ff00000041834 */
[C---:B------:R-:W-:Y:S01]  /*d010*/  HMMA.16816.F32.BF16 R56, R104.reuse, R110, R56 ;  /* 0x0000006e6838723c */ /* 0x040fe20000041838 */
[----:B------:R-:W2:Y:S03]  /*d020*/  LDSM.16.MT88.4 R108, [R169+0x2000] ;  /* 0x00200000a96c783b */ /* 0x000ea60000004200 */
[--C-:B-1----:R-:W-:Y:S04]  /*d030*/  FFMA.FTZ R0, R161, c[0x0][0x2d0], -R101.reuse ;  /* 0x0000b400a1007a23 */ /* 0x102fe80000010865 */
[----:B------:R1:W3:Y:S04]  /*d040*/  MUFU.EX2 R154, R0 ;  /* 0x00000000009a7308 */ /* 0x0002e80000000800 */
[--C-:B-1----:R-:W-:Y:S01]  /*d050*/  FFMA.FTZ R0, R163, c[0x0][0x2d0], -R101.reuse ;  /* 0x0000b400a3007a23 */ /* 0x102fe20000010865 */
[C---:B--2---:R-:W-:Y:S05]  /*d060*/  HMMA.16816.F32.BF16 R60, R104.reuse, R108, R60 ;  /* 0x0000006c683c723c */ /* 0x044fea000004183c */
[----:B------:R1:W2:Y:S01]  /*d070*/  MUFU.EX2 R153, R0 ;  /* 0x0000000000997308 */ /* 0x0002a20000000800 */
[----:B---3--:R-:W-:Y:S02]  /*d080*/  FADD.FTZ R2, R154, R2 ;  /* 0x000000029a027221 */ /* 0x008fe40000010000 */
[C---:B------:R-:W-:Y:S01]  /*d090*/  HMMA.16816.F32.BF16 R64, R104.reuse, R110, R64 ;  /* 0x0000006e6840723c */ /* 0x040fe20000041840 */
[----:B------:R-:W3:Y:S03]  /*d0a0*/  LDSM.16.MT88.4 R108, [R167+0x4000] ;  /* 0x00400000a76c783b */ /* 0x000ee60000004200 */
[--C-:B-1----:R-:W-:Y:S02]  /*d0b0*/  FFMA.FTZ R0, R159, c[0x0][0x2d0], -R101.reuse ;  /* 0x0000b4009f007a23 */ /* 0x102fe40000010865 */
[----:B--2---:R-:W-:Y:S02]  /*d0c0*/  FADD.FTZ R2, R153, R2 ;  /* 0x0000000299027221 */ /* 0x004fe40000010000 */
[----:B------:R1:W2:Y:S01]  /*d0d0*/  MUFU.EX2 R152, R0 ;  /* 0x0000000000987308 */ /* 0x0002a20000000800 */
[C---:B---3--:R-:W-:Y:S03]  /*d0e0*/  HMMA.16816.F32.BF16 R68, R104.reuse, R108, R68 ;  /* 0x0000006c6844723c */ /* 0x048fe60000041844 */
[----:B-1----:R-:W-:Y:S05]  /*d0f0*/  FFMA.FTZ R0, R171, c[0x0][0x2d0], -R101 ;  /* 0x0000b400ab007a23 */ /* 0x002fea0000010865 */
[C---:B------:R-:W-:Y:S01]  /*d100*/  HMMA.16816.F32.BF16 R72, R104.reuse, R110, R72 ;  /* 0x0000006e6848723c */ /* 0x040fe20000041848 */
[----:B------:R-:W1:Y:S01]  /*d110*/  LDSM.16.MT88.4 R108, [R168+0x4000] ;  /* 0x00400000a86c783b */ /* 0x000e620000004200 */
[----:B------:R3:W-:Y:S02]  /*d120*/  MUFU.EX2 R147, R0 ;  /* 0x0000000000937308 */ /* 0x0007e40000000800 */
[----:B--2---:R-:W-:Y:S02]  /*d130*/  FADD.FTZ R2, R152, R2 ;  /* 0x0000000298027221 */ /* 0x004fe40000010000 */
[----:B---3--:R-:W-:Y:S02]  /*d140*/  FADD.FTZ R0, R185, R102 ;  /* 0x00000066b9007221 */ /* 0x008fe40000010000 */
[----:B------:R-:W-:Y:S04]  /*d150*/  FFMA.FTZ R102, R149, c[0x0][0x2d0], -R139 ;  /* 0x0000b40095667a23 */ /* 0x000fe8000001088b */
[----:B------:R-:W2:Y:S01]  /*d160*/  MUFU.EX2 R145, R102 ;  /* 0x0000006600917308 */ /* 0x000ea20000000800 */
[C---:B-1----:R-:W-:Y:S08]  /*d170*/  HMMA.16816.F32.BF16 R76, R104.reuse, R108, R76 ;  /* 0x0000006c684c723c */ /* 0x042ff0000004184c */
[C---:B------:R-:W-:Y:S01]  /*d180*/  HMMA.16816.F32.BF16 R80, R104.reuse, R110, R80 ;  /* 0x0000006e6850723c */ /* 0x040fe20000041850 */
[----:B------:R-:W1:Y:S03]  /*d190*/  LDSM.16.MT88.4 R108, [R170+0x4000] ;  /* 0x00400000aa6c783b */ /* 0x000e660000004200 */
[----:B--2---:R-:W-:Y:S04]  /*d1a0*/  F2FP.BF16.PACK_AB R138, R146, R145 ;  /* 0x00000091928a723e */ /* 0x004fe800000010ff */
[C---:B-1----:R-:W-:Y:S08]  /*d1b0*/  HMMA.16816.F32.BF16 R84, R104.reuse, R108, R84 ;  /* 0x0000006c6854723c */ /* 0x042ff00000041854 */
[C---:B------:R-:W-:Y:S01]  /*d1c0*/  HMMA.16816.F32.BF16 R88, R104.reuse, R110, R88 ;  /* 0x0000006e6858723c */ /* 0x040fe20000041858 */
[----:B------:R-:W1:Y:S07]  /*d1d0*/  LDSM.16.MT88.4 R108, [R169+0x4000] ;  /* 0x00400000a96c783b */ /* 0x000e6e0000004200 */
[C---:B-1----:R-:W-:Y:S08]  /*d1e0*/  HMMA.16816.F32.BF16 R92, R104.reuse, R108, R92 ;  /* 0x0000006c685c723c */ /* 0x042ff0000004185c */
[----:B------:R-:W-:Y:S01]  /*d1f0*/  HMMA.16816.F32.BF16 R96, R104, R110, R96 ;  /* 0x0000006e6860723c */ /* 0x000fe20000041860 */
[----:B------:R-:W1:Y:S06]  /*d200*/  LDSM.16.MT88.4 R108, [R167+0x800] ;  /* 0x00080000a76c783b */ /* 0x000e6c0000004200 */
[----:B------:R-:W-:Y:S01]  /*d210*/  F2FP.BF16.PACK_AB R104, R126, R122 ;  /* 0x0000007a7e68723e */ /* 0x000fe200000010ff */
[----:B------:R-:W-:Y:S01]  /*d220*/  FADD.FTZ R122, R122, R0 ;  /* 0x000000007a7a7221 */ /* 0x000fe20000010000 */
[----:B------:R-:W-:Y:S03]  /*d230*/  F2FP.BF16.PACK_AB R106, R187, R132 ;  /* 0x00000084bb6a723e */ /* 0x000fe600000010ff */
[----:B------:R-:W-:Y:S01]  /*d240*/  F2FP.BF16.PACK_AB R105, R125, R124 ;  /* 0x0000007c7d69723e */ /* 0x000fe200000010ff */
[----:B------:R-:W-:Y:S01]  /*d250*/  FADD.FTZ R102, R126, R122 ;  /* 0x0000007a7e667221 */ /* 0x000fe20000010000 */
[----:B------:R-:W-:Y:S01]  /*d260*/  F2FP.BF16.PACK_AB R107, R186, R127 ;  /* 0x0000007fba6b723e */ /* 0x000fe200000010ff */
[----:B------:R-:W-:Y:S01]  /*d270*/  LDSM.16.MT88.4 R120, [R168+0x1800] ;  /* 0x00180000a878783b */ /* 0x000fe20000004200 */
[--C-:B------:R-:W-:Y:S04]  /*d280*/  FFMA.FTZ R0, R172, c[0x0][0x2d0], -R101.reuse ;  /* 0x0000b400ac007a23 */ /* 0x100fe80000010865 */
[----:B------:R2:W-:Y:S01]  /*d290*/  MUFU.EX2 R142, R0 ;  /* 0x00000000008e7308 */ /* 0x0005e20000000800 */
[C---:B-1----:R-:W-:Y:S03]  /*d2a0*/  HMMA.16816.F32.BF16 R4, R104.reuse, R108, R4 ;  /* 0x0000006c6804723c */ /* 0x042fe60000041804 */
[--C-:B--2---:R-:W-:Y:S06]  /*d2b0*/  FFMA.FTZ R0, R183, c[0x0][0x2d0], -R101.reuse ;  /* 0x0000b400b7007a23 */ /* 0x104fec0000010865 */
[----:B------:R-:W1:Y:S01]  /*d2c0*/  MUFU.EX2 R141, R0 ;  /* 0x00000000008d7308 */ /* 0x000e620000000800 */
[C---:B------:R-:W-:Y:S01]  /*d2d0*/  HMMA.16816.F32.BF16 R8, R104.reuse, R110, R8 ;  /* 0x0000006e6808723c */ /* 0x040fe20000041808 */
[----:B------:R-:W2:Y:S07]  /*d2e0*/  LDSM.16.MT88.4 R108, [R170+0x800] ;  /* 0x00080000aa6c783b */ /* 0x000eae0000004200 */
[C---:B------:R-:W-:Y:S08]  /*d2f0*/  HMMA.16816.F32.BF16 R12, R104.reuse, R112, R12 ;  /* 0x00000070680c723c */ /* 0x040ff0000004180c */
[C---:B------:R-:W-:Y:S01]  /*d300*/  HMMA.16816.F32.BF16 R16, R104.reuse, R114, R16 ;  /* 0x000000726810723c */ /* 0x040fe20000041810 */
[----:B------:R-:W3:Y:S03]  /*d310*/  LDSM.16.MT88.4 R112, [R169+0x800] ;  /* 0x00080000a970783b */ /* 0x000ee60000004200 */
[----:B-1----:R-:W-:Y:S01]  /*d320*/  F2FP.BF16.PACK_AB R137, R141, R142 ;  /* 0x0000008e8d89723e */ /* 0x002fe200000010ff */
[--C-:B------:R-:W-:Y:S04]  /*d330*/  FFMA.FTZ R0, R182, c[0x0][0x2d0], -R101.reuse ;  /* 0x0000b400b6007a23 */ /* 0x100fe80000010865 */
[----:B------:R1:W-:Y:S03]  /*d340*/  MUFU.EX2 R140, R0 ;  /* 0x00000000008c7308 */ /* 0x0003e60000000800 */
[----:B------:R-:W-:Y:S07]  /*d350*/  FFMA.FTZ R101, R177, c[0x0][0x2d0], -R101 ;  /* 0x0000b400b1657a23 */ /* 0x000fee0000010865 */
[----:B------:R-:W4:Y:S01]  /*d360*/  MUFU.EX2 R101, R101 ;  /* 0x0000006500657308 */ /* 0x000f220000000800 */
[C---:B--2---:R-:W-:Y:S08]  /*d370*/  HMMA.16816.F32.BF16 R20, R104.reuse, R108, R20 ;  /* 0x0000006c6814723c */ /* 0x044ff00000041814 */
[C---:B------:R-:W-:Y:S01]  /*d380*/  HMMA.16816.F32.BF16 R24, R104.reuse, R110, R24 ;  /* 0x0000006e6818723c */ /* 0x040fe20000041818 */
[----:B------:R-:W2:Y:S03]  /*d390*/  LDSM.16.MT88.4 R108, [R167+0x2800] ;  /* 0x00280000a76c783b */ /* 0x000ea60000004200 */
[----:B-1----:R-:W-:Y:S01]  /*d3a0*/  FADD.FTZ R0, R132, R102 ;  /* 0x0000006684007221 */ /* 0x002fe20000010000 */
[----:B------:R-:W-:Y:S03]  /*d3b0*/  MOV R102, R3 ;  /* 0x0000000300667202 */ /* 0x000fe60000000f00 */
[C---:B---3--:R-:W-:Y:S04]  /*d3c0*/  HMMA.16816.F32.BF16 R28, R104.reuse, R112, R28 ;  /* 0x00000070681c723c */ /* 0x048fe8000004181c */
[----:B------:R-:W-:Y:S01]  /*d3d0*/  FADD.FTZ R0, R187, R0 ;  /* 0x00000000bb007221 */ /* 0x000fe20000010000 */
[----:B----4-:R-:W-:Y:S03]  /*d3e0*/  F2FP.BF16.PACK_AB R139, R101, R140 ;  /* 0x0000008c658b723e */ /* 0x010fe600000010ff */
[C---:B------:R-:W-:Y:S01]  /*d3f0*/  HMMA.16816.F32.BF16 R32, R104.reuse, R114, R32 ;  /* 0x000000726820723c */ /* 0x040fe20000041820 */
[----:B------:R-:W1:Y:S03]  /*d400*/  LDSM.16.MT88.4 R112, [R168+0x2800] ;  /* 0x00280000a870783b */ /* 0x000e660000004200 */
[----:B------:R-:W-:Y:S04]  /*d410*/  FADD.FTZ R0, R155, R0 ;  /* 0x000000009b007221 */ /* 0x000fe80000010000 */
[----:B------:R-:W-:Y:S04]  /*d420*/  FADD.FTZ R0, R160, R0 ;  /* 0x00000000a0007221 */ /* 0x000fe80000010000 */
        /* <DEDUP_REMOVED lines=99> */
[----:B------:R-:W-:Y:S02]  /*da60*/  FADD.FTZ R0, R140, R0 ;  /* 0x000000008c007221 */ /* 0x000fe40000010000 */
[C---:B---3--:R-:W-:Y:S04]  /*da70*/  HMMA.16816.F32.BF16 R84, R136.reuse, R12, R84 ;  /* 0x0000000c8854723c */ /* 0x048fe80000041854 */
[----:B------:R-:W-:Y:S02]  /*da80*/  FADD.FTZ R190, R146, R2 ;  /* 0x0000000292be7221 */ /* 0x000fe40000010000 */
[----:B------:R-:W-:Y:S01]  /*da90*/  FADD.FTZ R191, R101, R0 ;  /* 0x0000000065bf7221 */ /* 0x000fe20000010000 */
[----:B------:R-:W-:Y:S01]  /*daa0*/  MOV R12, R3 ;  /* 0x00000003000c7202 */ /* 0x000fe20000000f00 */
[C---:B------:R-:W-:Y:S04]  /*dab0*/  HMMA.16816.F32.BF16 R88, R136.reuse, R14, R88 ;  /* 0x0000000e8858723c */ /* 0x040fe80000041858 */
[----:B------:R-:W-:Y:S04]  /*dac0*/  MOV R101, R100 ;  /* 0x0000006400657202 */ /* 0x000fe80000000f00 */
[C---:B----4-:R-:W-:Y:S08]  /*dad0*/  HMMA.16816.F32.BF16 R92, R136.reuse, R16, R92 ;  /* 0x00000010885c723c */ /* 0x050ff0000004185c */
[----:B------:R-:W-:Y:S01]  /*dae0*/  HMMA.16816.F32.BF16 R96, R136, R18, R96 ;  /* 0x000000128860723c */ /* 0x000fe20000041860 */
[----:B------:R-:W-:-:S07]  /*daf0*/  @P0 BRA `(.L_x_539) ;  /* 0xffffce7000000947 */ /* 0x000fce000383ffff */
.L_x_528:
[----:B------:R-:W-:-:S13]  /*db00*/  ISETP.GE.AND P0, PT, R178, R194, PT ;  /* 0x000000c2b200720c */ /* 0x000fda0003f06270 */
[----:B------:R-:W-:Y:S05]  /*db10*/  @!P0 BRA `(.L_x_540) ;  /* 0x00003c4000008947 */ /* 0x000fea0003800000 */
[----:B------:R-:W-:Y:S02]  /*db20*/  MOV R102, R12 ;  /* 0x0000000c00667202 */ /* 0x000fe40000000f00 */
[----:B------:R-:W-:Y:S02]  /*db30*/  MOV R101, R100 ;  /* 0x0000006400657202 */ /* 0x000fe40000000f00 */
.L_x_558:
[----:B------:R-:W-:Y:S04]  /*db40*/  DEPBAR.LE SB0, 0x0 ;  /* 0x000080000000791a */ /* 0x000fe80000000000 */
[----:B------:R-:W-:Y:S01]  /*db50*/  WARPSYNC 0xffffffff ;  /* 0xffffffff00007948 */ /* 0x000fe20003800000 */
[----:B------:R-:W-:Y:S01]  /*db60*/  BAR.SYNC.DEFER_BLOCKING 0x0 ;  /* 0x0000000000007b1d */ /* 0x000fe20000010000 */
[----:B------:R-:W-:Y:S01]  /*db70*/  SHF.R.S32.HI R0, RZ, 0x1f, R181 ;  /* 0x0000001fff007819 */ /* 0x000fe200000114b5 */
[----:B------:R-:W-:Y:S01]  /*db80*/  IMAD.WIDE.U32 R2, R181, c[0x0][0x208], RZ ;  /* 0x00008200b5027a25 */ /* 0x000fe200078e00ff */
[----:B------:R-:W-:Y:S02]  /*db90*/  SHF.R.S32.HI R4, RZ, 0x1f, R180 ;  /* 0x0000001fff047819 */ /* 0x000fe400000114b4 */
[----:B------:R-:W-:Y:S01]  /*dba0*/  SHF.R.S32.HI R5, RZ, 0x1f, R193 ;  /* 0x0000001fff057819 */ /* 0x000fe200000114c1 */
[----:B------:R-:W-:Y:S01]  /*dbb0*/  IMAD R0, R0, c[0x0][0x208], RZ ;  /* 0x0000820000007a24 */ /* 0x000fe200078e02ff */
[----:B------:R-:W-:Y:S01]  /*dbc0*/  SHF.R.S32.HI R6, RZ, 0x1f, R192 ;  /* 0x0000001fff067819 */ /* 0x000fe200000114c0 */
[----:B------:R-:W-:Y:S01]  /*dbd0*/  IMAD R4, R4, c[0x0][0x218], RZ ;  /* 0x0000860004047a24 */ /* 0x000fe200078e02ff */
[----:B------:R-:W-:Y:S01]  /*dbe0*/  SHF.L.U64.HI R22, R193, 0x1, R5 ;  /* 0x00000001c1167819 */ /* 0x000fe20000010205 */
[----:B------:R-:W-:Y:S01]  /*dbf0*/  IMAD R0, R181, c[0x0][0x20c], R0 ;  /* 0x00008300b5007a24 */ /* 0x000fe200078e0200 */
[----:B------:R-:W-:Y:S01]  /*dc00*/  SHF.R.S32.HI R5, RZ, 0x1f, R184 ;  /* 0x0000001fff057819 */ /* 0x000fe200000114b8 */
[C---:B------:R-:W-:Y:S01]  /*dc10*/  IMAD R4, R180.reuse, c[0x0][0x21c], R4 ;  /* 0x00008700b4047a24 */ /* 0x040fe200078e0204 */
[----:B------:R-:W-:Y:S01]  /*dc20*/  IADD3 R172, R103, 0x5800, RZ ;  /* 0x0000580067ac7810 */ /* 0x000fe20007ffe0ff */
[----:B------:R-:W-:Y:S01]  /*dc30*/  IMAD.IADD R3, R3, 0x1, R0 ;  /* 0x0000000103037824 */ /* 0x000fe200078e0200 */
[----:B------:R-:W-:Y:S01]  /*dc40*/  IADD3 R171, R103, 0x5000, RZ ;  /* 0x0000500067ab7810 */ /* 0x000fe20007ffe0ff */
[----:B------:R-:W-:Y:S01]  /*dc50*/  IMAD.SHL.U32 R28, R193, 0x2, RZ ;  /* 0x00000002c11c7824 */ /* 0x000fe200078e00ff */
[C---:B------:R-:W-:Y:S01]  /*dc60*/  IADD3 R163, R103.reuse, 0x4800, RZ ;  /* 0x0000480067a37810 */ /* 0x040fe20007ffe0ff */
[----:B------:R-:W-:Y:S01]  /*dc70*/  IMAD.WIDE.U32 R2, R180, c[0x0][0x218], R2 ;  /* 0x00008600b4027a25 */ /* 0x000fe200078e0002 */
[C---:B------:R-:W-:Y:S02]  /*dc80*/  IADD3 R162, R103.reuse, 0x4000, RZ ;  /* 0x0000400067a27810 */ /* 0x040fe40007ffe0ff */
[C---:B------:R-:W-:Y:S01]  /*dc90*/  IADD3 R161, R103.reuse, 0x3800, RZ ;  /* 0x0000380067a17810 */ /* 0x040fe20007ffe0ff */
[----:B------:R-:W-:Y:S01]  /*dca0*/  IMAD.SHL.U32 R23, R192, 0x2, RZ ;  /* 0x00000002c0177824 */ /* 0x000fe200078e00ff */
[----:B------:R-:W-:Y:S01]  /*dcb0*/  IADD3 R0, P0, R206, R2, RZ ;  /* 0x00000002ce007210 */ /* 0x000fe20007f1e0ff */
[----:B------:R1:W2:Y:S01]  /*dcc0*/  LDSM.16.M88.4 R32, [R173] ;  /* 0x00000000ad20783b */ /* 0x0002a20000000200 */
[C---:B------:R-:W-:Y:S01]  /*dcd0*/  IADD3 R160, R103.reuse, 0x3000, RZ ;  /* 0x0000300067a07810 */ /* 0x040fe20007ffe0ff */
[----:B------:R-:W-:Y:S01]  /*dce0*/  IMAD.SHL.U32 R14, R184, 0x2, RZ ;  /* 0x00000002b80e7824 */ /* 0x000fe200078e00ff */
[----:B------:R-:W-:Y:S01]  /*dcf0*/  IADD3.X R2, R210, R3, R4, P0, !PT ;  /* 0x00000003d2027210 */ /* 0x000fe200007fe404 */
[----:B------:R1:W3:Y:S01]  /*dd00*/  LDSM.16.M88.4 R8, [R164] ;  /* 0x00000000a408783b */ /* 0x0002e20000000200 */
[C---:B------:R-:W-:Y:S02]  /*dd10*/  LEA R4, P0, R0.reuse, c[0x0][0x1f8], 0x1 ;  /* 0x00007e0000047a11 */ /* 0x040fe400078008ff */
[C---:B------:R-:W-:Y:S01]  /*dd20*/  IADD3 R100, R103.reuse, 0x2800, RZ ;  /* 0x0000280067647810 */ /* 0x040fe20007ffe0ff */
[----:B------:R1:W4:Y:S01]  /*dd30*/  LDSM.16.M88.4 R16, [R164+0x800] ;  /* 0x00080000a410783b */ /* 0x0003220000000200 */
[----:B------:R-:W-:Y:S02]  /*dd40*/  LEA.HI.X R12, R0, c[0x0][0x1fc], R2, 0x1, P0 ;  /* 0x00007f00000c7a11 */ /* 0x000fe400000f0c02 */
[----:B------:R-:W-:Y:S01]  /*dd50*/  IADD3 R0, R103, 0x2000, RZ ;  /* 0x0000200067007810 */ /* 0x000fe20007ffe0ff */
[----:B------:R1:W1:Y:S01]  /*dd60*/  LDSM.16.M88.4 R24, [R164+0x1000] ;  /* 0x00100000a418783b */ /* 0x0002620000000200 */
[----:B------:R-:W-:Y:S02]  /*dd70*/  SHF.L.U64.HI R15, R192, 0x1, R6 ;  /* 0x00000001c00f7819 */ /* 0x000fe40000010206 */
[----:B------:R-:W-:Y:S01]  /*dd80*/  SHF.L.U64.HI R13, R184, 0x1, R5 ;  /* 0x00000001b80d7819 */ /* 0x000fe20000010205 */
[----:B------:R1:W1:Y:S04]  /*dd90*/  LDSM.16.M88.4 R136, [R164+0x1800] ;  /* 0x00180000a488783b */ /* 0x0002680000000200 */
[----:B------:R1:W1:Y:S04]  /*dda0*/  LDSM.16.M88.4 R140, [R174] ;  /* 0x00000000ae8c783b */ /* 0x0002680000000200 */
[----:B------:R1:W1:Y:S04]  /*ddb0*/  LDSM.16.M88.4 R144, [R103] ;  /* 0x000000006790783b */ /* 0x0002680000000200 */
[----:B------:R1:W1:Y:S04]  /*ddc0*/  LDSM.16.M88.4 R148, [R103+0x800] ;  /* 0x000800006794783b */ /* 0x0002680000000200 */
[----:B------:R1:W1:Y:S04]  /*ddd0*/  LDSM.16.M88.4 R152, [R103+0x1000] ;  /* 0x001000006798783b */ /* 0x0002680000000200 */
[----:B------:R1:W1:Y:S01]  /*dde0*/  LDSM.16.M88.4 R156, [R103+0x1800] ;  /* 0x00180000679c783b */ /* 0x0002620000000200 */
[----:B------:R-:W-:-:S05]  /*ddf0*/  BRA.DIV ~URZ, `(.L_x_541) ;  /* 0x00009ff27f007947 */ /* 0x000fca000b800000 */
[----:B------:R4:W3:Y:S02]  /*de00*/  SHFL.IDX PT, R2, R12, RZ, 0x181f ;  /* 0x00181fff0c027589 */ /* 0x0008e400000e0000 */
.L_x_652:
[----:B------:R-:W5:Y:S01]  /*de10*/  SHFL.IDX PT, R5, R4, RZ, 0x181f ;  /* 0x00181fff04057589 */ /* 0x000f6200000e0000 */
[----:B------:R-:W-:Y:S01]  /*de20*/  ISETP.GE.AND P1, PT, R184, c[0x0][0x1d4], PT ;  /* 0x00007500b8007a0c */ /* 0x000fe20003f26270 */
[----:B------:R-:W-:Y:S01]  /*de30*/  BSSY B0, `(.L_x_542) ;  /* 0x0000145000007945 */ /* 0x000fe20003800000 */
[----:B------:R-:W-:Y:S02]  /*de40*/  ISETP.GE.AND P4, PT, R192, c[0x0][0x1d4], PT ;  /* 0x00007500c0007a0c */ /* 0x000fe40003f86270 */
[----:B------:R-:W-:Y:S02]  /*de50*/  SEL R177, RZ, 0x10, P1 ;  /* 0x00000010ffb17807 */ /* 0x000fe40000800000 */
[----:B------:R-:W-:Y:S01]  /*de60*/  ISETP.GE.AND P3, PT, R193, c[0x0][0x1d4], PT ;  /* 0x00007500c1007a0c */ /* 0x000fe20003f66270 */
[----:B------:R-:W4:Y:S08]  /*de70*/  SHFL.IDX PT, R3, R4, 0x1, 0x181f ;  /* 0x00381f0004037f89 */ /* 0x000f3000000e0000 */
[----:B------:R3:W2:Y:S01]  /*de80*/  SHFL.IDX PT, R4, R12, 0x1, 0x181f ;  /* 0x00381f000c047f89 */ /* 0x0006a200000e0000 */
[C---:B-----5:R-:W-:Y:S04]  /*de90*/  IADD3 R6, P0, R5.reuse, R14, RZ ;  /* 0x0000000e05067210 */ /* 0x060fe80007f1e0ff */
[C---:B---3--:R-:W-:Y:S05]  /*dea0*/  IADD3.X R7, R2.reuse, R13, RZ, P0, !PT ;  /* 0x0000000d02077210 */ /* 0x048fea00007fe4ff */
[----:B------:R3:W-:Y:S01]  /*deb0*/  LDGSTS.E.BYPASS.LTC128B.128 [R179+0x100], [R6.64], !P1 ;  /* 0x0010000006b37fae */ /* 0x0007e2000c901d48 */
[C---:B----4-:R-:W-:Y:S02]  /*dec0*/  IADD3 R12, P2, R5.reuse, R28, RZ ;  /* 0x0000001c050c7210 */ /* 0x050fe40007f5e0ff */
[----:B---3--:R-:W-:Y:S04]  /*ded0*/  IADD3 R6, P0, R5, R23, RZ ;  /* 0x0000001705067210 */ /* 0x008fe80007f1e0ff */
[----:B------:R-:W-:Y:S05]  /*dee0*/  IADD3.X R7, R2, R15, RZ, P0, !PT ;  /* 0x0000000f02077210 */ /* 0x000fea00007fe4ff */
[----:B------:R3:W-:Y:S02]  /*def0*/  LDGSTS.E.BYPASS.LTC128B.128 [R179+0x2100], [R6.64], !P4 ;  /* 0x0210000006b37fae */ /* 0x0007e4000e101d48 */
[----:B---3--:R-:W-:Y:S04]  /*df00*/  IADD3 R6, -R177, 0x10, RZ ;  /* 0x00000010b1067810 */ /* 0x008fe80007ffe1ff */
[----:B------:R-:W-:Y:S04]  /*df10*/  LOP3.LUT R6, R6, 0xf, RZ, 0xc0, !PT ;  /* 0x0000000f06067812 */ /* 0x000fe800078ec0ff */
[-C--:B------:R-:W-:Y:S02]  /*df20*/  IADD3 R20, P1, P0, R6, R3.reuse, R14 ;  /* 0x0000000306147210 */ /* 0x080fe4000783e00e */
[----:B------:R-:W-:Y:S02]  /*df30*/  SEL R6, RZ, 0x10, P4 ;  /* 0x00000010ff067807 */ /* 0x000fe40002000000 */
[-C--:B--2---:R-:W-:Y:S02]  /*df40*/  IADD3.X R21, RZ, R4.reuse, R13, P1, P0 ;  /* 0x00000004ff157210 */ /* 0x084fe40000fe040d */
[----:B------:R-:W-:Y:S04]  /*df50*/  IADD3 R7, -R6, 0x10, RZ ;  /* 0x0000001006077810 */ /* 0x000fe80007ffe1ff */
[----:B------:R-:W-:Y:S04]  /*df60*/  LOP3.LUT R7, R7, 0xf, RZ, 0xc0, !PT ;  /* 0x0000000f07077812 */ /* 0x000fe800078ec0ff */
[-C--:B------:R-:W-:Y:S02]  /*df70*/  IADD3 R14, P1, P0, R7, R3.reuse, R23 ;  /* 0x00000003070e7210 */ /* 0x080fe4000783e017 */
[----:B------:R-:W-:Y:S02]  /*df80*/  SEL R7, RZ, 0x10, P3 ;  /* 0x00000010ff077807 */ /* 0x000fe40001800000 */
[----:B------:R-:W-:Y:S02]  /*df90*/  IADD3.X R15, RZ, R4, R15, P1, P0 ;  /* 0x00000004ff0f7210 */ /* 0x000fe40000fe040f */
[----:B------:R-:W-:Y:S04]  /*dfa0*/  IADD3 R13, -R7, 0x10, RZ ;  /* 0x00000010070d7810 */ /* 0x000fe80007ffe1ff */
[----:B------:R-:W-:Y:S04]  /*dfb0*/  LOP3.LUT R13, R13, 0xf, RZ, 0xc0, !PT ;  /* 0x0000000f0d0d7812 */ /* 0x000fe800078ec0ff */
[----:B------:R-:W-:Y:S02]  /*dfc0*/  IADD3 R28, P1, P0, R13, R3, R28 ;  /* 0x000000030d1c7210 */ /* 0x000fe4000783e01c */
[----:B------:R-:W-:Y:S02]  /*dfd0*/  IADD3.X R13, R2, R22, RZ, P2, !PT ;  /* 0x00000016020d7210 */ /* 0x000fe400017fe4ff */
[----:B------:R-:W-:Y:S02]  /*dfe0*/  IADD3.X R29, RZ, R4, R22, P1, P0 ;  /* 0x00000004ff1d7210 */ /* 0x000fe40000fe0416 */
[----:B------:R-:W-:Y:S01]  /*dff0*/  ISETP.NE.U32.AND P0, PT, R177, RZ, PT ;  /* 0x000000ffb100720c */ /* 0x000fe20003f05070 */
[----:B------:R2:W-:Y:S11]  /*e000*/  LDGSTS.E.BYPASS.LTC128B.128 [R179+0x4100], [R12.64], !P3 ;  /* 0x041000000cb37fae */ /* 0x0005f6000d901d48 */
[----:B------:R-:W-:Y:S01]  /*e010*/  @!UPT UIADD3 URZ, URZ, URZ, URZ ;  /* 0x0000003f3f3ff290 */ /* 0x000fe2000fffe03f */
[----:B------:R3:W-:Y:S01]  /*e020*/  LDGSTS.E.BYPASS.LTC128B.128.ZFILL [R179+0x1100], [R20.64], P0 ;  /* 0x0110000014b37fae */ /* 0x0007e20008141d48 */
[----:B------:R-:W-:Y:S11]  /*e030*/  ISETP.NE.U32.AND P0, PT, R6, RZ, PT ;  /* 0x000000ff0600720c */ /* 0x000ff60003f05070 */
[----:B------:R-:W-:Y:S02]  /*e040*/  @!UPT UIADD3 URZ, URZ, URZ, URZ ;  /* 0x0000003f3f3ff290 */ /* 0x000fe4000fffe03f */
[----:B------:R2:W-:Y:S01]  /*e050*/  LDGSTS.E.BYPASS.LTC128B.128.ZFILL [R179+0x3100], [R14.64], P0 ;  /* 0x031000000eb37fae */ /* 0x0005e20008141d48 */
[----:B------:R-:W-:Y:S02]  /*e060*/  ISETP.NE.U32.AND P0, PT, R7, RZ, PT ;  /* 0x000000ff0700720c */ /* 0x000fe40003f05070 */
[C---:B------:R-:W-:Y:S08]  /*e070*/  HMMA.16816.F32.BF16 R4, R32.reuse, R8, RZ ;  /* 0x000000082004723c */ /* 0x040ff000000418ff */
[C---:B------:R-:W-:Y:S03]  /*e080*/  HMMA.16816.F32.BF16 R8, R32.reuse, R10, RZ ;  /* 0x0000000a2008723c */ /* 0x040fe600000418ff */
[----:B------:R4:W-:Y:S01]  /*e090*/  LDGSTS.E.BYPASS.LTC128B.128.ZFILL [R179+0x5100], [R28.64], P0 ;  /* 0x051000001cb37fae */ /* 0x0009e20008141d48 */
[----:B------:R-:W-:Y:S07]  /*e0a0*/  ISETP.GT.AND P0, PT, R178, R194, PT ;  /* 0x000000c2b200720c */ /* 0x000fee0003f04270 */
[----:B------:R-:W0:Y:S01]  /*e0b0*/  LDGDEPBAR ;  /* 0x00000000000079af */ /* 0x000e220000000000 */
[C---:B--2---:R-:W-:Y:S08]  /*e0c0*/  HMMA.16816.F32.BF16 R12, R32.reuse, R16, RZ ;  /* 0x00000010200c723c */ /* 0x044ff000000418ff */
[C---:B------:R-:W-:Y:S08]  /*e0d0*/  HMMA.16816.F32.BF16 R16, R32.reuse, R18, RZ ;  /* 0x000000122010723c */ /* 0x040ff000000418ff */
        /* <DEDUP_REMOVED lines=17> */
[C---:B-1----:R-:W-:Y:S01]  /*e1f0*/  HMMA.16816.F32.BF16 R4, R136.reuse, R144, R4 ;  /* 0x000000908804723c */ /* 0x042fe20000041804 */
[----:B------:R-:W-:Y:S07]  /*e200*/  LDSM.16.M88.4 R156, [R160] ;  /* 0x00000000a09c783b */ /* 0x000fee0000000200 */
        /* <DEDUP_REMOVED lines=27> */
[----:B------:R-:W-:Y:S07]  /*e3c0*/  LDSM.16.M88.4 R144, [R0] ;  /* 0x000000000090783b */ /* 0x000fee0000000200 */
[C---:B------:R-:W-:Y:S08]  /*e3d0*/  HMMA.16816.F32.BF16 R12, R136.reuse, R148, R12 ;  /* 0x00000094880c723c */ /* 0x040ff0000004180c */
[C---:B------:R-:W-:Y:S01]  /*e3e0*/  HMMA.16816.F32.BF16 R16, R136.reuse, R150, R16 ;  /* 0x000000968810723c */ /* 0x040fe20000041810 */
[----:B------:R-:W-:Y:S07]  /*e3f0*/  LDSM.16.M88.4 R148, [R100] ;  /* 0x000000006494783b */ /* 0x000fee0000000200 */
[C---:B--2---:R-:W-:Y:S08]  /*e400*/  HMMA.16816.F32.BF16 R20, R136.reuse, R140, R20 ;  /* 0x0000008c8814723c */ /* 0x044ff00000041814 */
[C---:B------:R-:W-:Y:S01]  /*e410*/  HMMA.16816.F32.BF16 R24, R136.reuse, R142, R24 ;  /* 0x0000008e8818723c */ /* 0x040fe20000041818 */
[----:B------:R-:W1:Y:S07]  /*e420*/  LDSM.16.M88.4 R140, [R174+0x4000] ;  /* 0x00400000ae8c783b */ /* 0x000e6e0000000200 */
[C---:B---3--:R-:W-:Y:S08]  /*e430*/  HMMA.16816.F32.BF16 R28, R136.reuse, R152, R28 ;  /* 0x00000098881c723c */ /* 0x048ff0000004181c */
[----:B------:R-:W-:Y:S01]  /*e440*/  HMMA.16816.F32.BF16 R32, R136, R154, R32 ;  /* 0x0000009a8820723c */ /* 0x000fe20000041820 */
[----:B------:R-:W2:Y:S08]  /*e450*/  LDSM.16.M88.4 R136, [R161] ;  /* 0x00000000a188783b */ /* 0x000eb00000000200 */
[----:B------:R-:W-:Y:S01]  /*e460*/  LDSM.16.M88.4 R152, [R166+0x2800] ;  /* 0x00280000a698783b */ /* 0x000fe20000000200 */
        /* <DEDUP_REMOVED lines=8> */
[----:B------:R-:W3:Y:S07]  /*e4f0*/  LDSM.16.M88.4 R156, [R166+0x3000] ;  /* 0x00300000a69c783b */ /* 0x000eee0000000200 */
[C---:B--2---:R-:W-:Y:S08]  /*e500*/  HMMA.16816.F32.BF16 R28, R140.reuse, R136, R28 ;  /* 0x000000888c1c723c */ /* 0x044ff0000004181c */
[----:B------:R-:W-:Y:S01]  /*e510*/  HMMA.16816.F32.BF16 R32, R140, R138, R32 ;  /* 0x0000008a8c20723c */ /* 0x000fe20000041820 */
[----:B------:R-:W2:Y:S07]  /*e520*/  LDSM.16.M88.4 R136, [R166+0x3800] ;  /* 0x00380000a688783b */ /* 0x000eae0000000200 */
[C---:B-1----:R-:W-:Y:S01]  /*e530*/  HMMA.16816.F32.BF16 R4, R144.reuse, R148, R4 ;  /* 0x000000949004723c */ /* 0x042fe20000041804 */
[----:B------:R-:W-:Y:S07]  /*e540*/  LDSM.16.M88.4 R140, [R175+0x4000] ;  /* 0x00400000af8c783b */ /* 0x000fee0000000200 */
[C---:B------:R-:W-:Y:S01]  /*e550*/  HMMA.16816.F32.BF16 R8, R144.reuse, R150, R8 ;  /* 0x000000969008723c */ /* 0x040fe20000041808 */
[----:B------:R-:W1:Y:S07]  /*e560*/  LDSM.16.M88.4 R148, [R165+-0x2000] ;  /* 0xffe00000a594783b */ /* 0x000e6e0000000200 */
[C---:B------:R-:W-:Y:S08]  /*e570*/  HMMA.16816.F32.BF16 R12, R144.reuse, R152, R12 ;  /* 0x00000098900c723c */ /* 0x040ff0000004180c */
[C---:B------:R-:W-:Y:S01]  /*e580*/  HMMA.16816.F32.BF16 R16, R144.reuse, R154, R16 ;  /* 0x0000009a9010723c */ /* 0x040fe20000041810 */
[----:B------:R-:W4:Y:S07]  /*e590*/  LDSM.16.M88.4 R152, [R165+-0x1800] ;  /* 0xffe80000a598783b */ /* 0x000f2e0000000200 */
[C---:B---3--:R-:W-:Y:S08]  /*e5a0*/  HMMA.16816.F32.BF16 R20, R144.reuse, R156, R20 ;  /* 0x0000009c9014723c */ /* 0x048ff00000041814 */
[C---:B------:R-:W-:Y:S01]  /*e5b0*/  HMMA.16816.F32.BF16 R24, R144.reuse, R158, R24 ;  /* 0x0000009e9018723c */ /* 0x040fe20000041818 */
[----:B------:R-:W3:Y:S07]  /*e5c0*/  LDSM.16.M88.4 R156, [R165+-0x1000] ;  /* 0xfff00000a59c783b */ /* 0x000eee0000000200 */
[C---:B--2---:R-:W-:Y:S08]  /*e5d0*/  HMMA.16816.F32.BF16 R28, R144.reuse, R136, R28 ;  /* 0x00000088901c723c */ /* 0x044ff0000004181c */
[----:B------:R-:W-:Y:S01]  /*e5e0*/  HMMA.16816.F32.BF16 R32, R144, R138, R32 ;  /* 0x0000008a9020723c */ /* 0x000fe20000041820 */
[----:B------:R-:W2:Y:S07]  /*e5f0*/  LDSM.16.M88.4 R136, [R165+-0x800] ;  /* 0xfff80000a588783b */ /* 0x000eae0000000200 */
[C---:B-1----:R-:W-:Y:S01]  /*e600*/  HMMA.16816.F32.BF16 R4, R140.reuse, R148, R4 ;  /* 0x000000948c04723c */ /* 0x042fe20000041804 */
[----:B------:R-:W-:Y:S07]  /*e610*/  LDSM.16.M88.4 R144, [R173+0x8000] ;  /* 0x00800000ad90783b */ /* 0x000fee0000000200 */
[C---:B------:R-:W-:Y:S01]  /*e620*/  HMMA.16816.F32.BF16 R8, R140.reuse, R150, R8 ;  /* 0x000000968c08723c */ /* 0x040fe20000041808 */
[----:B------:R-:W1:Y:S07]  /*e630*/  LDSM.16.M88.4 R148, [R164+0x4000] ;  /* 0x00400000a494783b */ /* 0x000e6e0000000200 */
[C---:B----4-:R-:W-:Y:S08]  /*e640*/  HMMA.16816.F32.BF16 R12, R140.reuse, R152, R12 ;  /* 0x000000988c0c723c */ /* 0x050ff0000004180c */
[C---:B------:R-:W-:Y:S01]  /*e650*/  HMMA.16816.F32.BF16 R16, R140.reuse, R154, R16 ;  /* 0x0000009a8c10723c */ /* 0x040fe20000041810 */
[----:B------:R-:W4:Y:S07]  /*e660*/  LDSM.16.M88.4 R152, [R164+0x4800] ;  /* 0x00480000a498783b */ /* 0x000f2e0000000200 */
[C---:B---3--:R-:W-:Y:S08]  /*e670*/  HMMA.16816.F32.BF16 R20, R140.reuse, R156, R20 ;  /* 0x0000009c8c14723c */ /* 0x048ff00000041814 */
        /* <DEDUP_REMOVED lines=8> */
[----:B------:R-:W1:Y:S07]  /*e700*/  LDSM.16.M88.4 R148, [R162] ;  /* 0x00000000a294783b */ /* 0x000e6e0000000200 */
[C---:B----4-:R-:W-:Y:S08]  /*e710*/  HMMA.16816.F32.BF16 R12, R144.reuse, R152, R12 ;  /* 0x00000098900c723c */ /* 0x050ff0000004180c */
[C---:B------:R-:W-:Y:S01]  /*e720*/  HMMA.16816.F32.BF16 R16, R144.reuse, R154, R16 ;  /* 0x0000009a9010723c */ /* 0x040fe20000041810 */
[----:B------:R-:W4:Y:S07]  /*e730*/  LDSM.16.M88.4 R152, [R163] ;  /* 0x00000000a398783b */ /* 0x000f2e0000000200 */
[C---:B---3--:R-:W-:Y:S01]  /*e740*/  HMMA.16816.F32.BF16 R20, R144.reuse, R156, R20 ;  /* 0x0000009c9014723c */ /* 0x048fe20000041814 */
[----:B------:R-:W-:Y:S07]  /*e750*/  LDSM.16.M88.4 R160, [R172] ;  /* 0x00000000aca0783b */ /* 0x000fee0000000200 */
[C---:B------:R-:W-:Y:S01]  /*e760*/  HMMA.16816.F32.BF16 R24, R144.reuse, R158, R24 ;  /* 0x0000009e9018723c */ /* 0x040fe20000041818 */
[----:B------:R-:W3:Y:S07]  /*e770*/  LDSM.16.M88.4 R156, [R171] ;  /* 0x00000000ab9c783b */ /* 0x000eee0000000200 */
[C---:B--2---:R-:W-:Y:S08]  /*e780*/  HMMA.16816.F32.BF16 R28, R144.reuse, R136, R28 ;  /* 0x00000088901c723c */ /* 0x044ff0000004181c */
[----:B------:R-:W-:Y:S01]  /*e790*/  HMMA.16816.F32.BF16 R32, R144, R138, R32 ;  /* 0x0000008a9020723c */ /* 0x000fe20000041820 */
[----:B------:R-:W-:Y:S07]  /*e7a0*/  LDSM.16.M88.4 R136, [R176+0x8000] ;  /* 0x00800000b088783b */ /* 0x000fee0000000200 */
[C---:B-1----:R-:W-:Y:S01]  /*e7b0*/  HMMA.16816.F32.BF16 R4, R140.reuse, R148, R4 ;  /* 0x000000948c04723c */ /* 0x042fe20000041804 */
[----:B------:R-:W1:Y:S07]  /*e7c0*/  LDSM.16.M88.4 R144, [R166+0x4000] ;  /* 0x00400000a690783b */ /* 0x000e6e0000000200 */
[C---:B------:R-:W-:Y:S01]  /*e7d0*/  HMMA.16816.F32.BF16 R8, R140.reuse, R150, R8 ;  /* 0x000000968c08723c */ /* 0x040fe20000041808 */
[----:B------:R-:W2:Y:S07]  /*e7e0*/  LDSM.16.M88.4 R148, [R166+0x4800] ;  /* 0x00480000a694783b */ /* 0x000eae0000000200 */
[C---:B----4-:R-:W-:Y:S08]  /*e7f0*/  HMMA.16816.F32.BF16 R12, R140.reuse, R152, R12 ;  /* 0x000000988c0c723c */ /* 0x050ff0000004180c */
[C---:B------:R-:W-:Y:S01]  /*e800*/  HMMA.16816.F32.BF16 R16, R140.reuse, R154, R16 ;  /* 0x0000009a8c10723c */ /* 0x040fe20000041810 */
[----:B------:R-:W4:Y:S07]  /*e810*/  LDSM.16.M88.4 R152, [R166+0x5000] ;  /* 0x00500000a698783b */ /* 0x000f2e0000000200 */
[C---:B---3--:R-:W-:Y:S08]  /*e820*/  HMMA.16816.F32.BF16 R20, R140.reuse, R156, R20 ;  /* 0x0000009c8c14723c */ /* 0x048ff00000041814 */
[C---:B------:R-:W-:Y:S01]  /*e830*/  HMMA.16816.F32.BF16 R24, R140.reuse, R158, R24 ;  /* 0x0000009e8c18723c */ /* 0x040fe20000041818 */
[----:B------:R-:W-:Y:S07]  /*e840*/  LDSM.16.M88.4 R156, [R175+0x8000] ;  /* 0x00800000af9c783b */ /* 0x000fee0000000200 */
[C---:B------:R-:W-:Y:S08]  /*e850*/  HMMA.16816.F32.BF16 R28, R140.reuse, R160, R28 ;  /* 0x000000a08c1c723c */ /* 0x040ff0000004181c */
[----:B------:R-:W-:Y:S01]  /*e860*/  HMMA.16816.F32.BF16 R32, R140, R162, R32 ;  /* 0x000000a28c20723c */ /* 0x000fe20000041820 */
[----:B------:R-:W3:Y:S07]  /*e870*/  LDSM.16.M88.4 R140, [R166+0x5800] ;  /* 0x00580000a68c783b */ /* 0x000eee0000000200 */
[C---:B-1----:R-:W-:Y:S01]  /*e880*/  HMMA.16816.F32.BF16 R4, R136.reuse, R144, R4 ;  /* 0x000000908804723c */ /* 0x042fe20000041804 */
[----:B------:R-:W1:Y:S07]  /*e890*/  LDSM.16.M88.4 R160, [R165] ;  /* 0x00000000a5a0783b */ /* 0x000e6e0000000200 */
[C---:B------:R-:W-:Y:S08]  /*e8a0*/  HMMA.16816.F32.BF16 R8, R136.reuse, R146, R8 ;  /* 0x000000928808723c */ /* 0x040ff00000041808 */
[C---:B--2---:R-:W-:Y:S08]  /*e8b0*/  HMMA.16816.F32.BF16 R12, R136.reuse, R148, R12 ;  /* 0x00000094880c723c */ /* 0x044ff0000004180c */
[C---:B------:R-:W-:Y:S08]  /*e8c0*/  HMMA.16816.F32.BF16 R16, R136.reuse, R150, R16 ;  /* 0x000000968810723c */ /* 0x040ff00000041810 */
[C---:B----4-:R-:W-:Y:S08]  /*e8d0*/  HMMA.16816.F32.BF16 R20, R136.reuse, R152, R20 ;  /* 0x000000988814723c */ /* 0x050ff00000041814 */
[C---:B------:R-:W-:Y:S08]  /*e8e0*/  HMMA.16816.F32.BF16 R24, R136.reuse, R154, R24 ;  /* 0x0000009a8818723c */ /* 0x040ff00000041818 */
[C---:B---3--:R-:W-:Y:S08]  /*e8f0*/  HMMA.16816.F32.BF16 R28, R136.reuse, R140, R28 ;  /* 0x0000008c881c723c */ /* 0x048ff0000004181c */
[----:B------:R-:W-:Y:S01]  /*e900*/  HMMA.16816.F32.BF16 R32, R136, R142, R32 ;  /* 0x0000008e8820723c */ /* 0x000fe20000041820 */
[----:B------:R-:W2:Y:S07]  /*e910*/  LDSM.16.M88.4 R136, [R165+0x800] ;  /* 0x00080000a588783b */ /* 0x000eae0000000200 */
[C---:B-1----:R-:W-:Y:S08]  /*e920*/  HMMA.16816.F32.BF16 R4, R156.reuse, R160, R4 ;  /* 0x000000a09c04723c */ /* 0x042ff00000041804 */
[C---:B------:R-:W-:Y:S11]  /*e930*/  HMMA.16816.F32.BF16 R8, R156.reuse, R162, R8 ;  /* 0x000000a29c08723c */ /* 0x040ff60000041808 */
[----:B------:R-:W-:Y:S05]  /*e940*/  @!UPT UIADD3 URZ, URZ, URZ, URZ ;  /* 0x0000003f3f3ff290 */ /* 0x000fea000fffe03f */
[----:B------:R-:W-:Y:S04]  /*e950*/  FMUL.FTZ R0, R4, c[0x0][0x320] ;  /* 0x0000c80004007a20 */ /* 0x000fe80000410000 */
[----:B------:R1:W3:Y:S04]  /*e960*/  MUFU.TANH R150, R0 ;  /* 0x0000000000967308 */ /* 0x0002e80000002400 */
[----:B------:R-:W-:Y:S01]  /*e970*/  FMUL.FTZ R2, R11, c[0x0][0x320] ;  /* 0x0000c8000b027a20 */ /* 0x000fe20000410000 */
[C---:B--2---:R-:W-:Y:S05]  /*e980*/  HMMA.16816.F32.BF16 R12, R156.reuse, R136, R12 ;  /* 0x000000889c0c723c */ /* 0x044fea000004180c */
[----:B------:R2:W4:Y:S03]  /*e990*/  MUFU.TANH R153, R2 ;  /* 0x0000000200997308 */ /* 0x0005260000002400 */
[C---:B------:R-:W-:Y:S04]  /*e9a0*/  HMMA.16816.F32.BF16 R16, R156.reuse, R138, R16 ;  /* 0x0000008a9c10723c */ /* 0x040fe80000041810 */
[----:B-1----:R-:W-:Y:S04]  /*e9b0*/  FMUL.FTZ R0, R5, c[0x0][0x320] ;  /* 0x0000c80005007a20 */ /* 0x002fe80000410000 */
[----:B------:R1:W1:Y:S11]  /*e9c0*/  MUFU.TANH R149, R0 ;  /* 0x0000000000957308 */ /* 0x0002760000002400 */
[----:B------:R-:W-:Y:S05]  /*e9d0*/  @!UPT UIADD3 URZ, URZ, URZ, URZ ;  /* 0x0000003f3f3ff290 */ /* 0x000fea000fffe03f */
[----:B--2---:R-:W-:Y:S04]  /*e9e0*/  FMUL.FTZ R2, R19, c[0x0][0x320] ;  /* 0x0000c80013027a20 */ /* 0x004fe80000410000 */
[----:B------:R-:W2:Y:S01]  /*e9f0*/  MUFU.TANH R143, R2 ;  /* 0x00000002008f7308 */ /* 0x000ea20000002400 */
        /* <DEDUP_REMOVED lines=9> */
[----:B-----5:R-:W-:Y:S04]  /*ea90*/  FMUL.FTZ R0, R9, c[0x0][0x320] ;  /* 0x0000c80009007a20 */ /* 0x020fe80000410000 */
[----:B------:R1:W1:Y:S04]  /*eaa0*/  MUFU.TANH R147, R0 ;  /* 0x0000000000937308 */ /* 0x0002680000002400 */
[----:B-1----:R-:W-:Y:S02]  /*eab0*/  FMUL.FTZ R0, R10, c[0x0][0x320] ;  /* 0x0000c8000a007a20 */ /* 0x002fe40000410000 */
[----:B------:R-:W1:Y:S01]  /*eac0*/  LDSM.16.M88.4 R8, [R165+0x1800] ;  /* 0x00180000a508783b */ /* 0x000e620000000200 */
[----:B------:R-:W-:Y:S04]  /*ead0*/  DEPBAR.LE SB0, 0x0 ;  /* 0x000080000000791a */ /* 0x000fe80000000000 */
[----:B------:R5:W1:Y:S03]  /*eae0*/  MUFU.TANH R154, R0 ;  /* 0x00000000009a7308 */ /* 0x000a660000002400 */
[----:B------:R-:W-:Y:S01]  /*eaf0*/  BAR.SYNC.DEFER_BLOCKING 0x0 ;  /* 0x0000000000007b1d */ /* 0x000fe20000010000 */
[----:B-----5:R-:W-:Y:S06]  /*eb00*/  FMUL.FTZ R0, R12, c[0x0][0x320] ;  /* 0x0000c8000c007a20 */ /* 0x020fec0000410000 */
        /* <DEDUP_REMOVED lines=48> */
[----:B--234-:R-:W-:Y:S01]  /*ee10*/  IMAD R2, R178, 0x40, R201 ;  /* 0x00000040b2027824 */ /* 0x01cfe200078e02c9 */
        /* <DEDUP_REMOVED lines=12> */
[----:B-1----:R-:W-:Y:S01]  /*eee0*/  IMAD.MOV.U32 R0, RZ, RZ, R2 ;  /* 0x000000ffff007224 */ /* 0x002fe200078e0002 */
        /* <DEDUP_REMOVED lines=23> */
.L_x_653:
[----:B------:R-:W-:-:S05]  /*f060*/  BRA.DIV ~URZ, `(.L_x_545) ;  /* 0x00008e627f007947 */ /* 0x000fca000b800000 */
[----:B------:R-:W3:Y:S01]  /*f070*/  SHFL.IDX PT, R0, R8, RZ, 0x181f ;  /* 0x00181fff08007589 */ /* 0x000ee200000e0000 */
[C---:B------:R-:W-:Y:S04]  /*f080*/  IADD3 R2, -R177.reuse, 0x10, RZ ;  /* 0x00000010b1027810 */ /* 0x040fe80007ffe1ff */
[----:B------:R-:W-:Y:S04]  /*f090*/  LOP3.LUT R2, R2, 0xf, RZ, 0xc0, !PT ;  /* 0x0000000f02027812 */ /* 0x000fe800078ec0ff */
[----:B---3--:R-:W-:Y:S04]  /*f0a0*/  IADD3 R2, P1, P0, R2, R0, R12 ;  /* 0x0000000002027210 */ /* 0x008fe8000783e00c */
[----:B--2---:R-:W-:Y:S02]  /*f0b0*/  IADD3.X R3, RZ, R4, R9, P1, P0 ;  /* 0x00000004ff037210 */ /* 0x004fe40000fe0409 */
[----:B------:R-:W-:Y:S11]  /*f0c0*/  ISETP.NE.U32.AND P0, PT, R177, RZ, PT ;  /* 0x000000ffb100720c */ /* 0x000ff60003f05070 */
[----:B------:R-:W-:Y:S02]  /*f0d0*/  @!UPT UIADD3 URZ, URZ, URZ, URZ ;  /* 0x0000003f3f3ff290 */ /* 0x000fe4000fffe03f */
        /* <DEDUP_REMOVED lines=11> */
.L_x_654:
[C---:B---3--:R-:W-:Y:S02]  /*f190*/  IADD3 R2, -R177.reuse, 0x10, RZ ;  /* 0x00000010b1027810 */ /* 0x048fe40007ffe1ff */
[----:B------:R-:W-:Y:S02]  /*f1a0*/  ISETP.NE.U32.AND P0, PT, R177, RZ, PT ;  /* 0x000000ffb100720c */ /* 0x000fe40003f05070 */
[----:B------:R-:W-:Y:S04]  /*f1b0*/  LOP3.LUT R2, R2, 0xf, RZ, 0xc0, !PT ;  /* 0x0000000f02027812 */ /* 0x000fe800078ec0ff */
[----:B--2---:R-:W-:Y:S04]  /*f1c0*/  IADD3 R2, P2, P1, R2, R0, R12 ;  /* 0x0000000002027210 */ /* 0x004fe8000795e00c */
[----:B----4-:R-:W-:Y:S05]  /*f1d0*/  IADD3.X R3, RZ, R4, R9, P2, P1 ;  /* 0x00000004ff037210 */ /* 0x010fea00017e2409 */
[----:B------:R-:W-:Y:S01]  /*f1e0*/  @!PT LDS RZ, [RZ] ;  /* 0x00000000fffff984 */ /* 0x000fe20000000800 */
[----:B------:R-:W-:Y:S01]  /*f1f0*/  @!PT LDS RZ, [RZ] ;  /* 0x00000000fffff984 */ /* 0x000fe20000000800 */
[----:B------:R-:W-:Y:S01]  /*f200*/  @!PT LDS RZ, [RZ] ;  /* 0x00000000fffff984 */ /* 0x000fe20000000800 */
[----:B------:R2:W-:Y:S01]  /*f210*/  LDGSTS.E.BYPASS.LTC128B.128.ZFILL [R179+0x7100], [R2.64], P0 ;  /* 0x0710000002b37fae */ /* 0x0005e20008141d48 */
[----:B------:R-:W-:Y:S05]  /*f220*/  IADD3 R6, P0, R0, R13, RZ ;  /* 0x0000000d00067210 */ /* 0x000fea0007f1e0ff */
[----:B------:R-:W-:Y:S05]  /*f230*/  IMAD.X R7, R4, 0x1, R10, P0 ;  /* 0x0000000104077824 */ /* 0x000fea00000e060a */
[----:B------:R3:W-:Y:S01]  /*f240*/  LDGSTS.E.BYPASS.LTC128B.128 [R179+0x9100], [R6.64], !P4 ;  /* 0x0910000006b37fae */ /* 0x0007e2000e101d48 */
[----:B--2---:R-:W-:Y:S05]  /*f250*/  IADD3 R2, P0, R0, R26, RZ ;  /* 0x0000001a00027210 */ /* 0x004fea0007f1e0ff */
[----:B------:R-:W-:Y:S05]  /*f260*/  IMAD.X R3, R4, 0x1, R11, P0 ;  /* 0x0000000104037824 */ /* 0x000fea00000e060b */
[----:B------:R3:W-:Y:S03]  /*f270*/  LDGSTS.E.BYPASS.LTC128B.128 [R179+0xb100], [R2.64], !P3 ;  /* 0x0b10000002b37fae */ /* 0x0007e6000d901d48 */
.L_x_543:
[----:B--234-:R-:W-:Y:S05]  /*f280*/  BSYNC B0 ;  /* 0x0000000000007941 */ /* 0x01cfea0003800000 */
.L_x_542:
[----:B------:R-:W-:Y:S01]  /*f290*/  LOP3.LUT R6, RZ, c[0x0][0x324], RZ, 0x33, !PT ;  /* 0x0000c900ff067a12 */ /* 0x000fe200078e33ff */
[----:B-1----:R-:W-:Y:S01]  /*f2a0*/  IMAD.MOV.U32 R0, RZ, RZ, c[0x0][0x2c4] ;  /* 0x0000b100ff007624 */ /* 0x002fe200078e00ff */
[----:B------:R-:W0:Y:S01]  /*f2b0*/  LDGDEPBAR ;  /* 0x00000000000079af */ /* 0x000e220000000000 */
[----:B------:R-:W-:Y:S02]  /*f2c0*/  IMAD.SHL.U32 R5, R178, 0x40, RZ ;  /* 0x00000040b2057824 */ /* 0x000fe400078e00ff */
[----:B------:R-:W-:Y:S01]  /*f2d0*/  IMAD.IADD R4, R216, 0x1, R211 ;  /* 0x00000001d8047824 */ /* 0x000fe200078e02d3 */
[----:B------:R-:W-:Y:S02]  /*f2e0*/  ISETP.NE.AND P0, PT, R0, 0x1, PT ;  /* 0x000000010000780c */ /* 0x000fe40003f05270 */
[----:B------:R-:W-:Y:S04]  /*f2f0*/  IADD3 R0, -R199, 0x1, -R5 ;  /* 0x00000001c7007810 */ /* 0x000fe80007ffe905 */
[----:B------:R-:W-:Y:S04]  /*f300*/  IADD3 R0, -R196, R0, R195 ;  /* 0x00000000c4007210 */ /* 0x000fe80007ffe1c3 */
[----:B------:R-:W-:Y:S03]  /*f310*/  IADD3 R7, R0, c[0x0][0x328], RZ ;  /* 0x0000ca0000077a10 */ /* 0x000fe60007ffe0ff */
[----:B------:R-:W-:Y:S05]  /*f320*/  @P0 IMAD.HI.U32 R2, R4, c[0x0][0x2c8], RZ ;  /* 0x0000b20004020a27 */ /* 0x000fea00078e00ff */
[----:B------:R-:W-:Y:S01]  /*f330*/  @P0 SHF.R.U32.HI R4, RZ, c[0x0][0x2cc], R2 ;  /* 0x0000b300ff040a19 */ /* 0x000fe20000011602 */
[----:B------:R-:W-:-:S05]  /*f340*/  BRA.DIV ~URZ, `(.L_x_546) ;  /* 0x00008da27f007947 */ /* 0x000fca000b800000 */
[----:B------:R1:W2:Y:S02]  /*f350*/  SHFL.IDX PT, R3, R4, RZ, 0x1c1f ;  /* 0x001c1fff04037589 */ /* 0x0002a400000e0000 */
.L_x_655:
[----:B------:R-:W-:Y:S02]  /*f360*/  IMAD.MOV.U32 R2, RZ, RZ, c[0x0][0x32c] ;  /* 0x0000cb00ff027624 */ /* 0x000fe400078e00ff */
[----:B------:R-:W-:Y:S03]  /*f370*/  IMAD.IADD R6, R6, 0x1, R0 ;  /* 0x0000000106067824 */ /* 0x000fe600078e0200 */
[----:B------:R-:W-:Y:S02]  /*f380*/  ISETP.GE.AND P0, PT, R2, 0x1, PT ;  /* 0x000000010200780c */ /* 0x000fe40003f06270 */
[-C--:B--2---:R-:W-:Y:S02]  /*f390*/  IADD3 R2, R7, R3.reuse, RZ ;  /* 0x0000000307027210 */ /* 0x084fe40007ffe0ff */
[----:B------:R-:W-:Y:S09]  /*f3a0*/  IADD3 R0, R6, R3, RZ ;  /* 0x0000000306007210 */ /* 0x000ff20007ffe0ff */
        /* <DEDUP_REMOVED lines=14> */
.L_x_549:
[----:B------:R-:W-:Y:S04]  /*f490*/  MOV R8, 0x1 ;  /* 0x0000000100087802 */ /* 0x000fe80000000f00 */
[----:B------:R-:W-:Y:S11]  /*f4a0*/  ISETP.NE.AND P0, PT, R8, c[0x0][0x32c], PT ;  /* 0x0000cb0008007a0c */ /* 0x000ff60003f05270 */
[----:B------:R-:W-:Y:S02]  /*f4b0*/  @!UPT UIADD3 URZ, URZ, URZ, URZ ;  /* 0x0000003f3f3ff290 */ /* 0x000fe4000fffe03f */
[----:B------:R-:W-:Y:S05]  /*f4c0*/  @P0 IMAD.HI.U32 R8, R3, c[0x0][0x330], RZ ;  /* 0x0000cc0003080a27 */ /* 0x000fea00078e00ff */
[----:B------:R-:W-:Y:S02]  /*f4d0*/  @P0 SHF.R.U32.HI R3, RZ, c[0x0][0x334], R8 ;  /* 0x0000cd00ff030a19 */ /* 0x000fe40000011608 */
.L_x_550:
[----:B------:R-:W-:Y:S05]  /*f4e0*/  BSYNC B0 ;  /* 0x0000000000007941 */ /* 0x000fea0003800000 */
.L_x_548:
[----:B------:R-:W-:Y:S04]  /*f4f0*/  IMAD R3, R3, c[0x0][0x32c], -R5 ;  /* 0x0000cb0003037a24 */ /* 0x000fe800078e0a05 */
[----:B------:R-:W-:Y:S05]  /*f500*/  IMAD.IADD R3, R3, 0x1, -R199 ;  /* 0x0000000103037824 */ /* 0x000fea00078e0ac7 */
[----:B------:R-:W-:Y:S02]  /*f510*/  IMNMX R0, R0, R3, !PT ;  /* 0x0000000300007217 */ /* 0x000fe40007800200 */
[----:B------:R-:W-:Y:S04]  /*f520*/  IADD3 R3, R3, c[0x0][0x32c], RZ ;  /* 0x0000cb0003037a10 */ /* 0x000fe80007ffe0ff */
[----:B------:R-:W-:Y:S02]  /*f530*/  IMNMX R2, R2, R3, PT ;  /* 0x0000000302027217 */ /* 0x000fe40003800200 */
.L_x_547:
        /* <DEDUP_REMOVED lines=51> */
.L_x_656:
        /* <DEDUP_REMOVED lines=19> */
.L_x_554:
[----:B-12---:R-:W-:Y:S04]  /*f9a0*/  MOV R4, 0x1 ;  /* 0x0000000100047802 */ /* 0x006fe80000000f00 */
[----:B------:R-:W-:Y:S11]  /*f9b0*/  ISETP.NE.AND P0, PT, R4, c[0x0][0x32c], PT ;  /* 0x0000cb0004007a0c */ /* 0x000ff60003f05270 */
[----:B------:R-:W-:Y:S02]  /*f9c0*/  @!UPT UIADD3 URZ, URZ, URZ, URZ ;  /* 0x0000003f3f3ff290 */ /* 0x000fe4000fffe03f */
[----:B------:R-:W-:Y:S05]  /*f9d0*/  @P0 IMAD.HI.U32 R4, R3, c[0x0][0x330], RZ ;  /* 0x0000cc0003040a27 */ /* 0x000fea00078e00ff */
[----:B------:R-:W-:Y:S02]  /*f9e0*/  @P0 SHF.R.U32.HI R3, RZ, c[0x0][0x334], R4 ;  /* 0x0000cd00ff030a19 */ /* 0x000fe40000011604 */
.L_x_555:
[----:B------:R-:W-:Y:S05]  /*f9f0*/  BSYNC B0 ;  /* 0x0000000000007941 */ /* 0x000fea0003800000 */
.L_x_553:
[----:B------:R-:W-:Y:S04]  /*fa00*/  IMAD R5, R3, c[0x0][0x32c], -R5 ;  /* 0x0000cb0003057a24 */ /* 0x000fe800078e0a05 */
[----:B------:R-:W-:Y:S05]  /*fa10*/  IMAD.IADD R3, R5, 0x1, -R199 ;  /* 0x0000000105037824 */ /* 0x000fea00078e0ac7 */
[----:B------:R-:W-:Y:S02]  /*fa20*/  IADD3 R4, R3, c[0x0][0x32c], RZ ;  /* 0x0000cb0003047a10 */ /* 0x000fe40007ffe0ff */
[----:B------:R-:W-:Y:S02]  /*fa30*/  IMNMX R0, R0, R3, !PT ;  /* 0x0000000300007217 */ /* 0x000fe40007800200 */
[----:B------:R-:W-:Y:S02]  /*fa40*/  IMNMX R2, R2, R4, PT ;  /* 0x0000000402027217 */ /* 0x000fe40003800200 */
.L_x_552:
        /* <DEDUP_REMOVED lines=10> */
[----:B-12---:R-:W-:Y:S02]  /*faf0*/  FMNMX.FTZ R4, R7, R102, !PT ;  /* 0x0000006607047209 */ /* 0x006fe40007810000 */
        /* <DEDUP_REMOVED lines=42> */
[C---:B------:R-:W-:Y:S02]  /*fda0*/  ISETP.LT.OR P2, PT, R2.reuse, 0x2a, P2 ;  /* 0x0000002a0200780c */ /* 0x040fe40001741670 */
        /* <DEDUP_REMOVED lines=28> */
.L_x_657:
[----:B--2---:R-:W-:Y:S01]  /*ff70*/  FMNMX.FTZ R5, R4, R0, !PT ;  /* 0x0000000004057209 */ /* 0x004fe20007810000 */
[----:B------:R-:W-:-:S05]  /*ff80*/  BRA.DIV ~URZ, `(.L_x_557) ;  /* 0x000082827f007947 */ /* 0x000fca000b800000 */
[----:B------:R-:W-:Y:S04]  /*ff90*/  SHFL.BFLY PT, R0, R6, 0x2, 0x1f ;  /* 0x0c401f0006007f89 */ /* 0x000fe800000e0000 */
[----:B------:R-:W2:Y:S02]  /*ffa0*/  SHFL.BFLY PT, R2, R5, 0x1, 0x1f ;  /* 0x0c201f0005027f89 */ /* 0x000ea400000e0000 */
[----:B--2---:R-:W-:Y:S02]  /*ffb0*/  FMNMX.FTZ R100, R5, R2, !PT ;  /* 0x0000000205647209 */ /* 0x004fe40007810000 */
[----:B-1----:R-:W-:Y:S05]  /*ffc0*/  FMNMX.FTZ R4, R6, R0, !PT ;  /* 0x0000000006047209 */ /* 0x002fea0007810000 */
[----:B------:R1:W2:Y:S02]  /*ffd0*/  SHFL.BFLY PT, R0, R4, 0x1, 0x1f ;  /* 0x0c201f0004007f89 */ /* 0x0002a400000e0000 */
.L_x_658:
        /* <DEDUP_REMOVED lines=9> */
[----:B------:R1:W-:Y:S10]  /*10070*/  MUFU.EX2 R6, R2 ;  /* 0x0000000200067308 */ /* 0x0003f40000000800 */
[----:B------:R-:W-:Y:S01]  /*10080*/  MUFU.EX2 R189, R5 ;  /* 0x0000000500bd7308 */ /* 0x000fe20000000800 */
[--C-:B-1----:R-:W-:Y:S09]  /*10090*/  FFMA.FTZ R2, R12, c[0x0][0x2d0], -R144.reuse ;  /* 0x0000b4000c027a23 */ /* 0x102ff20000010890 */
[----:B------:R1:W3:Y:S02]  /*100a0*/  MUFU.EX2 R186, R2 ;  /* 0x0000000200ba7308 */ /* 0x0002e40000000800 */
[----:B-1----:R-:W-:Y:S01]  /*100b0*/  FFMA.FTZ R2, R11, c[0x0][0x2d0], -R144 ;  /* 0x0000b4000b027a23 */ /* 0x002fe20000010890 */
[----:B---3--:R-:W-:Y:S07]  /*100c0*/  F2FP.BF16.PACK_AB R136, R186, R6 ;  /* 0x00000006ba88723e */ /* 0x008fee00000010ff */
[----:B------:R1:W3:Y:S02]  /*100d0*/  MUFU.EX2 R187, R2 ;  /* 0x0000000200bb7308 */ /* 0x0002e40000000800 */
[----:B-1----:R-:W-:Y:S02]  /*100e0*/  FSEL R2, R100, RZ, P0 ;  /* 0x000000ff64027208 */ /* 0x002fe40000000000 */
[----:B------:R-:W-:Y:S02]  /*100f0*/  FSETP.NEU.FTZ.AND P0, PT, R3, -INF , PT ;  /* 0xff8000000300780b */ /* 0x000fe40003f1d000 */
[----:B---3--:R-:W-:Y:S01]  /*10100*/  F2FP.BF16.PACK_AB R138, R189, R187 ;  /* 0x000000bbbd8a723e */ /* 0x008fe200000010ff */
[----:B------:R-:W-:Y:S01]  /*10110*/  FADD.FTZ R0, -R2, R101 ;  /* 0x0000006502007221 */ /* 0x000fe20000010100 */
[----:B------:R-:W-:Y:S03]  /*10120*/  FSEL R101, R4, RZ, P0 ;  /* 0x000000ff04657208 */ /* 0x000fe60000000000 */
[----:B------:R-:W-:Y:S02]  /*10130*/  FMUL.FTZ R0, R0, c[0x0][0x2d0] ;  /* 0x0000b40000007a20 */ /* 0x000fe40000410000 */
[--C-:B------:R-:W-:Y:S02]  /*10140*/  FFMA.FTZ R4, R9, c[0x0][0x2d0], -R101.reuse ;  /* 0x0000b40009047a23 */ /* 0x100fe40000010865 */
[----:B------:R1:W3:Y:S01]  /*10150*/  MUFU.EX2 R2, R0 ;  /* 0x0000000000027308 */ /* 0x0002e20000000800 */
[--C-:B------:R-:W-:Y:S09]  /*10160*/  FFMA.FTZ R7, R7, c[0x0][0x2d0], -R101.reuse ;  /* 0x0000b40007077a23 */ /* 0x100ff20000010865 */
[----:B------:R-:W-:Y:S10]  /*10170*/  MUFU.EX2 R188, R4 ;  /* 0x0000000400bc7308 */ /* 0x000ff40000000800 */
[----:B------:R-:W-:Y:S01]  /*10180*/  MUFU.EX2 R7, R7 ;  /* 0x0000000700077308 */ /* 0x000fe20000000800 */
[--C-:B-1----:R-:W-:Y:S02]  /*10190*/  FFMA.FTZ R0, R8, c[0x0][0x2d0], -R101.reuse ;  /* 0x0000b40008007a23 */ /* 0x102fe40000010865 */
[C---:B---3--:R-:W-:Y:S02]  /*101a0*/  FMUL.FTZ R8, R2.reuse, R128 ;  /* 0x0000008002087220 */ /* 0x048fe40000410000 */
[C---:B------:R-:W-:Y:S05]  /*101b0*/  FMUL.FTZ R9, R2.reuse, R129 ;  /* 0x0000008102097220 */ /* 0x040fea0000410000 */
[----:B------:R1:W3:Y:S01]  /*101c0*/  MUFU.EX2 R185, R0 ;  /* 0x0000000000b97308 */ /* 0x0002e20000000800 */
        /* <DEDUP_REMOVED lines=12> */
[----:B-1----:R-:W-:Y:S01]  /*10290*/  FSEL R0, R3, RZ, P0 ;  /* 0x000000ff03007208 */ /* 0x002fe20000000000 */
[C---:B------:R-:W-:Y:S01]  /*102a0*/  FMUL.FTZ R36, R2.reuse, R36 ;  /* 0x0000002402247220 */ /* 0x040fe20000410000 */
[----:B---3--:R-:W-:Y:S01]  /*102b0*/  F2FP.BF16.PACK_AB R137, R185, R7 ;  /* 0x00000007b989723e */ /* 0x008fe200000010ff */
[----:B------:R-:W-:Y:S01]  /*102c0*/  FMUL.FTZ R37, R2, R37 ;  /* 0x0000002502257220 */ /* 0x000fe20000410000 */
[----:B------:R-:W-:Y:S01]  /*102d0*/  ISETP.GT.AND P0, PT, R178, R194, PT ;  /* 0x000000c2b200720c */ /* 0x000fe20003f04270 */
[----:B------:R-:W-:Y:S02]  /*102e0*/  FADD.FTZ R0, -R0, R102 ;  /* 0x0000006600007221 */ /* 0x000fe40000010100 */
[----:B------:R-:W-:Y:S02]  /*102f0*/  FMUL.FTZ R40, R2, R40 ;  /* 0x0000002802287220 */ /* 0x000fe40000410000 */
[----:B------:R-:W-:Y:S02]  /*10300*/  FMUL.FTZ R0, R0, c[0x0][0x2d0] ;  /* 0x0000b40000007a20 */ /* 0x000fe40000410000 */
[C---:B------:R-:W-:Y:S02]  /*10310*/  FMUL.FTZ R41, R2.reuse, R41 ;  /* 0x0000002902297220 */ /* 0x040fe40000410000 */
[C---:B------:R-:W-:Y:S02]  /*10320*/  FMUL.FTZ R44, R2.reuse, R44 ;  /* 0x0000002c022c7220 */ /* 0x040fe40000410000 */
[----:B------:R-:W1:Y:S01]  /*10330*/  MUFU.EX2 R0, R0 ;  /* 0x0000000000007308 */ /* 0x000e620000000800 */
        /* <DEDUP_REMOVED lines=29> */
[----:B------:R-:W-:Y:S02]  /*10510*/  FFMA.FTZ R102, R2, R190, R6 ;  /* 0x000000be02667223 */ /* 0x000fe40000010006 */
[----:B------:R-:W-:Y:S02]  /*10520*/  FFMA.FTZ R2, R14, c[0x0][0x2d0], -R101 ;  /* 0x0000b4000e027a23 */ /* 0x000fe40000010865 */
[C---:B-1----:R-:W-:Y:S02]  /*10530*/  FMUL.FTZ R10, R0.reuse, R130 ;  /* 0x00000082000a7220 */ /* 0x042fe40000410000 */
[----:B------:R-:W1:Y:S01]  /*10540*/  MUFU.EX2 R132, R2 ;  /* 0x0000000200847308 */ /* 0x000e620000000800 */
[C---:B------:R-:W-:Y:S02]  /*10550*/  FMUL.FTZ R11, R0.reuse, R131 ;  /* 0x00000083000b7220 */ /* 0x040fe40000410000 */
[----:B------:R-:W3:Y:S01]  /*10560*/  LDSM.16.MT88.4 R128, [R168] ;  /* 0x00000000a880783b */ /* 0x000ee20000004200 */
[C---:B------:R-:W-:Y:S02]  /*10570*/  FMUL.FTZ R18, R0.reuse, R122 ;  /* 0x0000007a00127220 */ /* 0x040fe40000410000 */
[C---:B------:R-:W-:Y:S02]  /*10580*/  FMUL.FTZ R19, R0.reuse, R123 ;  /* 0x0000007b00137220 */ /* 0x040fe40000410000 */
[C---:B------:R-:W-:Y:S02]  /*10590*/  FFMA.FTZ R116, R0.reuse, R191, R7 ;  /* 0x000000bf00747223 */ /* 0x040fe40000010007 */
[C---:B------:R-:W-:Y:S01]  /*105a0*/  FMUL.FTZ R6, R0.reuse, R134 ;  /* 0x0000008600067220 */ /* 0x040fe20000410000 */
[----:B------:R-:W4:Y:S01]  /*105b0*/  LDSM.16.MT88.4 R120, [R170] ;  /* 0x00000000aa78783b */ /* 0x000f220000004200 */
[C---:B------:R-:W-:Y:S02]  /*105c0*/  FMUL.FTZ R7, R0.reuse, R135 ;  /* 0x0000008700077220 */ /* 0x040fe40000410000 */
[C---:B------:R-:W-:Y:S02]  /*105d0*/  FMUL.FTZ R26, R0.reuse, R114 ;  /* 0x00000072001a7220 */ /* 0x040fe40000410000 */
[C---:B------:R-:W-:Y:S02]  /*105e0*/  FMUL.FTZ R27, R0.reuse, R115 ;  /* 0x00000073001b7220 */ /* 0x040fe40000410000 */
[C---:B------:R-:W-:Y:S01]  /*105f0*/  FMUL.FTZ R14, R0.reuse, R126 ;  /* 0x0000007e000e7220 */ /* 0x040fe20000410000 */
[----:B------:R-:W5:Y:S01]  /*10600*/  LDSM.16.MT88.4 R112, [R169] ;  /* 0x00000000a970783b */ /* 0x000f620000004200 */
[C---:B------:R-:W-:Y:S02]  /*10610*/  FMUL.FTZ R15, R0.reuse, R127 ;  /* 0x0000007f000f7220 */ /* 0x040fe40000410000 */
[----:B------:R-:W-:Y:S01]  /*10620*/  FMUL.FTZ R34, R0, R106 ;  /* 0x0000006a00227220 */ /* 0x000fe20000410000 */
[----:B-1----:R-:W-:Y:S01]  /*10630*/  F2FP.BF16.PACK_AB R139, R132, R188 ;  /* 0x000000bc848b723e */ /* 0x002fe200000010ff */
[C---:B------:R-:W-:Y:S03]  /*10640*/  FMUL.FTZ R35, R0.reuse, R107 ;  /* 0x0000006b00237220 */ /* 0x040fe60000410000 */
[----:B------:R-:W1:Y:S01]  /*10650*/  LDSM.16.MT88.4 R104, [R167+0x2000] ;  /* 0x00200000a768783b */ /* 0x000e620000004200 */
[C---:B------:R-:W-:Y:S02]  /*10660*/  FMUL.FTZ R22, R0.reuse, R118 ;  /* 0x0000007600167220 */ /* 0x040fe40000410000 */
[C---:B------:R-:W-:Y:S01]  /*10670*/  FMUL.FTZ R23, R0.reuse, R119 ;  /* 0x0000007700177220 */ /* 0x040fe20000410000 */
[C---:B--2---:R-:W-:Y:S05]  /*10680*/  HMMA.16816.F32.BF16 R4, R136.reuse, R140, R4 ;  /* 0x0000008c8804723c */ /* 0x044fea0000041804 */
[C---:B------:R-:W-:Y:S02]  /*10690*/  FMUL.FTZ R30, R0.reuse, R110 ;  /* 0x0000006e001e7220 */ /* 0x040fe40000410000 */
[C---:B------:R-:W-:Y:S01]  /*106a0*/  FMUL.FTZ R31, R0.reuse, R111 ;  /* 0x0000006f001f7220 */ /* 0x040fe20000410000 */
[C---:B------:R-:W-:Y:S01]  /*106b0*/  HMMA.16816.F32.BF16 R8, R136.reuse, R142, R8 ;  /* 0x0000008e8808723c */ /* 0x040fe20000041808 */
[----:B------:R-:W-:Y:S03]  /*106c0*/  LDSM.16.MT88.4 R108, [R167+0x800] ;  /* 0x00080000a76c783b */ /* 0x000fe60000004200 */
[C---:B------:R-:W-:Y:S02]  /*106d0*/  FMUL.FTZ R38, R0.reuse, R38 ;  /* 0x0000002600267220 */ /* 0x040fe40000410000 */
[C---:B------:R-:W-:Y:S02]  /*106e0*/  FMUL.FTZ R39, R0.reuse, R39 ;  /* 0x0000002700277220 */ /* 0x040fe40000410000 */
[C---:B---3--:R-:W-:Y:S04]  /*106f0*/  HMMA.16816.F32.BF16 R12, R136.reuse, R128, R12 ;  /* 0x00000080880c723c */ /* 0x048fe8000004180c */
        /* <DEDUP_REMOVED lines=8> */
[----:B------:R-:W-:Y:S02]  /*10780*/  FMUL.FTZ R51, R0, R51 ;  /* 0x0000003300337220 */ /* 0x000fe40000410000 */
        /* <DEDUP_REMOVED lines=11> */
[C---:B-1----:R-:W-:Y:S04]  /*10840*/  HMMA.16816.F32.BF16 R36, R136.reuse, R104, R36 ;  /* 0x000000688824723c */ /* 0x042fe80000041824 */
[C---:B------:R-:W-:Y:S02]  /*10850*/  FMUL.FTZ R63, R0.reuse, R63 ;  /* 0x0000003f003f7220 */ /* 0x040fe40000410000 */
[C---:B------:R-:W-:Y:S02]  /*10860*/  FMUL.FTZ R66, R0.reuse, R66 ;  /* 0x0000004200427220 */ /* 0x040fe40000410000 */
[C---:B------:R-:W-:Y:S01]  /*10870*/  HMMA.16816.F32.BF16 R40, R136.reuse, R106, R40 ;  /* 0x0000006a8828723c */ /* 0x040fe20000041828 */
[----:B------:R-:W1:Y:S03]  /*10880*/  LDSM.16.MT88.4 R104, [R168+0x2000] ;  /* 0x00200000a868783b */ /* 0x000e660000004200 */
        /* <DEDUP_REMOVED lines=14> */
[C---:B------:R-:W-:Y:S02]  /*10970*/  FMUL.FTZ R94, R0.reuse, R94 ;  /* 0x0000005e005e7220 */ /* 0x040fe40000410000 */
[----:B------:R2:W-:Y:S01]  /*10980*/  MUFU.EX2 R124, R2 ;  /* 0x00000002007c7308 */ /* 0x0005e20000000800 */
[C---:B------:R-:W-:Y:S02]  /*10990*/  FMUL.FTZ R95, R0.reuse, R95 ;  /* 0x0000005f005f7220 */ /* 0x040fe40000410000 */
[C---:B------:R-:W-:Y:S01]  /*109a0*/  FMUL.FTZ R98, R0.reuse, R98 ;  /* 0x0000006200627220 */ /* 0x040fe20000410000 */
[C---:B-1----:R-:W-:Y:S03]  /*109b0*/  HMMA.16816.F32.BF16 R44, R136.reuse, R104, R44 ;  /* 0x00000068882c723c */ /* 0x042fe6000004182c */
[----:B------:R-:W-:Y:S02]  /*109c0*/  FMUL.FTZ R99, R0, R99 ;  /* 0x0000006300637220 */ /* 0x000fe40000410000 */
[--C-:B------:R-:W-:Y:S03]  /*109d0*/  FFMA.FTZ R0, R147, c[0x0][0x2d0], -R101.reuse ;  /* 0x0000b40093007a23 */ /* 0x100fe60000010865 */
[C---:B------:R-:W-:Y:S01]  /*109e0*/  HMMA.16816.F32.BF16 R48, R136.reuse, R106, R48 ;  /* 0x0000006a8830723c */ /* 0x040fe20000041830 */
[----:B------:R-:W1:Y:S01]  /*109f0*/  LDSM.16.MT88.4 R104, [R170+0x2000] ;  /* 0x00200000aa68783b */ /* 0x000e620000004200 */
[----:B------:R3:W-:Y:S02]  /*10a00*/  MUFU.EX2 R190, R0 ;  /* 0x0000000000be7308 */ /* 0x0007e40000000800 */
[----:B--2---:R-:W-:Y:S08]  /*10a10*/  FFMA.FTZ R2, R151, c[0x0][0x2d0], -R144 ;  /* 0x0000b40097027a23 */ /* 0x004ff00000010890 */
[----:B------:R2:W-:Y:S01]  /*10a20*/  MUFU.EX2 R125, R2 ;  /* 0x00000002007d7308 */ /* 0x0005e20000000800 */
[----:B---3--:R-:W-:Y:S02]  /*10a30*/  FADD.FTZ R0, R186, R102 ;  /* 0x00000066ba007221 */ /* 0x008fe40000010000 */
[--C-:B------:R-:W-:Y:S02]  /*10a40*/  FFMA.FTZ R102, R171, c[0x0][0x2d0], -R144.reuse ;  /* 0x0000b400ab667a23 */ /* 0x100fe40000010890 */
[--C-:B--2---:R-:W-:Y:S01]  /*10a50*/  FFMA.FTZ R2, R150, c[0x0][0x2d0], -R144.reuse ;  /* 0x0000b40096027a23 */ /* 0x104fe20000010890 */
[C---:B-1----:R-:W-:Y:S04]  /*10a60*/  HMMA.16816.F32.BF16 R52, R136.reuse, R104, R52 ;  /* 0x000000688834723c */ /* 0x042fe80000041834 */
[----:B------:R1:W-:Y:S04]  /*10a70*/  MUFU.EX2 R127, R2 ;  /* 0x00000002007f7308 */ /* 0x0003e80000000800 */
[C---:B------:R-:W-:Y:S01]  /*10a80*/  HMMA.16816.F32.BF16 R56, R136.reuse, R106, R56 ;  /* 0x0000006a8838723c */ /* 0x040fe20000041838 */
[----:B------:R-:W2:Y:S03]  /*10a90*/  LDSM.16.MT88.4 R104, [R169+0x2000] ;  /* 0x00200000a968783b */ /* 0x000ea60000004200 */
[----:B-1----:R-:W-:Y:S04]  /*10aa0*/  FFMA.FTZ R2, R149, c[0x0][0x2d0], -R144 ;  /* 0x0000b40095027a23 */ /* 0x002fe80000010890 */
[----:B------:R1:W-:Y:S01]  /*10ab0*/  MUFU.EX2 R191, R2 ;  /* 0x0000000200bf7308 */ /* 0x0003e20000000800 */
[C---:B--2---:R-:W-:Y:S03]  /*10ac0*/  HMMA.16816.F32.BF16 R60, R136.reuse, R104, R60 ;  /* 0x00000068883c723c */ /* 0x044fe6000004183c */
[--C-:B-1----:R-:W-:Y:S05]  /*10ad0*/  FFMA.FTZ R2, R145, c[0x0][0x2d0], -R101.reuse ;  /* 0x0000b40091027a23 */ /* 0x102fea0000010865 */
[C---:B------:R-:W-:Y:S01]  /*10ae0*/  HMMA.16816.F32.BF16 R64, R136.reuse, R106, R64 ;  /* 0x0000006a8840723c */ /* 0x040fe20000041840 */
[----:B------:R-:W1:Y:S01]  /*10af0*/  LDSM.16.MT88.4 R104, [R167+0x4000] ;  /* 0x00400000a768783b */ /* 0x000e620000004200 */
[----:B------:R2:W-:Y:S10]  /*10b00*/  MUFU.EX2 R123, R2 ;  /* 0x00000002007b7308 */ /* 0x0005f40000000800 */
[----:B------:R-:W-:Y:S01]  /*10b10*/  MUFU.EX2 R145, R102 ;  /* 0x0000006600917308 */ /* 0x000fe20000000800 */
[--C-:B--2---:R-:W-:Y:S09]  /*10b20*/  FFMA.FTZ R2, R146, c[0x0][0x2d0], -R101.reuse ;  /* 0x0000b40092027a23 */ /* 0x104ff20000010865 */
[----:B------:R2:W3:Y:S01]  /*10b30*/  MUFU.EX2 R126, R2 ;  /* 0x00000002007e7308 */ /* 0x0004e20000000800 */
[C---:B-1----:R-:W-:Y:S08]  /*10b40*/  HMMA.16816.F32.BF16 R68, R136.reuse, R104, R68 ;  /* 0x000000688844723c */ /* 0x042ff00000041844 */
[C---:B------:R-:W-:Y:S01]  /*10b50*/  HMMA.16816.F32.BF16 R72, R136.reuse, R106, R72 ;  /* 0x0000006a8848723c */ /* 0x040fe20000041848 */
[----:B------:R-:W1:Y:S03]  /*10b60*/  LDSM.16.MT88.4 R104, [R168+0x4000] ;  /* 0x00400000a868783b */ /* 0x000e660000004200 */
[--C-:B--2---:R-:W-:Y:S04]  /*10b70*/  FFMA.FTZ R2, R148, c[0x0][0x2d0], -R101.reuse ;  /* 0x0000b40094027a23 */ /* 0x104fe80000010865 */
[----:B------:R2:W4:Y:S04]  /*10b80*/  MUFU.EX2 R186, R2 ;  /* 0x0000000200ba7308 */ /* 0x0005280000000800 */
[----:B--2---:R-:W-:Y:S02]  /*10b90*/  FADD.FTZ R2, R185, R116 ;  /* 0x00000074b9027221 */ /* 0x004fe40000010000 */
[----:B------:R-:W-:Y:S02]  /*10ba0*/  FADD.FTZ R116, R187, R0 ;  /* 0x00000000bb747221 */ /* 0x000fe40000010000 */
[----:B------:R-:W-:Y:S02]  /*10bb0*/  FFMA.FTZ R0, R161, c[0x0][0x2d0], -R144 ;  /* 0x0000b400a1007a23 */ /* 0x000fe40000010890 */
[----:B------:R-:W-:Y:S01]  /*10bc0*/  FADD.FTZ R122, R189, R116 ;  /* 0x00000074bd7a7221 */ /* 0x000fe20000010000 */
[C---:B-1----:R-:W-:Y:S01]  /*10bd0*/  HMMA.16816.F32.BF16 R76, R136.reuse, R104, R76 ;  /* 0x00000068884c723c */ /* 0x042fe2000004184c */
[----:B------:R-:W-:Y:S01]  /*10be0*/  LDSM.16.MT88.4 R116, [R170+0x1000] ;  /* 0x00100000aa74783b */ /* 0x000fe20000004200 */
[----:B------:R1:W-:Y:S06]  /*10bf0*/  MUFU.EX2 R151, R0 ;  /* 0x0000000000977308 */ /* 0x0003ec0000000800 */
[C---:B------:R-:W-:Y:S01]  /*10c00*/  HMMA.16816.F32.BF16 R80, R136.reuse, R106, R80 ;  /* 0x0000006a8850723c */ /* 0x040fe20000041850 */
[----:B------:R-:W2:Y:S03]  /*10c10*/  LDSM.16.MT88.4 R104, [R170+0x4000] ;  /* 0x00400000aa68783b */ /* 0x000ea60000004200 */
[--C-:B-1----:R-:W-:Y:S04]  /*10c20*/  FFMA.FTZ R0, R159, c[0x0][0x2d0], -R144.reuse ;  /* 0x0000b4009f007a23 */ /* 0x102fe80000010890 */
[----:B------:R1:W-:Y:S01]  /*10c30*/  MUFU.EX2 R159, R0 ;  /* 0x00000000009f7308 */ /* 0x0003e20000000800 */
[C---:B--2---:R-:W-:Y:S03]  /*10c40*/  HMMA.16816.F32.BF16 R84, R136.reuse, R104, R84 ;  /* 0x000000688854723c */ /* 0x044fe60000041854 */
[--C-:B-1----:R-:W-:Y:S05]  /*10c50*/  FFMA.FTZ R0, R158, c[0x0][0x2d0], -R144.reuse ;  /* 0x0000b4009e007a23 */ /* 0x102fea0000010890 */
[C---:B------:R-:W-:Y:S01]  /*10c60*/  HMMA.16816.F32.BF16 R88, R136.reuse, R106, R88 ;  /* 0x0000006a8858723c */ /* 0x040fe20000041858 */
[----:B------:R-:W1:Y:S01]  /*10c70*/  LDSM.16.MT88.4 R104, [R169+0x4000] ;  /* 0x00400000a968783b */ /* 0x000e620000004200 */
[----:B------:R2:W-:Y:S02]  /*10c80*/  MUFU.EX2 R152, R0 ;  /* 0x0000000000987308 */ /* 0x0005e40000000800 */
[----:B--2---:R-:W-:Y:S08]  /*10c90*/  FFMA.FTZ R0, R157, c[0x0][0x2d0], -R144 ;  /* 0x0000b4009d007a23 */ /* 0x004ff00000010890 */
[----:B------:R2:W-:Y:S01]  /*10ca0*/  MUFU.EX2 R157, R0 ;  /* 0x00000000009d7308 */ /* 0x0005e20000000800 */
[C---:B-1----:R-:W-:Y:S07]  /*10cb0*/  HMMA.16816.F32.BF16 R92, R136.reuse, R104, R92 ;  /* 0x00000068885c723c */ /* 0x042fee000004185c */
[----:B---3--:R-:W-:Y:S01]  /*10cc0*/  F2FP.BF16.PACK_AB R105, R126, R123 ;  /* 0x0000007b7e69723e */ /* 0x008fe200000010ff */
[----:B------:R-:W-:Y:S04]  /*10cd0*/  HMMA.16816.F32.BF16 R96, R136, R106, R96 ;  /* 0x0000006a8860723c */ /* 0x000fe80000041860 */
[----:B------:R-:W-:Y:S01]  /*10ce0*/  F2FP.BF16.PACK_AB R104, R125, R124 ;  /* 0x0000007c7d68723e */ /* 0x000fe200000010ff */
[--C-:B--2---:R-:W-:Y:S02]  /*10cf0*/  FFMA.FTZ R0, R154, c[0x0][0x2d0], -R101.reuse ;  /* 0x0000b4009a007a23 */ /* 0x104fe40000010865 */
[----:B------:R-:W-:Y:S02]  /*10d00*/  F2FP.BF16.PACK_AB R106, R191, R127 ;  /* 0x0000007fbf6a723e */ /* 0x000fe400000010ff */
[----:B----4-:R-:W-:Y:S01]  /*10d10*/  F2FP.BF16.PACK_AB R107, R186, R190 ;  /* 0x000000beba6b723e */ /* 0x010fe200000010ff */
[----:B------:R1:W-:Y:S02]  /*10d20*/  MUFU.EX2 R150, R0 ;  /* 0x0000000000967308 */ /* 0x0003e40000000800 */
[----:B------:R-:W-:Y:S04]  /*10d30*/  F2FP.BF16.PACK_AB R136, R145, R143 ;  /* 0x0000008f9188723e */ /* 0x000fe800000010ff */
[C---:B------:R-:W-:Y:S08]  /*10d40*/  HMMA.16816.F32.BF16 R4, R104.reuse, R108, R4 ;  /* 0x0000006c6804723c */ /* 0x040ff00000041804 */
[C---:B------:R-:W-:Y:S01]  /*10d50*/  HMMA.16816.F32.BF16 R8, R104.reuse, R110, R8 ;  /* 0x0000006e6808723c */ /* 0x040fe20000041808 */
[----:B------:R-:W2:Y:S07]  /*10d60*/  LDSM.16.MT88.4 R108, [R170+0x800] ;  /* 0x00080000aa6c783b */ /* 0x000eae0000004200 */
[C---:B------:R-:W-:Y:S04]  /*10d70*/  HMMA.16816.F32.BF16 R12, R104.reuse, R112, R12 ;  /* 0x00000070680c723c */ /* 0x040fe8000004180c */
[--C-:B-1----:R-:W-:Y:S04]  /*10d80*/  FFMA.FTZ R0, R153, c[0x0][0x2d0], -R101.reuse ;  /* 0x0000b40099007a23 */ /* 0x102fe80000010865 */
[C---:B------:R-:W-:Y:S01]  /*10d90*/  HMMA.16816.F32.BF16 R16, R104.reuse, R114, R16 ;  /* 0x000000726810723c */ /* 0x040fe20000041810 */
[----:B------:R-:W1:Y:S01]  /*10da0*/  LDSM.16.MT88.4 R112, [R169+0x800] ;  /* 0x00080000a970783b */ /* 0x000e620000004200 */
[----:B------:R3:W-:Y:S06]  /*10db0*/  MUFU.EX2 R149, R0 ;  /* 0x0000000000957308 */ /* 0x0007ec0000000800 */
[C---:B--2---:R-:W-:Y:S04]  /*10dc0*/  HMMA.16816.F32.BF16 R20, R104.reuse, R108, R20 ;  /* 0x0000006c6814723c */ /* 0x044fe80000041814 */
[--C-:B---3--:R-:W-:Y:S04]  /*10dd0*/  FFMA.FTZ R0, R155, c[0x0][0x2d0], -R101.reuse ;  /* 0x0000b4009b007a23 */ /* 0x108fe80000010865 */
[----:B------:R2:W-:Y:S01]  /*10de0*/  MUFU.EX2 R148, R0 ;  /* 0x0000000000947308 */ /* 0x0005e20000000800 */
[C---:B------:R-:W-:Y:S01]  /*10df0*/  HMMA.16816.F32.BF16 R24, R104.reuse, R110, R24 ;  /* 0x0000006e6818723c */ /* 0x040fe20000041818 */
[----:B------:R-:W3:Y:S07]  /*10e00*/  LDSM.16.MT88.4 R108, [R167+0x2800] ;  /* 0x00280000a76c783b */ /* 0x000eee0000004200 */
[C---:B-1----:R-:W-:Y:S08]  /*10e10*/  HMMA.16816.F32.BF16 R28, R104.reuse, R112, R28 ;  /* 0x00000070681c723c */ /* 0x042ff0000004181c */
[C---:B------:R-:W-:Y:S01]  /*10e20*/  HMMA.16816.F32.BF16 R32, R104.reuse, R114, R32 ;  /* 0x000000726820723c */ /* 0x040fe20000041820 */
[----:B------:R-:W1:Y:S03]  /*10e30*/  LDSM.16.MT88.4 R112, [R168+0x2800] ;  /* 0x00280000a870783b */ /* 0x000e660000004200 */
[--C-:B--2---:R-:W-:Y:S04]  /*10e40*/  FFMA.FTZ R0, R156, c[0x0][0x2d0], -R101.reuse ;  /* 0x0000b4009c007a23 */ /* 0x104fe80000010865 */
[----:B------:R2:W-:Y:S01]  /*10e50*/  MUFU.EX2 R147, R0 ;  /* 0x0000000000937308 */ /* 0x0005e20000000800 */
[C---:B---3--:R-:W-:Y:S08]  /*10e60*/  HMMA.16816.F32.BF16 R36, R104.reuse, R108, R36 ;  /* 0x0000006c6824723c */ /* 0x048ff00000041824 */
[C---:B------:R-:W-:Y:S01]  /*10e70*/  HMMA.16816.F32.BF16 R40, R104.reuse, R110, R40 ;  /* 0x0000006e6828723c */ /* 0x040fe20000041828 */
[----:B------:R-:W3:Y:S03]  /*10e80*/  LDSM.16.MT88.4 R108, [R170+0x2800] ;  /* 0x00280000aa6c783b */ /* 0x000ee60000004200 */
[----:B--2---:R-:W-:Y:S02]  /*10e90*/  FADD.FTZ R0, R188, R2 ;  /* 0x00000002bc007221 */ /* 0x004fe40000010000 */
[----:B------:R-:W-:Y:S02]  /*10ea0*/  FFMA.FTZ R2, R163, c[0x0][0x2d0], -R144 ;  /* 0x0000b400a3027a23 */ /* 0x000fe40000010890 */
[C---:B-1----:R-:W-:Y:S02]  /*10eb0*/  HMMA.16816.F32.BF16 R44, R104.reuse, R112, R44 ;  /* 0x00000070682c723c */ /* 0x042fe4000004182c */
[----:B------:R1:W-:Y:S02]  /*10ec0*/  MUFU.EX2 R146, R2 ;  /* 0x0000000200927308 */ /* 0x0003e40000000800 */
[----:B------:R-:W-:Y:S02]  /*10ed0*/  FADD.FTZ R121, R132, R0 ;  /* 0x0000000084797221 */ /* 0x000fe40000010000 */
[----:B------:R-:W-:Y:S02]  /*10ee0*/  FFMA.FTZ R0, R182, c[0x0][0x2d0], -R101 ;  /* 0x0000b400b6007a23 */ /* 0x000fe40000010865 */
[C---:B------:R-:W-:Y:S01]  /*10ef0*/  HMMA.16816.F32.BF16 R48, R104.reuse, R114, R48 ;  /* 0x000000726830723c */ /* 0x040fe20000041830 */
[----:B------:R-:W2:Y:S03]  /*10f00*/  LDSM.16.MT88.4 R112, [R169+0x2800] ;  /* 0x00280000a970783b */ /* 0x000ea60000004200 */
[----:B------:R-:W-:Y:S01]  /*10f10*/  FADD.FTZ R102, R123, R121 ;  /* 0x000000797b667221 */ /* 0x000fe20000010000 */
[----:B------:R4:W-:Y:S01]  /*10f20*/  MUFU.EX2 R142, R0 ;  /* 0x00000000008e7308 */ /* 0x0009e20000000800 */
[----:B------:R-:W-:Y:S02]  /*10f30*/  FFMA.FTZ R144, R162, c[0x0][0x2d0], -R144 ;  /* 0x0000b400a2907a23 */ /* 0x000fe40000010890 */
[----:B------:R-:W-:Y:S07]  /*10f40*/  FADD.FTZ R102, R126, R102 ;  /* 0x000000667e667221 */ /* 0x000fee0000010000 */
[----:B------:R-:W5:Y:S01]  /*10f50*/  MUFU.EX2 R144, R144 ;  /* 0x0000009000907308 */ /* 0x000f620000000800 */
[----:B-1----:R-:W-:Y:S02]  /*10f60*/  FADD.FTZ R2, R124, R122 ;  /* 0x0000007a7c027221 */ /* 0x002fe40000010000 */
[----:B------:R-:W-:Y:S02]  /*10f70*/  LDSM.16.MT88.4 R120, [R168+0x1800] ;  /* 0x00180000a878783b */ /* 0x000fe40000004200 */
[----:B------:R-:W-:Y:S01]  /*10f80*/  FADD.FTZ R2, R125, R2 ;  /* 0x000000027d027221 */ /* 0x000fe20000010000 */
[C---:B---3--:R-:W-:Y:S03]  /*10f90*/  HMMA.16816.F32.BF16 R52, R104.reuse, R108, R52 ;  /* 0x0000006c6834723c */ /* 0x048fe60000041834 */
[--C-:B----4-:R-:W-:Y:S05]  /*10fa0*/  FFMA.FTZ R0, R177, c[0x0][0x2d0], -R101.reuse ;  /* 0x0000b400b1007a23 */ /* 0x110fea0000010865 */
[C---:B------:R-:W-:Y:S01]  /*10fb0*/  HMMA.16816.F32.BF16 R56, R104.reuse, R110, R56 ;  /* 0x0000006e6838723c */ /* 0x040fe20000041838 */
[----:B------:R-:W1:Y:S01]  /*10fc0*/  LDSM.16.MT88.4 R108, [R167+0x4800] ;  /* 0x00480000a76c783b */ /* 0x000e620000004200 */
[----:B------:R-:W3:Y:S02]  /*10fd0*/  MUFU.EX2 R141, R0 ;  /* 0x00000000008d7308 */ /* 0x000ee40000000800 */
[----:B-----5:R-:W-:Y:S04]  /*10fe0*/  F2FP.BF16.PACK_AB R138, R144, R146 ;  /* 0x00000092908a723e */ /* 0x020fe800000010ff */
[C---:B--2---:R-:W-:Y:S08]  /*10ff0*/  HMMA.16816.F32.BF16 R60, R104.reuse, R112, R60 ;  /* 0x00000070683c723c */ /* 0x044ff0000004183c */
[C---:B------:R-:W-:Y:S01]  /*11000*/  HMMA.16816.F32.BF16 R64, R104.reuse, R114, R64 ;  /* 0x000000726840723c */ /* 0x040fe20000041840 */
[----:B------:R-:W2:Y:S03]  /*11010*/  LDSM.16.MT88.4 R112, [R168+0x4800] ;  /* 0x00480000a870783b */ /* 0x000ea60000004200 */
[----:B---3--:R-:W-:Y:S01]  /*11020*/  F2FP.BF16.PACK_AB R137, R141, R142 ;  /* 0x0000008e8d89723e */ /* 0x008fe200000010ff */
[--C-:B------:R-:W-:Y:S02]  /*11030*/  FFMA.FTZ R0, R183, c[0x0][0x2d0], -R101.reuse ;  /* 0x0000b400b7007a23 */ /* 0x100fe40000010865 */
[----:B------:R-:W-:Y:S02]  /*11040*/  FFMA.FTZ R101, R160, c[0x0][0x2d0], -R101 ;  /* 0x0000b400a0657a23 */ /* 0x000fe40000010865 */
[----:B------:R3:W-:Y:S01]  /*11050*/  MUFU.EX2 R140, R0 ;  /* 0x00000000008c7308 */ /* 0x0007e20000000800 */
[C---:B-1----:R-:W-:Y:S09]  /*11060*/  HMMA.16816.F32.BF16 R68, R104.reuse, R108, R68 ;  /* 0x0000006c6844723c */ /* 0x042ff20000041844 */
[----:B------:R-:W1:Y:S01]  /*11070*/  MUFU.EX2 R101, R101 ;  /* 0x0000006500657308 */ /* 0x000e620000000800 */
[C---:B------:R-:W-:Y:S01]  /*11080*/  HMMA.16816.F32.BF16 R72, R104.reuse, R110, R72 ;  /* 0x0000006e6848723c */ /* 0x040fe20000041848 */
[----:B------:R-:W4:Y:S07]  /*11090*/  LDSM.16.MT88.4 R108, [R170+0x4800] ;  /* 0x00480000aa6c783b */ /* 0x000f2e0000004200 */
[C---:B--2---:R-:W-:Y:S04]  /*110a0*/  HMMA.16816.F32.BF16 R76, R104.reuse, R112, R76 ;  /* 0x00000070684c723c */ /* 0x044fe8000004184c */
[----:B---3--:R-:W-:Y:S02]  /*110b0*/  FADD.FTZ R0, R127, R2 ;  /* 0x000000027f007221 */ /* 0x008fe40000010000 */
[----:B------:R-:W-:Y:S01]  /*110c0*/  FADD.FTZ R2, R190, R102 ;  /* 0x00000066be027221 */ /* 0x000fe20000010000 */
[----:B------:R-:W-:Y:S01]  /*110d0*/  MOV R102, R3 ;  /* 0x0000000300667202 */ /* 0x000fe20000000f00 */
[C---:B------:R-:W-:Y:S01]  /*110e0*/  HMMA.16816.F32.BF16 R80, R104.reuse, R114, R80 ;  /* 0x000000726850723c */ /* 0x040fe20000041850 */
[----:B------:R-:W2:Y:S03]  /*110f0*/  LDSM.16.MT88.4 R112, [R169+0x4800] ;  /* 0x00480000a970783b */ /* 0x000ea60000004200 */
[----:B-1----:R-:W-:Y:S01]  /*11100*/  F2FP.BF16.PACK_AB R139, R101, R140 ;  /* 0x0000008c658b723e */ /* 0x002fe200000010ff */
[----:B------:R-:W-:Y:S02]  /*11110*/  FADD.FTZ R0, R191, R0 ;  /* 0x00000000bf007221 */ /* 0x000fe40000010000 */
[----:B------:R-:W-:Y:S02]  /*11120*/  FADD.FTZ R2, R186, R2 ;  /* 0x00000002ba027221 */ /* 0x000fe40000010000 */
[----:B------:R-:W-:Y:S03]  /*11130*/  FADD.FTZ R0, R151, R0 ;  /* 0x0000000097007221 */ /* 0x000fe60000010000 */
[----:B------:R-:W-:Y:S02]  /*11140*/  FADD.FTZ R2, R150, R2 ;  /* 0x0000000296027221 */ /* 0x000fe40000010000 */
[----:B------:R-:W-:Y:S02]  /*11150*/  FADD.FTZ R0, R159, R0 ;  /* 0x000000009f007221 */ /* 0x000fe40000010000 */
[----:B------:R-:W-:Y:S02]  /*11160*/  FADD.FTZ R2, R149, R2 ;  /* 0x0000000295027221 */ /* 0x000fe40000010000 */
[----:B------:R-:W-:Y:S02]  /*11170*/  FADD.FTZ R0, R152, R0 ;  /* 0x0000000098007221 */ /* 0x000fe40000010000 */
[----:B------:R-:W-:Y:S02]  /*11180*/  FADD.FTZ R2, R148, R2 ;  /* 0x0000000294027221 */ /* 0x000fe40000010000 */
[----:B------:R-:W-:Y:S01]  /*11190*/  FADD.FTZ R0, R157, R0 ;  /* 0x000000009d007221 */ /* 0x000fe20000010000 */
[C---:B----4-:R-:W-:Y:S08]  /*111a0*/  HMMA.16816.F32.BF16 R84, R104.reuse, R108, R84 ;  /* 0x0000006c6854723c */ /* 0x050ff00000041854 */
[C---:B------:R-:W-:Y:S01]  /*111b0*/  HMMA.16816.F32.BF16 R88, R104.reuse, R110, R88 ;  /* 0x0000006e6858723c */ /* 0x040fe20000041858 */
[----:B------:R-:W1:Y:S07]  /*111c0*/  LDSM.16.MT88.4 R108, [R167+0x1000] ;  /* 0x00100000a76c783b */ /* 0x000e6e0000004200 */
[C---:B--2---:R-:W-:Y:S08]  /*111d0*/  HMMA.16816.F32.BF16 R92, R104.reuse, R112, R92 ;  /* 0x00000070685c723c */ /* 0x044ff0000004185c */
[----:B------:R-:W-:Y:S01]  /*111e0*/  HMMA.16816.F32.BF16 R96, R104, R114, R96 ;  /* 0x000000726860723c */ /* 0x000fe20000041860 */
[----:B------:R-:W2:Y:S06]  /*111f0*/  LDSM.16.MT88.4 R112, [R168+0x1000] ;  /* 0x00100000a870783b */ /* 0x000eac0000004200 */
[----:B------:R-:W-:Y:S02]  /*11200*/  F2FP.BF16.PACK_AB R104, R159, R151 ;  /* 0x000000979f68723e */ /* 0x000fe400000010ff */
[----:B------:R-:W-:Y:S03]  /*11210*/  F2FP.BF16.PACK_AB R106, R157, R152 ;  /* 0x000000989d6a723e */ /* 0x000fe600000010ff */
[----:B------:R-:W-:Y:S02]  /*11220*/  F2FP.BF16.PACK_AB R105, R149, R150 ;  /* 0x000000969569723e */ /* 0x000fe400000010ff */
[C---:B------:R-:W-:Y:S07]  /*11230*/  F2FP.BF16.PACK_AB R107, R147.reuse, R148 ;  /* 0x00000094936b723e */ /* 0x040fee00000010ff */
        /* <DEDUP_REMOVED lines=8> */
[----:B------:R-:W3:Y:S07]  /*112c0*/  LDSM.16.MT88.4 R116, [R168+0x3000] ;  /* 0x00300000a874783b */ /* 0x000eee0000004200 */
[C---:B-1----:R-:W-:Y:S08]  /*112d0*/  HMMA.16816.F32.BF16 R28, R104.reuse, R108, R28 ;  /* 0x0000006c681c723c */ /* 0x042ff0000004181c */
[C---:B------:R-:W-:Y:S01]  /*112e0*/  HMMA.16816.F32.BF16 R32, R104.reuse, R110, R32 ;  /* 0x0000006e6820723c */ /* 0x040fe20000041820 */
[----:B------:R-:W1:Y:S07]  /*112f0*/  LDSM.16.MT88.4 R108, [R170+0x3000] ;  /* 0x00300000aa6c783b */ /* 0x000e6e0000004200 */
[C---:B--2---:R-:W-:Y:S08]  /*11300*/  HMMA.16816.F32.BF16 R36, R104.reuse, R112, R36 ;  /* 0x000000706824723c */ /* 0x044ff00000041824 */
[C---:B------:R-:W-:Y:S01]  /*11310*/  HMMA.16816.F32.BF16 R40, R104.reuse, R114, R40 ;  /* 0x000000726828723c */ /* 0x040fe20000041828 */
[----:B------:R-:W2:Y:S07]  /*11320*/  LDSM.16.MT88.4 R112, [R169+0x3000] ;  /* 0x00300000a970783b */ /* 0x000eae0000004200 */
[C---:B---3--:R-:W-:Y:S08]  /*11330*/  HMMA.16816.F32.BF16 R44, R104.reuse, R116, R44 ;  /* 0x00000074682c723c */ /* 0x048ff0000004182c */
        /* <DEDUP_REMOVED lines=12> */
[C---:B------:R-:W-:Y:S08]  /*11400*/  HMMA.16816.F32.BF16 R80, R104.reuse, R110, R80 ;  /* 0x0000006e6850723c */ /* 0x040ff00000041850 */
[C---:B--2---:R-:W-:Y:S08]  /*11410*/  HMMA.16816.F32.BF16 R84, R104.reuse, R112, R84 ;  /* 0x000000706854723c */ /* 0x044ff00000041854 */
        /* <DEDUP_REMOVED lines=52> */
.L_x_540:
[----:B------:R-:W-:Y:S05]  /*11760*/  BRA.DIV ~URZ, `(.L_x_559) ;  /* 0x00006b827f007947 */ /* 0x000fea000b800000 */
[----:B------:R1:W2:Y:S02]  /*11770*/  SHFL.BFLY PT, R0, R190, 0x2, 0x1f ;  /* 0x0c401f00be007f89 */ /* 0x0002a400000e0000 */
.L_x_659:
[----:B--2---:R-:W-:Y:S01]  /*11780*/  FADD.FTZ R5, R0, R190 ;  /* 0x000000be00057221 */ /* 0x004fe20000010000 */
[----:B------:R-:W-:Y:S05]  /*11790*/  BRA.DIV ~URZ, `(.L_x_560) ;  /* 0x00006ba27f007947 */ /* 0x000fea000b800000 */
[----:B------:R-:W2:Y:S04]  /*117a0*/  SHFL.BFLY PT, R0, R191, 0x2, 0x1f ;  /* 0x0c401f00bf007f89 */ /* 0x000ea800000e0000 */
[----:B------:R-:W3:Y:S01]  /*117b0*/  SHFL.BFLY PT, R2, R5, 0x1, 0x1f ;  /* 0x0c201f0005027f89 */ /* 0x000ee200000e0000 */
[----:B--2---:R-:W-:-:S02]  /*117c0*/  FADD.FTZ R4, R0, R191 ;  /* 0x000000bf00047221 */ /* 0x004fc40000010000 */
[----:B---3--:R-:W-:-:S03]  /*117d0*/  FADD.FTZ R5, R5, R2 ;  /* 0x0000000205057221 */ /* 0x008fc60000010000 */
[----:B------:R2:W3:Y:S04]  /*117e0*/  SHFL.BFLY PT, R3, R4, 0x1, 0x1f ;  /* 0x0c201f0004037f89 */ /* 0x0004e800000e0000 */
.L_x_660:
        /* <DEDUP_REMOVED lines=71> */
[C---:B------:R-:W-:Y:S01]  /*11c60*/  FMUL.FTZ R93, R0.reuse, R123 ;  /* 0x0000007b005d7220 */ /* 0x040fe20000410000 */
[----:B--2---:R-:W-:Y:S01]  /*11c70*/  @P0 MOV R3, 0x3f317218 ;  /* 0x3f31721800030802 */ /* 0x004fe20000000f00 */
[C---:B------:R-:W-:Y:S02]  /*11c80*/  FMUL.FTZ R38, R0.reuse, R46 ;  /* 0x0000002e00267220 */ /* 0x040fe40000410000 */
[----:B------:R-:W-:Y:S02]  /*11c90*/  FMUL.FTZ R39, R0, R47 ;  /* 0x0000002f00277220 */ /* 0x000fe40000410000 */
[----:B----4-:R-:W-:-:S02]  /*11ca0*/  @P0 FMUL.FTZ R2, R2, 0.69314718246459960938 ;  /* 0x3f31721802020820 */ /* 0x010fc40000410000 */
[----:B------:R-:W-:Y:S02]  /*11cb0*/  @P0 FMUL.FTZ R3, R3, c[0x0][0x2d0] ;  /* 0x0000b40003030a20 */ /* 0x000fe40000410000 */
        /* <DEDUP_REMOVED lines=40> */
.L_x_469:
        /* <DEDUP_REMOVED lines=17> */
.L_x_562:
[----:B------:R-:W-:Y:S05]  /*12050*/  BSYNC B0 ;  /* 0x0000000000007941 */ /* 0x000fea0003800000 */
.L_x_561:
        /* <DEDUP_REMOVED lines=8> */
[----:B------:R-:W4:Y:S01]  /*120e0*/  LDL R8, [R1] ;  /* 0x0000000001087983 */ /* 0x000f220000100800 */
[----:B------:R-:W-:Y:S01]  /*120f0*/  WARPSYNC 0xffffffff ;  /* 0xffffffff00007948 */ /* 0x000fe20003800000 */
[----:B------:R-:W-:Y:S01]  /*12100*/  F2FP.BF16.PACK_AB R0, R133, R132 ;  /* 0x000000848500723e */ /* 0x000fe200000010ff */
[----:B------:R-:W-:Y:S01]  /*12110*/  IMAD.MOV.U32 R15, RZ, RZ, c[0x0][0x388] ;  /* 0x0000e200ff0f7624 */ /* 0x000fe200078e00ff */
[----:B------:R-:W-:Y:S01]  /*12120*/  BAR.SYNC.DEFER_BLOCKING 0x1, 0x100 ;  /* 0x0044000000007b1d */ /* 0x000fe20000010000 */
[----:B------:R-:W-:-:S02]  /*12130*/  F2FP.BF16.PACK_AB R2, R85, R84 ;  /* 0x000000545502723e */ /* 0x000fc400000010ff */
[----:B------:R-:W-:Y:S02]  /*12140*/  F2FP.BF16.PACK_AB R3, R29, R28 ;  /* 0x0000001c1d03723e */ /* 0x000fe400000010ff */
[----:B------:R-:W-:Y:S02]  /*12150*/  F2FP.BF16.PACK_AB R4, R113, R112 ;  /* 0x000000707104723e */ /* 0x000fe400000010ff */
[----:B------:R-:W-:Y:S02]  /*12160*/  ISETP.NE.U32.AND P0, PT, RZ, c[0x0][0x508], PT ;  /* 0x00014200ff007a0c */ /* 0x000fe40003f05070 */
[----:B------:R-:W-:Y:S02]  /*12170*/  ISETP.NE.U32.AND P2, PT, RZ, c[0x0][0x500], PT ;  /* 0x00014000ff007a0c */ /* 0x000fe40003f45070 */
[----:B------:R-:W-:Y:S02]  /*12180*/  ISETP.NE.AND.EX P1, PT, RZ, c[0x0][0x50c], PT, P0 ;  /* 0x00014300ff007a0c */ /* 0x000fe40003f25300 */
[----:B------:R-:W-:Y:S01]  /*12190*/  ISETP.NE.AND.EX P2, PT, RZ, c[0x0][0x504], PT, P2 ;  /* 0x00014100ff007a0c */ /* 0x000fe20003f45320 */
[----:B------:R1:W-:Y:S04]  /*121a0*/  STS [R226], R0 ;  /* 0x00000000e2007388 */ /* 0x0003e80000000800 */
[----:B------:R1:W-:Y:S04]  /*121b0*/  STS [R226+0x400], R2 ;  /* 0x00040002e2007388 */ /* 0x0003e80000000800 */
[----:B------:R1:W-:Y:S02]  /*121c0*/  STS [R227], R3 ;  /* 0x00000003e3007388 */ /* 0x0003e40000000800 */
[----:B-1----:R-:W-:-:S02]  /*121d0*/  F2FP.BF16.PACK_AB R0, R27, R26 ;  /* 0x0000001a1b00723e */ /* 0x002fc400000010ff */
[----:B------:R-:W-:-:S03]  /*121e0*/  F2FP.BF16.PACK_AB R2, R31, R30 ;  /* 0x0000001e1f02723e */ /* 0x000fc600000010ff */
[----:B------:R1:W-:Y:S01]  /*121f0*/  STS [R227+0x400], R0 ;  /* 0x00040000e3007388 */ /* 0x0003e20000000800 */
[----:B------:R-:W-:-:S03]  /*12200*/  F2FP.BF16.PACK_AB R3, R121, R120 ;  /* 0x000000787903723e */ /* 0x000fc600000010ff */
[----:B------:R1:W-:Y:S04]  /*12210*/  STS [R229], R2 ;  /* 0x00000002e5007388 */ /* 0x0003e80000000800 */
[----:B------:R1:W-:Y:S02]  /*12220*/  STS [R229+0x400], R3 ;  /* 0x00040003e5007388 */ /* 0x0003e40000000800 */
[----:B-1----:R-:W-:Y:S02]  /*12230*/  F2FP.BF16.PACK_AB R0, R33, R32 ;  /* 0x000000202100723e */ /* 0x002fe400000010ff */
[----:B------:R-:W-:-:S03]  /*12240*/  F2FP.BF16.PACK_AB R2, R93, R92 ;  /* 0x0000005c5d02723e */ /* 0x000fc600000010ff */
[----:B------:R1:W-:Y:S01]  /*12250*/  STS [R228], R0 ;  /* 0x00000000e4007388 */ /* 0x0003e20000000800 */
[----:B------:R-:W-:-:S03]  /*12260*/  F2FP.BF16.PACK_AB R3, R35, R34 ;  /* 0x000000222303723e */ /* 0x000fc600000010ff */
[----:B------:R1:W-:Y:S02]  /*12270*/  STS [R228+0x400], R2 ;  /* 0x00040002e4007388 */ /* 0x0003e40000000800 */
[----:B-1----:R-:W-:Y:S02]  /*12280*/  F2FP.BF16.PACK_AB R0, R37, R36 ;  /* 0x000000242500723e */ /* 0x002fe400000010ff */
[----:B------:R-:W-:Y:S01]  /*12290*/  F2FP.BF16.PACK_AB R2, R101, R100 ;  /* 0x000000646502723e */ /* 0x000fe200000010ff */
[----:B--2---:R1:W-:Y:S04]  /*122a0*/  STS [R7], R3 ;  /* 0x0000000307007388 */ /* 0x0043e80000000800 */
[----:B------:R2:W-:Y:S04]  /*122b0*/  STS [R7+0x400], R0 ;  /* 0x0004000007007388 */ /* 0x0005e80000000800 */
[----:B---3--:R3:W-:Y:S01]  /*122c0*/  STS [R6], R2 ;  /* 0x0000000206007388 */ /* 0x0087e20000000800 */
[----:B-1----:R-:W-:-:S02]  /*122d0*/  F2FP.BF16.PACK_AB R3, R115, R114 ;  /* 0x000000727303723e */ /* 0x002fc400000010ff */
[----:B--2---:R-:W-:-:S03]  /*122e0*/  F2FP.BF16.PACK_AB R0, R103, R102 ;  /* 0x000000666700723e */ /* 0x004fc600000010ff */
[----:B------:R1:W-:Y:S01]  /*122f0*/  STS [R6+0x400], R3 ;  /* 0x0004000306007388 */ /* 0x0003e20000000800 */
[----:B---3--:R-:W-:-:S03]  /*12300*/  F2FP.BF16.PACK_AB R2, R97, R96 ;  /* 0x000000606102723e */ /* 0x008fc600000010ff */
[----:B----4-:R2:W-:Y:S04]  /*12310*/  STS [R5], R0 ;  /* 0x0000000005007388 */ /* 0x0105e80000000800 */
        /* <DEDUP_REMOVED lines=58> */
[----:B----4-:R-:W-:-:S03]  /*126c0*/  F2FP.BF16.PACK_AB R2, R81, R80 ;  /* 0x000000505102723e */ /* 0x010fc600000010ff */
[----:B------:R2:W-:Y:S04]  /*126d0*/  STS [R6+0x8000], R4 ;  /* 0x0080000406007388 */ /* 0x0005e80000000800 */
[----:B------:R-:W-:Y:S04]  /*126e0*/  STS [R6+0x8400], R3 ;  /* 0x0084000306007388 */ /* 0x000fe80000000800 */
[----:B------:R3:W-:Y:S01]  /*126f0*/  STS [R5+0x8000], R2 ;  /* 0x0080000205007388 */ /* 0x0007e20000000800 */
[----:B-1----:R-:W-:-:S05]  /*12700*/  F2FP.BF16.PACK_AB R0, R55, R54 ;  /* 0x000000363700723e */ /* 0x002fca00000010ff */
[----:B------:R1:W-:Y:S01]  /*12710*/  STS [R5+0x8400], R0 ;  /* 0x0084000005007388 */ /* 0x0003e20000000800 */
[----:B--2---:R-:W-:Y:S01]  /*12720*/  F2FP.BF16.PACK_AB R4, R43, R42 ;  /* 0x0000002a2b04723e */ /* 0x004fe200000010ff */
[----:B---3--:R-:W-:-:S04]  /*12730*/  IMAD.MOV.U32 R2, RZ, RZ, 0x4 ;  /* 0x00000004ff027424 */ /* 0x008fc800078e00ff */
[----:B------:R-:W-:-:S04]  /*12740*/  @P1 IMAD.WIDE R6, R215, R2, c[0x0][0x508] ;  /* 0x00014200d7061625 */ /* 0x000fc800078e0202 */
[----:B------:R-:W-:Y:S01]  /*12750*/  IMAD.WIDE R2, R215, R2, c[0x0][0x500] ;  /* 0x00014000d7027625 */ /* 0x000fe200078e0202 */
[----:B-1----:R-:W-:-:S03]  /*12760*/  F2FP.BF16.PACK_AB R5, R25, R24 ;  /* 0x000000181905723e */ /* 0x002fc600000010ff */
[----:B------:R-:W-:Y:S02]  /*12770*/  IMAD.MOV.U32 R0, RZ, RZ, RZ ;  /* 0x000000ffff007224 */ /* 0x000fe400078e00ff */
[----:B------:R1:W-:Y:S04]  /*12780*/  STS [R8+0x8000], R5 ;  /* 0x0080000508007388 */ /* 0x0003e80000000800 */
[----:B------:R2:W-:Y:S04]  /*12790*/  STS [R8+0x8400], R4 ;  /* 0x0084000408007388 */ /* 0x0005e80000000800 */
[----:B------:R-:W-:Y:S06]  /*127a0*/  BAR.SYNC.DEFER_BLOCKING 0x1, 0x100 ;  /* 0x0044000000007b1d */ /* 0x000fec0000010000 */
[----:B------:R2:W5:Y:S04]  /*127b0*/  @P1 LDG.E R15, [R6.64] ;  /* 0x00000008060f1981 */ /* 0x000568000c1e1900 */
[----:B------:R2:W5:Y:S01]  /*127c0*/  @P2 LDG.E R0, [R2.64] ;  /* 0x0000000802002981 */ /* 0x000562000c1e1900 */
[----:B------:R-:W-:-:S04]  /*127d0*/  ISETP.NE.AND P0, PT, R224, RZ, PT ;  /* 0x000000ffe000720c */ /* 0x000fc80003f05270 */
[----:B-1----:R-:W-:Y:S01]  /*127e0*/  SEL R5, R224, c[0x0][0x3d4], P0 ;  /* 0x0000f500e0057a07 */ /* 0x002fe20000000000 */
[----:B------:R-:W-:Y:S05]  /*127f0*/  @P1 BRA `(.L_x_565) ;  /* 0x0000004000001947 */ /* 0x000fea0003800000 */
[----:B------:R-:W-:Y:S05]  /*12800*/  @!P2 BRA `(.L_x_565) ;  /* 0x000000300000a947 */ /* 0x000fea0003800000 */
[----:B--2---:R1:W2:Y:S04]  /*12810*/  LDG.E R4, [R2.64] ;  /* 0x0000000802047981 */ /* 0x0042a8000c1e1900 */
[----:B-1----:R-:W2:Y:S02]  /*12820*/  LDG.E R2, [R2.64+0x4] ;  /* 0x0000040802027981 */ /* 0x002ea4000c1e1900 */
[----:B--2--5:R-:W-:Y:S02]  /*12830*/  IADD3 R15, -R4, R2, RZ ;  /* 0x00000002040f7210 */ /* 0x024fe40007ffe1ff */
.L_x_565:
[----:B------:R-:W3:Y:S01]  /*12840*/  LDL R86, [R1+0x10] ;  /* 0x0000100001567983 */ /* 0x000ee20000100800 */
[----:B------:R-:W-:Y:S01]  /*12850*/  IMAD.MOV.U32 R9, RZ, RZ, 0x368 ;  /* 0x00000368ff097424 */ /* 0x000fe200078e00ff */
[----:B------:R-:W-:Y:S01]  /*12860*/  ISETP.GT.AND P2, PT, R5, 0x1, PT ;  /* 0x000000010500780c */ /* 0x000fe20003f44270 */
[----:B--2---:R-:W-:Y:S01]  /*12870*/  IMAD.MOV.U32 R2, RZ, RZ, c[0x0][0x4e8] ;  /* 0x00013a00ff027624 */ /* 0x004fe200078e00ff */
[----:B------:R-:W-:Y:S01]  /*12880*/  ISETP.NE.U32.AND P0, PT, RZ, c[0x0][0x500], PT ;  /* 0x00014000ff007a0c */ /* 0x000fe20003f05070 */
[----:B------:R-:W-:Y:S01]  /*12890*/  IMAD.IADD R11, R216, 0x1, R211 ;  /* 0x00000001d80b7824 */ /* 0x000fe200078e02d3 */
[----:B------:R-:W-:Y:S01]  /*128a0*/  SEL R9, R9, 0x328, P2 ;  /* 0x0000032809097807 */ /* 0x000fe20001000000 */
[----:B------:R-:W1:Y:S01]  /*128b0*/  S2R R87, SR_TID.X ;  /* 0x0000000000577919 */ /* 0x000e620000002100 */
[----:B------:R-:W-:-:S02]  /*128c0*/  ISETP.NE.AND.EX P0, PT, RZ, c[0x0][0x504], PT, P0 ;  /* 0x00014100ff007a0c */ /* 0x000fc40003f05300 */
[----:B------:R-:W2:Y:S01]  /*128d0*/  LDC.64 R4, c[0x0][R9+0x170] ;  /* 0x00005c0009047b82 */ /* 0x000ea20000000a00 */
[----:B------:R-:W-:Y:S02]  /*128e0*/  ISETP.NE.AND P3, PT, R2, 0x1, PT ;  /* 0x000000010200780c */ /* 0x000fe40003f65270 */
[----:B------:R-:W-:Y:S02]  /*128f0*/  SHF.R.S32.HI R2, RZ, 0x1f, R215 ;  /* 0x0000001fff027819 */ /* 0x000fe400000114d7 */
[----:B------:R-:W-:Y:S02]  /*12900*/  SEL R8, R215, RZ, !P0 ;  /* 0x000000ffd7087207 */ /* 0x000fe40004000000 */
[----:B------:R-:W-:Y:S01]  /*12910*/  SEL R3, R2, RZ, !P0 ;  /* 0x000000ff02037207 */ /* 0x000fe20004000000 */
[----:B------:R-:W4:Y:S01]  /*12920*/  LDC.64 R16, c[0x0][R9+0x168] ;  /* 0x00005a0009107b82 */ /* 0x000f220000000a00 */
[----:B------:R-:W-:-:S07]  /*12930*/  LOP3.LUT R10, R214, 0xffff, RZ, 0xc0, !PT ;  /* 0x0000ffffd60a7812 */ /* 0x000fce00078ec0ff */
[----:B------:R2:W4:Y:S01]  /*12940*/  LDC.64 R18, c[0x0][R9+0x178] ;  /* 0x00005e0009127b82 */ /* 0x0005220000000a00 */
[----:B-1----:R-:W-:-:S07]  /*12950*/  SHF.R.S32.HI R83, RZ, 0x1f, R87 ;  /* 0x0000001fff537819 */ /* 0x002fce0000011457 */
[----:B------:R1:W1:Y:S01]  /*12960*/  LDC.64 R20, c[0x0][R9+0x160] ;  /* 0x0000580009147b82 */ /* 0x0002620000000a00 */
[----:B------:R-:W-:-:S04]  /*12970*/  LEA.HI R83, R83, R87, RZ, 0x5 ;  /* 0x0000005753537211 */ /* 0x000fc800078f28ff */
[----:B------:R-:W-:-:S05]  /*12980*/  LOP3.LUT R83, R83, 0xffffffe0, RZ, 0xc0, !PT ;  /* 0xffffffe053537812 */ /* 0x000fca00078ec0ff */
[----:B------:R-:W-:Y:S02]  /*12990*/  IMAD.IADD R83, R87, 0x1, -R83 ;  /* 0x0000000157537824 */ /* 0x000fe400078e0a53 */
[----:B--2---:R-:W-:-:S04]  /*129a0*/  IMAD R2, R5, R8, RZ ;  /* 0x0000000805027224 */ /* 0x004fc800078e02ff */
[----:B------:R-:W-:Y:S02]  /*129b0*/  IMAD R12, R4, R3, R2 ;  /* 0x00000003040c7224 */ /* 0x000fe400078e0202 */
[----:B------:R-:W-:-:S04]  /*129c0*/  @P3 IMAD.HI.U32 R3, R11, c[0x0][0x4ec], RZ ;  /* 0x00013b000b033a27 */ /* 0x000fc800078e00ff */
[----:B------:R-:W-:-:S04]  /*129d0*/  IMAD.WIDE.U32 R4, R4, R8, RZ ;  /* 0x0000000804047225 */ /* 0x000fc800078e00ff */
[----:B----4-:R-:W-:-:S04]  /*129e0*/  IMAD.WIDE.U32 R6, R16, R10, RZ ;  /* 0x0000000a10067225 */ /* 0x010fc800078e00ff */
[----:B------:R-:W-:Y:S01]  /*129f0*/  IMAD.MOV.U32 R2, RZ, RZ, R11 ;  /* 0x000000ffff027224 */ /* 0x000fe200078e000b */
[----:B------:R-:W-:Y:S01]  /*12a00*/  @P3 SHF.R.U32.HI R2, RZ, c[0x0][0x4f0], R3 ;  /* 0x00013c00ff023a19 */ /* 0x000fe20000011603 */
[----:B-1----:R-:W-:Y:S01]  /*12a10*/  IMAD R9, R17, R10, RZ ;  /* 0x0000000a11097224 */ /* 0x002fe200078e02ff */
[----:B------:R-:W-:Y:S01]  /*12a20*/  SEL R3, R225, RZ, P2 ;  /* 0x000000ffe1037207 */ /* 0x000fe20001000000 */
[----:B------:R-:W-:Y:S01]  /*12a30*/  IMAD.IADD R13, R5, 0x1, R12 ;  /* 0x00000001050d7824 */ /* 0x000fe200078e020c */
[--C-:B-----5:R-:W-:Y:S01]  /*12a40*/  IADD3 R14, P1, P0, R4, R6, R0.reuse ;  /* 0x00000006040e7210 */ /* 0x120fe2000783e000 */
[----:B------:R-:W-:Y:S01]  /*12a50*/  IMAD.IADD R6, R7, 0x1, R9 ;  /* 0x0000000107067824 */ /* 0x000fe200078e0209 */
[----:B------:R-:W-:Y:S01]  /*12a60*/  SHF.R.S32.HI R9, RZ, 0x1f, R0 ;  /* 0x0000001fff097819 */ /* 0x000fe20000011400 */
[----:B------:R-:W-:Y:S02]  /*12a70*/  IMAD.MOV R7, RZ, RZ, -R2 ;  /* 0x000000ffff077224 */ /* 0x000fe400078e0a02 */
[-C--:B------:R-:W-:Y:S01]  /*12a80*/  IMAD R12, R19, R3.reuse, RZ ;  /* 0x00000003130c7224 */ /* 0x080fe200078e02ff */
[----:B------:R-:W-:Y:S01]  /*12a90*/  IADD3.X R13, R13, R6, R9, P1, P0 ;  /* 0x000000060d0d7210 */ /* 0x000fe20000fe0409 */
[----:B------:R-:W-:-:S04]  /*12aa0*/  IMAD.WIDE.U32 R4, R18, R3, RZ ;  /* 0x0000000312047225 */ /* 0x000fc800078e00ff */
[----:B------:R-:W-:Y:S01]  /*12ab0*/  IMAD R3, R7, c[0x0][0x4e8], R11 ;  /* 0x00013a0007037a24 */ /* 0x000fe200078e020b */
[----:B------:R-:W-:Y:S01]  /*12ac0*/  IADD3 R4, P1, P0, R2, R14, R4 ;  /* 0x0000000e02047210 */ /* 0x000fe2000783e004 */
[----:B------:R-:W-:Y:S01]  /*12ad0*/  IMAD.IADD R12, R5, 0x1, R12 ;  /* 0x00000001050c7824 */ /* 0x000fe200078e020c */
[----:B------:R-:W-:Y:S01]  /*12ae0*/  SHF.R.S32.HI R5, RZ, 0x1f, R2 ;  /* 0x0000001fff057819 */ /* 0x000fe20000011402 */
[----:B------:R-:W-:Y:S01]  /*12af0*/  IMAD R2, R21, R3, RZ ;  /* 0x0000000315027224 */ /* 0x000fe200078e02ff */
[----:B------:R-:W-:Y:S01]  /*12b00*/  SHF.R.S32.HI R6, RZ, 0x1f, R3 ;  /* 0x0000001fff067819 */ /* 0x000fe20000011403 */
[----:B------:R-:W-:Y:S01]  /*12b10*/  IMAD.MOV.U32 R7, RZ, RZ, c[0x0][0x4a8] ;  /* 0x00012a00ff077624 */ /* 0x000fe200078e00ff */
[----:B------:R-:W-:Y:S01]  /*12b20*/  IADD3.X R5, R5, R13, R12, P1, P0 ;  /* 0x0000000d05057210 */ /* 0x000fe20000fe040c */
[----:B------:R-:W-:Y:S02]  /*12b30*/  IMAD R12, R15, c[0x0][0x4e8], RZ ;  /* 0x00013a000f0c7a24 */ /* 0x000fe400078e02ff */
[----:B------:R-:W-:-:S02]  /*12b40*/  IMAD R6, R20, R6, R2 ;  /* 0x0000000614067224 */ /* 0x000fc400078e0202 */
[----:B------:R-:W-:Y:S01]  /*12b50*/  IMAD.WIDE.U32 R2, R20, R3, R4 ;  /* 0x0000000314027225 */ /* 0x000fe200078e0004 */
[----:B------:R-:W-:-:S03]  /*12b60*/  SEL R4, R7, c[0x0][0x450], P2 ;  /* 0x0001140007047a07 */ /* 0x000fc60001000000 */
[----:B------:R-:W-:Y:S01]  /*12b70*/  IMAD.MOV.U32 R5, RZ, RZ, c[0x0][0x4ac] ;  /* 0x00012b00ff057624 */ /* 0x000fe200078e00ff */
[----:B------:R-:W-:Y:S01]  /*12b80*/  LEA R4, P0, R2, R4, 0x2 ;  /* 0x0000000402047211 */ /* 0x000fe200078010ff */
[----:B------:R-:W-:-:S03]  /*12b90*/  IMAD.IADD R3, R3, 0x1, R6 ;  /* 0x0000000103037824 */ /* 0x000fc600078e0206 */
[----:B------:R-:W-:Y:S01]  /*12ba0*/  SEL R5, R5, c[0x0][0x454], P2 ;  /* 0x0001150005057a07 */ /* 0x000fe20001000000 */
[----:B------:R-:W-:Y:S03]  /*12bb0*/  SHFL.IDX PT, R6, R4, RZ, 0x1c1f ;  /* 0x001c1fff04067589 */ /* 0x000fe600000e0000 */
[----:B------:R-:W-:Y:S01]  /*12bc0*/  LEA.HI.X R2, R2, R5, R3, 0x2, P0 ;  /* 0x0000000502027211 */ /* 0x000fe200000f1403 */
[----:B------:R-:W-:Y:S01]  /*12bd0*/  SHFL.IDX PT, R4, R4, 0x1, 0x1c1f ;  /* 0x003c1f0004047f89 */ /* 0x000fe200000e0000 */
[----:B------:R-:W-:-:S03]  /*12be0*/  LOP3.LUT P0, RZ, R83, 0x3, RZ, 0xc0, !PT ;  /* 0x0000000353ff7812 */ /* 0x000fc6000780c0ff */
[----:B------:R-:W1:Y:S04]  /*12bf0*/  SHFL.IDX PT, R7, R2, RZ, 0x1c1f ;  /* 0x001c1fff02077589 */ /* 0x000e6800000e0000 */
[----:B------:R3:W2:Y:S02]  /*12c00*/  SHFL.IDX PT, R5, R2, 0x1, 0x1c1f ;  /* 0x003c1f0002057f89 */ /* 0x0006a400000e0000 */
[----:B---3--:R-:W-:-:S05]  /*12c10*/  IMAD.IADD R2, R86, 0x1, R211 ;  /* 0x0000000156027824 */ /* 0x008fca00078e02d3 */
[C---:B------:R-:W-:Y:S02]  /*12c20*/  IADD3 R3, R2.reuse, 0x8, RZ ;  /* 0x0000000802037810 */ /* 0x040fe40007ffe0ff */
[-C--:B------:R-:W-:Y:S02]  /*12c30*/  ISETP.GE.OR P1, PT, R2, R12.reuse, P0 ;  /* 0x0000000c0200720c */ /* 0x080fe40000726670 */
[----:B------:R-:W-:-:S11]  /*12c40*/  ISETP.GE.OR P0, PT, R3, R12, P0 ;  /* 0x0000000c0300720c */ /* 0x000fd60000706670 */
[----:B-1----:R1:W-:Y:S01]  /*12c50*/  @!P1 ST.E [R6.64], R23 ;  /* 0x0000001706009985 */ /* 0x0023e2000c101908 */
[----:B------:R-:W-:-:S03]  /*12c60*/  ISETP.GE.AND P1, PT, R3, R12, PT ;  /* 0x0000000c0300720c */ /* 0x000fc60003f26270 */
[----:B--2---:R1:W-:Y:S01]  /*12c70*/  @!P0 ST.E [R4.64], R22 ;  /* 0x0000001604008985 */ /* 0x0043e2000c101908 */
[----:B------:R-:W-:Y:S02]  /*12c80*/  ISETP.GE.AND P0, PT, R2, R12, PT ;  /* 0x0000000c0200720c */ /* 0x000fe40003f06270 */
[----:B------:R-:W-:Y:S01]  /*12c90*/  P2R R13, PR, RZ, 0x2 ;  /* 0x00000002ff0d7803 */ /* 0x000fe20000000000 */
[----:B------:R-:W-:Y:S05]  /*12ca0*/  @P2 BRA `(.L_x_566) ;  /* 0x0000087000002947 */ /* 0x000fea0003800000 */
[----:B-1----:R-:W-:Y:S01]  /*12cb0*/  IMAD R4, R9, c[0x0][0x3a0], RZ ;  /* 0x0000e80009047a24 */ /* 0x002fe200078e02ff */
[----:B------:R-:W-:Y:S01]  /*12cc0*/  SHF.R.S32.HI R5, RZ, 0x1f, R8 ;  /* 0x0000001fff057819 */ /* 0x000fe20000011408 */
[C---:B------:R-:W-:Y:S01]  /*12cd0*/  IMAD.WIDE.U32 R2, R0.reuse, c[0x0][0x3a0], RZ ;  /* 0x0000e80000027a25 */ /* 0x040fe200078e00ff */
[----:B------:R1:W2:Y:S03]  /*12ce0*/  LDS.128 R24, [R179+0x80] ;  /* 0x00008000b3187984 */ /* 0x0002a60000000c00 */
[----:B------:R-:W-:Y:S01]  /*12cf0*/  IMAD R0, R0, c[0x0][0x3a4], R4 ;  /* 0x0000e90000007a24 */ /* 0x000fe200078e0204 */
[----:B------:R-:W-:Y:S01]  /*12d00*/  IADD3 R4, R197, R211, RZ ;  /* 0x000000d3c5047210 */ /* 0x000fe20007ffe0ff */
[----:B------:R1:W3:Y:S01]  /*12d10*/  LDS.128 R36, [R179+0x1080] ;  /* 0x00108000b3247984 */ /* 0x0002e20000000c00 */
[----:B------:R-:W-:-:S02]  /*12d20*/  IMAD R5, R5, c[0x0][0x3f0], RZ ;  /* 0x0000fc0005057a24 */ /* 0x000fc400078e02ff */
[----:B------:R-:W-:Y:S01]  /*12d30*/  IADD3 R3, R3, R0, RZ ;  /* 0x0000000003037210 */ /* 0x000fe20007ffe0ff */
[----:B------:R-:W-:Y:S01]  /*12d40*/  @P3 IMAD.HI.U32 R6, R4, c[0x0][0x4ec], RZ ;  /* 0x00013b0004063a27 */ /* 0x000fe200078e00ff */
[----:B------:R1:W4:Y:S01]  /*12d50*/  LDS.128 R48, [R179+0x2080] ;  /* 0x00208000b3307984 */ /* 0x0003220000000c00 */
[----:B------:R-:W-:Y:S02]  /*12d60*/  MOV R0, R4 ;  /* 0x0000000400007202 */ /* 0x000fe40000000f00 */
[C---:B------:R-:W-:Y:S01]  /*12d70*/  IMAD.WIDE.U32 R2, R10.reuse, c[0x0][0x3e8], R2 ;  /* 0x0000fa000a027a25 */ /* 0x040fe200078e0002 */
[----:B------:R1:W1:Y:S01]  /*12d80*/  LDS.128 R56, [R179+0x3080] ;  /* 0x00308000b3387984 */ /* 0x0002620000000c00 */
[----:B------:R-:W-:Y:S02]  /*12d90*/  @P3 SHF.R.U32.HI R0, RZ, c[0x0][0x4f0], R6 ;  /* 0x00013c00ff003a19 */ /* 0x000fe40000011606 */
[----:B------:R-:W-:Y:S01]  /*12da0*/  IMAD R3, R10, c[0x0][0x3ec], R3 ;  /* 0x0000fb000a037a24 */ /* 0x000fe200078e0203 */
[----:B------:R1:W1:Y:S01]  /*12db0*/  LDS.128 R20, [R179+0x4080] ;  /* 0x00408000b3147984 */ /* 0x0002620000000c00 */
[C---:B------:R-:W-:Y:S01]  /*12dc0*/  IMAD R7, R8.reuse, c[0x0][0x3f4], R5 ;  /* 0x0000fd0008077a24 */ /* 0x040fe200078e0205 */
[----:B------:R-:W-:Y:S01]  /*12dd0*/  SHF.R.S32.HI R6, RZ, 0x1f, R0 ;  /* 0x0000001fff067819 */ /* 0x000fe20000011400 */
[----:B------:R-:W-:Y:S01]  /*12de0*/  IMAD.WIDE.U32 R2, R8, c[0x0][0x3f0], R2 ;  /* 0x0000fc0008027a25 */ /* 0x000fe200078e0002 */
[----:B------:R1:W1:Y:S01]  /*12df0*/  LDS.128 R32, [R179+0x5080] ;  /* 0x00508000b3207984 */ /* 0x0002620000000c00 */
[----:B------:R-:W-:-:S02]  /*12e00*/  IADD3 R5, -R0, RZ, RZ ;  /* 0x000000ff00057210 */ /* 0x000fc40007ffe1ff */
[----:B------:R-:W-:Y:S01]  /*12e10*/  IMAD R6, R6, c[0x0][0x3e0], RZ ;  /* 0x0000f80006067a24 */ /* 0x000fe200078e02ff */
[----:B------:R1:W1:Y:S01]  /*12e20*/  LDS.128 R44, [R179+0x6080] ;  /* 0x00608000b32c7984 */ /* 0x0002620000000c00 */
[----:B------:R-:W-:Y:S01]  /*12e30*/  IADD3 R3, R3, R7, RZ ;  /* 0x0000000703037210 */ /* 0x000fe20007ffe0ff */
[----:B------:R-:W-:Y:S02]  /*12e40*/  IMAD R4, R5, c[0x0][0x4e8], R4 ;  /* 0x00013a0005047a24 */ /* 0x000fe400078e0204 */
[----:B------:R1:W1:Y:S01]  /*12e50*/  LDS.128 R52, [R179+0x7080] ;  /* 0x00708000b3347984 */ /* 0x0002620000000c00 */
[C---:B------:R-:W-:Y:S02]  /*12e60*/  IMAD R5, R0.reuse, c[0x0][0x3e4], R6 ;  /* 0x0000f90000057a24 */ /* 0x040fe400078e0206 */
[----:B------:R-:W-:Y:S01]  /*12e70*/  IMAD.WIDE.U32 R2, R0, c[0x0][0x3e0], R2 ;  /* 0x0000f80000027a25 */ /* 0x000fe200078e0002 */
[----:B------:R1:W1:Y:S01]  /*12e80*/  LDS.128 R16, [R179+0x8080] ;  /* 0x00808000b3107984 */ /* 0x0002620000000c00 */
[----:B------:R-:W-:-:S03]  /*12e90*/  SHF.R.S32.HI R0, RZ, 0x1f, R4 ;  /* 0x0000001fff007819 */ /* 0x000fc60000011404 */
[----:B------:R1:W1:Y:S01]  /*12ea0*/  LDS.128 R28, [R179+0x9080] ;  /* 0x00908000b31c7984 */ /* 0x0002620000000c00 */
[----:B------:R-:W-:Y:S01]  /*12eb0*/  IADD3 R3, R3, R5, RZ ;  /* 0x0000000503037210 */ /* 0x000fe20007ffe0ff */
[----:B------:R-:W-:Y:S02]  /*12ec0*/  IMAD R0, R0, c[0x0][0x3d8], RZ ;  /* 0x0000f60000007a24 */ /* 0x000fe400078e02ff */
[----:B------:R1:W1:Y:S02]  /*12ed0*/  LDS.128 R40, [R179+0xa080] ;  /* 0x00a08000b3287984 */ /* 0x0002640000000c00 */
[C---:B------:R-:W-:Y:S02]  /*12ee0*/  IMAD.WIDE.U32 R2, R4.reuse, c[0x0][0x3d8], R2 ;  /* 0x0000f60004027a25 */ /* 0x040fe400078e0002 */
[----:B------:R1:W1:Y:S02]  /*12ef0*/  LDS.128 R60, [R179+0xb080] ;  /* 0x00b08000b33c7984 */ /* 0x0002640000000c00 */
[----:B------:R-:W-:Y:S01]  /*12f00*/  IMAD R0, R4, c[0x0][0x3dc], R0 ;  /* 0x0000f70004007a24 */ /* 0x000fe200078e0200 */
[----:B------:R-:W-:-:S04]  /*12f10*/  LEA R11, P0, R2, c[0x0][0x380], 0x1 ;  /* 0x0000e000020b7a11 */ /* 0x000fc800078008ff */
[----:B------:R-:W-:-:S04]  /*12f20*/  IADD3 R0, R3, R0, RZ ;  /* 0x0000000003007210 */ /* 0x000fc80007ffe0ff */
[----:B------:R-:W-:Y:S01]  /*12f30*/  LEA.HI.X R9, R2, c[0x0][0x384], R0, 0x1, P0 ;  /* 0x0000e10002097a11 */ /* 0x000fe200000f0c00 */
[----:B------:R-:W-:Y:S05]  /*12f40*/  BRA.DIV ~URZ, `(.L_x_567) ;  /* 0x000054e27f007947 */ /* 0x000fea000b800000 */
[----:B--234-:R2:W3:Y:S02]  /*12f50*/  SHFL.IDX PT, R8, R9, RZ, 0x181f ;  /* 0x00181fff09087589 */ /* 0x01c4e400000e0000 */
.L_x_661:
[----:B------:R-:W-:Y:S05]  /*12f60*/  BRA.DIV ~URZ, `(.L_x_568) ;  /* 0x000055327f007947 */ /* 0x000fea000b800000 */
[----:B------:R4:W2:Y:S02]  /*12f70*/  SHFL.IDX PT, R0, R11, RZ, 0x181f ;  /* 0x00181fff0b007589 */ /* 0x0008a400000e0000 */
.L_x_662:
[----:B------:R-:W-:Y:S01]  /*12f80*/  IADD3 R10, R217, R211, RZ ;  /* 0x000000d3d90a7210 */ /* 0x000fe20007ffe0ff */
        /* <DEDUP_REMOVED lines=10> */
[-C--:B------:R-:W-:Y:S02]  /*13030*/  @!P1 LEA R4, P4, R192, R0.reuse, 0x1 ;  /* 0x00000000c0049211 */ /* 0x080fe400078808ff */
[C---:B------:R-:W-:Y:S02]  /*13040*/  @!P0 LEA R2, P3, R193.reuse, R0, 0x1 ;  /* 0x00000000c1028211 */ /* 0x040fe400078608ff */
[-C--:B---3--:R-:W-:Y:S02]  /*13050*/  @!P2 LEA.HI.X R7, R184, R8.reuse, R15, 0x1, P5 ;  /* 0x00000008b807a211 */ /* 0x088fe400028f0c0f */
[-C--:B------:R-:W-:Y:S02]  /*13060*/  @!P1 LEA.HI.X R5, R192, R8.reuse, R14, 0x1, P4 ;  /* 0x00000008c0059211 */ /* 0x080fe400020f0c0e */
[----:B------:R-:W-:Y:S01]  /*13070*/  @!P0 LEA.HI.X R3, R193, R8, R13, 0x1, P3 ;  /* 0x00000008c1038211 */ /* 0x000fe200018f0c0d */
[----:B------:R2:W-:Y:S04]  /*13080*/  @!P2 ST.E.128 [R6.64], R24 ;  /* 0x000000180600a985 */ /* 0x0005e8000c101d08 */
[----:B-1----:R2:W-:Y:S04]  /*13090*/  @!P1 ST.E.128 [R4.64], R20 ;  /* 0x0000001404009985 */ /* 0x0025e8000c101d08 */
[----:B------:R2:W-:Y:S02]  /*130a0*/  @!P0 ST.E.128 [R2.64], R16 ;  /* 0x0000001002008985 */ /* 0x0005e4000c101d08 */
.L_x_570:
[----:B------:R-:W-:Y:S05]  /*130b0*/  BSYNC B0 ;  /* 0x0000000000007941 */ /* 0x000fea0003800000 */
.L_x_569:
[----:B------:R-:W-:Y:S05]  /*130c0*/  BRA.DIV ~URZ, `(.L_x_571) ;  /* 0x000054427f007947 */ /* 0x000fea000b800000 */
[----:B---3--:R3:W4:Y:S04]  /*130d0*/  SHFL.IDX PT, R8, R9, 0x1, 0x181f ;  /* 0x00381f0009087f89 */ /* 0x00872800000e0000 */
[----:B--2---:R3:W2:Y:S02]  /*130e0*/  SHFL.IDX PT, R0, R11, 0x1, 0x181f ;  /* 0x00381f000b007f89 */ /* 0x0046a400000e0000 */
.L_x_663:
        /* <DEDUP_REMOVED lines=13> */
[-C--:B----4-:R-:W-:Y:S02]  /*131c0*/  @!P2 LEA.HI.X R7, R184, R8.reuse, R15, 0x1, P5 ;  /* 0x00000008b807a211 */ /* 0x090fe400028f0c0f */
[-C--:B------:R-:W-:Y:S02]  /*131d0*/  @!P1 LEA.HI.X R5, R192, R8.reuse, R14, 0x1, P4 ;  /* 0x00000008c0059211 */ /* 0x080fe400020f0c0e */
[----:B------:R-:W-:Y:S01]  /*131e0*/  @!P0 LEA.HI.X R3, R193, R8, R13, 0x1, P3 ;  /* 0x00000008c1038211 */ /* 0x000fe200018f0c0d */
[----:B------:R2:W-:Y:S04]  /*131f0*/  @!P2 ST.E.128 [R6.64], R36 ;  /* 0x000000240600a985 */ /* 0x0005e8000c101d08 */
[----:B-1----:R2:W-:Y:S04]  /*13200*/  @!P1 ST.E.128 [R4.64], R32 ;  /* 0x0000002004009985 */ /* 0x0025e8000c101d08 */
[----:B------:R2:W-:Y:S02]  /*13210*/  @!P0 ST.E.128 [R2.64], R28 ;  /* 0x0000001c02008985 */ /* 0x0005e4000c101d08 */
.L_x_573:
[----:B------:R-:W-:Y:S05]  /*13220*/  BSYNC B0 ;  /* 0x0000000000007941 */ /* 0x000fea0003800000 */
.L_x_572:
[----:B------:R-:W-:Y:S05]  /*13230*/  BRA.DIV ~URZ, `(.L_x_574) ;  /* 0x000053a27f007947 */ /* 0x000fea000b800000 */
[----:B----4-:R4:W3:Y:S02]  /*13240*/  SHFL.IDX PT, R8, R9, 0x2, 0x181f ;  /* 0x00581f0009087f89 */ /* 0x0108e400000e0000 */
.L_x_664:
[----:B------:R-:W-:Y:S05]  /*13250*/  BRA.DIV ~URZ, `(.L_x_575) ;  /* 0x000053f27f007947 */ /* 0x000fea000b800000 */
[----:B--2---:R2:W4:Y:S02]  /*13260*/  SHFL.IDX PT, R0, R11, 0x2, 0x181f ;  /* 0x00581f000b007f89 */ /* 0x00452400000e0000 */
.L_x_665:
        /* <DEDUP_REMOVED lines=19> */
.L_x_577:
[----:B------:R-:W-:Y:S05]  /*133a0*/  BSYNC B0 ;  /* 0x0000000000007941 */ /* 0x000fea0003800000 */
.L_x_576:
[----:B------:R-:W-:Y:S05]  /*133b0*/  BRA.DIV ~URZ, `(.L_x_578) ;  /* 0x000053027f007947 */ /* 0x000fea000b800000 */
[----:B---3--:R3:W2:Y:S04]  /*133c0*/  SHFL.IDX PT, R6, R9, 0x3, 0x181f ;  /* 0x00781f0009067f89 */ /* 0x0086a800000e0000 */
[----:B----4-:R3:W4:Y:S02]  /*133d0*/  SHFL.IDX PT, R0, R11, 0x3, 0x181f ;  /* 0x00781f000b007f89 */ /* 0x01072400000e0000 */
.L_x_666:
[----:B------:R-:W-:-:S04]  /*133e0*/  IADD3 R2, R10, 0x60, RZ ;  /* 0x000000600a027810 */ /* 0x000fc80007ffe0ff */
[----:B------:R-:W-:-:S13]  /*133f0*/  ISETP.GE.AND P0, PT, R2, R12, PT ;  /* 0x0000000c0200720c */ /* 0x000fda0003f06270 */
[----:B------:R-:W-:Y:S05]  /*13400*/  @P0 BRA `(.L_x_579) ;  /* 0x0000201000000947 */ /* 0x000fea0003800000 */
[----:B------:R-:W-:Y:S02]  /*13410*/  ISETP.GE.AND P1, PT, R184, c[0x0][0x3c8], PT ;  /* 0x0000f200b8007a0c */ /* 0x000fe40003f26270 */
[----:B------:R-:W-:Y:S02]  /*13420*/  ISETP.GE.AND P0, PT, R192, c[0x0][0x3c8], PT ;  /* 0x0000f200c0007a0c */ /* 0x000fe40003f06270 */
[----:B------:R-:W-:Y:S02]  /*13430*/  SHF.R.S32.HI R8, RZ, 0x1f, R184 ;  /* 0x0000001fff087819 */ /* 0x000fe400000114b8 */
[----:B------:R-:W-:-:S07]  /*13440*/  SHF.R.S32.HI R7, RZ, 0x1f, R192 ;  /* 0x0000001fff077819 */ /* 0x000fce00000114c0 */
[-C--:B----4-:R-:W-:Y:S02]  /*13450*/  @!P1 LEA R4, P3, R184, R0.reuse, 0x1 ;  /* 0x00000000b8049211 */ /* 0x090fe400078608ff */
[----:B------:R-:W-:Y:S02]  /*13460*/  @!P0 LEA R2, P2, R192, R0, 0x1 ;  /* 0x00000000c0028211 */ /* 0x000fe400078408ff */
        /* <DEDUP_REMOVED lines=11> */
.L_x_566:
        /* <DEDUP_REMOVED lines=32> */
.L_x_667:
[----:B------:R-:W-:Y:S05]  /*13720*/  BRA.DIV ~URZ, `(.L_x_581) ;  /* 0x000050d27f007947 */ /* 0x000fea000b800000 */
[----:B------:R3:W4:Y:S02]  /*13730*/  SHFL.IDX PT, R0, R12, RZ, 0x1c1f ;  /* 0x001c1fff0c007589 */ /* 0x00072400000e0000 */
.L_x_668:
[----:B------:R-:W-:Y:S01]  /*13740*/  BSSY B0, `(.L_x_582) ;  /* 0x000007a000007945 */ /* 0x000fe20003800000 */
[----:B------:R-:W-:Y:S05]  /*13750*/  @P0 BRA `(.L_x_583) ;  /* 0x0000078000000947 */ /* 0x000fea0003800000 */
[----:B------:R-:W-:Y:S02]  /*13760*/  ISETP.GE.AND P1, PT, R199, c[0x0][0x3c8], PT ;  /* 0x0000f200c7007a0c */ /* 0x000fe40003f26270 */
[----:B------:R-:W-:Y:S02]  /*13770*/  ISETP.GE.AND P0, PT, R252, c[0x0][0x3c8], PT ;  /* 0x0000f200fc007a0c */ /* 0x000fe40003f06270 */
[----:B------:R-:W-:Y:S02]  /*13780*/  ISETP.GE.AND P3, PT, R251, c[0x0][0x3c8], PT ;  /* 0x0000f200fb007a0c */ /* 0x000fe40003f66270 */
[----:B------:R-:W-:Y:S02]  /*13790*/  SHF.R.S32.HI R9, RZ, 0x1f, R199 ;  /* 0x0000001fff097819 */ /* 0x000fe400000114c7 */
[----:B------:R-:W-:-:S02]  /*137a0*/  ISETP.GE.AND P4, PT, R250, c[0x0][0x3c8], PT ;  /* 0x0000f200fa007a0c */ /* 0x000fc40003f86270 */
[----:B------:R-:W-:Y:S02]  /*137b0*/  SHF.R.S32.HI R8, RZ, 0x1f, R252 ;  /* 0x0000001fff087819 */ /* 0x000fe400000114fc */
[----:B------:R-:W-:Y:S02]  /*137c0*/  SHF.R.S32.HI R11, RZ, 0x1f, R241 ;  /* 0x0000001fff0b7819 */ /* 0x000fe400000114f1 */
[CC--:B----4-:R-:W-:Y:S02]  /*137d0*/  @!P1 LEA R2, P5, R199.reuse, R0.reuse, 0x2 ;  /* 0x00000000c7029211 */ /* 0x0d0fe400078a10ff */
[C---:B------:R-:W-:Y:S02]  /*137e0*/  @!P0 LEA R6, P2, R252.reuse, R0, 0x2 ;  /* 0x00000000fc068211 */ /* 0x040fe400078410ff */
[-C--:B--2---:R-:W-:Y:S02]  /*137f0*/  @!P1 LEA.HI.X R3, R199, R4.reuse, R9, 0x2, P5 ;  /* 0x00000004c7039211 */ /* 0x084fe400028f1409 */
[----:B------:R-:W-:-:S02]  /*13800*/  @!P0 LEA.HI.X R7, R252, R4, R8, 0x2, P2 ;  /* 0x00000004fc078211 */ /* 0x000fc400010f1408 */
[----:B------:R-:W-:Y:S01]  /*13810*/  ISETP.GE.AND P2, PT, R249, c[0x0][0x3c8], PT ;  /* 0x0000f200f9007a0c */ /* 0x000fe20003f46270 */
[----:B------:R2:W-:Y:S01]  /*13820*/  @!P1 ST.E.64 [R2.64], R132 ;  /* 0x0000008402009985 */ /* 0x0005e2000c101b08 */
[----:B------:R-:W-:Y:S02]  /*13830*/  SHF.R.S32.HI R9, RZ, 0x1f, R251 ;  /* 0x0000001fff097819 */ /* 0x000fe400000114fb */
[----:B------:R-:W-:Y:S01]  /*13840*/  ISETP.GE.AND P1, PT, R248, c[0x0][0x3c8], PT ;  /* 0x0000f200f8007a0c */ /* 0x000fe20003f26270 */
[----:B------:R4:W-:Y:S01]  /*13850*/  @!P0 ST.E.64 [R6.64], R28 ;  /* 0x0000001c06008985 */ /* 0x0009e2000c101b08 */
[----:B------:R-:W-:Y:S02]  /*13860*/  SHF.R.S32.HI R8, RZ, 0x1f, R250 ;  /* 0x0000001fff087819 */ /* 0x000fe400000114fa */
[----:B------:R-:W-:Y:S02]  /*13870*/  SHF.R.S32.HI R10, RZ, 0x1f, R240 ;  /* 0x0000001fff0a7819 */ /* 0x000fe400000114f0 */
[----:B------:R-:W-:-:S02]  /*13880*/  ISETP.GE.AND P6, PT, R235, c[0x0][0x3c8], PT ;  /* 0x0000f200eb007a0c */ /* 0x000fc40003fc6270 */
[----:B------:R-:W-:Y:S02]  /*13890*/  SHF.R.S32.HI R14, RZ, 0x1f, R233 ;  /* 0x0000001fff0e7819 */ /* 0x000fe400000114e9 */
[----:B------:R-:W-:Y:S02]  /*138a0*/  SHF.R.S32.HI R16, RZ, 0x1f, R232 ;  /* 0x0000001fff107819 */ /* 0x000fe400000114e8 */
[----:B------:R-:W-:Y:S02]  /*138b0*/  SHF.R.S32.HI R15, RZ, 0x1f, R231 ;  /* 0x0000001fff0f7819 */ /* 0x000fe400000114e7 */
[CC--:B--2---:R-:W-:Y:S02]  /*138c0*/  @!P3 LEA R2, P5, R251.reuse, R0.reuse, 0x2 ;  /* 0x00000000fb02b211 */ /* 0x0c4fe400078a10ff */
[----:B----4-:R-:W-:Y:S02]  /*138d0*/  @!P4 LEA R6, P0, R250, R0, 0x2 ;  /* 0x00000000fa06c211 */ /* 0x010fe400078010ff */
[----:B------:R-:W-:-:S02]  /*138e0*/  @!P3 LEA.HI.X R3, R251, R4, R9, 0x2, P5 ;  /* 0x00000004fb03b211 */ /* 0x000fc400028f1409 */
[----:B------:R-:W-:Y:S02]  /*138f0*/  @!P4 LEA.HI.X R7, R250, R4, R8, 0x2, P0 ;  /* 0x00000004fa07c211 */ /* 0x000fe400000f1408 */
[----:B------:R-:W-:Y:S01]  /*13900*/  SHF.R.S32.HI R9, RZ, 0x1f, R249 ;  /* 0x0000001fff097819 */ /* 0x000fe200000114f9 */
[----:B------:R2:W-:Y:S01]  /*13910*/  @!P3 ST.E.64 [R2.64], R30 ;  /* 0x0000001e0200b985 */ /* 0x0005e2000c101b08 */
[----:B------:R-:W-:Y:S02]  /*13920*/  ISETP.GE.AND P3, PT, R247, c[0x0][0x3c8], PT ;  /* 0x0000f200f7007a0c */ /* 0x000fe40003f66270 */
[----:B------:R-:W-:Y:S01]  /*13930*/  SHF.R.S32.HI R8, RZ, 0x1f, R248 ;  /* 0x0000001fff087819 */ /* 0x000fe200000114f8 */
[----:B------:R4:W-:Y:S01]  /*13940*/  @!P4 ST.E.64 [R6.64], R32 ;  /* 0x000000200600c985 */ /* 0x0009e2000c101b08 */
[----:B------:R-:W-:Y:S02]  /*13950*/  ISETP.GE.AND P4, PT, R246, c[0x0][0x3c8], PT ;  /* 0x0000f200f6007a0c */ /* 0x000fe40003f86270 */
        /* <DEDUP_REMOVED lines=33> */
[----:B------:R-:W-:-:S05]  /*13b70*/  @!P4 LEA.HI.X R7, R242, R4, R8, 0x2, P0 ;  /* 0x00000004f207c211 */ /* 0x000fca00000f1408 */
[C---:B------:R-:W-:Y:S01]  /*13b80*/  @!P1 LEA R8, P0, R240.reuse, R0, 0x2 ;  /* 0x00000000f0089211 */ /* 0x040fe200078010ff */
[----:B------:R2:W-:Y:S01]  /*13b90*/  @!P3 ST.E.64 [R2.64], R44 ;  /* 0x0000002c0200b985 */ /* 0x0005e2000c101b08 */
[----:B------:R-:W-:Y:S02]  /*13ba0*/  ISETP.GE.AND P3, PT, R239, c[0x0][0x3c8], PT ;  /* 0x0000f200ef007a0c */ /* 0x000fe40003f66270 */
[----:B------:R-:W-:Y:S01]  /*13bb0*/  @!P1 LEA.HI.X R9, R240, R4, R10, 0x2, P0 ;  /* 0x00000004f0099211 */ /* 0x000fe200000f140a */
[----:B------:R4:W-:Y:S01]  /*13bc0*/  @!P4 ST.E.64 [R6.64], R48 ;  /* 0x000000300600c985 */ /* 0x0009e2000c101b08 */
[----:B------:R-:W-:Y:S02]  /*13bd0*/  ISETP.GE.AND P4, PT, R238, c[0x0][0x3c8], PT ;  /* 0x0000f200ee007a0c */ /* 0x000fe40003f86270 */
[----:B------:R-:W-:Y:S02]  /*13be0*/  SHF.R.S32.HI R10, RZ, 0x1f, R238 ;  /* 0x0000001fff0a7819 */ /* 0x000fe400000114ee */
[----:B--2---:R-:W-:-:S04]  /*13bf0*/  @!P2 LEA R2, P5, R241, R0, 0x2 ;  /* 0x00000000f102a211 */ /* 0x004fc800078a10ff */
[----:B------:R-:W-:Y:S02]  /*13c00*/  @!P2 LEA.HI.X R3, R241, R4, R11, 0x2, P5 ;  /* 0x00000004f103a211 */ /* 0x000fe400028f140b */
[----:B----4-:R-:W-:Y:S02]  /*13c10*/  @!P3 LEA R6, P5, R239, R0, 0x2 ;  /* 0x00000000ef06b211 */ /* 0x010fe400078a10ff */
[----:B------:R-:W-:Y:S01]  /*13c20*/  SHF.R.S32.HI R11, RZ, 0x1f, R239 ;  /* 0x0000001fff0b7819 */ /* 0x000fe200000114ef */
[----:B------:R2:W-:Y:S01]  /*13c30*/  @!P2 ST.E.64 [R2.64], R52 ;  /* 0x000000340200a985 */ /* 0x0005e2000c101b08 */
[----:B------:R-:W-:Y:S02]  /*13c40*/  ISETP.GE.AND P2, PT, R237, c[0x0][0x3c8], PT ;  /* 0x0000f200ed007a0c */ /* 0x000fe40003f46270 */
[----:B------:R-:W-:Y:S01]  /*13c50*/  @!P3 LEA.HI.X R7, R239, R4, R11, 0x2, P5 ;  /* 0x00000004ef07b211 */ /* 0x000fe200028f140b */
[----:B------:R4:W-:Y:S01]  /*13c60*/  @!P1 ST.E.64 [R8.64], R56 ;  /* 0x0000003808009985 */ /* 0x0009e2000c101b08 */
[----:B------:R-:W-:-:S02]  /*13c70*/  ISETP.GE.AND P1, PT, R236, c[0x0][0x3c8], PT ;  /* 0x0000f200ec007a0c */ /* 0x000fc40003f26270 */
[----:B------:R-:W-:Y:S01]  /*13c80*/  ISETP.GE.AND P5, PT, R234, c[0x0][0x3c8], PT ;  /* 0x0000f200ea007a0c */ /* 0x000fe20003fa6270 */
[----:B------:R5:W-:Y:S01]  /*13c90*/  @!P3 ST.E.64 [R6.64], R60 ;  /* 0x0000003c0600b985 */ /* 0x000be2000c101b08 */
[----:B------:R-:W-:Y:S02]  /*13ca0*/  SHF.R.S32.HI R11, RZ, 0x1f, R236 ;  /* 0x0000001fff0b7819 */ /* 0x000fe400000114ec */
[----:B--2---:R-:W-:-:S04]  /*13cb0*/  @!P4 LEA R2, P0, R238, R0, 0x2 ;  /* 0x00000000ee02c211 */ /* 0x004fc800078010ff */
[----:B------:R-:W-:Y:S02]  /*13cc0*/  @!P4 LEA.HI.X R3, R238, R4, R10, 0x2, P0 ;  /* 0x00000004ee03c211 */ /* 0x000fe400000f140a */
[----:B----4-:R-:W-:Y:S02]  /*13cd0*/  @!P2 LEA R8, P0, R237, R0, 0x2 ;  /* 0x00000000ed08a211 */ /* 0x010fe400078010ff */
[----:B------:R-:W-:Y:S01]  /*13ce0*/  SHF.R.S32.HI R10, RZ, 0x1f, R237 ;  /* 0x0000001fff0a7819 */ /* 0x000fe200000114ed */
[----:B------:R2:W-:Y:S01]  /*13cf0*/  @!P4 ST.E.64 [R2.64], R64 ;  /* 0x000000400200c985 */ /* 0x0005e2000c101b08 */
[----:B------:R-:W-:Y:S02]  /*13d00*/  ISETP.GE.AND P4, PT, R233, c[0x0][0x3c8], PT ;  /* 0x0000f200e9007a0c */ /* 0x000fe40003f86270 */
[----:B------:R-:W-:Y:S02]  /*13d10*/  @!P2 LEA.HI.X R9, R237, R4, R10, 0x2, P0 ;  /* 0x00000004ed09a211 */ /* 0x000fe400000f140a */
[----:B-----5:R-:W-:-:S02]  /*13d20*/  @!P6 LEA R6, P0, R235, R0, 0x2 ;  /* 0x00000000eb06e211 */ /* 0x020fc400078010ff */
[----:B------:R-:W-:Y:S01]  /*13d30*/  SHF.R.S32.HI R10, RZ, 0x1f, R235 ;  /* 0x0000001fff0a7819 */ /* 0x000fe200000114eb */
[----:B------:R-:W-:Y:S01]  /*13d40*/  @!P2 ST.E.64 [R8.64], R112 ;  /* 0x000000700800a985 */ /* 0x000fe2000c101b08 */
[----:B------:R-:W-:Y:S02]  /*13d50*/  ISETP.GE.AND P2, PT, R232, c[0x0][0x3c8], PT ;  /* 0x0000f200e8007a0c */ /* 0x000fe40003f46270 */
[----:B------:R-:W-:Y:S02]  /*13d60*/  @!P6 LEA.HI.X R7, R235, R4, R10, 0x2, P0 ;  /* 0x00000004eb07e211 */ /* 0x000fe400000f140a */
[----:B------:R-:W-:Y:S02]  /*13d70*/  ISETP.GE.AND P0, PT, R230, c[0x0][0x3c8], PT ;  /* 0x0000f200e6007a0c */ /* 0x000fe40003f06270 */
[----:B------:R-:W-:Y:S02]  /*13d80*/  SHF.R.S32.HI R10, RZ, 0x1f, R234 ;  /* 0x0000001fff0a7819 */ /* 0x000fe400000114ea */
[----:B--2---:R-:W-:-:S04]  /*13d90*/  @!P1 LEA R2, P3, R236, R0, 0x2 ;  /* 0x00000000ec029211 */ /* 0x004fc800078610ff */
[----:B------:R-:W-:-:S05]  /*13da0*/  @!P1 LEA.HI.X R3, R236, R4, R11, 0x2, P3 ;  /* 0x00000004ec039211 */ /* 0x000fca00018f140b */
[----:B------:R2:W-:Y:S01]  /*13db0*/  @!P1 ST.E.64 [R2.64], R68 ;  /* 0x0000004402009985 */ /* 0x0005e2000c101b08 */
[----:B------:R-:W-:-:S03]  /*13dc0*/  ISETP.GE.AND P1, PT, R231, c[0x0][0x3c8], PT ;  /* 0x0000f200e7007a0c */ /* 0x000fc60003f26270 */
[----:B------:R4:W-:Y:S01]  /*13dd0*/  @!P6 ST.E.64 [R6.64], R72 ;  /* 0x000000480600e985 */ /* 0x0009e2000c101b08 */
[----:B--2---:R-:W-:-:S04]  /*13de0*/  @!P5 LEA R2, P3, R234, R0, 0x2 ;  /* 0x00000000ea02d211 */ /* 0x004fc800078610ff */
[----:B------:R-:W-:Y:S02]  /*13df0*/  @!P5 LEA.HI.X R3, R234, R4, R10, 0x2, P3 ;  /* 0x00000004ea03d211 */ /* 0x000fe400018f140a */
[CC--:B------:R-:W-:Y:S02]  /*13e00*/  @!P4 LEA R10, P6, R233.reuse, R0.reuse, 0x2 ;  /* 0x00000000e90ac211 */ /* 0x0c0fe400078c10ff */
[C---:B------:R-:W-:Y:S01]  /*13e10*/  @!P2 LEA R8, P3, R232.reuse, R0, 0x2 ;  /* 0x00000000e808a211 */ /* 0x040fe200078610ff */
[----:B------:R2:W-:Y:S01]  /*13e20*/  @!P5 ST.E.64 [R2.64], R76 ;  /* 0x0000004c0200d985 */ /* 0x0005e2000c101b08 */
[----:B------:R-:W-:Y:S02]  /*13e30*/  @!P4 LEA.HI.X R11, R233, R4, R14, 0x2, P6 ;  /* 0x00000004e90bc211 */ /* 0x000fe400030f140e */
[----:B----4-:R-:W-:Y:S02]  /*13e40*/  @!P1 LEA R6, P5, R231, R0, 0x2 ;  /* 0x00000000e7069211 */ /* 0x010fe400078a10ff */
[----:B------:R-:W-:Y:S01]  /*13e50*/  @!P2 LEA.HI.X R9, R232, R4, R16, 0x2, P3 ;  /* 0x00000004e809a211 */ /* 0x000fe200018f1410 */
[----:B------:R4:W-:Y:S01]  /*13e60*/  @!P4 ST.E.64 [R10.64], R124 ;  /* 0x0000007c0a00c985 */ /* 0x0009e2000c101b08 */
[----:B------:R-:W-:-:S02]  /*13e70*/  SHF.R.S32.HI R14, RZ, 0x1f, R230 ;  /* 0x0000001fff0e7819 */ /* 0x000fc400000114e6 */
[----:B------:R-:W-:Y:S01]  /*13e80*/  @!P1 LEA.HI.X R7, R231, R4, R15, 0x2, P5 ;  /* 0x00000004e7079211 */ /* 0x000fe200028f140f */
[----:B------:R4:W-:Y:S04]  /*13e90*/  @!P2 ST.E.64 [R8.64], R116 ;  /* 0x000000740800a985 */ /* 0x0009e8000c101b08 */
[----:B------:R4:W-:Y:S01]  /*13ea0*/  @!P1 ST.E.64 [R6.64], R80 ;  /* 0x0000005006009985 */ /* 0x0009e2000c101b08 */
[----:B--2---:R-:W-:-:S04]  /*13eb0*/  @!P0 LEA R2, P3, R230, R0, 0x2 ;  /* 0x00000000e6028211 */ /* 0x004fc800078610ff */
[----:B------:R-:W-:-:S05]  /*13ec0*/  @!P0 LEA.HI.X R3, R230, R4, R14, 0x2, P3 ;  /* 0x00000004e6038211 */ /* 0x000fca00018f140e */
[----:B------:R4:W-:Y:S04]  /*13ed0*/  @!P0 ST.E.64 [R2.64], R24 ;  /* 0x0000001802008985 */ /* 0x0009e8000c101b08 */
.L_x_583:
[----:B------:R-:W-:Y:S05]  /*13ee0*/  BSYNC B0 ;  /* 0x0000000000007941 */ /* 0x000fea0003800000 */
.L_x_582:
[----:B------:R-:W-:Y:S05]  /*13ef0*/  BRA.DIV ~URZ, `(.L_x_584) ;  /* 0x000049727f007947 */ /* 0x000fea000b800000 */
[----:B--2---:R2:W1:Y:S04]  /*13f00*/  SHFL.IDX PT, R4, R5, 0x1, 0x1c1f ;  /* 0x003c1f0005047f89 */ /* 0x00446800000e0000 */
[----:B----4-:R2:W4:Y:S02]  /*13f10*/  SHFL.IDX PT, R0, R12, 0x1, 0x1c1f ;  /* 0x003c1f000c007f89 */ /* 0x01052400000e0000 */
.L_x_669:
[----:B------:R-:W-:-:S13]  /*13f20*/  ISETP.NE.AND P0, PT, R13, RZ, PT ;  /* 0x000000ff0d00720c */ /* 0x000fda0003f05270 */
[----:B------:R-:W-:Y:S05]  /*13f30*/  @P0 BRA `(.L_x_579) ;  /* 0x000014e000000947 */ /* 0x000fea0003800000 */
[----:B------:R-:W-:Y:S02]  /*13f40*/  ISETP.GE.AND P4, PT, R199, c[0x0][0x3c8], PT ;  /* 0x0000f200c7007a0c */ /* 0x000fe40003f86270 */
[----:B------:R-:W-:Y:S02]  /*13f50*/  ISETP.GE.AND P1, PT, R250, c[0x0][0x3c8], PT ;  /* 0x0000f200fa007a0c */ /* 0x000fe40003f26270 */
[----:B------:R-:W-:Y:S02]  /*13f60*/  ISETP.GE.AND P3, PT, R252, c[0x0][0x3c8], PT ;  /* 0x0000f200fc007a0c */ /* 0x000fe40003f66270 */
[----:B------:R-:W-:Y:S02]  /*13f70*/  SHF.R.S32.HI R8, RZ, 0x1f, R199 ;  /* 0x0000001fff087819 */ /* 0x000fe400000114c7 */
[----:B------:R-:W-:Y:S02]  /*13f80*/  ISETP.GE.AND P2, PT, R251, c[0x0][0x3c8], PT ;  /* 0x0000f200fb007a0c */ /* 0x000fe40003f46270 */
[----:B-12---:R-:W-:-:S02]  /*13f90*/  SHF.R.S32.HI R5, RZ, 0x1f, R252 ;  /* 0x0000001fff057819 */ /* 0x006fc400000114fc */
[----:B------:R-:W-:Y:S02]  /*13fa0*/  SHF.R.S32.HI R10, RZ, 0x1f, R250 ;  /* 0x0000001fff0a7819 */ /* 0x000fe400000114fa */
[C---:B----4-:R-:W-:Y:S02]  /*13fb0*/  @!P4 LEA R6, P0, R199.reuse, R0, 0x2 ;  /* 0x00000000c706c211 */ /* 0x050fe400078010ff */
[----:B------:R-:W-:Y:S02]  /*13fc0*/  SHF.R.S32.HI R13, RZ, 0x1f, R233 ;  /* 0x0000001fff0d7819 */ /* 0x000fe400000114e9 */
[----:B------:R-:W-:Y:S02]  /*13fd0*/  @!P4 LEA.HI.X R7, R199, R4, R8, 0x2, P0 ;  /* 0x00000004c707c211 */ /* 0x000fe400000f1408 */
[C---:B------:R-:W-:Y:S02]  /*13fe0*/  @!P3 LEA R2, P5, R252.reuse, R0, 0x2 ;  /* 0x00000000fc02b211 */ /* 0x040fe400078a10ff */
[----:B------:R-:W-:Y:S01]  /*13ff0*/  ISETP.GE.AND P0, PT, R249, c[0x0][0x3c8], PT ;  /* 0x0000f200f9007a0c */ /* 0x000fe20003f06270 */
[----:B------:R1:W-:Y:S01]  /*14000*/  @!P4 ST.E.64 [R6.64], R84 ;  /* 0x000000540600c985 */ /* 0x0003e2000c101b08 */
[----:B------:R-:W-:-:S02]  /*14010*/  @!P3 LEA.HI.X R3, R252, R4, R5, 0x2, P5 ;  /* 0x00000004fc03b211 */ /* 0x000fc400028f1405 */
[----:B------:R-:W-:Y:S02]  /*14020*/  SHF.R.S32.HI R5, RZ, 0x1f, R251 ;  /* 0x0000001fff057819 */ /* 0x000fe400000114fb */
[----:B------:R-:W-:Y:S01]  /*14030*/  ISETP.GE.AND P5, PT, R248, c[0x0][0x3c8], PT ;  /* 0x0000f200f8007a0c */ /* 0x000fe20003fa6270 */
[----:B------:R2:W-:Y:S01]  /*14040*/  @!P3 ST.E.64 [R2.64], R26 ;  /* 0x0000001a0200b985 */ /* 0x0005e2000c101b08 */
[----:B------:R-:W-:Y:S02]  /*14050*/  @!P2 LEA R8, P3, R251, R0, 0x2 ;  /* 0x00000000fb08a211 */ /* 0x000fe400078610ff */
[----:B------:R-:W-:Y:S02]  /*14060*/  ISETP.GE.AND P4, PT, R247, c[0x0][0x3c8], PT ;  /* 0x0000f200f7007a0c */ /* 0x000fe40003f86270 */
[----:B------:R-:W-:Y:S02]  /*14070*/  @!P2 LEA.HI.X R9, R251, R4, R5, 0x2, P3 ;  /* 0x00000004fb09a211 */ /* 0x000fe400018f1405 */
[----:B------:R-:W-:-:S02]  /*14080*/  SHF.R.S32.HI R5, RZ, 0x1f, R249 ;  /* 0x0000001fff057819 */ /* 0x000fc400000114f9 */
[----:B---3--:R-:W-:Y:S01]  /*14090*/  SHF.R.S32.HI R12, RZ, 0x1f, R232 ;  /* 0x0000001fff0c7819 */ /* 0x008fe200000114e8 */
[----:B------:R3:W-:Y:S01]  /*140a0*/  @!P2 ST.E.64 [R8.64], R120 ;  /* 0x000000780800a985 */ /* 0x0007e2000c101b08 */
[----:B------:R-:W-:Y:S02]  /*140b0*/  ISETP.GE.AND P2, PT, R245, c[0x0][0x3c8], PT ;  /* 0x0000f200f5007a0c */ /* 0x000fe40003f46270 */
[----:B-1----:R-:W-:-:S13]  /*140c0*/  @!P1 LEA R6, P6, R250, R0, 0x2 ;  /* 0x00000000fa069211 */ /* 0x002fda00078c10ff */
[----:B--2---:R-:W-:-:S04]  /*140d0*/  P2R R2, PR, RZ, 0x40 ;  /* 0x00000040ff027803 */ /* 0x004fc80000000000 */
[----:B------:R-:W-:Y:S02]  /*140e0*/  ISETP.NE.AND P3, PT, R2, RZ, PT ;  /* 0x000000ff0200720c */ /* 0x000fe40003f65270 */
[C---:B------:R-:W-:Y:S02]  /*140f0*/  @!P0 LEA R2, P6, R249.reuse, R0, 0x2 ;  /* 0x00000000f9028211 */ /* 0x040fe400078c10ff */
[-C--:B------:R-:W-:Y:S02]  /*14100*/  @!P1 LEA.HI.X R7, R250, R4.reuse, R10, 0x2, P3 ;  /* 0x00000004fa079211 */ /* 0x080fe400018f140a */
[----:B------:R-:W-:Y:S02]  /*14110*/  ISETP.GE.AND P3, PT, R246, c[0x0][0x3c8], PT ;  /* 0x0000f200f6007a0c */ /* 0x000fe40003f66270 */
[----:B------:R-:W-:Y:S01]  /*14120*/  @!P0 LEA.HI.X R3, R249, R4, R5, 0x2, P6 ;  /* 0x00000004f9038211 */ /* 0x000fe200030f1405 */
[----:B------:R1:W-:Y:S01]  /*14130*/  @!P1 ST.E.64 [R6.64], R92 ;  /* 0x0000005c06009985 */ /* 0x0003e2000c101b08 */
[----:B------:R-:W-:-:S02]  /*14140*/  SHF.R.S32.HI R5, RZ, 0x1f, R248 ;  /* 0x0000001fff057819 */ /* 0x000fc400000114f8 */
[----:B------:R-:W-:Y:S01]  /*14150*/  SHF.R.S32.HI R10, RZ, 0x1f, R247 ;  /* 0x0000001fff0a7819 */ /* 0x000fe200000114f7 */
[----:B------:R2:W-:Y:S01]  /*14160*/  @!P0 ST.E.64 [R2.64], R36 ;  /* 0x0000002402008985 */ /* 0x0005e2000c101b08 */
[----:B---3--:R-:W-:-:S04]  /*14170*/  @!P5 LEA R8, P0, R248, R0, 0x2 ;  /* 0x00000000f808d211 */ /* 0x008fc800078010ff */
[----:B------:R-:W-:Y:S02]  /*14180*/  @!P5 LEA.HI.X R9, R248, R4, R5, 0x2, P0 ;  /* 0x00000004f809d211 */ /* 0x000fe400000f1405 */
[----:B------:R-:W-:Y:S02]  /*14190*/  SHF.R.S32.HI R5, RZ, 0x1f, R246 ;  /* 0x0000001fff057819 */ /* 0x000fe400000114f6 */
[----:B------:R-:W-:Y:S01]  /*141a0*/  ISETP.GE.AND P0, PT, R243, c[0x0][0x3c8], PT ;  /* 0x0000f200f3007a0c */ /* 0x000fe20003f06270 */
[----:B------:R3:W-:Y:S01]  /*141b0*/  @!P5 ST.E.64 [R8.64], R114 ;  /* 0x000000720800d985 */ /* 0x0007e2000c101b08 */
[----:B------:R-:W-:Y:S02]  /*141c0*/  ISETP.GE.AND P5, PT, R242, c[0x0][0x3c8], PT ;  /* 0x0000f200f2007a0c */ /* 0x000fe40003fa6270 */
[-C--:B-1----:R-:W-:Y:S02]  /*141d0*/  @!P4 LEA R6, P6, R247, R0.reuse, 0x2 ;  /* 0x00000000f706c211 */ /* 0x082fe400078c10ff */
[----:B--2---:R-:W-:-:S02]  /*141e0*/  @!P3 LEA R2, P1, R246, R0, 0x2 ;  /* 0x00000000f602b211 */ /* 0x004fc400078210ff */
[----:B------:R-:W-:Y:S02]  /*141f0*/  @!P4 LEA.HI.X R7, R247, R4, R10, 0x2, P6 ;  /* 0x00000004f707c211 */ /* 0x000fe400030f140a */
[----:B------:R-:W-:-:S03]  /*14200*/  SHF.R.S32.HI R10, RZ, 0x1f, R244 ;  /* 0x0000001fff0a7819 */ /* 0x000fc600000114f4 */
[----:B------:R1:W-:Y:S01]  /*14210*/  @!P4 ST.E.64 [R6.64], R96 ;  /* 0x000000600600c985 */ /* 0x0003e2000c101b08 */
[----:B------:R-:W-:-:S05]  /*14220*/  ISETP.GE.AND P4, PT, R241, c[0x0][0x3c8], PT ;  /* 0x0000f200f1007a0c */ /* 0x000fca0003f86270 */
[----:B------:R-:W-:Y:S02]  /*14230*/  P2R R3, PR, RZ, 0x2 ;  /* 0x00000002ff037803 */ /* 0x000fe40000000000 */
[----:B------:R-:W-:Y:S02]  /*14240*/  ISETP.GE.AND P1, PT, R244, c[0x0][0x3c8], PT ;  /* 0x0000f200f4007a0c */ /* 0x000fe40003f26270 */
[----:B------:R-:W-:-:S04]  /*14250*/  ISETP.NE.AND P6, PT, R3, RZ, PT ;  /* 0x000000ff0300720c */ /* 0x000fc80003fc5270 */
[----:B------:R-:W-:Y:S02]  /*14260*/  @!P3 LEA.HI.X R3, R246, R4, R5, 0x2, P6 ;  /* 0x00000004f603b211 */ /* 0x000fe400030f1405 */
[----:B------:R-:W-:-:S03]  /*14270*/  SHF.R.S32.HI R5, RZ, 0x1f, R245 ;  /* 0x0000001fff057819 */ /* 0x000fc600000114f5 */
[----:B------:R2:W-:Y:S01]  /*14280*/  @!P3 ST.E.64 [R2.64], R88 ;  /* 0x000000580200b985 */ /* 0x0005e2000c101b08 */
[----:B---3--:R-:W-:-:S04]  /*14290*/  @!P2 LEA R8, P3, R245, R0, 0x2 ;  /* 0x00000000f508a211 */ /* 0x008fc800078610ff */
[----:B------:R-:W-:Y:S02]  /*142a0*/  @!P2 LEA.HI.X R9, R245, R4, R5, 0x2, P3 ;  /* 0x00000004f509a211 */ /* 0x000fe400018f1405 */
[----:B------:R-:W-:Y:S02]  /*142b0*/  SHF.R.S32.HI R5, RZ, 0x1f, R243 ;  /* 0x0000001fff057819 */ /* 0x000fe400000114f3 */
[----:B-1----:R-:W-:Y:S01]  /*142c0*/  @!P1 LEA R6, P6, R244, R0, 0x2 ;  /* 0x00000000f4069211 */ /* 0x002fe200078c10ff */
[----:B------:R1:W-:Y:S01]  /*142d0*/  @!P2 ST.E.64 [R8.64], R118 ;  /* 0x000000760800a985 */ /* 0x0003e2000c101b08 */
[----:B------:R-:W-:-:S11]  /*142e0*/  ISETP.GE.AND P2, PT, R239, c[0x0][0x3c8], PT ;  /* 0x0000f200ef007a0c */ /* 0x000fd60003f46270 */
[----:B--2---:R-:W-:-:S04]  /*142f0*/  P2R R2, PR, RZ, 0x40 ;  /* 0x00000040ff027803 */ /* 0x004fc80000000000 */
[----:B------:R-:W-:Y:S02]  /*14300*/  ISETP.NE.AND P3, PT, R2, RZ, PT ;  /* 0x000000ff0200720c */ /* 0x000fe40003f65270 */
[C---:B------:R-:W-:Y:S02]  /*14310*/  @!P0 LEA R2, P6, R243.reuse, R0, 0x2 ;  /* 0x00000000f3028211 */ /* 0x040fe400078c10ff */
[-C--:B------:R-:W-:Y:S02]  /*14320*/  @!P1 LEA.HI.X R7, R244, R4.reuse, R10, 0x2, P3 ;  /* 0x00000004f4079211 */ /* 0x080fe400018f140a */
[----:B------:R-:W-:Y:S02]  /*14330*/  @!P0 LEA.HI.X R3, R243, R4, R5, 0x2, P6 ;  /* 0x00000004f3038211 */ /* 0x000fe400030f1405 */
[----:B------:R-:W-:Y:S01]  /*14340*/  SHF.R.S32.HI R5, RZ, 0x1f, R242 ;  /* 0x0000001fff057819 */ /* 0x000fe200000114f2 */
[----:B------:R2:W-:Y:S01]  /*14350*/  @!P1 ST.E.64 [R6.64], R106 ;  /* 0x0000006a06009985 */ /* 0x0005e2000c101b08 */
[----:B------:R-:W-:-:S02]  /*14360*/  ISETP.GE.AND P1, PT, R238, c[0x0][0x3c8], PT ;  /* 0x0000f200ee007a0c */ /* 0x000fc40003f26270 */
[----:B------:R-:W-:Y:S01]  /*14370*/  ISETP.GE.AND P3, PT, R240, c[0x0][0x3c8], PT ;  /* 0x0000f200f0007a0c */ /* 0x000fe20003f66270 */
[----:B------:R3:W-:Y:S01]  /*14380*/  @!P0 ST.E.64 [R2.64], R38 ;  /* 0x0000002602008985 */ /* 0x0007e2000c101b08 */
[C---:B-1----:R-:W-:Y:S02]  /*14390*/  @!P5 LEA R8, P0, R242.reuse, R0, 0x2 ;  /* 0x00000000f208d211 */ /* 0x042fe400078010ff */
[----:B------:R-:W-:Y:S02]  /*143a0*/  SHF.R.S32.HI R10, RZ, 0x1f, R241 ;  /* 0x0000001fff0a7819 */ /* 0x000fe400000114f1 */
[----:B------:R-:W-:Y:S02]  /*143b0*/  @!P5 LEA.HI.X R9, R242, R4, R5, 0x2, P0 ;  /* 0x00000004f209d211 */ /* 0x000fe400000f1405 */
[----:B------:R-:W-:-:S03]  /*143c0*/  SHF.R.S32.HI R5, RZ, 0x1f, R240 ;  /* 0x0000001fff057819 */ /* 0x000fc600000114f0 */
[----:B------:R1:W-:Y:S01]  /*143d0*/  @!P5 ST.E.64 [R8.64], R122 ;  /* 0x0000007a0800d985 */ /* 0x0003e2000c101b08 */
[----:B------:R-:W-:Y:S02]  /*143e0*/  ISETP.GE.AND P5, PT, R236, c[0x0][0x3c8], PT ;  /* 0x0000f200ec007a0c */ /* 0x000fe40003fa6270 */
[----:B--2---:R-:W-:-:S13]  /*143f0*/  @!P4 LEA R6, P6, R241, R0, 0x2 ;  /* 0x00000000f106c211 */ /* 0x004fda00078c10ff */
[----:B---3--:R-:W-:-:S04]  /*14400*/  P2R R2, PR, RZ, 0x40 ;  /* 0x00000040ff027803 */ /* 0x008fc80000000000 */
        /* <DEDUP_REMOVED lines=9> */
[----:B-1----:R-:W-:-:S04]  /*144a0*/  @!P2 LEA R8, P3, R239, R0, 0x2 ;  /* 0x00000000ef08a211 */ /* 0x002fc800078610ff */
[----:B------:R-:W-:Y:S02]  /*144b0*/  @!P2 LEA.HI.X R9, R239, R4, R5, 0x2, P3 ;  /* 0x00000004ef09a211 */ /* 0x000fe400018f1405 */
[----:B------:R-:W-:-:S03]  /*144c0*/  SHF.R.S32.HI R5, RZ, 0x1f, R237 ;  /* 0x0000001fff057819 */ /* 0x000fc600000114ed */
[----:B------:R-:W-:Y:S01]  /*144d0*/  @!P2 ST.E.64 [R8.64], R126 ;  /* 0x0000007e0800a985 */ /* 0x000fe2000c101b08 */
        /* <DEDUP_REMOVED lines=8> */
[----:B------:R-:W-:-:S02]  /*14560*/  ISETP.GE.AND P3, PT, R234, c[0x0][0x3c8], PT ;  /* 0x0000f200ea007a0c */ /* 0x000fc40003f66270 */
[----:B------:R-:W-:Y:S01]  /*14570*/  SHF.R.S32.HI R10, RZ, 0x1f, R236 ;  /* 0x0000001fff0a7819 */ /* 0x000fe200000114ec */
[----:B------:R1:W-:Y:S01]  /*14580*/  @!P1 ST.E.64 [R6.64], R66 ;  /* 0x0000004206009985 */ /* 0x0003e2000c101b08 */
[----:B------:R-:W-:Y:S02]  /*14590*/  SHF.R.S32.HI R5, RZ, 0x1f, R235 ;  /* 0x0000001fff057819 */ /* 0x000fe400000114eb */
[----:B------:R-:W-:Y:S01]  /*145a0*/  ISETP.GE.AND P1, PT, R232, c[0x0][0x3c8], PT ;  /* 0x0000f200e8007a0c */ /* 0x000fe20003f26270 */
[----:B------:R2:W-:Y:S01]  /*145b0*/  @!P0 ST.E.64 [R2.64], R50 ;  /* 0x0000003202008985 */ /* 0x0005e2000c101b08 */
[----:B-1----:R-:W-:-:S04]  /*145c0*/  @!P5 LEA R6, P0, R236, R0, 0x2 ;  /* 0x00000000ec06d211 */ /* 0x002fc800078010ff */
[----:B------:R-:W-:Y:S02]  /*145d0*/  @!P5 LEA.HI.X R7, R236, R4, R10, 0x2, P0 ;  /* 0x00000004ec07d211 */ /* 0x000fe400000f140a */
[-C--:B--2---:R-:W-:Y:S02]  /*145e0*/  @!P4 LEA R2, P6, R235, R0.reuse, 0x2 ;  /* 0x00000000eb02c211 */ /* 0x084fe400078c10ff */
[----:B------:R-:W-:Y:S01]  /*145f0*/  ISETP.GE.AND P0, PT, R231, c[0x0][0x3c8], PT ;  /* 0x0000f200e7007a0c */ /* 0x000fe20003f06270 */
[----:B------:R-:W-:Y:S01]  /*14600*/  @!P5 ST.E.64 [R6.64], R58 ;  /* 0x0000003a0600d985 */ /* 0x000fe2000c101b08 */
[----:B------:R-:W-:Y:S02]  /*14610*/  @!P3 LEA R10, P5, R234, R0, 0x2 ;  /* 0x00000000ea0ab211 */ /* 0x000fe400078a10ff */
[----:B------:R-:W-:Y:S02]  /*14620*/  @!P4 LEA.HI.X R3, R235, R4, R5, 0x2, P6 ;  /* 0x00000004eb03c211 */ /* 0x000fe400030f1405 */
[----:B------:R-:W-:-:S02]  /*14630*/  SHF.R.S32.HI R5, RZ, 0x1f, R234 ;  /* 0x0000001fff057819 */ /* 0x000fc400000114ea */
[C---:B------:R-:W-:Y:S01]  /*14640*/  @!P2 LEA R8, P6, R233.reuse, R0, 0x2 ;  /* 0x00000000e908a211 */ /* 0x040fe200078c10ff */
[----:B------:R1:W-:Y:S03]  /*14650*/  @!P4 ST.E.64 [R2.64], R62 ;  /* 0x0000003e0200c985 */ /* 0x0003e6000c101b08 */
[----:B------:R-:W-:-:S03]  /*14660*/  @!P2 LEA.HI.X R9, R233, R4, R13, 0x2, P6 ;  /* 0x00000004e909a211 */ /* 0x000fc600030f140d */
[----:B-1----:R-:W-:Y:S02]  /*14670*/  P2R R2, PR, RZ, 0x20 ;  /* 0x00000020ff027803 */ /* 0x002fe40000000000 */
[----:B------:R-:W-:Y:S02]  /*14680*/  @!P1 LEA R6, P5, R232, R0, 0x2 ;  /* 0x00000000e8069211 */ /* 0x000fe400078a10ff */
[----:B------:R-:W-:Y:S02]  /*14690*/  ISETP.NE.AND P4, PT, R2, RZ, PT ;  /* 0x000000ff0200720c */ /* 0x000fe40003f85270 */
[-C--:B------:R-:W-:Y:S02]  /*146a0*/  @!P1 LEA.HI.X R7, R232, R4.reuse, R12, 0x2, P5 ;  /* 0x00000004e8079211 */ /* 0x080fe400028f140c */
[----:B------:R-:W-:Y:S02]  /*146b0*/  @!P3 LEA.HI.X R11, R234, R4, R5, 0x2, P4 ;  /* 0x00000004ea0bb211 */ /* 0x000fe400020f1405 */
[----:B------:R-:W-:-:S02]  /*146c0*/  SHF.R.S32.HI R5, RZ, 0x1f, R231 ;  /* 0x0000001fff057819 */ /* 0x000fc400000114e7 */
[C---:B------:R-:W-:Y:S01]  /*146d0*/  @!P0 LEA R2, P4, R231.reuse, R0, 0x2 ;  /* 0x00000000e7028211 */ /* 0x040fe200078810ff */
[----:B------:R1:W-:Y:S03]  /*146e0*/  @!P3 ST.E.64 [R10.64], R78 ;  /* 0x0000004e0a00b985 */ /* 0x0003e6000c101b08 */
[----:B------:R-:W-:Y:S01]  /*146f0*/  @!P0 LEA.HI.X R3, R231, R4, R5, 0x2, P4 ;  /* 0x00000004e7038211 */ /* 0x000fe200020f1405 */
[----:B------:R1:W-:Y:S04]  /*14700*/  @!P2 ST.E.64 [R8.64], R74 ;  /* 0x0000004a0800a985 */ /* 0x0003e8000c101b08 */
        /* <DEDUP_REMOVED lines=9> */
.L_x_564:
[----:B------:R-:W-:Y:S01]  /*147a0*/  ISETP.NE.U32.AND P0, PT, RZ, c[0x0][0x508], PT ;  /* 0x00014200ff007a0c */ /* 0x000fe20003f05070 */
[----:B------:R-:W-:Y:S01]  /*147b0*/  IMAD.MOV.U32 R4, RZ, RZ, 0x4 ;  /* 0x00000004ff047424 */ /* 0x000fe200078e00ff */
[----:B------:R-:W-:Y:S01]  /*147c0*/  ISETP.NE.U32.AND P2, PT, RZ, c[0x0][0x500], PT ;  /* 0x00014000ff007a0c */ /* 0x000fe20003f45070 */
[----:B------:R-:W-:Y:S01]  /*147d0*/  IMAD.MOV.U32 R20, RZ, RZ, c[0x0][0x388] ;  /* 0x0000e200ff147624 */ /* 0x000fe200078e00ff */
[----:B------:R-:W-:Y:S01]  /*147e0*/  ISETP.NE.AND.EX P0, PT, RZ, c[0x0][0x50c], PT, P0 ;  /* 0x00014300ff007a0c */ /* 0x000fe20003f05300 */
[----:B------:R-:W-:Y:S01]  /*147f0*/  IMAD.MOV.U32 R10, RZ, RZ, RZ ;  /* 0x000000ffff0a7224 */ /* 0x000fe200078e00ff */
[----:B------:R-:W-:Y:S01]  /*14800*/  ISETP.NE.AND.EX P2, PT, RZ, c[0x0][0x504], PT, P2 ;  /* 0x00014100ff007a0c */ /* 0x000fe20003f45320 */
[----:B------:R-:W-:-:S10]  /*14810*/  IMAD.WIDE R2, R215, R4, c[0x0][0x500] ;  /* 0x00014000d7027625 */ /* 0x000fd400078e0204 */
[----:B------:R-:W-:Y:S02]  /*14820*/  @P0 IMAD.WIDE R4, R215, R4, c[0x0][0x508] ;  /* 0x00014200d7040625 */ /* 0x000fe400078e0204 */
[----:B------:R2:W5:Y:S04]  /*14830*/  @P2 LDG.E R10, [R2.64] ;  /* 0x00000008020a2981 */ /* 0x000568000c1e1900 */
        /* <DEDUP_REMOVED lines=8> */
.L_x_585:
[----:B--2---:R-:W2:Y:S01]  /*148c0*/  S2R R2, SR_TID.X ;  /* 0x0000000000027919 */ /* 0x004ea20000002100 */
[----:B------:R-:W-:Y:S01]  /*148d0*/  SHF.R.S32.HI R0, RZ, 0x1f, R215 ;  /* 0x0000001fff007819 */ /* 0x000fe200000114d7 */
[----:B------:R-:W-:Y:S01]  /*148e0*/  BSSY B0, `(.L_x_586) ;  /* 0x0000036000007945 */ /* 0x000fe20003800000 */
[----:B------:R-:W-:-:S02]  /*148f0*/  LOP3.LUT R14, R214, 0xffff, RZ, 0xc0, !PT ;  /* 0x0000ffffd60e7812 */ /* 0x000fc400078ec0ff */
[----:B-----5:R-:W-:Y:S02]  /*14900*/  SHF.R.S32.HI R18, RZ, 0x1f, R10 ;  /* 0x0000001fff127819 */ /* 0x020fe4000001140a */
[----:B------:R-:W-:Y:S02]  /*14910*/  SEL R15, R215, RZ, !P2 ;  /* 0x000000ffd70f7207 */ /* 0x000fe40005000000 */
[----:B------:R-:W-:Y:S02]  /*14920*/  SEL R21, R0, RZ, !P2 ;  /* 0x000000ff00157207 */ /* 0x000fe40005000000 */
[----:B--2---:R-:W-:-:S13]  /*14930*/  ISETP.GT.AND P0, PT, R2, 0x7f, PT ;  /* 0x0000007f0200780c */ /* 0x004fda0003f04270 */
[----:B------:R-:W-:Y:S05]  /*14940*/  @P0 BRA `(.L_x_587) ;  /* 0x000002f000000947 */ /* 0x000fea0003800000 */
[----:B------:R-:W-:Y:S01]  /*14950*/  IMAD R0, R20, c[0x0][0x4e8], RZ ;  /* 0x00013a0014007a24 */ /* 0x000fe200078e02ff */
[----:B------:R-:W-:-:S04]  /*14960*/  IADD3 R11, R211, R2, RZ ;  /* 0x00000002d30b7210 */ /* 0x000fc80007ffe0ff */
        /* <DEDUP_REMOVED lines=45> */
.L_x_587:
[----:B------:R-:W-:Y:S05]  /*14c40*/  BSYNC B0 ;  /* 0x0000000000007941 */ /* 0x000fea0003800000 */
.L_x_586:
[----:B------:R-:W-:-:S13]  /*14c50*/  ISETP.GT.AND P0, PT, R19, 0x1, PT ;  /* 0x000000011300780c */ /* 0x000fda0003f04270 */
[----:B------:R-:W-:Y:S05]  /*14c60*/  @P0 BRA `(.L_x_579) ;  /* 0x000007b000000947 */ /* 0x000fea0003800000 */
[----:B------:R-:W-:Y:S01]  /*14c70*/  MOV R2, c[0x0][0x4e8] ;  /* 0x00013a0000027a02 */ /* 0x000fe20000000f00 */
[----:B-1----:R-:W-:Y:S01]  /*14c80*/  IMAD R0, R18, c[0x0][0x3a0], RZ ;  /* 0x0000e80012007a24 */ /* 0x002fe200078e02ff */
[----:B------:R-:W-:Y:S01]  /*14c90*/  IADD3 R4, R197, R211, RZ ;  /* 0x000000d3c5047210 */ /* 0x000fe20007ffe0ff */
[----:B------:R-:W-:Y:S01]  /*14ca0*/  IMAD R5, R21, c[0x0][0x3f0], RZ ;  /* 0x0000fc0015057a24 */ /* 0x000fe200078e02ff */
[----:B------:R-:W-:Y:S01]  /*14cb0*/  ISETP.NE.AND P0, PT, R2, 0x1, PT ;  /* 0x000000010200780c */ /* 0x000fe20003f05270 */
[----:B------:R-:W-:-:S04]  /*14cc0*/  IMAD.WIDE.U32 R2, R10, c[0x0][0x3a0], RZ ;  /* 0x0000e8000a027a25 */ /* 0x000fc800078e00ff */
        /* <DEDUP_REMOVED lines=26> */
.L_x_670:
[----:B------:R-:W-:Y:S05]  /*14e70*/  BRA.DIV ~URZ, `(.L_x_589) ;  /* 0x00003b327f007947 */ /* 0x000fea000b800000 */
[----:B------:R3:W4:Y:S02]  /*14e80*/  SHFL.IDX PT, R0, R12, RZ, 0x181f ;  /* 0x00181fff0c007589 */ /* 0x00072400000e0000 */
.L_x_671:
[----:B------:R-:W-:Y:S01]  /*14e90*/  IMAD R11, R20, c[0x0][0x4e8], RZ ;  /* 0x00013a00140b7a24 */ /* 0x000fe200078e02ff */
        /* <DEDUP_REMOVED lines=13> */
[-C--:B--2---:R-:W-:Y:S02]  /*14f70*/  @!P2 LEA.HI.X R7, R184, R8.reuse, R15, 0x1, P5 ;  /* 0x00000008b807a211 */ /* 0x084fe400028f0c0f */
[-C--:B------:R-:W-:Y:S02]  /*14f80*/  @!P1 LEA.HI.X R5, R192, R8.reuse, R14, 0x1, P4 ;  /* 0x00000008c0059211 */ /* 0x080fe400020f0c0e */
[----:B------:R-:W-:Y:S01]  /*14f90*/  @!P0 LEA.HI.X R3, R193, R8, R13, 0x1, P3 ;  /* 0x00000008c1038211 */ /* 0x000fe200018f0c0d */
[----:B------:R2:W-:Y:S04]  /*14fa0*/  @!P2 ST.E.128 [R6.64], RZ ;  /* 0x000000ff0600a985 */ /* 0x0005e8000c101d08 */
[----:B------:R2:W-:Y:S04]  /*14fb0*/  @!P1 ST.E.128 [R4.64], RZ ;  /* 0x000000ff04009985 */ /* 0x0005e8000c101d08 */
[----:B------:R2:W-:Y:S02]  /*14fc0*/  @!P0 ST.E.128 [R2.64], RZ ;  /* 0x000000ff02008985 */ /* 0x0005e4000c101d08 */
.L_x_591:
[----:B------:R-:W-:Y:S05]  /*14fd0*/  BSYNC B0 ;  /* 0x0000000000007941 */ /* 0x000fea0003800000 */
.L_x_590:
[----:B------:R-:W-:Y:S05]  /*14fe0*/  BRA.DIV ~URZ, `(.L_x_592) ;  /* 0x00003a327f007947 */ /* 0x000fea000b800000 */
[----:B--2---:R2:W1:Y:S04]  /*14ff0*/  SHFL.IDX PT, R8, R9, 0x1, 0x181f ;  /* 0x00381f0009087f89 */ /* 0x00446800000e0000 */
[----:B----4-:R2:W4:Y:S02]  /*15000*/  SHFL.IDX PT, R0, R12, 0x1, 0x181f ;  /* 0x00381f000c007f89 */ /* 0x01052400000e0000 */
.L_x_672:
        /* <DEDUP_REMOVED lines=13> */
[-C--:B-1----:R-:W-:Y:S02]  /*150e0*/  @!P2 LEA.HI.X R7, R184, R8.reuse, R15, 0x1, P5 ;  /* 0x00000008b807a211 */ /* 0x082fe400028f0c0f */
[-C--:B------:R-:W-:Y:S02]  /*150f0*/  @!P1 LEA.HI.X R5, R192, R8.reuse, R14, 0x1, P4 ;  /* 0x00000008c0059211 */ /* 0x080fe400020f0c0e */
[----:B------:R-:W-:Y:S01]  /*15100*/  @!P0 LEA.HI.X R3, R193, R8, R13, 0x1, P3 ;  /* 0x00000008c1038211 */ /* 0x000fe200018f0c0d */
[----:B------:R1:W-:Y:S04]  /*15110*/  @!P2 ST.E.128 [R6.64], RZ ;  /* 0x000000ff0600a985 */ /* 0x0003e8000c101d08 */
[----:B------:R1:W-:Y:S04]  /*15120*/  @!P1 ST.E.128 [R4.64], RZ ;  /* 0x000000ff04009985 */ /* 0x0003e8000c101d08 */
[----:B------:R1:W-:Y:S02]  /*15130*/  @!P0 ST.E.128 [R2.64], RZ ;  /* 0x000000ff02008985 */ /* 0x0003e4000c101d08 */
.L_x_594:
[----:B------:R-:W-:Y:S05]  /*15140*/  BSYNC B0 ;  /* 0x0000000000007941 */ /* 0x000fea0003800000 */
.L_x_593:
[----:B------:R-:W-:Y:S05]  /*15150*/  BRA.DIV ~URZ, `(.L_x_595) ;  /* 0x000039927f007947 */ /* 0x000fea000b800000 */
[----:B-1----:R1:W2:Y:S02]  /*15160*/  SHFL.IDX PT, R8, R9, 0x2, 0x181f ;  /* 0x00581f0009087f89 */ /* 0x0022a400000e0000 */
.L_x_673:
[----:B------:R-:W-:Y:S05]  /*15170*/  BRA.DIV ~URZ, `(.L_x_596) ;  /* 0x000039e27f007947 */ /* 0x000fea000b800000 */
[----:B----4-:R4:W1:Y:S02]  /*15180*/  SHFL.IDX PT, R0, R12, 0x2, 0x181f ;  /* 0x00581f000c007f89 */ /* 0x01086400000e0000 */
.L_x_674:
        /* <DEDUP_REMOVED lines=19> */
.L_x_598:
[----:B------:R-:W-:Y:S05]  /*152c0*/  BSYNC B0 ;  /* 0x0000000000007941 */ /* 0x000fea0003800000 */
.L_x_597:
[----:B------:R-:W-:Y:S05]  /*152d0*/  BRA.DIV ~URZ, `(.L_x_599) ;  /* 0x000038f27f007947 */ /* 0x000fea000b800000 */
[----:B--2---:R2:W3:Y:S04]  /*152e0*/  SHFL.IDX PT, R8, R9, 0x3, 0x181f ;  /* 0x00781f0009087f89 */ /* 0x0044e800000e0000 */
[----:B-1----:R2:W1:Y:S02]  /*152f0*/  SHFL.IDX PT, R0, R12, 0x3, 0x181f ;  /* 0x00781f000c007f89 */ /* 0x00246400000e0000 */
.L_x_675:
        /* <DEDUP_REMOVED lines=10> */
[-C--:B------:R-:W-:Y:S02]  /*153a0*/  @!P1 LEA R4, P4, R192, R0.reuse, 0x1 ;  /* 0x00000000c0049211 */ /* 0x080fe400078808ff */
[C---:B------:R-:W-:Y:S02]  /*153b0*/  @!P0 LEA R2, P3, R193.reuse, R0, 0x1 ;  /* 0x00000000c1028211 */ /* 0x040fe400078608ff */
[-C--:B------:R-:W-:Y:S02]  /*153c0*/  @!P2 LEA.HI.X R7, R184, R8.reuse, R13, 0x1, P5 ;  /* 0x00000008b807a211 */ /* 0x080fe400028f0c0d */
[-C--:B------:R-:W-:Y:S02]  /*153d0*/  @!P1 LEA.HI.X R5, R192, R8.reuse, R12, 0x1, P4 ;  /* 0x00000008c0059211 */ /* 0x080fe400020f0c0c */
[----:B------:R-:W-:Y:S01]  /*153e0*/  @!P0 LEA.HI.X R3, R193, R8, R9, 0x1, P3 ;  /* 0x00000008c1038211 */ /* 0x000fe200018f0c09 */
[----:B------:R1:W-:Y:S04]  /*153f0*/  @!P2 ST.E.128 [R6.64], RZ ;  /* 0x000000ff0600a985 */ /* 0x0003e8000c101d08 */
[----:B------:R1:W-:Y:S04]  /*15400*/  @!P1 ST.E.128 [R4.64], RZ ;  /* 0x000000ff04009985 */ /* 0x0003e8000c101d08 */
[----:B------:R1:W-:Y:S02]  /*15410*/  @!P0 ST.E.128 [R2.64], RZ ;  /* 0x000000ff02008985 */ /* 0x0003e4000c101d08 */
.L_x_579:
[----:B------:R-:W-:Y:S05]  /*15420*/  BSYNC B1 ;  /* 0x0000000000017941 */ /* 0x000fea0003800000 */
.L_x_563:
[----:B------:R-:W-:-:S13]  /*15430*/  ISETP.NE.AND P0, PT, RZ, UR6, PT ;  /* 0x00000006ff007c0c */ /* 0x000fda000bf05270 */
[----:B------:R-:W-:Y:S01]  /*15440*/  @P0 WARPSYNC 0xffffffff ;  /* 0xffffffff00000948 */ /* 0x000fe20003800000 */
[----:B------:R-:W-:Y:S06]  /*15450*/  @P0 BAR.SYNC.DEFER_BLOCKING 0x5, 0x100 ;  /* 0x0144000000000b1d */ /* 0x000fec0000010000 */
[----:B------:R-:W4:Y:S04]  /*15460*/  @P0 LDS.128 R212, [0x18100] ;  /* 0x01810000ffd40984 */ /* 0x000f280000000c00 */
[----:B------:R-:W-:Y:S06]  /*15470*/  @P0 BAR.ARV 0x4, 0x100 ;  /* 0x0104000000000b1d */ /* 0x000fec0000002000 */
[----:B------:R-:W-:Y:S05]  /*15480*/  @P0 BRA `(.L_x_600) ;  /* 0x00000f6000000947 */ /* 0x000fea0003800000 */
[----:B-1--4-:R-:W1:Y:S01]  /*15490*/  S2R R0, SR_TID.X ;  /* 0x0000000000007919 */ /* 0x012e620000002100 */
[----:B------:R-:W-:Y:S01]  /*154a0*/  IMAD.MOV.U32 R7, RZ, RZ, RZ ;  /* 0x000000ffff077224 */ /* 0x000fe200078e00ff */
[----:B-123--:R-:W-:-:S04]  /*154b0*/  LOP3.LUT R12, R0, 0x1f, RZ, 0xc0, !PT ;  /* 0x0000001f000c7812 */ /* 0x00efc800078ec0ff */
[----:B------:R-:W-:Y:S01]  /*154c0*/  ISETP.NE.AND P6, PT, R12, 0x1f, PT ;  /* 0x0000001f0c00780c */ /* 0x000fe20003fc5270 */
[----:B------:R-:W-:Y:S10]  /*154d0*/  BRA.DIV ~URZ, `(.L_x_601) ;  /* 0x000037c27f007947 */ /* 0x000ff4000b800000 */
[----:B------:R1:W2:Y:S02]  /*154e0*/  SHFL.IDX PT, R9, R82, RZ, 0x1f ;  /* 0x00001fff52097589 */ /* 0x0002a400000e0000 */
.L_x_676:
[----:B------:R-:W-:Y:S05]  /*154f0*/  BRA.DIV ~URZ, `(.L_x_602) ;  /* 0x000038127f007947 */ /* 0x000fea000b800000 */
[----:B------:R3:W4:Y:S02]  /*15500*/  SHFL.IDX PT, R8, R82, 0x1, 0x1f ;  /* 0x00201f0052087f89 */ /* 0x00072400000e0000 */
.L_x_677:
[----:B------:R-:W-:Y:S02]  /*15510*/  IMAD.IADD R0, R215, 0x1, R12 ;  /* 0x00000001d7007824 */ /* 0x000fe400078e020c */
        /* <DEDUP_REMOVED lines=16> */
[----:B------:R1:W3:Y:S02]  /*15620*/  SHFL.UP PT, R4, R0, 0x1, RZ ;  /* 0x0420000000047989 */ /* 0x0002e400000e00ff */
.L_x_678:
        /* <DEDUP_REMOVED lines=16> */
.L_x_679:
[----:B---3--:R-:W-:Y:S01]  /*15730*/  IMAD R0, R0, c[0x0][0x538], RZ ;  /* 0x00014e0000007a24 */ /* 0x008fe200078e02ff */
[----:B------:R-:W-:Y:S04]  /*15740*/  BSSY B1, `(.L_x_605) ;  /* 0x00000c5000017945 */ /* 0x000fe80003800000 */
[----:B----4-:R-:W-:-:S04]  /*15750*/  IADD3 R8, R0, R8, RZ ;  /* 0x0000000800087210 */ /* 0x010fc80007ffe0ff */
[----:B--2---:R-:W-:-:S13]  /*15760*/  ISETP.GT.AND P0, PT, R8, R9, PT ;  /* 0x000000090800720c */ /* 0x004fda0003f04270 */
[----:B------:R-:W-:Y:S05]  /*15770*/  @P0 BRA `(.L_x_606) ;  /* 0x0000024000000947 */ /* 0x000fea0003800000 */
.L_x_610:
        /* <DEDUP_REMOVED lines=16> */
.L_x_680:
        /* <DEDUP_REMOVED lines=16> */
.L_x_681:
[----:B--2---:R-:W-:-:S05]  /*15980*/  IMAD R0, R0, c[0x0][0x538], RZ ;  /* 0x00014e0000007a24 */ /* 0x004fca00078e02ff */
[----:B------:R-:W-:-:S04]  /*15990*/  IADD3 R8, R0, R8, RZ ;  /* 0x0000000800087210 */ /* 0x000fc80007ffe0ff */
[----:B------:R-:W-:-:S13]  /*159a0*/  ISETP.GT.AND P0, PT, R8, R9, PT ;  /* 0x000000090800720c */ /* 0x000fda0003f04270 */
[----:B-1----:R-:W-:Y:S05]  /*159b0*/  @!P0 BRA `(.L_x_610) ;  /* 0xfffffdc000008947 */ /* 0x002fea000383ffff */
.L_x_606:
[----:B------:R-:W-:-:S05]  /*159c0*/  IADD3 R8, -R0, R8, RZ ;  /* 0x0000000800087210 */ /* 0x000fca0007ffe1ff */
[----:B------:R-:W-:-:S05]  /*159d0*/  IMAD R0, R4, c[0x0][0x538], R8 ;  /* 0x00014e0004007a24 */ /* 0x000fca00078e0208 */
[----:B------:R-:W-:Y:S01]  /*159e0*/  ISETP.GT.AND P0, PT, R0, R9, PT ;  /* 0x000000090000720c */ /* 0x000fe20003f04270 */
[----:B------:R-:W-:-:S12]  /*159f0*/  BRA.DIV ~URZ, `(.L_x_611) ;  /* 0x000037727f007947 */ /* 0x000fd8000b800000 */
[----:B------:R-:W-:-:S04]  /*15a00*/  VOTE.ANY R5, PT, !P0 ;  /* 0x0000000000057806 */ /* 0x000fc800040e0100 */
.L_x_682:
[----:B------:R-:W2:Y:S02]  /*15a10*/  POPC R0, R5 ;  /* 0x0000000500007309 */ /* 0x000ea40000000000 */
[----:B--2---:R-:W-:Y:S01]  /*15a20*/  IADD3 R215, R0, R215, RZ ;  /* 0x000000d700d77210 */ /* 0x004fe20007ffe0ff */
[----:B------:R-:W-:Y:S05]  /*15a30*/  BRA.DIV ~URZ, `(.L_x_612) ;  /* 0x000037827f007947 */ /* 0x000fea000b800000 */
[----:B------:R2:W3:Y:S04]  /*15a40*/  SHFL.IDX PT, R10, R6, R0, 0x1f ;  /* 0x00001f00060a7589 */ /* 0x0004e800000e0000 */
[----:B------:R2:W4:Y:S02]  /*15a50*/  SHFL.IDX PT, R7, R7, R0, 0x1f ;  /* 0x00001f0007077589 */ /* 0x00052400000e0000 */
.L_x_683:
[----:B------:R-:W-:Y:S01]  /*15a60*/  ISETP.NE.AND P0, PT, R5, RZ, PT ;  /* 0x000000ff0500720c */ /* 0x000fe20003f05270 */
[----:B------:R-:W-:-:S12]  /*15a70*/  BSSY B0, `(.L_x_613) ;  /* 0x0000005000007945 */ /* 0x000fd80003800000 */
[----:B------:R-:W-:Y:S05]  /*15a80*/  @!P0 BRA `(.L_x_614) ;  /* 0x0000003000008947 */ /* 0x000fea0003800000 */
[----:B--2---:R-:W-:Y:S01]  /*15a90*/  IADD3 R0, R0, -0x1, RZ ;  /* 0xffffffff00007810 */ /* 0x004fe20007ffe0ff */
[----:B------:R-:W-:Y:S05]  /*15aa0*/  BRA.DIV ~URZ, `(.L_x_615) ;  /* 0x000037e27f007947 */ /* 0x000fea000b800000 */
[----:B------:R2:W1:Y:S02]  /*15ab0*/  SHFL.IDX PT, R11, R4, R0, 0x1f ;  /* 0x00001f00040b7589 */ /* 0x00046400000e0000 */
.L_x_614:
[----:B------:R-:W-:Y:S05]  /*15ac0*/  BSYNC B0 ;  /* 0x0000000000007941 */ /* 0x000fea0003800000 */
.L_x_613:
[----:B----4-:R-:W-:Y:S01]  /*15ad0*/  ISETP.NE.AND P0, PT, R7, 0x1, PT ;  /* 0x000000010700780c */ /* 0x010fe20003f05270 */
[----:B-1----:R-:W-:Y:S01]  /*15ae0*/  IMAD R212, R11, c[0x0][0x538], R8 ;  /* 0x00014e000bd47a24 */ /* 0x002fe200078e0208 */
[----:B------:R-:W-:Y:S04]  /*15af0*/  BSSY B0, `(.L_x_616) ;  /* 0x0000082000007945 */ /* 0x000fe80003800000 */
[----:B------:R-:W-:-:S07]  /*15b00*/  IADD3 R9, -R212, R9, RZ ;  /* 0x00000009d4097210 */ /* 0x000fce0007ffe1ff */
[----:B------:R-:W-:Y:S05]  /*15b10*/  @!P0 BRA `(.L_x_617) ;  /* 0x000003d000008947 */ /* 0x000fea0003800000 */
[-C--:B---3--:R-:W-:Y:S02]  /*15b20*/  IABS R2, R10.reuse ;  /* 0x0000000a00027213 */ /* 0x088fe40000000000 */
[----:B------:R-:W-:Y:S02]  /*15b30*/  IABS R8, R10 ;  /* 0x0000000a00087213 */ /* 0x000fe40000000000 */
[----:B--2---:R-:W1:Y:S08]  /*15b40*/  I2F.RP R0, R2 ;  /* 0x0000000200007306 */ /* 0x004e700000209400 */
[----:B-1----:R-:W1:Y:S02]  /*15b50*/  MUFU.RCP R0, R0 ;  /* 0x0000000000007308 */ /* 0x002e640000001000 */
[----:B-1----:R-:W-:-:S06]  /*15b60*/  IADD3 R0, R0, 0xffffffe, RZ ;  /* 0x0ffffffe00007810 */ /* 0x002fcc0007ffe0ff */
[----:B------:R-:W1:Y:S02]  /*15b70*/  F2I.FTZ.U32.TRUNC.NTZ R5, R0 ;  /* 0x0000000000057305 */ /* 0x000e64000021f000 */
[----:B-1----:R-:W-:Y:S01]  /*15b80*/  IMAD.MOV R3, RZ, RZ, -R5 ;  /* 0x000000ffff037224 */ /* 0x002fe200078e0a05 */
[----:B------:R-:W-:-:S03]  /*15b90*/  IABS R0, R7 ;  /* 0x0000000700007213 */ /* 0x000fc60000000000 */
[----:B------:R-:W-:Y:S01]  /*15ba0*/  IMAD.MOV.U32 R4, RZ, RZ, R3 ;  /* 0x000000ffff047224 */ /* 0x000fe200078e0003 */
[----:B------:R-:W-:Y:S01]  /*15bb0*/  IABS R3, R9 ;  /* 0x0000000900037213 */ /* 0x000fe20000000000 */
[----:B------:R-:W-:Y:S02]  /*15bc0*/  IMAD.MOV.U32 R6, RZ, RZ, R0 ;  /* 0x000000ffff067224 */ /* 0x000fe400078e0000 */
[----:B------:R-:W-:Y:S02]  /*15bd0*/  IMAD R0, R4, R2, RZ ;  /* 0x0000000204007224 */ /* 0x000fe400078e02ff */
[----:B------:R-:W-:Y:S01]  /*15be0*/  IMAD.MOV.U32 R4, RZ, RZ, RZ ;  /* 0x000000ffff047224 */ /* 0x000fe200078e00ff */
[----:B------:R-:W1:Y:S03]  /*15bf0*/  I2F.RP R11, R6 ;  /* 0x00000006000b7306 */ /* 0x000e660000209400 */
[----:B------:R-:W-:-:S04]  /*15c00*/  IMAD.HI.U32 R5, R5, R0, R4 ;  /* 0x0000000005057227 */ /* 0x000fc800078e0004 */
[----:B------:R-:W-:-:S05]  /*15c10*/  IMAD.MOV R0, RZ, RZ, -R8 ;  /* 0x000000ffff007224 */ /* 0x000fca00078e0a08 */
[----:B------:R-:W-:Y:S01]  /*15c20*/  MOV R4, R0 ;  /* 0x0000000000047202 */ /* 0x000fe20000000f00 */
[----:B------:R-:W-:-:S04]  /*15c30*/  IMAD.HI.U32 R0, R5, R3, RZ ;  /* 0x0000000305007227 */ /* 0x000fc800078e00ff */
[----:B------:R-:W-:Y:S02]  /*15c40*/  IMAD R3, R0, R4, R3 ;  /* 0x0000000400037224 */ /* 0x000fe400078e0203 */
[----:B-1----:R-:W1:Y:S03]  /*15c50*/  MUFU.RCP R4, R11 ;  /* 0x0000000b00047308 */ /* 0x002e660000001000 */
[----:B------:R-:W-:-:S13]  /*15c60*/  ISETP.GT.U32.AND P0, PT, R2, R3, PT ;  /* 0x000000030200720c */ /* 0x000fda0003f04070 */
[----:B------:R-:W-:Y:S01]  /*15c70*/  @!P0 IMAD.IADD R3, R3, 0x1, -R2 ;  /* 0x0000000103038824 */ /* 0x000fe200078e0a02 */
[----:B-1----:R-:W-:Y:S02]  /*15c80*/  IADD3 R4, R4, 0xffffffe, RZ ;  /* 0x0ffffffe04047810 */ /* 0x002fe40007ffe0ff */
[----:B------:R-:W-:Y:S02]  /*15c90*/  @!P0 IADD3 R0, R0, 0x1, RZ ;  /* 0x0000000100008810 */ /* 0x000fe40007ffe0ff */
[----:B------:R-:W-:Y:S02]  /*15ca0*/  ISETP.GE.U32.AND P2, PT, R3, R2, PT ;  /* 0x000000020300720c */ /* 0x000fe40003f46070 */
[----:B------:R-:W1:Y:S01]  /*15cb0*/  F2I.FTZ.U32.TRUNC.NTZ R3, R4 ;  /* 0x0000000400037305 */ /* 0x000e62000021f000 */
[----:B------:R-:W-:Y:S02]  /*15cc0*/  LOP3.LUT R2, R9, R10, RZ, 0x3c, !PT ;  /* 0x0000000a09027212 */ /* 0x000fe400078e3cff */
[----:B------:R-:W-:-:S02]  /*15cd0*/  ISETP.NE.AND P0, PT, R10, RZ, PT ;  /* 0x000000ff0a00720c */ /* 0x000fc40003f05270 */
[----:B------:R-:W-:-:S06]  /*15ce0*/  ISETP.GE.AND P1, PT, R2, RZ, PT ;  /* 0x000000ff0200720c */ /* 0x000fcc0003f26270 */
[----:B------:R-:W-:Y:S01]  /*15cf0*/  @P2 IADD3 R0, R0, 0x1, RZ ;  /* 0x0000000100002810 */ /* 0x000fe20007ffe0ff */
[----:B-1----:R-:W-:-:S06]  /*15d00*/  IMAD.MOV R2, RZ, RZ, -R3 ;  /* 0x000000ffff027224 */ /* 0x002fcc00078e0a03 */
[----:B------:R-:W-:Y:S01]  /*15d10*/  @!P1 IMAD.MOV R0, RZ, RZ, -R0 ;  /* 0x000000ffff009224 */ /* 0x000fe200078e0a00 */
[----:B------:R-:W-:Y:S02]  /*15d20*/  @!P0 LOP3.LUT R0, RZ, R10, RZ, 0x33, !PT ;  /* 0x0000000aff008212 */ /* 0x000fe400078e33ff */
[----:B------:R-:W-:Y:S02]  /*15d30*/  MOV R4, R2 ;  /* 0x0000000200047202 */ /* 0x000fe40000000f00 */
[----:B------:R-:W-:Y:S02]  /*15d40*/  IABS R2, R7 ;  /* 0x0000000700027213 */ /* 0x000fe40000000000 */
[----:B------:R-:W-:Y:S01]  /*15d50*/  IABS R8, R0 ;  /* 0x0000000000087213 */ /* 0x000fe20000000000 */
[----:B------:R-:W-:Y:S02]  /*15d60*/  IMAD R4, R4, R6, RZ ;  /* 0x0000000604047224 */ /* 0x000fe400078e02ff */
[----:B------:R-:W-:-:S02]  /*15d70*/  IMAD.MOV R5, RZ, RZ, -R2 ;  /* 0x000000ffff057224 */ /* 0x000fc400078e0a02 */
[----:B------:R-:W-:-:S04]  /*15d80*/  IMAD.MOV.U32 R2, RZ, RZ, RZ ;  /* 0x000000ffff027224 */ /* 0x000fc800078e00ff */
[----:B------:R-:W-:Y:S01]  /*15d90*/  IMAD.HI.U32 R2, R3, R4, R2 ;  /* 0x0000000403027227 */ /* 0x000fe200078e0002 */
[----:B------:R-:W-:-:S03]  /*15da0*/  MOV R4, R5 ;  /* 0x0000000500047202 */ /* 0x000fc60000000f00 */
[----:B------:R-:W-:-:S04]  /*15db0*/  IMAD.MOV.U32 R3, RZ, RZ, R8 ;  /* 0x000000ffff037224 */ /* 0x000fc800078e0008 */
[----:B------:R-:W-:-:S04]  /*15dc0*/  IMAD.HI.U32 R2, R2, R3, RZ ;  /* 0x0000000302027227 */ /* 0x000fc800078e00ff */
[----:B------:R-:W-:Y:S01]  /*15dd0*/  IMAD R3, R2, R4, R3 ;  /* 0x0000000402037224 */ /* 0x000fe200078e0203 */
[----:B------:R-:W-:-:S04]  /*15de0*/  IADD3 R4, -R0, RZ, RZ ;  /* 0x000000ff00047210 */ /* 0x000fc80007ffe1ff */
        /* <DEDUP_REMOVED lines=9> */
[----:B------:R-:W-:-:S05]  /*15e80*/  @!P0 LOP3.LUT R2, RZ, R7, RZ, 0x33, !PT ;  /* 0x00000007ff028212 */ /* 0x000fca00078e33ff */
[--C-:B------:R-:W-:Y:S02]  /*15e90*/  IMAD.MOV R3, RZ, RZ, -R2.reuse ;  /* 0x000000ffff037224 */ /* 0x100fe400078e0a02 */
[C---:B------:R-:W-:Y:S02]  /*15ea0*/  IMAD R2, R7.reuse, 0x1000000, R2 ;  /* 0x0100000007027824 */ /* 0x040fe400078e0202 */
[----:B------:R-:W-:Y:S02]  /*15eb0*/  IMAD R3, R7, R3, R0 ;  /* 0x0000000307037224 */ /* 0x000fe400078e0200 */
[----:B------:R-:W-:Y:S02]  /*15ec0*/  IMAD R0, R10, R4, R9 ;  /* 0x000000040a007224 */ /* 0x000fe400078e0209 */
[----:B------:R-:W-:Y:S01]  /*15ed0*/  IMAD R214, R3, 0x10000, R2 ;  /* 0x0001000003d67824 */ /* 0x000fe200078e0202 */
[----:B------:R-:W-:Y:S05]  /*15ee0*/  BRA `(.L_x_618) ;  /* 0x0000042000007947 */ /* 0x000fea0003800000 */
.L_x_617:
[----:B------:R-:W-:-:S04]  /*15ef0*/  IMAD.MOV.U32 R2, RZ, RZ, 0x4 ;  /* 0x00000004ff027424 */ /* 0x000fc800078e00ff */
[----:B------:R-:W-:-:S05]  /*15f00*/  IMAD.WIDE R2, R215, R2, c[0x0][0x590] ;  /* 0x00016400d7027625 */ /* 0x000fca00078e0202 */
[----:B--2---:R-:W2:Y:S02]  /*15f10*/  LDG.E R4, [R2.64] ;  /* 0x0000000802047981 */ /* 0x004ea4000c1e1900 */
[----:B--23--:R-:W-:-:S05]  /*15f20*/  IMAD R8, R4, R10, RZ ;  /* 0x0000000a04087224 */ /* 0x00cfca00078e02ff */
        /* <DEDUP_REMOVED lines=27> */
[----:B------:R-:W-:Y:S02]  /*160e0*/  IMAD R11, R4, R0, RZ ;  /* 0x00000000040b7224 */ /* 0x000fe400078e02ff */
[----:B------:R-:W-:-:S03]  /*160f0*/  IMAD.MOV R0, RZ, RZ, -R0 ;  /* 0x000000ffff007224 */ /* 0x000fc600078e0a00 */
[----:B------:R-:W-:Y:S01]  /*16100*/  IADD3 R2, -R11, c[0x0][0x538], RZ ;  /* 0x00014e000b027a10 */ /* 0x000fe20007ffe1ff */
[----:B------:R-:W-:-:S03]  /*16110*/  IMAD R7, R8, R0, R9 ;  /* 0x0000000008077224 */ /* 0x000fc600078e0209 */
[----:B------:R-:W-:Y:S01]  /*16120*/  IMNMX R2, R4, R2, PT ;  /* 0x0000000204027217 */ /* 0x000fe20003800200 */
[----:B------:R-:W-:-:S03]  /*16130*/  IMAD.MOV.U32 R4, RZ, RZ, RZ ;  /* 0x000000ffff047224 */ /* 0x000fc600078e00ff */
[-C--:B------:R-:W-:Y:S02]  /*16140*/  IABS R3, R2.reuse ;  /* 0x0000000200037213 */ /* 0x080fe40000000000 */
[----:B------:R-:W-:-:S03]  /*16150*/  IABS R8, R2 ;  /* 0x0000000200087213 */ /* 0x000fc60000000000 */
[----:B------:R-:W-:-:S04]  /*16160*/  IMAD.MOV.U32 R6, RZ, RZ, R3 ;  /* 0x000000ffff067224 */ /* 0x000fc800078e0003 */
[----:B------:R-:W1:Y:S08]  /*16170*/  I2F.RP R3, R6 ;  /* 0x0000000600037306 */ /* 0x000e700000209400 */
[----:B-1----:R-:W1:Y:S02]  /*16180*/  MUFU.RCP R3, R3 ;  /* 0x0000000300037308 */ /* 0x002e640000001000 */
[----:B-1----:R-:W-:-:S06]  /*16190*/  IADD3 R3, R3, 0xffffffe, RZ ;  /* 0x0ffffffe03037810 */ /* 0x002fcc0007ffe0ff */
[----:B------:R-:W1:Y:S02]  /*161a0*/  F2I.FTZ.U32.TRUNC.NTZ R5, R3 ;  /* 0x0000000300057305 */ /* 0x000e64000021f000 */
[----:B-1----:R-:W-:-:S05]  /*161b0*/  IMAD.MOV R3, RZ, RZ, -R5 ;  /* 0x000000ffff037224 */ /* 0x002fca00078e0a05 */
[----:B------:R-:W-:Y:S02]  /*161c0*/  MOV R0, R3 ;  /* 0x0000000300007202 */ /* 0x000fe40000000f00 */
[----:B------:R-:W-:-:S03]  /*161d0*/  IABS R3, R7 ;  /* 0x0000000700037213 */ /* 0x000fc60000000000 */
[----:B------:R-:W-:-:S04]  /*161e0*/  IMAD R0, R0, R6, RZ ;  /* 0x0000000600007224 */ /* 0x000fc800078e02ff */
[----:B------:R-:W-:-:S04]  /*161f0*/  IMAD.HI.U32 R5, R5, R0, R4 ;  /* 0x0000000005057227 */ /* 0x000fc800078e0004 */
[----:B------:R-:W-:-:S04]  /*16200*/  IMAD.MOV R0, RZ, RZ, -R8 ;  /* 0x000000ffff007224 */ /* 0x000fc800078e0a08 */
[----:B------:R-:W-:Y:S02]  /*16210*/  IMAD.MOV.U32 R4, RZ, RZ, R0 ;  /* 0x000000ffff047224 */ /* 0x000fe400078e0000 */
[----:B------:R-:W-:-:S04]  /*16220*/  IMAD.HI.U32 R0, R5, R3, RZ ;  /* 0x0000000305007227 */ /* 0x000fc800078e00ff */
[----:B------:R-:W-:-:S05]  /*16230*/  IMAD R3, R0, R4, R3 ;  /* 0x0000000400037224 */ /* 0x000fca00078e0203 */
[----:B------:R-:W-:-:S13]  /*16240*/  ISETP.GT.U32.AND P0, PT, R6, R3, PT ;  /* 0x000000030600720c */ /* 0x000fda0003f04070 */
[-C--:B------:R-:W-:Y:S02]  /*16250*/  @!P0 IADD3 R3, R3, -R6.reuse, RZ ;  /* 0x8000000603038210 */ /* 0x080fe40007ffe0ff */
[----:B------:R-:W-:Y:S02]  /*16260*/  @!P0 IADD3 R0, R0, 0x1, RZ ;  /* 0x0000000100008810 */ /* 0x000fe40007ffe0ff */
[----:B------:R-:W-:Y:S02]  /*16270*/  ISETP.GE.U32.AND P2, PT, R3, R6, PT ;  /* 0x000000060300720c */ /* 0x000fe40003f46070 */
[----:B------:R-:W-:Y:S02]  /*16280*/  LOP3.LUT R3, R7, R2, RZ, 0x3c, !PT ;  /* 0x0000000207037212 */ /* 0x000fe400078e3cff */
[----:B------:R-:W-:Y:S02]  /*16290*/  ISETP.NE.AND P0, PT, R2, RZ, PT ;  /* 0x000000ff0200720c */ /* 0x000fe40003f05270 */
[----:B------:R-:W-:Y:S01]  /*162a0*/  ISETP.GE.AND P1, PT, R3, RZ, PT ;  /* 0x000000ff0300720c */ /* 0x000fe20003f26270 */
[----:B------:R-:W-:Y:S01]  /*162b0*/  IMAD.MOV R3, RZ, RZ, -R2 ;  /* 0x000000ffff037224 */ /* 0x000fe200078e0a02 */
[----:B------:R-:W-:-:S05]  /*162c0*/  IADD3 R7, R11, 0x1000000, R7 ;  /* 0x010000000b077810 */ /* 0x000fca0007ffe007 */
[----:B------:R-:W-:-:S06]  /*162d0*/  @P2 IADD3 R0, R0, 0x1, RZ ;  /* 0x0000000100002810 */ /* 0x000fcc0007ffe0ff */
[----:B------:R-:W-:Y:S01]  /*162e0*/  @!P1 IMAD.MOV R0, RZ, RZ, -R0 ;  /* 0x000000ffff009224 */ /* 0x000fe200078e0a00 */
[----:B------:R-:W-:-:S05]  /*162f0*/  @!P0 LOP3.LUT R0, RZ, R2, RZ, 0x33, !PT ;  /* 0x00000002ff008212 */ /* 0x000fca00078e33ff */
[----:B------:R-:W-:Y:S02]  /*16300*/  IMAD R214, R0, R3, R7 ;  /* 0x0000000300d67224 */ /* 0x000fe400078e0207 */
.L_x_618:
[----:B------:R-:W-:Y:S05]  /*16310*/  BSYNC B0 ;  /* 0x0000000000007941 */ /* 0x000fea0003800000 */
.L_x_616:
[----:B------:R-:W-:-:S04]  /*16320*/  LOP3.LUT R0, RZ, R0, RZ, 0x33, !PT ;  /* 0x00000000ff007212 */ /* 0x000fc800078e33ff */
[----:B------:R-:W-:Y:S01]  /*16330*/  IADD3 R213, R0, R10, RZ ;  /* 0x0000000a00d57210 */ /* 0x000fe20007ffe0ff */
[----:B------:R-:W-:Y:S05]  /*16340*/  BRA `(.L_x_619) ;  /* 0x0000004000007947 */ /* 0x000fea0003800000 */
.L_x_607:
[----:B------:R-:W-:Y:S01]  /*16350*/  IMAD.MOV.U32 R212, RZ, RZ, R9 ;  /* 0x000000ffffd47224 */ /* 0x000fe200078e0009 */
[----:B------:R-:W-:Y:S01]  /*16360*/  MOV R214, RZ ;  /* 0x000000ff00d67202 */ /* 0x000fe20000000f00 */
[----:B------:R-:W-:Y:S01]  /*16370*/  IMAD.MOV.U32 R213, RZ, RZ, RZ ;  /* 0x000000ffffd57224 */ /* 0x000fe200078e00ff */
[----:B------:R-:W-:Y:S02]  /*16380*/  MOV R215, c[0x0][0x53c] ;  /* 0x00014f0000d77a02 */ /* 0x000fe40000000f00 */
.L_x_619:
[----:B------:R-:W-:Y:S05]  /*16390*/  BSYNC B1 ;  /* 0x0000000000017941 */ /* 0x000fea0003800000 */
.L_x_605:
[----:B------:R-:W-:Y:S01]  /*163a0*/  WARPSYNC 0xffffffff ;  /* 0xffffffff00007948 */ /* 0x000fe20003800000 */
[----:B------:R-:W-:Y:S01]  /*163b0*/  BAR.SYNC.DEFER_BLOCKING 0x4, 0x100 ;  /* 0x0104000000007b1d */ /* 0x000fe20000010000 */
[----:B------:R-:W-:-:S13]  /*163c0*/  ISETP.NE.AND P0, PT, R12, RZ, PT ;  /* 0x000000ff0c00720c */ /* 0x000fda0003f05270 */
[----:B------:R2:W-:Y:S04]  /*163d0*/  @!P0 STS.128 [0x18100], R212 ;  /* 0x018100d4ff008388 */ /* 0x0005e80000000c00 */
[----:B------:R-:W-:Y:S06]  /*163e0*/  BAR.ARV 0x5, 0x100 ;  /* 0x0144000000007b1d */ /* 0x000fec0000002000 */
.L_x_600:
[----:B----4-:R-:W-:-:S13]  /*163f0*/  ISETP.GE.AND P0, PT, R215, c[0x0][0x53c], PT ;  /* 0x00014f00d7007a0c */ /* 0x010fda0003f06270 */
[----:B-123--:R-:W-:Y:S01]  /*16400*/  @P0 CALL.REL.NOINC `(.L_x_620) ;  /* 0x0000001000000944 */ /* 0x00efe20003c00000 */
[----:B------:R-:W-:Y:S05]  /*16410*/  BRA `(.L_x_621) ;  /* 0xfffeb63000007947 */ /* 0x000fea000383ffff */
.L_x_620:
[----:B------:R-:W-:Y:S05]  /*16420*/  EXIT ;  /* 0x000000000000794d */ /* 0x000fea0003800000 */
.L_x_444:
[----:B------:R-:W-:Y:S01]  /*16430*/  IMAD.MOV.U32 R0, RZ, RZ, R5 ;  /* 0x000000ffff007224 */ /* 0x000fe200078e0005 */
[----:B------:R-:W-:Y:S02]  /*16440*/  MOV R2, 0x1 ;  /* 0x0000000100027802 */ /* 0x000fe40000000f00 */
[----:B------:R-:W-:Y:S02]  /*16450*/  MOV R3, 0x16470 ;  /* 0x0001647000037802 */ /* 0x000fe40000000f00 */
[----:B-1----:R-:W-:Y:S05]  /*16460*/  CALL.REL.NOINC `($__internal_10_$__cuda_sm70_shflsync_up_p) ;  /* 0x00002f5000007944 */ /* 0x002fea0003c00000 */
[----:B------:R-:W-:Y:S01]  /*16470*/  MOV R0, R4 ;  /* 0x0000000400007202 */ /* 0x000fe20000000f00 */
[----:B------:R-:W-:Y:S05]  /*16480*/  BRA `(.L_x_622) ;  /* 0xfffe9fb000007947 */ /* 0x000fea000383ffff */
.L_x_445:
[----:B------:R-:W-:Y:S01]  /*16490*/  IMAD.MOV.U32 R0, RZ, RZ, R5 ;  /* 0x000000ffff007224 */ /* 0x000fe200078e0005 */
[----:B------:R-:W-:Y:S02]  /*164a0*/  MOV R2, 0x2 ;  /* 0x0000000200027802 */ /* 0x000fe40000000f00 */
[----:B------:R-:W-:Y:S02]  /*164b0*/  MOV R3, 0x164d0 ;  /* 0x000164d000037802 */ /* 0x000fe40000000f00 */
[----:B-1----:R-:W-:Y:S05]  /*164c0*/  CALL.REL.NOINC `($__internal_10_$__cuda_sm70_shflsync_up_p) ;  /* 0x00002ef000007944 */ /* 0x002fea0003c00000 */
[----:B------:R-:W-:Y:S01]  /*164d0*/  SEL R0, R4, RZ, P4 ;  /* 0x000000ff04007207 */ /* 0x000fe20002000000 */
[----:B------:R-:W-:Y:S01]  /*164e0*/  IMAD.MOV.U32 R2, RZ, RZ, 0x4 ;  /* 0x00000004ff027424 */ /* 0x000fe200078e00ff */
[----:B------:R-:W-:-:S03]  /*164f0*/  MOV R3, 0x16520 ;  /* 0x0001652000037802 */ /* 0x000fc60000000f00 */
[----:B------:R-:W-:Y:S02]  /*16500*/  IMAD.IADD R0, R5, 0x1, R0 ;  /* 0x0000000105007824 */ /* 0x000fe400078e0200 */
[----:B------:R-:W-:Y:S05]  /*16510*/  CALL.REL.NOINC `($__internal_10_$__cuda_sm70_shflsync_up_p) ;  /* 0x00002ea000007944 */ /* 0x000fea0003c00000 */
        /* <DEDUP_REMOVED lines=12> */
[----:B------:R-:W-:Y:S02]  /*165e0*/  MOV R186, 0x1f ;  /* 0x0000001f00ba7802 */ /* 0x000fe40000000f00 */
[----:B------:R-:W-:Y:S01]  /*165f0*/  MOV R3, 0x16630 ;  /* 0x0001663000037802 */ /* 0x000fe20000000f00 */
[----:B------:R-:W-:-:S04]  /*16600*/  IMAD.IADD R4, R0, 0x1, R4 ;  /* 0x0000000100047824 */ /* 0x000fc800078e0204 */
[----:B------:R-:W-:Y:S02]  /*16610*/  IMAD.MOV.U32 R185, RZ, RZ, R4 ;  /* 0x000000ffffb97224 */ /* 0x000fe400078e0004 */
[----:B------:R-:W-:Y:S05]  /*16620*/  CALL.REL.NOINC `($__internal_9_$__cuda_sm70_shflsync_idx_p) ;  /* 0x00002d3000007944 */ /* 0x000fea0003c00000 */
[----:B------:R-:W-:Y:S01]  /*16630*/  MOV R0, R186 ;  /* 0x000000ba00007202 */ /* 0x000fe20000000f00 */
[----:B------:R-:W-:Y:S05]  /*16640*/  BRA `(.L_x_623) ;  /* 0xfffe9ef000007947 */ /* 0x000fea000383ffff */
.L_x_447:
[----:B------:R-:W-:Y:S02]  /*16650*/  SEL R0, RZ, 0x1, P0 ;  /* 0x00000001ff007807 */ /* 0x000fe40000000000 */
[----:B------:R-:W-:Y:S02]  /*16660*/  MOV R2, 0x16680 ;  /* 0x0001668000027802 */ /* 0x000fe40000000f00 */
[----:B-1----:R-:W-:Y:S05]  /*16670*/  CALL.REL.NOINC `($__internal_11_$__cuda_sm70_votesync_ballot) ;  /* 0x00002db000007944 */ /* 0x002fea0003c00000 */
[----:B------:R-:W-:Y:S01]  /*16680*/  MOV R6, R0 ;  /* 0x0000000000067202 */ /* 0x000fe20000000f00 */
[----:B------:R-:W-:Y:S05]  /*16690*/  BRA `(.L_x_624) ;  /* 0xfffe9f3000007947 */ /* 0x000fea000383ffff */
.L_x_448:
[----:B------:R-:W-:Y:S01]  /*166a0*/  IMAD.MOV.U32 R185, RZ, RZ, R9 ;  /* 0x000000ffffb97224 */ /* 0x000fe200078e0009 */
[----:B------:R-:W-:Y:S01]  /*166b0*/  MOV R2, R0 ;  /* 0x0000000000027202 */ /* 0x000fe20000000f00 */
[----:B------:R-:W-:Y:S01]  /*166c0*/  IMAD.MOV.U32 R186, RZ, RZ, 0x1f ;  /* 0x0000001fffba7424 */ /* 0x000fe200078e00ff */
[----:B------:R-:W-:Y:S02]  /*166d0*/  MOV R3, 0x166f0 ;  /* 0x000166f000037802 */ /* 0x000fe40000000f00 */
[----:B------:R-:W-:Y:S05]  /*166e0*/  CALL.REL.NOINC `($__internal_9_$__cuda_sm70_shflsync_idx_p) ;  /* 0x00002c7000007944 */ /* 0x000fea0003c00000 */
[----:B------:R-:W-:Y:S01]  /*166f0*/  IMAD.MOV.U32 R12, RZ, RZ, R186 ;  /* 0x000000ffff0c7224 */ /* 0x000fe200078e00ba */
[----:B------:R-:W-:Y:S01]  /*16700*/  MOV R185, R8 ;  /* 0x0000000800b97202 */ /* 0x000fe20000000f00 */
[----:B------:R-:W-:Y:S01]  /*16710*/  IMAD.MOV.U32 R5, RZ, RZ, RZ ;  /* 0x000000ffff057224 */ /* 0x000fe200078e00ff */
[----:B------:R-:W-:Y:S01]  /*16720*/  MOV R2, R0 ;  /* 0x0000000000027202 */ /* 0x000fe20000000f00 */
[----:B------:R-:W-:Y:S01]  /*16730*/  IMAD.MOV.U32 R186, RZ, RZ, 0x1f ;  /* 0x0000001fffba7424 */ /* 0x000fe200078e00ff */
[----:B------:R-:W-:-:S02]  /*16740*/  MOV R3, 0x16760 ;  /* 0x0001676000037802 */ /* 0x000fc40000000f00 */
[----:B------:R-:W-:Y:S05]  /*16750*/  CALL.REL.NOINC `($__internal_9_$__cuda_sm70_shflsync_idx_p) ;  /* 0x00002c0000007944 */ /* 0x000fea0003c00000 */
[----:B------:R-:W-:Y:S01]  /*16760*/  MOV R9, R186 ;  /* 0x000000ba00097202 */ /* 0x000fe20000000f00 */
[----:B------:R-:W-:Y:S05]  /*16770*/  BRA `(.L_x_625) ;  /* 0xfffe9eb000007947 */ /* 0x000fea000383ffff */
.L_x_451:
[----:B------:R-:W-:Y:S01]  /*16780*/  IMAD.MOV.U32 R185, RZ, RZ, R4 ;  /* 0x000000ffffb97224 */ /* 0x000fe200078e0004 */
[----:B------:R-:W-:Y:S01]  /*16790*/  MOV R2, R0 ;  /* 0x0000000000027202 */ /* 0x000fe20000000f00 */
[----:B------:R-:W-:Y:S01]  /*167a0*/  IMAD.MOV.U32 R186, RZ, RZ, 0x1f ;  /* 0x0000001fffba7424 */ /* 0x000fe200078e00ff */
[----:B------:R-:W-:-:S02]  /*167b0*/  MOV R3, 0x167d0 ;  /* 0x000167d000037802 */ /* 0x000fc40000000f00 */
[----:B--23--:R-:W-:Y:S05]  /*167c0*/  CALL.REL.NOINC `($__internal_9_$__cuda_sm70_shflsync_idx_p) ;  /* 0x00002b9000007944 */ /* 0x00cfea0003c00000 */
[----:B------:R-:W-:Y:S01]  /*167d0*/  MOV R5, R186 ;  /* 0x000000ba00057202 */ /* 0x000fe20000000f00 */
[----:B------:R-:W-:Y:S05]  /*167e0*/  BRA `(.L_x_450) ;  /* 0xfffe9ea000007947 */ /* 0x000fea000383ffff */
.L_x_470:
[----:B------:R-:W-:Y:S01]  /*167f0*/  IMAD.MOV.U32 R185, RZ, RZ, R9 ;  /* 0x000000ffffb97224 */ /* 0x000fe200078e0009 */
[----:B------:R-:W-:Y:S01]  /*16800*/  MOV R2, RZ ;  /* 0x000000ff00027202 */ /* 0x000fe20000000f00 */
[----:B------:R-:W-:Y:S01]  /*16810*/  IMAD.MOV.U32 R186, RZ, RZ, 0x181f ;  /* 0x0000181fffba7424 */ /* 0x000fe200078e00ff */
[----:B------:R-:W-:-:S02]  /*16820*/  MOV R3, 0x16840 ;  /* 0x0001684000037802 */ /* 0x000fc40000000f00 */
[----:B-----5:R-:W-:Y:S05]  /*16830*/  CALL.REL.NOINC `($__internal_9_$__cuda_sm70_shflsync_idx_p) ;  /* 0x00002b2000007944 */ /* 0x020fea0003c00000 */
[----:B------:R-:W-:Y:S01]  /*16840*/  MOV R8, R186 ;  /* 0x000000ba00087202 */ /* 0x000fe20000000f00 */
[----:B------:R-:W-:Y:S05]  /*16850*/  BRA `(.L_x_626) ;  /* 0xfffec15000007947 */ /* 0x000fea000383ffff */
.L_x_471:
[----:B------:R-:W-:Y:S01]  /*16860*/  IMAD.MOV.U32 R185, RZ, RZ, R12 ;  /* 0x000000ffffb97224 */ /* 0x000fe200078e000c */
[----:B------:R-:W-:Y:S01]  /*16870*/  MOV R2, RZ ;  /* 0x000000ff00027202 */ /* 0x000fe20000000f00 */
[----:B------:R-:W-:Y:S01]  /*16880*/  IMAD.MOV.U32 R186, RZ, RZ, 0x181f ;  /* 0x0000181fffba7424 */ /* 0x000fe200078e00ff */
[----:B------:R-:W-:-:S02]  /*16890*/  MOV R3, 0x168b0 ;  /* 0x000168b000037802 */ /* 0x000fc40000000f00 */
[----:B-12--5:R-:W-:Y:S05]  /*168a0*/  CALL.REL.NOINC `($__internal_9_$__cuda_sm70_shflsync_idx_p) ;  /* 0x00002ab000007944 */ /* 0x026fea0003c00000 */
[----:B------:R-:W-:Y:S01]  /*168b0*/  MOV R0, R186 ;  /* 0x000000ba00007202 */ /* 0x000fe20000000f00 */
[----:B------:R-:W-:Y:S05]  /*168c0*/  BRA `(.L_x_627) ;  /* 0xfffec10000007947 */ /* 0x000fea000383ffff */
.L_x_474:
[----:B------:R-:W-:Y:S01]  /*168d0*/  IMAD.MOV.U32 R185, RZ, RZ, R9 ;  /* 0x000000ffffb97224 */ /* 0x000fe200078e0009 */
[----:B--2---:R-:W-:Y:S01]  /*168e0*/  MOV R2, 0x1 ;  /* 0x0000000100027802 */ /* 0x004fe20000000f00 */
[----:B------:R-:W-:Y:S01]  /*168f0*/  IMAD.MOV.U32 R186, RZ, RZ, 0x181f ;  /* 0x0000181fffba7424 */ /* 0x000fe200078e00ff */
[----:B------:R-:W-:-:S02]  /*16900*/  MOV R3, 0x16920 ;  /* 0x0001692000037802 */ /* 0x000fc40000000f00 */
[----:B-1-345:R-:W-:Y:S05]  /*16910*/  CALL.REL.NOINC `($__internal_9_$__cuda_sm70_shflsync_idx_p) ;  /* 0x00002a4000007944 */ /* 0x03afea0003c00000 */
[----:B------:R-:W-:Y:S01]  /*16920*/  IMAD.MOV.U32 R8, RZ, RZ, R186 ;  /* 0x000000ffff087224 */ /* 0x000fe200078e00ba */
[----:B------:R-:W-:Y:S01]  /*16930*/  MOV R2, 0x1 ;  /* 0x0000000100027802 */ /* 0x000fe20000000f00 */
[----:B------:R-:W-:Y:S01]  /*16940*/  IMAD.MOV.U32 R185, RZ, RZ, R12 ;  /* 0x000000ffffb97224 */ /* 0x000fe200078e000c */
[----:B------:R-:W-:-:S02]  /*16950*/  MOV R186, 0x181f ;  /* 0x0000181f00ba7802 */ /* 0x000fc40000000f00 */
[----:B------:R-:W-:Y:S02]  /*16960*/  MOV R3, 0x16980 ;  /* 0x0001698000037802 */ /* 0x000fe40000000f00 */
[----:B------:R-:W-:Y:S05]  /*16970*/  CALL.REL.NOINC `($__internal_9_$__cuda_sm70_shflsync_idx_p) ;  /* 0x000029e000007944 */ /* 0x000fea0003c00000 */
[----:B------:R-:W-:Y:S01]  /*16980*/  MOV R0, R186 ;  /* 0x000000ba00007202 */ /* 0x000fe20000000f00 */
[----:B------:R-:W-:Y:S05]  /*16990*/  BRA `(.L_x_628) ;  /* 0xfffec1b000007947 */ /* 0x000fea000383ffff */
.L_x_477:
[----:B------:R-:W-:Y:S01]  /*169a0*/  IMAD.MOV.U32 R185, RZ, RZ, R9 ;  /* 0x000000ffffb97224 */ /* 0x000fe200078e0009 */
[----:B-1----:R-:W-:Y:S01]  /*169b0*/  MOV R2, 0x2 ;  /* 0x0000000200027802 */ /* 0x002fe20000000f00 */
[----:B------:R-:W-:Y:S01]  /*169c0*/  IMAD.MOV.U32 R186, RZ, RZ, 0x181f ;  /* 0x0000181fffba7424 */ /* 0x000fe200078e00ff */
[----:B------:R-:W-:Y:S02]  /*169d0*/  MOV R3, 0x169f0 ;  /* 0x000169f000037802 */ /* 0x000fe40000000f00 */
[----:B--2345:R-:W-:Y:S05]  /*169e0*/  CALL.REL.NOINC `($__internal_9_$__cuda_sm70_shflsync_idx_p) ;  /* 0x0000297000007944 */ /* 0x03cfea0003c00000 */
[----:B------:R-:W-:Y:S01]  /*169f0*/  MOV R8, R186 ;  /* 0x000000ba00087202 */ /* 0x000fe20000000f00 */
[----:B------:R-:W-:Y:S05]  /*16a00*/  BRA `(.L_x_629) ;  /* 0xfffec2a000007947 */ /* 0x000fea000383ffff */
.L_x_478:
[----:B------:R-:W-:Y:S01]  /*16a10*/  IMAD.MOV.U32 R185, RZ, RZ, R12 ;  /* 0x000000ffffb97224 */ /* 0x000fe200078e000c */
[----:B------:R-:W-:Y:S01]  /*16a20*/  MOV R2, 0x2 ;  /* 0x0000000200027802 */ /* 0x000fe20000000f00 */
[----:B------:R-:W-:Y:S01]  /*16a30*/  IMAD.MOV.U32 R186, RZ, RZ, 0x181f ;  /* 0x0000181fffba7424 */ /* 0x000fe200078e00ff */
[----:B------:R-:W-:Y:S02]  /*16a40*/  MOV R3, 0x16a60 ;  /* 0x00016a6000037802 */ /* 0x000fe40000000f00 */
[----:B-12345:R-:W-:Y:S05]  /*16a50*/  CALL.REL.NOINC `($__internal_9_$__cuda_sm70_shflsync_idx_p) ;  /* 0x0000290000007944 */ /* 0x03efea0003c00000 */
[----:B------:R-:W-:Y:S01]  /*16a60*/  MOV R0, R186 ;  /* 0x000000ba00007202 */ /* 0x000fe20000000f00 */
[----:B------:R-:W-:Y:S05]  /*16a70*/  BRA `(.L_x_630) ;  /* 0xfffec25000007947 */ /* 0x000fea000383ffff */
.L_x_481:
[----:B------:R-:W-:Y:S01]  /*16a80*/  IMAD.MOV.U32 R185, RZ, RZ, R9 ;  /* 0x000000ffffb97224 */ /* 0x000fe200078e0009 */
[----:B-1----:R-:W-:Y:S01]  /*16a90*/  MOV R2, 0x3 ;  /* 0x0000000300027802 */ /* 0x002fe20000000f00 */
[----:B------:R-:W-:Y:S01]  /*16aa0*/  IMAD.MOV.U32 R186, RZ, RZ, 0x181f ;  /* 0x0000181fffba7424 */ /* 0x000fe200078e00ff */
[----:B------:R-:W-:-:S02]  /*16ab0*/  MOV R3, 0x16ad0 ;  /* 0x00016ad000037802 */ /* 0x000fc40000000f00 */
[----:B--2345:R-:W-:Y:S05]  /*16ac0*/  CALL.REL.NOINC `($__internal_9_$__cuda_sm70_shflsync_idx_p) ;  /* 0x0000289000007944 */ /* 0x03cfea0003c00000 */
        /* <DEDUP_REMOVED lines=8> */
.L_x_484:
[----:B------:R-:W-:Y:S01]  /*16b50*/  IMAD.MOV.U32 R185, RZ, RZ, R5 ;  /* 0x000000ffffb97224 */ /* 0x000fe200078e0005 */
[----:B------:R-:W-:Y:S01]  /*16b60*/  MOV R2, RZ ;  /* 0x000000ff00027202 */ /* 0x000fe20000000f00 */
[----:B------:R-:W-:Y:S01]  /*16b70*/  IMAD.MOV.U32 R186, RZ, RZ, 0x181f ;  /* 0x0000181fffba7424 */ /* 0x000fe200078e00ff */
[----:B------:R-:W-:Y:S02]  /*16b80*/  MOV R3, 0x16ba0 ;  /* 0x00016ba000037802 */ /* 0x000fe40000000f00 */
[----:B------:R-:W-:Y:S05]  /*16b90*/  CALL.REL.NOINC `($__internal_9_$__cuda_sm70_shflsync_idx_p) ;  /* 0x000027c000007944 */ /* 0x000fea0003c00000 */
[----:B------:R-:W-:Y:S01]  /*16ba0*/  MOV R4, R186 ;  /* 0x000000ba00047202 */ /* 0x000fe20000000f00 */
[----:B------:R-:W-:Y:S05]  /*16bb0*/  BRA `(.L_x_632) ;  /* 0xfffedc2000007947 */ /* 0x000fea000383ffff */
.L_x_485:
[----:B------:R-:W-:Y:S01]  /*16bc0*/  IMAD.MOV.U32 R185, RZ, RZ, R12 ;  /* 0x000000ffffb97224 */ /* 0x000fe200078e000c */
[----:B------:R-:W-:Y:S01]  /*16bd0*/  MOV R2, RZ ;  /* 0x000000ff00027202 */ /* 0x000fe20000000f00 */
[----:B------:R-:W-:Y:S01]  /*16be0*/  IMAD.MOV.U32 R186, RZ, RZ, 0x181f ;  /* 0x0000181fffba7424 */ /* 0x000fe200078e00ff */
[----:B------:R-:W-:Y:S02]  /*16bf0*/  MOV R3, 0x16c10 ;  /* 0x00016c1000037802 */ /* 0x000fe40000000f00 */
[----:B-12---:R-:W-:Y:S05]  /*16c00*/  CALL.REL.NOINC `($__internal_9_$__cuda_sm70_shflsync_idx_p) ;  /* 0x0000275000007944 */ /* 0x006fea0003c00000 */
[C---:B------:R-:W-:Y:S01]  /*16c10*/  IADD3 R6, P1, R186.reuse, R104, RZ ;  /* 0x00000068ba067210 */ /* 0x040fe20007f3e0ff */
[----:B------:R-:W-:Y:S01]  /*16c20*/  IMAD.MOV.U32 R185, RZ, RZ, R5 ;  /* 0x000000ffffb97224 */ /* 0x000fe200078e0005 */
[----:B------:R-:W-:-:S02]  /*16c30*/  IADD3 R8, P0, R186, R102, RZ ;  /* 0x00000066ba087210 */ /* 0x000fc40007f1e0ff */
[----:B------:R-:W-:Y:S01]  /*16c40*/  ISETP.GE.AND P2, PT, R184, c[0x0][0x1d4], PT ;  /* 0x00007500b8007a0c */ /* 0x000fe20003f46270 */
[----:B------:R-:W-:Y:S01]  /*16c50*/  IMAD.X R7, R4, 0x1, R98, P1 ;  /* 0x0000000104077824 */ /* 0x000fe200008e0662 */
[----:B------:R-:W-:Y:S01]  /*16c60*/  ISETP.GE.AND P1, PT, R192, c[0x0][0x1d4], PT ;  /* 0x00007500c0007a0c */ /* 0x000fe20003f26270 */
[----:B------:R-:W-:Y:S01]  /*16c70*/  IMAD.X R9, R4, 0x1, R97, P0 ;  /* 0x0000000104097824 */ /* 0x000fe200000e0661 */
[----:B------:R-:W-:Y:S02]  /*16c80*/  ISETP.GE.AND P0, PT, R193, c[0x0][0x1d4], PT ;  /* 0x00007500c1007a0c */ /* 0x000fe40003f06270 */
[----:B------:R-:W-:Y:S01]  /*16c90*/  IADD3 R2, P3, R186, R105, RZ ;  /* 0x00000069ba027210 */ /* 0x000fe20007f7e0ff */
[----:B------:R-:W-:Y:S01]  /*16ca0*/  IMAD.MOV.U32 R186, RZ, RZ, 0x181f ;  /* 0x0000181fffba7424 */ /* 0x000fe200078e00ff */
[----:B------:R-:W-:Y:S02]  /*16cb0*/  SEL R11, RZ, 0x10, P2 ;  /* 0x00000010ff0b7807 */ /* 0x000fe40001000000 */
[----:B------:R-:W-:Y:S01]  /*16cc0*/  SEL R10, RZ, 0x10, P1 ;  /* 0x00000010ff0a7807 */ /* 0x000fe20000800000 */
[----:B------:R-:W-:Y:S01]  /*16cd0*/  IMAD.X R3, R4, 0x1, R99, P3 ;  /* 0x0000000104037824 */ /* 0x000fe200018e0663 */
[----:B------:R-:W-:Y:S01]  /*16ce0*/  SEL R5, RZ, 0x10, P0 ;  /* 0x00000010ff057807 */ /* 0x000fe20000000000 */
[----:B------:R-:W-:Y:S01]  /*16cf0*/  @!PT LDS RZ, [RZ] ;  /* 0x00000000fffff984 */ /* 0x000fe20000000800 */
[----:B------:R-:W-:Y:S01]  /*16d00*/  @!PT LDS RZ, [RZ] ;  /* 0x00000000fffff984 */ /* 0x000fe20000000800 */
[----:B------:R-:W-:Y:S01]  /*16d10*/  @!PT LDS RZ, [RZ] ;  /* 0x00000000fffff984 */ /* 0x000fe20000000800 */
[----:B------:R1:W-:Y:S04]  /*16d20*/  LDGSTS.E.BYPASS.LTC128B.128 [R179+0x6100], [R8.64], !P2 ;  /* 0x0610000008b37fae */ /* 0x0003e8000d101d48 */
[----:B------:R1:W-:Y:S04]  /*16d30*/  LDGSTS.E.BYPASS.LTC128B.128 [R179+0x8100], [R6.64], !P1 ;  /* 0x0810000006b37fae */ /* 0x0003e8000c901d48 */
[----:B------:R2:W-:Y:S02]  /*16d40*/  LDGSTS.E.BYPASS.LTC128B.128 [R179+0xa100], [R2.64], !P0 ;  /* 0x0a10000002b37fae */ /* 0x0005e4000c101d48 */
[----:B--2---:R-:W-:Y:S01]  /*16d50*/  IMAD.MOV.U32 R2, RZ, RZ, 0x1 ;  /* 0x00000001ff027424 */ /* 0x004fe200078e00ff */
[----:B------:R-:W-:-:S02]  /*16d60*/  MOV R3, 0x16d80 ;  /* 0x00016d8000037802 */ /* 0x000fc40000000f00 */
[----:B-1----:R-:W-:Y:S05]  /*16d70*/  CALL.REL.NOINC `($__internal_9_$__cuda_sm70_shflsync_idx_p) ;  /* 0x000025e000007944 */ /* 0x002fea0003c00000 */
        /* <DEDUP_REMOVED lines=8> */
.L_x_486:
[----:B------:R-:W-:Y:S01]  /*16e00*/  IMAD.MOV.U32 R185, RZ, RZ, R4 ;  /* 0x000000ffffb97224 */ /* 0x000fe200078e0004 */
[----:B------:R-:W-:Y:S01]  /*16e10*/  MOV R2, RZ ;  /* 0x000000ff00027202 */ /* 0x000fe20000000f00 */
[----:B------:R-:W-:Y:S01]  /*16e20*/  IMAD.MOV.U32 R186, RZ, RZ, 0x1c1f ;  /* 0x00001c1fffba7424 */ /* 0x000fe200078e00ff */
[----:B------:R-:W-:Y:S02]  /*16e30*/  MOV R3, 0x16e50 ;  /* 0x00016e5000037802 */ /* 0x000fe40000000f00 */
[----:B------:R-:W-:Y:S05]  /*16e40*/  CALL.REL.NOINC `($__internal_9_$__cuda_sm70_shflsync_idx_p) ;  /* 0x0000251000007944 */ /* 0x000fea0003c00000 */
[----:B------:R-:W-:Y:S01]  /*16e50*/  MOV R3, R186 ;  /* 0x000000ba00037202 */ /* 0x000fe20000000f00 */
[----:B------:R-:W-:Y:S05]  /*16e60*/  BRA `(.L_x_634) ;  /* 0xfffedd1000007947 */ /* 0x000fea000383ffff */
.L_x_491:
[----:B------:R-:W-:Y:S01]  /*16e70*/  IMAD.MOV.U32 R185, RZ, RZ, R4 ;  /* 0x000000ffffb97224 */ /* 0x000fe200078e0004 */
[----:B------:R-:W-:Y:S01]  /*16e80*/  MOV R2, 0x1 ;  /* 0x0000000100027802 */ /* 0x000fe20000000f00 */
[----:B------:R-:W-:Y:S01]  /*16e90*/  IMAD.MOV.U32 R186, RZ, RZ, 0x1c1f ;  /* 0x00001c1fffba7424 */ /* 0x000fe200078e00ff */
[----:B------:R-:W-:Y:S02]  /*16ea0*/  MOV R3, 0x16ec0 ;  /* 0x00016ec000037802 */ /* 0x000fe40000000f00 */
[----:B-1----:R-:W-:Y:S05]  /*16eb0*/  CALL.REL.NOINC `($__internal_9_$__cuda_sm70_shflsync_idx_p) ;  /* 0x000024a000007944 */ /* 0x002fea0003c00000 */
[----:B------:R-:W-:Y:S01]  /*16ec0*/  MOV R3, R186 ;  /* 0x000000ba00037202 */ /* 0x000fe20000000f00 */
[----:B------:R-:W-:Y:S05]  /*16ed0*/  BRA `(.L_x_635) ;  /* 0xfffee18000007947 */ /* 0x000fea000383ffff */
.L_x_496:
[----:B------:R-:W-:Y:S02]  /*16ee0*/  MOV R0, 0x2 ;  /* 0x0000000200007802 */ /* 0x000fe40000000f00 */
[----:B------:R-:W-:-:S02]  /*16ef0*/  MOV R2, 0x16f10 ;  /* 0x00016f1000027802 */ /* 0x000fc40000000f00 */
[----:B------:R-:W-:Y:S05]  /*16f00*/  CALL.REL.NOINC `($__internal_8_$__cuda_sm70_shflsync_bfly_p) ;  /* 0x000023f000007944 */ /* 0x000fea0003c00000 */
[----:B------:R-:W-:Y:S05]  /*16f10*/  BRA `(.L_x_636) ;  /* 0xfffee7f000007947 */ /* 0x000fea000383ffff */
.L_x_497:
[----:B------:R-:W-:Y:S02]  /*16f20*/  MOV R0, 0x1 ;  /* 0x0000000100007802 */ /* 0x000fe40000000f00 */
[----:B------:R-:W-:-:S02]  /*16f30*/  MOV R2, 0x16f50 ;  /* 0x00016f5000027802 */ /* 0x000fc40000000f00 */
[----:B------:R-:W-:Y:S05]  /*16f40*/  CALL.REL.NOINC `($__internal_8_$__cuda_sm70_shflsync_bfly_p) ;  /* 0x000023b000007944 */ /* 0x000fea0003c00000 */
[----:B------:R-:W-:Y:S01]  /*16f50*/  FMNMX.FTZ R100, R4, R0, !PT ;  /* 0x0000000004647209 */ /* 0x000fe20007810000 */
[----:B------:R-:W-:Y:S01]  /*16f60*/  IMAD.MOV.U32 R4, RZ, RZ, R5 ;  /* 0x000000ffff047224 */ /* 0x000fe200078e0005 */
[----:B------:R-:W-:Y:S01]  /*16f70*/  MOV R2, 0x16fa0 ;  /* 0x00016fa000027802 */ /* 0x000fe20000000f00 */
[----:B------:R-:W-:-:S02]  /*16f80*/  IMAD.MOV.U32 R0, RZ, RZ, 0x2 ;  /* 0x00000002ff007424 */ /* 0x000fc400078e00ff */
[----:B------:R-:W-:Y:S05]  /*16f90*/  CALL.REL.NOINC `($__internal_8_$__cuda_sm70_shflsync_bfly_p) ;  /* 0x0000236000007944 */ /* 0x000fea0003c00000 */
[----:B------:R-:W-:Y:S01]  /*16fa0*/  FMNMX.FTZ R5, R5, R0, !PT ;  /* 0x0000000005057209 */ /* 0x000fe20007810000 */
[----:B------:R-:W-:Y:S01]  /*16fb0*/  IMAD.MOV.U32 R0, RZ, RZ, 0x1 ;  /* 0x00000001ff007424 */ /* 0x000fe200078e00ff */
[----:B------:R-:W-:-:S03]  /*16fc0*/  MOV R2, 0x16ff0 ;  /* 0x00016ff000027802 */ /* 0x000fc60000000f00 */
[----:B------:R-:W-:Y:S02]  /*16fd0*/  IMAD.MOV.U32 R4, RZ, RZ, R5 ;  /* 0x000000ffff047224 */ /* 0x000fe400078e0005 */
[----:B------:R-:W-:Y:S05]  /*16fe0*/  CALL.REL.NOINC `($__internal_8_$__cuda_sm70_shflsync_bfly_p) ;  /* 0x0000231000007944 */ /* 0x000fea0003c00000 */
[----:B------:R-:W-:Y:S01]  /*16ff0*/  MOV R3, R0 ;  /* 0x0000000000037202 */ /* 0x000fe20000000f00 */
[----:B------:R-:W-:Y:S05]  /*17000*/  BRA `(.L_x_637) ;  /* 0xfffee77000007947 */ /* 0x000fea000383ffff */
.L_x_505:
[----:B------:R-:W-:Y:S01]  /*17010*/  MOV R2, RZ ;  /* 0x000000ff00027202 */ /* 0x000fe20000000f00 */
[----:B------:R-:W-:Y:S01]  /*17020*/  IMAD.MOV.U32 R185, RZ, RZ, R5 ;  /* 0x000000ffffb97224 */ /* 0x000fe200078e0005 */
[----:B------:R-:W-:Y:S01]  /*17030*/  MOV R3, 0x17060 ;  /* 0x0001706000037802 */ /* 0x000fe20000000f00 */
[----:B------:R-:W-:Y:S02]  /*17040*/  IMAD.MOV.U32 R186, RZ, RZ, 0x181f ;  /* 0x0000181fffba7424 */ /* 0x000fe400078e00ff */
[----:B-1234-:R-:W-:Y:S05]  /*17050*/  CALL.REL.NOINC `($__internal_9_$__cuda_sm70_shflsync_idx_p) ;  /* 0x0000230000007944 */ /* 0x01efea0003c00000 */
[----:B------:R-:W-:Y:S01]  /*17060*/  MOV R4, R186 ;  /* 0x000000ba00047202 */ /* 0x000fe20000000f00 */
[----:B------:R-:W-:-:S05]  /*17070*/  BRA `(.L_x_638) ;  /* 0xfffefc5000007947 */ /* 0x000fca000383ffff */
.L_x_506:
[----:B------:R-:W-:Y:S01]  /*17080*/  MOV R2, RZ ;  /* 0x000000ff00027202 */ /* 0x000fe20000000f00 */
[----:B------:R-:W-:Y:S01]  /*17090*/  IMAD.MOV.U32 R185, RZ, RZ, R13 ;  /* 0x000000ffffb97224 */ /* 0x000fe200078e000d */
[----:B------:R-:W-:Y:S01]  /*170a0*/  MOV R3, 0x170d0 ;  /* 0x000170d000037802 */ /* 0x000fe20000000f00 */
[----:B------:R-:W-:Y:S02]  /*170b0*/  IMAD.MOV.U32 R186, RZ, RZ, 0x181f ;  /* 0x0000181fffba7424 */ /* 0x000fe400078e00ff */
[----:B-1234-:R-:W-:Y:S05]  /*170c0*/  CALL.REL.NOINC `($__internal_9_$__cuda_sm70_shflsync_idx_p) ;  /* 0x0000229000007944 */ /* 0x01efea0003c00000 */
[----:B------:R-:W-:Y:S01]  /*170d0*/  ISETP.GE.AND P2, PT, R184, c[0x0][0x1d4], PT ;  /* 0x00007500b8007a0c */ /* 0x000fe20003f46270 */
[----:B------:R-:W-:Y:S01]  /*170e0*/  IMAD.MOV.U32 R185, RZ, RZ, R5 ;  /* 0x000000ffffb97224 */ /* 0x000fe200078e0005 */
[----:B------:R-:W-:Y:S02]  /*170f0*/  IADD3 R2, P0, R186, R21, RZ ;  /* 0x00000015ba027210 */ /* 0x000fe40007f1e0ff */
[----:B------:R-:W-:Y:S02]  /*17100*/  ISETP.GE.AND P1, PT, R192, c[0x0][0x1d4], PT ;  /* 0x00007500c0007a0c */ /* 0x000fe40003f26270 */
[----:B------:R-:W-:Y:S01]  /*17110*/  SEL R5, RZ, 0x10, P2 ;  /* 0x00000010ff057807 */ /* 0x000fe20001000000 */
[----:B------:R-:W-:Y:S01]  /*17120*/  IMAD.X R3, R4, 0x1, R14, P0 ;  /* 0x0000000104037824 */ /* 0x000fe200000e060e */
[----:B------:R-:W-:Y:S05]  /*17130*/  IADD3 R6, P0, R186, R22, RZ ;  /* 0x00000016ba067210 */ /* 0x000fea0007f1e0ff */
[----:B------:R-:W-:Y:S01]  /*17140*/  @!PT LDS RZ, [RZ] ;  /* 0x00000000fffff984 */ /* 0x000fe20000000800 */
[----:B------:R-:W-:Y:S01]  /*17150*/  @!PT LDS RZ, [RZ] ;  /* 0x00000000fffff984 */ /* 0x000fe20000000800 */
[----:B------:R-:W-:Y:S01]  /*17160*/  @!PT LDS RZ, [RZ] ;  /* 0x00000000fffff984 */ /* 0x000fe20000000800 */
[----:B------:R1:W-:Y:S01]  /*17170*/  LDGSTS.E.BYPASS.LTC128B.128 [R179+0x100], [R2.64], !P2 ;  /* 0x0010000002b37fae */ /* 0x0003e2000d101d48 */
[----:B------:R-:W-:Y:S05]  /*17180*/  IMAD.X R7, R4, 0x1, R15, P0 ;  /* 0x0000000104077824 */ /* 0x000fea00000e060f */
[----:B------:R2:W-:Y:S01]  /*17190*/  LDGSTS.E.BYPASS.LTC128B.128 [R179+0x2100], [R6.64], !P1 ;  /* 0x0210000006b37fae */ /* 0x0005e2000c901d48 */
[----:B-1----:R-:W-:Y:S01]  /*171a0*/  IADD3 R2, P0, R186, R23, RZ ;  /* 0x00000017ba027210 */ /* 0x002fe20007f1e0ff */
[----:B------:R-:W-:Y:S04]  /*171b0*/  IMAD.MOV.U32 R186, RZ, RZ, 0x181f ;  /* 0x0000181fffba7424 */ /* 0x000fe800078e00ff */
[----:B------:R-:W-:Y:S01]  /*171c0*/  IMAD.X R3, R4, 0x1, R20, P0 ;  /* 0x0000000104037824 */ /* 0x000fe200000e0614 */
[----:B------:R-:W-:Y:S02]  /*171d0*/  ISETP.GE.AND P0, PT, R193, c[0x0][0x1d4], PT ;  /* 0x00007500c1007a0c */ /* 0x000fe40003f06270 */
[----:B--2---:R-:W-:Y:S02]  /*171e0*/  SEL R6, RZ, 0x10, P1 ;  /* 0x00000010ff067807 */ /* 0x004fe40000800000 */
[----:B------:R-:W-:Y:S09]  /*171f0*/  SEL R12, RZ, 0x10, P0 ;  /* 0x00000010ff0c7807 */ /* 0x000ff20000000000 */
[----:B------:R1:W-:Y:S02]  /*17200*/  LDGSTS.E.BYPASS.LTC128B.128 [R179+0x4100], [R2.64], !P0 ;  /* 0x0410000002b37fae */ /* 0x0003e4000c101d48 */
[----:B-1----:R-:W-:Y:S01]  /*17210*/  MOV R3, 0x17240 ;  /* 0x0001724000037802 */ /* 0x002fe20000000f00 */
[----:B------:R-:W-:Y:S02]  /*17220*/  IMAD.MOV.U32 R2, RZ, RZ, 0x1 ;  /* 0x00000001ff027424 */ /* 0x000fe400078e00ff */
[----:B------:R-:W-:Y:S05]  /*17230*/  CALL.REL.NOINC `($__internal_9_$__cuda_sm70_shflsync_idx_p) ;  /* 0x0000212000007944 */ /* 0x000fea0003c00000 */
[----:B------:R-:W-:Y:S01]  /*17240*/  MOV R2, 0x1 ;  /* 0x0000000100027802 */ /* 0x000fe20000000f00 */
[----:B------:R-:W-:Y:S01]  /*17250*/  IMAD.MOV.U32 R4, RZ, RZ, R186 ;  /* 0x000000ffff047224 */ /* 0x000fe200078e00ba */
[----:B------:R-:W-:Y:S01]  /*17260*/  MOV R186, 0x181f ;  /* 0x0000181f00ba7802 */ /* 0x000fe20000000f00 */
[----:B------:R-:W-:Y:S01]  /*17270*/  IMAD.MOV.U32 R185, RZ, RZ, R13 ;  /* 0x000000ffffb97224 */ /* 0x000fe200078e000d */
[----:B------:R-:W-:Y:S02]  /*17280*/  MOV R3, 0x172a0 ;  /* 0x000172a000037802 */ /* 0x000fe40000000f00 */
[----:B------:R-:W-:Y:S05]  /*17290*/  CALL.REL.NOINC `($__internal_9_$__cuda_sm70_shflsync_idx_p) ;  /* 0x000020c000007944 */ /* 0x000fea0003c00000 */
[----:B------:R-:W-:Y:S01]  /*172a0*/  MOV R0, R186 ;  /* 0x000000ba00007202 */ /* 0x000fe20000000f00 */
[----:B------:R-:W-:-:S05]  /*172b0*/  BRA `(.L_x_639) ;  /* 0xfffefb6000007947 */ /* 0x000fca000383ffff */
.L_x_509:
[----:B------:R-:W-:Y:S01]  /*172c0*/  MOV R2, RZ ;  /* 0x000000ff00027202 */ /* 0x000fe20000000f00 */
[----:B------:R-:W-:Y:S01]  /*172d0*/  IMAD.MOV.U32 R185, RZ, RZ, R5 ;  /* 0x000000ffffb97224 */ /* 0x000fe200078e0005 */
[----:B------:R-:W-:Y:S01]  /*172e0*/  MOV R3, 0x17310 ;  /* 0x0001731000037802 */ /* 0x000fe20000000f00 */
[----:B------:R-:W-:Y:S02]  /*172f0*/  IMAD.MOV.U32 R186, RZ, RZ, 0x181f ;  /* 0x0000181fffba7424 */ /* 0x000fe400078e00ff */
[----:B-1----:R-:W-:Y:S05]  /*17300*/  CALL.REL.NOINC `($__internal_9_$__cuda_sm70_shflsync_idx_p) ;  /* 0x0000205000007944 */ /* 0x002fea0003c00000 */
[----:B------:R-:W-:Y:S01]  /*17310*/  MOV R4, R186 ;  /* 0x000000ba00047202 */ /* 0x000fe20000000f00 */
[----:B------:R-:W-:-:S05]  /*17320*/  BRA `(.L_x_640) ;  /* 0xffff0c6000007947 */ /* 0x000fca000383ffff */
.L_x_510:
[----:B------:R-:W-:Y:S01]  /*17330*/  MOV R2, RZ ;  /* 0x000000ff00027202 */ /* 0x000fe20000000f00 */
[----:B------:R-:W-:Y:S01]  /*17340*/  IMAD.MOV.U32 R185, RZ, RZ, R9 ;  /* 0x000000ffffb97224 */ /* 0x000fe200078e0009 */
[----:B------:R-:W-:Y:S01]  /*17350*/  MOV R3, 0x17380 ;  /* 0x0001738000037802 */ /* 0x000fe20000000f00 */
[----:B------:R-:W-:Y:S02]  /*17360*/  IMAD.MOV.U32 R186, RZ, RZ, 0x181f ;  /* 0x0000181fffba7424 */ /* 0x000fe400078e00ff */
[----:B-123--:R-:W-:Y:S05]  /*17370*/  CALL.REL.NOINC `($__internal_9_$__cuda_sm70_shflsync_idx_p) ;  /* 0x00001fe000007944 */ /* 0x00efea0003c00000 */
        /* <DEDUP_REMOVED lines=31> */
.L_x_511:
[----:B------:R-:W-:Y:S01]  /*17570*/  MOV R2, RZ ;  /* 0x000000ff00027202 */ /* 0x000fe20000000f00 */
[----:B------:R-:W-:Y:S01]  /*17580*/  IMAD.MOV.U32 R185, RZ, RZ, R4 ;  /* 0x000000ffffb97224 */ /* 0x000fe200078e0004 */
[----:B------:R-:W-:Y:S01]  /*17590*/  MOV R3, 0x175c0 ;  /* 0x000175c000037802 */ /* 0x000fe20000000f00 */
[----:B------:R-:W-:Y:S02]  /*175a0*/  IMAD.MOV.U32 R186, RZ, RZ, 0x1c1f ;  /* 0x00001c1fffba7424 */ /* 0x000fe400078e00ff */
[----:B-1----:R-:W-:Y:S05]  /*175b0*/  CALL.REL.NOINC `($__internal_9_$__cuda_sm70_shflsync_idx_p) ;  /* 0x00001da000007944 */ /* 0x002fea0003c00000 */
[----:B------:R-:W-:Y:S01]  /*175c0*/  MOV R3, R186 ;  /* 0x000000ba00037202 */ /* 0x000fe20000000f00 */
[----:B------:R-:W-:-:S05]  /*175d0*/  BRA `(.L_x_642) ;  /* 0xffff0d6000007947 */ /* 0x000fca000383ffff */
.L_x_516:
[----:B------:R-:W-:Y:S01]  /*175e0*/  MOV R2, 0x1 ;  /* 0x0000000100027802 */ /* 0x000fe20000000f00 */
[----:B------:R-:W-:Y:S01]  /*175f0*/  IMAD.MOV.U32 R185, RZ, RZ, R4 ;  /* 0x000000ffffb97224 */ /* 0x000fe200078e0004 */
[----:B------:R-:W-:Y:S01]  /*17600*/  MOV R3, 0x17630 ;  /* 0x0001763000037802 */ /* 0x000fe20000000f00 */
[----:B------:R-:W-:Y:S02]  /*17610*/  IMAD.MOV.U32 R186, RZ, RZ, 0x1c1f ;  /* 0x00001c1fffba7424 */ /* 0x000fe400078e00ff */
[----:B--2---:R-:W-:Y:S05]  /*17620*/  CALL.REL.NOINC `($__internal_9_$__cuda_sm70_shflsync_idx_p) ;  /* 0x00001d3000007944 */ /* 0x004fea0003c00000 */
[----:B------:R-:W-:Y:S01]  /*17630*/  MOV R3, R186 ;  /* 0x000000ba00037202 */ /* 0x000fe20000000f00 */
[----:B------:R-:W-:-:S05]  /*17640*/  BRA `(.L_x_643) ;  /* 0xffff120000007947 */ /* 0x000fca000383ffff */
.L_x_521:
[----:B------:R-:W-:Y:S02]  /*17650*/  MOV R0, 0x2 ;  /* 0x0000000200007802 */ /* 0x000fe40000000f00 */
[----:B------:R-:W-:Y:S02]  /*17660*/  MOV R2, 0x17680 ;  /* 0x0001768000027802 */ /* 0x000fe40000000f00 */
[----:B------:R-:W-:Y:S05]  /*17670*/  CALL.REL.NOINC `($__internal_8_$__cuda_sm70_shflsync_bfly_p) ;  /* 0x00001c8000007944 */ /* 0x000fea0003c00000 */
[----:B------:R-:W-:-:S05]  /*17680*/  BRA `(.L_x_644) ;  /* 0xffff18c000007947 */ /* 0x000fca000383ffff */
.L_x_522:
[----:B------:R-:W-:Y:S01]  /*17690*/  MOV R0, 0x1 ;  /* 0x0000000100007802 */ /* 0x000fe20000000f00 */
[----:B-1----:R-:W-:Y:S01]  /*176a0*/  IMAD.MOV.U32 R4, RZ, RZ, R5 ;  /* 0x000000ffff047224 */ /* 0x002fe200078e0005 */
[----:B------:R-:W-:Y:S02]  /*176b0*/  MOV R2, 0x176d0 ;  /* 0x000176d000027802 */ /* 0x000fe40000000f00 */
[----:B------:R-:W-:Y:S05]  /*176c0*/  CALL.REL.NOINC `($__internal_8_$__cuda_sm70_shflsync_bfly_p) ;  /* 0x00001c3000007944 */ /* 0x000fea0003c00000 */
[----:B------:R-:W-:Y:S01]  /*176d0*/  IMAD.MOV.U32 R4, RZ, RZ, R6 ;  /* 0x000000ffff047224 */ /* 0x000fe200078e0006 */
[----:B------:R-:W-:Y:S01]  /*176e0*/  FMNMX.FTZ R100, R5, R0, !PT ;  /* 0x0000000005647209 */ /* 0x000fe20007810000 */
[----:B------:R-:W-:Y:S01]  /*176f0*/  IMAD.MOV.U32 R0, RZ, RZ, 0x2 ;  /* 0x00000002ff007424 */ /* 0x000fe200078e00ff */
[----:B------:R-:W-:Y:S02]  /*17700*/  MOV R2, 0x17720 ;  /* 0x0001772000027802 */ /* 0x000fe40000000f00 */
[----:B------:R-:W-:Y:S05]  /*17710*/  CALL.REL.NOINC `($__internal_8_$__cuda_sm70_shflsync_bfly_p) ;  /* 0x00001be000007944 */ /* 0x000fea0003c00000 */
[----:B------:R-:W-:Y:S01]  /*17720*/  FMNMX.FTZ R4, R6, R0, !PT ;  /* 0x0000000006047209 */ /* 0x000fe20007810000 */
[----:B------:R-:W-:Y:S01]  /*17730*/  IMAD.MOV.U32 R0, RZ, RZ, 0x1 ;  /* 0x00000001ff007424 */ /* 0x000fe200078e00ff */
[----:B------:R-:W-:Y:S02]  /*17740*/  MOV R2, 0x17760 ;  /* 0x0001776000027802 */ /* 0x000fe40000000f00 */
[----:B------:R-:W-:Y:S05]  /*17750*/  CALL.REL.NOINC `($__internal_8_$__cuda_sm70_shflsync_bfly_p) ;  /* 0x00001ba000007944 */ /* 0x000fea0003c00000 */
[----:B------:R-:W-:-:S05]  /*17760*/  BRA `(.L_x_645) ;  /* 0xffff185000007947 */ /* 0x000fca000383ffff */
.L_x_531:
[----:B------:R-:W-:Y:S01]  /*17770*/  MOV R2, RZ ;  /* 0x000000ff00027202 */ /* 0x000fe20000000f00 */
[----:B------:R-:W-:Y:S01]  /*17780*/  IMAD.MOV.U32 R185, RZ, RZ, R5 ;  /* 0x000000ffffb97224 */ /* 0x000fe200078e0005 */
[----:B------:R-:W-:Y:S01]  /*17790*/  MOV R3, 0x177c0 ;  /* 0x000177c000037802 */ /* 0x000fe20000000f00 */
[----:B------:R-:W-:Y:S02]  /*177a0*/  IMAD.MOV.U32 R186, RZ, RZ, 0x181f ;  /* 0x0000181fffba7424 */ /* 0x000fe400078e00ff */
[----:B-1234-:R-:W-:Y:S05]  /*177b0*/  CALL.REL.NOINC `($__internal_9_$__cuda_sm70_shflsync_idx_p) ;  /* 0x00001ba000007944 */ /* 0x01efea0003c00000 */
[----:B------:R-:W-:Y:S01]  /*177c0*/  MOV R4, R186 ;  /* 0x000000ba00047202 */ /* 0x000fe20000000f00 */
[----:B------:R-:W-:-:S05]  /*177d0*/  BRA `(.L_x_646) ;  /* 0xffff341000007947 */ /* 0x000fca000383ffff */
.L_x_532:
        /* <DEDUP_REMOVED lines=36> */
.L_x_535:
[----:B------:R-:W-:Y:S01]  /*17a20*/  MOV R2, RZ ;  /* 0x000000ff00027202 */ /* 0x000fe20000000f00 */
[----:B------:R-:W-:Y:S01]  /*17a30*/  IMAD.MOV.U32 R185, RZ, RZ, R5 ;  /* 0x000000ffffb97224 */ /* 0x000fe200078e0005 */
[----:B------:R-:W-:Y:S01]  /*17a40*/  MOV R3, 0x17a70 ;  /* 0x00017a7000037802 */ /* 0x000fe20000000f00 */
[----:B------:R-:W-:Y:S02]  /*17a50*/  IMAD.MOV.U32 R186, RZ, RZ, 0x181f ;  /* 0x0000181fffba7424 */ /* 0x000fe400078e00ff */
[----:B-1----:R-:W-:Y:S05]  /*17a60*/  CALL.REL.NOINC `($__internal_9_$__cuda_sm70_shflsync_idx_p) ;  /* 0x000018f000007944 */ /* 0x002fea0003c00000 */
[----:B------:R-:W-:Y:S01]  /*17a70*/  MOV R4, R186 ;  /* 0x000000ba00047202 */ /* 0x000fe20000000f00 */
[----:B------:R-:W-:-:S05]  /*17a80*/  BRA `(.L_x_648) ;  /* 0xffff441000007947 */ /* 0x000fca000383ffff */
.L_x_536:
        /* <DEDUP_REMOVED lines=36> */
.L_x_537:
[----:B------:R-:W-:Y:S02]  /*17cd0*/  MOV R0, 0x2 ;  /* 0x0000000200007802 */ /* 0x000fe40000000f00 */
[----:B------:R-:W-:Y:S02]  /*17ce0*/  MOV R2, 0x17d00 ;  /* 0x00017d0000027802 */ /* 0x000fe40000000f00 */
[----:B------:R-:W-:Y:S05]  /*17cf0*/  CALL.REL.NOINC `($__internal_8_$__cuda_sm70_shflsync_bfly_p) ;  /* 0x0000160000007944 */ /* 0x000fea0003c00000 */
[----:B------:R-:W-:-:S05]  /*17d00*/  BRA `(.L_x_650) ;  /* 0xffff468000007947 */ /* 0x000fca000383ffff */
.L_x_538:
        /* <DEDUP_REMOVED lines=14> */
.L_x_541:
[----:B------:R-:W-:Y:S01]  /*17df0*/  MOV R2, RZ ;  /* 0x000000ff00027202 */ /* 0x000fe20000000f00 */
[----:B------:R-:W-:Y:S01]  /*17e00*/  IMAD.MOV.U32 R185, RZ, RZ, R12 ;  /* 0x000000ffffb97224 */ /* 0x000fe200078e000c */
[----:B------:R-:W-:Y:S01]  /*17e10*/  MOV R3, 0x17e40 ;  /* 0x00017e4000037802 */ /* 0x000fe20000000f00 */
[----:B------:R-:W-:Y:S02]  /*17e20*/  IMAD.MOV.U32 R186, RZ, RZ, 0x181f ;  /* 0x0000181fffba7424 */ /* 0x000fe400078e00ff */
[----:B-1234-:R-:W-:Y:S05]  /*17e30*/  CALL.REL.NOINC `($__internal_9_$__cuda_sm70_shflsync_idx_p) ;  /* 0x0000152000007944 */ /* 0x01efea0003c00000 */
[----:B------:R-:W-:Y:S01]  /*17e40*/  MOV R2, R186 ;  /* 0x000000ba00027202 */ /* 0x000fe20000000f00 */
[----:B------:R-:W-:-:S05]  /*17e50*/  BRA `(.L_x_652) ;  /* 0xffff5fb000007947 */ /* 0x000fca000383ffff */
.L_x_544:
[----:B------:R-:W-:Y:S01]  /*17e60*/  MOV R2, RZ ;  /* 0x000000ff00027202 */ /* 0x000fe20000000f00 */
[----:B------:R-:W-:Y:S01]  /*17e70*/  IMAD.MOV.U32 R185, RZ, RZ, R5 ;  /* 0x000000ffffb97224 */ /* 0x000fe200078e0005 */
[----:B------:R-:W-:Y:S01]  /*17e80*/  MOV R3, 0x17eb0 ;  /* 0x00017eb000037802 */ /* 0x000fe20000000f00 */
[----:B------:R-:W-:Y:S02]  /*17e90*/  IMAD.MOV.U32 R186, RZ, RZ, 0x181f ;  /* 0x0000181fffba7424 */ /* 0x000fe400078e00ff */
[----:B------:R-:W-:Y:S05]  /*17ea0*/  CALL.REL.NOINC `($__internal_9_$__cuda_sm70_shflsync_idx_p) ;  /* 0x000014b000007944 */ /* 0x000fea0003c00000 */
[----:B------:R-:W-:Y:S01]  /*17eb0*/  MOV R4, R186 ;  /* 0x000000ba00047202 */ /* 0x000fe20000000f00 */
[----:B------:R-:W-:-:S05]  /*17ec0*/  BRA `(.L_x_653) ;  /* 0xffff719000007947 */ /* 0x000fca000383ffff */
.L_x_545:
[----:B------:R-:W-:Y:S01]  /*17ed0*/  MOV R2, RZ ;  /* 0x000000ff00027202 */ /* 0x000fe20000000f00 */
[----:B------:R-:W-:Y:S01]  /*17ee0*/  IMAD.MOV.U32 R185, RZ, RZ, R8 ;  /* 0x000000ffffb97224 */ /* 0x000fe200078e0008 */
[----:B------:R-:W-:Y:S01]  /*17ef0*/  MOV R3, 0x17f20 ;  /* 0x00017f2000037802 */ /* 0x000fe20000000f00 */
[----:B------:R-:W-:Y:S02]  /*17f00*/  IMAD.MOV.U32 R186, RZ, RZ, 0x181f ;  /* 0x0000181fffba7424 */ /* 0x000fe400078e00ff */
[----:B-12---:R-:W-:Y:S05]  /*17f10*/  CALL.REL.NOINC `($__internal_9_$__cuda_sm70_shflsync_idx_p) ;  /* 0x0000144000007944 */ /* 0x006fea0003c00000 */
[C---:B------:R-:W-:Y:S01]  /*17f20*/  IADD3 R2, -R177.reuse, 0x10, RZ ;  /* 0x00000010b1027810 */ /* 0x040fe20007ffe1ff */
[----:B------:R-:W-:Y:S03]  /*17f30*/  IMAD.MOV.U32 R185, RZ, RZ, R5 ;  /* 0x000000ffffb97224 */ /* 0x000fe600078e0005 */
[----:B------:R-:W-:Y:S04]  /*17f40*/  LOP3.LUT R2, R2, 0xf, RZ, 0xc0, !PT ;  /* 0x0000000f02027812 */ /* 0x000fe800078ec0ff */
[----:B------:R-:W-:Y:S04]  /*17f50*/  IADD3 R2, P1, P0, R2, R186, R12 ;  /* 0x000000ba02027210 */ /* 0x000fe8000783e00c */
[----:B------:R-:W-:Y:S02]  /*17f60*/  IADD3.X R3, RZ, R4, R9, P1, P0 ;  /* 0x00000004ff037210 */ /* 0x000fe40000fe0409 */
[----:B------:R-:W-:Y:S11]  /*17f70*/  ISETP.NE.U32.AND P0, PT, R177, RZ, PT ;  /* 0x000000ffb100720c */ /* 0x000ff60003f05070 */
[----:B------:R-:W-:Y:S02]  /*17f80*/  @!UPT UIADD3 URZ, URZ, URZ, URZ ;  /* 0x0000003f3f3ff290 */ /* 0x000fe4000fffe03f */
        /* <DEDUP_REMOVED lines=8> */
[----:B------:R-:W-:Y:S04]  /*18010*/  IMAD.MOV.U32 R186, RZ, RZ, 0x181f ;  /* 0x0000181fffba7424 */ /* 0x000fe800078e00ff */
[----:B------:R-:W-:Y:S05]  /*18020*/  IMAD.X R3, R4, 0x1, R11, P0 ;  /* 0x0000000104037824 */ /* 0x000fea00000e060b */
[----:B------:R1:W-:Y:S02]  /*18030*/  LDGSTS.E.BYPASS.LTC128B.128 [R179+0xa100], [R2.64], !P3 ;  /* 0x0a10000002b37fae */ /* 0x0003e4000d901d48 */
[----:B-1----:R-:W-:Y:S01]  /*18040*/  MOV R3, 0x18070 ;  /* 0x0001807000037802 */ /* 0x002fe20000000f00 */
[----:B------:R-:W-:Y:S02]  /*18050*/  IMAD.MOV.U32 R2, RZ, RZ, 0x1 ;  /* 0x00000001ff027424 */ /* 0x000fe400078e00ff */
[----:B--2---:R-:W-:Y:S05]  /*18060*/  CALL.REL.NOINC `($__internal_9_$__cuda_sm70_shflsync_idx_p) ;  /* 0x000012f000007944 */ /* 0x004fea0003c00000 */
        /* <DEDUP_REMOVED lines=8> */
.L_x_546:
[----:B------:R-:W-:Y:S01]  /*180f0*/  MOV R2, RZ ;  /* 0x000000ff00027202 */ /* 0x000fe20000000f00 */
[----:B------:R-:W-:Y:S01]  /*18100*/  IMAD.MOV.U32 R185, RZ, RZ, R4 ;  /* 0x000000ffffb97224 */ /* 0x000fe200078e0004 */
[----:B------:R-:W-:Y:S01]  /*18110*/  MOV R3, 0x18140 ;  /* 0x0001814000037802 */ /* 0x000fe20000000f00 */
[----:B------:R-:W-:Y:S02]  /*18120*/  IMAD.MOV.U32 R186, RZ, RZ, 0x1c1f ;  /* 0x00001c1fffba7424 */ /* 0x000fe400078e00ff */
[----:B------:R-:W-:Y:S05]  /*18130*/  CALL.REL.NOINC `($__internal_9_$__cuda_sm70_shflsync_idx_p) ;  /* 0x0000122000007944 */ /* 0x000fea0003c00000 */
[----:B------:R-:W-:Y:S01]  /*18140*/  MOV R3, R186 ;  /* 0x000000ba00037202 */ /* 0x000fe20000000f00 */
[----:B------:R-:W-:-:S05]  /*18150*/  BRA `(.L_x_655) ;  /* 0xffff720000007947 */ /* 0x000fca000383ffff */
.L_x_551:
[----:B------:R-:W-:Y:S01]  /*18160*/  MOV R2, 0x1 ;  /* 0x0000000100027802 */ /* 0x000fe20000000f00 */
[----:B------:R-:W-:Y:S01]  /*18170*/  IMAD.MOV.U32 R185, RZ, RZ, R4 ;  /* 0x000000ffffb97224 */ /* 0x000fe200078e0004 */
[----:B------:R-:W-:Y:S01]  /*18180*/  MOV R3, 0x181b0 ;  /* 0x000181b000037802 */ /* 0x000fe20000000f00 */
[----:B------:R-:W-:Y:S02]  /*18190*/  IMAD.MOV.U32 R186, RZ, RZ, 0x1c1f ;  /* 0x00001c1fffba7424 */ /* 0x000fe400078e00ff */
[----:B-1----:R-:W-:Y:S05]  /*181a0*/  CALL.REL.NOINC `($__internal_9_$__cuda_sm70_shflsync_idx_p) ;  /* 0x000011b000007944 */ /* 0x002fea0003c00000 */
[----:B------:R-:W-:Y:S01]  /*181b0*/  MOV R3, R186 ;  /* 0x000000ba00037202 */ /* 0x000fe20000000f00 */
[----:B------:R-:W-:-:S05]  /*181c0*/  BRA `(.L_x_656) ;  /* 0xffff76a000007947 */ /* 0x000fca000383ffff */
.L_x_556:
[----:B------:R-:W-:Y:S02]  /*181d0*/  MOV R0, 0x2 ;  /* 0x0000000200007802 */ /* 0x000fe40000000f00 */
[----:B------:R-:W-:Y:S02]  /*181e0*/  MOV R2, 0x18200 ;  /* 0x0001820000027802 */ /* 0x000fe40000000f00 */
[----:B------:R-:W-:Y:S05]  /*181f0*/  CALL.REL.NOINC `($__internal_8_$__cuda_sm70_shflsync_bfly_p) ;  /* 0x0000110000007944 */ /* 0x000fea0003c00000 */
[----:B------:R-:W-:-:S05]  /*18200*/  BRA `(.L_x_657) ;  /* 0xffff7d6000007947 */ /* 0x000fca000383ffff */
.L_x_557:
        /* <DEDUP_REMOVED lines=14> */
.L_x_559:
[----:B------:R-:W-:Y:S01]  /*182f0*/  IMAD.MOV.U32 R4, RZ, RZ, R190 ;  /* 0x000000ffff047224 */ /* 0x000fe200078e00be */
[----:B------:R-:W-:-:S02]  /*18300*/  MOV R0, 0x2 ;  /* 0x0000000200007802 */ /* 0x000fc40000000f00 */
[----:B------:R-:W-:Y:S02]  /*18310*/  MOV R2, 0x18330 ;  /* 0x0001833000027802 */ /* 0x000fe40000000f00 */
[----:B------:R-:W-:Y:S05]  /*18320*/  CALL.REL.NOINC `($__internal_8_$__cuda_sm70_shflsync_bfly_p) ;  /* 0x00000fd000007944 */ /* 0x000fea0003c00000 */
[----:B------:R-:W-:Y:S05]  /*18330*/  BRA `(.L_x_659) ;  /* 0xffff944000007947 */ /* 0x000fea000383ffff */
.L_x_560:
[----:B------:R-:W-:Y:S01]  /*18340*/  IMAD.MOV.U32 R4, RZ, RZ, R5 ;  /* 0x000000ffff047224 */ /* 0x000fe200078e0005 */
[----:B------:R-:W-:Y:S02]  /*18350*/  MOV R0, 0x1 ;  /* 0x0000000100007802 */ /* 0x000fe40000000f00 */
[----:B------:R-:W-:Y:S02]  /*18360*/  MOV R2, 0x18380 ;  /* 0x0001838000027802 */ /* 0x000fe40000000f00 */
[----:B-1----:R-:W-:Y:S05]  /*18370*/  CALL.REL.NOINC `($__internal_8_$__cuda_sm70_shflsync_bfly_p) ;  /* 0x00000f8000007944 */ /* 0x002fea0003c00000 */
[----:B------:R-:W-:Y:S01]  /*18380*/  FADD.FTZ R5, R5, R0 ;  /* 0x0000000005057221 */ /* 0x000fe20000010000 */
[----:B------:R-:W-:Y:S02]  /*18390*/  MOV R4, R191 ;  /* 0x000000bf00047202 */ /* 0x000fe40000000f00 */
[----:B------:R-:W-:Y:S02]  /*183a0*/  MOV R0, 0x2 ;  /* 0x0000000200007802 */ /* 0x000fe40000000f00 */
[----:B------:R-:W-:Y:S02]  /*183b0*/  MOV R2, 0x183d0 ;  /* 0x000183d000027802 */ /* 0x000fe40000000f00 */
[----:B------:R-:W-:Y:S05]  /*183c0*/  CALL.REL.NOINC `($__internal_8_$__cuda_sm70_shflsync_bfly_p) ;  /* 0x00000f3000007944 */ /* 0x000fea0003c00000 */
[----:B------:R-:W-:Y:S01]  /*183d0*/  FADD.FTZ R4, R191, R0 ;  /* 0x00000000bf047221 */ /* 0x000fe20000010000 */
[----:B------:R-:W-:Y:S02]  /*183e0*/  MOV R0, 0x1 ;  /* 0x0000000100007802 */ /* 0x000fe40000000f00 */
[----:B------:R-:W-:-:S02]  /*183f0*/  MOV R2, 0x18410 ;  /* 0x0001841000027802 */ /* 0x000fc40000000f00 */
[----:B------:R-:W-:Y:S05]  /*18400*/  CALL.REL.NOINC `($__internal_8_$__cuda_sm70_shflsync_bfly_p) ;  /* 0x00000ef000007944 */ /* 0x000fea0003c00000 */
[----:B------:R-:W-:Y:S01]  /*18410*/  MOV R3, R0 ;  /* 0x0000000000037202 */ /* 0x000fe20000000f00 */
[----:B------:R-:W-:Y:S05]  /*18420*/  BRA `(.L_x_660) ;  /* 0xffff93c000007947 */ /* 0x000fea000383ffff */
.L_x_567:
[----:B--234-:R-:W-:Y:S01]  /*18430*/  IMAD.MOV.U32 R185, RZ, RZ, R9 ;  /* 0x000000ffffb97224 */ /* 0x01cfe200078e0009 */
[----:B------:R-:W-:Y:S01]  /*18440*/  MOV R2, RZ ;  /* 0x000000ff00027202 */ /* 0x000fe20000000f00 */
[----:B------:R-:W-:Y:S01]  /*18450*/  IMAD.MOV.U32 R186, RZ, RZ, 0x181f ;  /* 0x0000181fffba7424 */ /* 0x000fe200078e00ff */
[----:B------:R-:W-:-:S02]  /*18460*/  MOV R3, 0x18480 ;  /* 0x0001848000037802 */ /* 0x000fc40000000f00 */
[----:B-1----:R-:W-:Y:S05]  /*18470*/  CALL.REL.NOINC `($__internal_9_$__cuda_sm70_shflsync_idx_p) ;  /* 0x00000ee000007944 */ /* 0x002fea0003c00000 */
[----:B------:R-:W-:Y:S01]  /*18480*/  MOV R8, R186 ;  /* 0x000000ba00087202 */ /* 0x000fe20000000f00 */
[----:B------:R-:W-:Y:S05]  /*18490*/  BRA `(.L_x_661) ;  /* 0xffffaac000007947 */ /* 0x000fea000383ffff */
.L_x_568:
[----:B------:R-:W-:Y:S01]  /*184a0*/  IMAD.MOV.U32 R185, RZ, RZ, R11 ;  /* 0x000000ffffb97224 */ /* 0x000fe200078e000b */
[----:B------:R-:W-:Y:S01]  /*184b0*/  MOV R2, RZ ;  /* 0x000000ff00027202 */ /* 0x000fe20000000f00 */
[----:B------:R-:W-:Y:S01]  /*184c0*/  IMAD.MOV.U32 R186, RZ, RZ, 0x181f ;  /* 0x0000181fffba7424 */ /* 0x000fe200078e00ff */
[----:B------:R-:W-:-:S02]  /*184d0*/  MOV R3, 0x184f0 ;  /* 0x000184f000037802 */ /* 0x000fc40000000f00 */
[----:B-123--:R-:W-:Y:S05]  /*184e0*/  CALL.REL.NOINC `($__internal_9_$__cuda_sm70_shflsync_idx_p) ;  /* 0x00000e7000007944 */ /* 0x00efea0003c00000 */
[----:B------:R-:W-:Y:S01]  /*184f0*/  MOV R0, R186 ;  /* 0x000000ba00007202 */ /* 0x000fe20000000f00 */
[----:B------:R-:W-:Y:S05]  /*18500*/  BRA `(.L_x_662) ;  /* 0xffffaa7000007947 */ /* 0x000fea000383ffff */
.L_x_571:
[----:B------:R-:W-:Y:S01]  /*18510*/  IMAD.MOV.U32 R185, RZ, RZ, R9 ;  /* 0x000000ffffb97224 */ /* 0x000fe200078e0009 */
[----:B--2---:R-:W-:Y:S01]  /*18520*/  MOV R2, 0x1 ;  /* 0x0000000100027802 */ /* 0x004fe20000000f00 */
[----:B------:R-:W-:Y:S01]  /*18530*/  IMAD.MOV.U32 R186, RZ, RZ, 0x181f ;  /* 0x0000181fffba7424 */ /* 0x000fe200078e00ff */
[----:B------:R-:W-:-:S02]  /*18540*/  MOV R3, 0x18560 ;  /* 0x0001856000037802 */ /* 0x000fc40000000f00 */
[----:B-1-34-:R-:W-:Y:S05]  /*18550*/  CALL.REL.NOINC `($__internal_9_$__cuda_sm70_shflsync_idx_p) ;  /* 0x00000e0000007944 */ /* 0x01afea0003c00000 */
        /* <DEDUP_REMOVED lines=8> */
.L_x_574:
[----:B------:R-:W-:Y:S01]  /*185e0*/  IMAD.MOV.U32 R185, RZ, RZ, R9 ;  /* 0x000000ffffb97224 */ /* 0x000fe200078e0009 */
[----:B--2---:R-:W-:Y:S01]  /*185f0*/  MOV R2, 0x2 ;  /* 0x0000000200027802 */ /* 0x004fe20000000f00 */
[----:B------:R-:W-:Y:S01]  /*18600*/  IMAD.MOV.U32 R186, RZ, RZ, 0x181f ;  /* 0x0000181fffba7424 */ /* 0x000fe200078e00ff */
[----:B------:R-:W-:Y:S02]  /*18610*/  MOV R3, 0x18630 ;  /* 0x0001863000037802 */ /* 0x000fe40000000f00 */
[----:B-1-34-:R-:W-:Y:S05]  /*18620*/  CALL.REL.NOINC `($__internal_9_$__cuda_sm70_shflsync_idx_p) ;  /* 0x00000d3000007944 */ /* 0x01afea0003c00000 */
[----:B------:R-:W-:Y:S01]  /*18630*/  MOV R8, R186 ;  /* 0x000000ba00087202 */ /* 0x000fe20000000f00 */
[----:B------:R-:W-:Y:S05]  /*18640*/  BRA `(.L_x_664) ;  /* 0xffffac0000007947 */ /* 0x000fea000383ffff */
.L_x_575:
[----:B------:R-:W-:Y:S01]  /*18650*/  IMAD.MOV.U32 R185, RZ, RZ, R11 ;  /* 0x000000ffffb97224 */ /* 0x000fe200078e000b */
[----:B--2---:R-:W-:Y:S01]  /*18660*/  MOV R2, 0x2 ;  /* 0x0000000200027802 */ /* 0x004fe20000000f00 */
[----:B------:R-:W-:Y:S01]  /*18670*/  IMAD.MOV.U32 R186, RZ, RZ, 0x181f ;  /* 0x0000181fffba7424 */ /* 0x000fe200078e00ff */
[----:B------:R-:W-:Y:S02]  /*18680*/  MOV R3, 0x186a0 ;  /* 0x000186a000037802 */ /* 0x000fe40000000f00 */
[----:B-1-34-:R-:W-:Y:S05]  /*18690*/  CALL.REL.NOINC `($__internal_9_$__cuda_sm70_shflsync_idx_p) ;  /* 0x00000cc000007944 */ /* 0x01afea0003c00000 */
[----:B------:R-:W-:Y:S01]  /*186a0*/  MOV R0, R186 ;  /* 0x000000ba00007202 */ /* 0x000fe20000000f00 */
[----:B------:R-:W-:Y:S05]  /*186b0*/  BRA `(.L_x_665) ;  /* 0xffffabb000007947 */ /* 0x000fea000383ffff */
.L_x_578:
[----:B------:R-:W-:Y:S01]  /*186c0*/  IMAD.MOV.U32 R185, RZ, RZ, R9 ;  /* 0x000000ffffb97224 */ /* 0x000fe200078e0009 */
[----:B---3--:R-:W-:Y:S01]  /*186d0*/  MOV R2, 0x3 ;  /* 0x0000000300027802 */ /* 0x008fe20000000f00 */
        /* <DEDUP_REMOVED lines=11> */
.L_x_580:
[----:B------:R-:W-:Y:S01]  /*18790*/  IMAD.MOV.U32 R185, RZ, RZ, R5 ;  /* 0x000000ffffb97224 */ /* 0x000fe200078e0005 */
[----:B------:R-:W-:Y:S01]  /*187a0*/  MOV R2, RZ ;  /* 0x000000ff00027202 */ /* 0x000fe20000000f00 */
[----:B------:R-:W-:Y:S01]  /*187b0*/  IMAD.MOV.U32 R186, RZ, RZ, 0x1c1f ;  /* 0x00001c1fffba7424 */ /* 0x000fe200078e00ff */
[----:B------:R-:W-:Y:S02]  /*187c0*/  MOV R3, 0x187e0 ;  /* 0x000187e000037802 */ /* 0x000fe40000000f00 */
[----:B------:R-:W-:Y:S05]  /*187d0*/  CALL.REL.NOINC `($__internal_9_$__cuda_sm70_shflsync_idx_p) ;  /* 0x00000b8000007944 */ /* 0x000fea0003c00000 */
[----:B------:R-:W-:Y:S01]  /*187e0*/  MOV R4, R186 ;  /* 0x000000ba00047202 */ /* 0x000fe20000000f00 */
[----:B------:R-:W-:Y:S05]  /*187f0*/  BRA `(.L_x_667) ;  /* 0xffffaf2000007947 */ /* 0x000fea000383ffff */
.L_x_581:
[----:B------:R-:W-:Y:S01]  /*18800*/  IMAD.MOV.U32 R185, RZ, RZ, R12 ;  /* 0x000000ffffb97224 */ /* 0x000fe200078e000c */
[----:B------:R-:W-:Y:S01]  /*18810*/  MOV R2, RZ ;  /* 0x000000ff00027202 */ /* 0x000fe20000000f00 */
[----:B------:R-:W-:Y:S01]  /*18820*/  IMAD.MOV.U32 R186, RZ, RZ, 0x1c1f ;  /* 0x00001c1fffba7424 */ /* 0x000fe200078e00ff */
[----:B------:R-:W-:Y:S02]  /*18830*/  MOV R3, 0x18850 ;  /* 0x0001885000037802 */ /* 0x000fe40000000f00 */
[----:B-12---:R-:W-:Y:S05]  /*18840*/  CALL.REL.NOINC `($__internal_9_$__cuda_sm70_shflsync_idx_p) ;  /* 0x00000b1000007944 */ /* 0x006fea0003c00000 */
[----:B------:R-:W-:Y:S01]  /*18850*/  MOV R0, R186 ;  /* 0x000000ba00007202 */ /* 0x000fe20000000f00 */
[----:B------:R-:W-:Y:S05]  /*18860*/  BRA `(.L_x_668) ;  /* 0xffffaed000007947 */ /* 0x000fea000383ffff */
.L_x_584:
[----:B------:R-:W-:Y:S01]  /*18870*/  IMAD.MOV.U32 R185, RZ, RZ, R5 ;  /* 0x000000ffffb97224 */ /* 0x000fe200078e0005 */
[----:B----4-:R-:W-:Y:S01]  /*18880*/  MOV R2, 0x1 ;  /* 0x0000000100027802 */ /* 0x010fe20000000f00 */
[----:B------:R-:W-:Y:S01]  /*18890*/  IMAD.MOV.U32 R186, RZ, RZ, 0x1c1f ;  /* 0x00001c1fffba7424 */ /* 0x000fe200078e00ff */
[----:B------:R-:W-:-:S02]  /*188a0*/  MOV R3, 0x188c0 ;  /* 0x000188c000037802 */ /* 0x000fc40000000f00 */
[----:B-123--:R-:W-:Y:S05]  /*188b0*/  CALL.REL.NOINC `($__internal_9_$__cuda_sm70_shflsync_idx_p) ;  /* 0x00000aa000007944 */ /* 0x00efea0003c00000 */
        /* <DEDUP_REMOVED lines=8> */
.L_x_588:
[----:B------:R-:W-:Y:S01]  /*18940*/  IMAD.MOV.U32 R185, RZ, RZ, R9 ;  /* 0x000000ffffb97224 */ /* 0x000fe200078e0009 */
[----:B------:R-:W-:Y:S01]  /*18950*/  MOV R2, RZ ;  /* 0x000000ff00027202 */ /* 0x000fe20000000f00 */
[----:B------:R-:W-:Y:S01]  /*18960*/  IMAD.MOV.U32 R186, RZ, RZ, 0x181f ;  /* 0x0000181fffba7424 */ /* 0x000fe200078e00ff */
[----:B------:R-:W-:Y:S02]  /*18970*/  MOV R3, 0x18990 ;  /* 0x0001899000037802 */ /* 0x000fe40000000f00 */
[----:B------:R-:W-:Y:S05]  /*18980*/  CALL.REL.NOINC `($__internal_9_$__cuda_sm70_shflsync_idx_p) ;  /* 0x000009d000007944 */ /* 0x000fea0003c00000 */
[----:B------:R-:W-:Y:S01]  /*18990*/  MOV R8, R186 ;  /* 0x000000ba00087202 */ /* 0x000fe20000000f00 */
[----:B------:R-:W-:Y:S05]  /*189a0*/  BRA `(.L_x_670) ;  /* 0xffffc4c000007947 */ /* 0x000fea000383ffff */
.L_x_589:
[----:B------:R-:W-:Y:S01]  /*189b0*/  IMAD.MOV.U32 R185, RZ, RZ, R12 ;  /* 0x000000ffffb97224 */ /* 0x000fe200078e000c */
[----:B------:R-:W-:Y:S01]  /*189c0*/  MOV R2, RZ ;  /* 0x000000ff00027202 */ /* 0x000fe20000000f00 */
[----:B------:R-:W-:Y:S01]  /*189d0*/  IMAD.MOV.U32 R186, RZ, RZ, 0x181f ;  /* 0x0000181fffba7424 */ /* 0x000fe200078e00ff */
[----:B------:R-:W-:Y:S02]  /*189e0*/  MOV R3, 0x18a00 ;  /* 0x00018a0000037802 */ /* 0x000fe40000000f00 */
[----:B-12---:R-:W-:Y:S05]  /*189f0*/  CALL.REL.NOINC `($__internal_9_$__cuda_sm70_shflsync_idx_p) ;  /* 0x0000096000007944 */ /* 0x006fea0003c00000 */
[----:B------:R-:W-:Y:S01]  /*18a00*/  MOV R0, R186 ;  /* 0x000000ba00007202 */ /* 0x000fe20000000f00 */
[----:B------:R-:W-:Y:S05]  /*18a10*/  BRA `(.L_x_671) ;  /* 0xffffc47000007947 */ /* 0x000fea000383ffff */
.L_x_592:
        /* <DEDUP_REMOVED lines=13> */
.L_x_595:
[----:B------:R-:W-:Y:S01]  /*18af0*/  IMAD.MOV.U32 R185, RZ, RZ, R9 ;  /* 0x000000ffffb97224 */ /* 0x000fe200078e0009 */
[----:B-1----:R-:W-:Y:S01]  /*18b00*/  MOV R2, 0x2 ;  /* 0x0000000200027802 */ /* 0x002fe20000000f00 */
[----:B------:R-:W-:Y:S01]  /*18b10*/  IMAD.MOV.U32 R186, RZ, RZ, 0x181f ;  /* 0x0000181fffba7424 */ /* 0x000fe200078e00ff */
[----:B------:R-:W-:Y:S02]  /*18b20*/  MOV R3, 0x18b40 ;  /* 0x00018b4000037802 */ /* 0x000fe40000000f00 */
[----:B--234-:R-:W-:Y:S05]  /*18b30*/  CALL.REL.NOINC `($__internal_9_$__cuda_sm70_shflsync_idx_p) ;  /* 0x0000082000007944 */ /* 0x01cfea0003c00000 */
[----:B------:R-:W-:Y:S01]  /*18b40*/  MOV R8, R186 ;  /* 0x000000ba00087202 */ /* 0x000fe20000000f00 */
[----:B------:R-:W-:Y:S05]  /*18b50*/  BRA `(.L_x_673) ;  /* 0xffffc61000007947 */ /* 0x000fea000383ffff */
.L_x_596:
[----:B------:R-:W-:Y:S01]  /*18b60*/  IMAD.MOV.U32 R185, RZ, RZ, R12 ;  /* 0x000000ffffb97224 */ /* 0x000fe200078e000c */
[----:B------:R-:W-:Y:S01]  /*18b70*/  MOV R2, 0x2 ;  /* 0x0000000200027802 */ /* 0x000fe20000000f00 */
[----:B------:R-:W-:Y:S01]  /*18b80*/  IMAD.MOV.U32 R186, RZ, RZ, 0x181f ;  /* 0x0000181fffba7424 */ /* 0x000fe200078e00ff */
[----:B------:R-:W-:Y:S02]  /*18b90*/  MOV R3, 0x18bb0 ;  /* 0x00018bb000037802 */ /* 0x000fe40000000f00 */
[----:B-1234-:R-:W-:Y:S05]  /*18ba0*/  CALL.REL.NOINC `($__internal_9_$__cuda_sm70_shflsync_idx_p) ;  /* 0x000007b000007944 */ /* 0x01efea0003c00000 */
[----:B------:R-:W-:Y:S01]  /*18bb0*/  MOV R0, R186 ;  /* 0x000000ba00007202 */ /* 0x000fe20000000f00 */
[----:B------:R-:W-:Y:S05]  /*18bc0*/  BRA `(.L_x_674) ;  /* 0xffffc5c000007947 */ /* 0x000fea000383ffff */
.L_x_599:
[----:B------:R-:W-:Y:S01]  /*18bd0*/  IMAD.MOV.U32 R185, RZ, RZ, R9 ;  /* 0x000000ffffb97224 */ /* 0x000fe200078e0009 */
[----:B-1----:R-:W-:Y:S01]  /*18be0*/  MOV R2, 0x3 ;  /* 0x0000000300027802 */ /* 0x002fe20000000f00 */
[----:B------:R-:W-:Y:S01]  /*18bf0*/  IMAD.MOV.U32 R186, RZ, RZ, 0x181f ;  /* 0x0000181fffba7424 */ /* 0x000fe200078e00ff */
[----:B------:R-:W-:-:S02]  /*18c00*/  MOV R3, 0x18c20 ;  /* 0x00018c2000037802 */ /* 0x000fc40000000f00 */
[----:B--234-:R-:W-:Y:S05]  /*18c10*/  CALL.REL.NOINC `($__internal_9_$__cuda_sm70_shflsync_idx_p) ;  /* 0x0000074000007944 */ /* 0x01cfea0003c00000 */
        /* <DEDUP_REMOVED lines=8> */
.L_x_601:
[----:B------:R-:W-:Y:S01]  /*18ca0*/  IMAD.MOV.U32 R185, RZ, RZ, R82 ;  /* 0x000000ffffb97224 */ /* 0x000fe200078e0052 */
[----:B------:R-:W-:Y:S01]  /*18cb0*/  MOV R2, RZ ;  /* 0x000000ff00027202 */ /* 0x000fe20000000f00 */
[----:B------:R-:W-:Y:S01]  /*18cc0*/  IMAD.MOV.U32 R186, RZ, RZ, 0x1f ;  /* 0x0000001fffba7424 */ /* 0x000fe200078e00ff */
[----:B------:R-:W-:Y:S02]  /*18cd0*/  MOV R3, 0x18cf0 ;  /* 0x00018cf000037802 */ /* 0x000fe40000000f00 */
[----:B------:R-:W-:Y:S05]  /*18ce0*/  CALL.REL.NOINC `($__internal_9_$__cuda_sm70_shflsync_idx_p) ;  /* 0x0000067000007944 */ /* 0x000fea0003c00000 */
[----:B------:R-:W-:Y:S01]  /*18cf0*/  MOV R9, R186 ;  /* 0x000000ba00097202 */ /* 0x000fe20000000f00 */
[----:B------:R-:W-:Y:S05]  /*18d00*/  BRA `(.L_x_676) ;  /* 0xffffc7e000007947 */ /* 0x000fea000383ffff */
.L_x_602:
[----:B------:R-:W-:Y:S01]  /*18d10*/  IMAD.MOV.U32 R185, RZ, RZ, R82 ;  /* 0x000000ffffb97224 */ /* 0x000fe200078e0052 */
[----:B------:R-:W-:Y:S01]  /*18d20*/  MOV R2, 0x1 ;  /* 0x0000000100027802 */ /* 0x000fe20000000f00 */
[----:B------:R-:W-:Y:S01]  /*18d30*/  IMAD.MOV.U32 R186, RZ, RZ, 0x1f ;  /* 0x0000001fffba7424 */ /* 0x000fe200078e00ff */
[----:B------:R-:W-:Y:S02]  /*18d40*/  MOV R3, 0x18d60 ;  /* 0x00018d6000037802 */ /* 0x000fe40000000f00 */
[----:B-12---:R-:W-:Y:S05]  /*18d50*/  CALL.REL.NOINC `($__internal_9_$__cuda_sm70_shflsync_idx_p) ;  /* 0x0000060000007944 */ /* 0x006fea0003c00000 */
[----:B------:R-:W-:Y:S01]  /*18d60*/  MOV R8, R186 ;  /* 0x000000ba00087202 */ /* 0x000fe20000000f00 */
[----:B------:R-:W-:Y:S05]  /*18d70*/  BRA `(.L_x_677) ;  /* 0xffffc79000007947 */ /* 0x000fea000383ffff */
.L_x_603:
[----:B------:R-:W-:Y:S02]  /*18d80*/  MOV R2, 0x1 ;  /* 0x0000000100027802 */ /* 0x000fe40000000f00 */
[----:B------:R-:W-:-:S02]  /*18d90*/  MOV R3, 0x18db0 ;  /* 0x00018db000037802 */ /* 0x000fc40000000f00 */
[----:B-1234-:R-:W-:Y:S05]  /*18da0*/  CALL.REL.NOINC `($__internal_10_$__cuda_sm70_shflsync_up_p) ;  /* 0x0000061000007944 */ /* 0x01efea0003c00000 */
[----:B------:R-:W-:Y:S05]  /*18db0*/  BRA `(.L_x_678) ;  /* 0xffffc87000007947 */ /* 0x000fea000383ffff */
.L_x_604:
[----:B------:R-:W-:Y:S02]  /*18dc0*/  MOV R2, 0x2 ;  /* 0x0000000200027802 */ /* 0x000fe40000000f00 */
[----:B------:R-:W-:-:S02]  /*18dd0*/  MOV R3, 0x18df0 ;  /* 0x00018df000037802 */ /* 0x000fc40000000f00 */
[----:B--2-4-:R-:W-:Y:S05]  /*18de0*/  CALL.REL.NOINC `($__internal_10_$__cuda_sm70_shflsync_up_p) ;  /* 0x000005d000007944 */ /* 0x014fea0003c00000 */
        /* <DEDUP_REMOVED lines=24> */
.L_x_608:
[----:B------:R-:W-:Y:S02]  /*18f70*/  MOV R2, 0x1 ;  /* 0x0000000100027802 */ /* 0x000fe40000000f00 */
[----:B------:R-:W-:Y:S02]  /*18f80*/  MOV R3, 0x18fa0 ;  /* 0x00018fa000037802 */ /* 0x000fe40000000f00 */
[----:B------:R-:W-:Y:S05]  /*18f90*/  CALL.REL.NOINC `($__internal_10_$__cuda_sm70_shflsync_up_p) ;  /* 0x0000042000007944 */ /* 0x000fea0003c00000 */
[----:B------:R-:W-:Y:S01]  /*18fa0*/  MOV R2, R4 ;  /* 0x0000000400027202 */ /* 0x000fe20000000f00 */
[----:B------:R-:W-:Y:S05]  /*18fb0*/  BRA `(.L_x_680) ;  /* 0xffffc8c000007947 */ /* 0x000fea000383ffff */
.L_x_609:
[----:B------:R-:W-:Y:S02]  /*18fc0*/  MOV R2, 0x2 ;  /* 0x0000000200027802 */ /* 0x000fe40000000f00 */
[----:B------:R-:W-:Y:S02]  /*18fd0*/  MOV R3, 0x18ff0 ;  /* 0x00018ff000037802 */ /* 0x000fe40000000f00 */
        /* <DEDUP_REMOVED lines=25> */
.L_x_611:
[----:B------:R-:W-:Y:S02]  /*19170*/  SEL R0, RZ, 0x1, P0 ;  /* 0x00000001ff007807 */ /* 0x000fe40000000000 */
[----:B------:R-:W-:Y:S02]  /*19180*/  MOV R2, 0x191a0 ;  /* 0x000191a000027802 */ /* 0x000fe40000000f00 */
[----:B-1----:R-:W-:Y:S05]  /*19190*/  CALL.REL.NOINC `($__internal_11_$__cuda_sm70_votesync_ballot) ;  /* 0x0000029000007944 */ /* 0x002fea0003c00000 */
[----:B------:R-:W-:Y:S01]  /*191a0*/  MOV R5, R0 ;  /* 0x0000000000057202 */ /* 0x000fe20000000f00 */
[----:B------:R-:W-:Y:S05]  /*191b0*/  BRA `(.L_x_682) ;  /* 0xffffc85000007947 */ /* 0x000fea000383ffff */
.L_x_612:
[----:B------:R-:W-:Y:S01]  /*191c0*/  IMAD.MOV.U32 R185, RZ, RZ, R6 ;  /* 0x000000ffffb97224 */ /* 0x000fe200078e0006 */
[----:B------:R-:W-:Y:S01]  /*191d0*/  MOV R2, R0 ;  /* 0x0000000000027202 */ /* 0x000fe20000000f00 */
[----:B------:R-:W-:Y:S01]  /*191e0*/  IMAD.MOV.U32 R186, RZ, RZ, 0x1f ;  /* 0x0000001fffba7424 */ /* 0x000fe200078e00ff */
[----:B------:R-:W-:Y:S02]  /*191f0*/  MOV R3, 0x19210 ;  /* 0x0001921000037802 */ /* 0x000fe40000000f00 */
[----:B-1----:R-:W-:Y:S05]  /*19200*/  CALL.REL.NOINC `($__internal_9_$__cuda_sm70_shflsync_idx_p) ;  /* 0x0000015000007944 */ /* 0x002fea0003c00000 */
[----:B------:R-:W-:Y:S01]  /*19210*/  IMAD.MOV.U32 R10, RZ, RZ, R186 ;  /* 0x000000ffff0a7224 */ /* 0x000fe200078e00ba */
[----:B------:R-:W-:Y:S01]  /*19220*/  MOV R2, R0 ;  /* 0x0000000000027202 */ /* 0x000fe20000000f00 */
[----:B------:R-:W-:Y:S01]  /*19230*/  IMAD.MOV.U32 R185, RZ, RZ, R7 ;  /* 0x000000ffffb97224 */ /* 0x000fe200078e0007 */
[----:B------:R-:W-:-:S02]  /*19240*/  MOV R186, 0x1f ;  /* 0x0000001f00ba7802 */ /* 0x000fc40000000f00 */
[----:B------:R-:W-:Y:S02]  /*19250*/  MOV R3, 0x19270 ;  /* 0x0001927000037802 */ /* 0x000fe40000000f00 */
[----:B------:R-:W-:Y:S05]  /*19260*/  CALL.REL.NOINC `($__internal_9_$__cuda_sm70_shflsync_idx_p) ;  /* 0x000000f000007944 */ /* 0x000fea0003c00000 */
[----:B------:R-:W-:Y:S01]  /*19270*/  MOV R7, R186 ;  /* 0x000000ba00077202 */ /* 0x000fe20000000f00 */
[----:B------:R-:W-:Y:S05]  /*19280*/  BRA `(.L_x_683) ;  /* 0xffffc7d000007947 */ /* 0x000fea000383ffff */
.L_x_615:
[----:B------:R-:W-:Y:S01]  /*19290*/  IMAD.MOV.U32 R185, RZ, RZ, R4 ;  /* 0x000000ffffb97224 */ /* 0x000fe200078e0004 */
[----:B------:R-:W-:Y:S01]  /*192a0*/  MOV R2, R0 ;  /* 0x0000000000027202 */ /* 0x000fe20000000f00 */
[----:B------:R-:W-:Y:S01]  /*192b0*/  IMAD.MOV.U32 R186, RZ, RZ, 0x1f ;  /* 0x0000001fffba7424 */ /* 0x000fe200078e00ff */
[----:B------:R-:W-:Y:S02]  /*192c0*/  MOV R3, 0x192e0 ;  /* 0x000192e000037802 */ /* 0x000fe40000000f00 */
[----:B-1-34-:R-:W-:Y:S05]  /*192d0*/  CALL.REL.NOINC `($__internal_9_$__cuda_sm70_shflsync_idx_p) ;  /* 0x0000008000007944 */ /* 0x01afea0003c00000 */
[----:B------:R-:W-:Y:S01]  /*192e0*/  MOV R11, R186 ;  /* 0x000000ba000b7202 */ /* 0x000fe20000000f00 */
[----:B------:R-:W-:Y:S05]  /*192f0*/  BRA `(.L_x_614) ;  /* 0xffffc7c000007947 */ /* 0x000fea000383ffff */
        .weak           $__internal_8_$__cuda_sm70_shflsync_bfly_p
        .type           $__internal_8_$__cuda_sm70_shflsync_bfly_p,@function
        .size           $__internal_8_$__cuda_sm70_shflsync_bfly_p,($__internal_9_$__cuda_sm70_shflsync_idx_p - $__internal_8_$__cuda_sm70_shflsync_bfly_p)
$__internal_8_$__cuda_sm70_shflsync_bfly_p:
[----:B------:R-:W-:Y:S02]  /*19300*/  MOV R139, 0xffffffff ;  /* 0xffffffff008b7802 */ /* 0x000fe40000000f00 */
[----:B------:R-:W-:Y:S02]  /*19310*/  MOV R3, 0x1f ;  /* 0x0000001f00037802 */ /* 0x000fe40000000f00 */
[----:B------:R-:W-:Y:S04]  /*19320*/  WARPSYNC R139 ;  /* 0x0000008b00007348 */ /* 0x000fe80003800000 */
[----:B------:R1:W2:Y:S02]  /*19330*/  SHFL.BFLY PT, R0, R4, R0, R3 ;  /* 0x0c00000004007389 */ /* 0x0002a400000e0003 */
[----:B-1----:R-:W-:-:S04]  /*19340*/  MOV R3, 0x0 ;  /* 0x0000000000037802 */ /* 0x002fc80000000f00 */
[----:B--2---:R-:W-:Y:S05]  /*19350*/  RET.REL.NODEC R2 `(_ZN7cutlass13device_kernelIN5flash19enable_sm80_to_sm89INS1_16FlashAttnFwdSm80INS1_25CollectiveMainloopFwdSm80ILi8ELi1ELb0EN4cute5tupleIJNS5_1CILi128EEENS7_ILi64EEENS7_ILi192EEEEEELi192ENS_10bfloat16_tEfNS_4arch4Sm80ELb0ELb1ELb1ELb1ELb1ELb0ELb1ELb1EEENS1_21CollectiveEpilogueFwdINS6_IJS8_SA_S9_EEENS6_IJNS7_ILi1EEESI_SI_EEESC_SE_Li256ELb1ELb1ELb1ELb0EEENS1_36VarlenDynamicPersistentTileSchedulerILi128ELi64ELi256ELi256ELb1ELb1ELb0ELb1ELb0ELb1EEEEEEEEEvNT_6ParamsE) ;  /* 0xfffe6ca002007950 */ /* 0x004fea0003c3ffff */
        .weak           $__internal_9_$__cuda_sm70_shflsync_idx_p
        .type           $__internal_9_$__cuda_sm70_shflsync_idx_p,@function
        .size           $__internal_9_$__cuda_sm70_shflsync_idx_p,($__internal_10_$__cuda_sm70_shflsync_up_p - $__internal_9_$__cuda_sm70_shflsync_idx_p)
$__internal_9_$__cuda_sm70_shflsync_idx_p:
[----:B------:R-:W-:-:S04]  /*19360*/  MOV R187, 0xffffffff ;  /* 0xffffffff00bb7802 */ /* 0x000fc80000000f00 */
[----:B------:R-:W-:Y:S04]  /*19370*/  WARPSYNC R187 ;  /* 0x000000bb00007348 */ /* 0x000fe80003800000 */
[----:B------:R1:W2:Y:S02]  /*19380*/  SHFL.IDX PT, R186, R185, R2, R186 ;  /* 0x00000002b9ba7389 */ /* 0x0002a400000e00ba */
[----:B-1----:R-:W-:Y:S02]  /*19390*/  MOV R2, R3 ;  /* 0x0000000300027202 */ /* 0x002fe40000000f00 */
[----:B------:R-:W-:-:S04]  /*193a0*/  MOV R3, 0x0 ;  /* 0x0000000000037802 */ /* 0x000fc80000000f00 */
[----:B--2---:R-:W-:Y:S05]  /*193b0*/  RET.REL.NODEC R2 `(_ZN7cutlass13device_kernelIN5flash19enable_sm80_to_sm89INS1_16FlashAttnFwdSm80INS1_25CollectiveMainloopFwdSm80ILi8ELi1ELb0EN4cute5tupleIJNS5_1CILi128EEENS7_ILi64EEENS7_ILi192EEEEEELi192ENS_10bfloat16_tEfNS_4arch4Sm80ELb0ELb1ELb1ELb1ELb1ELb0ELb1ELb1EEENS1_21CollectiveEpilogueFwdINS6_IJS8_SA_S9_EEENS6_IJNS7_ILi1EEESI_SI_EEESC_SE_Li256ELb1ELb1ELb1ELb0EEENS1_36VarlenDynamicPersistentTileSchedulerILi128ELi64ELi256ELi256ELb1ELb1ELb0ELb1ELb0ELb1EEEEEEEEEvNT_6ParamsE) ;  /* 0xfffe6c4002007950 */ /* 0x004fea0003c3ffff */
        .weak           $__internal_10_$__cuda_sm70_shflsync_up_p
        .type           $__internal_10_$__cuda_sm70_shflsync_up_p,@function
        .size           $__internal_10_$__cuda_sm70_shflsync_up_p,($__internal_11_$__cuda_sm70_votesync_ballot - $__internal_10_$__cuda_sm70_shflsync_up_p)
$__internal_10_$__cuda_sm70_shflsync_up_p:
[----:B------:R-:W-:Y:S02]  /*193c0*/  IMAD.MOV.U32 R4, RZ, RZ, RZ ;  /* 0x000000ffff047224 */ /* 0x000fe400078e00ff */
[----:B------:R-:W-:-:S04]  /*193d0*/  IMAD.MOV.U32 R10, RZ, RZ, -0x1 ;  /* 0xffffffffff0a7424 */ /* 0x000fc800078e00ff */
[----:B------:R-:W-:Y:S04]  /*193e0*/  WARPSYNC R10 ;  /* 0x0000000a00007348 */ /* 0x000fe80003800000 */
[----:B------:R1:W2:Y:S02]  /*193f0*/  SHFL.UP PT, R4, R0, R2, R4 ;  /* 0x0400000200047389 */ /* 0x0002a400000e0004 */
[----:B-1----:R-:W-:Y:S02]  /*19400*/  MOV R2, R3 ;  /* 0x0000000300027202 */ /* 0x002fe40000000f00 */
[----:B------:R-:W-:-:S04]  /*19410*/  MOV R3, 0x0 ;  /* 0x0000000000037802 */ /* 0x000fc80000000f00 */
[----:B--2---:R-:W-:Y:S05]  /*19420*/  RET.REL.NODEC R2 `(_ZN7cutlass13device_kernelIN5flash19enable_sm80_to_sm89INS1_16FlashAttnFwdSm80INS1_25CollectiveMainloopFwdSm80ILi8ELi1ELb0EN4cute5tupleIJNS5_1CILi128EEENS7_ILi64EEENS7_ILi192EEEEEELi192ENS_10bfloat16_tEfNS_4arch4Sm80ELb0ELb1ELb1ELb1ELb1ELb0ELb1ELb1EEENS1_21CollectiveEpilogueFwdINS6_IJS8_SA_S9_EEENS6_IJNS7_ILi1EEESI_SI_EEESC_SE_Li256ELb1ELb1ELb1ELb0EEENS1_36VarlenDynamicPersistentTileSchedulerILi128ELi64ELi256ELi256ELb1ELb1ELb0ELb1ELb0ELb1EEEEEEEEEvNT_6ParamsE) ;  /* 0xfffe6bd002007950 */ /* 0x004fea0003c3ffff */
        .weak           $__internal_11_$__cuda_sm70_votesync_ballot
        .type           $__internal_11_$__cuda_sm70_votesync_ballot,@function
        .size           $__internal_11_$__cuda_sm70_votesync_ballot,(.L_x_6222 - $__internal_11_$__cuda_sm70_votesync_ballot)
$__internal_11_$__cuda_sm70_votesync_ballot:
[----:B------:R-:W-:Y:S01]  /*19430*/  ISETP.NE.U32.AND P0, PT, R0, 0x1, PT ;  /* 0x000000010000780c */ /* 0x000fe20003f05070 */
[----:B------:R-:W-:-:S04]  /*19440*/  IMAD.MOV.U32 R3, RZ, RZ, -0x1 ;  /* 0xffffffffff037424 */ /* 0x000fc800078e00ff */
[----:B------:R-:W-:Y:S08]  /*19450*/  WARPSYNC R3 ;  /* 0x0000000300007348 */ /* 0x000ff00003800000 */
[----:B------:R-:W-:-:S04]  /*19460*/  VOTE.ANY R0, PT, !P0 ;  /* 0x0000000000007806 */ /* 0x000fc800040e0100 */
[----:B------:R-:W-:Y:S01]  /*19470*/  LOP3.LUT R0, R0, R3, RZ, 0xc0, !PT ;  /* 0x0000000300007212 */ /* 0x000fe200078ec0ff */
[----:B------:R-:W-:-:S04]  /*19480*/  IMAD.MOV.U32 R3, RZ, RZ, 0x0 ;  /* 0x00000000ff037424 */ /* 0x000fc800078e00ff */
[----:B------:R-:W-:Y:S05]  /*19490*/  RET.REL.NODEC R2 `(_ZN7cutlass13device_kernelIN5flash19enable_sm80_to_sm89INS1_16FlashAttnFwdSm80INS1_25CollectiveMainloopFwdSm80ILi8ELi1ELb0EN4cute5tupleIJNS5_1CILi128EEENS7_ILi64EEENS7_ILi192EEEEEELi192ENS_10bfloat16_tEfNS_4arch4Sm80ELb0ELb1ELb1ELb1ELb1ELb0ELb1ELb1EEENS1_21CollectiveEpilogueFwdINS6_IJS8_SA_S9_EEENS6_IJNS7_ILi1EEESI_SI_EEESC_SE_Li256ELb1ELb1ELb1ELb0EEENS1_36VarlenDynamicPersistentTileSchedulerILi128ELi64ELi256ELi256ELb1ELb1ELb0ELb1ELb0ELb1EEEEEEEEEvNT_6ParamsE) ;  /* 0xfffe6b6002007950 */ /* 0x000fea0003c3ffff */
.L_x_684:
        /* <DEDUP_REMOVED lines=14> */
.L_x_6222:


//--------------------- .text._ZN7cutlass13device_kernelIN5flash19enable_sm80_to_sm89INS1_16FlashAttnFwdSm80INS1_25CollectiveMainloopFwdSm80ILi8ELi1ELb0EN4cute5tupleIJNS5_1CILi128EEENS7_ILi64EEENS7_ILi192EEEEEELi192ENS_10bfloat16_tEfNS_4arch4Sm80ELb0ELb1ELb1ELb1ELb1ELb1ELb1ELb1EEENS1_21CollectiveEpilogueFwdINS6_IJS8_SA_S9_EEENS6_IJNS7_ILi1EEESI_SI_EEESC_SE_Li256ELb1ELb1ELb1ELb0EEENS1_36VarlenDynamicPersistentTileSchedulerILi128ELi64ELi256ELi256ELb1ELb1ELb0ELb1ELb0ELb1EEEEEEEEEvNT_6ParamsE --------------------------
	.section	.text._ZN7cutlass13device_kernelIN5flash19enable_sm80_to_sm89INS1_16FlashAttnFwdSm80INS1_25CollectiveMainloopFwdSm80ILi8ELi1ELb0EN4cute5tupleIJNS5_1CILi128EEENS7_ILi64EEENS7_ILi192EEEEEELi192ENS_10bfloat16_tEfNS_4arch4Sm80ELb0ELb1ELb1ELb1ELb1ELb1ELb1ELb1EEENS1_21CollectiveEpilogueFwdINS6_IJS8_SA_S9_EEENS6_IJNS7_ILi1EEESI_SI_EEESC_SE_Li256ELb1ELb1ELb1ELb0EEENS1_36VarlenDynamicPersistentTileSchedulerILi128ELi64ELi256ELi256ELb1ELb1ELb0ELb1ELb0ELb1EEEEEEEEEvNT_6ParamsE,"ax",@progbits
	.sectioninfo	@"SHI_REGISTERS=255"
	.align	128
.text._ZN7cutlass13device_kernelIN5flash19enable_sm80_to_sm89INS1_16FlashAttnFwdSm80INS1_25CollectiveMainloopFwdSm80ILi8ELi1ELb0EN4cute5tupleIJNS5_1CILi128EEENS7_ILi64EEENS7_ILi192EEEEEELi192ENS_10bfloat16_tEfNS_4arch4Sm80ELb0ELb1ELb1ELb1ELb1ELb1ELb1ELb1EEENS1_21CollectiveEpilogueFwdINS6_IJS8_SA_S9_EEENS6_IJNS7_ILi1EEESI_SI_EEESC_SE_Li256ELb1ELb1ELb1ELb0EEENS1_36VarlenDynamicPersistentTileSchedulerILi128ELi64ELi256ELi256ELb1ELb1ELb0ELb1ELb0ELb1EEEEEEEEEvNT_6ParamsE:
        .type           _ZN7cutlass13device_kernelIN5flash19enable_sm80_to_sm89INS1_16FlashAttnFwdSm80INS1_25CollectiveMainloopFwdSm80ILi8ELi1ELb0EN4cute5tupleIJNS5_1CILi128EEENS7_ILi64EEENS7_ILi192EEEEEELi192ENS_10bfloat16_tEfNS_4arch4Sm80ELb0ELb1ELb1ELb1ELb1ELb1ELb1ELb1EEENS1_21CollectiveEpilogueFwdINS6_IJS8_SA_S9_EEENS6_IJNS7_ILi1EEESI_SI_EEESC_SE_Li256ELb1ELb1ELb1ELb0EEENS1_36VarlenDynamicPersistentTileSchedulerILi128ELi64ELi256ELi256ELb1ELb1ELb0ELb1ELb0ELb1EEEEEEEEEvNT_6ParamsE,@function
        .size           _ZN7cutlass13device_kernelIN5flash19enable_sm80_to_sm89INS1_16FlashAttnFwdSm80INS1_25CollectiveMainloopFwdSm80ILi8ELi1ELb0EN4cute5tupleIJNS5_1CILi128EEENS7_ILi64EEENS7_ILi192EEEEEELi192ENS_10bfloat16_tEfNS_4arch4Sm80ELb0ELb1ELb1ELb1ELb1ELb1ELb1ELb1EEENS1_21CollectiveEpilogueFwdINS6_IJS8_SA_S9_EEENS6_IJNS7_ILi1EEESI_SI_EEESC_SE_Li256ELb1ELb1ELb1ELb0EEENS1_36VarlenDynamicPersistentTileSchedulerILi128ELi64ELi256ELi256ELb1ELb1ELb0ELb1ELb0ELb1EEEEEEEEEvNT_6ParamsE,(.L_x_6227 - _ZN7cutlass13device_kernelIN5flash19enable_sm80_to_sm89INS1_16FlashAttnFwdSm80INS1_25CollectiveMainloopFwdSm80ILi8ELi1ELb0EN4cute5tupleIJNS5_1CILi128EEENS7_ILi64EEENS7_ILi192EEEEEELi192ENS_10bfloat16_tEfNS_4arch4Sm80ELb0ELb1ELb1ELb1ELb1ELb1ELb1ELb1EEENS1_21CollectiveEpilogueFwdINS6_IJS8_SA_S9_EEENS6_IJNS7_ILi1EEESI_SI_EEESC_SE_Li256ELb1ELb1ELb1ELb0EEENS1_36VarlenDynamicPersistentTileSchedulerILi128ELi64ELi256ELi256ELb1ELb1ELb0ELb1ELb0ELb1EEEEEEEEEvNT_6ParamsE)
        .other          _ZN7cutlass13device_kernelIN5flash19enable_sm80_to_sm89INS1_16FlashAttnFwdSm80INS1_25CollectiveMainloopFwdSm80ILi8ELi1ELb0EN4cute5tupleIJNS5_1CILi128EEENS7_ILi64EEENS7_ILi192EEEEEELi192ENS_10bfloat16_tEfNS_4arch4Sm80ELb0ELb1ELb1ELb1ELb1ELb1ELb1ELb1EEENS1_21CollectiveEpilogueFwdINS6_IJS8_SA_S9_EEENS6_IJNS7_ILi1EEESI_SI_EEESC_SE_Li256ELb1ELb1ELb1ELb0EEENS1_36VarlenDynamicPersistentTileSchedulerILi128ELi64ELi256ELi256ELb1ELb1ELb0ELb1ELb0ELb1EEEEEEEEEvNT_6ParamsE,@"STO_CUDA_ENTRY STV_DEFAULT"
_ZN7cutlass13device_kernelIN5flash19enable_sm80_to_sm89INS1_16FlashAttnFwdSm80INS1_25CollectiveMainloopFwdSm80ILi8ELi1ELb0EN4cute5tupleIJNS5_1CILi128EEENS7_ILi64EEENS7_ILi192EEEEEELi192ENS_10bfloat16_tEfNS_4arch4Sm80ELb0ELb1ELb1ELb1ELb1ELb1ELb1ELb1EEENS1_21CollectiveEpilogueFwdINS6_IJS8_SA_S9_EEENS6_IJNS7_ILi1EEESI_SI_EEESC_SE_Li256ELb1ELb1ELb1ELb0EEENS1_36VarlenDynamicPersistentTileSchedulerILi128ELi64ELi256ELi256ELb1ELb1ELb0ELb1ELb0ELb1EEEEEEEEEvNT_6ParamsE:
[----:B------:R-:W-:-:S03]  /*0000*/  MOV R1, c[0x0][0x28] ;  /* 0x00000a0000017a02 */ /* 0x000fc60000000f00 */
[----:B------:R-:W1:Y:S01]  /*0010*/  S2R R2, SR_TID.X ;  /* 0x0000000000027919 */ /* 0x000e620000002100 */
[----:B------:R-:W-:Y:S01]  /*0020*/  IADD3 R1, R1, -0x170, RZ ;  /* 0xfffffe9001017810 */ /* 0x000fe20007ffe0ff */
[----:B------:R-:W-:-:S03]  /*0030*/  ULDC.64 UR10, c[0x0][0x118] ;  /* 0x00004600000a7ab9 */ /* 0x000fc60000000a00 */
[----:B------:R2:W3:Y:S01]  /*0040*/  R2UR UR4, R1 ;  /* 0x00000000010473c2 */ /* 0x0004e200000e0000 */
[----:B-1----:R-:W-:-:S06]  /*0050*/  SHF.R.U32.HI R0, RZ, 0x5, R2 ;  /* 0x00000005ff007819 */ /* 0x002fcc0000011602 */
[----:B------:R-:W1:Y:S02]  /*0060*/  SHFL.IDX PT, R0, R0, RZ, 0x1f ;  /* 0x00001fff00007589 */ /* 0x000e6400000e0000 */
[----:B-1----:R-:W1:Y:S02]  /*0070*/  R2UR UR8, R0 ;  /* 0x00000000000873c2 */ /* 0x002e6400000e0000 */
[----:B-1----:R-:W-:-:S13]  /*0080*/  ISETP.NE.AND P0, PT, RZ, UR8, PT ;  /* 0x00000008ff007c0c */ /* 0x002fda000bf05270 */
[----:B------:R-:W-:Y:S06]  /*0090*/  @P0 BAR.SYNC.DEFER_BLOCKING 0x5, 0x100 ;  /* 0x0144000000000b1d */ /* 0x000fec0000010000 */
[----:B------:R-:W1:Y:S02]  /*00a0*/  @P0 LDS.128 R4, [0x18100] ;  /* 0x01810000ff040984 */ /* 0x000e640000000c00 */
[----:B-1----:R-:W-:Y:S01]  /*00b0*/  @P0 IMAD.MOV.U32 R0, RZ, RZ, R5 ;  /* 0x000000ffff000224 */ /* 0x002fe200078e0005 */
[----:B------:R-:W-:Y:S01]  /*00c0*/  @P0 MOV R239, R7 ;  /* 0x0000000700ef0202 */ /* 0x000fe20000000f00 */
[----:B------:R-:W-:-:S02]  /*00d0*/  @P0 IMAD.MOV.U32 R236, RZ, RZ, R4 ;  /* 0x000000ffffec0224 */ /* 0x000fc400078e0004 */
[----:B------:R-:W-:Y:S01]  /*00e0*/  @P0 IMAD.MOV.U32 R238, RZ, RZ, R6 ;  /* 0x000000ffffee0224 */ /* 0x000fe200078e0006 */
[----:B------:R1:W-:Y:S02]  /*00f0*/  @P0 STL [R1+0x104], R0 ;  /* 0x0001040001000387 */ /* 0x0003e40000100800 */
[----:B-1----:R-:W-:-:S05]  /*0100*/  @P0 MOV R0, R236 ;  /* 0x000000ec00000202 */ /* 0x002fca0000000f00 */
[----:B------:R2:W-:Y:S04]  /*0110*/  @P0 STL [R1+0x7c], R0 ;  /* 0x00007c0001000387 */ /* 0x0005e80000100800 */
[----:B------:R-:W-:Y:S06]  /*0120*/  @P0 BAR.ARV 0x4, 0x100 ;  /* 0x0104000000000b1d */ /* 0x000fec0000002000 */
[----:B------:R-:W-:Y:S05]  /*0130*/  @P0 BRA `(.L_x_685) ;  /* 0x00000fb000000947 */ /* 0x000fea0003800000 */
[----:B---3--:R-:W-:Y:S01]  /*0140*/  LOP3.LUT R13, R2, 0x1f, RZ, 0xc0, !PT ;  /* 0x0000001f020d7812 */ /* 0x008fe200078ec0ff */
[----:B------:R-:W-:-:S03]  /*0150*/  CS2R R8, SRZ ;  /* 0x0000000000087805 */ /* 0x000fc6000001ff00 */
        /* <DEDUP_REMOVED lines=10> */
[C---:B------:R-:W-:Y:S01]  /*0200*/  ISETP.GE.U32.AND P4, PT, R13.reuse, 0x2, PT ;  /* 0x000000020d00780c */ /* 0x040fe20003f86070 */
[----:B------:R-:W-:Y:S01]  /*0210*/  IMAD.MOV.U32 R7, RZ, RZ, RZ ;  /* 0x000000ffff077224 */ /* 0x000fe200078e00ff */
[----:B------:R-:W-:-:S02]  /*0220*/  ISETP.GE.U32.AND P3, PT, R13, 0x4, PT ;  /* 0x000000040d00780c */ /* 0x000fc40003f66070 */
[C---:B------:R-:W-:Y:S02]  /*0230*/  ISETP.GE.U32.AND P2, PT, R13.reuse, 0x8, PT ;  /* 0x000000080d00780c */ /* 0x040fe40003f46070 */
[----:B------:R-:W-:Y:S01]  /*0240*/  ISETP.GE.U32.AND P1, PT, R13, 0x10, PT ;  /* 0x000000100d00780c */ /* 0x000fe20003f26070 */
[----:B---3--:R-:W-:-:S05]  /*0250*/  IMAD R4, R9, R8, RZ ;  /* 0x0000000809047224 */ /* 0x008fca00078e02ff */
[----:B--2---:R-:W2:Y:S02]  /*0260*/  SHFL.UP PT, R0, R4, 0x1, RZ ;  /* 0x0420000004007989 */ /* 0x004ea400000e00ff */
        /* <DEDUP_REMOVED lines=17> */
[----:B-1----:R-:W-:-:S13]  /*0380*/  ISETP.GT.AND P0, PT, R6, UR5, PT ;  /* 0x0000000506007c0c */ /* 0x002fda000bf04270 */
[----:B------:R-:W-:Y:S05]  /*0390*/  @P0 BRA `(.L_x_686) ;  /* 0x0000027000000947 */ /* 0x000fea0003800000 */
[----:B------:R-:W-:Y:S02]  /*03a0*/  MOV R6, R0 ;  /* 0x0000000000067202 */ /* 0x000fe40000000f00 */
[----:B------:R-:W-:-:S04]  /*03b0*/  MOV R7, RZ ;  /* 0x000000ff00077202 */ /* 0x000fc80000000f00 */
.L_x_690:
[----:B------:R-:W-:Y:S01]  /*03c0*/  IADD3 R0, R7, 0x1f, RZ ;  /* 0x0000001f07007810 */ /* 0x000fe20007ffe0ff */
[----:B------:R-:W-:-:S03]  /*03d0*/  IMAD.MOV.U32 R239, RZ, RZ, c[0x0][0x53c] ;  /* 0x00014f00ffef7624 */ /* 0x000fc600078e00ff */
        /* <DEDUP_REMOVED lines=14> */
[----:B------:R1:W2:Y:S02]  /*04c0*/  SHFL.UP PT, R0, R5, 0x1, RZ ;  /* 0x0420000005007989 */ /* 0x0002a400000e00ff */
.L_x_904:
        /* <DEDUP_REMOVED lines=16> */
.L_x_905:
[----:B--2---:R-:W-:-:S05]  /*05d0*/  IMAD R0, R0, c[0x0][0x538], RZ ;  /* 0x00014e0000007a24 */ /* 0x004fca00078e02ff */
[----:B------:R-:W-:-:S04]  /*05e0*/  IADD3 R6, R0, R6, RZ ;  /* 0x0000000600067210 */ /* 0x000fc80007ffe0ff */
[----:B------:R-:W-:-:S13]  /*05f0*/  ISETP.GT.AND P0, PT, R6, UR5, PT ;  /* 0x0000000506007c0c */ /* 0x000fda000bf04270 */
[----:B-1----:R-:W-:Y:S05]  /*0600*/  @!P0 BRA `(.L_x_690) ;  /* 0xfffffdb000008947 */ /* 0x002fea000383ffff */
.L_x_686:
[----:B------:R-:W-:-:S05]  /*0610*/  IADD3 R10, -R0, R6, RZ ;  /* 0x00000006000a7210 */ /* 0x000fca0007ffe1ff */
[----:B------:R-:W-:-:S05]  /*0620*/  IMAD R0, R4, c[0x0][0x538], R10 ;  /* 0x00014e0004007a24 */ /* 0x000fca00078e020a */
[----:B------:R-:W-:Y:S01]  /*0630*/  ISETP.GT.AND P0, PT, R0, UR5, PT ;  /* 0x0000000500007c0c */ /* 0x000fe2000bf04270 */
[----:B------:R-:W-:-:S12]  /*0640*/  BRA.DIV ~URZ, `(.L_x_691) ;  /* 0x0001c7a27f007947 */ /* 0x000fd8000b800000 */
[----:B------:R-:W-:-:S04]  /*0650*/  VOTE.ANY R6, PT, !P0 ;  /* 0x0000000000067806 */ /* 0x000fc800040e0100 */
.L_x_906:
[----:B------:R-:W1:Y:S02]  /*0660*/  POPC R0, R6 ;  /* 0x0000000600007309 */ /* 0x000e640000000000 */
[----:B-1----:R-:W-:Y:S01]  /*0670*/  IADD3 R239, R0, R7, RZ ;  /* 0x0000000700ef7210 */ /* 0x002fe20007ffe0ff */
[----:B------:R-:W-:Y:S05]  /*0680*/  BRA.DIV ~URZ, `(.L_x_692) ;  /* 0x0001c7b27f007947 */ /* 0x000fea000b800000 */
[----:B------:R1:W2:Y:S01]  /*0690*/  SHFL.IDX PT, R12, R9, R0, 0x1f ;  /* 0x00001f00090c7589 */ /* 0x0002a200000e0000 */
[----:B------:R-:W-:-:S03]  /*06a0*/  MOV R5, RZ ;  /* 0x000000ff00057202 */ /* 0x000fc60000000f00 */
[----:B------:R1:W3:Y:S04]  /*06b0*/  SHFL.IDX PT, R9, R8, R0, 0x1f ;  /* 0x00001f0008097589 */ /* 0x0002e800000e0000 */
.L_x_907:
[----:B------:R-:W-:Y:S01]  /*06c0*/  ISETP.NE.AND P0, PT, R6, RZ, PT ;  /* 0x000000ff0600720c */ /* 0x000fe20003f05270 */
[----:B------:R-:W-:-:S12]  /*06d0*/  BSSY B0, `(.L_x_693) ;  /* 0x0000005000007945 */ /* 0x000fd80003800000 */
[----:B------:R-:W-:Y:S05]  /*06e0*/  @!P0 BRA `(.L_x_694) ;  /* 0x0000003000008947 */ /* 0x000fea0003800000 */
[----:B-1----:R-:W-:Y:S01]  /*06f0*/  IADD3 R0, R0, -0x1, RZ ;  /* 0xffffffff00007810 */ /* 0x002fe20007ffe0ff */
[----:B------:R-:W-:Y:S05]  /*0700*/  BRA.DIV ~URZ, `(.L_x_695) ;  /* 0x0001c8327f007947 */ /* 0x000fea000b800000 */
[----:B------:R1:W4:Y:S02]  /*0710*/  SHFL.IDX PT, R5, R4, R0, 0x1f ;  /* 0x00001f0004057589 */ /* 0x00032400000e0000 */
.L_x_694:
[----:B------:R-:W-:Y:S05]  /*0720*/  BSYNC B0 ;  /* 0x0000000000007941 */ /* 0x000fea0003800000 */
.L_x_693:
[----:B-1--4-:R-:W-:Y:S01]  /*0730*/  IMAD R0, R5, c[0x0][0x538], R10 ;  /* 0x00014e0005007a24 */ /* 0x012fe200078e020a */
[----:B---3--:R-:W-:Y:S01]  /*0740*/  ISETP.NE.AND P0, PT, R9, 0x1, PT ;  /* 0x000000010900780c */ /* 0x008fe20003f05270 */
[----:B------:R-:W-:Y:S03]  /*0750*/  BSSY B0, `(.L_x_696) ;  /* 0x0000086000007945 */ /* 0x000fe60003800000 */
[----:B------:R1:W-:Y:S01]  /*0760*/  STL [R1+0x7c], R0 ;  /* 0x00007c0001007387 */ /* 0x0003e20000100800 */
[----:B------:R-:W-:-:S08]  /*0770*/  IADD3 R11, -R0, UR5, RZ ;  /* 0x00000005000b7c10 */ /* 0x000fd0000fffe1ff */
        /* <DEDUP_REMOVED lines=30> */
[----:B------:R-:W-:Y:S02]  /*0960*/  @P2 IADD3 R2, R2, 0x1, RZ ;  /* 0x0000000102022810 */ /* 0x000fe40007ffe0ff */
[----:B-1----:R-:W-:-:S03]  /*0970*/  IADD3 R0, RZ, -R3, RZ ;  /* 0x80000003ff007210 */ /* 0x002fc60007ffe0ff */
[----:B------:R-:W-:Y:S01]  /*0980*/  IMAD.MOV.U32 R4, RZ, RZ, R2 ;  /* 0x000000ffff047224 */ /* 0x000fe200078e0002 */
[----:B------:R-:W-:-:S03]  /*0990*/  MOV R2, RZ ;  /* 0x000000ff00027202 */ /* 0x000fc60000000f00 */
[----:B------:R-:W-:Y:S01]  /*09a0*/  @!P1 IMAD.MOV R4, RZ, RZ, -R4 ;  /* 0x000000ffff049224 */ /* 0x000fe200078e0a04 */
[----:B------:R-:W-:Y:S01]  /*09b0*/  @!P0 LOP3.LUT R4, RZ, R12, RZ, 0x33, !PT ;  /* 0x0000000cff048212 */ /* 0x000fe200078e33ff */
[----:B------:R-:W-:Y:S01]  /*09c0*/  IMAD.MOV.U32 R5, RZ, RZ, R0 ;  /* 0x000000ffff057224 */ /* 0x000fe200078e0000 */
[----:B------:R-:W-:Y:S02]  /*09d0*/  IABS R0, R9 ;  /* 0x0000000900007213 */ /* 0x000fe40000000000 */
[----:B------:R-:W-:Y:S01]  /*09e0*/  IABS R7, R4 ;  /* 0x0000000400077213 */ /* 0x000fe20000000000 */
[----:B------:R-:W-:Y:S02]  /*09f0*/  IMAD R5, R5, R8, RZ ;  /* 0x0000000805057224 */ /* 0x000fe400078e02ff */
[----:B------:R-:W-:Y:S02]  /*0a00*/  IMAD.MOV R6, RZ, RZ, -R0 ;  /* 0x000000ffff067224 */ /* 0x000fe400078e0a00 */
        /* <DEDUP_REMOVED lines=22> */
.L_x_697:
[----:B------:R-:W-:-:S04]  /*0b70*/  IMAD.MOV.U32 R2, RZ, RZ, 0x4 ;  /* 0x00000004ff027424 */ /* 0x000fc800078e00ff */
[----:B------:R-:W-:-:S05]  /*0b80*/  IMAD.WIDE R2, R239, R2, c[0x0][0x590] ;  /* 0x00016400ef027625 */ /* 0x000fca00078e0202 */
[----:B------:R-:W3:Y:S02]  /*0b90*/  LDG.E R7, [R2.64] ;  /* 0x0000000a02077981 */ /* 0x000ee4000c1e1900 */
[----:B--23--:R-:W-:-:S05]  /*0ba0*/  IMAD R9, R7, R12, RZ ;  /* 0x0000000c07097224 */ /* 0x00cfca00078e02ff */
[-C--:B-1----:R-:W-:Y:S02]  /*0bb0*/  IABS R0, R9.reuse ;  /* 0x0000000900007213 */ /* 0x082fe40000000000 */
[----:B------:R-:W-:-:S03]  /*0bc0*/  IABS R8, R9 ;  /* 0x0000000900087213 */ /* 0x000fc60000000000 */
[----:B------:R-:W-:-:S04]  /*0bd0*/  IMAD.MOV.U32 R6, RZ, RZ, R0 ;  /* 0x000000ffff067224 */ /* 0x000fc800078e0000 */
[----:B------:R-:W1:Y:S08]  /*0be0*/  I2F.RP R2, R6 ;  /* 0x0000000600027306 */ /* 0x000e700000209400 */
[----:B-1----:R-:W1:Y:S02]  /*0bf0*/  MUFU.RCP R2, R2 ;  /* 0x0000000200027308 */ /* 0x002e640000001000 */
[----:B-1----:R-:W-:-:S06]  /*0c00*/  IADD3 R2, R2, 0xffffffe, RZ ;  /* 0x0ffffffe02027810 */ /* 0x002fcc0007ffe0ff */
[----:B------:R-:W1:Y:S02]  /*0c10*/  F2I.FTZ.U32.TRUNC.NTZ R3, R2 ;  /* 0x0000000200037305 */ /* 0x000e64000021f000 */
[----:B-1----:R-:W-:Y:S02]  /*0c20*/  IMAD.MOV R0, RZ, RZ, -R3 ;  /* 0x000000ffff007224 */ /* 0x002fe400078e0a03 */
[----:B------:R-:W-:Y:S02]  /*0c30*/  IMAD.MOV.U32 R2, RZ, RZ, RZ ;  /* 0x000000ffff027224 */ /* 0x000fe400078e00ff */
[----:B------:R-:W-:Y:S01]  /*0c40*/  IMAD.MOV.U32 R4, RZ, RZ, R0 ;  /* 0x000000ffff047224 */ /* 0x000fe200078e0000 */
[----:B------:R-:W-:-:S03]  /*0c50*/  IABS R0, R11 ;  /* 0x0000000b00007213 */ /* 0x000fc60000000000 */
[----:B------:R-:W-:Y:S01]  /*0c60*/  IMAD R4, R4, R6, RZ ;  /* 0x0000000604047224 */ /* 0x000fe200078e02ff */
[----:B------:R-:W-:-:S03]  /*0c70*/  MOV R5, R0 ;  /* 0x0000000000057202 */ /* 0x000fc60000000f00 */
        /* <DEDUP_REMOVED lines=15> */
[----:B------:R-:W-:Y:S02]  /*0d70*/  IMAD R10, R7, R4, RZ ;  /* 0x00000004070a7224 */ /* 0x000fe400078e02ff */
[----:B------:R-:W-:-:S03]  /*0d80*/  IMAD.MOV R4, RZ, RZ, -R4 ;  /* 0x000000ffff047224 */ /* 0x000fc600078e0a04 */
[----:B------:R-:W-:Y:S01]  /*0d90*/  IADD3 R0, -R10, c[0x0][0x538], RZ ;  /* 0x00014e000a007a10 */ /* 0x000fe20007ffe1ff */
[----:B------:R-:W-:-:S03]  /*0da0*/  IMAD R8, R9, R4, R11 ;  /* 0x0000000409087224 */ /* 0x000fc600078e020b */
[----:B------:R-:W-:-:S04]  /*0db0*/  IMNMX R6, R7, R0, PT ;  /* 0x0000000007067217 */ /* 0x000fc80003800200 */
[-C--:B------:R-:W-:Y:S02]  /*0dc0*/  IABS R0, R6.reuse ;  /* 0x0000000600007213 */ /* 0x080fe40000000000 */
[----:B------:R-:W-:-:S03]  /*0dd0*/  IABS R9, R6 ;  /* 0x0000000600097213 */ /* 0x000fc60000000000 */
[----:B------:R-:W-:-:S04]  /*0de0*/  IMAD.MOV.U32 R5, RZ, RZ, R0 ;  /* 0x000000ffff057224 */ /* 0x000fc800078e0000 */
[----:B------:R-:W1:Y:S08]  /*0df0*/  I2F.RP R2, R5 ;  /* 0x0000000500027306 */ /* 0x000e700000209400 */
[----:B-1----:R-:W1:Y:S02]  /*0e00*/  MUFU.RCP R2, R2 ;  /* 0x0000000200027308 */ /* 0x002e640000001000 */
[----:B-1----:R-:W-:-:S06]  /*0e10*/  IADD3 R2, R2, 0xffffffe, RZ ;  /* 0x0ffffffe02027810 */ /* 0x002fcc0007ffe0ff */
[----:B------:R-:W1:Y:S02]  /*0e20*/  F2I.FTZ.U32.TRUNC.NTZ R3, R2 ;  /* 0x0000000200037305 */ /* 0x000e64000021f000 */
[----:B-1----:R-:W-:Y:S01]  /*0e30*/  IADD3 R0, RZ, -R3, RZ ;  /* 0x80000003ff007210 */ /* 0x002fe20007ffe0ff */
[----:B------:R-:W-:-:S04]  /*0e40*/  IMAD.MOV.U32 R2, RZ, RZ, RZ ;  /* 0x000000ffff027224 */ /* 0x000fc800078e00ff */
[----:B------:R-:W-:Y:S01]  /*0e50*/  IMAD.MOV.U32 R7, RZ, RZ, R0 ;  /* 0x000000ffff077224 */ /* 0x000fe200078e0000 */
[----:B------:R-:W-:-:S03]  /*0e60*/  IABS R0, R8 ;  /* 0x0000000800007213 */ /* 0x000fc60000000000 */
[----:B------:R-:W-:Y:S02]  /*0e70*/  IMAD R7, R7, R5, RZ ;  /* 0x0000000507077224 */ /* 0x000fe400078e02ff */
        /* <DEDUP_REMOVED lines=19> */
.L_x_698:
[----:B------:R-:W-:Y:S05]  /*0fb0*/  BSYNC B0 ;  /* 0x0000000000007941 */ /* 0x000fea0003800000 */
.L_x_696:
[----:B------:R-:W-:-:S04]  /*0fc0*/  LOP3.LUT R0, RZ, R0, RZ, 0x33, !PT ;  /* 0x00000000ff007212 */ /* 0x000fc800078e33ff */
[----:B------:R-:W-:-:S05]  /*0fd0*/  IADD3 R0, R0, R12, RZ ;  /* 0x0000000c00007210 */ /* 0x000fca0007ffe0ff */
[----:B------:R1:W-:Y:S01]  /*0fe0*/  STL [R1+0x104], R0 ;  /* 0x0001040001007387 */ /* 0x0003e20000100800 */
[----:B------:R-:W-:Y:S05]  /*0ff0*/  BRA `(.L_x_699) ;  /* 0x0000004000007947 */ /* 0x000fea0003800000 */
.L_x_687:
[----:B------:R-:W-:Y:S01]  /*1000*/  MOV R0, UR5 ;  /* 0x0000000500007c02 */ /* 0x000fe20008000f00 */
[----:B------:R1:W-:Y:S01]  /*1010*/  STL [R1+0x104], RZ ;  /* 0x000104ff01007387 */ /* 0x0003e20000100800 */
[----:B------:R-:W-:-:S03]  /*1020*/  MOV R238, RZ ;  /* 0x000000ff00ee7202 */ /* 0x000fc60000000f00 */
[----:B------:R1:W-:Y:S04]  /*1030*/  STL [R1+0x7c], R0 ;  /* 0x00007c0001007387 */ /* 0x0003e80000100800 */
.L_x_699:
[----:B------:R-:W2:Y:S04]  /*1040*/  LDL R2, [R1+0x7c] ;  /* 0x00007c0001027983 */ /* 0x000ea80000100800 */
[----:B-1----:R-:W3:Y:S01]  /*1050*/  LDL R0, [R1+0x104] ;  /* 0x0001040001007983 */ /* 0x002ee20000100800 */
[----:B------:R-:W-:Y:S01]  /*1060*/  ISETP.NE.AND P0, PT, R13, RZ, PT ;  /* 0x000000ff0d00720c */ /* 0x000fe20003f05270 */
[----:B------:R-:W-:Y:S01]  /*1070*/  IMAD.MOV.U32 R6, RZ, RZ, R238 ;  /* 0x000000ffff067224 */ /* 0x000fe200078e00ee */
[----:B------:R-:W-:Y:S01]  /*1080*/  MOV R7, R239 ;  /* 0x000000ef00077202 */ /* 0x000fe20000000f00 */
[----:B------:R-:W-:Y:S10]  /*1090*/  WARPSYNC 0xffffffff ;  /* 0xffffffff00007948 */ /* 0x000ff40003800000 */
[----:B--2---:R-:W-:Y:S01]  /*10a0*/  @!P0 IMAD.MOV.U32 R236, RZ, RZ, R2 ;  /* 0x000000ffffec8224 */ /* 0x004fe200078e0002 */
[----:B---3--:R-:W-:-:S03]  /*10b0*/  MOV R5, R0 ;  /* 0x0000000000057202 */ /* 0x008fc60000000f00 */
[----:B------:R-:W-:-:S05]  /*10c0*/  IMAD.MOV.U32 R4, RZ, RZ, R236 ;  /* 0x000000ffff047224 */ /* 0x000fca00078e00ec */
[----:B------:R1:W-:Y:S04]  /*10d0*/  @!P0 STS.128 [0x18100], R4 ;  /* 0x01810004ff008388 */ /* 0x0003e80000000c00 */
[----:B------:R-:W-:Y:S06]  /*10e0*/  BAR.ARV 0x5, 0x100 ;  /* 0x0144000000007b1d */ /* 0x000fec0000002000 */
.L_x_685:
[----:B---3--:R-:W-:-:S13]  /*10f0*/  ISETP.GE.AND P0, PT, R239, c[0x0][0x53c], PT ;  /* 0x00014f00ef007a0c */ /* 0x008fda0003f06270 */
[----:B------:R-:W-:Y:S05]  /*1100*/  @P0 EXIT ;  /* 0x000000000000094d */ /* 0x000fea0003800000 */
[----:B------:R-:W3:Y:S01]  /*1110*/  S2R R20, SR_TID.X ;  /* 0x0000000000147919 */ /* 0x000ee20000002100 */
[----:B------:R-:W-:Y:S01]  /*1120*/  IMAD.MOV.U32 R168, RZ, RZ, 0x20 ;  /* 0x00000020ffa87424 */ /* 0x000fe200078e00ff */
[----:B------:R-:W-:Y:S01]  /*1130*/  ULDC UR7, c[0x0][0x20] ;  /* 0x0000080000077ab9 */ /* 0x000fe20000000800 */
[----:B------:R-:W-:Y:S01]  /*1140*/  IMAD.MOV.U32 R170, RZ, RZ, 0x40 ;  /* 0x00000040ffaa7424 */ /* 0x000fe200078e00ff */
[----:B------:R-:W-:Y:S02]  /*1150*/  UIADD3 UR7, UP0, UR4, UR7, URZ ;  /* 0x0000000704077290 */ /* 0x000fe4000ff1e03f */
[----:B------:R-:W-:Y:S02]  /*1160*/  ULDC UR6, c[0x0][0x24] ;  /* 0x0000090000067ab9 */ /* 0x000fe40000000800 */
[----:B------:R-:W-:Y:S01]  /*1170*/  UIADD3.X UR6, URZ, UR6, URZ, UP0, !UPT ;  /* 0x000000063f067290 */ /* 0x000fe200087fe43f */
[----:B---3--:R-:W-:-:S04]  /*1180*/  SHF.R.S32.HI R8, RZ, 0x1f, R20 ;  /* 0x0000001fff087819 */ /* 0x008fc80000011414 */
[CC--:B------:R-:W-:Y:S02]  /*1190*/  LEA.HI R3, R8.reuse, R20.reuse, RZ, 0x4 ;  /* 0x0000001408037211 */ /* 0x0c0fe400078f20ff */
[-C--:B------:R-:W-:Y:S02]  /*11a0*/  LEA.HI R16, R8, R20.reuse, RZ, 0x3 ;  /* 0x0000001408107211 */ /* 0x080fe400078f18ff */
[----:B--2---:R-:W-:Y:S02]  /*11b0*/  LOP3.LUT R0, R3, 0xfffffff0, RZ, 0xc0, !PT ;  /* 0xfffffff003007812 */ /* 0x004fe400078ec0ff */
[----:B------:R-:W-:Y:S02]  /*11c0*/  SHF.R.S32.HI R19, RZ, 0x3, R16 ;  /* 0x00000003ff137819 */ /* 0x000fe40000011410 */
[----:B------:R-:W-:Y:S01]  /*11d0*/  LOP3.LUT R2, R16, 0xfffffff8, RZ, 0xc0, !PT ;  /* 0xfffffff810027812 */ /* 0x000fe200078ec0ff */
[----:B------:R-:W-:Y:S01]  /*11e0*/  IMAD.IADD R0, R20, 0x1, -R0 ;  /* 0x0000000114007824 */ /* 0x000fe200078e0a00 */
[----:B-1----:R-:W-:Y:S01]  /*11f0*/  SHF.R.S32.HI R4, RZ, 0x4, R3 ;  /* 0x00000004ff047819 */ /* 0x002fe20000011403 */
[----:B------:R-:W-:Y:S01]  /*1200*/  IMAD.SHL.U32 R6, R19, 0x40, RZ ;  /* 0x0000004013067824 */ /* 0x000fe200078e00ff */
[----:B------:R-:W-:Y:S01]  /*1210*/  LEA.HI R15, R8, R20, RZ, 0x2 ;  /* 0x00000014080f7211 */ /* 0x000fe200078f10ff */
[----:B------:R-:W-:Y:S01]  /*1220*/  IMAD.IADD R9, R20, 0x1, -R2 ;  /* 0x0000000114097824 */ /* 0x000fe200078e0a02 */
[----:B------:R-:W-:-:S02]  /*1230*/  SHF.R.S32.HI R5, RZ, 0x1f, R0 ;  /* 0x0000001fff057819 */ /* 0x000fc40000011400 */
[----:B------:R-:W-:Y:S01]  /*1240*/  LOP3.LUT R2, R6, 0x1c0, RZ, 0xc0, !PT ;  /* 0x000001c006027812 */ /* 0x000fe200078ec0ff */
[----:B------:R-:W-:Y:S01]  /*1250*/  IMAD.SHL.U32 R248, R9, 0x8, RZ ;  /* 0x0000000809f87824 */ /* 0x000fe200078e00ff */
[----:B------:R-:W-:Y:S02]  /*1260*/  LEA.HI R13, R5, R0, RZ, 0x3 ;  /* 0x00000000050d7211 */ /* 0x000fe400078f18ff */
[----:B------:R-:W-:Y:S02]  /*1270*/  SHF.R.U32.HI R6, RZ, 0x3, R2 ;  /* 0x00000003ff067819 */ /* 0x000fe40000011602 */
[----:B------:R-:W-:Y:S02]  /*1280*/  LOP3.LUT R5, R2, 0x38, R248, 0xf8, !PT ;  /* 0x0000003802057812 */ /* 0x000fe400078ef8f8 */
[----:B------:R-:W-:Y:S02]  /*1290*/  LOP3.LUT R2, R13, 0xfffffff8, RZ, 0xc0, !PT ;  /* 0xfffffff80d027812 */ /* 0x000fe400078ec0ff */
[----:B------:R-:W-:-:S02]  /*12a0*/  LEA.HI R3, R3, R4, RZ, 0x1 ;  /* 0x0000000403037211 */ /* 0x000fc400078f08ff */
[----:B------:R-:W-:Y:S01]  /*12b0*/  SHF.R.S32.HI R222, RZ, 0x2, R15 ;  /* 0x00000002ffde7819 */ /* 0x000fe2000001140f */
[----:B------:R-:W-:Y:S01]  /*12c0*/  IMAD.IADD R7, R0, 0x1, -R2 ;  /* 0x0000000100077824 */ /* 0x000fe200078e0a02 */
[----:B------:R-:W-:Y:S02]  /*12d0*/  LOP3.LUT R3, R3, 0xfffffffe, RZ, 0xc0, !PT ;  /* 0xfffffffe03037812 */ /* 0x000fe400078ec0ff */
[----:B------:R-:W-:Y:S02]  /*12e0*/  LEA.HI R2, R8, R20, RZ, 0x5 ;  /* 0x0000001408027211 */ /* 0x000fe400078f28ff */
[----:B------:R-:W-:Y:S01]  /*12f0*/  LOP3.LUT R12, R5, R6, RZ, 0x3c, !PT ;  /* 0x00000006050c7212 */ /* 0x000fe200078e3cff */
[----:B------:R-:W-:Y:S01]  /*1300*/  IMAD.IADD R10, R4, 0x1, -R3 ;  /* 0x00000001040a7824 */ /* 0x000fe200078e0a03 */
[----:B------:R-:W-:Y:S02]  /*1310*/  LOP3.LUT R0, R2, 0xffffffe0, RZ, 0xc0, !PT ;  /* 0xffffffe002007812 */ /* 0x000fe400078ec0ff */
[----:B------:R-:W-:-:S02]  /*1320*/  LEA.HI R3, R8, R20, RZ, 0x6 ;  /* 0x0000001408037211 */ /* 0x000fc400078f30ff */
[----:B------:R-:W-:Y:S01]  /*1330*/  SHF.R.S32.HI R8, RZ, 0x5, R2 ;  /* 0x00000005ff087819 */ /* 0x000fe20000011402 */
[----:B------:R-:W-:Y:S01]  /*1340*/  IMAD.IADD R18, R20, 0x1, -R0 ;  /* 0x0000000114127824 */ /* 0x000fe200078e0a00 */
[----:B------:R-:W-:Y:S01]  /*1350*/  SHF.R.S32.HI R4, RZ, 0x1f, R15 ;  /* 0x0000001fff047819 */ /* 0x000fe2000001140f */
[----:B------:R-:W-:Y:S01]  /*1360*/  IMAD.SHL.U32 R11, R3, 0x8, RZ ;  /* 0x00000008030b7824 */ /* 0x000fe200078e00ff */
[----:B------:R-:W-:Y:S01]  /*1370*/  SHF.R.S32.HI R2, RZ, 0x1f, R2 ;  /* 0x0000001fff027819 */ /* 0x000fe20000011402 */
[----:B------:R-:W-:Y:S01]  /*1380*/  IMAD.SHL.U32 R3, R9, 0x40, RZ ;  /* 0x0000004009037824 */ /* 0x000fe200078e00ff */
[----:B------:R-:W-:Y:S01]  /*1390*/  LEA.HI R4, R4, R222, RZ, 0x3 ;  /* 0x000000de04047211 */ /* 0x000fe200078f18ff */
[----:B------:R-:W-:Y:S01]  /*13a0*/  IMAD.SHL.U32 R173, R8, 0x400, RZ ;  /* 0x0000040008ad7824 */ /* 0x000fe200078e00ff */
[----:B------:R-:W-:Y:S01]  /*13b0*/  LEA.HI R0, R2, R8, RZ, 0x3 ;  /* 0x0000000802007211 */ /* 0x000fe200078f18ff */
[----:B------:R-:W-:Y:S01]  /*13c0*/  IMAD.SHL.U32 R242, R8, 0x200, RZ ;  /* 0x0000020008f27824 */ /* 0x000fe200078e00ff */
[----:B------:R-:W-:-:S02]  /*13d0*/  SHF.R.S32.HI R14, RZ, 0x1f, R18 ;  /* 0x0000001fff0e7819 */ /* 0x000fc40000011412 */
[----:B------:R-:W-:Y:S02]  /*13e0*/  LOP3.LUT R2, R3, 0x1c0, RZ, 0xc0, !PT ;  /* 0x000001c003027812 */ /* 0x000fe400078ec0ff */
[----:B------:R-:W-:Y:S02]  /*13f0*/  LOP3.LUT R4, R4, 0xfffffff8, RZ, 0xc0, !PT ;  /* 0xfffffff804047812 */ /* 0x000fe400078ec0ff */
[----:B------:R-:W-:Y:S02]  /*1400*/  LOP3.LUT R3, R0, 0xffffff8, RZ, 0xc0, !PT ;  /* 0x0ffffff800037812 */ /* 0x000fe400078ec0ff */
[----:B------:R-:W-:Y:S01]  /*1410*/  LEA.HI R14, R14, R18, RZ, 0x2 ;  /* 0x000000120e0e7211 */ /* 0x000fe200078f10ff */
[----:B------:R-:W-:Y:S01]  /*1420*/  IMAD.IADD R0, R222, 0x1, -R4 ;  /* 0x00000001de007824 */ /* 0x000fe200078e0a04 */
[----:B------:R-:W-:Y:S01]  /*1430*/  LOP3.LUT R6, R2, 0x8, R16, 0xf8, !PT ;  /* 0x0000000802067812 */ /* 0x000fe200078ef810 */
[----:B------:R-:W-:Y:S01]  /*1440*/  IMAD.IADD R3, R8, 0x1, -R3 ;  /* 0x0000000108037824 */ /* 0x000fe200078e0a03 */
[----:B------:R-:W-:-:S02]  /*1450*/  SHF.R.U32.HI R5, RZ, 0x3, R2 ;  /* 0x00000003ff057819 */ /* 0x000fc40000011602 */
[----:B------:R-:W-:Y:S02]  /*1460*/  SHF.R.S32.HI R2, RZ, 0x2, R14 ;  /* 0x00000002ff027819 */ /* 0x000fe4000001140e */
[C---:B------:R-:W-:Y:S02]  /*1470*/  LOP3.LUT R4, R0.reuse, 0x1, RZ, 0xc0, !PT ;  /* 0x0000000100047812 */ /* 0x040fe400078ec0ff */
[C---:B------:R-:W-:Y:S01]  /*1480*/  LOP3.LUT P6, RZ, R0.reuse, 0x4, RZ, 0xc0, !PT ;  /* 0x0000000400ff7812 */ /* 0x040fe200078cc0ff */
[----:B------:R-:W-:Y:S01]  /*1490*/  IMAD R17, R3, 0x10, R2 ;  /* 0x0000001003117824 */ /* 0x000fe200078e0202 */
[C---:B------:R-:W-:Y:S01]  /*14a0*/  LOP3.LUT P4, RZ, R0.reuse, 0x2, RZ, 0xc0, !PT ;  /* 0x0000000200ff7812 */ /* 0x040fe2000788c0ff */
[----:B------:R-:W-:Y:S01]  /*14b0*/  IMAD.SHL.U32 R2, R0, 0x40, RZ ;  /* 0x0000004000027824 */ /* 0x000fe200078e00ff */
[----:B------:R-:W-:Y:S01]  /*14c0*/  ISETP.NE.U32.AND P5, PT, R4, 0x1, PT ;  /* 0x000000010400780c */ /* 0x000fe20003fa5070 */
[----:B------:R-:W-:Y:S01]  /*14d0*/  IMAD.SHL.U32 R0, R7, 0x40, RZ ;  /* 0x0000004007007824 */ /* 0x000fe200078e00ff */
[----:B------:R-:W-:Y:S01]  /*14e0*/  LOP3.LUT R4, R15, 0xfffffffc, RZ, 0xc0, !PT ;  /* 0xfffffffc0f047812 */ /* 0x000fe200078ec0ff */
[----:B------:R-:W-:Y:S01]  /*14f0*/  IMAD.SHL.U32 R3, R10, 0x8, RZ ;  /* 0x000000080a037824 */ /* 0x000fe200078e00ff */
[----:B------:R-:W-:Y:S01]  /*1500*/  LOP3.LUT R240, R2, 0x1c0, RZ, 0xc0, !PT ;  /* 0x000001c002f07812 */ /* 0x000fe200078ec0ff */
[----:B------:R1:W-:Y:S01]  /*1510*/  STL [R1+0x168], R17 ;  /* 0x0001681101007387 */ /* 0x0003e20000100800 */
[----:B------:R-:W-:Y:S01]  /*1520*/  LOP3.LUT R0, R0, 0x1c0, RZ, 0xc0, !PT ;  /* 0x000001c000007812 */ /* 0x000fe200078ec0ff */
[----:B------:R-:W-:Y:S01]  /*1530*/  IMAD.IADD R252, R20, 0x1, -R4 ;  /* 0x0000000114fc7824 */ /* 0x000fe200078e0a04 */
[----:B------:R-:W-:-:S02]  /*1540*/  SHF.R.U32.HI R241, RZ, 0x3, R240 ;  /* 0x00000003fff17819 */ /* 0x000fc400000116f0 */
[----:B------:R-:W-:Y:S01]  /*1550*/  LOP3.LUT R2, R0, 0x8, R3, 0xf8, !PT ;  /* 0x0000000800027812 */ /* 0x000fe200078ef803 */
[C---:B------:R-:W-:Y:S01]  /*1560*/  IMAD R4, R252.reuse, 0x2, R173 ;  /* 0x00000002fc047824 */ /* 0x040fe200078e02ad */
[----:B------:R-:W-:Y:S01]  /*1570*/  SHF.R.U32.HI R143, RZ, 0x3, R0 ;  /* 0x00000003ff8f7819 */ /* 0x000fe20000011600 */
[----:B------:R-:W-:Y:S01]  /*1580*/  IMAD.SHL.U32 R0, R13, 0x40, RZ ;  /* 0x000000400d007824 */ /* 0x000fe200078e00ff */
[----:B------:R-:W-:Y:S01]  /*1590*/  LOP3.LUT R3, R241, R240, RZ, 0xfc, !PT ;  /* 0x000000f0f1037212 */ /* 0x000fe200078efcff */
[----:B------:R-:W-:Y:S01]  /*15a0*/  IMAD.SHL.U32 R104, R252, 0x8, RZ ;  /* 0x00000008fc687824 */ /* 0x000fe200078e00ff */
[----:B------:R-:W-:Y:S01]  /*15b0*/  LOP3.LUT R143, R2, R143, RZ, 0x3c, !PT ;  /* 0x0000008f028f7212 */ /* 0x000fe200078e3cff */
[----:B------:R-:W-:Y:S01]  /*15c0*/  IMAD R2, R9, 0x20, R19 ;  /* 0x0000002009027824 */ /* 0x000fe200078e0213 */
[----:B------:R-:W-:Y:S01]  /*15d0*/  LOP3.LUT R0, R0, 0xfffffe00, RZ, 0xc0, !PT ;  /* 0xfffffe0000007812 */ /* 0x000fe200078ec0ff */
[----:B------:R-:W-:Y:S01]  /*15e0*/  IMAD.SHL.U32 R106, R252, 0x4, RZ ;  /* 0x00000004fc6a7824 */ /* 0x000fe200078e00ff */
[----:B------:R-:W-:Y:S01]  /*15f0*/  LOP3.LUT R5, R6, R5, RZ, 0x3c, !PT ;  /* 0x0000000506057212 */ /* 0x000fe200078e3cff */
[----:B------:R-:W-:Y:S01]  /*1600*/  IMAD.IADD R6, R4, 0x1, R3 ;  /* 0x0000000104067824 */ /* 0x000fe200078e0203 */
[CC--:B------:R-:W-:Y:S01]  /*1610*/  IADD3 R173, R143.reuse, R0.reuse, R173 ;  /* 0x000000008fad7210 */ /* 0x0c0fe20007ffe0ad */
[----:B------:R2:W-:Y:S01]  /*1620*/  STL [R1+0x108], R2 ;  /* 0x0001080201007387 */ /* 0x0005e20000100800 */
[----:B------:R-:W-:Y:S01]  /*1630*/  LOP3.LUT R143, R143, R0, RZ, 0xfc, !PT ;  /* 0x000000008f8f7212 */ /* 0x000fe200078efcff */
[----:B------:R-:W-:Y:S01]  /*1640*/  IMAD R142, R10, 0x200, R5 ;  /* 0x000002000a8e7824 */ /* 0x000fe200078e0205 */
[----:B------:R-:W-:-:S02]  /*1650*/  LOP3.LUT R3, R14, 0x7ffffffc, RZ, 0xc0, !PT ;  /* 0x7ffffffc0e037812 */ /* 0x000fc400078ec0ff */
[----:B------:R-:W-:Y:S02]  /*1660*/  LEA.HI R0, R252, R252, RZ, 0x1 ;  /* 0x000000fcfc007211 */ /* 0x000fe400078f08ff */
[----:B------:R-:W-:Y:S01]  /*1670*/  LOP3.LUT R11, R12, 0x7ffffe00, R11, 0xf8, !PT ;  /* 0x7ffffe000c0b7812 */ /* 0x000fe200078ef80b */
[----:B------:R-:W-:Y:S01]  /*1680*/  IMAD.IADD R3, R18, 0x1, -R3 ;  /* 0x0000000112037824 */ /* 0x000fe200078e0a03 */
[----:B------:R-:W-:Y:S02]  /*1690*/  LOP3.LUT R0, R0, 0x1ffffffe, RZ, 0xc0, !PT ;  /* 0x1ffffffe00007812 */ /* 0x000fe400078ec0ff */
[----:B------:R-:W-:Y:S01]  /*16a0*/  IADD3 R141, R104, 0x20, RZ ;  /* 0x00000020688d7810 */ /* 0x000fe20007ffe0ff */
[----:B------:R-:W-:Y:S01]  /*16b0*/  IMAD.SHL.U32 R29, R3, 0x2, RZ ;  /* 0x00000002031d7824 */ /* 0x000fe200078e00ff */
[----:B------:R-:W-:Y:S01]  /*16c0*/  LOP3.LUT R3, R240, 0x18, R104, 0xf8, !PT ;  /* 0x00000018f0037812 */ /* 0x000fe200078ef868 */
[----:B------:R-:W-:Y:S01]  /*16d0*/  IMAD.IADD R4, R252, 0x1, -R0 ;  /* 0x00000001fc047824 */ /* 0x000fe200078e0a00 */
[----:B------:R-:W-:Y:S01]  /*16e0*/  IADD3 R250, R248, 0x40, RZ ;  /* 0x00000040f8fa7810 */ /* 0x000fe20007ffe0ff */
[----:B------:R-:W-:Y:S01]  /*16f0*/  IMAD.SHL.U32 R203, R11, 0x2, RZ ;  /* 0x000000020bcb7824 */ /* 0x000fe200078e00ff */
[----:B------:R-:W-:Y:S01]  /*1700*/  LOP3.LUT R3, R242, R3, R241, 0xf6, !PT ;  /* 0x00000003f2037212 */ /* 0x000fe200078ef6f1 */
[----:B------:R-:W-:Y:S01]  /*1710*/  IMAD R4, R4, 0x8, R17 ;  /* 0x0000000804047824 */ /* 0x000fe200078e0211 */
[C---:B------:R-:W-:Y:S01]  /*1720*/  IADD3 R28, R29.reuse, 0x8, RZ ;  /* 0x000000081d1c7810 */ /* 0x040fe20007ffe0ff */
[----:B------:R-:W-:Y:S01]  /*1730*/  STL [R1+0x100], R29 ;  /* 0x0001001d01007387 */ /* 0x000fe20000100800 */
[----:B------:R-:W-:-:S02]  /*1740*/  IADD3 R26, R29, 0x18, RZ ;  /* 0x000000181d1a7810 */ /* 0x000fc40007ffe0ff */
[----:B------:R-:W-:Y:S01]  /*1750*/  LEA R214, R3, 0x100, 0x1 ;  /* 0x0000010003d67811 */ /* 0x000fe200078e08ff */
[----:B------:R3:W-:Y:S01]  /*1760*/  STL [R1+0x16c], R4 ;  /* 0x00016c0401007387 */ /* 0x0007e20000100800 */
[----:B------:R-:W-:Y:S02]  /*1770*/  SHF.R.S32.HI R3, RZ, 0x1f, R28 ;  /* 0x0000001fff037819 */ /* 0x000fe4000001141c */
[C---:B------:R-:W-:Y:S01]  /*1780*/  IADD3 R25, R29.reuse, 0x20, RZ ;  /* 0x000000201d197810 */ /* 0x040fe20007ffe0ff */
[----:B------:R-:W-:Y:S01]  /*1790*/  STL [R1+0xec], R28 ;  /* 0x0000ec1c01007387 */ /* 0x000fe20000100800 */
[C---:B------:R-:W-:Y:S02]  /*17a0*/  IADD3 R23, R29.reuse, 0x30, RZ ;  /* 0x000000301d177810 */ /* 0x040fe40007ffe0ff */
[C---:B------:R-:W-:Y:S01]  /*17b0*/  IADD3 R22, R29.reuse, 0x38, RZ ;  /* 0x000000381d167810 */ /* 0x040fe20007ffe0ff */
[----:B------:R4:W-:Y:S01]  /*17c0*/  STL [R1+0x164], R3 ;  /* 0x0001640301007387 */ /* 0x0009e20000100800 */
[----:B------:R-:W-:-:S02]  /*17d0*/  IADD3 R20, R29, 0x48, RZ ;  /* 0x000000481d147810 */ /* 0x000fc40007ffe0ff */
[C---:B------:R-:W-:Y:S01]  /*17e0*/  IADD3 R19, R29.reuse, 0x50, RZ ;  /* 0x000000501d137810 */ /* 0x040fe20007ffe0ff */
[----:B------:R-:W-:Y:S01]  /*17f0*/  STL [R1+0xe4], R26 ;  /* 0x0000e41a01007387 */ /* 0x000fe20000100800 */
[C---:B-1----:R-:W-:Y:S02]  /*1800*/  IADD3 R17, R29.reuse, 0x60, RZ ;  /* 0x000000601d117810 */ /* 0x042fe40007ffe0ff */
[C---:B------:R-:W-:Y:S01]  /*1810*/  IADD3 R16, R29.reuse, 0x68, RZ ;  /* 0x000000681d107810 */ /* 0x040fe20007ffe0ff */
[----:B------:R-:W-:Y:S01]  /*1820*/  STL [R1+0xe0], R25 ;  /* 0x0000e01901007387 */ /* 0x000fe20000100800 */
[C---:B------:R-:W-:Y:S02]  /*1830*/  IADD3 R14, R29.reuse, 0x78, RZ ;  /* 0x000000781d0e7810 */ /* 0x040fe40007ffe0ff */
[----:B------:R-:W-:Y:S01]  /*1840*/  IADD3 R13, R29, 0x80, RZ ;  /* 0x000000801d0d7810 */ /* 0x000fe20007ffe0ff */
[----:B------:R-:W-:Y:S01]  /*1850*/  STL [R1+0x88], R23 ;  /* 0x0000881701007387 */ /* 0x000fe20000100800 */
[----:B--2---:R-:W-:-:S02]  /*1860*/  SHF.R.S32.HI R2, RZ, 0x1f, R141 ;  /* 0x0000001fff027819 */ /* 0x004fc4000001148d */
[----:B------:R-:W-:Y:S01]  /*1870*/  IADD3 R11, R29, 0x90, RZ ;  /* 0x000000901d0b7810 */ /* 0x000fe20007ffe0ff */
[----:B------:R-:W-:Y:S01]  /*1880*/  STL [R1+0xd8], R22 ;  /* 0x0000d81601007387 */ /* 0x000fe20000100800 */
[----:B---3--:R-:W-:Y:S02]  /*1890*/  SHF.R.S32.HI R4, RZ, 0x1f, R26 ;  /* 0x0000001fff047819 */ /* 0x008fe4000001141a */
[C---:B------:R-:W-:Y:S01]  /*18a0*/  LOP3.LUT P3, RZ, R7.reuse, 0x4, RZ, 0xc0, !PT ;  /* 0x0000000407ff7812 */ /* 0x040fe2000786c0ff */
[----:B------:R-:W-:Y:S01]  /*18b0*/  STL [R1+0xd0], R20 ;  /* 0x0000d01401007387 */ /* 0x000fe20000100800 */
[----:B------:R-:W-:Y:S02]  /*18c0*/  LOP3.LUT P1, RZ, R7, 0x2, RZ, 0xc0, !PT ;  /* 0x0000000207ff7812 */ /* 0x000fe4000782c0ff */
[----:B------:R-:W-:Y:S01]  /*18d0*/  LEA.HI R2, R2, R141, RZ, 0x3 ;  /* 0x0000008d02027211 */ /* 0x000fe200078f18ff */
[----:B------:R1:W-:Y:S01]  /*18e0*/  STL [R1+0x15c], R4 ;  /* 0x00015c0401007387 */ /* 0x0003e20000100800 */
[----:B----4-:R-:W-:-:S02]  /*18f0*/  SHF.R.S32.HI R3, RZ, 0x1f, R25 ;  /* 0x0000001fff037819 */ /* 0x010fc40000011419 */
[----:B------:R-:W-:Y:S01]  /*1900*/  SHF.R.S32.HI R7, RZ, 0x1f, R250 ;  /* 0x0000001fff077819 */ /* 0x000fe200000114fa */
[----:B------:R-:W-:Y:S01]  /*1910*/  STL [R1+0xcc], R19 ;  /* 0x0000cc1301007387 */ /* 0x000fe20000100800 */
[C---:B------:R-:W-:Y:S02]  /*1920*/  IADD3 R10, R29.reuse, 0x98, RZ ;  /* 0x000000981d0a7810 */ /* 0x040fe40007ffe0ff */
[----:B------:R-:W-:Y:S01]  /*1930*/  IADD3 R251, R248, 0x80, RZ ;  /* 0x00000080f8fb7810 */ /* 0x000fe20007ffe0ff */
[----:B------:R2:W-:Y:S01]  /*1940*/  STL [R1+0x158], R3 ;  /* 0x0001580301007387 */ /* 0x0005e20000100800 */
[C---:B------:R-:W-:Y:S02]  /*1950*/  IADD3 R8, R29.reuse, 0xa8, RZ ;  /* 0x000000a81d087810 */ /* 0x040fe40007ffe0ff */
[----:B------:R-:W-:Y:S01]  /*1960*/  LOP3.LUT R221, R2, 0xfffffff8, RZ, 0xc0, !PT ;  /* 0xfffffff802dd7812 */ /* 0x000fe200078ec0ff */
[----:B------:R3:W-:Y:S01]  /*1970*/  STL [R1+0x74], R7 ;  /* 0x0000740701007387 */ /* 0x0007e20000100800 */
[----:B------:R-:W-:-:S02]  /*1980*/  IADD3 R2, R29, 0xb8, RZ ;  /* 0x000000b81d027810 */ /* 0x000fc40007ffe0ff */
[----:B------:R-:W-:Y:S01]  /*1990*/  SHF.R.S32.HI R5, RZ, 0x1f, R251 ;  /* 0x0000001fff057819 */ /* 0x000fe200000114fb */
[----:B------:R-:W-:Y:S01]  /*19a0*/  STL [R1+0x84], R17 ;  /* 0x0000841101007387 */ /* 0x000fe20000100800 */
[----:B------:R-:W-:Y:S02]  /*19b0*/  IADD3 R140, R104, 0x40, RZ ;  /* 0x00000040688c7810 */ /* 0x000fe40007ffe0ff */
[C---:B------:R-:W-:Y:S01]  /*19c0*/  LOP3.LUT P2, RZ, R9.reuse, 0x4, RZ, 0xc0, !PT ;  /* 0x0000000409ff7812 */ /* 0x040fe2000784c0ff */
[----:B------:R4:W-:Y:S01]  /*19d0*/  STL [R1+0x9c], R2 ;  /* 0x00009c0201007387 */ /* 0x0009e20000100800 */
[----:B------:R-:W-:Y:S02]  /*19e0*/  SHF.R.S32.HI R0, RZ, 0x1f, R140 ;  /* 0x0000001fff007819 */ /* 0x000fe4000001148c */
[----:B------:R-:W-:Y:S01]  /*19f0*/  LOP3.LUT P0, RZ, R9, 0x2, RZ, 0xc0, !PT ;  /* 0x0000000209ff7812 */ /* 0x000fe2000780c0ff */
[----:B------:R5:W-:Y:S01]  /*1a00*/  STL [R1+0x70], R5 ;  /* 0x0000700501007387 */ /* 0x000be20000100800 */
[----:B-1----:R-:W-:-:S02]  /*1a10*/  SHF.R.S32.HI R4, RZ, 0x1f, R23 ;  /* 0x0000001fff047819 */ /* 0x002fc40000011417 */
[----:B------:R-:W-:Y:S01]  /*1a20*/  LEA.HI R220, R0, R140, RZ, 0x3 ;  /* 0x0000008c00dc7211 */ /* 0x000fe200078f18ff */
[----:B------:R-:W-:Y:S01]  /*1a30*/  STL [R1+0xc4], R16 ;  /* 0x0000c41001007387 */ /* 0x000fe20000100800 */
[----:B------:R-:W-:Y:S02]  /*1a40*/  SEL R0, R170, 0xffffffc0, !P6 ;  /* 0xffffffc0aa007807 */ /* 0x000fe40007000000 */
[C---:B------:R-:W-:Y:S01]  /*1a50*/  IADD3 R27, R29.reuse, 0x10, RZ ;  /* 0x000000101d1b7810 */ /* 0x040fe20007ffe0ff */
[----:B------:R1:W-:Y:S01]  /*1a60*/  STL [R1+0x150], R4 ;  /* 0x0001500401007387 */ /* 0x0003e20000100800 */
[----:B--2---:R-:W-:Y:S01]  /*1a70*/  SHF.R.S32.HI R3, RZ, 0x1f, R22 ;  /* 0x0000001fff037819 */ /* 0x004fe20000011416 */
[----:B------:R-:W-:Y:S01]  /*1a80*/  IMAD.IADD R215, R214, 0x1, R0 ;  /* 0x00000001d6d77824 */ /* 0x000fe200078e0200 */
[C---:B------:R-:W-:Y:S01]  /*1a90*/  IADD3 R24, R29.reuse, 0x28, RZ ;  /* 0x000000281d187810 */ /* 0x040fe20007ffe0ff */
[----:B------:R2:W-:Y:S01]  /*1aa0*/  STL [R1+0xe8], R27 ;  /* 0x0000e81b01007387 */ /* 0x0005e20000100800 */
[----:B---3--:R-:W-:-:S02]  /*1ab0*/  IADD3 R7, R29, 0xb0, RZ ;  /* 0x000000b01d077810 */ /* 0x008fc40007ffe0ff */
[C---:B------:R-:W-:Y:S01]  /*1ac0*/  IADD3 R21, R29.reuse, 0x40, RZ ;  /* 0x000000401d157810 */ /* 0x040fe20007ffe0ff */
[----:B------:R3:W-:Y:S01]  /*1ad0*/  STL [R1+0x14c], R3 ;  /* 0x00014c0301007387 */ /* 0x0007e20000100800 */
[C---:B------:R-:W-:Y:S02]  /*1ae0*/  IADD3 R18, R29.reuse, 0x58, RZ ;  /* 0x000000581d127810 */ /* 0x040fe40007ffe0ff */
[C---:B------:R-:W-:Y:S01]  /*1af0*/  IADD3 R15, R29.reuse, 0x70, RZ ;  /* 0x000000701d0f7810 */ /* 0x040fe20007ffe0ff */
[----:B------:R3:W-:Y:S01]  /*1b00*/  STL [R1+0xdc], R24 ;  /* 0x0000dc1801007387 */ /* 0x0007e20000100800 */
[----:B----4-:R-:W-:Y:S02]  /*1b10*/  SHF.R.S32.HI R2, RZ, 0x1f, R2 ;  /* 0x0000001fff027819 */ /* 0x010fe40000011402 */
[----:B------:R-:W-:Y:S01]  /*1b20*/  IADD3 R12, R29, 0x88, RZ ;  /* 0x000000881d0c7810 */ /* 0x000fe20007ffe0ff */
[----:B------:R4:W-:Y:S01]  /*1b30*/  STL [R1+0xd4], R21 ;  /* 0x0000d41501007387 */ /* 0x0009e20000100800 */
[----:B-----5:R-:W-:-:S02]  /*1b40*/  SEL R5, R168, 0xffffffe0, !P4 ;  /* 0xffffffe0a8057807 */ /* 0x020fc40006000000 */
[----:B------:R-:W-:Y:S01]  /*1b50*/  IADD3 R9, R29, 0xa0, RZ ;  /* 0x000000a01d097810 */ /* 0x000fe20007ffe0ff */
[----:B------:R-:W-:Y:S01]  /*1b60*/  STL [R1+0x10c], R2 ;  /* 0x00010c0201007387 */ /* 0x000fe20000100800 */
[----:B------:R-:W-:Y:S02]  /*1b70*/  LEA R142, R142, 0x6100, 0x1 ;  /* 0x000061008e8e7811 */ /* 0x000fe400078e08ff */
[----:B------:R-:W-:Y:S01]  /*1b80*/  SEL R168, R168, 0xffffffe0, !P1 ;  /* 0xffffffe0a8a87807 */ /* 0x000fe20004800000 */
[----:B------:R5:W-:Y:S01]  /*1b90*/  STL [R1+0xc8], R18 ;  /* 0x0000c81201007387 */ /* 0x000be20000100800 */
[----:B-1----:R-:W-:Y:S02]  /*1ba0*/  SHF.R.S32.HI R4, RZ, 0x1f, R20 ;  /* 0x0000001fff047819 */ /* 0x002fe40000011414 */
[----:B------:R-:W-:Y:S01]  /*1bb0*/  LEA R173, R173, 0xc100, 0x1 ;  /* 0x0000c100adad7811 */ /* 0x000fe200078e08ff */
[----:B------:R1:W-:Y:S01]  /*1bc0*/  STL [R1+0xc0], R15 ;  /* 0x0000c00f01007387 */ /* 0x0003e20000100800 */
[----:B--2---:R-:W-:-:S02]  /*1bd0*/  SHF.R.S32.HI R27, RZ, 0x1f, R27 ;  /* 0x0000001fff1b7819 */ /* 0x004fc4000001141b */
[----:B------:R-:W-:Y:S01]  /*1be0*/  LEA R143, R143, 0x100, 0x1 ;  /* 0x000001008f8f7811 */ /* 0x000fe200078e08ff */
[----:B------:R2:W-:Y:S01]  /*1bf0*/  STL [R1+0x144], R4 ;  /* 0x0001440401007387 */ /* 0x0005e20000100800 */
[----:B---3--:R-:W-:Y:S01]  /*1c00*/  SHF.R.S32.HI R3, RZ, 0x1f, R19 ;  /* 0x0000001fff037819 */ /* 0x008fe20000011413 */
[C---:B------:R-:W-:Y:S01]  /*1c10*/  IMAD.IADD R174, R173.reuse, 0x1, R168 ;  /* 0x00000001adae7824 */ /* 0x040fe200078e02a8 */
[----:B------:R-:W-:Y:S01]  /*1c20*/  SEL R169, R170, 0xffffffc0, !P2 ;  /* 0xffffffc0aaa97807 */ /* 0x000fe20005000000 */
[----:B------:R3:W-:Y:S01]  /*1c30*/  STL [R1+0xb4], R12 ;  /* 0x0000b40c01007387 */ /* 0x0007e20000100800 */
[----:B------:R-:W-:Y:S01]  /*1c40*/  SHF.R.S32.HI R24, RZ, 0x1f, R24 ;  /* 0x0000001fff187819 */ /* 0x000fe20000011418 */
[----:B------:R-:W-:Y:S01]  /*1c50*/  IMAD.IADD R168, R168, 0x1, R143 ;  /* 0x00000001a8a87824 */ /* 0x000fe200078e028f */
[----:B------:R-:W-:Y:S01]  /*1c60*/  SEL R170, R170, 0xffffffc0, !P3 ;  /* 0xffffffc0aaaa7807 */ /* 0x000fe20005800000 */
[----:B------:R3:W-:Y:S01]  /*1c70*/  STL [R1+0x140], R3 ;  /* 0x0001400301007387 */ /* 0x0007e20000100800 */
[----:B----4-:R-:W-:Y:S01]  /*1c80*/  SHF.R.S32.HI R21, RZ, 0x1f, R21 ;  /* 0x0000001fff157819 */ /* 0x010fe20000011415 */
[C---:B------:R-:W-:Y:S01]  /*1c90*/  IMAD.IADD R172, R142.reuse, 0x1, R169 ;  /* 0x000000018eac7824 */ /* 0x040fe200078e02a9 */
[C---:B------:R-:W-:Y:S01]  /*1ca0*/  IADD3 R177, R142.reuse, 0x20, RZ ;  /* 0x000000208eb17810 */ /* 0x040fe20007ffe0ff */
[----:B------:R4:W-:Y:S01]  /*1cb0*/  STL [R1+0xa8], R9 ;  /* 0x0000a80901007387 */ /* 0x0009e20000100800 */
[----:B------:R-:W-:Y:S01]  /*1cc0*/  @P0 IADD3 R177, R142, -0x20, RZ ;  /* 0xffffffe08eb10810 */ /* 0x000fe20007ffe0ff */
[----:B------:R-:W-:Y:S01]  /*1cd0*/  IMAD.IADD R176, R173, 0x1, R170 ;  /* 0x00000001adb07824 */ /* 0x000fe200078e02aa */
[----:B------:R-:W-:Y:S01]  /*1ce0*/  IADD3 R213, R104, 0x60, RZ ;  /* 0x0000006068d57810 */ /* 0x000fe20007ffe0ff */
[----:B------:R-:W-:Y:S01]  /*1cf0*/  STL [R1+0xbc], R14 ;  /* 0x0000bc0e01007387 */ /* 0x000fe20000100800 */
[----:B-----5:R-:W-:Y:S01]  /*1d00*/  SHF.R.S32.HI R18, RZ, 0x1f, R18 ;  /* 0x0000001fff127819 */ /* 0x020fe20000011412 */
[----:B------:R-:W-:Y:S01]  /*1d10*/  IMAD.IADD R171, R170, 0x1, R143 ;  /* 0x00000001aaab7824 */ /* 0x000fe200078e028f */
[----:B------:R-:W-:Y:S01]  /*1d20*/  IADD3 R212, R104, 0x80, RZ ;  /* 0x0000008068d47810 */ /* 0x000fe20007ffe0ff */
[----:B------:R-:W-:Y:S01]  /*1d30*/  STL [R1+0xb8], R13 ;  /* 0x0000b80d01007387 */ /* 0x000fe20000100800 */
[----:B-1----:R-:W-:Y:S01]  /*1d40*/  SHF.R.S32.HI R15, RZ, 0x1f, R15 ;  /* 0x0000001fff0f7819 */ /* 0x002fe2000001140f */
[----:B------:R-:W-:Y:S01]  /*1d50*/  IMAD.IADD R175, R174, 0x1, R170 ;  /* 0x00000001aeaf7824 */ /* 0x000fe200078e02aa */
[----:B------:R-:W-:Y:S01]  /*1d60*/  IADD3 R211, R104, 0xa0, RZ ;  /* 0x000000a068d37810 */ /* 0x000fe20007ffe0ff */
[----:B------:R-:W-:Y:S01]  /*1d70*/  STL [R1+0xb0], R11 ;  /* 0x0000b00b01007387 */ /* 0x000fe20000100800 */
[----:B--2---:R-:W-:Y:S01]  /*1d80*/  SHF.R.S32.HI R4, RZ, 0x1f, R17 ;  /* 0x0000001fff047819 */ /* 0x004fe20000011411 */
[----:B------:R-:W-:Y:S01]  /*1d90*/  IMAD.IADD R169, R169, 0x1, R177 ;  /* 0x00000001a9a97824 */ /* 0x000fe200078e02b1 */
[----:B------:R-:W-:Y:S01]  /*1da0*/  LOP3.LUT R220, R220, 0xfffffff8, RZ, 0xc0, !PT ;  /* 0xfffffff8dcdc7812 */ /* 0x000fe200078ec0ff */
[----:B------:R-:W-:Y:S01]  /*1db0*/  STL [R1+0xac], R10 ;  /* 0x0000ac0a01007387 */ /* 0x000fe20000100800 */
[----:B---3--:R-:W-:Y:S01]  /*1dc0*/  SHF.R.S32.HI R12, RZ, 0x1f, R12 ;  /* 0x0000001fff0c7819 */ /* 0x008fe2000001140c */
[----:B------:R-:W-:Y:S01]  /*1dd0*/  IMAD.IADD R170, R170, 0x1, R168 ;  /* 0x00000001aaaa7824 */ /* 0x000fe200078e02a8 */
[----:B------:R-:W-:Y:S01]  /*1de0*/  SHF.R.S32.HI R249, RZ, 0x1f, R248 ;  /* 0x0000001ffff97819 */ /* 0x000fe200000114f8 */
[----:B------:R1:W-:Y:S01]  /*1df0*/  STL [R1+0x138], R4 ;  /* 0x0001380401007387 */ /* 0x0003e20000100800 */
[----:B------:R-:W-:-:S02]  /*1e00*/  SHF.R.S32.HI R3, RZ, 0x1f, R16 ;  /* 0x0000001fff037819 */ /* 0x000fc40000011410 */
[----:B------:R-:W-:Y:S01]  /*1e10*/  SHF.R.S32.HI R105, RZ, 0x1f, R104 ;  /* 0x0000001fff697819 */ /* 0x000fe20000011468 */
[----:B------:R-:W-:Y:S01]  /*1e20*/  STL [R1+0xa4], R8 ;  /* 0x0000a40801007387 */ /* 0x000fe20000100800 */
[----:B----4-:R-:W-:Y:S02]  /*1e30*/  SHF.R.S32.HI R9, RZ, 0x1f, R9 ;  /* 0x0000001fff097819 */ /* 0x010fe40000011409 */
[----:B------:R-:W-:Y:S01]  /*1e40*/  SHF.R.S32.HI R247, RZ, 0x1f, R213 ;  /* 0x0000001ffff77819 */ /* 0x000fe200000114d5 */
[----:B------:R2:W-:Y:S01]  /*1e50*/  STL [R1+0x134], R3 ;  /* 0x0001340301007387 */ /* 0x0005e20000100800 */
[----:B------:R-:W-:Y:S02]  /*1e60*/  SHF.R.S32.HI R246, RZ, 0x1f, R212 ;  /* 0x0000001ffff67819 */ /* 0x000fe400000114d4 */
[----:B------:R-:W-:Y:S01]  /*1e70*/  SHF.R.S32.HI R245, RZ, 0x1f, R211 ;  /* 0x0000001ffff57819 */ /* 0x000fe200000114d3 */
[----:B------:R-:W-:Y:S01]  /*1e80*/  STL [R1+0xa0], R7 ;  /* 0x0000a00701007387 */ /* 0x000fe20000100800 */
[----:B------:R-:W-:-:S02]  /*1e90*/  SHF.R.S32.HI R244, RZ, 0x1f, R221 ;  /* 0x0000001ffff47819 */ /* 0x000fc400000114dd */
[----:B------:R-:W-:Y:S01]  /*1ea0*/  SHF.R.S32.HI R243, RZ, 0x1f, R220 ;  /* 0x0000001ffff37819 */ /* 0x000fe200000114dc */
[----:B------:R-:W-:Y:S01]  /*1eb0*/  STL [R1+0x160], R27 ;  /* 0x0001601b01007387 */ /* 0x000fe20000100800 */
[C---:B------:R-:W-:Y:S02]  /*1ec0*/  IADD3 R188, R177.reuse, 0x800, RZ ;  /* 0x00000800b1bc7810 */ /* 0x040fe40007ffe0ff */
[C---:B------:R-:W-:Y:S01]  /*1ed0*/  IADD3 R187, R177.reuse, 0x1000, RZ ;  /* 0x00001000b1bb7810 */ /* 0x040fe20007ffe0ff */
[----:B------:R-:W-:Y:S01]  /*1ee0*/  STL [R1+0x154], R24 ;  /* 0x0001541801007387 */ /* 0x000fe20000100800 */
[C---:B------:R-:W-:Y:S02]  /*1ef0*/  IADD3 R186, R177.reuse, 0x1800, RZ ;  /* 0x00001800b1ba7810 */ /* 0x040fe40007ffe0ff */
[----:B------:R-:W-:Y:S01]  /*1f00*/  IADD3 R185, R177, 0x2000, RZ ;  /* 0x00002000b1b97810 */ /* 0x000fe20007ffe0ff */
[----:B------:R-:W-:Y:S01]  /*1f10*/  STL [R1+0x148], R21 ;  /* 0x0001481501007387 */ /* 0x000fe20000100800 */
[----:B-1----:R-:W-:-:S02]  /*1f20*/  SHF.R.S32.HI R4, RZ, 0x1f, R14 ;  /* 0x0000001fff047819 */ /* 0x002fc4000001140e */
[C---:B------:R-:W-:Y:S01]  /*1f30*/  IADD3 R184, R177.reuse, 0x2800, RZ ;  /* 0x00002800b1b87810 */ /* 0x040fe20007ffe0ff */
[----:B------:R-:W-:Y:S01]  /*1f40*/  STL [R1+0x13c], R18 ;  /* 0x00013c1201007387 */ /* 0x000fe20000100800 */
[C---:B------:R-:W-:Y:S02]  /*1f50*/  IADD3 R183, R177.reuse, 0x3000, RZ ;  /* 0x00003000b1b77810 */ /* 0x040fe40007ffe0ff */
[C---:B------:R-:W-:Y:S01]  /*1f60*/  IADD3 R182, R177.reuse, 0x3800, RZ ;  /* 0x00003800b1b67810 */ /* 0x040fe20007ffe0ff */
[----:B------:R1:W-:Y:S01]  /*1f70*/  STL [R1+0x12c], R4 ;  /* 0x00012c0401007387 */ /* 0x0003e20000100800 */
[----:B--2---:R-:W-:Y:S02]  /*1f80*/  SHF.R.S32.HI R3, RZ, 0x1f, R13 ;  /* 0x0000001fff037819 */ /* 0x004fe4000001140d */
[C---:B------:R-:W-:Y:S01]  /*1f90*/  IADD3 R181, R177.reuse, 0x4000, RZ ;  /* 0x00004000b1b57810 */ /* 0x040fe20007ffe0ff */
[----:B------:R-:W-:Y:S01]  /*1fa0*/  STL [R1+0x130], R15 ;  /* 0x0001300f01007387 */ /* 0x000fe20000100800 */
[----:B------:R-:W-:-:S02]  /*1fb0*/  IADD3 R180, R177, 0x4800, RZ ;  /* 0x00004800b1b47810 */ /* 0x000fc40007ffe0ff */
[C---:B------:R-:W-:Y:S01]  /*1fc0*/  IADD3 R179, R177.reuse, 0x5000, RZ ;  /* 0x00005000b1b37810 */ /* 0x040fe20007ffe0ff */
[----:B------:R2:W-:Y:S01]  /*1fd0*/  STL [R1+0x128], R3 ;  /* 0x0001280301007387 */ /* 0x0005e20000100800 */
[----:B------:R-:W-:-:S03]  /*1fe0*/  IADD3 R178, R177, 0x5800, RZ ;  /* 0x00005800b1b27810 */ /* 0x000fc60007ffe0ff */
[----:B------:R-:W-:Y:S04]  /*1ff0*/  STL [R1+0x124], R12 ;  /* 0x0001240c01007387 */ /* 0x000fe80000100800 */
[----:B------:R-:W-:Y:S01]  /*2000*/  STL [R1+0x118], R9 ;  /* 0x0001180901007387 */ /* 0x000fe20000100800 */
[----:B-1----:R-:W-:-:S05]  /*2010*/  SHF.R.S32.HI R4, RZ, 0x1f, R11 ;  /* 0x0000001fff047819 */ /* 0x002fca000001140b */
[----:B------:R1:W-:Y:S01]  /*2020*/  STL [R1+0x120], R4 ;  /* 0x0001200401007387 */ /* 0x0003e20000100800 */
[----:B--2---:R-:W-:-:S05]  /*2030*/  SHF.R.S32.HI R3, RZ, 0x1f, R10 ;  /* 0x0000001fff037819 */ /* 0x004fca000001140a */
[----:B------:R2:W-:Y:S01]  /*2040*/  STL [R1+0x11c], R3 ;  /* 0x00011c0301007387 */ /* 0x0005e20000100800 */
[----:B-1----:R-:W-:-:S05]  /*2050*/  SHF.R.S32.HI R4, RZ, 0x1f, R8 ;  /* 0x0000001fff047819 */ /* 0x002fca0000011408 */
[----:B------:R1:W-:Y:S01]  /*2060*/  STL [R1+0x114], R4 ;  /* 0x0001140401007387 */ /* 0x0003e20000100800 */
[----:B--2---:R-:W-:-:S05]  /*2070*/  SHF.R.S32.HI R3, RZ, 0x1f, R7 ;  /* 0x0000001fff037819 */ /* 0x004fca0000011407 */
[----:B------:R2:W-:Y:S01]  /*2080*/  STL [R1+0x110], R3 ;  /* 0x0001100301007387 */ /* 0x0005e20000100800 */
[----:B-1----:R-:W-:-:S05]  /*2090*/  LEA R4, R6, 0x80, 0x1 ;  /* 0x0000008006047811 */ /* 0x002fca00078e08ff */
[C---:B------:R-:W-:Y:S01]  /*20a0*/  IMAD.IADD R2, R4.reuse, 0x1, R5 ;  /* 0x0000000104027824 */ /* 0x040fe200078e0205 */
[----:B------:R1:W-:Y:S01]  /*20b0*/  STL [R1+0x8c], R4 ;  /* 0x00008c0401007387 */ /* 0x0003e20000100800 */
[C---:B------:R-:W-:Y:S01]  /*20c0*/  IMAD.IADD R6, R4.reuse, 0x1, R0 ;  /* 0x0000000104067824 */ /* 0x040fe200078e0200 */
[C---:B--2---:R-:W-:Y:S02]  /*20d0*/  IADD3 R3, R4.reuse, -0x10, RZ ;  /* 0xfffffff004037810 */ /* 0x044fe40007ffe0ff */
[----:B------:R-:W-:Y:S01]  /*20e0*/  @P5 IADD3 R3, R4, 0x10, RZ ;  /* 0x0000001004035810 */ /* 0x000fe20007ffe0ff */
[----:B------:R2:W-:Y:S04]  /*20f0*/  STL [R1+0x98], R2 ;  /* 0x0000980201007387 */ /* 0x0005e80000100800 */
[----:B------:R3:W-:Y:S04]  /*2100*/  STL [R1+0x90], R3 ;  /* 0x0000900301007387 */ /* 0x0007e80000100800 */
[----:B------:R4:W-:Y:S01]  /*2110*/  STL [R1+0xfc], R6 ;  /* 0x0000fc0601007387 */ /* 0x0009e20000100800 */
[----:B-1----:R-:W-:-:S02]  /*2120*/  IMAD.IADD R4, R0, 0x1, R2 ;  /* 0x0000000100047824 */ /* 0x002fc400078e0202 */
[----:B--2---:R-:W-:-:S03]  /*2130*/  IMAD.IADD R2, R5, 0x1, R3 ;  /* 0x0000000105027824 */ /* 0x004fc600078e0203 */
[----:B------:R4:W-:Y:S01]  /*2140*/  STL [R1+0xf8], R4 ;  /* 0x0000f80401007387 */ /* 0x0009e20000100800 */
[----:B---3--:R-:W-:-:S03]  /*2150*/  IMAD.IADD R3, R0, 0x1, R3 ;  /* 0x0000000100037824 */ /* 0x008fc600078e0203 */
[----:B------:R4:W-:Y:S01]  /*2160*/  STL [R1+0x94], R2 ;  /* 0x0000940201007387 */ /* 0x0009e20000100800 */
[----:B------:R-:W-:-:S03]  /*2170*/  IMAD.IADD R0, R0, 0x1, R2 ;  /* 0x0000000100007824 */ /* 0x000fc600078e0202 */
[----:B------:R4:W-:Y:S04]  /*2180*/  STL [R1+0xf4], R3 ;  /* 0x0000f40301007387 */ /* 0x0009e80000100800 */
[----:B------:R4:W-:Y:S02]  /*2190*/  STL [R1+0xf0], R0 ;  /* 0x0000f00001007387 */ /* 0x0009e40000100800 */
.L_x_903:
[----:B------:R-:W-:Y:S01]  /*21a0*/  ISETP.NE.U32.AND P0, PT, RZ, c[0x0][0x370], PT ;  /* 0x0000dc00ff007a0c */ /* 0x000fe20003f05070 */
[----:B------:R-:W-:Y:S01]  /*21b0*/  IMAD.MOV.U32 R18, RZ, RZ, 0x4 ;  /* 0x00000004ff127424 */ /* 0x000fe200078e00ff */
[----:B------:R-:W-:Y:S01]  /*21c0*/  ISETP.NE.U32.AND P4, PT, RZ, c[0x0][0x358], PT ;  /* 0x0000d600ff007a0c */ /* 0x000fe20003f85070 */
[----:B----4-:R-:W-:Y:S01]  /*21d0*/  IMAD.MOV.U32 R2, RZ, RZ, RZ ;  /* 0x000000ffff027224 */ /* 0x010fe200078e00ff */
[----:B------:R-:W-:Y:S01]  /*21e0*/  ISETP.NE.AND.EX P0, PT, RZ, c[0x0][0x374], PT, P0 ;  /* 0x0000dd00ff007a0c */ /* 0x000fe20003f05300 */
[----:B------:R-:W-:Y:S01]  /*21f0*/  IMAD.MOV.U32 R72, RZ, RZ, RZ ;  /* 0x000000ffff487224 */ /* 0x000fe200078e00ff */
[----:B------:R-:W-:Y:S01]  /*2200*/  ISETP.NE.AND.EX P4, PT, RZ, c[0x0][0x35c], PT, P4 ;  /* 0x0000d700ff007a0c */ /* 0x000fe20003f85340 */
[----:B------:R-:W-:Y:S01]  /*2210*/  IMAD.MOV.U32 R17, RZ, RZ, RZ ;  /* 0x000000ffff117224 */ /* 0x000fe200078e00ff */
[----:B------:R-:W-:Y:S01]  /*2220*/  ISETP.NE.U32.AND P3, PT, RZ, c[0x0][0x350], PT ;  /* 0x0000d400ff007a0c */ /* 0x000fe20003f65070 */
[----:B------:R-:W-:Y:S01]  /*2230*/  IMAD.WIDE R6, R239, R18, c[0x0][0x350] ;  /* 0x0000d400ef067625 */ /* 0x000fe200078e0212 */
[----:B------:R-:W-:-:S02]  /*2240*/  ISETP.NE.U32.AND P2, PT, RZ, c[0x0][0x348], PT ;  /* 0x0000d200ff007a0c */ /* 0x000fc40003f45070 */
[----:B------:R-:W-:Y:S02]  /*2250*/  ISETP.NE.AND.EX P3, PT, RZ, c[0x0][0x354], PT, P3 ;  /* 0x0000d500ff007a0c */ /* 0x000fe40003f65330 */
[----:B------:R-:W-:-:S03]  /*2260*/  ISETP.NE.AND.EX P2, PT, RZ, c[0x0][0x34c], PT, P2 ;  /* 0x0000d300ff007a0c */ /* 0x000fc60003f45320 */
[----:B------:R-:W-:-:S05]  /*2270*/  @P0 IMAD.WIDE R4, R239, R18, c[0x0][0x370] ;  /* 0x0000dc00ef040625 */ /* 0x000fca00078e0212 */
[----:B------:R1:W2:Y:S01]  /*2280*/  @P0 LDG.E R2, [R4.64] ;  /* 0x0000000a04020981 */ /* 0x0002a2000c1e1900 */
[----:B------:R-:W-:Y:S02]  /*2290*/  IMAD.MOV.U32 R0, RZ, RZ, RZ ;  /* 0x000000ffff007224 */ /* 0x000fe400078e00ff */
[CC--:B------:R-:W-:Y:S01]  /*22a0*/  IMAD.WIDE R10, R239.reuse, R18.reuse, c[0x0][0x348] ;  /* 0x0000d200ef0a7625 */ /* 0x0c0fe200078e0212 */
[----:B------:R-:W3:Y:S04]  /*22b0*/  @P3 LDG.E R17, [R6.64] ;  /* 0x0000000a06113981 */ /* 0x000ee8000c1e1900 */
[----:B------:R-:W4:Y:S01]  /*22c0*/  @P2 LDG.E R0, [R10.64] ;  /* 0x0000000a0a002981 */ /* 0x000f22000c1e1900 */
[----:B-1----:R-:W-:-:S05]  /*22d0*/  IMAD.WIDE R4, R239, R18, c[0x0][0x358] ;  /* 0x0000d600ef047625 */ /* 0x002fca00078e0212 */
[----:B------:R-:W4:Y:S01]  /*22e0*/  @P4 LDG.E R72, [R4.64] ;  /* 0x0000000a04484981 */ /* 0x000f22000c1e1900 */
[----:B------:R-:W-:-:S04]  /*22f0*/  ISETP.NE.U32.AND P1, PT, RZ, c[0x0][0x360], PT ;  /* 0x0000d800ff007a0c */ /* 0x000fc80003f25070 */
[----:B------:R-:W-:Y:S02]  /*2300*/  ISETP.NE.AND.EX P1, PT, RZ, c[0x0][0x364], PT, P1 ;  /* 0x0000d900ff007a0c */ /* 0x000fe40003f25310 */
[----:B------:R-:W-:Y:S01]  /*2310*/  MOV R13, c[0x0][0x168] ;  /* 0x00005a00000d7a02 */ /* 0x000fe20000000f00 */
[----:B------:R-:W-:Y:S01]  /*2320*/  YIELD ;  /* 0x0000000000007946 */ /* 0x000fe20003800000 */
[----:B------:R-:W-:Y:S02]  /*2330*/  ULDC UR5, c[0x0][0x2ac] ;  /* 0x0000ab0000057ab9 */ /* 0x000fe40000000800 */
[----:B------:R-:W-:-:S07]  /*2340*/  ULDC UR4, c[0x0][0x1d0] ;  /* 0x0000740000047ab9 */ /* 0x000fce0000000800 */
[----:B------:R-:W-:Y:S01]  /*2350*/  @P1 IMAD.WIDE R8, R239, R18, c[0x0][0x360] ;  /* 0x0000d800ef081625 */ /* 0x000fe200078e0212 */
[----:B------:R-:W-:-:S04]  /*2360*/  UIMAD UR4, UR5, UR4, URZ ;  /* 0x00000004050472a4 */ /* 0x000fc8000f8e023f */
[----:B------:R1:W5:Y:S01]  /*2370*/  @P1 LDG.E R13, [R8.64] ;  /* 0x0000000a080d1981 */ /* 0x000362000c1e1900 */
[----:B------:R-:W-:Y:S02]  /*2380*/  IMAD.MOV.U32 R208, RZ, RZ, c[0x0][0x228] ;  /* 0x00008a00ffd07624 */ /* 0x000fe400078e00ff */
[----:B-1----:R-:W-:-:S05]  /*2390*/  IMAD.U32 R8, RZ, RZ, UR7 ;  /* 0x00000007ff087e24 */ /* 0x002fca000f8e00ff */
[----:B------:R-:W-:Y:S01]  /*23a0*/  IADD3 R144, P0, R8, 0x48, RZ ;  /* 0x0000004808907810 */ /* 0x000fe20007f1e0ff */
[----:B------:R-:W-:-:S03]  /*23b0*/  IMAD.U32 R8, RZ, RZ, UR4 ;  /* 0x00000004ff087e24 */ /* 0x000fc6000f8e00ff */
[----:B------:R-:W-:Y:S01]  /*23c0*/  IADD3.X R145, RZ, UR6, RZ, P0, !PT ;  /* 0x00000006ff917c10 */ /* 0x000fe200087fe4ff */
[----:B--2---:R-:W-:Y:S01]  /*23d0*/  STL [R1+0x48], R2 ;  /* 0x0000480201007387 */ /* 0x004fe20000100800 */
[----:B---3--:R-:W-:-:S03]  /*23e0*/  IMAD.IADD R3, R17, 0x1, R2 ;  /* 0x0000000111037824 */ /* 0x008fc600078e0202 */
[----:B----4-:R1:W-:Y:S04]  /*23f0*/  STL [R1+0x4c], R0 ;  /* 0x00004c0001007387 */ /* 0x0103e80000100800 */
[----:B------:R2:W-:Y:S04]  /*2400*/  STL [R1+0x50], R3 ;  /* 0x0000500301007387 */ /* 0x0005e80000100800 */
[----:B------:R3:W-:Y:S01]  /*2410*/  STL [R1+0x54], R72 ;  /* 0x0000544801007387 */ /* 0x0007e20000100800 */
[C---:B-1----:R-:W-:Y:S02]  /*2420*/  LOP3.LUT R0, R238.reuse, 0xff000000, RZ, 0xc0, !PT ;  /* 0xff000000ee007812 */ /* 0x042fe400078ec0ff */
[----:B--2---:R-:W-:-:S02]  /*2430*/  LOP3.LUT R3, R238, 0xff0000, RZ, 0xc0, !PT ;  /* 0x00ff0000ee037812 */ /* 0x004fc400078ec0ff */
[----:B------:R-:W-:-:S04]  /*2440*/  SHF.R.U32.HI R0, RZ, 0x8, R0 ;  /* 0x00000008ff007819 */ /* 0x000fc80000011600 */
[----:B------:R-:W-:Y:S01]  /*2450*/  LEA.HI R12, R3, R0, RZ, 0x10 ;  /* 0x00000000030c7211 */ /* 0x000fe200078f80ff */
[----:B------:R-:W-:Y:S05]  /*2460*/  @P1 BRA `(.L_x_700) ;  /* 0x0000004000001947 */ /* 0x000fea0003800000 */
[----:B------:R-:W-:Y:S05]  /*2470*/  @!P2 BRA `(.L_x_700) ;  /* 0x000000300000a947 */ /* 0x000fea0003800000 */
[----:B------:R1:W2:Y:S04]  /*2480*/  LDG.E R0, [R10.64] ;  /* 0x0000000a0a007981 */ /* 0x0002a8000c1e1900 */
[----:B-1----:R-:W2:Y:S02]  /*2490*/  LDG.E R10, [R10.64+0x4] ;  /* 0x0000040a0a0a7981 */ /* 0x002ea4000c1e1900 */
[----:B--2--5:R-:W-:-:S05]  /*24a0*/  IADD3 R13, -R0, R10, RZ ;  /* 0x0000000a000d7210 */ /* 0x024fca0007ffe1ff */
.L_x_700:
[----:B-----5:R1:W-:Y:S01]  /*24b0*/  STL [R1+0x58], R13 ;  /* 0x0000580d01007387 */ /* 0x0203e20000100800 */
[----:B------:R-:W-:-:S04]  /*24c0*/  ISETP.NE.U32.AND P0, PT, RZ, c[0x0][0x368], PT ;  /* 0x0000da00ff007a0c */ /* 0x000fc80003f05070 */
[----:B------:R-:W-:-:S13]  /*24d0*/  ISETP.NE.AND.EX P0, PT, RZ, c[0x0][0x36c], PT, P0 ;  /* 0x0000db00ff007a0c */ /* 0x000fda0003f05300 */
[----:B------:R-:W-:Y:S05]  /*24e0*/  @!P0 BRA `(.L_x_701) ;  /* 0x0000003000008947 */ /* 0x000fea0003800000 */
[----:B------:R-:W-:-:S06]  /*24f0*/  IMAD.WIDE R8, R239, R18, c[0x0][0x368] ;  /* 0x0000da00ef087625 */ /* 0x000fcc00078e0212 */
[----:B------:R2:W5:Y:S01]  /*2500*/  LDG.E R8, [R8.64] ;  /* 0x0000000a08087981 */ /* 0x000562000c1e1900 */
[----:B------:R-:W-:Y:S05]  /*2510*/  BRA `(.L_x_702) ;  /* 0x0000004000007947 */ /* 0x000fea0003800000 */
.L_x_701:
[----:B------:R-:W-:Y:S05]  /*2520*/  @!P3 BRA `(.L_x_702) ;  /* 0x000000300000b947 */ /* 0x000fea0003800000 */
[----:B------:R2:W4:Y:S04]  /*2530*/  LDG.E R8, [R6.64] ;  /* 0x0000000a06087981 */ /* 0x000528000c1e1900 */
[----:B--2---:R-:W4:Y:S02]  /*2540*/  LDG.E R6, [R6.64+0x4] ;  /* 0x0000040a06067981 */ /* 0x004f24000c1e1900 */
[----:B----4-:R-:W-:Y:S02]  /*2550*/  IADD3 R8, -R8, R6, RZ ;  /* 0x0000000608087210 */ /* 0x010fe40007ffe1ff */
.L_x_702:
[----:B------:R-:W-:Y:S01]  /*2560*/  ISETP.NE.U32.AND P0, PT, RZ, c[0x0][0x378], PT ;  /* 0x0000de00ff007a0c */ /* 0x000fe20003f05070 */
[----:B------:R-:W4:Y:S03]  /*2570*/  LDL R7, [R1+0x104] ;  /* 0x0001040001077983 */ /* 0x000f260000100800 */
[----:B------:R-:W-:Y:S01]  /*2580*/  ISETP.NE.AND.EX P0, PT, RZ, c[0x0][0x37c], PT, P0 ;  /* 0x0000df00ff007a0c */ /* 0x000fe20003f05300 */
[----:B--2---:R1:W2:Y:S01]  /*2590*/  @P4 LDG.E R6, [R4.64] ;  /* 0x0000000a04064981 */ /* 0x0042a2000c1e1900 */
[----:B-----5:R-:W-:-:S03]  /*25a0*/  IMAD.MOV.U32 R0, RZ, RZ, R8 ;  /* 0x000000ffff007224 */ /* 0x020fc600078e0008 */
[----:B------:R1:W2:Y:S08]  /*25b0*/  @P4 LDG.E R3, [R4.64+0x4] ;  /* 0x0000040a04034981 */ /* 0x0002b0000c1e1900 */
[----:B-1----:R-:W-:-:S05]  /*25c0*/  @P0 IMAD.WIDE R4, R239, R18, c[0x0][0x378] ;  /* 0x0000de00ef040625 */ /* 0x002fca00078e0212 */
[----:B---3--:R1:W3:Y:S01]  /*25d0*/  @P0 LDG.E R0, [R4.64] ;  /* 0x0000000a04000981 */ /* 0x0082e2000c1e1900 */
[----:B------:R-:W-:-:S05]  /*25e0*/  IMAD.IADD R9, R8, 0x1, -R2 ;  /* 0x0000000108097824 */ /* 0x000fca00078e0a02 */
[----:B------:R2:W-:Y:S01]  /*25f0*/  STL [R1+0x5c], R9 ;  /* 0x00005c0901007387 */ /* 0x0005e20000100800 */
[----:B-1----:R-:W-:Y:S02]  /*2600*/  IMAD.MOV.U32 R4, RZ, RZ, c[0x0][0x2c4] ;  /* 0x0000b100ff047624 */ /* 0x002fe400078e00ff */
[----:B------:R-:W-:-:S03]  /*2610*/  IMAD.MOV.U32 R5, RZ, RZ, c[0x0][0x32c] ;  /* 0x0000cb00ff057624 */ /* 0x000fc600078e00ff */
[----:B------:R-:W-:Y:S02]  /*2620*/  ISETP.NE.AND P1, PT, R4, 0x1, PT ;  /* 0x000000010400780c */ /* 0x000fe40003f25270 */
[----:B------:R-:W-:Y:S01]  /*2630*/  ISETP.GE.AND P2, PT, R5, 0x1, PT ;  /* 0x000000010500780c */ /* 0x000fe20003f46270 */
[----:B----4-:R-:W-:-:S05]  /*2640*/  IMAD.SHL.U32 R236, R7, 0x80, RZ ;  /* 0x0000008007ec7824 */ /* 0x010fca00078e00ff */
[----:B------:R-:W-:Y:S01]  /*2650*/  IADD3 R2, R236, 0x7f, RZ ;  /* 0x0000007fec027810 */ /* 0x000fe20007ffe0ff */
[----:B--2---:R-:W-:-:S04]  /*2660*/  @P4 IMAD.IADD R208, R3, 0x1, -R6 ;  /* 0x0000000103d04824 */ /* 0x004fc800078e0a06 */
[----:B------:R-:W-:-:S04]  /*2670*/  @P1 IMAD.HI.U32 R4, R2, c[0x0][0x2c8], RZ ;  /* 0x0000b20002041a27 */ /* 0x000fc800078e00ff */
[----:B------:R-:W-:Y:S01]  /*2680*/  IMAD.IADD R209, R9, 0x1, R208 ;  /* 0x0000000109d17824 */ /* 0x000fe200078e02d0 */
[----:B------:R-:W-:-:S04]  /*2690*/  @P1 SHF.R.U32.HI R2, RZ, c[0x0][0x2cc], R4 ;  /* 0x0000b300ff021a19 */ /* 0x000fc80000011604 */
[----:B------:R1:W-:Y:S01]  /*26a0*/  STL.64 [R1+0x60], R208 ;  /* 0x000060d001007387 */ /* 0x0003e20000100a00 */
[----:B------:R-:W-:Y:S02]  /*26b0*/  IADD3 R3, R209, 0x3f, RZ ;  /* 0x0000003fd1037810 */ /* 0x000fe40007ffe0ff */
[----:B------:R-:W-:Y:S02]  /*26c0*/  IADD3 R2, R2, 0x1, R209 ;  /* 0x0000000102027810 */ /* 0x000fe40007ffe0d1 */
[----:B------:R-:W-:-:S04]  /*26d0*/  SHF.R.S32.HI R4, RZ, 0x1f, R3 ;  /* 0x0000001fff047819 */ /* 0x000fc80000011403 */
[----:B------:R-:W-:Y:S01]  /*26e0*/  LEA.HI R3, R4, R3, RZ, 0x6 ;  /* 0x0000000304037211 */ /* 0x000fe200078f30ff */
[----:B------:R-:W-:-:S03]  /*26f0*/  IMAD.IADD R4, R2, 0x1, -R13 ;  /* 0x0000000102047824 */ /* 0x000fc600078e0a0d */
[----:B------:R-:W-:Y:S02]  /*2700*/  SHF.R.S32.HI R16, RZ, 0x6, R3 ;  /* 0x00000006ff107819 */ /* 0x000fe40000011403 */
[----:B------:R-:W-:Y:S01]  /*2710*/  IADD3 R3, R4, c[0x0][0x328], RZ ;  /* 0x0000ca0004037a10 */ /* 0x000fe20007ffe0ff */
[----:B---3--:R1:W-:Y:S01]  /*2720*/  STL [R1+0x68], R0 ;  /* 0x0000680001007387 */ /* 0x0083e20000100800 */
        /* <DEDUP_REMOVED lines=11> */
.L_x_705:
[----:B------:R-:W-:-:S13]  /*27e0*/  ISETP.NE.AND P0, PT, R5, 0x1, PT ;  /* 0x000000010500780c */ /* 0x000fda0003f05270 */
[----:B------:R-:W-:-:S05]  /*27f0*/  @P0 IMAD.HI.U32 R4, R2, c[0x0][0x330], RZ ;  /* 0x0000cc0002040a27 */ /* 0x000fca00078e00ff */
[----:B------:R-:W-:Y:S02]  /*2800*/  @P0 SHF.R.U32.HI R2, RZ, c[0x0][0x334], R4 ;  /* 0x0000cd00ff020a19 */ /* 0x000fe40000011604 */
.L_x_706:
[----:B------:R-:W-:Y:S05]  /*2810*/  BSYNC B0 ;  /* 0x0000000000007941 */ /* 0x000fea0003800000 */
.L_x_704:
[----:B------:R-:W-:-:S05]  /*2820*/  IMAD R2, R2, R5, c[0x0][0x32c] ;  /* 0x0000cb0002027624 */ /* 0x000fca00078e0205 */
[----:B------:R-:W-:-:S04]  /*2830*/  IMNMX R3, R3, R2, PT ;  /* 0x0000000203037217 */ /* 0x000fc80003800200 */
.L_x_703:
[----:B------:R-:W-:Y:S01]  /*2840*/  IADD3 R3, R3, 0x3f, RZ ;  /* 0x0000003f03037810 */ /* 0x000fe20007ffe0ff */
[----:B------:R-:W-:-:S03]  /*2850*/  @P1 IMAD.HI.U32 R4, R236, c[0x0][0x2c8], RZ ;  /* 0x0000b200ec041a27 */ /* 0x000fc600078e00ff */
[----:B------:R-:W-:Y:S01]  /*2860*/  SHF.R.S32.HI R11, RZ, 0x1f, R3 ;  /* 0x0000001fff0b7819 */ /* 0x000fe20000011403 */
[----:B------:R-:W-:Y:S01]  /*2870*/  IMAD.MOV.U32 R2, RZ, RZ, R236 ;  /* 0x000000ffff027224 */ /* 0x000fe200078e00ec */
[----:B------:R-:W-:Y:S02]  /*2880*/  @P1 SHF.R.U32.HI R2, RZ, c[0x0][0x2cc], R4 ;  /* 0x0000b300ff021a19 */ /* 0x000fe40000011604 */
[----:B------:R-:W-:Y:S02]  /*2890*/  LEA.HI R11, R11, R3, RZ, 0x6 ;  /* 0x000000030b0b7211 */ /* 0x000fe400078f30ff */
[----:B------:R-:W-:Y:S02]  /*28a0*/  IADD3 R2, R2, R209, -R13 ;  /* 0x000000d102027210 */ /* 0x000fe40007ffe80d */
[----:B------:R-:W-:Y:S02]  /*28b0*/  SHF.R.S32.HI R11, RZ, 0x6, R11 ;  /* 0x00000006ff0b7819 */ /* 0x000fe4000001140b */
[----:B------:R-:W-:-:S02]  /*28c0*/  IADD3 R3, R2, -c[0x0][0x324], RZ ;  /* 0x8000c90002037a10 */ /* 0x000fc40007ffe0ff */
        /* <DEDUP_REMOVED lines=11> */
.L_x_709:
[----:B------:R-:W-:-:S13]  /*2980*/  ISETP.NE.AND P0, PT, R5, 0x1, PT ;  /* 0x000000010500780c */ /* 0x000fda0003f05270 */
[----:B------:R-:W-:-:S05]  /*2990*/  @P0 IMAD.HI.U32 R4, R2, c[0x0][0x330], RZ ;  /* 0x0000cc0002040a27 */ /* 0x000fca00078e00ff */
[----:B------:R-:W-:Y:S02]  /*29a0*/  @P0 SHF.R.U32.HI R2, RZ, c[0x0][0x334], R4 ;  /* 0x0000cd00ff020a19 */ /* 0x000fe40000011604 */
.L_x_710:
[----:B------:R-:W-:Y:S05]  /*29b0*/  BSYNC B0 ;  /* 0x0000000000007941 */ /* 0x000fea0003800000 */
.L_x_708:
[----:B------:R-:W-:-:S05]  /*29c0*/  IMAD R2, R2, c[0x0][0x32c], RZ ;  /* 0x0000cb0002027a24 */ /* 0x000fca00078e02ff */
[----:B------:R-:W-:-:S04]  /*29d0*/  IMNMX R3, R3, R2, !PT ;  /* 0x0000000203037217 */ /* 0x000fc80007800200 */
.L_x_707:
[----:B------:R-:W-:Y:S01]  /*29e0*/  SHF.R.S32.HI R10, RZ, 0x1f, R3 ;  /* 0x0000001fff0a7819 */ /* 0x000fe20000011403 */
[----:B------:R-:W-:Y:S01]  /*29f0*/  BSSY B0, `(.L_x_711) ;  /* 0x000002a000007945 */ /* 0x000fe20003800000 */
[----:B------:R-:W-:Y:S02]  /*2a00*/  LOP3.LUT R19, R12, 0xff, RZ, 0xc0, !PT ;  /* 0x000000ff0c137812 */ /* 0x000fe400078ec0ff */
[----:B------:R-:W-:Y:S01]  /*2a10*/  LEA.HI R10, R10, R3, RZ, 0x6 ;  /* 0x000000030a0a7211 */ /* 0x000fe200078f30ff */
[----:B------:R-:W-:Y:S01]  /*2a20*/  IMAD.MOV.U32 R3, RZ, RZ, RZ ;  /* 0x000000ffff037224 */ /* 0x000fe200078e00ff */
[----:B------:R-:W-:Y:S01]  /*2a30*/  SHF.R.U32.HI R2, RZ, 0x10, R12 ;  /* 0x00000010ff027819 */ /* 0x000fe2000001160c */
[----:B------:R2:W-:Y:S01]  /*2a40*/  STL [R1+0x80], R19 ;  /* 0x0000801301007387 */ /* 0x0005e20000100800 */
[----:B------:R-:W-:-:S03]  /*2a50*/  SHF.R.S32.HI R10, RZ, 0x6, R10 ;  /* 0x00000006ff0a7819 */ /* 0x000fc6000001140a */
[----:B------:R2:W-:Y:S01]  /*2a60*/  STL [R1+0x78], R2 ;  /* 0x0000780201007387 */ /* 0x0005e20000100800 */
[----:B------:R-:W-:-:S04]  /*2a70*/  IMNMX R10, RZ, R10, !PT ;  /* 0x0000000aff0a7217 */ /* 0x000fc80007800200 */
[----:B------:R-:W-:-:S13]  /*2a80*/  ISETP.GT.AND P0, PT, R11, R10, PT ;  /* 0x0000000a0b00720c */ /* 0x000fda0003f04270 */
[----:B------:R-:W-:Y:S05]  /*2a90*/  @!P0 BRA `(.L_x_712) ;  /* 0x000001f000008947 */ /* 0x000fea0003800000 */
[----:B------:R-:W-:-:S04]  /*2aa0*/  ISETP.NE.AND P0, PT, R2, RZ, PT ;  /* 0x000000ff0200720c */ /* 0x000fc80003f05270 */
[----:B--2---:R-:W-:-:S04]  /*2ab0*/  SEL R2, R2, c[0x0][0x338], P0 ;  /* 0x0000ce0002027a07 */ /* 0x004fc80000000000 */
[----:B------:R-:W-:Y:S02]  /*2ac0*/  IABS R4, R2 ;  /* 0x0000000200047213 */ /* 0x000fe40000000000 */
[----:B------:R-:W-:Y:S02]  /*2ad0*/  IADD3 R12, R2, -0x1, R11 ;  /* 0xffffffff020c7810 */ /* 0x000fe40007ffe00b */
[----:B------:R-:W2:Y:S03]  /*2ae0*/  I2F.RP R6, R4 ;  /* 0x0000000400067306 */ /* 0x000ea60000209400 */
[----:B------:R-:W-:-:S05]  /*2af0*/  IMAD.IADD R12, R12, 0x1, -R10 ;  /* 0x000000010c0c7824 */ /* 0x000fca00078e0a0a */
[----:B------:R-:W-:Y:S02]  /*2b00*/  IABS R15, R12 ;  /* 0x0000000c000f7213 */ /* 0x000fe40000000000 */
[----:B------:R-:W-:-:S04]  /*2b10*/  LOP3.LUT R12, R12, R2, RZ, 0x3c, !PT ;  /* 0x000000020c0c7212 */ /* 0x000fc800078e3cff */
[----:B------:R-:W-:Y:S01]  /*2b20*/  ISETP.GE.AND P1, PT, R12, RZ, PT ;  /* 0x000000ff0c00720c */ /* 0x000fe20003f26270 */
[----:B--2---:R-:W2:Y:S02]  /*2b30*/  MUFU.RCP R6, R6 ;  /* 0x0000000600067308 */ /* 0x004ea40000001000 */
[----:B--2---:R-:W-:-:S06]  /*2b40*/  IADD3 R6, R6, 0xffffffe, RZ ;  /* 0x0ffffffe06067810 */ /* 0x004fcc0007ffe0ff */
[----:B------:R-:W2:Y:S02]  /*2b50*/  F2I.FTZ.U32.TRUNC.NTZ R7, R6 ;  /* 0x0000000600077305 */ /* 0x000ea4000021f000 */
[----:B--2---:R-:W-:Y:S02]  /*2b60*/  IMAD.MOV R3, RZ, RZ, -R7 ;  /* 0x000000ffff037224 */ /* 0x004fe400078e0a07 */
[----:B------:R-:W-:Y:S02]  /*2b70*/  IMAD.MOV.U32 R6, RZ, RZ, RZ ;  /* 0x000000ffff067224 */ /* 0x000fe400078e00ff */
        /* <DEDUP_REMOVED lines=13> */
[----:B------:R-:W-:-:S13]  /*2c50*/  ISETP.GE.U32.AND P2, PT, R5, R4, PT ;  /* 0x000000040500720c */ /* 0x000fda0003f46070 */
[----:B------:R-:W-:-:S05]  /*2c60*/  @P2 IADD3 R3, R3, 0x1, RZ ;  /* 0x0000000103032810 */ /* 0x000fca0007ffe0ff */
[----:B------:R-:W-:Y:S01]  /*2c70*/  @!P1 IMAD.MOV R3, RZ, RZ, -R3 ;  /* 0x000000ffff039224 */ /* 0x000fe200078e0a03 */
[----:B------:R-:W-:Y:S02]  /*2c80*/  @!P0 LOP3.LUT R3, RZ, R2, RZ, 0x33, !PT ;  /* 0x00000002ff038212 */ /* 0x000fe400078e33ff */
.L_x_712:
[----:B------:R-:W-:Y:S05]  /*2c90*/  BSYNC B0 ;  /* 0x0000000000007941 */ /* 0x000fea0003800000 */
.L_x_711:
[----:B------:R-:W-:-:S04]  /*2ca0*/  IMAD R10, R19, R3, R10 ;  /* 0x00000003130a7224 */ /* 0x000fc800078e020a */
[C---:B--2---:R-:W-:Y:S02]  /*2cb0*/  IMAD.IADD R2, R10.reuse, 0x1, R3 ;  /* 0x000000010a027824 */ /* 0x044fe400078e0203 */
        /* <DEDUP_REMOVED lines=14> */
[----:B------:R-:W-:-:S04]  /*2da0*/  ISETP.NE.U32.AND P0, PT, RZ, c[0x0][0x340], PT ;  /* 0x0000d000ff007a0c */ /* 0x000fc80003f05070 */
[----:B------:R-:W-:-:S13]  /*2db0*/  ISETP.NE.AND.EX P3, PT, RZ, c[0x0][0x344], PT, P0 ;  /* 0x0000d100ff007a0c */ /* 0x000fda0003f65300 */
[----:B------:R-:W-:-:S05]  /*2dc0*/  @P3 IMAD.WIDE R4, R239, R18, c[0x0][0x340] ;  /* 0x0000d000ef043625 */ /* 0x000fca00078e0212 */
[----:B------:R2:W3:Y:S01]  /*2dd0*/  @P3 LDG.E R18, [R4.64] ;  /* 0x0000000a04123981 */ /* 0x0004e2000c1e1900 */
[----:B------:R-:W-:Y:S01]  /*2de0*/  LOP3.LUT R23, R238, 0xffff, RZ, 0xc0, !PT ;  /* 0x0000ffffee177812 */ /* 0x000fe200078ec0ff */
[----:B------:R-:W-:Y:S01]  /*2df0*/  IMAD.MOV.U32 R129, RZ, RZ, c[0x0][0x238] ;  /* 0x00008e00ff817624 */ /* 0x000fe200078e00ff */
[----:B------:R-:W-:Y:S01]  /*2e00*/  IADD3 R64, R2, -0x1, RZ ;  /* 0xffffffff02407810 */ /* 0x000fe20007ffe0ff */
[----:B------:R-:W4:Y:S01]  /*2e10*/  S2R R12, SR_TID.X ;  /* 0x00000000000c7919 */ /* 0x000f220000002100 */
[----:B------:R-:W-:Y:S01]  /*2e20*/  IMAD.MOV.U32 R123, RZ, RZ, 0x6 ;  /* 0x00000006ff7b7424 */ /* 0x000fe200078e00ff */
[----:B------:R-:W-:Y:S01]  /*2e30*/  SHF.R.S32.HI R9, RZ, 0x1f, R72 ;  /* 0x0000001fff097819 */ /* 0x000fe20000011448 */
[----:B------:R-:W-:Y:S01]  /*2e40*/  IMAD.WIDE.U32 R6, R23, c[0x0][0x240], R248 ;  /* 0x0000900017067a25 */ /* 0x000fe200078e00f8 */
[----:B------:R-:W-:Y:S02]  /*2e50*/  ISETP.GE.AND P6, PT, R250, c[0x0][0x1d4], PT ;  /* 0x00007500fa007a0c */ /* 0x000fe40003fc6270 */
[----:B------:R-:W-:Y:S01]  /*2e60*/  SHF.L.U64.HI R125, R129, R123, c[0x0][0x23c] ;  /* 0x00008f00817d7619 */ /* 0x000fe2000001027b */
[----:B------:R-:W-:Y:S01]  /*2e70*/  IMAD.IADD R119, R17, 0x1, R8 ;  /* 0x0000000111777824 */ /* 0x000fe200078e0208 */
[----:B------:R-:W-:Y:S01]  /*2e80*/  SHF.R.S32.HI R8, RZ, 0x1f, R64 ;  /* 0x0000001fff087819 */ /* 0x000fe20000011440 */
[----:B------:R-:W-:Y:S01]  /*2e90*/  IMAD R3, R23, c[0x0][0x244], R7 ;  /* 0x0000910017037a24 */ /* 0x000fe200078e0207 */
[----:B------:R-:W-:Y:S01]  /*2ea0*/  SHF.R.S32.HI R17, RZ, 0x1f, R239 ;  /* 0x0000001fff117819 */ /* 0x000fe200000114ef */
[----:B------:R-:W-:Y:S01]  /*2eb0*/  IMAD.SHL.U32 R128, R129, 0x40, RZ ;  /* 0x0000004081807824 */ /* 0x000fe200078e00ff */
[----:B------:R-:W-:Y:S01]  /*2ec0*/  ISETP.GE.AND P5, PT, R251, c[0x0][0x1d4], PT ;  /* 0x00007500fb007a0c */ /* 0x000fe20003fa6270 */
[----:B------:R-:W-:Y:S01]  /*2ed0*/  IMAD R7, R125, R64, RZ ;  /* 0x000000407d077224 */ /* 0x000fe200078e02ff */
[----:B------:R-:W-:Y:S01]  /*2ee0*/  SHF.R.S32.HI R16, RZ, 0x1f, R222 ;  /* 0x0000001fff107819 */ /* 0x000fe200000114de */
[----:B------:R-:W-:Y:S01]  /*2ef0*/  IMAD.MOV.U32 R2, RZ, RZ, R6 ;  /* 0x000000ffff027224 */ /* 0x000fe200078e0006 */
[----:B------:R-:W-:Y:S01]  /*2f00*/  SHF.R.S32.HI R107, RZ, 0x1f, R106 ;  /* 0x0000001fff6b7819 */ /* 0x000fe2000001146a */
[----:B------:R-:W-:Y:S01]  /*2f10*/  IMAD R15, R8, R128, R7 ;  /* 0x00000080080f7224 */ /* 0x000fe200078e0207 */
[----:B------:R-:W-:Y:S01]  /*2f20*/  SEL R7, R17, RZ, !P4 ;  /* 0x000000ff11077207 */ /* 0x000fe20006000000 */
[----:B------:R-:W-:Y:S01]  /*2f30*/  IMAD.MOV.U32 R124, RZ, RZ, 0x5 ;  /* 0x00000005ff7c7424 */ /* 0x000fe200078e00ff */
[----:B------:R-:W-:Y:S01]  /*2f40*/  SEL R8, R239, RZ, !P4 ;  /* 0x000000ffef087207 */ /* 0x000fe20006000000 */
[----:B--2---:R-:W-:Y:S01]  /*2f50*/  IMAD.WIDE.U32 R4, R23, c[0x0][0x260], R248 ;  /* 0x0000980017047a25 */ /* 0x004fe200078e00f8 */
[----:B------:R-:W-:-:S02]  /*2f60*/  ISETP.GE.AND P4, PT, R248, c[0x0][0x1d4], PT ;  /* 0x00007500f8007a0c */ /* 0x000fc40003f86270 */
[----:B----4-:R-:W-:Y:S01]  /*2f70*/  SHF.R.S32.HI R24, RZ, 0x1f, R12 ;  /* 0x0000001fff187819 */ /* 0x010fe2000001140c */
[----:B------:R-:W-:Y:S01]  /*2f80*/  IMAD R6, R7, c[0x0][0x248], RZ ;  /* 0x0000920007067a24 */ /* 0x000fe200078e02ff */
[----:B------:R-:W-:Y:S01]  /*2f90*/  LOP3.LUT R219, R219, 0xfffffffe, RZ, 0xc0, !PT ;  /* 0xfffffffedbdb7812 */ /* 0x000fe200078ec0ff */
[----:B------:R-:W-:Y:S01]  /*2fa0*/  IMAD.WIDE.U32 R2, R8, c[0x0][0x248], R2 ;  /* 0x0000920008027a25 */ /* 0x000fe200078e0002 */
[----:B------:R-:W-:Y:S02]  /*2fb0*/  LEA.HI R24, R24, R12, RZ, 0x3 ;  /* 0x0000000c18187211 */ /* 0x000fe400078f18ff */
[----:B------:R-:W-:Y:S01]  /*2fc0*/  SHF.L.U64.HI R124, R129, R124, c[0x0][0x23c] ;  /* 0x00008f00817c7619 */ /* 0x000fe2000001027c */
[----:B------:R-:W-:Y:S01]  /*2fd0*/  IMAD R10, R8, c[0x0][0x24c], R6 ;  /* 0x00009300080a7a24 */ /* 0x000fe200078e0206 */
[----:B------:R-:W-:Y:S01]  /*2fe0*/  SHF.R.S32.HI R24, RZ, 0x3, R24 ;  /* 0x00000003ff187819 */ /* 0x000fe20000011418 */
[----:B------:R-:W-:Y:S01]  /*2ff0*/  IMAD R5, R23, c[0x0][0x264], R5 ;  /* 0x0000990017057a24 */ /* 0x000fe200078e0205 */
[----:B------:R-:W-:Y:S01]  /*3000*/  LEA R130, R252, R222, 0x6 ;  /* 0x000000defc827211 */ /* 0x000fe200078e30ff */
[----:B------:R-:W-:Y:S01]  /*3010*/  IMAD.IADD R3, R3, 0x1, R10 ;  /* 0x0000000103037824 */ /* 0x000fe200078e020a */
[----:B------:R-:W-:Y:S01]  /*3020*/  IADD3 R72, P0, R24, R72, RZ ;  /* 0x0000004818487210 */ /* 0x000fe20007f1e0ff */
[----:B------:R-:W-:Y:S01]  /*3030*/  IMAD.WIDE.U32 R74, R8, c[0x0][0x268], R4 ;  /* 0x00009a00084a7a25 */ /* 0x000fe200078e0004 */
[----:B------:R-:W-:-:S02]  /*3040*/  @P4 LOP3.LUT R219, R219, 0x1, RZ, 0xfc, !PT ;  /* 0x00000001dbdb4812 */ /* 0x000fc400078efcff */
[----:B------:R-:W-:Y:S01]  /*3050*/  LEA.HI.X.SX32 R73, R24, R9, 0x1, P0 ;  /* 0x0000000918497211 */ /* 0x000fe200000f0eff */
[----:B------:R-:W-:Y:S01]  /*3060*/  IMAD R9, R64, -0x40, -R24 ;  /* 0xffffffc040097824 */ /* 0x000fe200078e0a18 */
[----:B------:R-:W-:Y:S01]  /*3070*/  LOP3.LUT R219, R219, 0xfffffffb, RZ, 0xc0, !PT ;  /* 0xfffffffbdbdb7812 */ /* 0x000fe200078ec0ff */
[----:B------:R-:W-:-:S04]  /*3080*/  IMAD.WIDE.U32 R82, R72, c[0x0][0x238], R2 ;  /* 0x00008e0048527a25 */ /* 0x000fc800078e0002 */
[----:B------:R-:W-:Y:S02]  /*3090*/  IMAD.IADD R6, R9, 0x1, R208 ;  /* 0x0000000109067824 */ /* 0x000fe400078e02d0 */
[----:B------:R-:W-:Y:S02]  /*30a0*/  IMAD.MOV.U32 R80, RZ, RZ, R82 ;  /* 0x000000ffff507224 */ /* 0x000fe400078e0052 */
[----:B------:R-:W-:Y:S01]  /*30b0*/  IMAD R7, R7, c[0x0][0x268], RZ ;  /* 0x00009a0007077a24 */ /* 0x000fe200078e02ff */
[----:B------:R-:W-:Y:S01]  /*30c0*/  ISETP.GE.AND P1, PT, R6, 0x1, PT ;  /* 0x000000010600780c */ /* 0x000fe20003f26270 */
[----:B------:R-:W-:Y:S01]  /*30d0*/  IMAD R14, R16, c[0x0][0x280], RZ ;  /* 0x0000a000100e7a24 */ /* 0x000fe200078e02ff */
[----:B------:R-:W-:Y:S01]  /*30e0*/  ISETP.GT.AND P0, PT, R6, 0x20, PT ;  /* 0x000000200600780c */ /* 0x000fe20003f04270 */
[----:B------:R-:W-:Y:S02]  /*30f0*/  IMAD R6, R73, c[0x0][0x238], RZ ;  /* 0x00008e0049067a24 */ /* 0x000fe400078e02ff */
[----:B------:R-:W-:-:S02]  /*3100*/  IMAD R71, R8, c[0x0][0x26c], R7 ;  /* 0x00009b0008477a24 */ /* 0x000fc400078e0207 */
[----:B------:R-:W-:Y:S02]  /*3110*/  IMAD R6, R72, c[0x0][0x23c], R6 ;  /* 0x00008f0048067a24 */ /* 0x000fe400078e0206 */
[C---:B------:R-:W-:Y:S02]  /*3120*/  IMAD R14, R222.reuse, c[0x0][0x284], R14 ;  /* 0x0000a100de0e7a24 */ /* 0x040fe400078e020e */
[----:B------:R-:W-:Y:S01]  /*3130*/  IMAD.WIDE.U32 R12, R222, c[0x0][0x280], R106 ;  /* 0x0000a000de0c7a25 */ /* 0x000fe200078e006a */
[----:B------:R-:W-:-:S03]  /*3140*/  IADD3 R81, R83, R6, RZ ;  /* 0x0000000653517210 */ /* 0x000fc60007ffe0ff */
[----:B------:R-:W-:-:S04]  /*3150*/  IMAD.WIDE.U32 R8, R222, c[0x0][0x280], R104 ;  /* 0x0000a000de087a25 */ /* 0x000fc800078e0068 */
[----:B------:R-:W-:-:S04]  /*3160*/  IMAD.WIDE.U32 R2, R64, R128, R80 ;  /* 0x0000008040027225 */ /* 0x000fc800078e0050 */
[----:B------:R-:W-:Y:S01]  /*3170*/  IMAD.IADD R15, R3, 0x1, R15 ;  /* 0x00000001030f7824 */ /* 0x000fe200078e020f */
[C---:B------:R-:W-:Y:S01]  /*3180*/  @P1 LEA R4, P2, R2.reuse, c[0x0][0x220], 0x1 ;  /* 0x0000880002041a11 */ /* 0x040fe200078408ff */
[----:B------:R-:W-:Y:S02]  /*3190*/  IMAD.SHL.U32 R129, R129, 0x20, RZ ;  /* 0x0000002081817824 */ /* 0x000fe400078e00ff */
[----:B------:R-:W-:Y:S01]  /*31a0*/  IMAD.IADD R13, R13, 0x1, R14 ;  /* 0x000000010d0d7824 */ /* 0x000fe200078e020e */
[----:B------:R-:W-:Y:S01]  /*31b0*/  @P1 LEA.HI.X R5, R2, c[0x0][0x224], R15, 0x1, P2 ;  /* 0x0000890002051a11 */ /* 0x000fe200010f0c0f */
[----:B------:R-:W-:Y:S01]  /*31c0*/  IMAD.IADD R9, R14, 0x1, R9 ;  /* 0x000000010e097824 */ /* 0x000fe200078e0209 */
[----:B------:R-:W-:Y:S01]  /*31d0*/  @P0 IADD3 R14, P2, R129, R2, RZ ;  /* 0x00000002810e0210 */ /* 0x000fe20007f5e0ff */
[----:B------:R-:W-:Y:S02]  /*31e0*/  IMAD R16, R16, c[0x0][0x290], RZ ;  /* 0x0000a40010107a24 */ /* 0x000fe400078e02ff */
[----:B------:R-:W-:Y:S01]  /*31f0*/  @!PT LDS RZ, [RZ] ;  /* 0x00000000fffff984 */ /* 0x000fe20000000800 */
[----:B------:R-:W-:Y:S01]  /*3200*/  @!PT LDS RZ, [RZ] ;  /* 0x00000000fffff984 */ /* 0x000fe20000000800 */
[----:B------:R-:W-:Y:S01]  /*3210*/  @!PT LDS RZ, [RZ] ;  /* 0x00000000fffff984 */ /* 0x000fe20000000800 */
[----:B------:R2:W-:Y:S01]  /*3220*/  @P1 LDGSTS.E.BYPASS.LTC128B.128 [R203+0x6100], [R4.64], !P4 ;  /* 0x0610000004cb1fae */ /* 0x0005e2000e101d4a */
[----:B------:R-:W-:-:S03]  /*3230*/  IMAD.WIDE.U32 R10, R222, c[0x0][0x290], R106 ;  /* 0x0000a400de0a7a25 */ /* 0x000fc600078e006a */
[----:B------:R2:W-:Y:S01]  /*3240*/  @P1 LDGSTS.E.BYPASS.LTC128B.128 [R203+0x8100], [R4.64+0x80], !P6 ;  /* 0x0810008004cb1fae */ /* 0x0005e2000f101d4a */
[----:B------:R-:W-:Y:S02]  /*3250*/  @P0 IMAD.X R15, R15, 0x1, R124, P2 ;  /* 0x000000010f0f0824 */ /* 0x000fe400010e067c */
[----:B------:R-:W-:Y:S01]  /*3260*/  IMAD R16, R222, c[0x0][0x294], R16 ;  /* 0x0000a500de107a24 */ /* 0x000fe200078e0210 */
[----:B------:R2:W-:Y:S01]  /*3270*/  @P1 LDGSTS.E.BYPASS.LTC128B.128 [R203+0xa100], [R4.64+0x100], !P5 ;  /* 0x0a10010004cb1fae */ /* 0x0005e2000e901d4a */
[----:B------:R-:W-:Y:S01]  /*3280*/  ISETP.GE.AND P1, PT, R104, c[0x0][0x27c], PT ;  /* 0x00009f0068007a0c */ /* 0x000fe20003f26270 */
[----:B------:R-:W-:-:S04]  /*3290*/  IMAD.WIDE.U32 R6, R222, c[0x0][0x290], R104 ;  /* 0x0000a400de067a25 */ /* 0x000fc800078e0068 */
[----:B------:R-:W-:Y:S02]  /*32a0*/  IMAD.IADD R11, R11, 0x1, R16 ;  /* 0x000000010b0b7824 */ /* 0x000fe400078e0210 */
[----:B------:R-:W-:Y:S02]  /*32b0*/  IMAD.IADD R7, R16, 0x1, R7 ;  /* 0x0000000110077824 */ /* 0x000fe400078e0207 */
[----:B------:R-:W-:-:S04]  /*32c0*/  IMAD.WIDE.U32 R92, R0, c[0x0][0x280], R8 ;  /* 0x0000a000005c7a25 */ /* 0x000fc800078e0008 */
[----:B------:R-:W-:Y:S01]  /*32d0*/  @P1 LOP3.LUT R219, R219, 0x4, RZ, 0xfc, !PT ;  /* 0x00000004dbdb1812 */ /* 0x000fe200078efcff */
[----:B------:R-:W-:-:S03]  /*32e0*/  IMAD.WIDE.U32 R96, R0, c[0x0][0x280], R12 ;  /* 0x0000a00000607a25 */ /* 0x000fc600078e000c */
[C---:B------:R-:W-:Y:S01]  /*32f0*/  LOP3.LUT P2, RZ, R219.reuse, 0x4, RZ, 0xc0, !PT ;  /* 0x00000004dbff7812 */ /* 0x040fe2000784c0ff */
[----:B------:R-:W-:Y:S01]  /*3300*/  IMAD.WIDE.U32 R94, R0, c[0x0][0x290], R10 ;  /* 0x0000a400005e7a25 */ /* 0x000fe200078e000a */
[----:B------:R-:W-:-:S03]  /*3310*/  LOP3.LUT R219, R219, 0xfffffffd, RZ, 0xc0, !PT ;  /* 0xfffffffddbdb7812 */ /* 0x000fc600078ec0ff */
[----:B------:R-:W-:Y:S01]  /*3320*/  IMAD.WIDE.U32 R90, R0, c[0x0][0x290], R6 ;  /* 0x0000a400005a7a25 */ /* 0x000fe200078e0006 */
[----:B--2---:R-:W-:-:S03]  /*3330*/  @P0 LEA R4, P1, R14, c[0x0][0x220], 0x1 ;  /* 0x000088000e040a11 */ /* 0x004fc600078208ff */
[----:B------:R-:W-:Y:S02]  /*3340*/  IMAD.MOV.U32 R126, RZ, RZ, c[0x0][0x280] ;  /* 0x0000a000ff7e7624 */ /* 0x000fe400078e00ff */
[----:B------:R-:W-:Y:S01]  /*3350*/  IMAD.MOV.U32 R127, RZ, RZ, c[0x0][0x290] ;  /* 0x0000a400ff7f7624 */ /* 0x000fe200078e00ff */
[----:B------:R-:W-:Y:S01]  /*3360*/  @P0 LEA.HI.X R5, R14, c[0x0][0x224], R15, 0x1, P1 ;  /* 0x000089000e050a11 */ /* 0x000fe200008f0c0f */
[----:B------:R-:W-:Y:S01]  /*3370*/  IMAD.MOV.U32 R121, RZ, RZ, c[0x0][0x27c] ;  /* 0x00009f00ff797624 */ /* 0x000fe200078e00ff */
[-C--:B------:R-:W-:Y:S01]  /*3380*/  SHF.L.U64.HI R122, R126, R123.reuse, c[0x0][0x284] ;  /* 0x0000a1007e7a7619 */ /* 0x080fe2000001027b */
[----:B------:R-:W-:Y:S01]  /*3390*/  IMAD.WIDE.U32 R88, R23, c[0x0][0x1e8], RZ ;  /* 0x00007a0017587a25 */ /* 0x000fe200078e00ff */
[----:B------:R-:W-:Y:S01]  /*33a0*/  SHF.L.U64.HI R123, R127, R123, c[0x0][0x294] ;  /* 0x0000a5007f7b7619 */ /* 0x000fe2000001027b */
[----:B------:R2:W-:Y:S02]  /*33b0*/  @P0 LDGSTS.E.BYPASS.LTC128B.128 [R203+0x7100], [R4.64], !P4 ;  /* 0x0710000004cb0fae */ /* 0x0005e4000e101d4a */
[----:B------:R-:W-:-:S02]  /*33c0*/  IMAD.WIDE.U32 R86, R23, c[0x0][0x210], RZ ;  /* 0x0000840017567a25 */ /* 0x000fc400078e00ff */
[----:B------:R2:W-:Y:S02]  /*33d0*/  @P0 LDGSTS.E.BYPASS.LTC128B.128 [R203+0x9100], [R4.64+0x80], !P6 ;  /* 0x0910008004cb0fae */ /* 0x0005e4000f101d4a */
[----:B------:R-:W-:Y:S02]  /*33e0*/  IMAD.IADD R117, R208, 0x1, -R24 ;  /* 0x00000001d0757824 */ /* 0x000fe400078e0a18 */
[----:B------:R2:W-:Y:S01]  /*33f0*/  @P0 LDGSTS.E.BYPASS.LTC128B.128 [R203+0xb100], [R4.64+0x100], !P5 ;  /* 0x0b10010004cb0fae */ /* 0x0005e2000e901d4a */
[----:B------:R-:W-:Y:S02]  /*3400*/  IMAD.SHL.U32 R126, R126, 0x40, RZ ;  /* 0x000000407e7e7824 */ /* 0x000fe400078e00ff */
[----:B------:R-:W-:Y:S01]  /*3410*/  IMAD.SHL.U32 R127, R127, 0x40, RZ ;  /* 0x000000407f7f7824 */ /* 0x000fe200078e00ff */
[----:B------:R-:W0:Y:S01]  /*3420*/  LDGDEPBAR ;  /* 0x00000000000079af */ /* 0x000e220000000000 */
[----:B------:R-:W-:Y:S01]  /*3430*/  WARPSYNC 0xffffffff ;  /* 0xffffffff00007948 */ /* 0x000fe20003800000 */
[----:B------:R-:W-:-:S02]  /*3440*/  IMAD.SHL.U32 R121, R121, 0x2, RZ ;  /* 0x0000000279797824 */ /* 0x000fc400078e00ff */
[C---:B------:R-:W-:Y:S02]  /*3450*/  IMAD R118, R23.reuse, c[0x0][0x1ec], R89 ;  /* 0x00007b0017767a24 */ /* 0x040fe400078e0259 */
[----:B------:R-:W-:Y:S02]  /*3460*/  IMAD R115, R23, c[0x0][0x214], R87 ;  /* 0x0000850017737a24 */ /* 0x000fe400078e0257 */
[----:B------:R-:W-:Y:S01]  /*3470*/  IMAD.IADD R71, R75, 0x1, R71 ;  /* 0x000000014b477824 */ /* 0x000fe200078e0247 */
[--C-:B---3--:R-:W-:Y:S01]  /*3480*/  @P3 SHF.R.S32.HI R3, RZ, 0x1f, R18.reuse ;  /* 0x0000001fff033819 */ /* 0x108fe20000011412 */
[----:B------:R-:W-:Y:S01]  /*3490*/  @P3 IMAD.MOV.U32 R2, RZ, RZ, R18 ;  /* 0x000000ffff023224 */ /* 0x000fe200078e0012 */
[----:B------:R-:W-:Y:S01]  /*34a0*/  @!P3 MOV R2, R239 ;  /* 0x000000ef0002b202 */ /* 0x000fe20000000f00 */
[----:B------:R-:W-:Y:S01]  /*34b0*/  @!P3 IMAD.MOV.U32 R3, RZ, RZ, R17 ;  /* 0x000000ffff03b224 */ /* 0x000fe200078e0011 */
[----:B------:R-:W-:Y:S01]  /*34c0*/  BAR.SYNC.DEFER_BLOCKING 0x0 ;  /* 0x0000000000007b1d */ /* 0x000fe20000010000 */
[----:B------:R-:W-:-:S02]  /*34d0*/  ISETP.GE.AND P3, PT, R141, c[0x0][0x27c], PT ;  /* 0x00009f008d007a0c */ /* 0x000fc40003f66270 */
[----:B------:R-:W-:Y:S01]  /*34e0*/  SEL R17, RZ, c[0x0][0x27c], !P2 ;  /* 0x00009f00ff117a07 */ /* 0x000fe20005000000 */
[----:B------:R-:W-:Y:S01]  /*34f0*/  IMAD.WIDE.U32 R84, R2, c[0x0][0x2b0], RZ ;  /* 0x0000ac0002547a25 */ /* 0x000fe200078e00ff */
[----:B------:R-:W-:Y:S02]  /*3500*/  ISETP.GE.AND P2, PT, R140, c[0x0][0x27c], PT ;  /* 0x00009f008c007a0c */ /* 0x000fe40003f46270 */
[----:B------:R-:W-:Y:S01]  /*3510*/  SEL R18, RZ, c[0x0][0x27c], !P3 ;  /* 0x00009f00ff127a07 */ /* 0x000fe20005800000 */
[----:B------:R-:W-:Y:S01]  /*3520*/  IMAD.IADD R14, R104, 0x1, R17 ;  /* 0x00000001680e7824 */ /* 0x000fe200078e0211 */
[----:B------:R-:W-:Y:S02]  /*3530*/  SEL R19, RZ, c[0x0][0x27c], !P2 ;  /* 0x00009f00ff137a07 */ /* 0x000fe40005000000 */
[----:B------:R-:W-:Y:S01]  /*3540*/  SHF.R.S32.HI R17, RZ, 0x1f, R0 ;  /* 0x0000001fff117819 */ /* 0x000fe20000011400 */
[----:B------:R-:W-:Y:S01]  /*3550*/  IMAD.IADD R18, R141, 0x1, R18 ;  /* 0x000000018d127824 */ /* 0x000fe200078e0212 */
[----:B------:R-:W-:Y:S01]  /*3560*/  SHF.R.S32.HI R15, RZ, 0x1f, R14 ;  /* 0x0000001fff0f7819 */ /* 0x000fe2000001140e */
[----:B------:R-:W-:Y:S01]  /*3570*/  IMAD.IADD R19, R140, 0x1, R19 ;  /* 0x000000018c137824 */ /* 0x000fe200078e0213 */
[----:B------:R-:W-:-:S02]  /*3580*/  @P3 LOP3.LUT R219, R219, 0x2, RZ, 0xfc, !PT ;  /* 0x00000002dbdb3812 */ /* 0x000fc400078efcff */
[----:B------:R-:W-:Y:S02]  /*3590*/  SHF.R.S32.HI R21, RZ, 0x1f, R18 ;  /* 0x0000001fff157819 */ /* 0x000fe40000011412 */
[----:B------:R-:W-:Y:S02]  /*35a0*/  SHF.R.S32.HI R20, RZ, 0x1f, R19 ;  /* 0x0000001fff147819 */ /* 0x000fe40000011413 */
[CC--:B------:R-:W-:Y:S02]  /*35b0*/  LEA.HI R16, R15.reuse, R14.reuse, RZ, 0x3 ;  /* 0x0000000e0f107211 */ /* 0x0c0fe400078f18ff */
[----:B------:R-:W-:Y:S02]  /*35c0*/  LEA.HI R22, R15, R14, RZ, 0x6 ;  /* 0x0000000e0f167211 */ /* 0x000fe400078f30ff */
[CC--:B------:R-:W-:Y:S02]  /*35d0*/  LEA.HI R15, R21.reuse, R18.reuse, RZ, 0x3 ;  /* 0x00000012150f7211 */ /* 0x0c0fe400078f18ff */
[----:B------:R-:W-:Y:S01]  /*35e0*/  LEA.HI R21, R21, R18, RZ, 0x6 ;  /* 0x0000001215157211 */ /* 0x000fe200078f30ff */
[C---:B------:R-:W-:Y:S01]  /*35f0*/  IMAD R18, R17.reuse, c[0x0][0x280], RZ ;  /* 0x0000a00011127a24 */ /* 0x040fe200078e02ff */
[CC--:B------:R-:W-:Y:S01]  /*3600*/  LEA.HI R14, R20.reuse, R19.reuse, RZ, 0x3 ;  /* 0x00000013140e7211 */ /* 0x0c0fe200078f18ff */
[----:B------:R-:W-:Y:S01]  /*3610*/  IMAD R17, R17, c[0x0][0x290], RZ ;  /* 0x0000a40011117a24 */ /* 0x000fe200078e02ff */
[----:B------:R-:W-:Y:S01]  /*3620*/  LEA.HI R19, R20, R19, RZ, 0x6 ;  /* 0x0000001314137211 */ /* 0x000fe200078f30ff */
[----:B------:R-:W-:Y:S01]  /*3630*/  IMAD.SHL.U32 R8, R21, 0x40, RZ ;  /* 0x0000004015087824 */ /* 0x000fe200078e00ff */
[----:B------:R-:W-:Y:S01]  /*3640*/  SHF.L.U32 R10, R22, 0x6, RZ ;  /* 0x00000006160a7819 */ /* 0x000fe200000006ff */
[----:B------:R-:W-:Y:S01]  /*3650*/  IMAD R18, R0, c[0x0][0x284], R18 ;  /* 0x0000a10000127a24 */ /* 0x000fe200078e0212 */
[C---:B------:R-:W-:Y:S01]  /*3660*/  LOP3.LUT R9, R240.reuse, 0x38, R15, 0xf8, !PT ;  /* 0x00000038f0097812 */ /* 0x040fe200078ef80f */
[----:B------:R-:W-:Y:S01]  /*3670*/  IMAD.SHL.U32 R12, R19, 0x40, RZ ;  /* 0x00000040130c7824 */ /* 0x000fe200078e00ff */
[----:B------:R-:W-:Y:S01]  /*3680*/  LOP3.LUT R11, R240, 0x38, R16, 0xf8, !PT ;  /* 0x00000038f00b7812 */ /* 0x000fe200078ef810 */
[----:B------:R-:W-:Y:S01]  /*3690*/  IMAD R17, R0, c[0x0][0x294], R17 ;  /* 0x0000a50000117a24 */ /* 0x000fe200078e0211 */
[----:B------:R-:W-:Y:S01]  /*36a0*/  LOP3.LUT R19, R240, 0x38, R14, 0xf8, !PT ;  /* 0x00000038f0137812 */ /* 0x000fe200078ef80e */
[----:B-1----:R-:W-:Y:S01]  /*36b0*/  IMAD R0, R3, c[0x0][0x2b0], RZ ;  /* 0x0000ac0003007a24 */ /* 0x002fe200078e02ff */
[----:B------:R-:W-:Y:S01]  /*36c0*/  LOP3.LUT R13, R8, 0x7ffff000, RZ, 0xc0, !PT ;  /* 0x7ffff000080d7812 */ /* 0x000fe200078ec0ff */
[----:B------:R-:W-:Y:S01]  /*36d0*/  IMAD.IADD R112, R97, 0x1, R18 ;  /* 0x0000000161707824 */ /* 0x000fe200078e0212 */
[----:B------:R-:W-:Y:S01]  /*36e0*/  LOP3.LUT R20, R10, 0x7ffff000, RZ, 0xc0, !PT ;  /* 0x7ffff0000a147812 */ /* 0x000fe200078ec0ff */
[----:B------:R-:W-:Y:S01]  /*36f0*/  IMAD R0, R2, c[0x0][0x2b4], R0 ;  /* 0x0000ad0002007a24 */ /* 0x000fe200078e0200 */
[-C--:B------:R-:W-:Y:S01]  /*3700*/  LOP3.LUT R8, R9, R241.reuse, RZ, 0x3c, !PT ;  /* 0x000000f109087212 */ /* 0x080fe200078e3cff */
[----:B------:R-:W-:Y:S01]  /*3710*/  IMAD.IADD R110, R18, 0x1, R93 ;  /* 0x00000001126e7824 */ /* 0x000fe200078e025d */
[-C--:B------:R-:W-:Y:S01]  /*3720*/  LOP3.LUT R11, R11, R241.reuse, RZ, 0x3c, !PT ;  /* 0x000000f10b0b7212 */ /* 0x080fe200078e3cff */
[----:B------:R-:W-:Y:S01]  /*3730*/  IMAD.IADD R103, R17, 0x1, R91 ;  /* 0x0000000111677824 */ /* 0x000fe200078e025b */
[----:B------:R-:W-:Y:S01]  /*3740*/  LOP3.LUT R10, R12, 0x7ffff000, RZ, 0xc0, !PT ;  /* 0x7ffff0000c0a7812 */ /* 0x000fe200078ec0ff */
[----:B------:R-:W-:Y:S01]  /*3750*/  IMAD.IADD R98, R85, 0x1, R0 ;  /* 0x0000000155627824 */ /* 0x000fe200078e0200 */
[----:B------:R-:W-:-:S02]  /*3760*/  LOP3.LUT R9, R19, R241, RZ, 0x3c, !PT ;  /* 0x000000f113097212 */ /* 0x000fc400078e3cff */
[--C-:B------:R-:W-:Y:S02]  /*3770*/  IADD3 R11, R11, R20, R242.reuse ;  /* 0x000000140b0b7210 */ /* 0x100fe40007ffe0f2 */
[--C-:B------:R-:W-:Y:S02]  /*3780*/  IADD3 R7, R8, R13, R242.reuse ;  /* 0x0000000d08077210 */ /* 0x100fe40007ffe0f2 */
[----:B------:R-:W-:Y:S01]  /*3790*/  IADD3 R6, R9, R10, R242 ;  /* 0x0000000a09067210 */ /* 0x000fe20007ffe0f2 */
[----:B------:R-:W-:Y:S01]  /*37a0*/  IMAD.SHL.U32 R101, R11, 0x2, RZ ;  /* 0x000000020b657824 */ /* 0x000fe200078e00ff */
[----:B------:R-:W-:Y:S01]  /*37b0*/  LOP3.LUT R219, R219, 0xfffffff7, RZ, 0xc0, !PT ;  /* 0xfffffff7dbdb7812 */ /* 0x000fe200078ec0ff */
[----:B------:R-:W-:Y:S01]  /*37c0*/  IMAD.SHL.U32 R100, R7, 0x2, RZ ;  /* 0x0000000207647824 */ /* 0x000fe200078e00ff */
[----:B------:R-:W-:Y:S01]  /*37d0*/  LOP3.LUT R78, R16, 0xfffffff8, RZ, 0xc0, !PT ;  /* 0xfffffff8104e7812 */ /* 0x000fe200078ec0ff */
[----:B------:R-:W-:Y:S01]  /*37e0*/  IMAD.SHL.U32 R99, R6, 0x2, RZ ;  /* 0x0000000206637824 */ /* 0x000fe200078e00ff */
[----:B------:R-:W-:-:S02]  /*37f0*/  LOP3.LUT R77, R15, 0xfffffff8, RZ, 0xc0, !PT ;  /* 0xfffffff80f4d7812 */ /* 0x000fc400078ec0ff */
[----:B------:R-:W-:Y:S02]  /*3800*/  LOP3.LUT R76, R14, 0xfffffff8, RZ, 0xc0, !PT ;  /* 0xfffffff80e4c7812 */ /* 0x000fe400078ec0ff */
[----:B------:R-:W-:Y:S02]  /*3810*/  @P2 LOP3.LUT R219, R219, 0x8, RZ, 0xfc, !PT ;  /* 0x00000008dbdb2812 */ /* 0x000fe400078efcff */
[----:B------:R-:W-:Y:S02]  /*3820*/  SHF.R.S32.HI R116, RZ, 0x3, R16 ;  /* 0x00000003ff747819 */ /* 0x000fe40000011410 */
[----:B------:R-:W-:Y:S02]  /*3830*/  SHF.R.S32.HI R114, RZ, 0x3, R15 ;  /* 0x00000003ff727819 */ /* 0x000fe4000001140f */
[----:B------:R-:W-:Y:S02]  /*3840*/  SHF.R.S32.HI R113, RZ, 0x3, R14 ;  /* 0x00000003ff717819 */ /* 0x000fe4000001140e */
[----:B------:R-:W-:-:S02]  /*3850*/  IADD3 R111, R95, R17, RZ ;  /* 0x000000115f6f7210 */ /* 0x000fc40007ffe0ff */
[----:B------:R-:W-:Y:S02]  /*3860*/  SHF.R.S32.HI R109, RZ, 0x1f, R78 ;  /* 0x0000001fff6d7819 */ /* 0x000fe4000001144e */
[----:B------:R-:W-:Y:S02]  /*3870*/  SHF.R.S32.HI R108, RZ, 0x1f, R77 ;  /* 0x0000001fff6c7819 */ /* 0x000fe4000001144d */
[----:B--2---:R-:W-:Y:S02]  /*3880*/  SHF.R.S32.HI R102, RZ, 0x1f, R76 ;  /* 0x0000001fff667819 */ /* 0x004fe4000001144c */
.L_x_738:
[----:B------:R-:W-:Y:S01]  /*3890*/  IMAD.MOV.U32 R0, RZ, RZ, c[0x0][0x2b8] ;  /* 0x0000ae00ff007624 */ /* 0x000fe200078e00ff */
[----:B------:R-:W-:Y:S04]  /*38a0*/  DEPBAR.LE SB0, 0x0 ;  /* 0x000080000000791a */ /* 0x000fe80000000000 */
[----:B------:R-:W-:Y:S01]  /*38b0*/  ISETP.NE.AND P0, PT, R0, 0x1, PT ;  /* 0x000000010000780c */ /* 0x000fe20003f05270 */
[----:B------:R-:W-:Y:S01]  /*38c0*/  IMAD.SHL.U32 R68, R64, 0x40, RZ ;  /* 0x0000004040447824 */ /* 0x000fe200078e00ff */
[----:B------:R-:W-:Y:S01]  /*38d0*/  WARPSYNC 0xffffffff ;  /* 0xffffffff00007948 */ /* 0x000fe20003800000 */
[----:B------:R-:W-:Y:S01]  /*38e0*/  IMAD.MOV.U32 R65, RZ, RZ, RZ ;  /* 0x000000ffff417224 */ /* 0x000fe200078e00ff */
[----:B------:R-:W-:Y:S01]  /*38f0*/  BSSY B1, `(.L_x_714) ;  /* 0x00003e6000017945 */ /* 0x000fe20003800000 */
[----:B-1----:R-:W-:Y:S04]  /*3900*/  IMAD.IADD R3, R130, 0x1, R68 ;  /* 0x0000000182037824 */ /* 0x002fe800078e0244 */
[----:B------:R-:W-:Y:S04]  /*3910*/  IMAD.IADD R2, R119, 0x1, R3 ;  /* 0x0000000177027824 */ /* 0x000fe800078e0203 */
[----:B------:R-:W-:Y:S01]  /*3920*/  @P0 IMAD.HI.U32 R4, R2, c[0x0][0x2bc], RZ ;  /* 0x0000af0002040a27 */ /* 0x000fe200078e00ff */
[----:B------:R-:W-:Y:S04]  /*3930*/  MOV R0, R2 ;  /* 0x0000000200007202 */ /* 0x000fe80000000f00 */
[----:B------:R-:W-:Y:S02]  /*3940*/  @P0 SHF.R.U32.HI R0, RZ, c[0x0][0x2c0], R4 ;  /* 0x0000b000ff000a19 */ /* 0x000fe40000011604 */
[----:B------:R-:W-:Y:S04]  /*3950*/  ISETP.GE.AND P0, PT, R3, R208, PT ;  /* 0x000000d00300720c */ /* 0x000fe80003f06270 */
[----:B------:R-:W-:Y:S11]  /*3960*/  ISETP.GT.OR P0, PT, R130, 0x3f, P0 ;  /* 0x0000003f8200780c */ /* 0x000ff60000704670 */
[----:B------:R-:W-:Y:S02]  /*3970*/  @!UPT UIADD3 URZ, URZ, URZ, URZ ;  /* 0x0000003f3f3ff290 */ /* 0x000fe4000fffe03f */
        /* <DEDUP_REMOVED lines=11> */
[----:B------:R-:W-:Y:S05]  /*3a30*/  IMAD R0, R66, c[0x0][0x1e4], R0 ;  /* 0x0000790042007a24 */ /* 0x000fea00078e0200 */
[----:B------:R-:W-:Y:S02]  /*3a40*/  IADD3 R3, R3, R0, RZ ;  /* 0x0000000003037210 */ /* 0x000fe40007ffe0ff */
[----:B--2---:R-:W-:Y:S03]  /*3a50*/  SHF.R.S32.HI R70, RZ, 0x1f, R65 ;  /* 0x0000001fff467819 */ /* 0x004fe60000011441 */
[C---:B------:R-:W-:Y:S04]  /*3a60*/  IMAD.WIDE.U32 R2, R65.reuse, c[0x0][0x1f0], R2 ;  /* 0x00007c0041027a25 */ /* 0x040fe800078e0002 */
[----:B------:R-:W-:Y:S01]  /*3a70*/  IMAD R4, R70, c[0x0][0x1f0], RZ ;  /* 0x00007c0046047a24 */ /* 0x000fe200078e02ff */
[----:B------:R-:W-:Y:S03]  /*3a80*/  IADD3 R0, P0, R88, R2, RZ ;  /* 0x0000000258007210 */ /* 0x000fe60007f1e0ff */
[----:B------:R-:W-:Y:S05]  /*3a90*/  IMAD R4, R65, c[0x0][0x1f4], R4 ;  /* 0x00007d0041047a24 */ /* 0x000fea00078e0204 */
[----:B------:R-:W-:Y:S01]  /*3aa0*/  IADD3.X R2, R118, R3, R4, P0, !PT ;  /* 0x0000000376027210 */ /* 0x000fe200007fe404 */
[----:B------:R-:W-:Y:S01]  /*3ab0*/  IMAD.MOV.U32 R3, RZ, RZ, c[0x0][0x27c] ;  /* 0x00009f00ff037624 */ /* 0x000fe200078e00ff */
[C---:B------:R-:W-:Y:S04]  /*3ac0*/  LEA R12, P0, R0.reuse, c[0x0][0x1c8], 0x1 ;  /* 0x00007200000c7a11 */ /* 0x040fe800078008ff */
[----:B----4-:R-:W-:Y:S02]  /*3ad0*/  LEA.HI.X R54, R0, c[0x0][0x1cc], R2, 0x1, P0 ;  /* 0x0000730000367a11 */ /* 0x010fe400000f0c02 */
[----:B------:R-:W-:Y:S11]  /*3ae0*/  ISETP.GE.AND P0, PT, R3, 0x1, PT ;  /* 0x000000010300780c */ /* 0x000ff60003f06270 */
[----:B------:R-:W-:Y:S02]  /*3af0*/  @!UPT UIADD3 URZ, URZ, URZ, URZ ;  /* 0x0000003f3f3ff290 */ /* 0x000fe4000fffe03f */
[----:B------:R-:W-:-:S05]  /*3b00*/  @!P0 BRA `(.L_x_715) ;  /* 0x000039e000008947 */ /* 0x000fca0003800000 */
[-C--:B------:R-:W-:Y:S01]  /*3b10*/  IMAD R3, R122, R64.reuse, RZ ;  /* 0x000000407a037224 */ /* 0x080fe200078e02ff */
[----:B------:R-:W-:Y:S01]  /*3b20*/  ULDC.U8 UR4, c[0x0][0x298] ;  /* 0x0000a60000047ab9 */ /* 0x000fe20000000000 */
[-C--:B------:R-:W-:Y:S01]  /*3b30*/  IMAD R2, R123, R64.reuse, RZ ;  /* 0x000000407b027224 */ /* 0x080fe200078e02ff */
[----:B------:R-:W-:Y:S01]  /*3b40*/  ISETP.NE.AND P0, PT, RZ, UR4, PT ;  /* 0x00000004ff007c0c */ /* 0x000fe2000bf05270 */
[-C--:B------:R-:W-:Y:S01]  /*3b50*/  IMAD.WIDE.U32 R8, R126, R64.reuse, RZ ;  /* 0x000000407e087225 */ /* 0x080fe200078e00ff */
[----:B------:R-:W-:Y:S03]  /*3b60*/  SHF.R.S32.HI R0, RZ, 0x1f, R64 ;  /* 0x0000001fff007819 */ /* 0x000fe60000011440 */
[----:B------:R-:W-:Y:S04]  /*3b70*/  IMAD.WIDE.U32 R10, R127, R64, RZ ;  /* 0x000000407f0a7225 */ /* 0x000fe800078e00ff */
[C---:B------:R-:W-:Y:S02]  /*3b80*/  IMAD R3, R0.reuse, R126, R3 ;  /* 0x0000007e00037224 */ /* 0x040fe400078e0203 */
[----:B------:R-:W-:Y:S01]  /*3b90*/  IMAD R2, R0, R127, R2 ;  /* 0x0000007f00027224 */ /* 0x000fe200078e0202 */
[----:B------:R-:W-:Y:S02]  /*3ba0*/  IADD3 R0, -R68, R208, RZ ;  /* 0x000000d044007210 */ /* 0x000fe40007ffe1ff */
[----:B------:R-:W-:Y:S02]  /*3bb0*/  IADD3 R13, R9, R3, RZ ;  /* 0x00000003090d7210 */ /* 0x000fe40007ffe0ff */
[----:B------:R-:W-:Y:S02]  /*3bc0*/  IMNMX R67, R0, 0x40, PT ;  /* 0x0000004000437817 */ /* 0x000fe40003800200 */
        /* <DEDUP_REMOVED lines=34> */
[----:B------:R-:W-:Y:S02]  /*3df0*/  LEA R4, P0, R2, c[0x0][0x288], 0x1 ;  /* 0x0000a20002047a11 */ /* 0x000fe400078008ff */
[----:B------:R-:W-:Y:S02]  /*3e00*/  IADD3 R0, R106, 0x10, RZ ;  /* 0x000000106a007810 */ /* 0x000fe40007ffe0ff */
[----:B------:R-:W-:Y:S02]  /*3e10*/  LEA.HI.X R5, R2, c[0x0][0x28c], R5, 0x1, P0 ;  /* 0x0000a30002057a11 */ /* 0x000fe400000f0c05 */
[----:B------:R-:W-:Y:S01]  /*3e20*/  ISETP.GE.AND P0, PT, R106, c[0x0][0x27c], PT ;  /* 0x00009f006a007a0c */ /* 0x000fe20003f06270 */
[----:B------:R-:W-:Y:S11]  /*3e30*/  CS2R R2, SRZ ;  /* 0x0000000000027805 */ /* 0x000ff6000001ff00 */
[----:B------:R-:W-:Y:S01]  /*3e40*/  @!UPT UIADD3 URZ, URZ, URZ, URZ ;  /* 0x0000003f3f3ff290 */ /* 0x000fe2000fffe03f */
[----:B------:R1:W5:Y:S04]  /*3e50*/  @!P0 LDG.E.64 R2, [R8.64] ;  /* 0x0000000a08028981 */ /* 0x000368000c1e1b00 */
[----:B------:R1:W5:Y:S01]  /*3e60*/  @!P0 LDG.E.64 R26, [R4.64] ;  /* 0x0000000a041a8981 */ /* 0x000362000c1e1b00 */
[----:B------:R-:W-:Y:S02]  /*3e70*/  ISETP.GE.AND P0, PT, R0, c[0x0][0x27c], PT ;  /* 0x00009f0000007a0c */ /* 0x000fe40003f06270 */
[----:B------:R-:W-:Y:S11]  /*3e80*/  IADD3 R0, R106, 0x20, RZ ;  /* 0x000000206a007810 */ /* 0x000ff60007ffe0ff */
[----:B------:R1:W5:Y:S04]  /*3e90*/  @!P0 LDG.E.64 R6, [R8.64+0x20] ;  /* 0x0000200a08068981 */ /* 0x000368000c1e1b00 */
[----:B------:R1:W5:Y:S01]  /*3ea0*/  @!P0 LDG.E.64 R32, [R4.64+0x20] ;  /* 0x0000200a04208981 */ /* 0x000362000c1e1b00 */
        /* <DEDUP_REMOVED lines=12> */
[----:B------:R-:W-:Y:S11]  /*3f70*/  ISETP.GE.AND P0, PT, R0, c[0x0][0x27c], PT ;  /* 0x00009f0000007a0c */ /* 0x000ff60003f06270 */
[----:B------:R-:W-:Y:S02]  /*3f80*/  @!UPT UIADD3 URZ, URZ, URZ, URZ ;  /* 0x0000003f3f3ff290 */ /* 0x000fe4000fffe03f */
[----:B------:R1:W5:Y:S04]  /*3f90*/  @!P0 LDG.E.64 R20, [R8.64+0xa0] ;  /* 0x0000a00a08148981 */ /* 0x000368000c1e1b00 */
[----:B------:R1:W5:Y:S02]  /*3fa0*/  @!P0 LDG.E.64 R40, [R4.64+0xa0] ;  /* 0x0000a00a04288981 */ /* 0x000364000c1e1b00 */
.L_x_718:
[----:B------:R-:W-:Y:S05]  /*3fb0*/  BSYNC B0 ;  /* 0x0000000000007941 */ /* 0x000fea0003800000 */
.L_x_717:
[----:B------:R-:W2:Y:S04]  /*3fc0*/  SHFL.IDX PT, R54, R54, RZ, 0x1c1f ;  /* 0x001c1fff36367589 */ /* 0x000ea800000e0000 */
[----:B------:R3:W4:Y:S01]  /*3fd0*/  SHFL.IDX PT, R52, R12, RZ, 0x1c1f ;  /* 0x001c1fff0c347589 */ /* 0x00072200000e0000 */
[----:B------:R-:W-:-:S05]  /*3fe0*/  @P1 BRA `(.L_x_719) ;  /* 0x0000376000001947 */ /* 0x000fca0003800000 */
[----:B-----5:R-:W-:Y:S01]  /*3ff0*/  MOV R0, R19 ;  /* 0x0000001300007202 */ /* 0x020fe20000000f00 */
[----:B-1----:R-:W-:Y:S01]  /*4000*/  IMAD.MOV.U32 R8, RZ, RZ, R20 ;  /* 0x000000ffff087224 */ /* 0x002fe200078e0014 */
[----:B------:R-:W-:Y:S01]  /*4010*/  ISETP.GE.AND P0, PT, R104, c[0x0][0x1d4], PT ;  /* 0x0000750068007a0c */ /* 0x000fe20003f06270 */
[----:B------:R-:W-:Y:S01]  /*4020*/  IMAD.MOV.U32 R5, RZ, RZ, R21 ;  /* 0x000000ffff057224 */ /* 0x000fe200078e0015 */
[----:B------:R-:W-:Y:S01]  /*4030*/  BSSY B0, `(.L_x_720) ;  /* 0x0000057000007945 */ /* 0x000fe20003800000 */
[----:B------:R-:W-:Y:S03]  /*4040*/  IMAD.MOV.U32 R4, RZ, RZ, R18 ;  /* 0x000000ffff047224 */ /* 0x000fe600078e0012 */
        /* <DEDUP_REMOVED lines=16> */
[----:B------:R-:W-:Y:S02]  /*4150*/  MOV R8, R38 ;  /* 0x0000002600087202 */ /* 0x000fe40000000f00 */
[----:B------:R-:W-:Y:S02]  /*4160*/  MOV R0, R37 ;  /* 0x0000002500007202 */ /* 0x000fe40000000f00 */
[----:B------:R-:W-:Y:S01]  /*4170*/  PRMT R45, R8, 0x5410, R5 ;  /* 0x00005410082d7816 */ /* 0x000fe20000000005 */
[----:B------:R-:W-:Y:S01]  /*4180*/  IMAD.MOV.U32 R8, RZ, RZ, R34 ;  /* 0x000000ffff087224 */ /* 0x000fe200078e0022 */
[----:B------:R-:W-:Y:S01]  /*4190*/  PRMT R44, R4, 0x5410, R0 ;  /* 0x00005410042c7816 */ /* 0x000fe20000000000 */
[----:B------:R-:W-:Y:S01]  /*41a0*/  IMAD.MOV.U32 R5, RZ, RZ, R35 ;  /* 0x000000ffff057224 */ /* 0x000fe200078e0023 */
[----:B------:R-:W-:Y:S01]  /*41b0*/  MOV R4, R32 ;  /* 0x0000002000047202 */ /* 0x000fe20000000f00 */
[----:B------:R-:W-:Y:S03]  /*41c0*/  IMAD.MOV.U32 R0, RZ, RZ, R33 ;  /* 0x000000ffff007224 */ /* 0x000fe600078e0021 */
[----:B------:R-:W-:Y:S02]  /*41d0*/  PRMT R43, R8, 0x5410, R5 ;  /* 0x00005410082b7816 */ /* 0x000fe40000000005 */
[----:B------:R-:W-:Y:S01]  /*41e0*/  PRMT R42, R4, 0x5410, R0 ;  /* 0x00005410042a7816 */ /* 0x000fe20000000000 */
[----:B------:R-:W-:-:S05]  /*41f0*/  @P0 BRA `(.L_x_721) ;  /* 0x000003a000000947 */ /* 0x000fca0003800000 */
[C---:B----4-:R-:W-:Y:S01]  /*4200*/  LEA R48, P0, R104.reuse, R52, 0x1 ;  /* 0x0000003468307211 */ /* 0x050fe200078008ff */
[----:B------:R-:W1:Y:S01]  /*4210*/  LDS.128 R8, [R214+0x6000] ;  /* 0x00600000d6087984 */ /* 0x000e620000000c00 */
[----:B------:R-:W-:Y:S01]  /*4220*/  MOV R4, R2 ;  /* 0x0000000200047202 */ /* 0x000fe20000000f00 */
[----:B------:R-:W-:Y:S01]  /*4230*/  IMAD.MOV.U32 R28, RZ, RZ, R26 ;  /* 0x000000ffff1c7224 */ /* 0x000fe200078e001a */
[----:B--2---:R-:W-:Y:S01]  /*4240*/  LEA.HI.X R49, R104, R54, R105, 0x1, P0 ;  /* 0x0000003668317211 */ /* 0x004fe200000f0c69 */
[--C-:B------:R-:W-:Y:S01]  /*4250*/  IMAD.MOV.U32 R29, RZ, RZ, R27.reuse ;  /* 0x000000ffff1d7224 */ /* 0x100fe200078e001b */
[----:B------:R-:W-:Y:S11]  /*4260*/  ISETP.GE.AND P0, PT, R106, c[0x0][0x27c], PT ;  /* 0x00009f006a007a0c */ /* 0x000ff60003f06270 */
[----:B------:R-:W-:Y:S02]  /*4270*/  @!UPT UIADD3 URZ, URZ, URZ, URZ ;  /* 0x0000003f3f3ff290 */ /* 0x000fe4000fffe03f */
[----:B------:R-:W-:Y:S02]  /*4280*/  @!P0 SHF.R.U64 R26, R26, 0x10, R27 ;  /* 0x000000101a1a8819 */ /* 0x000fe4000000121b */
[--C-:B------:R-:W-:Y:S01]  /*4290*/  @!P0 SHF.R.U64 R5, R2, 0x10, R3.reuse ;  /* 0x0000001002058819 */ /* 0x100fe20000001203 */
[----:B------:R-:W-:Y:S01]  /*42a0*/  IMAD.MOV.U32 R2, RZ, RZ, R3 ;  /* 0x000000ffff027224 */ /* 0x000fe200078e0003 */
[----:B---3--:R-:W-:Y:S02]  /*42b0*/  @!P0 SHF.R.U32.HI R12, RZ, 0x10, R27 ;  /* 0x00000010ff0c8819 */ /* 0x008fe4000001161b */
[----:B------:R-:W-:Y:S02]  /*42c0*/  @!P0 SHF.R.U32.HI R0, RZ, 0x10, R3 ;  /* 0x00000010ff008819 */ /* 0x000fe40000011603 */
[----:B------:R-:W-:Y:S02]  /*42d0*/  @!P0 PRMT R28, R28, 0x5410, R26 ;  /* 0x000054101c1c8816 */ /* 0x000fe4000000001a */
[----:B------:R-:W-:Y:S02]  /*42e0*/  @!P0 PRMT R4, R4, 0x5410, R5 ;  /* 0x0000541004048816 */ /* 0x000fe40000000005 */
[----:B------:R-:W-:Y:S01]  /*42f0*/  @!P0 PRMT R30, R29, 0x5410, R12 ;  /* 0x000054101d1e8816 */ /* 0x000fe2000000000c */
[----:B------:R-:W-:Y:S01]  /*4300*/  @!P0 IMAD.U32 R5, R28, 0x10000, RZ ;  /* 0x000100001c058824 */ /* 0x000fe200078e00ff */
[----:B------:R-:W-:Y:S02]  /*4310*/  @!P0 PRMT R12, R2, 0x5410, R0 ;  /* 0x00005410020c8816 */ /* 0x000fe40000000000 */
[----:B------:R-:W-:Y:S02]  /*4320*/  @!P0 SHF.L.U32 R3, R4, 0x10, RZ ;  /* 0x0000001004038819 */ /* 0x000fe400000006ff */
[----:B------:R-:W-:Y:S02]  /*4330*/  @!P0 LOP3.LUT R27, R28, 0xffff0000, RZ, 0xc0, !PT ;  /* 0xffff00001c1b8812 */ /* 0x000fe400078ec0ff */
[----:B------:R-:W-:Y:S01]  /*4340*/  @!P0 LOP3.LUT R4, R4, 0xffff0000, RZ, 0xc0, !PT ;  /* 0xffff000004048812 */ /* 0x000fe200078ec0ff */
[C---:B-1----:R-:W-:Y:S01]  /*4350*/  @!P0 IMAD.U32 R26, R8.reuse, 0x10000, RZ ;  /* 0x00010000081a8824 */ /* 0x042fe200078e00ff */
[----:B------:R-:W-:Y:S01]  /*4360*/  @!P0 LOP3.LUT R0, R8, 0xffff0000, RZ, 0xc0, !PT ;  /* 0xffff000008008812 */ /* 0x000fe200078ec0ff */
[C---:B------:R-:W-:Y:S01]  /*4370*/  @!P0 IMAD.U32 R28, R9.reuse, 0x10000, RZ ;  /* 0x00010000091c8824 */ /* 0x040fe200078e00ff */
[----:B------:R-:W-:Y:S03]  /*4380*/  @!P0 LOP3.LUT R2, R9, 0xffff0000, RZ, 0xc0, !PT ;  /* 0xffff000009028812 */ /* 0x000fe600078ec0ff */
[C---:B------:R-:W-:Y:S02]  /*4390*/  @!P0 FMUL.FTZ R29, R0.reuse, R5 ;  /* 0x00000005001d8220 */ /* 0x040fe40000410000 */
[----:B------:R-:W-:Y:S02]  /*43a0*/  @!P0 FMUL.FTZ R0, R0, R3 ;  /* 0x0000000300008220 */ /* 0x000fe40000410000 */
[----:B------:R-:W-:Y:S02]  /*43b0*/  @!P0 FMUL.FTZ R31, R2, R27 ;  /* 0x0000001b021f8220 */ /* 0x000fe40000410000 */
[----:B------:R-:W-:Y:S01]  /*43c0*/  @!P0 FFMA.FTZ R53, R26, R3, -R29 ;  /* 0x000000031a358223 */ /* 0x000fe2000001081d */
[----:B------:R-:W-:Y:S01]  /*43d0*/  @!P0 LOP3.LUT R3, R10, 0xffff0000, RZ, 0xc0, !PT ;  /* 0xffff00000a038812 */ /* 0x000fe200078ec0ff */
[----:B------:R-:W-:Y:S01]  /*43e0*/  @!P0 FFMA.FTZ R0, R5, R26, R0 ;  /* 0x0000001a05008223 */ /* 0x000fe20000010000 */
[----:B------:R-:W-:Y:S01]  /*43f0*/  @!P0 SHF.L.U32 R26, R30, 0x10, RZ ;  /* 0x000000101e1a8819 */ /* 0x000fe200000006ff */
[----:B------:R-:W-:Y:S01]  /*4400*/  @!P0 IMAD.U32 R5, R12, 0x10000, RZ ;  /* 0x000100000c058824 */ /* 0x000fe200078e00ff */
[----:B------:R-:W-:Y:S01]  /*4410*/  @!P0 LOP3.LUT R30, R30, 0xffff0000, RZ, 0xc0, !PT ;  /* 0xffff00001e1e8812 */ /* 0x000fe200078ec0ff */
[-C--:B------:R-:W-:Y:S01]  /*4420*/  @!P0 FMUL.FTZ R2, R2, R4.reuse ;  /* 0x0000000402028220 */ /* 0x080fe20000410000 */
[----:B------:R-:W-:Y:S01]  /*4430*/  @!P0 F2FP.BF16.PACK_AB R0, R0, R53 ;  /* 0x000000350000823e */ /* 0x000fe200000010ff */
[----:B------:R-:W-:Y:S01]  /*4440*/  @!P0 FFMA.FTZ R51, R28, R4, -R31 ;  /* 0x000000041c338223 */ /* 0x000fe2000001081f */
[----:B------:R-:W-:Y:S01]  /*4450*/  @!P0 LOP3.LUT R4, R11, 0xffff0000, RZ, 0xc0, !PT ;  /* 0xffff00000b048812 */ /* 0x000fe200078ec0ff */
[----:B------:R-:W-:Y:S01]  /*4460*/  @!P0 IMAD.U32 R29, R10, 0x10000, RZ ;  /* 0x000100000a1d8824 */ /* 0x000fe200078e00ff */
[----:B------:R-:W-:Y:S01]  /*4470*/  @!P0 LOP3.LUT R12, R12, 0xffff0000, RZ, 0xc0, !PT ;  /* 0xffff00000c0c8812 */ /* 0x000fe200078ec0ff */
[----:B------:R-:W-:Y:S01]  /*4480*/  @!P0 FMUL.FTZ R47, R3, R26 ;  /* 0x0000001a032f8220 */ /* 0x000fe20000410000 */
[----:B------:R-:W-:Y:S01]  /*4490*/  @!P0 SHF.L.U32 R31, R11, 0x10, RZ ;  /* 0x000000100b1f8819 */ /* 0x000fe200000006ff */
[----:B------:R-:W-:Y:S02]  /*44a0*/  @!P0 FMUL.FTZ R3, R3, R5 ;  /* 0x0000000503038220 */ /* 0x000fe40000410000 */
[C---:B------:R-:W-:Y:S02]  /*44b0*/  @!P0 FMUL.FTZ R50, R4.reuse, R30 ;  /* 0x0000001e04328220 */ /* 0x040fe40000410000 */
[----:B------:R-:W-:Y:S02]  /*44c0*/  @!P0 FMUL.FTZ R4, R4, R12 ;  /* 0x0000000c04048220 */ /* 0x000fe40000410000 */
[----:B------:R-:W-:Y:S02]  /*44d0*/  @!P0 FFMA.FTZ R2, R27, R28, R2 ;  /* 0x0000001c1b028223 */ /* 0x000fe40000010002 */
[----:B------:R-:W-:Y:S02]  /*44e0*/  @!P0 FFMA.FTZ R3, R26, R29, R3 ;  /* 0x0000001d1a038223 */ /* 0x000fe40000010003 */
[----:B------:R-:W-:Y:S01]  /*44f0*/  @!P0 FFMA.FTZ R47, R29, R5, -R47 ;  /* 0x000000051d2f8223 */ /* 0x000fe2000001082f */
[----:B------:R-:W-:Y:S01]  /*4500*/  @!P0 F2FP.BF16.PACK_AB R2, R2, R51 ;  /* 0x000000330202823e */ /* 0x000fe200000010ff */
[----:B------:R-:W-:Y:S02]  /*4510*/  @!P0 FFMA.FTZ R50, R31, R12, -R50 ;  /* 0x0000000c1f328223 */ /* 0x000fe40000010832 */
[----:B------:R-:W-:Y:S01]  /*4520*/  @!P0 FFMA.FTZ R4, R30, R31, R4 ;  /* 0x0000001f1e048223 */ /* 0x000fe20000010004 */
[----:B------:R-:W-:Y:S01]  /*4530*/  @!P0 F2FP.BF16.PACK_AB R3, R3, R47 ;  /* 0x0000002f0303823e */ /* 0x000fe200000010ff */
[----:B------:R-:W-:Y:S01]  /*4540*/  @!P0 IMAD.MOV.U32 R8, RZ, RZ, R0 ;  /* 0x000000ffff088224 */ /* 0x000fe200078e0000 */
[----:B------:R-:W-:Y:S02]  /*4550*/  @!P0 MOV R9, R2 ;  /* 0x0000000200098202 */ /* 0x000fe40000000f00 */
[----:B------:R-:W-:Y:S01]  /*4560*/  @!P0 F2FP.BF16.PACK_AB R4, R4, R50 ;  /* 0x000000320404823e */ /* 0x000fe200000010ff */
[----:B------:R-:W-:Y:S03]  /*4570*/  @!P0 IMAD.MOV.U32 R10, RZ, RZ, R3 ;  /* 0x000000ffff0a8224 */ /* 0x000fe600078e0003 */
[----:B------:R-:W-:Y:S05]  /*4580*/  @!P0 MOV R11, R4 ;  /* 0x00000004000b8202 */ /* 0x000fea0000000f00 */
[----:B------:R1:W-:Y:S02]  /*4590*/  ST.E.128 [R48.64], R8 ;  /* 0x0000000830007985 */ /* 0x0003e4000c101d0a */
.L_x_721:
[----:B------:R-:W-:Y:S05]  /*45a0*/  BSYNC B0 ;  /* 0x0000000000007941 */ /* 0x000fea0003800000 */
.L_x_720:
[----:B------:R-:W-:Y:S01]  /*45b0*/  ISETP.GE.AND P0, PT, R141, c[0x0][0x1d4], PT ;  /* 0x000075008d007a0c */ /* 0x000fe20003f06270 */
[----:B------:R-:W-:Y:S01]  /*45c0*/  @!UPT UIADD3 URZ, URZ, URZ, URZ ;  /* 0x0000003f3f3ff290 */ /* 0x000fe2000fffe03f */
[----:B------:R-:W-:Y:S11]  /*45d0*/  BSSY B0, `(.L_x_722) ;  /* 0x0000039000007945 */ /* 0x000ff60003800000 */
[----:B------:R-:W-:-:S05]  /*45e0*/  @P0 BRA `(.L_x_723) ;  /* 0x0000037000000947 */ /* 0x000fca0003800000 */
[C---:B----4-:R-:W-:Y:S01]  /*45f0*/  LEA R30, P0, R221.reuse, R52, 0x1 ;  /* 0x00000034dd1e7211 */ /* 0x050fe200078008ff */
[----:B-1----:R-:W1:Y:S01]  /*4600*/  LDS.128 R8, [R215+0x6000] ;  /* 0x00600000d7087984 */ /* 0x002e620000000c00 */
[----:B------:R-:W-:Y:S02]  /*4610*/  IADD3 R0, R106, 0x10, RZ ;  /* 0x000000106a007810 */ /* 0x000fe40007ffe0ff */
[----:B--2---:R-:W-:Y:S02]  /*4620*/  LEA.HI.X R31, R221, R54, R244, 0x1, P0 ;  /* 0x00000036dd1f7211 */ /* 0x004fe400000f0cf4 */
[----:B------:R-:W-:Y:S11]  /*4630*/  ISETP.GE.AND P0, PT, R0, c[0x0][0x27c], PT ;  /* 0x00009f0000007a0c */ /* 0x000ff60003f06270 */
[----:B------:R-:W-:Y:S02]  /*4640*/  @!UPT UIADD3 URZ, URZ, URZ, URZ ;  /* 0x0000003f3f3ff290 */ /* 0x000fe4000fffe03f */
[----:B------:R-:W-:Y:S02]  /*4650*/  @!P0 SHF.R.U64 R3, R32, 0x10, R33 ;  /* 0x0000001020038819 */ /* 0x000fe40000001221 */
[----:B------:R-:W-:Y:S02]  /*4660*/  @!P0 SHF.R.U64 R0, R6, 0x10, R7 ;  /* 0x0000001006008819 */ /* 0x000fe40000001207 */
[----:B------:R-:W-:Y:S02]  /*4670*/  @!P0 PRMT R3, R42, 0x5410, R3 ;  /* 0x000054102a038816 */ /* 0x000fe40000000003 */
[----:B------:R-:W-:Y:S02]  /*4680*/  @!P0 PRMT R0, R13, 0x5432, R0 ;  /* 0x000054320d008816 */ /* 0x000fe40000000000 */
[----:B------:R-:W-:Y:S01]  /*4690*/  @!P0 SHF.R.U32.HI R6, RZ, 0x10, R7 ;  /* 0x00000010ff068819 */ /* 0x000fe20000011607 */
[----:B------:R-:W-:Y:S01]  /*46a0*/  @!P0 IMAD.U32 R7, R3, 0x10000, RZ ;  /* 0x0001000003078824 */ /* 0x000fe200078e00ff */
[----:B------:R-:W-:Y:S01]  /*46b0*/  @!P0 SHF.R.U32.HI R27, RZ, 0x10, R33 ;  /* 0x00000010ff1b8819 */ /* 0x000fe20000011621 */
[C---:B------:R-:W-:Y:S01]  /*46c0*/  @!P0 IMAD.U32 R4, R0.reuse, 0x10000, RZ ;  /* 0x0001000000048824 */ /* 0x040fe200078e00ff */
[----:B------:R-:W-:Y:S02]  /*46d0*/  @!P0 PRMT R6, R13, 0x5410, R6 ;  /* 0x000054100d068816 */ /* 0x000fe40000000006 */
[----:B------:R-:W-:Y:S02]  /*46e0*/  @!P0 LOP3.LUT R13, R3, 0xffff0000, RZ, 0xc0, !PT ;  /* 0xffff0000030d8812 */ /* 0x000fe400078ec0ff */
[----:B------:R-:W-:Y:S02]  /*46f0*/  @!P0 LOP3.LUT R3, R0, 0xffff0000, RZ, 0xc0, !PT ;  /* 0xffff000000038812 */ /* 0x000fe400078ec0ff */
[----:B------:R-:W-:Y:S01]  /*4700*/  @!P0 PRMT R27, R42, 0x5432, R27 ;  /* 0x000054322a1b8816 */ /* 0x000fe2000000001b */
[C---:B-1-3--:R-:W-:Y:S01]  /*4710*/  @!P0 IMAD.U32 R12, R8.reuse, 0x10000, RZ ;  /* 0x00010000080c8824 */ /* 0x04afe200078e00ff */
[----:B------:R-:W-:Y:S01]  /*4720*/  @!P0 LOP3.LUT R2, R8, 0xffff0000, RZ, 0xc0, !PT ;  /* 0xffff000008028812 */ /* 0x000fe200078ec0ff */
[C---:B------:R-:W-:Y:S01]  /*4730*/  @!P0 IMAD.U32 R26, R9.reuse, 0x10000, RZ ;  /* 0x00010000091a8824 */ /* 0x040fe200078e00ff */
[----:B------:R-:W-:Y:S03]  /*4740*/  @!P0 LOP3.LUT R5, R9, 0xffff0000, RZ, 0xc0, !PT ;  /* 0xffff000009058812 */ /* 0x000fe600078ec0ff */
[C---:B------:R-:W-:Y:S02]  /*4750*/  @!P0 FMUL.FTZ R0, R2.reuse, R4 ;  /* 0x0000000402008220 */ /* 0x040fe40000410000 */
[----:B------:R-:W-:Y:S02]  /*4760*/  @!P0 FMUL.FTZ R29, R5, R13 ;  /* 0x0000000d051d8220 */ /* 0x000fe40000410000 */
[----:B------:R-:W-:Y:S02]  /*4770*/  @!P0 FMUL.FTZ R28, R2, R7 ;  /* 0x00000007021c8220 */ /* 0x000fe40000410000 */
[----:B------:R-:W-:Y:S01]  /*4780*/  @!P0 FFMA.FTZ R0, R7, R12, R0 ;  /* 0x0000000c07008223 */ /* 0x000fe20000010000 */
[----:B------:R-:W-:Y:S01]  /*4790*/  @!P0 SHF.L.U32 R7, R27, 0x10, RZ ;  /* 0x000000101b078819 */ /* 0x000fe200000006ff */
[-C--:B------:R-:W-:Y:S01]  /*47a0*/  @!P0 FMUL.FTZ R2, R5, R3.reuse ;  /* 0x0000000305028220 */ /* 0x080fe20000410000 */
[C---:B------:R-:W-:Y:S01]  /*47b0*/  @!P0 LOP3.LUT R5, R11.reuse, 0xffff0000, RZ, 0xc0, !PT ;  /* 0xffff00000b058812 */ /* 0x040fe200078ec0ff */
[----:B------:R-:W-:Y:S01]  /*47c0*/  @!P0 FFMA.FTZ R33, R26, R3, -R29 ;  /* 0x000000031a218223 */ /* 0x000fe2000001081d */
[----:B------:R-:W-:Y:S01]  /*47d0*/  @!P0 LOP3.LUT R3, R10, 0xffff0000, RZ, 0xc0, !PT ;  /* 0xffff00000a038812 */ /* 0x000fe200078ec0ff */
[----:B------:R-:W-:Y:S01]  /*47e0*/  @!P0 FFMA.FTZ R42, R12, R4, -R28 ;  /* 0x000000040c2a8223 */ /* 0x000fe2000001081c */
[----:B------:R-:W-:Y:S01]  /*47f0*/  @!P0 SHF.L.U32 R28, R11, 0x10, RZ ;  /* 0x000000100b1c8819 */ /* 0x000fe200000006ff */
[----:B------:R-:W-:Y:S01]  /*4800*/  @!P0 IMAD.U32 R4, R6, 0x10000, RZ ;  /* 0x0001000006048824 */ /* 0x000fe200078e00ff */
[----:B------:R-:W-:Y:S01]  /*4810*/  @!P0 LOP3.LUT R27, R27, 0xffff0000, RZ, 0xc0, !PT ;  /* 0xffff00001b1b8812 */ /* 0x000fe200078ec0ff */
[----:B------:R-:W-:Y:S01]  /*4820*/  @!P0 IMAD.U32 R12, R10, 0x10000, RZ ;  /* 0x000100000a0c8824 */ /* 0x000fe200078e00ff */
[----:B------:R-:W-:Y:S01]  /*4830*/  @!P0 LOP3.LUT R6, R6, 0xffff0000, RZ, 0xc0, !PT ;  /* 0xffff000006068812 */ /* 0x000fe200078ec0ff */
[C---:B------:R-:W-:Y:S01]  /*4840*/  @!P0 FMUL.FTZ R29, R3.reuse, R7 ;  /* 0x00000007031d8220 */ /* 0x040fe20000410000 */
[----:B------:R-:W-:Y:S01]  /*4850*/  @!P0 F2FP.BF16.PACK_AB R0, R0, R42 ;  /* 0x0000002a0000823e */ /* 0x000fe200000010ff */
[-C--:B------:R-:W-:Y:S02]  /*4860*/  @!P0 FMUL.FTZ R3, R3, R4.reuse ;  /* 0x0000000403038220 */ /* 0x080fe40000410000 */
[C---:B------:R-:W-:Y:S02]  /*4870*/  @!P0 FMUL.FTZ R32, R5.reuse, R27 ;  /* 0x0000001b05208220 */ /* 0x040fe40000410000 */
[----:B------:R-:W-:Y:S02]  /*4880*/  @!P0 FFMA.FTZ R29, R12, R4, -R29 ;  /* 0x000000040c1d8223 */ /* 0x000fe4000001081d */
[----:B------:R-:W-:Y:S02]  /*4890*/  @!P0 FMUL.FTZ R4, R5, R6 ;  /* 0x0000000605048220 */ /* 0x000fe40000410000 */
[----:B------:R-:W-:Y:S02]  /*48a0*/  @!P0 FFMA.FTZ R2, R13, R26, R2 ;  /* 0x0000001a0d028223 */ /* 0x000fe40000010002 */
[----:B------:R-:W-:Y:S02]  /*48b0*/  @!P0 FFMA.FTZ R3, R7, R12, R3 ;  /* 0x0000000c07038223 */ /* 0x000fe40000010003 */
[----:B------:R-:W-:Y:S01]  /*48c0*/  @!P0 FFMA.FTZ R32, R28, R6, -R32 ;  /* 0x000000061c208223 */ /* 0x000fe20000010820 */
[----:B------:R-:W-:Y:S01]  /*48d0*/  @!P0 F2FP.BF16.PACK_AB R2, R2, R33 ;  /* 0x000000210202823e */ /* 0x000fe200000010ff */
[----:B------:R-:W-:Y:S01]  /*48e0*/  @!P0 FFMA.FTZ R4, R27, R28, R4 ;  /* 0x0000001c1b048223 */ /* 0x000fe20000010004 */
[----:B------:R-:W-:Y:S01]  /*48f0*/  @!P0 F2FP.BF16.PACK_AB R3, R3, R29 ;  /* 0x0000001d0303823e */ /* 0x000fe200000010ff */
[----:B------:R-:W-:Y:S02]  /*4900*/  @!P0 IMAD.MOV.U32 R8, RZ, RZ, R0 ;  /* 0x000000ffff088224 */ /* 0x000fe400078e0000 */
[----:B------:R-:W-:Y:S01]  /*4910*/  @!P0 IMAD.MOV.U32 R9, RZ, RZ, R2 ;  /* 0x000000ffff098224 */ /* 0x000fe200078e0002 */
[----:B------:R-:W-:Y:S02]  /*4920*/  @!P0 F2FP.BF16.PACK_AB R4, R4, R32 ;  /* 0x000000200404823e */ /* 0x000fe400000010ff */
[----:B------:R-:W-:Y:S03]  /*4930*/  @!P0 MOV R10, R3 ;  /* 0x00000003000a8202 */ /* 0x000fe60000000f00 */
[----:B------:R-:W-:Y:S05]  /*4940*/  @!P0 IMAD.MOV.U32 R11, RZ, RZ, R4 ;  /* 0x000000ffff0b8224 */ /* 0x000fea00078e0004 */
[----:B------:R1:W-:Y:S02]  /*4950*/  ST.E.128 [R30.64], R8 ;  /* 0x000000081e007985 */ /* 0x0003e4000c101d0a */
.L_x_723:
[----:B------:R-:W-:Y:S05]  /*4960*/  BSYNC B0 ;  /* 0x0000000000007941 */ /* 0x000fea0003800000 */
.L_x_722:
[----:B------:R-:W-:Y:S01]  /*4970*/  ISETP.GE.AND P0, PT, R140, c[0x0][0x1d4], PT ;  /* 0x000075008c007a0c */ /* 0x000fe20003f06270 */
[----:B------:R-:W-:Y:S01]  /*4980*/  @!UPT UIADD3 URZ, URZ, URZ, URZ ;  /* 0x0000003f3f3ff290 */ /* 0x000fe2000fffe03f */
[----:B------:R-:W-:Y:S11]  /*4990*/  BSSY B0, `(.L_x_724) ;  /* 0x0000039000007945 */ /* 0x000ff60003800000 */
[----:B------:R-:W-:-:S05]  /*49a0*/  @P0 BRA `(.L_x_725) ;  /* 0x0000037000000947 */ /* 0x000fca0003800000 */
[----:B----4-:R-:W-:Y:S01]  /*49b0*/  LEA R26, P0, R220, R52, 0x1 ;  /* 0x00000034dc1a7211 */ /* 0x010fe200078008ff */
        /* <DEDUP_REMOVED lines=8> */
[----:B------:R-:W-:Y:S02]  /*4a40*/  @!P0 SHF.R.U32.HI R2, RZ, 0x10, R15 ;  /* 0x00000010ff028819 */ /* 0x000fe4000001160f */
[C---:B------:R-:W-:Y:S01]  /*4a50*/  @!P0 PRMT R0, R22.reuse, 0x5432, R0 ;  /* 0x0000543216008816 */ /* 0x040fe20000000000 */
[C---:B------:R-:W-:Y:S01]  /*4a60*/  @!P0 IMAD.U32 R7, R13.reuse, 0x10000, RZ ;  /* 0x000100000d078824 */ /* 0x040fe200078e00ff */
[----:B------:R-:W-:Y:S02]  /*4a70*/  @!P0 PRMT R6, R22, 0x5410, R2 ;  /* 0x0000541016068816 */ /* 0x000fe40000000002 */
[----:B------:R-:W-:Y:S01]  /*4a80*/  @!P0 LOP3.LUT R13, R13, 0xffff0000, RZ, 0xc0, !PT ;  /* 0xffff00000d0d8812 */ /* 0x000fe200078ec0ff */
[C---:B------:R-:W-:Y:S01]  /*4a90*/  @!P0 IMAD.U32 R4, R0.reuse, 0x10000, RZ ;  /* 0x0001000000048824 */ /* 0x040fe200078e00ff */
[----:B------:R-:W-:Y:S02]  /*4aa0*/  @!P0 SHF.R.U32.HI R34, RZ, 0x10, R35 ;  /* 0x00000010ff228819 */ /* 0x000fe40000011623 */
        /* <DEDUP_REMOVED lines=39> */
.L_x_725:
[----:B------:R-:W-:Y:S05]  /*4d20*/  BSYNC B0 ;  /* 0x0000000000007941 */ /* 0x000fea0003800000 */
.L_x_724:
[----:B------:R-:W-:Y:S01]  /*4d30*/  ISETP.GE.AND P0, PT, R213, c[0x0][0x1d4], PT ;  /* 0x00007500d5007a0c */ /* 0x000fe20003f06270 */
[----:B------:R-:W-:Y:S01]  /*4d40*/  @!UPT UIADD3 URZ, URZ, URZ, URZ ;  /* 0x0000003f3f3ff290 */ /* 0x000fe2000fffe03f */
[----:B------:R-:W-:Y:S11]  /*4d50*/  BSSY B0, `(.L_x_726) ;  /* 0x0000039000007945 */ /* 0x000ff60003800000 */
[----:B------:R-:W-:-:S05]  /*4d60*/  @P0 BRA `(.L_x_727) ;  /* 0x0000037000000947 */ /* 0x000fca0003800000 */
[C---:B-1--4-:R-:W-:Y:S01]  /*4d70*/  LEA R26, P0, R213.reuse, R52, 0x1 ;  /* 0x00000034d51a7211 */ /* 0x052fe200078008ff */
[----:B------:R-:W1:Y:S01]  /*4d80*/  LDS.128 R8, [R215+0x8000] ;  /* 0x00800000d7087984 */ /* 0x000e620000000c00 */
        /* <DEDUP_REMOVED lines=8> */
[----:B------:R-:W-:Y:S01]  /*4e10*/  @!P0 PRMT R0, R23, 0x5432, R0 ;  /* 0x0000543217008816 */ /* 0x000fe20000000000 */
[----:B------:R-:W-:Y:S01]  /*4e20*/  @!P0 IMAD.U32 R7, R13, 0x10000, RZ ;  /* 0x000100000d078824 */ /* 0x000fe200078e00ff */
        /* <DEDUP_REMOVED lines=43> */
.L_x_727:
[----:B------:R-:W-:Y:S05]  /*50e0*/  BSYNC B0 ;  /* 0x0000000000007941 */ /* 0x000fea0003800000 */
.L_x_726:
        /* <DEDUP_REMOVED lines=59> */
.L_x_729:
[----:B------:R-:W-:Y:S05]  /*54a0*/  BSYNC B0 ;  /* 0x0000000000007941 */ /* 0x000fea0003800000 */
.L_x_728:
[----:B------:R-:W-:Y:S11]  /*54b0*/  ISETP.GE.AND P0, PT, R211, c[0x0][0x1d4], PT ;  /* 0x00007500d3007a0c */ /* 0x000ff60003f06270 */
[----:B------:R-:W-:Y:S02]  /*54c0*/  @!UPT UIADD3 URZ, URZ, URZ, URZ ;  /* 0x0000003f3f3ff290 */ /* 0x000fe4000fffe03f */
        /* <DEDUP_REMOVED lines=14> */
[----:B------:R-:W-:Y:S01]  /*55b0*/  @!P0 SHF.R.U32.HI R3, RZ, 0x10, R41 ;  /* 0x00000010ff038819 */ /* 0x000fe20000011629 */
[----:B------:R-:W-:Y:S01]  /*55c0*/  @!P0 IMAD.U32 R4, R0, 0x10000, RZ ;  /* 0x0001000000048824 */ /* 0x000fe200078e00ff */
[----:B------:R-:W-:Y:S02]  /*55d0*/  @!P0 LOP3.LUT R13, R13, 0xffff0000, RZ, 0xc0, !PT ;  /* 0xffff00000d0d8812 */ /* 0x000fe400078ec0ff */
[----:B------:R-:W-:Y:S02]  /*55e0*/  @!P0 PRMT R15, R46, 0x5432, R3 ;  /* 0x000054322e0f8816 */ /* 0x000fe40000000003 */
[----:B------:R-:W-:Y:S01]  /*55f0*/  @!P0 LOP3.LUT R3, R0, 0xffff0000, RZ, 0xc0, !PT ;  /* 0xffff000000038812 */ /* 0x000fe200078ec0ff */
        /* <DEDUP_REMOVED lines=36> */
[----:B------:R1:W-:Y:S01]  /*5840*/  ST.E.128 [R22.64], R8 ;  /* 0x0000000816007985 */ /* 0x0003e2000c101d0a */
[----:B------:R-:W-:-:S05]  /*5850*/  BRA `(.L_x_719) ;  /* 0x00001ef000007947 */ /* 0x000fca0003800000 */
.L_x_716:
        /* <DEDUP_REMOVED lines=47> */
.L_x_731:
[----:B------:R-:W-:Y:S05]  /*5b50*/  BSYNC B0 ;  /* 0x0000000000007941 */ /* 0x000fea0003800000 */
.L_x_730:
        /* <DEDUP_REMOVED lines=31> */
[----:B------:R-:W-:Y:S01]  /*5d50*/  LOP3.LUT P2, RZ, R219, 0x4, RZ, 0xc0, !PT ;  /* 0x00000004dbff7812 */ /* 0x000fe2000784c0ff */
[----:B------:R-:W1:Y:S01]  /*5d60*/  LDS.128 R36, [R101+0x6100] ;  /* 0x0061000065247984 */ /* 0x000e620000000c00 */
[----:B------:R-:W-:Y:S01]  /*5d70*/  ISETP.GE.AND P0, PT, R104, c[0x0][0x27c], PT ;  /* 0x00009f0068007a0c */ /* 0x000fe20003f06270 */
[----:B------:R-:W-:Y:S01]  /*5d80*/  IMAD.MOV.U32 R32, RZ, RZ, R28 ;  /* 0x000000ffff207224 */ /* 0x000fe200078e001c */
[----:B------:R-:W-:Y:S01]  /*5d90*/  SEL R0, R121, R120, !P2 ;  /* 0x0000007879007207 */ /* 0x000fe20005000000 */
[----:B------:R-:W-:Y:S01]  /*5da0*/  IMAD.MOV.U32 R9, RZ, RZ, R4 ;  /* 0x000000ffff097224 */ /* 0x000fe200078e0004 */
[----:B------:R-:W-:Y:S01]  /*5db0*/  MOV R34, R29 ;  /* 0x0000001d00227202 */ /* 0x000fe20000000f00 */
[----:B------:R-:W-:Y:S01]  /*5dc0*/  IMAD.MOV.U32 R8, RZ, RZ, R5 ;  /* 0x000000ffff087224 */ /* 0x000fe200078e0005 */
[----:B------:R-:W-:Y:S01]  /*5dd0*/  SHF.R.S32.HI R2, RZ, 0x1f, R0 ;  /* 0x0000001fff027819 */ /* 0x000fe20000011400 */
[----:B------:R-:W-:Y:S01]  /*5de0*/  IMAD.MOV.U32 R27, RZ, RZ, R30 ;  /* 0x000000ffff1b7224 */ /* 0x000fe200078e001e */
[----:B------:R-:W-:Y:S02]  /*5df0*/  MOV R35, R31 ;  /* 0x0000001f00237202 */ /* 0x000fe40000000f00 */
[----:B------:R-:W-:Y:S03]  /*5e00*/  LEA.HI R0, R2, R0, RZ, 0x4 ;  /* 0x0000000002007211 */ /* 0x000fe600078f20ff */
[----:B------:R-:W-:Y:S02]  /*5e10*/  @!P0 SHF.R.U64 R33, R28, 0x10, R29 ;  /* 0x000000101c218819 */ /* 0x000fe4000000121d */
[----:B------:R-:W-:Y:S02]  /*5e20*/  LEA.HI.SX32 R0, R0, R116, 0x1c ;  /* 0x0000007400007211 */ /* 0x000fe400078fe2ff */
[--C-:B------:R-:W-:Y:S02]  /*5e30*/  @!P0 SHF.R.U64 R10, R4, 0x10, R5.reuse ;  /* 0x00000010040a8819 */ /* 0x100fe40000001205 */
[----:B--2---:R-:W-:Y:S01]  /*5e40*/  SHF.R.S32.HI R12, RZ, 0x1f, R0 ;  /* 0x0000001fff0c7819 */ /* 0x004fe20000011400 */
[----:B------:R-:W-:Y:S01]  /*5e50*/  IMAD.SHL.U32 R57, R0, 0x8, RZ ;  /* 0x0000000800397824 */ /* 0x000fe200078e00ff */
[----:B------:R-:W-:Y:S01]  /*5e60*/  @!P0 SHF.R.U32.HI R2, RZ, 0x10, R5 ;  /* 0x00000010ff028819 */ /* 0x000fe20000011605 */
[--C-:B------:R-:W-:Y:S01]  /*5e70*/  IMAD.MOV.U32 R5, RZ, RZ, R7.reuse ;  /* 0x000000ffff057224 */ /* 0x100fe200078e0007 */
[----:B------:R-:W-:Y:S02]  /*5e80*/  LEA.HI R12, R12, R0, RZ, 0x3 ;  /* 0x000000000c0c7211 */ /* 0x000fe400078f18ff */
[----:B------:R-:W-:Y:S02]  /*5e90*/  @!P0 SHF.R.U64 R3, R6, 0x10, R7 ;  /* 0x0000001006038819 */ /* 0x000fe40000001207 */
[----:B------:R-:W-:Y:S01]  /*5ea0*/  @!P0 PRMT R32, R32, 0x5410, R33 ;  /* 0x0000541020208816 */ /* 0x000fe20000000021 */
[----:B------:R-:W-:Y:S01]  /*5eb0*/  IMAD.SHL.U32 R12, R12, 0x200, RZ ;  /* 0x000002000c0c7824 */ /* 0x000fe200078e00ff */
[----:B------:R-:W-:Y:S02]  /*5ec0*/  LOP3.LUT R0, R240, 0x38, R57, 0xf8, !PT ;  /* 0x00000038f0007812 */ /* 0x000fe400078ef839 */
[----:B------:R-:W-:Y:S02]  /*5ed0*/  @!P0 SHF.R.U32.HI R4, RZ, 0x10, R7 ;  /* 0x00000010ff048819 */ /* 0x000fe40000011607 */
[----:B------:R-:W-:Y:S02]  /*5ee0*/  LOP3.LUT R0, R0, R241, RZ, 0x3c, !PT ;  /* 0x000000f100007212 */ /* 0x000fe400078e3cff */
[----:B------:R-:W-:Y:S02]  /*5ef0*/  LOP3.LUT R12, R12, 0x7ffff000, RZ, 0xc0, !PT ;  /* 0x7ffff0000c0c7812 */ /* 0x000fe400078ec0ff */
[----:B------:R-:W-:Y:S01]  /*5f00*/  @!P0 PRMT R7, R8, 0x5410, R2 ;  /* 0x0000541008078816 */ /* 0x000fe20000000002 */
[----:B-1----:R-:W-:Y:S01]  /*5f10*/  @!P0 IMAD.U32 R33, R38, 0x10000, RZ ;  /* 0x0001000026218824 */ /* 0x002fe200078e00ff */
[----:B------:R-:W-:Y:S01]  /*5f20*/  IADD3 R12, R0, R12, R242 ;  /* 0x0000000c000c7210 */ /* 0x000fe20007ffe0f2 */
[----:B------:R-:W-:Y:S01]  /*5f30*/  IMAD.MOV.U32 R0, RZ, RZ, R6 ;  /* 0x000000ffff007224 */ /* 0x000fe200078e0006 */
[----:B------:R-:W-:Y:S01]  /*5f40*/  @!P0 PRMT R6, R9, 0x5410, R10 ;  /* 0x0000541009068816 */ /* 0x000fe2000000000a */
[----:B------:R-:W-:Y:S01]  /*5f50*/  @!P0 IMAD.U32 R10, R32, 0x10000, RZ ;  /* 0x00010000200a8824 */ /* 0x000fe200078e00ff */
[----:B------:R-:W-:Y:S01]  /*5f60*/  @!P0 SHF.R.U32.HI R29, RZ, 0x10, R29 ;  /* 0x00000010ff1d8819 */ /* 0x000fe2000001161d */
[----:B------:R-:W-:Y:S01]  /*5f70*/  IMAD.SHL.U32 R12, R12, 0x2, RZ ;  /* 0x000000020c0c7824 */ /* 0x000fe200078e00ff */
[----:B------:R-:W-:Y:S01]  /*5f80*/  @!P0 PRMT R8, R0, 0x5410, R3 ;  /* 0x0000541000088816 */ /* 0x000fe20000000003 */
[----:B------:R-:W-:Y:S01]  /*5f90*/  @!P0 IMAD.U32 R3, R6, 0x10000, RZ ;  /* 0x0001000006038824 */ /* 0x000fe200078e00ff */
[----:B------:R-:W-:Y:S02]  /*5fa0*/  @!P0 SHF.R.U64 R28, R30, 0x10, R31 ;  /* 0x000000101e1c8819 */ /* 0x000fe4000000121f */
[----:B------:R-:W-:Y:S01]  /*5fb0*/  @!P0 PRMT R34, R34, 0x5410, R29 ;  /* 0x0000541022228816 */ /* 0x000fe2000000001d */
[----:B------:R-:W-:Y:S01]  /*5fc0*/  @!P0 IMAD.U32 R29, R37, 0x10000, RZ ;  /* 0x00010000251d8824 */ /* 0x000fe200078e00ff */
[----:B------:R-:W1:Y:S01]  /*5fd0*/  LDS.128 R12, [R12+0x6100] ;  /* 0x006100000c0c7984 */ /* 0x000e620000000c00 */
[----:B------:R-:W-:Y:S02]  /*5fe0*/  @!P0 PRMT R48, R27, 0x5410, R28 ;  /* 0x000054101b308816 */ /* 0x000fe4000000001c */
[----:B------:R-:W-:Y:S01]  /*5ff0*/  @!P0 IMAD.U32 R28, R34, 0x10000, RZ ;  /* 0x00010000221c8824 */ /* 0x000fe200078e00ff */
[----:B------:R-:W-:Y:S01]  /*6000*/  @!P0 PRMT R9, R5, 0x5410, R4 ;  /* 0x0000541005098816 */ /* 0x000fe20000000004 */
[----:B------:R-:W-:Y:S01]  /*6010*/  @!P0 IMAD.U32 R4, R36, 0x10000, RZ ;  /* 0x0001000024048824 */ /* 0x000fe200078e00ff */
[----:B------:R-:W-:Y:S01]  /*6020*/  @!P0 LOP3.LUT R27, R32, 0xffff0000, RZ, 0xc0, !PT ;  /* 0xffff0000201b8812 */ /* 0x000fe200078ec0ff */
[----:B------:R-:W-:Y:S01]  /*6030*/  @!P0 IMAD.U32 R32, R48, 0x10000, RZ ;  /* 0x0001000030208824 */ /* 0x000fe200078e00ff */
[----:B------:R-:W-:Y:S02]  /*6040*/  @!P0 SHF.R.U32.HI R30, RZ, 0x10, R31 ;  /* 0x00000010ff1e8819 */ /* 0x000fe4000001161f */
[----:B------:R-:W-:Y:S02]  /*6050*/  @!P0 LOP3.LUT R31, R37, 0xffff0000, RZ, 0xc0, !PT ;  /* 0xffff0000251f8812 */ /* 0x000fe400078ec0ff */
[----:B------:R-:W-:Y:S02]  /*6060*/  @!P0 PRMT R49, R35, 0x5410, R30 ;  /* 0x0000541023318816 */ /* 0x000fe4000000001e */
[----:B------:R-:W-:Y:S02]  /*6070*/  @!P0 LOP3.LUT R30, R34, 0xffff0000, RZ, 0xc0, !PT ;  /* 0xffff0000221e8812 */ /* 0x000fe400078ec0ff */
[----:B------:R-:W-:Y:S02]  /*6080*/  @!P0 LOP3.LUT R34, R48, 0xffff0000, RZ, 0xc0, !PT ;  /* 0xffff000030228812 */ /* 0x000fe400078ec0ff */
[C---:B-1----:R-:W-:Y:S02]  /*6090*/  @!P0 SHF.L.U32 R0, R12.reuse, 0x10, RZ ;  /* 0x000000100c008819 */ /* 0x042fe400000006ff */
[----:B------:R-:W-:Y:S03]  /*60a0*/  @!P0 LOP3.LUT R2, R12, 0xffff0000, RZ, 0xc0, !PT ;  /* 0xffff00000c028812 */ /* 0x000fe600078ec0ff */
[C---:B------:R-:W-:Y:S02]  /*60b0*/  @!P0 FMUL.FTZ R5, R0.reuse, R10 ;  /* 0x0000000a00058220 */ /* 0x040fe40000410000 */
[-C--:B------:R-:W-:Y:S02]  /*60c0*/  @!P0 FMUL.FTZ R0, R0, R3.reuse ;  /* 0x0000000300008220 */ /* 0x080fe40000410000 */
[----:B------:R-:W-:Y:S01]  /*60d0*/  @!P0 FFMA.FTZ R63, R4, R3, -R5 ;  /* 0x00000003043f8223 */ /* 0x000fe20000010805 */
[----:B------:R-:W-:Y:S01]  /*60e0*/  @!P0 SHF.L.U32 R3, R13, 0x10, RZ ;  /* 0x000000100d038819 */ /* 0x000fe200000006ff */
[----:B------:R-:W-:Y:S01]  /*60f0*/  @!P0 FFMA.FTZ R0, R10, R4, R0 ;  /* 0x000000040a008223 */ /* 0x000fe20000010000 */
[----:B------:R-:W-:Y:S01]  /*6100*/  @!P0 LOP3.LUT R4, R6, 0xffff0000, RZ, 0xc0, !PT ;  /* 0xffff000006048812 */ /* 0x000fe200078ec0ff */
[----:B------:R-:W-:Y:S01]  /*6110*/  @!P0 FMUL.FTZ R5, R2, R27 ;  /* 0x0000001b02058220 */ /* 0x000fe20000410000 */
[----:B------:R-:W-:Y:S01]  /*6120*/  @!P0 LOP3.LUT R10, R36, 0xffff0000, RZ, 0xc0, !PT ;  /* 0xffff0000240a8812 */ /* 0x000fe200078ec0ff */
[----:B------:R-:W-:Y:S02]  /*6130*/  @!P0 FMUL.FTZ R6, R3, R28 ;  /* 0x0000001c03068220 */ /* 0x000fe40000410000 */
[-C--:B------:R-:W-:Y:S02]  /*6140*/  @!P0 FMUL.FTZ R2, R2, R4.reuse ;  /* 0x0000000402028220 */ /* 0x080fe40000410000 */
[----:B------:R-:W-:Y:S01]  /*6150*/  @!P0 FFMA.FTZ R56, R10, R4, -R5 ;  /* 0x000000040a388223 */ /* 0x000fe20000010805 */
[----:B------:R-:W-:Y:S01]  /*6160*/  @!P0 LOP3.LUT R4, R13, 0xffff0000, RZ, 0xc0, !PT ;  /* 0xffff00000d048812 */ /* 0x000fe200078ec0ff */
[----:B------:R-:W-:Y:S02]  /*6170*/  @!P0 IMAD.U32 R5, R7, 0x10000, RZ ;  /* 0x0001000007058824 */ /* 0x000fe400078e00ff */
[----:B------:R-:W-:Y:S01]  /*6180*/  @!P0 FFMA.FTZ R2, R27, R10, R2 ;  /* 0x0000000a1b028223 */ /* 0x000fe20000010002 */
[----:B------:R-:W-:Y:S01]  /*6190*/  @!P0 F2FP.BF16.PACK_AB R56, R56, R63 ;  /* 0x0000003f3838823e */ /* 0x000fe200000010ff */
[-C--:B------:R-:W-:Y:S02]  /*61a0*/  @!P0 FMUL.FTZ R3, R3, R5.reuse ;  /* 0x0000000503038220 */ /* 0x080fe40000410000 */
[----:B------:R-:W-:Y:S01]  /*61b0*/  @!P0 FFMA.FTZ R62, R29, R5, -R6 ;  /* 0x000000051d3e8223 */ /* 0x000fe20000010806 */
[----:B------:R-:W-:Y:S01]  /*61c0*/  @!P0 LOP3.LUT R6, R7, 0xffff0000, RZ, 0xc0, !PT ;  /* 0xffff000007068812 */ /* 0x000fe200078ec0ff */
[----:B------:R-:W-:Y:S01]  /*61d0*/  @!P0 FMUL.FTZ R7, R4, R30 ;  /* 0x0000001e04078220 */ /* 0x000fe20000410000 */
[----:B------:R-:W-:Y:S01]  /*61e0*/  @!P0 SHF.L.U32 R5, R14, 0x10, RZ ;  /* 0x000000100e058819 */ /* 0x000fe200000006ff */
[----:B------:R-:W-:Y:S01]  /*61f0*/  @!P0 IMAD.U32 R10, R49, 0x10000, RZ ;  /* 0x00010000310a8824 */ /* 0x000fe200078e00ff */
[----:B------:R-:W-:Y:S01]  /*6200*/  @!P0 F2FP.BF16.PACK_AB R0, R2, R0 ;  /* 0x000000000200823e */ /* 0x000fe200000010ff */
[-C--:B------:R-:W-:Y:S02]  /*6210*/  @!P0 FMUL.FTZ R4, R4, R6.reuse ;  /* 0x0000000604048220 */ /* 0x080fe40000410000 */
[----:B------:R-:W-:Y:S01]  /*6220*/  @!P0 FFMA.FTZ R58, R31, R6, -R7 ;  /* 0x000000061f3a8223 */ /* 0x000fe20000010807 */
        /* <DEDUP_REMOVED lines=8> */
[C---:B------:R-:W-:Y:S01]  /*62b0*/  @!P0 FMUL.FTZ R8, R6.reuse, R34 ;  /* 0x0000002206088220 */ /* 0x040fe20000410000 */
[C---:B------:R-:W-:Y:S01]  /*62c0*/  @!P0 LOP3.LUT R29, R39.reuse, 0xffff0000, RZ, 0xc0, !PT ;  /* 0xffff0000271d8812 */ /* 0x040fe200078ec0ff */
[----:B------:R-:W-:Y:S02]  /*62d0*/  @!P0 IMAD.U32 R27, R39, 0x10000, RZ ;  /* 0x00010000271b8824 */ /* 0x000fe400078e00ff */
[-C--:B------:R-:W-:Y:S02]  /*62e0*/  @!P0 FFMA.FTZ R60, R35, R7.reuse, -R8 ;  /* 0x00000007233c8223 */ /* 0x080fe40000010808 */
[----:B------:R-:W-:Y:S01]  /*62f0*/  @!P0 FMUL.FTZ R6, R6, R7 ;  /* 0x0000000706068220 */ /* 0x000fe20000410000 */
[----:B------:R-:W-:Y:S01]  /*6300*/  @!P0 SHF.L.U32 R7, R15, 0x10, RZ ;  /* 0x000000100f078819 */ /* 0x000fe200000006ff */
[C---:B------:R-:W-:Y:S01]  /*6310*/  @!P0 IMAD.U32 R8, R9.reuse, 0x10000, RZ ;  /* 0x0001000009088824 */ /* 0x040fe200078e00ff */
[----:B------:R-:W-:Y:S01]  /*6320*/  @!P0 LOP3.LUT R9, R9, 0xffff0000, RZ, 0xc0, !PT ;  /* 0xffff000009098812 */ /* 0x000fe200078ec0ff */
[----:B------:R-:W-:Y:S02]  /*6330*/  @!P0 FFMA.FTZ R4, R30, R31, R4 ;  /* 0x0000001f1e048223 */ /* 0x000fe40000010004 */
[C---:B------:R-:W-:Y:S02]  /*6340*/  @!P0 FMUL.FTZ R28, R7.reuse, R10 ;  /* 0x0000000a071c8220 */ /* 0x040fe40000410000 */
[-C--:B------:R-:W-:Y:S01]  /*6350*/  @!P0 FMUL.FTZ R7, R7, R8.reuse ;  /* 0x0000000807078220 */ /* 0x080fe20000410000 */
[----:B------:R-:W-:Y:S01]  /*6360*/  @!P0 F2FP.BF16.PACK_AB R3, R4, R3 ;  /* 0x000000030403823e */ /* 0x000fe200000010ff */
[----:B------:R-:W-:Y:S01]  /*6370*/  @!P0 FFMA.FTZ R59, R27, R8, -R28 ;  /* 0x000000081b3b8223 */ /* 0x000fe2000001081c */
[----:B------:R-:W-:Y:S01]  /*6380*/  @!P0 LOP3.LUT R28, R49, 0xffff0000, RZ, 0xc0, !PT ;  /* 0xffff0000311c8812 */ /* 0x000fe200078ec0ff */
[----:B------:R-:W-:Y:S01]  /*6390*/  @!P0 FFMA.FTZ R5, R32, R33, R5 ;  /* 0x0000002120058223 */ /* 0x000fe20000010005 */
[----:B------:R-:W-:Y:S01]  /*63a0*/  @!P0 LOP3.LUT R8, R15, 0xffff0000, RZ, 0xc0, !PT ;  /* 0xffff00000f088812 */ /* 0x000fe200078ec0ff */
[----:B------:R-:W-:Y:S01]  /*63b0*/  @!P0 FFMA.FTZ R6, R34, R35, R6 ;  /* 0x0000002322068223 */ /* 0x000fe20000010006 */
[----:B------:R-:W-:Y:S01]  /*63c0*/  @!P0 MOV R13, R3 ;  /* 0x00000003000d8202 */ /* 0x000fe20000000f00 */
[----:B------:R-:W-:Y:S01]  /*63d0*/  @!P0 FFMA.FTZ R7, R10, R27, R7 ;  /* 0x0000001b0a078223 */ /* 0x000fe20000010007 */
[----:B------:R-:W-:Y:S01]  /*63e0*/  @!P0 F2FP.BF16.PACK_AB R49, R58, R62 ;  /* 0x0000003e3a31823e */ /* 0x000fe200000010ff */
[----:B------:R-:W-:Y:S01]  /*63f0*/  @!P0 FMUL.FTZ R48, R8, R28 ;  /* 0x0000001c08308220 */ /* 0x000fe20000410000 */
[----:B------:R-:W-:Y:S01]  /*6400*/  @!P0 F2FP.BF16.PACK_AB R5, R6, R5 ;  /* 0x000000050605823e */ /* 0x000fe200000010ff */
[----:B------:R-:W-:Y:S01]  /*6410*/  @!P0 FMUL.FTZ R8, R8, R9 ;  /* 0x0000000908088220 */ /* 0x000fe20000410000 */
[----:B------:R-:W-:Y:S01]  /*6420*/  @!P0 MOV R37, R49 ;  /* 0x0000003100258202 */ /* 0x000fe20000000f00 */
[----:B------:R-:W-:Y:S01]  /*6430*/  @!P0 FFMA.FTZ R58, R29, R9, -R48 ;  /* 0x000000091d3a8223 */ /* 0x000fe20000010830 */
[----:B------:R-:W-:Y:S01]  /*6440*/  @!P0 F2FP.BF16.PACK_AB R48, R60, R61 ;  /* 0x0000003d3c30823e */ /* 0x000fe200000010ff */
[----:B------:R-:W-:Y:S02]  /*6450*/  @!P0 FFMA.FTZ R8, R28, R29, R8 ;  /* 0x0000001d1c088223 */ /* 0x000fe40000010008 */
[----:B------:R-:W-:Y:S01]  /*6460*/  @!P0 IMAD.MOV.U32 R36, RZ, RZ, R56 ;  /* 0x000000ffff248224 */ /* 0x000fe200078e0038 */
[----:B------:R-:W-:Y:S01]  /*6470*/  @!P0 F2FP.BF16.PACK_AB R9, R58, R59 ;  /* 0x0000003b3a09823e */ /* 0x000fe200000010ff */
[----:B------:R-:W-:Y:S01]  /*6480*/  @!P0 IMAD.MOV.U32 R38, RZ, RZ, R48 ;  /* 0x000000ffff268224 */ /* 0x000fe200078e0030 */
[----:B------:R-:W-:Y:S01]  /*6490*/  @!P0 F2FP.BF16.PACK_AB R7, R8, R7 ;  /* 0x000000070807823e */ /* 0x000fe200000010ff */
[----:B------:R-:W-:Y:S02]  /*64a0*/  @!P0 IMAD.MOV.U32 R12, RZ, RZ, R0 ;  /* 0x000000ffff0c8224 */ /* 0x000fe400078e0000 */
        /* <DEDUP_REMOVED lines=9> */
.L_x_733:
[----:B------:R-:W-:Y:S05]  /*6540*/  BSYNC B0 ;  /* 0x0000000000007941 */ /* 0x000fea0003800000 */
.L_x_732:
        /* <DEDUP_REMOVED lines=15> */
[----:B------:R-:W-:Y:S02]  /*6640*/  @!P0 SHF.R.U64 R3, R16, 0x10, R17 ;  /* 0x0000001010038819 */ /* 0x000fe40000001211 */
[----:B------:R-:W-:Y:S02]  /*6650*/  LEA.HI R0, R2, R0, RZ, 0x3 ;  /* 0x0000000002007211 */ /* 0x000fe400078f18ff */
[----:B------:R-:W-:Y:S02]  /*6660*/  @!P0 PRMT R6, R11, 0x5432, R3 ;  /* 0x000054320b068816 */ /* 0x000fe40000000003 */
[----:B------:R-:W-:Y:S01]  /*6670*/  @!P0 PRMT R16, R50, 0x5432, R7 ;  /* 0x0000543232108816 */ /* 0x000fe20000000007 */
[----:B------:R-:W-:Y:S01]  /*6680*/  IMAD.SHL.U32 R0, R0, 0x200, RZ ;  /* 0x0000020000007824 */ /* 0x000fe200078e00ff */
[----:B------:R-:W-:Y:S02]  /*6690*/  LOP3.LUT R2, R240, 0x38, R35, 0xf8, !PT ;  /* 0x00000038f0027812 */ /* 0x000fe400078ef823 */
[--C-:B------:R-:W-:Y:S02]  /*66a0*/  @!P0 SHF.R.U32.HI R8, RZ, 0x10, R43.reuse ;  /* 0x00000010ff088819 */ /* 0x100fe4000001162b */
[----:B------:R-:W-:Y:S02]  /*66b0*/  LOP3.LUT R2, R2, R241, RZ, 0x3c, !PT ;  /* 0x000000f102027212 */ /* 0x000fe400078e3cff */
[----:B------:R-:W-:Y:S02]  /*66c0*/  LOP3.LUT R0, R0, 0x7ffff000, RZ, 0xc0, !PT ;  /* 0x7ffff00000007812 */ /* 0x000fe400078ec0ff */
[----:B------:R-:W-:Y:S01]  /*66d0*/  @!P0 SHF.R.U64 R9, R42, 0x10, R43 ;  /* 0x000000102a098819 */ /* 0x000fe2000000122b */
[----:B-1----:R-:W-:Y:S01]  /*66e0*/  @!P0 IMAD.U32 R32, R39, 0x10000, RZ ;  /* 0x0001000027208824 */ /* 0x002fe200078e00ff */
[----:B------:R-:W-:Y:S01]  /*66f0*/  IADD3 R0, R2, R0, R242 ;  /* 0x0000000002007210 */ /* 0x000fe20007ffe0f2 */
[----:B------:R-:W-:Y:S01]  /*6700*/  @!P0 IMAD.U32 R29, R38, 0x10000, RZ ;  /* 0x00010000261d8824 */ /* 0x000fe200078e00ff */
[----:B------:R-:W-:Y:S02]  /*6710*/  @!P0 SHF.R.U32.HI R2, RZ, 0x10, R17 ;  /* 0x00000010ff028819 */ /* 0x000fe40000011611 */
[----:B------:R-:W-:Y:S01]  /*6720*/  @!P0 PRMT R17, R50, 0x5410, R4 ;  /* 0x0000541032118816 */ /* 0x000fe20000000004 */
[----:B------:R-:W-:Y:S01]  /*6730*/  IMAD.SHL.U32 R0, R0, 0x2, RZ ;  /* 0x0000000200007824 */ /* 0x000fe200078e00ff */
[----:B------:R-:W-:Y:S02]  /*6740*/  @!P0 SHF.R.U32.HI R5, RZ, 0x10, R19 ;  /* 0x00000010ff058819 */ /* 0x000fe40000011613 */
[----:B------:R-:W-:Y:S01]  /*6750*/  @!P0 PRMT R4, R11, 0x5410, R2 ;  /* 0x000054100b048816 */ /* 0x000fe20000000002 */
[----:B------:R-:W-:Y:S01]  /*6760*/  @!P0 IMAD.U32 R7, R17, 0x10000, RZ ;  /* 0x0001000011078824 */ /* 0x000fe200078e00ff */
[----:B--2---:R1:W2:Y:S01]  /*6770*/  LDS.128 R12, [R0+0x6100] ;  /* 0x00610000000c7984 */ /* 0x0042a20000000c00 */
[----:B------:R-:W-:Y:S02]  /*6780*/  @!P0 SHF.L.U32 R2, R6, 0x10, RZ ;  /* 0x0000001006028819 */ /* 0x000fe400000006ff */
[C---:B------:R-:W-:Y:S02]  /*6790*/  @!P0 PRMT R11, R51.reuse, 0x5410, R8 ;  /* 0x00005410330b8816 */ /* 0x040fe40000000008 */
[----:B------:R-:W-:Y:S01]  /*67a0*/  @!P0 PRMT R8, R24, 0x5410, R5 ;  /* 0x0000541018088816 */ /* 0x000fe20000000005 */
[----:B------:R-:W-:Y:S01]  /*67b0*/  @!P0 IMAD.U32 R5, R4, 0x10000, RZ ;  /* 0x0001000004058824 */ /* 0x000fe200078e00ff */
[----:B------:R-:W-:Y:S01]  /*67c0*/  @!P0 PRMT R30, R51, 0x5432, R9 ;  /* 0x00005432331e8816 */ /* 0x000fe20000000009 */
[----:B------:R-:W-:Y:S01]  /*67d0*/  @!P0 IMAD.U32 R9, R36, 0x10000, RZ ;  /* 0x0001000024098824 */ /* 0x000fe200078e00ff */
[----:B------:R-:W-:Y:S02]  /*67e0*/  @!P0 LOP3.LUT R6, R6, 0xffff0000, RZ, 0xc0, !PT ;  /* 0xffff000006068812 */ /* 0x000fe400078ec0ff */
[C---:B------:R-:W-:Y:S02]  /*67f0*/  @!P0 LOP3.LUT R33, R11.reuse, 0xffff0000, RZ, 0xc0, !PT ;  /* 0xffff00000b218812 */ /* 0x040fe400078ec0ff */
[----:B------:R-:W-:Y:S02]  /*6800*/  @!P0 SHF.L.U32 R31, R11, 0x10, RZ ;  /* 0x000000100b1f8819 */ /* 0x000fe400000006ff */
[----:B------:R-:W-:Y:S02]  /*6810*/  @!P0 LOP3.LUT R34, R39, 0xffff0000, RZ, 0xc0, !PT ;  /* 0xffff000027228812 */ /* 0x000fe400078ec0ff */
[----:B-1----:R-:W-:Y:S01]  /*6820*/  @!P0 SHF.R.U64 R0, R18, 0x10, R19 ;  /* 0x0000001012008819 */ /* 0x002fe20000001213 */
[----:B------:R-:W-:Y:S02]  /*6830*/  @!P0 IMAD.U32 R18, R16, 0x10000, RZ ;  /* 0x0001000010128824 */ /* 0x000fe400078e00ff */
[----:B------:R-:W-:Y:S01]  /*6840*/  @!P0 IMAD.U32 R19, R37, 0x10000, RZ ;  /* 0x0001000025138824 */ /* 0x000fe200078e00ff */
[----:B------:R-:W-:Y:S01]  /*6850*/  @!P0 PRMT R10, R24, 0x5432, R0 ;  /* 0x00005432180a8816 */ /* 0x000fe20000000000 */
[----:B--2---:R-:W-:Y:S02]  /*6860*/  @!P0 IMAD.U32 R0, R12, 0x10000, RZ ;  /* 0x000100000c008824 */ /* 0x004fe400078e00ff */
[----:B------:R-:W-:Y:S02]  /*6870*/  @!P0 IMAD.U32 R3, R13, 0x10000, RZ ;  /* 0x000100000d038824 */ /* 0x000fe400078e00ff */
[C---:B------:R-:W-:Y:S02]  /*6880*/  @!P0 FMUL.FTZ R24, R0.reuse, R7 ;  /* 0x0000000700188220 */ /* 0x040fe40000410000 */
[----:B------:R-:W-:Y:S02]  /*6890*/  @!P0 FMUL.FTZ R0, R0, R2 ;  /* 0x0000000200008220 */ /* 0x000fe40000410000 */
[----:B------:R-:W-:Y:S02]  /*68a0*/  @!P0 FMUL.FTZ R27, R3, R18 ;  /* 0x00000012031b8220 */ /* 0x000fe40000410000 */
[----:B------:R-:W-:Y:S01]  /*68b0*/  @!P0 FFMA.FTZ R51, R9, R2, -R24 ;  /* 0x0000000209338223 */ /* 0x000fe20000010818 */
[----:B------:R-:W-:Y:S01]  /*68c0*/  @!P0 LOP3.LUT R24, R16, 0xffff0000, RZ, 0xc0, !PT ;  /* 0xffff000010188812 */ /* 0x000fe200078ec0ff */
[----:B------:R-:W-:Y:S01]  /*68d0*/  @!P0 FFMA.FTZ R0, R7, R9, R0 ;  /* 0x0000000907008223 */ /* 0x000fe20000010000 */
[----:B------:R-:W-:Y:S01]  /*68e0*/  @!P0 LOP3.LUT R2, R13, 0xffff0000, RZ, 0xc0, !PT ;  /* 0xffff00000d028812 */ /* 0x000fe200078ec0ff */
[-C--:B------:R-:W-:Y:S01]  /*68f0*/  @!P0 FMUL.FTZ R3, R3, R5.reuse ;  /* 0x0000000503038220 */ /* 0x080fe20000410000 */
[----:B------:R-:W-:Y:S01]  /*6900*/  @!P0 LOP3.LUT R16, R17, 0xffff0000, RZ, 0xc0, !PT ;  /* 0xffff000011108812 */ /* 0x000fe200078ec0ff */
[----:B------:R-:W-:Y:S01]  /*6910*/  @!P0 FFMA.FTZ R50, R19, R5, -R27 ;  /* 0x0000000513328223 */ /* 0x000fe2000001081b */
[----:B------:R-:W-:Y:S01]  /*6920*/  @!P0 LOP3.LUT R5, R12, 0xffff0000, RZ, 0xc0, !PT ;  /* 0xffff00000c058812 */ /* 0x000fe200078ec0ff */
[----:B------:R-:W-:Y:S01]  /*6930*/  @!P0 FMUL.FTZ R9, R2, R24 ;  /* 0x0000001802098220 */ /* 0x000fe20000410000 */
[----:B------:R-:W-:Y:S02]  /*6940*/  @!P0 LOP3.LUT R7, R4, 0xffff0000, RZ, 0xc0, !PT ;  /* 0xffff000004078812 */ /* 0x000fe400078ec0ff */
[----:B------:R-:W-:Y:S01]  /*6950*/  @!P0 LOP3.LUT R27, R37, 0xffff0000, RZ, 0xc0, !PT ;  /* 0xffff0000251b8812 */ /* 0x000fe200078ec0ff */
[C---:B------:R-:W-:Y:S01]  /*6960*/  @!P0 FMUL.FTZ R28, R5.reuse, R16 ;  /* 0x00000010051c8220 */ /* 0x040fe20000410000 */
[----:B------:R-:W-:Y:S01]  /*6970*/  @!P0 LOP3.LUT R17, R36, 0xffff0000, RZ, 0xc0, !PT ;  /* 0xffff000024118812 */ /* 0x000fe200078ec0ff */
[-C--:B------:R-:W-:Y:S02]  /*6980*/  @!P0 FMUL.FTZ R4, R2, R7.reuse ;  /* 0x0000000702048220 */ /* 0x080fe40000410000 */
[-C--:B------:R-:W-:Y:S01]  /*6990*/  @!P0 FMUL.FTZ R2, R5, R6.reuse ;  /* 0x0000000605028220 */ /* 0x080fe20000410000 */
[----:B------:R-:W-:Y:S01]  /*69a0*/  @!P0 LOP3.LUT R5, R15, 0xffff0000, RZ, 0xc0, !PT ;  /* 0xffff00000f058812 */ /* 0x000fe200078ec0ff */
[----:B------:R-:W-:Y:S02]  /*69b0*/  @!P0 FFMA.FTZ R49, R27, R7, -R9 ;  /* 0x000000071b318223 */ /* 0x000fe40000010809 */
[----:B------:R-:W-:Y:S02]  /*69c0*/  @!P0 IMAD.U32 R7, R15, 0x10000, RZ ;  /* 0x000100000f078824 */ /* 0x000fe400078e00ff */
[----:B------:R-:W-:Y:S01]  /*69d0*/  @!P0 FFMA.FTZ R48, R17, R6, -R28 ;  /* 0x0000000611308223 */ /* 0x000fe2000001081c */
[C---:B------:R-:W-:Y:S01]  /*69e0*/  @!P0 LOP3.LUT R6, R8.reuse, 0xffff0000, RZ, 0xc0, !PT ;  /* 0xffff000008068812 */ /* 0x040fe200078ec0ff */
[----:B------:R-:W-:Y:S02]  /*69f0*/  @!P0 FMUL.FTZ R11, R5, R33 ;  /* 0x00000021050b8220 */ /* 0x000fe40000410000 */
[----:B------:R-:W-:Y:S02]  /*6a00*/  @!P0 IMAD.U32 R9, R8, 0x10000, RZ ;  /* 0x0001000008098824 */ /* 0x000fe400078e00ff */
[----:B------:R-:W-:Y:S02]  /*6a10*/  @!P0 FMUL.FTZ R8, R7, R31 ;  /* 0x0000001f07088220 */ /* 0x000fe40000410000 */
[-C--:B------:R-:W-:Y:S01]  /*6a20*/  @!P0 FFMA.FTZ R42, R34, R6.reuse, -R11 ;  /* 0x00000006222a8223 */ /* 0x080fe2000001080b */
[----:B------:R-:W-:Y:S01]  /*6a30*/  @!P0 SHF.L.U32 R11, R10, 0x10, RZ ;  /* 0x000000100a0b8819 */ /* 0x000fe200000006ff */
[-C--:B------:R-:W-:Y:S02]  /*6a40*/  @!P0 FFMA.FTZ R43, R32, R9.reuse, -R8 ;  /* 0x00000009202b8223 */ /* 0x080fe40000010808 */
[----:B------:R-:W-:Y:S01]  /*6a50*/  @!P0 FMUL.FTZ R8, R5, R6 ;  /* 0x0000000605088220 */ /* 0x000fe20000410000 */
[----:B------:R-:W-:Y:S01]  /*6a60*/  @!P0 LOP3.LUT R6, R14, 0xffff0000, RZ, 0xc0, !PT ;  /* 0xffff00000e068812 */ /* 0x000fe200078ec0ff */
[C---:B------:R-:W-:Y:S01]  /*6a70*/  @!P0 IMAD.U32 R28, R30.reuse, 0x10000, RZ ;  /* 0x000100001e1c8824 */ /* 0x040fe200078e00ff */
[----:B------:R-:W-:Y:S01]  /*6a80*/  @!P0 LOP3.LUT R30, R30, 0xffff0000, RZ, 0xc0, !PT ;  /* 0xffff00001e1e8812 */ /* 0x000fe200078ec0ff */
[----:B------:R-:W-:Y:S02]  /*6a90*/  @!P0 IMAD.U32 R5, R14, 0x10000, RZ ;  /* 0x000100000e058824 */ /* 0x000fe400078e00ff */
[----:B------:R-:W-:Y:S01]  /*6aa0*/  @!P0 FMUL.FTZ R7, R7, R9 ;  /* 0x0000000907078220 */ /* 0x000fe20000410000 */
[----:B------:R-:W-:Y:S01]  /*6ab0*/  @!P0 LOP3.LUT R9, R10, 0xffff0000, RZ, 0xc0, !PT ;  /* 0xffff00000a098812 */ /* 0x000fe200078ec0ff */
[----:B------:R-:W-:Y:S01]  /*6ac0*/  @!P0 FFMA.FTZ R2, R16, R17, R2 ;  /* 0x0000001110028223 */ /* 0x000fe20000010002 */
[----:B------:R-:W-:Y:S01]  /*6ad0*/  @!P0 LOP3.LUT R10, R38, 0xffff0000, RZ, 0xc0, !PT ;  /* 0xffff0000260a8812 */ /* 0x000fe200078ec0ff */
[----:B------:R-:W-:Y:S01]  /*6ae0*/  @!P0 FMUL.FTZ R40, R5, R28 ;  /* 0x0000001c05288220 */ /* 0x000fe20000410000 */
[----:B------:R-:W-:Y:S01]  /*6af0*/  @!P0 F2FP.BF16.PACK_AB R17, R49, R50 ;  /* 0x000000323111823e */ /* 0x000fe200000010ff */
[----:B------:R-:W-:Y:S01]  /*6b00*/  @!P0 FMUL.FTZ R5, R5, R11 ;  /* 0x0000000b05058220 */ /* 0x000fe20000410000 */
[----:B------:R-:W-:Y:S01]  /*6b10*/  @!P0 F2FP.BF16.PACK_AB R16, R48, R51 ;  /* 0x000000333010823e */ /* 0x000fe200000010ff */
[----:B------:R-:W-:Y:S01]  /*6b20*/  @!P0 FFMA.FTZ R3, R18, R19, R3 ;  /* 0x0000001312038223 */ /* 0x000fe20000010003 */
[----:B------:R-:W-:Y:S01]  /*6b30*/  @!P0 F2FP.BF16.PACK_AB R0, R2, R0 ;  /* 0x000000000200823e */ /* 0x000fe200000010ff */
[C---:B------:R-:W-:Y:S02]  /*6b40*/  @!P0 FMUL.FTZ R41, R6.reuse, R30 ;  /* 0x0000001e06298220 */ /* 0x040fe40000410000 */
[----:B------:R-:W-:Y:S01]  /*6b50*/  @!P0 FMUL.FTZ R6, R6, R9 ;  /* 0x0000000906068220 */ /* 0x000fe20000410000 */
[----:B------:R-:W-:Y:S01]  /*6b60*/  @!P0 MOV R12, R0 ;  /* 0x00000000000c8202 */ /* 0x000fe20000000f00 */
[----:B------:R-:W-:Y:S02]  /*6b70*/  @!P0 FFMA.FTZ R4, R24, R27, R4 ;  /* 0x0000001b18048223 */ /* 0x000fe40000010004 */
[----:B------:R-:W-:Y:S02]  /*6b80*/  @!P0 FFMA.FTZ R5, R28, R29, R5 ;  /* 0x0000001d1c058223 */ /* 0x000fe40000010005 */
[----:B------:R-:W-:Y:S01]  /*6b90*/  @!P0 FFMA.FTZ R6, R30, R10, R6 ;  /* 0x0000000a1e068223 */ /* 0x000fe20000010006 */
[----:B------:R-:W-:Y:S01]  /*6ba0*/  @!P0 F2FP.BF16.PACK_AB R3, R4, R3 ;  /* 0x000000030403823e */ /* 0x000fe200000010ff */
[----:B------:R-:W-:Y:S02]  /*6bb0*/  @!P0 FFMA.FTZ R7, R31, R32, R7 ;  /* 0x000000201f078223 */ /* 0x000fe40000010007 */
[----:B------:R-:W-:Y:S01]  /*6bc0*/  @!P0 FFMA.FTZ R40, R29, R11, -R40 ;  /* 0x0000000b1d288223 */ /* 0x000fe20000010828 */
[----:B------:R-:W-:Y:S01]  /*6bd0*/  @!P0 F2FP.BF16.PACK_AB R11, R42, R43 ;  /* 0x0000002b2a0b823e */ /* 0x000fe200000010ff */
        /* <DEDUP_REMOVED lines=18> */
.L_x_735:
[----:B------:R-:W-:Y:S05]  /*6d00*/  BSYNC B0 ;  /* 0x0000000000007941 */ /* 0x000fea0003800000 */
.L_x_734:
[----:B------:R-:W-:Y:S11]  /*6d10*/  ISETP.GE.AND P0, PT, R140, c[0x0][0x1d4], PT ;  /* 0x000075008c007a0c */ /* 0x000ff60003f06270 */
[----:B------:R-:W-:Y:S02]  /*6d20*/  @!UPT UIADD3 URZ, URZ, URZ, URZ ;  /* 0x0000003f3f3ff290 */ /* 0x000fe4000fffe03f */
[----:B------:R-:W-:-:S05]  /*6d30*/  @P0 BRA `(.L_x_719) ;  /* 0x00000a1000000947 */ /* 0x000fca0003800000 */
[----:B------:R-:W-:Y:S01]  /*6d40*/  LOP3.LUT P1, RZ, R219, 0x8, RZ, 0xc0, !PT ;  /* 0x00000008dbff7812 */ /* 0x000fe2000782c0ff */
[----:B------:R-:W5:Y:S01]  /*6d50*/  LDS.128 R32, [R99+0x6100] ;  /* 0x0061000063207984 */ /* 0x000f620000000c00 */
[C---:B----4-:R-:W-:Y:S02]  /*6d60*/  LEA R42, P0, R76.reuse, R54, 0x1 ;  /* 0x000000364c2a7211 */ /* 0x050fe400078008ff */
[----:B------:R-:W-:Y:S02]  /*6d70*/  SEL R0, R121, R120, !P1 ;  /* 0x0000007879007207 */ /* 0x000fe40004800000 */
[----:B---3--:R-:W-:Y:S02]  /*6d80*/  LEA.HI.X R43, R76, R55, R102, 0x1, P0 ;  /* 0x000000374c2b7211 */ /* 0x008fe400000f0c66 */
[----:B-1----:R-:W-:Y:S02]  /*6d90*/  SHF.R.S32.HI R2, RZ, 0x1f, R0 ;  /* 0x0000001fff027819 */ /* 0x002fe40000011400 */
[----:B------:R-:W-:Y:S02]  /*6da0*/  ISETP.GE.AND P0, PT, R140, c[0x0][0x27c], PT ;  /* 0x00009f008c007a0c */ /* 0x000fe40003f06270 */
[----:B------:R-:W-:Y:S04]  /*6db0*/  LEA.HI R0, R2, R0, RZ, 0x4 ;  /* 0x0000000002007211 */ /* 0x000fe800078f20ff */
[----:B------:R-:W-:Y:S04]  /*6dc0*/  LEA.HI.SX32 R0, R0, R113, 0x1c ;  /* 0x0000007100007211 */ /* 0x000fe800078fe2ff */
[----:B--2---:R-:W-:Y:S01]  /*6dd0*/  SHF.R.S32.HI R12, RZ, 0x1f, R0 ;  /* 0x0000001fff0c7819 */ /* 0x004fe20000011400 */
[----:B------:R-:W-:Y:S02]  /*6de0*/  IMAD.SHL.U32 R38, R0, 0x8, RZ ;  /* 0x0000000800267824 */ /* 0x000fe400078e00ff */
[----:B------:R-:W-:Y:S02]  /*6df0*/  @!P0 SHF.R.U64 R4, R22, 0x10, R23 ;  /* 0x0000001016048819 */ /* 0x000fe40000001217 */
[----:B------:R-:W-:Y:S02]  /*6e00*/  LEA.HI R12, R12, R0, RZ, 0x3 ;  /* 0x000000000c0c7211 */ /* 0x000fe400078f18ff */
[----:B------:R-:W-:Y:S02]  /*6e10*/  @!P0 SHF.R.U64 R3, R20, 0x10, R21 ;  /* 0x0000001014038819 */ /* 0x000fe40000001215 */
[----:B------:R-:W-:Y:S01]  /*6e20*/  @!P0 SHF.R.U32.HI R5, RZ, 0x10, R23 ;  /* 0x00000010ff058819 */ /* 0x000fe20000011617 */
[----:B------:R-:W-:Y:S01]  /*6e30*/  IMAD.SHL.U32 R12, R12, 0x200, RZ ;  /* 0x000002000c0c7824 */ /* 0x000fe200078e00ff */
[----:B------:R-:W-:Y:S02]  /*6e40*/  LOP3.LUT R0, R240, 0x38, R38, 0xf8, !PT ;  /* 0x00000038f0007812 */ /* 0x000fe400078ef826 */
[----:B------:R-:W-:Y:S02]  /*6e50*/  @!P0 PRMT R6, R25, 0x5432, R3 ;  /* 0x0000543219068816 */ /* 0x000fe40000000003 */
[----:B------:R-:W-:Y:S02]  /*6e60*/  LOP3.LUT R0, R0, R241, RZ, 0x3c, !PT ;  /* 0x000000f100007212 */ /* 0x000fe400078e3cff */
[----:B------:R-:W-:Y:S02]  /*6e70*/  LOP3.LUT R12, R12, 0x7ffff000, RZ, 0xc0, !PT ;  /* 0x7ffff0000c0c7812 */ /* 0x000fe400078ec0ff */
[----:B------:R-:W-:Y:S01]  /*6e80*/  @!P0 SHF.R.U32.HI R2, RZ, 0x10, R45 ;  /* 0x00000010ff028819 */ /* 0x000fe2000001162d */
[----:B-----5:R-:W-:Y:S01]  /*6e90*/  @!P0 IMAD.U32 R17, R32, 0x10000, RZ ;  /* 0x0001000020118824 */ /* 0x020fe200078e00ff */
[----:B------:R-:W-:Y:S01]  /*6ea0*/  IADD3 R12, R0, R12, R242 ;  /* 0x0000000c000c7210 */ /* 0x000fe20007ffe0f2 */
[----:B------:R-:W-:Y:S01]  /*6eb0*/  @!P0 IMAD.U32 R29, R35, 0x10000, RZ ;  /* 0x00010000231d8824 */ /* 0x000fe200078e00ff */
[----:B------:R-:W-:Y:S02]  /*6ec0*/  @!P0 LOP3.LUT R23, R33, 0xffff0000, RZ, 0xc0, !PT ;  /* 0xffff000021178812 */ /* 0x000fe400078ec0ff */
[----:B------:R-:W-:Y:S01]  /*6ed0*/  @!P0 LOP3.LUT R27, R34, 0xffff0000, RZ, 0xc0, !PT ;  /* 0xffff0000221b8812 */ /* 0x000fe200078ec0ff */
[----:B------:R-:W-:Y:S01]  /*6ee0*/  IMAD.SHL.U32 R12, R12, 0x2, RZ ;  /* 0x000000020c0c7824 */ /* 0x000fe200078e00ff */
[----:B------:R-:W-:Y:S02]  /*6ef0*/  @!P0 LOP3.LUT R31, R35, 0xffff0000, RZ, 0xc0, !PT ;  /* 0xffff0000231f8812 */ /* 0x000fe400078ec0ff */
[----:B------:R-:W-:Y:S01]  /*6f00*/  @!P0 SHF.R.U32.HI R0, RZ, 0x10, R21 ;  /* 0x00000010ff008819 */ /* 0x000fe20000011615 */
[----:B------:R-:W-:Y:S01]  /*6f10*/  @!P0 IMAD.U32 R21, R33, 0x10000, RZ ;  /* 0x0001000021158824 */ /* 0x000fe200078e00ff */
[----:B------:R-:W-:Y:S01]  /*6f20*/  @!P0 PRMT R22, R52, 0x5410, R2 ;  /* 0x0000541034168816 */ /* 0x000fe20000000002 */
[----:B------:R-:W1:Y:S01]  /*6f30*/  LDS.128 R12, [R12+0x6100] ;  /* 0x006100000c0c7984 */ /* 0x000e620000000c00 */
[----:B------:R-:W-:Y:S01]  /*6f40*/  @!P0 PRMT R2, R25, 0x5410, R0 ;  /* 0x0000541019028816 */ /* 0x000fe20000000000 */
[----:B------:R-:W-:Y:S01]  /*6f50*/  @!P0 IMAD.U32 R25, R34, 0x10000, RZ ;  /* 0x0001000022198824 */ /* 0x000fe200078e00ff */
[----:B------:R-:W-:Y:S01]  /*6f60*/  @!P0 SHF.R.U64 R7, R46, 0x10, R47 ;  /* 0x000000102e078819 */ /* 0x000fe2000000122f */
[----:B------:R-:W-:Y:S01]  /*6f70*/  @!P0 IMAD.U32 R20, R22, 0x10000, RZ ;  /* 0x0001000016148824 */ /* 0x000fe200078e00ff */
[----:B------:R-:W-:Y:S01]  /*6f80*/  @!P0 SHF.R.U64 R18, R44, 0x10, R45 ;  /* 0x000000102c128819 */ /* 0x000fe2000000122d */
[----:B------:R-:W-:Y:S01]  /*6f90*/  @!P0 IMAD.U32 R0, R2, 0x10000, RZ ;  /* 0x0001000002008824 */ /* 0x000fe200078e00ff */
[C---:B------:R-:W-:Y:S02]  /*6fa0*/  @!P0 PRMT R10, R53.reuse, 0x5410, R7 ;  /* 0x00005410350a8816 */ /* 0x040fe40000000007 */
[----:B------:R-:W-:Y:S02]  /*6fb0*/  @!P0 PRMT R7, R26, 0x5410, R4 ;  /* 0x000054101a078816 */ /* 0x000fe40000000004 */
[----:B------:R-:W-:Y:S01]  /*6fc0*/  @!P0 LOP3.LUT R2, R2, 0xffff0000, RZ, 0xc0, !PT ;  /* 0xffff000002028812 */ /* 0x000fe200078ec0ff */
[----:B------:R-:W-:Y:S01]  /*6fd0*/  @!P0 IMAD.U32 R24, R10, 0x10000, RZ ;  /* 0x000100000a188824 */ /* 0x000fe200078e00ff */
[----:B------:R-:W-:Y:S02]  /*6fe0*/  @!P0 PRMT R9, R26, 0x5432, R5 ;  /* 0x000054321a098816 */ /* 0x000fe40000000005 */
[C---:B------:R-:W-:Y:S02]  /*6ff0*/  @!P0 SHF.L.U32 R8, R6.reuse, 0x10, RZ ;  /* 0x0000001006088819 */ /* 0x040fe400000006ff */
[----:B------:R-:W-:Y:S02]  /*7000*/  @!P0 SHF.R.U32.HI R30, RZ, 0x10, R47 ;  /* 0x00000010ff1e8819 */ /* 0x000fe4000001162f */
[----:B------:R-:W-:Y:S02]  /*7010*/  @!P0 LOP3.LUT R6, R6, 0xffff0000, RZ, 0xc0, !PT ;  /* 0xffff000006068812 */ /* 0x000fe400078ec0ff */
[----:B------:R-:W-:Y:S02]  /*7020*/  @!P0 PRMT R18, R52, 0x5432, R18 ;  /* 0x0000543234128816 */ /* 0x000fe40000000012 */
[----:B------:R-:W-:Y:S02]  /*7030*/  @!P0 LOP3.LUT R22, R22, 0xffff0000, RZ, 0xc0, !PT ;  /* 0xffff000016168812 */ /* 0x000fe400078ec0ff */
[----:B------:R-:W-:Y:S01]  /*7040*/  @!P0 PRMT R30, R53, 0x5432, R30 ;  /* 0x00005432351e8816 */ /* 0x000fe2000000001e */
[C---:B------:R-:W-:Y:S01]  /*7050*/  @!P0 IMAD.U32 R16, R18.reuse, 0x10000, RZ ;  /* 0x0001000012108824 */ /* 0x040fe200078e00ff */
[----:B------:R-:W-:Y:S02]  /*7060*/  @!P0 LOP3.LUT R18, R18, 0xffff0000, RZ, 0xc0, !PT ;  /* 0xffff000012128812 */ /* 0x000fe400078ec0ff */
[C---:B------:R-:W-:Y:S02]  /*7070*/  @!P0 SHF.L.U32 R28, R30.reuse, 0x10, RZ ;  /* 0x000000101e1c8819 */ /* 0x040fe400000006ff */
[----:B------:R-:W-:Y:S01]  /*7080*/  @!P0 LOP3.LUT R30, R30, 0xffff0000, RZ, 0xc0, !PT ;  /* 0xffff00001e1e8812 */ /* 0x000fe200078ec0ff */
[----:B-1----:R-:W-:Y:S02]  /*7090*/  @!P0 IMAD.U32 R3, R13, 0x10000, RZ ;  /* 0x000100000d038824 */ /* 0x002fe400078e00ff */
[----:B------:R-:W-:Y:S02]  /*70a0*/  @!P0 IMAD.U32 R5, R12, 0x10000, RZ ;  /* 0x000100000c058824 */ /* 0x000fe400078e00ff */
[C---:B------:R-:W-:Y:S02]  /*70b0*/  @!P0 FMUL.FTZ R4, R3.reuse, R20 ;  /* 0x0000001403048220 */ /* 0x040fe40000410000 */
[-C--:B------:R-:W-:Y:S02]  /*70c0*/  @!P0 FMUL.FTZ R3, R3, R0.reuse ;  /* 0x0000000003038220 */ /* 0x080fe40000410000 */
[----:B------:R-:W-:Y:S01]  /*70d0*/  @!P0 FFMA.FTZ R48, R21, R0, -R4 ;  /* 0x0000000015308223 */ /* 0x000fe20000010804 */
[----:B------:R-:W-:Y:S01]  /*70e0*/  @!P0 LOP3.LUT R0, R13, 0xffff0000, RZ, 0xc0, !PT ;  /* 0xffff00000d008812 */ /* 0x000fe200078ec0ff */
[----:B------:R-:W-:Y:S04]  /*70f0*/  @!P0 FMUL.FTZ R19, R5, R16 ;  /* 0x0000001005138220 */ /* 0x000fe80000410000 */
[C---:B------:R-:W-:Y:S02]  /*7100*/  @!P0 FMUL.FTZ R11, R0.reuse, R22 ;  /* 0x00000016000b8220 */ /* 0x040fe40000410000 */
[-C--:B------:R-:W-:Y:S02]  /*7110*/  @!P0 FMUL.FTZ R4, R0, R2.reuse ;  /* 0x0000000200048220 */ /* 0x080fe40000410000 */
[----:B------:R-:W-:Y:S01]  /*7120*/  @!P0 FFMA.FTZ R47, R23, R2, -R11 ;  /* 0x00000002172f8223 */ /* 0x000fe2000001080b */
[----:B------:R-:W-:Y:S01]  /*7130*/  @!P0 LOP3.LUT R2, R12, 0xffff0000, RZ, 0xc0, !PT ;  /* 0xffff00000c028812 */ /* 0x000fe200078ec0ff */
[-C--:B------:R-:W-:Y:S02]  /*7140*/  @!P0 FMUL.FTZ R0, R5, R8.reuse ;  /* 0x0000000805008220 */ /* 0x080fe40000410000 */
[----:B------:R-:W-:Y:S02]  /*7150*/  @!P0 IMAD.U32 R5, R14, 0x10000, RZ ;  /* 0x000100000e058824 */ /* 0x000fe400078e00ff */
[----:B------:R-:W-:Y:S01]  /*7160*/  @!P0 FFMA.FTZ R46, R17, R8, -R19 ;  /* 0x00000008112e8223 */ /* 0x000fe20000010813 */
[----:B------:R-:W-:Y:S01]  /*7170*/  @!P0 LOP3.LUT R19, R32, 0xffff0000, RZ, 0xc0, !PT ;  /* 0xffff000020138812 */ /* 0x000fe200078ec0ff */
[----:B------:R-:W-:Y:S02]  /*7180*/  @!P0 IMAD.U32 R8, R7, 0x10000, RZ ;  /* 0x0001000007088824 */ /* 0x000fe400078e00ff */
[C---:B------:R-:W-:Y:S02]  /*7190*/  @!P0 FMUL.FTZ R11, R2.reuse, R18 ;  /* 0x00000012020b8220 */ /* 0x040fe40000410000 */
[----:B------:R-:W-:Y:S02]  /*71a0*/  @!P0 FMUL.FTZ R26, R5, R24 ;  /* 0x00000018051a8220 */ /* 0x000fe40000410000 */
[-C--:B------:R-:W-:Y:S02]  /*71b0*/  @!P0 FMUL.FTZ R2, R2, R6.reuse ;  /* 0x0000000602028220 */ /* 0x080fe40000410000 */
[----:B------:R-:W-:Y:S01]  /*71c0*/  @!P0 FFMA.FTZ R45, R19, R6, -R11 ;  /* 0x00000006132d8223 */ /* 0x000fe2000001080b */
[----:B------:R-:W-:Y:S01]  /*71d0*/  @!P0 LOP3.LUT R11, R7, 0xffff0000, RZ, 0xc0, !PT ;  /* 0xffff0000070b8812 */ /* 0x000fe200078ec0ff */
[-C--:B------:R-:W-:Y:S01]  /*71e0*/  @!P0 FFMA.FTZ R44, R25, R8.reuse, -R26 ;  /* 0x00000008192c8223 */ /* 0x080fe2000001081a */
[----:B------:R-:W-:Y:S01]  /*71f0*/  @!P0 LOP3.LUT R26, R10, 0xffff0000, RZ, 0xc0, !PT ;  /* 0xffff00000a1a8812 */ /* 0x000fe200078ec0ff */
[----:B------:R-:W-:Y:S01]  /*7200*/  @!P0 FMUL.FTZ R5, R5, R8 ;  /* 0x0000000805058220 */ /* 0x000fe20000410000 */
[----:B------:R-:W-:Y:S01]  /*7210*/  @!P0 LOP3.LUT R6, R14, 0xffff0000, RZ, 0xc0, !PT ;  /* 0xffff00000e068812 */ /* 0x000fe200078ec0ff */
[C---:B------:R-:W-:Y:S01]  /*7220*/  @!P0 IMAD.U32 R7, R15.reuse, 0x10000, RZ ;  /* 0x000100000f078824 */ /* 0x040fe200078e00ff */
[----:B------:R-:W-:Y:S01]  /*7230*/  @!P0 LOP3.LUT R8, R15, 0xffff0000, RZ, 0xc0, !PT ;  /* 0xffff00000f088812 */ /* 0x000fe200078ec0ff */
[C---:B------:R-:W-:Y:S01]  /*7240*/  @!P0 IMAD.U32 R10, R9.reuse, 0x10000, RZ ;  /* 0x00010000090a8824 */ /* 0x040fe200078e00ff */
[----:B------:R-:W-:Y:S01]  /*7250*/  @!P0 LOP3.LUT R9, R9, 0xffff0000, RZ, 0xc0, !PT ;  /* 0xffff000009098812 */ /* 0x000fe200078ec0ff */
[----:B------:R-:W-:Y:S02]  /*7260*/  @!P0 FMUL.FTZ R39, R6, R26 ;  /* 0x0000001a06278220 */ /* 0x000fe40000410000 */
[----:B------:R-:W-:Y:S02]  /*7270*/  @!P0 FFMA.FTZ R0, R16, R17, R0 ;  /* 0x0000001110008223 */ /* 0x000fe40000010000 */
[----:B------:R-:W-:Y:S02]  /*7280*/  @!P0 FMUL.FTZ R37, R7, R28 ;  /* 0x0000001c07258220 */ /* 0x000fe40000410000 */
[----:B------:R-:W-:Y:S02]  /*7290*/  @!P0 FMUL.FTZ R36, R8, R30 ;  /* 0x0000001e08248220 */ /* 0x000fe40000410000 */
[----:B------:R-:W-:Y:S02]  /*72a0*/  @!P0 FFMA.FTZ R2, R18, R19, R2 ;  /* 0x0000001312028223 */ /* 0x000fe40000010002 */
[----:B------:R-:W-:Y:S02]  /*72b0*/  @!P0 FFMA.FTZ R39, R27, R11, -R39 ;  /* 0x0000000b1b278223 */ /* 0x000fe40000010827 */
[----:B------:R-:W-:Y:S01]  /*72c0*/  @!P0 FFMA.FTZ R3, R20, R21, R3 ;  /* 0x0000001514038223 */ /* 0x000fe20000010003 */
[----:B------:R-:W-:Y:S01]  /*72d0*/  @!P0 F2FP.BF16.PACK_AB R0, R2, R0 ;  /* 0x000000000200823e */ /* 0x000fe200000010ff */
[----:B------:R-:W-:Y:S01]  /*72e0*/  @!P0 FFMA.FTZ R41, R29, R10, -R37 ;  /* 0x0000000a1d298223 */ /* 0x000fe20000010825 */
[----:B------:R-:W-:Y:S01]  /*72f0*/  @!P0 F2FP.BF16.PACK_AB R37, R47, R48 ;  /* 0x000000302f25823e */ /* 0x000fe200000010ff */
[----:B------:R-:W-:Y:S01]  /*7300*/  @!P0 FFMA.FTZ R40, R31, R9, -R36 ;  /* 0x000000091f288223 */ /* 0x000fe20000010824 */
[----:B------:R-:W-:Y:S01]  /*7310*/  @!P0 F2FP.BF16.PACK_AB R36, R45, R46 ;  /* 0x0000002e2d24823e */ /* 0x000fe200000010ff */
[----:B------:R-:W-:Y:S02]  /*7320*/  @!P0 FMUL.FTZ R6, R6, R11 ;  /* 0x0000000b06068220 */ /* 0x000fe40000410000 */
[----:B------:R-:W-:Y:S01]  /*7330*/  @!P0 FFMA.FTZ R4, R22, R23, R4 ;  /* 0x0000001716048223 */ /* 0x000fe20000010004 */
[----:B------:R-:W-:Y:S01]  /*7340*/  @!P0 F2FP.BF16.PACK_AB R11, R40, R41 ;  /* 0x00000029280b823e */ /* 0x000fe200000010ff */
[----:B------:R-:W-:Y:S01]  /*7350*/  @!P0 FMUL.FTZ R7, R7, R10 ;  /* 0x0000000a07078220 */ /* 0x000fe20000410000 */
[----:B------:R-:W-:Y:S01]  /*7360*/  @!P0 F2FP.BF16.PACK_AB R10, R39, R44 ;  /* 0x0000002c270a823e */ /* 0x000fe200000010ff */
[----:B------:R-:W-:Y:S01]  /*7370*/  @!P0 FFMA.FTZ R5, R24, R25, R5 ;  /* 0x0000001918058223 */ /* 0x000fe20000010005 */
[----:B------:R-:W-:Y:S01]  /*7380*/  @!P0 MOV R35, R11 ;  /* 0x0000000b00238202 */ /* 0x000fe20000000f00 */
[----:B------:R-:W-:Y:S01]  /*7390*/  @!P0 FMUL.FTZ R8, R8, R9 ;  /* 0x0000000908088220 */ /* 0x000fe20000410000 */
[----:B------:R-:W-:Y:S01]  /*73a0*/  @!P0 F2FP.BF16.PACK_AB R3, R4, R3 ;  /* 0x000000030403823e */ /* 0x000fe200000010ff */
[----:B------:R-:W-:Y:S02]  /*73b0*/  @!P0 FFMA.FTZ R6, R26, R27, R6 ;  /* 0x0000001b1a068223 */ /* 0x000fe40000010006 */
[----:B------:R-:W-:Y:S02]  /*73c0*/  @!P0 FFMA.FTZ R7, R28, R29, R7 ;  /* 0x0000001d1c078223 */ /* 0x000fe40000010007 */
[----:B------:R-:W-:Y:S01]  /*73d0*/  @!P0 IMAD.MOV.U32 R32, RZ, RZ, R36 ;  /* 0x000000ffff208224 */ /* 0x000fe200078e0024 */
[----:B------:R-:W-:Y:S01]  /*73e0*/  @!P0 F2FP.BF16.PACK_AB R5, R6, R5 ;  /* 0x000000050605823e */ /* 0x000fe200000010ff */
[----:B------:R-:W-:Y:S02]  /*73f0*/  @!P0 IMAD.MOV.U32 R33, RZ, RZ, R37 ;  /* 0x000000ffff218224 */ /* 0x000fe400078e0025 */
[----:B------:R-:W-:Y:S02]  /*7400*/  @!P0 IMAD.MOV.U32 R34, RZ, RZ, R10 ;  /* 0x000000ffff228224 */ /* 0x000fe400078e000a */
[----:B------:R-:W-:Y:S02]  /*7410*/  @!P0 FFMA.FTZ R8, R30, R31, R8 ;  /* 0x0000001f1e088223 */ /* 0x000fe40000010008 */
[----:B------:R-:W-:Y:S01]  /*7420*/  @!P0 IMAD.MOV.U32 R12, RZ, RZ, R0 ;  /* 0x000000ffff0c8224 */ /* 0x000fe200078e0000 */
[----:B------:R1:W-:Y:S01]  /*7430*/  ST.E.128 [R42.64], R32 ;  /* 0x000000202a007985 */ /* 0x0003e2000c101d0a */
[----:B------:R-:W-:Y:S01]  /*7440*/  @!P0 IMAD.MOV.U32 R13, RZ, RZ, R3 ;  /* 0x000000ffff0d8224 */ /* 0x000fe200078e0003 */
[----:B------:R-:W-:Y:S01]  /*7450*/  @!P0 F2FP.BF16.PACK_AB R7, R8, R7 ;  /* 0x000000070807823e */ /* 0x000fe200000010ff */
[----:B------:R-:W-:Y:S04]  /*7460*/  @!P0 IMAD.MOV.U32 R14, RZ, RZ, R5 ;  /* 0x000000ffff0e8224 */ /* 0x000fe800078e0005 */
        /* <DEDUP_REMOVED lines=8> */
.L_x_715:
        /* <DEDUP_REMOVED lines=8> */
[----:B------:R-:W-:Y:S02]  /*7570*/  ISETP.GE.AND P1, PT, R141, c[0x0][0x1d4], PT ;  /* 0x000075008d007a0c */ /* 0x000fe40003f26270 */
[----:B------:R-:W-:Y:S02]  /*7580*/  ISETP.GE.AND P4, PT, R140, c[0x0][0x1d4], PT ;  /* 0x000075008c007a0c */ /* 0x000fe40003f86270 */
[----:B------:R-:W-:Y:S07]  /*7590*/  ISETP.GE.AND P3, PT, R213, c[0x0][0x1d4], PT ;  /* 0x00007500d5007a0c */ /* 0x000fee0003f66270 */
[----:B-1----:R-:W1:Y:S01]  /*75a0*/  @!P2 LDS.128 R12, [R214+0x6000] ;  /* 0x00600000d60ca984 */ /* 0x002e620000000c00 */
[C---:B---3--:R-:W-:Y:S04]  /*75b0*/  @!P2 LEA R6, P0, R104.reuse, R0, 0x1 ;  /* 0x000000006806a211 */ /* 0x048fe800078008ff */
[----:B--2---:R-:W-:Y:S02]  /*75c0*/  @!P2 LEA.HI.X R7, R104, R2, R105, 0x1, P0 ;  /* 0x000000026807a211 */ /* 0x004fe400000f0c69 */
[C---:B------:R-:W-:Y:S04]  /*75d0*/  @!P1 LEA R4, P0, R221.reuse, R0, 0x1 ;  /* 0x00000000dd049211 */ /* 0x040fe800078008ff */
[----:B------:R-:W-:Y:S02]  /*75e0*/  @!P1 LEA.HI.X R5, R221, R2, R244, 0x1, P0 ;  /* 0x00000002dd059211 */ /* 0x000fe400000f0cf4 */
[C---:B------:R-:W-:Y:S04]  /*75f0*/  @!P4 LEA R10, P0, R220.reuse, R0, 0x1 ;  /* 0x00000000dc0ac211 */ /* 0x040fe800078008ff */
[----:B------:R-:W-:Y:S02]  /*7600*/  @!P4 LEA.HI.X R11, R220, R2, R243, 0x1, P0 ;  /* 0x00000002dc0bc211 */ /* 0x000fe400000f0cf3 */
[C---:B------:R-:W-:Y:S04]  /*7610*/  @!P3 LEA R8, P0, R213.reuse, R0, 0x1 ;  /* 0x00000000d508b211 */ /* 0x040fe800078008ff */
[----:B------:R-:W-:Y:S01]  /*7620*/  @!P3 LEA.HI.X R9, R213, R2, R247, 0x1, P0 ;  /* 0x00000002d509b211 */ /* 0x000fe200000f0cf7 */
[----:B-1----:R-:W-:Y:S04]  /*7630*/  @!P2 ST.E.128 [R6.64], R12 ;  /* 0x0000000c0600a985 */ /* 0x002fe8000c101d0a */
[----:B------:R-:W1:Y:S04]  /*7640*/  @!P1 LDS.128 R12, [R215+0x6000] ;  /* 0x00600000d70c9984 */ /* 0x000e680000000c00 */
[----:B-1----:R1:W-:Y:S01]  /*7650*/  @!P1 ST.E.128 [R4.64], R12 ;  /* 0x0000000c04009985 */ /* 0x0023e2000c101d0a */
[C---:B------:R-:W-:Y:S03]  /*7660*/  ISETP.GE.AND P1, PT, R212.reuse, c[0x0][0x1d4], PT ;  /* 0x00007500d4007a0c */ /* 0x040fe60003f26270 */
[----:B------:R-:W2:Y:S10]  /*7670*/  @!P4 LDS.128 R12, [R214+0x8000] ;  /* 0x00800000d60cc984 */ /* 0x000eb40000000c00 */
[C---:B------:R-:W-:Y:S04]  /*7680*/  @!P1 LEA R6, P0, R212.reuse, R0, 0x1 ;  /* 0x00000000d4069211 */ /* 0x040fe800078008ff */
[----:B------:R-:W-:Y:S02]  /*7690*/  @!P1 LEA.HI.X R7, R212, R2, R246, 0x1, P0 ;  /* 0x00000002d4079211 */ /* 0x000fe400000f0cf6 */
[C---:B------:R-:W-:Y:S11]  /*76a0*/  ISETP.GE.AND P0, PT, R211.reuse, c[0x0][0x1d4], PT ;  /* 0x00007500d3007a0c */ /* 0x040ff60003f06270 */
[----:B------:R-:W-:Y:S02]  /*76b0*/  @!UPT UIADD3 URZ, URZ, URZ, URZ ;  /* 0x0000003f3f3ff290 */ /* 0x000fe4000fffe03f */
[C---:B-1----:R-:W-:Y:S04]  /*76c0*/  @!P0 LEA R4, P2, R211.reuse, R0, 0x1 ;  /* 0x00000000d3048211 */ /* 0x042fe800078408ff */
[----:B------:R-:W-:Y:S01]  /*76d0*/  @!P0 LEA.HI.X R5, R211, R2, R245, 0x1, P2 ;  /* 0x00000002d3058211 */ /* 0x000fe200010f0cf5 */
[----:B--2---:R-:W-:Y:S04]  /*76e0*/  @!P4 ST.E.128 [R10.64], R12 ;  /* 0x0000000c0a00c985 */ /* 0x004fe8000c101d0a */
[----:B------:R-:W1:Y:S04]  /*76f0*/  @!P3 LDS.128 R12, [R215+0x8000] ;  /* 0x00800000d70cb984 */ /* 0x000e680000000c00 */
[----:B-1----:R-:W-:Y:S04]  /*7700*/  @!P3 ST.E.128 [R8.64], R12 ;  /* 0x0000000c0800b985 */ /* 0x002fe8000c101d0a */
[----:B------:R-:W1:Y:S04]  /*7710*/  @!P1 LDS.128 R8, [R214+0xa000] ;  /* 0x00a00000d6089984 */ /* 0x000e680000000c00 */
[----:B-1----:R-:W-:Y:S04]  /*7720*/  @!P1 ST.E.128 [R6.64], R8 ;  /* 0x0000000806009985 */ /* 0x002fe8000c101d0a */
[----:B------:R-:W1:Y:S04]  /*7730*/  @!P0 LDS.128 R8, [R215+0xa000] ;  /* 0x00a00000d7088984 */ /* 0x000e680000000c00 */
[----:B-1----:R1:W-:Y:S02]  /*7740*/  @!P0 ST.E.128 [R4.64], R8 ;  /* 0x0000000804008985 */ /* 0x0023e4000c101d0a */
.L_x_719:
[----:B------:R-:W-:Y:S05]  /*7750*/  BSYNC B1 ;  /* 0x0000000000017941 */ /* 0x000fea0003800000 */
.L_x_714:
[----:B---3--:R-:W-:Y:S01]  /*7760*/  IMAD.IADD R0, R117, 0x1, -R68 ;  /* 0x0000000175007824 */ /* 0x008fe200078e0a44 */
[C---:B-12--5:R-:W-:Y:S01]  /*7770*/  LEA R2, P0, R64.reuse, R72, 0x6 ;  /* 0x0000004840027211 */ /* 0x066fe200078030ff */
[----:B------:R-:W-:Y:S01]  /*7780*/  BSSY B0, `(.L_x_736) ;  /* 0x0000053000007945 */ /* 0x000fe20003800000 */
[----:B------:R-:W-:Y:S02]  /*7790*/  LOP3.LUT P3, RZ, R219, 0x1, RZ, 0xc0, !PT ;  /* 0x00000001dbff7812 */ /* 0x000fe4000786c0ff */
[----:B------:R-:W-:Y:S02]  /*77a0*/  LEA.HI.X.SX32 R3, R64, R73, 0x6, P0 ;  /* 0x0000004940037211 */ /* 0x000fe400000f36ff */
[----:B------:R-:W-:Y:S11]  /*77b0*/  ISETP.GE.AND P0, PT, R0, 0x21, PT ;  /* 0x000000210000780c */ /* 0x000ff60003f06270 */
[----:B------:R-:W-:Y:S02]  /*77c0*/  @!UPT UIADD3 URZ, URZ, URZ, URZ ;  /* 0x0000003f3f3ff290 */ /* 0x000fe4000fffe03f */
[----:B------:R-:W-:Y:S05]  /*77d0*/  @P0 IADD3 R8, P1, R2, 0x20, RZ ;  /* 0x0000002002080810 */ /* 0x000fea0007f3e0ff */
[----:B------:R-:W-:Y:S01]  /*77e0*/  @P0 IMAD.X R9, RZ, RZ, R3, P1 ;  /* 0x000000ffff090224 */ /* 0x000fe200008e0603 */
[----:B------:R-:W-:Y:S11]  /*77f0*/  ISETP.GE.AND P1, PT, R0, 0x1, PT ;  /* 0x000000010000780c */ /* 0x000ff60003f26270 */
[----:B------:R-:W-:Y:S02]  /*7800*/  @!UPT UIADD3 URZ, URZ, URZ, URZ ;  /* 0x0000003f3f3ff290 */ /* 0x000fe4000fffe03f */
[----:B------:R-:W-:Y:S01]  /*7810*/  @P1 MOV R6, R74 ;  /* 0x0000004a00061202 */ /* 0x000fe20000000f00 */
[----:B------:R-:W-:Y:S02]  /*7820*/  @P1 IMAD R0, R3, c[0x0][0x258], RZ ;  /* 0x0000960003001a24 */ /* 0x000fe400078e02ff */
[----:B------:R-:W-:Y:S04]  /*7830*/  @P1 IMAD.MOV.U32 R7, RZ, RZ, R71 ;  /* 0x000000ffff071224 */ /* 0x000fe800078e0047 */
[C---:B------:R-:W-:Y:S04]  /*7840*/  @P1 IMAD.WIDE.U32 R6, R2.reuse, c[0x0][0x258], R6 ;  /* 0x0000960002061a25 */ /* 0x040fe800078e0006 */
[----:B------:R-:W-:Y:S01]  /*7850*/  @P1 IMAD R2, R2, c[0x0][0x25c], R0 ;  /* 0x0000970002021a24 */ /* 0x000fe200078e0200 */
[----:B------:R-:W-:Y:S01]  /*7860*/  @P1 LEA R4, P2, R6, c[0x0][0x250], 0x1 ;  /* 0x0000940006041a11 */ /* 0x000fe200078408ff */
[----:B------:R-:W-:Y:S03]  /*7870*/  @P0 IMAD R0, R9, c[0x0][0x258], RZ ;  /* 0x0000960009000a24 */ /* 0x000fe600078e02ff */
[----:B------:R-:W-:Y:S01]  /*7880*/  @P1 IADD3 R2, R7, R2, RZ ;  /* 0x0000000207021210 */ /* 0x000fe20007ffe0ff */
[----:B------:R-:W-:Y:S01]  /*7890*/  @P0 IMAD R0, R8, c[0x0][0x25c], R0 ;  /* 0x0000970008000a24 */ /* 0x000fe200078e0200 */
[----:B------:R-:W-:Y:S02]  /*78a0*/  @P0 MOV R7, R71 ;  /* 0x0000004700070202 */ /* 0x000fe40000000f00 */
[----:B------:R-:W-:Y:S01]  /*78b0*/  @P1 LEA.HI.X R5, R6, c[0x0][0x254], R2, 0x1, P2 ;  /* 0x0000950006051a11 */ /* 0x000fe200010f0c02 */
[----:B------:R-:W-:Y:S04]  /*78c0*/  @P0 IMAD.MOV.U32 R6, RZ, RZ, R74 ;  /* 0x000000ffff060224 */ /* 0x000fe800078e004a */
[----:B------:R-:W-:Y:S01]  /*78d0*/  @!PT LDS RZ, [RZ] ;  /* 0x00000000fffff984 */ /* 0x000fe20000000800 */
[----:B------:R-:W-:Y:S01]  /*78e0*/  @!PT LDS RZ, [RZ] ;  /* 0x00000000fffff984 */ /* 0x000fe20000000800 */
[----:B------:R-:W-:Y:S01]  /*78f0*/  @!PT LDS RZ, [RZ] ;  /* 0x00000000fffff984 */ /* 0x000fe20000000800 */
[----:B------:R1:W-:Y:S01]  /*7900*/  @P1 LDGSTS.E.BYPASS.LTC128B.128 [R203+0x100], [R4.64], !P3 ;  /* 0x0010000004cb1fae */ /* 0x0003e2000d901d4a */
[----:B------:R-:W-:Y:S03]  /*7910*/  @P0 IMAD.WIDE.U32 R6, R8, c[0x0][0x258], R6 ;  /* 0x0000960008060a25 */ /* 0x000fe600078e0006 */
[----:B------:R1:W-:Y:S01]  /*7920*/  @P1 LDGSTS.E.BYPASS.LTC128B.128 [R203+0x2100], [R4.64+0x80], !P6 ;  /* 0x0210008004cb1fae */ /* 0x0003e2000f101d4a */
[----:B------:R-:W-:Y:S01]  /*7930*/  @P0 IMAD.IADD R0, R7, 0x1, R0 ;  /* 0x0000000107000824 */ /* 0x000fe200078e0200 */
[C---:B------:R-:W-:Y:S02]  /*7940*/  @P0 LEA R2, P2, R6.reuse, c[0x0][0x250], 0x1 ;  /* 0x0000940006020a11 */ /* 0x040fe400078408ff */
[----:B------:R1:W-:Y:S02]  /*7950*/  @P1 LDGSTS.E.BYPASS.LTC128B.128 [R203+0x4100], [R4.64+0x100], !P5 ;  /* 0x0410010004cb1fae */ /* 0x0003e4000e901d4a */
[----:B------:R-:W-:Y:S01]  /*7960*/  @P0 LEA.HI.X R3, R6, c[0x0][0x254], R0, 0x1, P2 ;  /* 0x0000950006030a11 */ /* 0x000fe200010f0c00 */
[----:B------:R-:W-:Y:S04]  /*7970*/  IMAD R0, R69, c[0x0][0x208], RZ ;  /* 0x0000820045007a24 */ /* 0x000fe800078e02ff */
[----:B------:R2:W-:Y:S01]  /*7980*/  @P0 LDGSTS.E.BYPASS.LTC128B.128 [R203+0x1100], [R2.64], !P3 ;  /* 0x0110000002cb0fae */ /* 0x0005e2000d901d4a */
[C---:B------:R-:W-:Y:S03]  /*7990*/  IMAD R0, R66.reuse, c[0x0][0x20c], R0 ;  /* 0x0000830042007a24 */ /* 0x040fe600078e0200 */
[----:B------:R2:W-:Y:S04]  /*79a0*/  @P0 LDGSTS.E.BYPASS.LTC128B.128 [R203+0x3100], [R2.64+0x80], !P6 ;  /* 0x0310008002cb0fae */ /* 0x0005e8000f101d4a */
[----:B------:R2:W-:Y:S04]  /*79b0*/  @P0 LDGSTS.E.BYPASS.LTC128B.128 [R203+0x5100], [R2.64+0x100], !P5 ;  /* 0x0510010002cb0fae */ /* 0x0005e8000e901d4a */
[----:B------:R-:W0:Y:S01]  /*79c0*/  LDGDEPBAR ;  /* 0x00000000000079af */ /* 0x000e220000000000 */
[----:B-1----:R-:W-:Y:S05]  /*79d0*/  IMAD.WIDE.U32 R4, R66, c[0x0][0x208], RZ ;  /* 0x0000820042047a25 */ /* 0x002fea00078e00ff */
[----:B------:R-:W-:Y:S01]  /*79e0*/  IADD3 R5, R5, R0, RZ ;  /* 0x0000000005057210 */ /* 0x000fe20007ffe0ff */
[----:B------:R-:W-:Y:S04]  /*79f0*/  IMAD R0, R70, c[0x0][0x218], RZ ;  /* 0x0000860046007a24 */ /* 0x000fe800078e02ff */
[C---:B------:R-:W-:Y:S04]  /*7a00*/  IMAD.WIDE.U32 R4, R65.reuse, c[0x0][0x218], R4 ;  /* 0x0000860041047a25 */ /* 0x040fe800078e0004 */
[----:B--2---:R-:W-:Y:S01]  /*7a10*/  IMAD R2, R65, c[0x0][0x21c], R0 ;  /* 0x0000870041027a24 */ /* 0x004fe200078e0200 */
[----:B------:R-:W-:Y:S01]  /*7a20*/  IADD3 R0, P0, R86, R4, RZ ;  /* 0x0000000456007210 */ /* 0x000fe20007f1e0ff */
[----:B------:R-:W-:Y:S04]  /*7a30*/  DEPBAR.LE SB0, 0x0 ;  /* 0x000080000000791a */ /* 0x000fe80000000000 */
[----:B------:R-:W-:Y:S01]  /*7a40*/  BAR.SYNC.DEFER_BLOCKING 0x0 ;  /* 0x0000000000007b1d */ /* 0x000fe20000010000 */
[----:B------:R-:W-:Y:S02]  /*7a50*/  IADD3.X R4, R115, R5, R2, P0, !PT ;  /* 0x0000000573047210 */ /* 0x000fe400007fe402 */
[C---:B------:R-:W-:Y:S04]  /*7a60*/  LEA R2, P0, R0.reuse, c[0x0][0x1f8], 0x1 ;  /* 0x00007e0000027a11 */ /* 0x040fe800078008ff */
[----:B------:R-:W-:Y:S02]  /*7a70*/  LEA.HI.X R4, R0, c[0x0][0x1fc], R4, 0x1, P0 ;  /* 0x00007f0000047a11 */ /* 0x000fe400000f0c04 */
[----:B------:R1:W2:Y:S01]  /*7a80*/  SHFL.IDX PT, R0, R2, RZ, 0x1c1f ;  /* 0x001c1fff02007589 */ /* 0x0002a200000e0000 */
[----:B------:R-:W-:Y:S03]  /*7a90*/  ISETP.GT.AND P0, PT, R67, R222, PT ;  /* 0x000000de4300720c */ /* 0x000fe60003f04270 */
[----:B------:R1:W3:Y:S10]  /*7aa0*/  SHFL.IDX PT, R2, R4, RZ, 0x1c1f ;  /* 0x001c1fff04027589 */ /* 0x0002f400000e0000 */
[----:B------:R-:W-:-:S05]  /*7ab0*/  @!P0 BRA `(.L_x_737) ;  /* 0x000001f000008947 */ /* 0x000fca0003800000 */
[----:B------:R-:W-:Y:S02]  /*7ac0*/  ISETP.GE.AND P2, PT, R104, c[0x0][0x1d4], PT ;  /* 0x0000750068007a0c */ /* 0x000fe40003f46270 */
[----:B------:R-:W-:Y:S02]  /*7ad0*/  ISETP.GE.AND P1, PT, R141, c[0x0][0x1d4], PT ;  /* 0x000075008d007a0c */ /* 0x000fe40003f26270 */
[----:B------:R-:W-:Y:S02]  /*7ae0*/  ISETP.GE.AND P4, PT, R140, c[0x0][0x1d4], PT ;  /* 0x000075008c007a0c */ /* 0x000fe40003f86270 */
[----:B------:R-:W-:Y:S07]  /*7af0*/  ISETP.GE.AND P3, PT, R213, c[0x0][0x1d4], PT ;  /* 0x00007500d5007a0c */ /* 0x000fee0003f66270 */
[----:B------:R-:W5:Y:S01]  /*7b00*/  @!P2 LDS.128 R12, [R214] ;  /* 0x00000000d60ca984 */ /* 0x000f620000000c00 */
[C---:B--2---:R-:W-:Y:S04]  /*7b10*/  @!P2 LEA R6, P0, R104.reuse, R0, 0x1 ;  /* 0x000000006806a211 */ /* 0x044fe800078008ff */
[----:B---3--:R-:W-:Y:S02]  /*7b20*/  @!P2 LEA.HI.X R7, R104, R2, R105, 0x1, P0 ;  /* 0x000000026807a211 */ /* 0x008fe400000f0c69 */
[C---:B-1----:R-:W-:Y:S04]  /*7b30*/  @!P1 LEA R4, P0, R221.reuse, R0, 0x1 ;  /* 0x00000000dd049211 */ /* 0x042fe800078008ff */
[----:B------:R-:W-:Y:S02]  /*7b40*/  @!P1 LEA.HI.X R5, R221, R2, R244, 0x1, P0 ;  /* 0x00000002dd059211 */ /* 0x000fe400000f0cf4 */
[C---:B------:R-:W-:Y:S04]  /*7b50*/  @!P4 LEA R10, P0, R220.reuse, R0, 0x1 ;  /* 0x00000000dc0ac211 */ /* 0x040fe800078008ff */
[----:B------:R-:W-:Y:S02]  /*7b60*/  @!P4 LEA.HI.X R11, R220, R2, R243, 0x1, P0 ;  /* 0x00000002dc0bc211 */ /* 0x000fe400000f0cf3 */
[C---:B------:R-:W-:Y:S04]  /*7b70*/  @!P3 LEA R8, P0, R213.reuse, R0, 0x1 ;  /* 0x00000000d508b211 */ /* 0x040fe800078008ff */
[----:B------:R-:W-:Y:S01]  /*7b80*/  @!P3 LEA.HI.X R9, R213, R2, R247, 0x1, P0 ;  /* 0x00000002d509b211 */ /* 0x000fe200000f0cf7 */
[----:B-----5:R-:W-:Y:S04]  /*7b90*/  @!P2 ST.E.128 [R6.64], R12 ;  /* 0x0000000c0600a985 */ /* 0x020fe8000c101d0a */
[----:B------:R-:W1:Y:S04]  /*7ba0*/  @!P1 LDS.128 R12, [R215] ;  /* 0x00000000d70c9984 */ /* 0x000e680000000c00 */
        /* <DEDUP_REMOVED lines=16> */
.L_x_737:
[----:B------:R-:W-:Y:S05]  /*7cb0*/  BSYNC B0 ;  /* 0x0000000000007941 */ /* 0x000fea0003800000 */
.L_x_736:
[C---:B------:R-:W-:Y:S02]  /*7cc0*/  ISETP.GT.AND P0, PT, R64.reuse, R79, PT ;  /* 0x0000004f4000720c */ /* 0x040fe40003f04270 */
[----:B------:R-:W-:Y:S02]  /*7cd0*/  IADD3 R64, R64, -0x1, RZ ;  /* 0xffffffff40407810 */ /* 0x000fe40007ffe0ff */
[----:B------:R-:W-:Y:S09]  /*7ce0*/  LOP3.LUT P2, RZ, R219, 0x1, RZ, 0xc0, !PT ;  /* 0x00000001dbff7812 */ /* 0x000ff2000784c0ff */
[----:B-1-3--:R-:W-:Y:S01]  /*7cf0*/  @P0 SHF.R.S32.HI R2, RZ, 0x1f, R64 ;  /* 0x0000001fff020819 */ /* 0x00afe20000011440 */
[----:B--2---:R-:W-:Y:S02]  /*7d00*/  @P0 IMAD R0, R125, R64, RZ ;  /* 0x000000407d000224 */ /* 0x004fe400078e02ff */
        /* <DEDUP_REMOVED lines=20> */
[----:B------:R-:W2:Y:S04]  /*7e50*/  LDL R209, [R1+0x64] ;  /* 0x0000640001d17983 */ /* 0x000ea80000100800 */
[----:B------:R3:W5:Y:S01]  /*7e60*/  LDL R13, [R1+0x58] ;  /* 0x00005800010d7983 */ /* 0x0007620000100800 */
[----:B------:R-:W-:Y:S03]  /*7e70*/  WARPSYNC 0xffffffff ;  /* 0xffffffff00007948 */ /* 0x000fe60003800000 */
[----:B------:R-:W-:Y:S01]  /*7e80*/  BAR.SYNC.DEFER_BLOCKING 0x0 ;  /* 0x0000000000007b1d */ /* 0x000fe20000010000 */
[----:B--2---:R-:W-:-:S04]  /*7e90*/  IADD3 R0, R209, 0x3f, RZ ;  /* 0x0000003fd1007810 */ /* 0x004fc80007ffe0ff */
[----:B-1----:R-:W-:-:S04]  /*7ea0*/  SHF.R.S32.HI R2, RZ, 0x1f, R0 ;  /* 0x0000001fff027819 */ /* 0x002fc80000011400 */
[----:B------:R-:W-:-:S04]  /*7eb0*/  LEA.HI R0, R2, R0, RZ, 0x6 ;  /* 0x0000000002007211 */ /* 0x000fc800078f30ff */
[----:B------:R-:W-:Y:S02]  /*7ec0*/  SHF.R.S32.HI R16, RZ, 0x6, R0 ;  /* 0x00000006ff107819 */ /* 0x000fe40000011400 */
.L_x_713:
[----:B---3--:R-:W2:Y:S01]  /*7ed0*/  LDL.LU R3, [R1+0x104] ;  /* 0x0001040001037983 */ /* 0x008ea20000300800 */
[----:B-1----:R-:W-:Y:S02]  /*7ee0*/  IMAD.MOV.U32 R0, RZ, RZ, c[0x0][0x2c4] ;  /* 0x0000b100ff007624 */ /* 0x002fe400078e00ff */
[----:B------:R-:W-:Y:S01]  /*7ef0*/  IMAD.MOV.U32 R4, RZ, RZ, c[0x0][0x32c] ;  /* 0x0000cb00ff047624 */ /* 0x000fe200078e00ff */
[----:B------:R-:W2:Y:S02]  /*7f00*/  S2R R2, SR_TID.X ;  /* 0x0000000000027919 */ /* 0x000ea40000002100 */
[----:B------:R-:W-:Y:S02]  /*7f10*/  ISETP.NE.AND P4, PT, R0, 0x1, PT ;  /* 0x000000010000780c */ /* 0x000fe40003f85270 */
[----:B------:R-:W-:Y:S02]  /*7f20*/  IADD3 R0, R236, 0x7f, RZ ;  /* 0x0000007fec007810 */ /* 0x000fe40007ffe0ff */
[----:B------:R-:W-:Y:S01]  /*7f30*/  ISETP.GE.AND P1, PT, R4, 0x1, PT ;  /* 0x000000010400780c */ /* 0x000fe20003f26270 */
[----:B--2---:R1:W-:Y:S08]  /*7f40*/  STL.64 [R1], R2 ;  /* 0x0000000201007387 */ /* 0x0043f00000100a00 */
[----:B-1----:R-:W-:-:S05]  /*7f50*/  @P4 IMAD.HI.U32 R2, R0, c[0x0][0x2c8], RZ ;  /* 0x0000b20000024a27 */ /* 0x002fca00078e00ff */
[----:B------:R-:W-:Y:S01]  /*7f60*/  @P4 SHF.R.U32.HI R0, RZ, c[0x0][0x2cc], R2 ;  /* 0x0000b300ff004a19 */ /* 0x000fe20000011602 */
[----:B------:R-:W-:-:S03]  /*7f70*/  IMAD.U32 R2, RZ, RZ, UR7 ;  /* 0x00000007ff027e24 */ /* 0x000fc6000f8e00ff */
[----:B------:R-:W-:Y:S02]  /*7f80*/  IADD3 R0, R0, 0x1, R209 ;  /* 0x0000000100007810 */ /* 0x000fe40007ffe0d1 */
[----:B------:R-:W-:-:S03]  /*7f90*/  IADD3 R22, P0, R2, 0x4, RZ ;  /* 0x0000000402167810 */ /* 0x000fc60007f1e0ff */
[----:B-----5:R-:W-:Y:S02]  /*7fa0*/  IMAD.IADD R3, R0, 0x1, -R13 ;  /* 0x0000000100037824 */ /* 0x020fe400078e0a0d */
[----:B------:R-:W-:-:S03]  /*7fb0*/  IMAD.X R23, RZ, RZ, UR6, P0 ;  /* 0x00000006ff177e24 */ /* 0x000fc600080e06ff */
        /* <DEDUP_REMOVED lines=12> */
.L_x_741:
[----:B------:R-:W-:-:S13]  /*8080*/  ISETP.NE.AND P0, PT, R4, 0x1, PT ;  /* 0x000000010400780c */ /* 0x000fda0003f05270 */
[----:B------:R-:W-:-:S05]  /*8090*/  @P0 IMAD.HI.U32 R3, R0, c[0x0][0x330], RZ ;  /* 0x0000cc0000030a27 */ /* 0x000fca00078e00ff */
[----:B------:R-:W-:Y:S02]  /*80a0*/  @P0 SHF.R.U32.HI R0, RZ, c[0x0][0x334], R3 ;  /* 0x0000cd00ff000a19 */ /* 0x000fe40000011603 */
.L_x_742:
[----:B------:R-:W-:Y:S05]  /*80b0*/  BSYNC B0 ;  /* 0x0000000000007941 */ /* 0x000fea0003800000 */
.L_x_740:
[----:B------:R-:W-:-:S05]  /*80c0*/  IMAD R0, R0, R4, c[0x0][0x32c] ;  /* 0x0000cb0000007624 */ /* 0x000fca00078e0204 */
[----:B------:R-:W-:-:S04]  /*80d0*/  IMNMX R2, R2, R0, PT ;  /* 0x0000000002027217 */ /* 0x000fc80003800200 */
.L_x_739:
        /* <DEDUP_REMOVED lines=20> */
.L_x_745:
[----:B------:R-:W-:-:S13]  /*8220*/  ISETP.NE.AND P0, PT, R4, 0x1, PT ;  /* 0x000000010400780c */ /* 0x000fda0003f05270 */
[----:B------:R-:W-:-:S05]  /*8230*/  @P0 IMAD.HI.U32 R3, R0, c[0x0][0x330], RZ ;  /* 0x0000cc0000030a27 */ /* 0x000fca00078e00ff */
[----:B------:R-:W-:Y:S02]  /*8240*/  @P0 SHF.R.U32.HI R0, RZ, c[0x0][0x334], R3 ;  /* 0x0000cd00ff000a19 */ /* 0x000fe40000011603 */
.L_x_746:
[----:B------:R-:W-:Y:S05]  /*8250*/  BSYNC B0 ;  /* 0x0000000000007941 */ /* 0x000fea0003800000 */
.L_x_744:
[----:B------:R-:W-:-:S05]  /*8260*/  IMAD R0, R0, c[0x0][0x32c], RZ ;  /* 0x0000cb0000007a24 */ /* 0x000fca00078e02ff */
[----:B------:R-:W-:-:S04]  /*8270*/  IMNMX R2, R2, R0, !PT ;  /* 0x0000000002027217 */ /* 0x000fc80007800200 */
.L_x_743:
[----:B------:R-:W-:Y:S01]  /*8280*/  SHF.R.S32.HI R6, RZ, 0x1f, R2 ;  /* 0x0000001fff067819 */ /* 0x000fe20000011402 */
[----:B------:R-:W-:Y:S03]  /*8290*/  BSSY B0, `(.L_x_747) ;  /* 0x0000027000007945 */ /* 0x000fe60003800000 */
[----:B------:R-:W-:Y:S01]  /*82a0*/  LEA.HI R6, R6, R2, RZ, 0x6 ;  /* 0x0000000206067211 */ /* 0x000fe200078f30ff */
[----:B------:R-:W-:-:S03]  /*82b0*/  IMAD.MOV.U32 R2, RZ, RZ, RZ ;  /* 0x000000ffff027224 */ /* 0x000fc600078e00ff */
[----:B------:R-:W-:-:S04]  /*82c0*/  SHF.R.S32.HI R6, RZ, 0x6, R6 ;  /* 0x00000006ff067819 */ /* 0x000fc80000011406 */
[----:B------:R-:W-:-:S04]  /*82d0*/  IMNMX R6, RZ, R6, !PT ;  /* 0x00000006ff067217 */ /* 0x000fc80007800200 */
[----:B------:R-:W-:-:S13]  /*82e0*/  ISETP.GT.AND P0, PT, R7, R6, PT ;  /* 0x000000060700720c */ /* 0x000fda0003f04270 */
[----:B------:R-:W-:Y:S05]  /*82f0*/  @!P0 BRA `(.L_x_748) ;  /* 0x0000020000008947 */ /* 0x000fea0003800000 */
[----:B------:R-:W2:Y:S02]  /*8300*/  LDL R0, [R1+0x78] ;  /* 0x0000780001007983 */ /* 0x000ea40000100800 */
[----:B--2---:R-:W-:-:S04]  /*8310*/  ISETP.NE.AND P0, PT, R0, RZ, PT ;  /* 0x000000ff0000720c */ /* 0x004fc80003f05270 */
[----:B------:R-:W-:-:S04]  /*8320*/  SEL R0, R0, c[0x0][0x338], P0 ;  /* 0x0000ce0000007a07 */ /* 0x000fc80000000000 */
[----:B------:R-:W-:Y:S02]  /*8330*/  IABS R3, R0 ;  /* 0x0000000000037213 */ /* 0x000fe40000000000 */
[----:B------:R-:W-:Y:S02]  /*8340*/  IADD3 R8, R0, -0x1, R7 ;  /* 0xffffffff00087810 */ /* 0x000fe40007ffe007 */
[----:B------:R-:W1:Y:S03]  /*8350*/  I2F.RP R4, R3 ;  /* 0x0000000300047306 */ /* 0x000e660000209400 */
[----:B------:R-:W-:-:S05]  /*8360*/  IMAD.IADD R8, R8, 0x1, -R6 ;  /* 0x0000000108087824 */ /* 0x000fca00078e0a06 */
[----:B------:R-:W-:Y:S02]  /*8370*/  IABS R11, R8 ;  /* 0x00000008000b7213 */ /* 0x000fe40000000000 */
[----:B------:R-:W-:-:S04]  /*8380*/  LOP3.LUT R8, R8, R0, RZ, 0x3c, !PT ;  /* 0x0000000008087212 */ /* 0x000fc800078e3cff */
[----:B------:R-:W-:Y:S01]  /*8390*/  ISETP.GE.AND P1, PT, R8, RZ, PT ;  /* 0x000000ff0800720c */ /* 0x000fe20003f26270 */
[----:B-1----:R-:W1:Y:S02]  /*83a0*/  MUFU.RCP R4, R4 ;  /* 0x0000000400047308 */ /* 0x002e640000001000 */
[----:B-1----:R-:W-:-:S06]  /*83b0*/  IADD3 R4, R4, 0xffffffe, RZ ;  /* 0x0ffffffe04047810 */ /* 0x002fcc0007ffe0ff */
[----:B------:R-:W1:Y:S02]  /*83c0*/  F2I.FTZ.U32.TRUNC.NTZ R5, R4 ;  /* 0x0000000400057305 */ /* 0x000e64000021f000 */
[----:B-1----:R-:W-:Y:S02]  /*83d0*/  IMAD.MOV R2, RZ, RZ, -R5 ;  /* 0x000000ffff027224 */ /* 0x002fe400078e0a05 */
        /* <DEDUP_REMOVED lines=18> */
.L_x_748:
[----:B------:R-:W-:Y:S05]  /*8500*/  BSYNC B0 ;  /* 0x0000000000007941 */ /* 0x000fea0003800000 */
.L_x_747:
[----:B------:R-:W2:Y:S01]  /*8510*/  LDL R3, [R1+0x80] ;  /* 0x0000800001037983 */ /* 0x000ea20000100800 */
[----:B------:R-:W-:Y:S01]  /*8520*/  PRMT R0, RZ, 0x7610, R0 ;  /* 0x00007610ff007816 */ /* 0x000fe20000000000 */
[----:B------:R-:W-:Y:S01]  /*8530*/  IMAD.MOV.U32 R20, RZ, RZ, RZ ;  /* 0x000000ffff147224 */ /* 0x000fe200078e00ff */
[----:B------:R-:W-:Y:S01]  /*8540*/  MOV R15, RZ ;  /* 0x000000ff000f7202 */ /* 0x000fe20000000f00 */
        /* <DEDUP_REMOVED lines=22> */
[----:B----4-:R-:W-:Y:S01]  /*86b0*/  CS2R R54, SRZ ;  /* 0x0000000000367805 */ /* 0x010fe2000001ff00 */
        /* <DEDUP_REMOVED lines=25> */
[----:B--2---:R-:W-:-:S04]  /*8850*/  IMAD R216, R3, R2, R6 ;  /* 0x0000000203d87224 */ /* 0x004fc800078e0206 */
[----:B------:R-:W-:-:S05]  /*8860*/  IMAD.IADD R2, R216, 0x1, R2 ;  /* 0x00000001d8027824 */ /* 0x000fca00078e0202 */
[----:B------:R-:W-:-:S04]  /*8870*/  IMNMX R195, R7, R2, PT ;  /* 0x0000000207c37217 */ /* 0x000fc80003800200 */
[----:B------:R-:W-:-:S13]  /*8880*/  ISETP.GT.AND P0, PT, R195, R216, PT ;  /* 0x000000d8c300720c */ /* 0x000fda0003f04270 */
[----:B------:R-:W-:Y:S05]  /*8890*/  @!P0 BRA `(.L_x_749) ;  /* 0x0000f92000008947 */ /* 0x000fea0003800000 */
[----:B------:R-:W2:Y:S04]  /*88a0*/  LDL R0, [R1+0x4c] ;  /* 0x00004c0001007983 */ /* 0x000ea80000100800 */
[----:B------:R-:W3:Y:S01]  /*88b0*/  LDL R5, [R1+0x108] ;  /* 0x0001080001057983 */ /* 0x000ee20000100800 */
[----:B------:R-:W-:Y:S01]  /*88c0*/  ISETP.NE.U32.AND P0, PT, RZ, c[0x0][0x340], PT ;  /* 0x0000d000ff007a0c */ /* 0x000fe20003f05070 */
[----:B------:R-:W-:-:S03]  /*88d0*/  ULDC.64 UR4, c[0x0][0x18] ;  /* 0x0000060000047ab9 */ /* 0x000fc60000000a00 */
[----:B------:R-:W-:-:S13]  /*88e0*/  ISETP.NE.AND.EX P3, PT, RZ, c[0x0][0x344], PT, P0 ;  /* 0x0000d100ff007a0c */ /* 0x000fda0003f65300 */
[----:B------:R-:W-:-:S04]  /*88f0*/  @P3 IMAD.MOV.U32 R2, RZ, RZ, 0x4 ;  /* 0x00000004ff023424 */ /* 0x000fc800078e00ff */
[----:B------:R-:W-:-:S05]  /*8900*/  @P3 IMAD.WIDE R2, R239, R2, c[0x0][0x340] ;  /* 0x0000d000ef023625 */ /* 0x000fca00078e0202 */
[----:B------:R1:W5:Y:S01]  /*8910*/  @P3 LDG.E R14, [R2.64] ;  /* 0x0000000a020e3981 */ /* 0x000362000c1e1900 */
[----:B------:R-:W-:-:S04]  /*8920*/  ISETP.NE.U32.AND P0, PT, RZ, c[0x0][0x348], PT ;  /* 0x0000d200ff007a0c */ /* 0x000fc80003f05070 */
[----:B------:R-:W-:Y:S02]  /*8930*/  ISETP.NE.AND.EX P0, PT, RZ, c[0x0][0x34c], PT, P0 ;  /* 0x0000d300ff007a0c */ /* 0x000fe40003f05300 */
[----:B------:R-:W-:Y:S01]  /*8940*/  LOP3.LUT R223, R238, 0xffff, RZ, 0xc0, !PT ;  /* 0x0000ffffeedf7812 */ /* 0x000fe200078ec0ff */
[----:B------:R-:W4:Y:S01]  /*8950*/  S2R R10, SR_TID.X ;  /* 0x00000000000a7919 */ /* 0x000f220000002100 */
[----:B------:R-:W-:-:S04]  /*8960*/  UIADD3 UR4, UP0, UR4, 0xc100, URZ ;  /* 0x0000c10004047890 */ /* 0x000fc8000ff1e03f */
[----:B------:R-:W-:Y:S01]  /*8970*/  UIADD3.X UR5, URZ, UR5, URZ, UP0, !UPT ;  /* 0x000000053f057290 */ /* 0x000fe200087fe43f */
[----:B------:R1:W-:Y:S01]  /*8980*/  STL [R1+0x10], R13 ;  /* 0x0000100d01007387 */ /* 0x0003e20000100800 */
[----:B------:R-:W-:Y:S02]  /*8990*/  IMAD.U32 R16, RZ, RZ, UR7 ;  /* 0x00000007ff107e24 */ /* 0x000fe4000f8e00ff */
[----:B------:R-:W-:-:S03]  /*89a0*/  IMAD.U32 R18, RZ, RZ, UR7 ;  /* 0x00000007ff127e24 */ /* 0x000fc6000f8e00ff */
[----:B------:R-:W-:Y:S02]  /*89b0*/  IADD3 R16, P1, R16, 0x10, RZ ;  /* 0x0000001010107810 */ /* 0x000fe40007f3e0ff */
[----:B------:R-:W-:Y:S02]  /*89c0*/  IADD3 R18, P2, R18, 0x8, RZ ;  /* 0x0000000812127810 */ /* 0x000fe40007f5e0ff */
[----:B----4-:R-:W-:-:S04]  /*89d0*/  SHF.R.S32.HI R9, RZ, 0x1f, R10 ;  /* 0x0000001fff097819 */ /* 0x010fc8000001140a */
[----:B------:R-:W-:-:S04]  /*89e0*/  LEA.HI R9, R9, R10, RZ, 0x3 ;  /* 0x0000000a09097211 */ /* 0x000fc800078f18ff */
[----:B------:R-:W-:Y:S01]  /*89f0*/  SHF.R.S32.HI R9, RZ, 0x3, R9 ;  /* 0x00000003ff097819 */ /* 0x000fe20000011409 */
[----:B------:R-:W-:Y:S01]  /*8a00*/  IMAD.X R17, RZ, RZ, UR6, P1 ;  /* 0x00000006ff117e24 */ /* 0x000fe200088e06ff */
[----:B------:R-:W-:Y:S02]  /*8a10*/  ISETP.GE.AND P5, PT, R250, c[0x0][0x198], PT ;  /* 0x00006600fa007a0c */ /* 0x000fe40003fa6270 */
[----:B------:R-:W-:Y:S01]  /*8a20*/  ISETP.GE.AND P6, PT, R251, c[0x0][0x198], PT ;  /* 0x00006600fb007a0c */ /* 0x000fe20003fc6270 */
[----:B------:R-:W-:Y:S01]  /*8a30*/  IMAD.IADD R10, R9, 0x1, R236 ;  /* 0x00000001090a7824 */ /* 0x000fe200078e02ec */
[----:B------:R-:W-:Y:S02]  /*8a40*/  IADD3 R109, R195, -0x1, RZ ;  /* 0xffffffffc36d7810 */ /* 0x000fe40007ffe0ff */
[----:B------:R-:W-:Y:S02]  /*8a50*/  IADD3.X R19, RZ, UR6, RZ, P2, !PT ;  /* 0x00000006ff137c10 */ /* 0x000fe400097fe4ff */
[----:B--2---:R-:W-:Y:S01]  /*8a60*/  SHF.R.S32.HI R4, RZ, 0x1f, R0 ;  /* 0x0000001fff047819 */ /* 0x004fe20000011400 */
[----:B-1----:R-:W-:-:S04]  /*8a70*/  IMAD.WIDE.U32 R2, R0, c[0x0][0x178], RZ ;  /* 0x00005e0000027a25 */ /* 0x002fc800078e00ff */
[----:B------:R-:W-:-:S04]  /*8a80*/  IMAD R4, R4, c[0x0][0x178], RZ ;  /* 0x00005e0004047a24 */ /* 0x000fc800078e02ff */
[----:B------:R-:W-:Y:S01]  /*8a90*/  IMAD R0, R0, c[0x0][0x17c], R4 ;  /* 0x00005f0000007a24 */ /* 0x000fe200078e0204 */
[----:B---3--:R-:W-:-:S03]  /*8aa0*/  IADD3 R4, R5, R236, RZ ;  /* 0x000000ec05047210 */ /* 0x008fc60007ffe0ff */
[----:B------:R-:W-:Y:S01]  /*8ab0*/  IMAD.IADD R3, R3, 0x1, R0 ;  /* 0x0000000103037824 */ /* 0x000fe200078e0200 */
[----:B------:R-:W-:Y:S01]  /*8ac0*/  SHF.R.S32.HI R0, RZ, 0x1f, R239 ;  /* 0x0000001fff007819 */ /* 0x000fe200000114ef */
[----:B------:R-:W-:-:S03]  /*8ad0*/  @P4 IMAD.HI.U32 R7, R4, c[0x0][0x2c8], RZ ;  /* 0x0000b20004074a27 */ /* 0x000fc600078e00ff */
[----:B------:R-:W-:Y:S01]  /*8ae0*/  SEL R6, R0, RZ, !P0 ;  /* 0x000000ff00067207 */ /* 0x000fe20004000000 */
[----:B------:R-:W-:Y:S01]  /*8af0*/  IMAD.MOV.U32 R0, RZ, RZ, R4 ;  /* 0x000000ffff007224 */ /* 0x000fe200078e0004 */
[----:B------:R-:W-:Y:S01]  /*8b00*/  SEL R5, R239, RZ, !P0 ;  /* 0x000000ffef057207 */ /* 0x000fe20004000000 */
[----:B------:R-:W-:Y:S01]  /*8b10*/  IMAD.WIDE.U32 R2, R223, c[0x0][0x1b8], R2 ;  /* 0x00006e00df027a25 */ /* 0x000fe200078e0002 */
[----:B------:R-:W-:-:S03]  /*8b20*/  @P4 SHF.R.U32.HI R0, RZ, c[0x0][0x2cc], R7 ;  /* 0x0000b300ff004a19 */ /* 0x000fc60000011607 */
[----:B------:R-:W-:Y:S02]  /*8b30*/  IMAD R6, R6, c[0x0][0x1c0], RZ ;  /* 0x0000700006067a24 */ /* 0x000fe400078e02ff */
[----:B------:R-:W-:Y:S02]  /*8b40*/  IMAD R3, R223, c[0x0][0x1bc], R3 ;  /* 0x00006f00df037a24 */ /* 0x000fe400078e0203 */
[C---:B------:R-:W-:Y:S01]  /*8b50*/  IMAD R7, R5.reuse, c[0x0][0x1c4], R6 ;  /* 0x0000710005077a24 */ /* 0x040fe200078e0206 */
[----:B------:R-:W-:Y:S01]  /*8b60*/  SHF.R.S32.HI R6, RZ, 0x1f, R0 ;  /* 0x0000001fff067819 */ /* 0x000fe20000011400 */
[----:B------:R-:W-:-:S04]  /*8b70*/  IMAD.WIDE.U32 R2, R5, c[0x0][0x1c0], R2 ;  /* 0x0000700005027a25 */ /* 0x000fc800078e0002 */
[----:B------:R-:W-:Y:S01]  /*8b80*/  IMAD R6, R6, c[0x0][0x1b0], RZ ;  /* 0x00006c0006067a24 */ /* 0x000fe200078e02ff */
[----:B------:R-:W-:Y:S01]  /*8b90*/  IADD3 R3, R3, R7, RZ ;  /* 0x0000000703037210 */ /* 0x000fe20007ffe0ff */
[----:B------:R-:W-:Y:S02]  /*8ba0*/  IMAD.MOV R5, RZ, RZ, -R0 ;  /* 0x000000ffff057224 */ /* 0x000fe400078e0a00 */
[----:B------:R-:W-:Y:S02]  /*8bb0*/  IMAD R8, R0, c[0x0][0x1b4], R6 ;  /* 0x00006d0000087a24 */ /* 0x000fe400078e0206 */
[----:B------:R-:W-:Y:S02]  /*8bc0*/  IMAD.U32 R6, RZ, RZ, UR4 ;  /* 0x00000004ff067e24 */ /* 0x000fe4000f8e00ff */
[----:B------:R-:W-:Y:S02]  /*8bd0*/  IMAD.U32 R7, RZ, RZ, UR5 ;  /* 0x00000005ff077e24 */ /* 0x000fe4000f8e00ff */
[----:B------:R-:W-:-:S02]  /*8be0*/  IMAD R4, R5, c[0x0][0x2c4], R4 ;  /* 0x0000b10005047a24 */ /* 0x000fc400078e0204 */
[----:B------:R-:W-:Y:S01]  /*8bf0*/  IMAD.WIDE.U32 R2, R0, c[0x0][0x1b0], R2 ;  /* 0x00006c0000027a25 */ /* 0x000fe200078e0002 */
[----:B------:R1:W-:Y:S02]  /*8c00*/  STL.64 [R1+0x8], R6 ;  /* 0x0000080601007387 */ /* 0x0003e40000100a00 */
[----:B------:R-:W-:Y:S02]  /*8c10*/  SHF.R.S32.HI R5, RZ, 0x1f, R4 ;  /* 0x0000001fff057819 */ /* 0x000fe40000011404 */
[----:B------:R-:W-:-:S03]  /*8c20*/  IADD3 R3, R3, R8, RZ ;  /* 0x0000000803037210 */ /* 0x000fc60007ffe0ff */
[----:B------:R-:W-:Y:S02]  /*8c30*/  IMAD R5, R5, c[0x0][0x1a8], RZ ;  /* 0x00006a0005057a24 */ /* 0x000fe400078e02ff */
[----:B------:R-:W-:-:S04]  /*8c40*/  IMAD.WIDE.U32 R2, R4, c[0x0][0x1a8], R2 ;  /* 0x00006a0004027a25 */ /* 0x000fc800078e0002 */
[----:B------:R-:W-:Y:S01]  /*8c50*/  IMAD R5, R4, c[0x0][0x1ac], R5 ;  /* 0x00006b0004057a24 */ /* 0x000fe200078e0205 */
[----:B------:R-:W-:-:S04]  /*8c60*/  LEA R12, P0, R2, c[0x0][0x160], 0x1 ;  /* 0x00005800020c7a11 */ /* 0x000fc800078008ff */
[----:B------:R-:W-:Y:S02]  /*8c70*/  IADD3 R5, R3, R5, RZ ;  /* 0x0000000503057210 */ /* 0x000fe40007ffe0ff */
[----:B------:R-:W-:Y:S02]  /*8c80*/  ISETP.GE.AND P4, PT, R248, c[0x0][0x198], PT ;  /* 0x00006600f8007a0c */ /* 0x000fe40003f86270 */
[----:B------:R-:W-:Y:S02]  /*8c90*/  LEA.HI.X R5, R2, c[0x0][0x164], R5, 0x1, P0 ;  /* 0x0000590002057a11 */ /* 0x000fe400000f0c05 */
[----:B------:R-:W-:Y:S01]  /*8ca0*/  @!P3 MOV R14, R239 ;  /* 0x000000ef000eb202 */ /* 0x000fe20000000f00 */
[----:B------:R-:W-:Y:S06]  /*8cb0*/  BRA.DIV ~URZ, `(.L_x_750) ;  /* 0x000143027f007947 */ /* 0x000fec000b800000 */
[----:B------:R2:W3:Y:S02]  /*8cc0*/  SHFL.IDX PT, R4, R5, RZ, 0x181f ;  /* 0x00181fff05047589 */ /* 0x0004e400000e0000 */
.L_x_908:
[----:B------:R-:W-:Y:S05]  /*8cd0*/  BRA.DIV ~URZ, `(.L_x_751) ;  /* 0x000143627f007947 */ /* 0x000fea000b800000 */
[----:B------:R4:W1:Y:S02]  /*8ce0*/  SHFL.IDX PT, R0, R12, RZ, 0x181f ;  /* 0x00181fff0c007589 */ /* 0x00086400000e0000 */
.L_x_909:
[----:B------:R-:W-:Y:S01]  /*8cf0*/  IMAD R11, R13, c[0x0][0x2c4], RZ ;  /* 0x0000b1000d0b7a24 */ /* 0x000fe200078e02ff */
[----:B------:R-:W-:Y:S04]  /*8d00*/  BSSY B0, `(.L_x_752) ;  /* 0x0000011000007945 */ /* 0x000fe80003800000 */
[----:B------:R-:W-:-:S13]  /*8d10*/  ISETP.GE.AND P0, PT, R10, R11, PT ;  /* 0x0000000b0a00720c */ /* 0x000fda0003f06270 */
[----:B------:R-:W-:Y:S05]  /*8d20*/  @P0 BRA `(.L_x_753) ;  /* 0x000000e000000947 */ /* 0x000fea0003800000 */
[----:B--2---:R-:W2:Y:S04]  /*8d30*/  LDL R20, [R1+0x74] ;  /* 0x0000740001147983 */ /* 0x004ea80000100800 */
[----:B----4-:R-:W4:Y:S01]  /*8d40*/  LDL R15, [R1+0x70] ;  /* 0x00007000010f7983 */ /* 0x010f220000100800 */
[-C--:B-1----:R-:W-:Y:S02]  /*8d50*/  LEA R8, P2, R248, R0.reuse, 0x1 ;  /* 0x00000000f8087211 */ /* 0x082fe400078408ff */
[-C--:B------:R-:W-:Y:S02]  /*8d60*/  LEA R6, P1, R250, R0.reuse, 0x1 ;  /* 0x00000000fa067211 */ /* 0x080fe400078208ff */
[----:B------:R-:W-:Y:S02]  /*8d70*/  LEA R2, P0, R251, R0, 0x1 ;  /* 0x00000000fb027211 */ /* 0x000fe400078008ff */
[----:B---3--:R-:W-:-:S05]  /*8d80*/  LEA.HI.X R9, R248, R4, R249, 0x1, P2 ;  /* 0x00000004f8097211 */ /* 0x008fca00010f0cf9 */
[----:B------:R-:W-:Y:S01]  /*8d90*/  @!PT LDS RZ, [RZ] ;  /* 0x00000000fffff984 */ /* 0x000fe20000000800 */
[----:B------:R-:W-:Y:S01]  /*8da0*/  @!PT LDS RZ, [RZ] ;  /* 0x00000000fffff984 */ /* 0x000fe20000000800 */
[----:B------:R-:W-:Y:S01]  /*8db0*/  @!PT LDS RZ, [RZ] ;  /* 0x00000000fffff984 */ /* 0x000fe20000000800 */
[----:B------:R1:W-:Y:S01]  /*8dc0*/  LDGSTS.E.BYPASS.LTC128B.128 [R203+0xc100], [R8.64], !P4 ;  /* 0x0c10000008cb7fae */ /* 0x0003e2000e101d4a */
[-C--:B--2---:R-:W-:Y:S02]  /*8dd0*/  LEA.HI.X R7, R250, R4.reuse, R20, 0x1, P1 ;  /* 0x00000004fa077211 */ /* 0x084fe400008f0c14 */
[----:B----4-:R-:W-:-:S03]  /*8de0*/  LEA.HI.X R3, R251, R4, R15, 0x1, P0 ;  /* 0x00000004fb037211 */ /* 0x010fc600000f0c0f */
[----:B------:R1:W-:Y:S04]  /*8df0*/  LDGSTS.E.BYPASS.LTC128B.128 [R203+0x10100], [R6.64], !P5 ;  /* 0x1010000006cb7fae */ /* 0x0003e8000e901d4a */
[----:B------:R1:W-:Y:S02]  /*8e00*/  LDGSTS.E.BYPASS.LTC128B.128 [R203+0x14100], [R2.64], !P6 ;  /* 0x1410000002cb7fae */ /* 0x0003e4000f101d4a */
.L_x_753:
[----:B------:R-:W-:Y:S05]  /*8e10*/  BSYNC B0 ;  /* 0x0000000000007941 */ /* 0x000fea0003800000 */
.L_x_752:
[----:B------:R-:W-:Y:S05]  /*8e20*/  BRA.DIV ~URZ, `(.L_x_754) ;  /* 0x000142927f007947 */ /* 0x000fea000b800000 */
[----:B---3--:R3:W2:Y:S04]  /*8e30*/  SHFL.IDX PT, R4, R5, 0x1, 0x181f ;  /* 0x00381f0005047f89 */ /* 0x0086a800000e0000 */
[----:B-1----:R3:W1:Y:S02]  /*8e40*/  SHFL.IDX PT, R0, R12, 0x1, 0x181f ;  /* 0x00381f000c007f89 */ /* 0x00266400000e0000 */
.L_x_910:
[----:B------:R-:W-:Y:S01]  /*8e50*/  IADD3 R2, R10, 0x20, RZ ;  /* 0x000000200a027810 */ /* 0x000fe20007ffe0ff */
[----:B------:R-:W-:Y:S03]  /*8e60*/  BSSY B0, `(.L_x_755) ;  /* 0x0000011000007945 */ /* 0x000fe60003800000 */
[----:B------:R-:W-:-:S13]  /*8e70*/  ISETP.GE.AND P0, PT, R2, R11, PT ;  /* 0x0000000b0200720c */ /* 0x000fda0003f06270 */
[----:B------:R-:W-:Y:S05]  /*8e80*/  @P0 BRA `(.L_x_756) ;  /* 0x000000e000000947 */ /* 0x000fea0003800000 */
[----:B---3--:R-:W3:Y:S04]  /*8e90*/  LDL R15, [R1+0x74] ;  /* 0x00007400010f7983 */ /* 0x008ee80000100800 */
[----:B----4-:R-:W4:Y:S01]  /*8ea0*/  LDL R13, [R1+0x70] ;  /* 0x00007000010d7983 */ /* 0x010f220000100800 */
[-C--:B-1----:R-:W-:Y:S02]  /*8eb0*/  LEA R8, P2, R248, R0.reuse, 0x1 ;  /* 0x00000000f8087211 */ /* 0x082fe400078408ff */
[-C--:B------:R-:W-:Y:S02]  /*8ec0*/  LEA R6, P1, R250, R0.reuse, 0x1 ;  /* 0x00000000fa067211 */ /* 0x080fe400078208ff */
[----:B------:R-:W-:Y:S02]  /*8ed0*/  LEA R2, P0, R251, R0, 0x1 ;  /* 0x00000000fb027211 */ /* 0x000fe400078008ff */
[----:B--2---:R-:W-:-:S05]  /*8ee0*/  LEA.HI.X R9, R248, R4, R249, 0x1, P2 ;  /* 0x00000004f8097211 */ /* 0x004fca00010f0cf9 */
[----:B------:R-:W-:Y:S01]  /*8ef0*/  @!PT LDS RZ, [RZ] ;  /* 0x00000000fffff984 */ /* 0x000fe20000000800 */
[----:B------:R-:W-:Y:S01]  /*8f00*/  @!PT LDS RZ, [RZ] ;  /* 0x00000000fffff984 */ /* 0x000fe20000000800 */
[----:B------:R-:W-:Y:S01]  /*8f10*/  @!PT LDS RZ, [RZ] ;  /* 0x00000000fffff984 */ /* 0x000fe20000000800 */
[----:B------:R1:W-:Y:S01]  /*8f20*/  LDGSTS.E.BYPASS.LTC128B.128 [R203+0xd100], [R8.64], !P4 ;  /* 0x0d10000008cb7fae */ /* 0x0003e2000e101d4a */
[-C--:B---3--:R-:W-:Y:S02]  /*8f30*/  LEA.HI.X R7, R250, R4.reuse, R15, 0x1, P1 ;  /* 0x00000004fa077211 */ /* 0x088fe400008f0c0f */
[----:B----4-:R-:W-:-:S03]  /*8f40*/  LEA.HI.X R3, R251, R4, R13, 0x1, P0 ;  /* 0x00000004fb037211 */ /* 0x010fc600000f0c0d */
[----:B------:R1:W-:Y:S04]  /*8f50*/  LDGSTS.E.BYPASS.LTC128B.128 [R203+0x11100], [R6.64], !P5 ;  /* 0x1110000006cb7fae */ /* 0x0003e8000e901d4a */
[----:B------:R1:W-:Y:S02]  /*8f60*/  LDGSTS.E.BYPASS.LTC128B.128 [R203+0x15100], [R2.64], !P6 ;  /* 0x1510000002cb7fae */ /* 0x0003e4000f101d4a */
.L_x_756:
[----:B------:R-:W-:Y:S05]  /*8f70*/  BSYNC B0 ;  /* 0x0000000000007941 */ /* 0x000fea0003800000 */
.L_x_755:
[----:B------:R-:W-:Y:S05]  /*8f80*/  BRA.DIV ~URZ, `(.L_x_757) ;  /* 0x000142227f007947 */ /* 0x000fea000b800000 */
[----:B--2---:R2:W3:Y:S02]  /*8f90*/  SHFL.IDX PT, R4, R5, 0x2, 0x181f ;  /* 0x00581f0005047f89 */ /* 0x0044e400000e0000 */
.L_x_911:
[----:B------:R-:W-:Y:S05]  /*8fa0*/  BRA.DIV ~URZ, `(.L_x_758) ;  /* 0x000142827f007947 */ /* 0x000fea000b800000 */
[----:B-1----:R1:W2:Y:S02]  /*8fb0*/  SHFL.IDX PT, R0, R12, 0x2, 0x181f ;  /* 0x00581f000c007f89 */ /* 0x0022a400000e0000 */
.L_x_912:
[----:B------:R-:W-:Y:S01]  /*8fc0*/  IADD3 R2, R10, 0x40, RZ ;  /* 0x000000400a027810 */ /* 0x000fe20007ffe0ff */
[----:B------:R-:W-:Y:S03]  /*8fd0*/  BSSY B0, `(.L_x_759) ;  /* 0x0000011000007945 */ /* 0x000fe60003800000 */
[----:B------:R-:W-:-:S13]  /*8fe0*/  ISETP.GE.AND P0, PT, R2, R11, PT ;  /* 0x0000000b0200720c */ /* 0x000fda0003f06270 */
[----:B------:R-:W-:Y:S05]  /*8ff0*/  @P0 BRA `(.L_x_760) ;  /* 0x000000e000000947 */ /* 0x000fea0003800000 */
[----:B----4-:R-:W4:Y:S04]  /*9000*/  LDL R15, [R1+0x74] ;  /* 0x00007400010f7983 */ /* 0x010f280000100800 */
[----:B---3--:R-:W3:Y:S01]  /*9010*/  LDL R13, [R1+0x70] ;  /* 0x00007000010d7983 */ /* 0x008ee20000100800 */
[-C--:B--2---:R-:W-:Y:S02]  /*9020*/  LEA R8, P2, R248, R0.reuse, 0x1 ;  /* 0x00000000f8087211 */ /* 0x084fe400078408ff */
[-C--:B------:R-:W-:Y:S02]  /*9030*/  LEA R6, P1, R250, R0.reuse, 0x1 ;  /* 0x00000000fa067211 */ /* 0x080fe400078208ff */
[----:B------:R-:W-:Y:S02]  /*9040*/  LEA R2, P0, R251, R0, 0x1 ;  /* 0x00000000fb027211 */ /* 0x000fe400078008ff */
[----:B------:R-:W-:-:S05]  /*9050*/  LEA.HI.X R9, R248, R4, R249, 0x1, P2 ;  /* 0x00000004f8097211 */ /* 0x000fca00010f0cf9 */
[----:B------:R-:W-:Y:S01]  /*9060*/  @!PT LDS RZ, [RZ] ;  /* 0x00000000fffff984 */ /* 0x000fe20000000800 */
[----:B------:R-:W-:Y:S01]  /*9070*/  @!PT LDS RZ, [RZ] ;  /* 0x00000000fffff984 */ /* 0x000fe20000000800 */
[----:B------:R-:W-:Y:S01]  /*9080*/  @!PT LDS RZ, [RZ] ;  /* 0x00000000fffff984 */ /* 0x000fe20000000800 */
[----:B------:R2:W-:Y:S01]  /*9090*/  LDGSTS.E.BYPASS.LTC128B.128 [R203+0xe100], [R8.64], !P4 ;  /* 0x0e10000008cb7fae */ /* 0x0005e2000e101d4a */
[-C--:B----4-:R-:W-:Y:S02]  /*90a0*/  LEA.HI.X R7, R250, R4.reuse, R15, 0x1, P1 ;  /* 0x00000004fa077211 */ /* 0x090fe400008f0c0f */
[----:B---3--:R-:W-:-:S03]  /*90b0*/  LEA.HI.X R3, R251, R4, R13, 0x1, P0 ;  /* 0x00000004fb037211 */ /* 0x008fc600000f0c0d */
[----:B------:R2:W-:Y:S04]  /*90c0*/  LDGSTS.E.BYPASS.LTC128B.128 [R203+0x12100], [R6.64], !P5 ;  /* 0x1210000006cb7fae */ /* 0x0005e8000e901d4a */
[----:B------:R2:W-:Y:S02]  /*90d0*/  LDGSTS.E.BYPASS.LTC128B.128 [R203+0x16100], [R2.64], !P6 ;  /* 0x1610000002cb7fae */ /* 0x0005e4000f101d4a */
.L_x_760:
[----:B------:R-:W-:Y:S05]  /*90e0*/  BSYNC B0 ;  /* 0x0000000000007941 */ /* 0x000fea0003800000 */
.L_x_759:
[----:B------:R-:W-:Y:S05]  /*90f0*/  BRA.DIV ~URZ, `(.L_x_761) ;  /* 0x000141b27f007947 */ /* 0x000fea000b800000 */
[----:B--2---:R2:W1:Y:S04]  /*9100*/  SHFL.IDX PT, R6, R5, 0x3, 0x181f ;  /* 0x00781f0005067f89 */ /* 0x00446800000e0000 */
[----:B------:R2:W4:Y:S02]  /*9110*/  SHFL.IDX PT, R3, R12, 0x3, 0x181f ;  /* 0x00781f000c037f89 */ /* 0x00052400000e0000 */
.L_x_913:
[----:B--2---:R-:W2:Y:S04]  /*9120*/  LDL R0, [R1] ;  /* 0x0000000001007983 */ /* 0x004ea80000100800 */
[----:B----4-:R-:W4:Y:S04]  /*9130*/  LDL R226, [R1+0x48] ;  /* 0x0000480001e27983 */ /* 0x010f280000100800 */
[----:B---3--:R-:W3:Y:S04]  /*9140*/  LDL R13, [R1+0x64] ;  /* 0x00006400010d7983 */ /* 0x008ee80000100800 */
[----:B------:R-:W3:Y:S04]  /*9150*/  LDL R21, [R1+0x74] ;  /* 0x0000740001157983 */ /* 0x000ee80000100800 */
[----:B------:R-:W3:Y:S01]  /*9160*/  LDL R20, [R1+0x70] ;  /* 0x0000700001147983 */ /* 0x000ee20000100800 */
[----:B------:R-:W-:Y:S01]  /*9170*/  IADD3 R10, R10, 0x60, RZ ;  /* 0x000000600a0a7810 */ /* 0x000fe20007ffe0ff */
[----:B------:R-:W-:Y:S01]  /*9180*/  IMAD.MOV.U32 R2, RZ, RZ, c[0x0][0x2b8] ;  /* 0x0000ae00ff027624 */ /* 0x000fe200078e00ff */
[----:B------:R-:W-:-:S02]  /*9190*/  ULDC.64 UR4, c[0x0][0x40] ;  /* 0x0000100000047ab9 */ /* 0x000fc40000000a00 */
[----:B------:R-:W-:Y:S01]  /*91a0*/  ISETP.GE.AND P0, PT, R10, R11, PT ;  /* 0x0000000b0a00720c */ /* 0x000fe20003f06270 */
[----:B------:R-:W-:Y:S01]  /*91b0*/  IMAD.SHL.U32 R97, R109, 0x40, RZ ;  /* 0x000000406d617824 */ /* 0x000fe200078e00ff */
[----:B------:R-:W-:Y:S01]  /*91c0*/  ISETP.NE.AND P3, PT, R2, 0x1, PT ;  /* 0x000000010200780c */ /* 0x000fe20003f65270 */
[----:B------:R-:W-:-:S10]  /*91d0*/  UIADD3 UR4, UP0, UR4, 0x160, URZ ;  /* 0x0000016004047890 */ /* 0x000fd4000ff1e03f */
[----:B------:R-:W-:-:S04]  /*91e0*/  @!P0 LEA R8, P1, R248, R3, 0x1 ;  /* 0x00000003f8088211 */ /* 0x000fc800078208ff */
[----:B-1----:R-:W-:-:S05]  /*91f0*/  @!P0 LEA.HI.X R9, R248, R6, R249, 0x1, P1 ;  /* 0x00000006f8098211 */ /* 0x002fca00008f0cf9 */
[----:B------:R-:W-:Y:S01]  /*9200*/  @!PT LDS RZ, [RZ] ;  /* 0x00000000fffff984 */ /* 0x000fe20000000800 */
[----:B------:R-:W-:Y:S01]  /*9210*/  @!PT LDS RZ, [RZ] ;  /* 0x00000000fffff984 */ /* 0x000fe20000000800 */
[----:B------:R-:W-:Y:S01]  /*9220*/  @!PT LDS RZ, [RZ] ;  /* 0x00000000fffff984 */ /* 0x000fe20000000800 */
[----:B------:R1:W-:Y:S01]  /*9230*/  @!P0 LDGSTS.E.BYPASS.LTC128B.128 [R203+0xf100], [R8.64], !P4 ;  /* 0x0f10000008cb8fae */ /* 0x0003e2000e101d4a */
[----:B------:R-:W-:Y:S01]  /*9240*/  UIADD3.X UR5, URZ, UR5, URZ, UP0, !UPT ;  /* 0x000000053f057290 */ /* 0x000fe200087fe43f */
[----:B-----5:R-:W-:Y:S01]  /*9250*/  SHF.R.S32.HI R7, RZ, 0x1f, R14 ;  /* 0x0000001fff077819 */ /* 0x020fe2000001140e */
[----:B------:R-:W-:-:S04]  /*9260*/  IMAD.WIDE.U32 R230, R14, c[0x0][0x2b0], RZ ;  /* 0x0000ac000ee67a25 */ /* 0x000fc800078e00ff */
[----:B------:R-:W-:-:S04]  /*9270*/  IMAD R7, R7, c[0x0][0x2b0], RZ ;  /* 0x0000ac0007077a24 */ /* 0x000fc800078e02ff */
[----:B------:R-:W-:-:S04]  /*9280*/  IMAD R7, R14, c[0x0][0x2b4], R7 ;  /* 0x0000ad000e077a24 */ /* 0x000fc800078e0207 */
[----:B------:R-:W-:Y:S02]  /*9290*/  IMAD.IADD R232, R231, 0x1, R7 ;  /* 0x00000001e7e87824 */ /* 0x000fe400078e0207 */
[----:B------:R-:W-:Y:S01]  /*92a0*/  IMAD.MOV.U32 R196, RZ, RZ, RZ ;  /* 0x000000ffffc47224 */ /* 0x000fe200078e00ff */
[----:B--2---:R-:W-:-:S04]  /*92b0*/  SHF.R.S32.HI R15, RZ, 0x1f, R0 ;  /* 0x0000001fff0f7819 */ /* 0x004fc80000011400 */
[----:B------:R-:W-:-:S04]  /*92c0*/  LEA.HI R4, R15, R0, RZ, 0x3 ;  /* 0x000000000f047211 */ /* 0x000fc800078f18ff */
[----:B------:R-:W-:Y:S02]  /*92d0*/  LOP3.LUT R12, R4, 0xfffffff8, RZ, 0xc0, !PT ;  /* 0xfffffff8040c7812 */ /* 0x000fe400078ec0ff */
[----:B------:R-:W-:-:S03]  /*92e0*/  SHF.R.S32.HI R4, RZ, 0x3, R4 ;  /* 0x00000003ff047819 */ /* 0x000fc60000011404 */
[----:B------:R-:W-:-:S04]  /*92f0*/  IMAD.IADD R12, R0, 0x1, -R12 ;  /* 0x00000001000c7824 */ /* 0x000fc800078e0a0c */
[----:B------:R-:W-:-:S04]  /*9300*/  IMAD R206, R12, 0x20, R4 ;  /* 0x000000200cce7824 */ /* 0x000fc800078e0204 */
[----:B------:R-:W-:-:S04]  /*9310*/  IMAD.IADD R2, R206, 0x1, R97 ;  /* 0x00000001ce027824 */ /* 0x000fc800078e0261 */
[----:B----4-:R-:W-:Y:S01]  /*9320*/  IMAD.IADD R5, R226, 0x1, R2 ;  /* 0x00000001e2057824 */ /* 0x010fe200078e0202 */
[----:B---3--:R-:W-:-:S03]  /*9330*/  ISETP.GE.AND P2, PT, R2, R13, PT ;  /* 0x0000000d0200720c */ /* 0x008fc60003f46270 */
[----:B------:R-:W-:Y:S01]  /*9340*/  @P3 IMAD.HI.U32 R10, R5, c[0x0][0x2bc], RZ ;  /* 0x0000af00050a3a27 */ /* 0x000fe200078e00ff */
[----:B------:R-:W-:-:S03]  /*9350*/  ISETP.GT.OR P1, PT, R206, 0x3f, P2 ;  /* 0x0000003fce00780c */ /* 0x000fc60001724670 */
[----:B------:R-:W-:Y:S01]  /*9360*/  IMAD.MOV.U32 R2, RZ, RZ, R5 ;  /* 0x000000ffff027224 */ /* 0x000fe200078e0005 */
[----:B------:R-:W-:Y:S02]  /*9370*/  @P3 SHF.R.U32.HI R2, RZ, c[0x0][0x2c0], R10 ;  /* 0x0000b000ff023a19 */ /* 0x000fe4000001160a */
[CC--:B------:R-:W-:Y:S02]  /*9380*/  @!P0 LEA R10, P2, R250.reuse, R3.reuse, 0x1 ;  /* 0x00000003fa0a8211 */ /* 0x0c0fe400078408ff */
[C---:B-1----:R-:W-:Y:S02]  /*9390*/  @!P0 LEA R8, P3, R251.reuse, R3, 0x1 ;  /* 0x00000003fb088211 */ /* 0x042fe400078608ff */
[-C--:B------:R-:W-:Y:S02]  /*93a0*/  @!P0 LEA.HI.X R11, R250, R6.reuse, R21, 0x1, P2 ;  /* 0x00000006fa0b8211 */ /* 0x080fe400010f0c15 */
[----:B------:R-:W-:-:S03]  /*93b0*/  @!P0 LEA.HI.X R9, R251, R6, R20, 0x1, P3 ;  /* 0x00000006fb098211 */ /* 0x000fc600018f0c14 */
[----:B------:R1:W-:Y:S04]  /*93c0*/  @!P0 LDGSTS.E.BYPASS.LTC128B.128 [R203+0x13100], [R10.64], !P5 ;  /* 0x131000000acb8fae */ /* 0x0003e8000e901d4a */
[----:B------:R2:W-:Y:S04]  /*93d0*/  @!P0 LDGSTS.E.BYPASS.LTC128B.128 [R203+0x17100], [R8.64], !P6 ;  /* 0x1710000008cb8fae */ /* 0x0005e8000f101d4a */
[----:B------:R-:W0:Y:S01]  /*93e0*/  LDGDEPBAR ;  /* 0x00000000000079af */ /* 0x000e220000000000 */
[----:B------:R-:W-:Y:S01]  /*93f0*/  @!P1 IADD3 R3, P2, R2, R230, RZ ;  /* 0x000000e602039210 */ /* 0x000fe20007f5e0ff */
[----:B-1----:R-:W-:-:S02]  /*9400*/  IMAD.U32 R10, RZ, RZ, UR4 ;  /* 0x00000004ff0a7e24 */ /* 0x002fc4000f8e00ff */
[----:B------:R-:W-:Y:S01]  /*9410*/  IMAD.U32 R11, RZ, RZ, UR5 ;  /* 0x00000005ff0b7e24 */ /* 0x000fe2000f8e00ff */
[----:B------:R-:W-:Y:S01]  /*9420*/  WARPSYNC 0xffffffff ;  /* 0xffffffff00007948 */ /* 0x000fe20003800000 */
[----:B------:R-:W-:Y:S02]  /*9430*/  @!P1 LEA.HI.X.SX32 R7, R2, R232, 0x1, P2 ;  /* 0x000000e802079211 */ /* 0x000fe400010f0eff */
[----:B------:R-:W-:-:S04]  /*9440*/  @!P1 LEA R6, P2, R3, c[0x0][0x2a0], 0x2 ;  /* 0x0000a80003069a11 */ /* 0x000fc800078410ff */
[----:B------:R-:W-:Y:S01]  /*9450*/  @!P1 LEA.HI.X R7, R3, c[0x0][0x2a4], R7, 0x2, P2 ;  /* 0x0000a90003079a11 */ /* 0x000fe200010f1407 */
[----:B------:R-:W-:Y:S06]  /*9460*/  BAR.SYNC.DEFER_BLOCKING 0x0 ;  /* 0x0000000000007b1d */ /* 0x000fec0000010000 */
[----:B------:R1:W3:Y:S01]  /*9470*/  @!P1 LDG.E R196, [R6.64] ;  /* 0x0000000a06c49981 */ /* 0x0002e2000c1e1900 */
[----:B------:R-:W-:-:S04]  /*9480*/  IMAD.MOV R197, RZ, RZ, -R2 ;  /* 0x000000ffffc57224 */ /* 0x000fc800078e0a02 */
[----:B------:R-:W-:-:S05]  /*9490*/  IMAD R197, R197, c[0x0][0x2b8], R5 ;  /* 0x0000ae00c5c57a24 */ /* 0x000fca00078e0205 */
[----:B------:R-:W-:Y:S01]  /*94a0*/  SHF.R.S32.HI R103, RZ, 0x1f, R197 ;  /* 0x0000001fff677819 */ /* 0x000fe200000114c5 */
[----:B------:R-:W-:-:S04]  /*94b0*/  IMAD.WIDE.U32 R2, R197, c[0x0][0x1e0], RZ ;  /* 0x00007800c5027a25 */ /* 0x000fc800078e00ff */
[----:B------:R-:W-:-:S04]  /*94c0*/  IMAD R5, R103, c[0x0][0x1e0], RZ ;  /* 0x0000780067057a24 */ /* 0x000fc800078e02ff */
[----:B------:R-:W-:-:S04]  /*94d0*/  IMAD R5, R197, c[0x0][0x1e4], R5 ;  /* 0x00007900c5057a24 */ /* 0x000fc800078e0205 */
[----:B------:R-:W-:Y:S02]  /*94e0*/  IMAD.IADD R3, R3, 0x1, R5 ;  /* 0x0000000103037824 */ /* 0x000fe400078e0205 */
[----:B------:R-:W-:-:S04]  /*94f0*/  IMAD.WIDE.U32 R228, R223, c[0x0][0x1e8], RZ ;  /* 0x00007a00dfe47a25 */ /* 0x000fc800078e00ff */
[----:B------:R-:W-:Y:S02]  /*9500*/  IMAD R227, R223, c[0x0][0x1ec], R229 ;  /* 0x00007b00dfe37a24 */ /* 0x000fe400078e02e5 */
[----:B------:R-:W-:Y:S01]  /*9510*/  IMAD.SHL.U32 R198, R12, 0x8, RZ ;  /* 0x000000080cc67824 */ /* 0x000fe200078e00ff */
[----:B------:R-:W-:Y:S02]  /*9520*/  LEA.HI R0, R15, R0, RZ, 0x6 ;  /* 0x000000000f007211 */ /* 0x000fe400078f30ff */
[----:B------:R-:W-:Y:S01]  /*9530*/  IADD3 R84, -R4, R13, -R97 ;  /* 0x0000000d04547210 */ /* 0x000fe20007ffe961 */
[----:B-1----:R-:W-:Y:S01]  /*9540*/  IMAD.U32 R7, RZ, RZ, UR6 ;  /* 0x00000006ff077e24 */ /* 0x002fe2000f8e00ff */
[----:B------:R-:W-:Y:S01]  /*9550*/  IADD3 R110, R198, 0x40, RZ ;  /* 0x00000040c66e7810 */ /* 0x000fe20007ffe0ff */
[----:B------:R-:W-:Y:S01]  /*9560*/  IMAD.SHL.U32 R0, R0, 0x8, RZ ;  /* 0x0000000800007824 */ /* 0x000fe200078e00ff */
[----:B------:R-:W-:Y:S02]  /*9570*/  ISETP.GE.AND P1, PT, R84, 0x1, PT ;  /* 0x000000015400780c */ /* 0x000fe40003f26270 */
[----:B------:R-:W-:-:S02]  /*9580*/  IADD3 R111, R198, 0x80, RZ ;  /* 0x00000080c66f7810 */ /* 0x000fc40007ffe0ff */
[----:B------:R-:W-:Y:S02]  /*9590*/  ISETP.GE.AND P5, PT, R198, c[0x0][0x1d4], PT ;  /* 0x00007500c6007a0c */ /* 0x000fe40003fa6270 */
[----:B------:R-:W-:Y:S02]  /*95a0*/  ISETP.GE.AND P4, PT, R110, c[0x0][0x1d4], PT ;  /* 0x000075006e007a0c */ /* 0x000fe40003f86270 */
[----:B------:R-:W-:Y:S01]  /*95b0*/  ISETP.GE.AND P6, PT, R111, c[0x0][0x1d4], PT ;  /* 0x000075006f007a0c */ /* 0x000fe20003fc6270 */
[----:B------:R-:W-:Y:S04]  /*95c0*/  STL.64 [R1+0x18], R10 ;  /* 0x0000180a01007387 */ /* 0x000fe80000100a00 */
[----:B------:R-:W-:Y:S04]  /*95d0*/  STL.64 [R1+0x28], R16 ;  /* 0x0000281001007387 */ /* 0x000fe80000100a00 */
[----:B------:R-:W-:Y:S04]  /*95e0*/  STL.64 [R1+0x30], R144 ;  /* 0x0000309001007387 */ /* 0x000fe80000100a00 */
[----:B------:R-:W-:Y:S04]  /*95f0*/  STL.64 [R1+0x38], R22 ;  /* 0x0000381601007387 */ /* 0x000fe80000100a00 */
[----:B------:R-:W-:Y:S01]  /*9600*/  STL.64 [R1+0x40], R18 ;  /* 0x0000401201007387 */ /* 0x000fe20000100a00 */
[----:B------:R-:W-:Y:S01]  /*9610*/  BSSY B2, `(.L_x_762) ;  /* 0x0000033000027945 */ /* 0x000fe20003800000 */
[----:B------:R-:W-:-:S02]  /*9620*/  ISETP.GT.AND P3, PT, R206, 0x3f, PT ;  /* 0x0000003fce00780c */ /* 0x000fc40003f64270 */
[----:B------:R-:W-:Y:S02]  /*9630*/  MOV R112, 0x9940 ;  /* 0x0000994000707802 */ /* 0x000fe40000000f00 */
[----:B---3--:R-:W-:Y:S01]  /*9640*/  SHF.R.S32.HI R108, RZ, 0x1f, R196 ;  /* 0x0000001fff6c7819 */ /* 0x008fe200000114c4 */
[----:B------:R-:W-:-:S04]  /*9650*/  IMAD.WIDE.U32 R2, R196, c[0x0][0x1f0], R2 ;  /* 0x00007c00c4027a25 */ /* 0x000fc800078e0002 */
[----:B------:R-:W-:Y:S01]  /*9660*/  IMAD R6, R108, c[0x0][0x1f0], RZ ;  /* 0x00007c006c067a24 */ /* 0x000fe200078e02ff */
[----:B------:R-:W-:-:S03]  /*9670*/  IADD3 R5, P0, R2, R228, RZ ;  /* 0x000000e402057210 */ /* 0x000fc60007f1e0ff */
[----:B------:R-:W-:Y:S02]  /*9680*/  IMAD R6, R196, c[0x0][0x1f4], R6 ;  /* 0x00007d00c4067a24 */ /* 0x000fe400078e0206 */
[----:B------:R-:W-:-:S03]  /*9690*/  IMAD.SHL.U32 R2, R4, 0x40, RZ ;  /* 0x0000004004027824 */ /* 0x000fc600078e00ff */
[----:B------:R-:W-:Y:S02]  /*96a0*/  IADD3.X R6, R227, R3, R6, P0, !PT ;  /* 0x00000003e3067210 */ /* 0x000fe400007fe406 */
[C---:B--2---:R-:W-:Y:S02]  /*96b0*/  LEA R8, P0, R5.reuse, c[0x0][0x1c8], 0x1 ;  /* 0x0000720005087a11 */ /* 0x044fe400078008ff */
[----:B------:R-:W-:Y:S02]  /*96c0*/  LOP3.LUT R2, R2, 0x1c0, RZ, 0xc0, !PT ;  /* 0x000001c002027812 */ /* 0x000fe400078ec0ff */
[----:B------:R-:W-:Y:S02]  /*96d0*/  LEA.HI.X R12, R5, c[0x0][0x1cc], R6, 0x1, P0 ;  /* 0x00007300050c7a11 */ /* 0x000fe400000f0c06 */
[----:B------:R-:W-:Y:S02]  /*96e0*/  LOP3.LUT R6, R2, 0x38, R198, 0xf8, !PT ;  /* 0x0000003802067812 */ /* 0x000fe400078ef8c6 */
[----:B------:R-:W-:Y:S01]  /*96f0*/  SHF.R.U32.HI R5, RZ, 0x3, R2 ;  /* 0x00000003ff057819 */ /* 0x000fe20000011602 */
[----:B------:R-:W-:Y:S04]  /*9700*/  SHFL.IDX PT, R3, R12, RZ, 0x181f ;  /* 0x00181fff0c037589 */ /* 0x000fe800000e0000 */
[----:B------:R-:W1:Y:S01]  /*9710*/  SHFL.IDX PT, R2, R8, RZ, 0x181f ;  /* 0x00181fff08027589 */ /* 0x000e6200000e0000 */
[----:B------:R-:W-:-:S03]  /*9720*/  LOP3.LUT R9, R6, R5, RZ, 0x3c, !PT ;  /* 0x0000000506097212 */ /* 0x000fc600078e3cff */
[----:B------:R1:W-:Y:S01]  /*9730*/  SHFL.IDX PT, R4, R8, 0x1, 0x181f ;  /* 0x00381f0008047f89 */ /* 0x0003e200000e0000 */
[----:B------:R-:W-:-:S03]  /*9740*/  IMAD.U32 R6, RZ, RZ, UR7 ;  /* 0x00000007ff067e24 */ /* 0x000fc6000f8e00ff */
[----:B------:R-:W2:Y:S01]  /*9750*/  SHFL.IDX PT, R5, R12, 0x1, 0x181f ;  /* 0x00381f000c057f89 */ /* 0x000ea200000e0000 */
[----:B------:R-:W-:-:S03]  /*9760*/  LOP3.LUT R190, R9, 0xfffffe00, R0, 0xf8, !PT ;  /* 0xfffffe0009be7812 */ /* 0x000fc600078ef800 */
[----:B------:R3:W-:Y:S01]  /*9770*/  STL.64 [R1+0x20], R6 ;  /* 0x0000200601007387 */ /* 0x0007e20000100a00 */
[----:B------:R-:W-:Y:S02]  /*9780*/  SHF.R.S32.HI R0, RZ, 0x1f, R111 ;  /* 0x0000001fff007819 */ /* 0x000fe4000001146f */
[----:B------:R-:W-:Y:S02]  /*9790*/  ISETP.GT.AND P0, PT, R84, 0x20, PT ;  /* 0x000000205400780c */ /* 0x000fe40003f04270 */
[----:B------:R-:W-:-:S04]  /*97a0*/  LEA.HI R0, R0, R111, RZ, 0x3 ;  /* 0x0000006f00007211 */ /* 0x000fc800078f18ff */
[----:B------:R-:W-:Y:S01]  /*97b0*/  LOP3.LUT R204, R0, 0xfffffff8, RZ, 0xc0, !PT ;  /* 0xfffffff800cc7812 */ /* 0x000fe200078ec0ff */
[----:B-1----:R-:W-:Y:S01]  /*97c0*/  @P1 IMAD.WIDE R8, R198, 0x2, R2 ;  /* 0x00000002c6081825 */ /* 0x002fe200078e0202 */
[----:B---3--:R-:W-:-:S04]  /*97d0*/  SHF.R.S32.HI R7, RZ, 0x1f, R110 ;  /* 0x0000001fff077819 */ /* 0x008fc8000001146e */
[----:B------:R-:W-:Y:S01]  /*97e0*/  LEA.HI R7, R7, R110, RZ, 0x3 ;  /* 0x0000006e07077211 */ /* 0x000fe200078f18ff */
[----:B------:R-:W-:-:S03]  /*97f0*/  @P1 IMAD.SHL.U32 R6, R190, 0x2, RZ ;  /* 0x00000002be061824 */ /* 0x000fc600078e00ff */
[----:B------:R-:W-:Y:S01]  /*9800*/  LOP3.LUT R205, R7, 0xfffffff8, RZ, 0xc0, !PT ;  /* 0xfffffff807cd7812 */ /* 0x000fe200078ec0ff */
[--C-:B------:R-:W-:Y:S01]  /*9810*/  @P1 IMAD.WIDE R10, R204, 0x2, R2.reuse ;  /* 0x00000002cc0a1825 */ /* 0x100fe200078e0202 */
[----:B------:R1:W-:Y:S03]  /*9820*/  @P1 LDGSTS.E.BYPASS.LTC128B.128 [R6+0x6100], [R8.64], !P5 ;  /* 0x0610000008061fae */ /* 0x0003e6000e901d4a */
[----:B------:R-:W-:-:S04]  /*9830*/  @P1 IMAD.WIDE R12, R205, 0x2, R2 ;  /* 0x00000002cd0c1825 */ /* 0x000fc800078e0202 */
[----:B------:R-:W-:Y:S01]  /*9840*/  @P0 IMAD.SHL.U32 R0, R190, 0x2, RZ ;  /* 0x00000002be000824 */ /* 0x000fe200078e00ff */
[----:B------:R3:W-:Y:S01]  /*9850*/  @P1 LDGSTS.E.BYPASS.LTC128B.128 [R6+0x8100], [R12.64], !P4 ;  /* 0x081000000c061fae */ /* 0x0007e2000e101d4a */
[----:B--2---:R-:W-:-:S03]  /*9860*/  @P0 IMAD.WIDE R2, R205, 0x2, R4 ;  /* 0x00000002cd020825 */ /* 0x004fc600078e0204 */
[----:B------:R3:W-:Y:S01]  /*9870*/  @P1 LDGSTS.E.BYPASS.LTC128B.128 [R6+0xa100], [R10.64], !P6 ;  /* 0x0a1000000a061fae */ /* 0x0007e2000f101d4a */
[----:B-1----:R-:W-:-:S04]  /*9880*/  @P0 IMAD.WIDE R8, R198, 0x2, R4 ;  /* 0x00000002c6080825 */ /* 0x002fc800078e0204 */
[----:B------:R-:W-:Y:S01]  /*9890*/  @P0 IMAD.WIDE R4, R204, 0x2, R4 ;  /* 0x00000002cc040825 */ /* 0x000fe200078e0204 */
[----:B------:R1:W-:Y:S04]  /*98a0*/  @P0 LDGSTS.E.BYPASS.LTC128B.128 [R0+0x7100], [R8.64], !P5 ;  /* 0x0710000008000fae */ /* 0x0003e8000e901d4a */
[----:B------:R1:W-:Y:S04]  /*98b0*/  @P0 LDGSTS.E.BYPASS.LTC128B.128 [R0+0x9100], [R2.64], !P4 ;  /* 0x0910000002000fae */ /* 0x0003e8000e101d4a */
[----:B------:R1:W-:Y:S04]  /*98c0*/  @P0 LDGSTS.E.BYPASS.LTC128B.128 [R0+0xb100], [R4.64], !P6 ;  /* 0x0b10000004000fae */ /* 0x0003e8000f101d4a */
[----:B------:R-:W0:Y:S01]  /*98d0*/  LDGDEPBAR ;  /* 0x00000000000079af */ /* 0x000e220000000000 */
[----:B------:R-:W-:-:S02]  /*98e0*/  SHF.R.S32.HI R218, RZ, 0x1f, R205 ;  /* 0x0000001fffda7819 */ /* 0x000fc400000114cd */
[----:B------:R-:W-:Y:S01]  /*98f0*/  SHF.R.S32.HI R217, RZ, 0x1f, R204 ;  /* 0x0000001fffd97819 */ /* 0x000fe200000114cc */
[----:B-1----:R-:W-:Y:S01]  /*9900*/  IMAD.U32 R0, RZ, RZ, UR7 ;  /* 0x00000007ff007e24 */ /* 0x002fe2000f8e00ff */
[----:B------:R-:W-:-:S04]  /*9910*/  SEL R2, RZ, 0x10, P6 ;  /* 0x00000010ff027807 */ /* 0x000fc80003000000 */
[----:B------:R-:W-:Y:S02]  /*9920*/  IADD3 R0, R0, 0x18, RZ ;  /* 0x0000001800007810 */ /* 0x000fe40007ffe0ff */
[----:B---3--:R-:W-:Y:S05]  /*9930*/  CALL.REL.NOINC `($_ZN7cutlass13device_kernelIN5flash19enable_sm80_to_sm89INS1_16FlashAttnFwdSm80INS1_25CollectiveMainloopFwdSm80ILi8ELi1ELb0EN4cute5tupleIJNS5_1CILi128EEENS7_ILi64EEENS7_ILi192EEEEEELi192ENS_10bfloat16_tEfNS_4arch4Sm80ELb0ELb1ELb1ELb1ELb1ELb1ELb1ELb1EEENS1_21CollectiveEpilogueFwdINS6_IJS8_SA_S9_EEENS6_IJNS7_ILi1EEESI_SI_EEESC_SE_Li256ELb1ELb1ELb1ELb0EEENS1_36VarlenDynamicPersistentTileSchedulerILi128ELi64ELi256ELi256ELb1ELb1ELb0ELb1ELb0ELb1EEEEEEEEEvNT_6ParamsE$_ZZN5flash25CollectiveMainloopFwdSm80ILi8ELi1ELb0EN4cute5tupleIJNS1_1CILi128EEENS3_ILi64EEENS3_ILi192EEEEEELi192EN7cutlass10bfloat16_tEfNS8_4arch4Sm80ELb0ELb1ELb1ELb1ELb1ELb1ELb1ELb1EE3mmaINS_16FlashAttnFwdSm80ISC_NS_21CollectiveEpilogueFwdINS2_IJS4_S6_S5_EEENS2_IJNS3_ILi1EEESH_SH_EEES9_SB_Li256ELb1ELb1ELb1ELb0EEENS_36VarlenDynamicPersistentTileSchedulerILi128ELi64ELi256ELi256ELb1ELb1ELb0ELb1ELb0ELb1EEEE13SharedStorageENS1_6TensorINS1_11ArrayEngineIfLm96EEENS1_6LayoutINS2_IJNS2_IJNS3_ILi2EEESS_EEESH_NS3_ILi24EEEEEENS2_IJNS2_IJSH_SS_EEENS3_ILi0EEENS3_ILi4EEEEEEEEEENS_7SoftmaxILi2ELi0EEEEEbRKNSC_6ParamsERT0_RT1_iRKNS_16SeqlenInfoQKNewKILb1ELb1EEENS2_IJiiiiEEERT_ENKUlvE_clEv) ;  /* 0x0001672000007944 */ /* 0x008fea0003c00000 */
[----:B------:R-:W-:Y:S05]  /*9940*/  BSYNC B2 ;  /* 0x0000000000027941 */ /* 0x000fea0003800000 */
.L_x_762:
[----:B------:R2:W5:Y:S01]  /*9950*/  LDL R96, [R1] ;  /* 0x0000000001607983 */ /* 0x0005620000100800 */
[----:B------:R-:W-:-:S04]  /*9960*/  DEPBAR.LE SB0, 0x0 ;  /* 0x000080000000791a */ /* 0x000fc80000000000 */
[----:B------:R2:W5:Y:S01]  /*9970*/  LDL R210, [R1+0x10] ;  /* 0x0000100001d27983 */ /* 0x0005620000100800 */
[----:B------:R-:W-:Y:S01]  /*9980*/  WARPSYNC 0xffffffff ;  /* 0xffffffff00007948 */ /* 0x000fe20003800000 */
[----:B------:R-:W-:Y:S02]  /*9990*/  IMAD R0, R103, c[0x0][0x208], RZ ;  /* 0x0000820067007a24 */ /* 0x000fe400078e02ff */
[----:B------:R-:W-:Y:S01]  /*99a0*/  BAR.SYNC.DEFER_BLOCKING 0x0 ;  /* 0x0000000000007b1d */ /* 0x000fe20000010000 */
[----:B------:R-:W-:-:S04]  /*99b0*/  IMAD.WIDE.U32 R2, R197, c[0x0][0x208], RZ ;  /* 0x00008200c5027a25 */ /* 0x000fc800078e00ff */
[----:B------:R-:W-:Y:S02]  /*99c0*/  IMAD R0, R197, c[0x0][0x20c], R0 ;  /* 0x00008300c5007a24 */ /* 0x000fe400078e0200 */
[----:B------:R-:W-:-:S03]  /*99d0*/  IMAD.WIDE.U32 R224, R223, c[0x0][0x210], RZ ;  /* 0x00008400dfe07a25 */ /* 0x000fc600078e00ff */
[----:B------:R-:W-:Y:S01]  /*99e0*/  IADD3 R3, R3, R0, RZ ;  /* 0x0000000003037210 */ /* 0x000fe20007ffe0ff */
[----:B------:R-:W-:Y:S02]  /*99f0*/  IMAD R0, R108, c[0x0][0x218], RZ ;  /* 0x000086006c007a24 */ /* 0x000fe400078e02ff */
[----:B------:R-:W-:Y:S02]  /*9a00*/  IMAD R223, R223, c[0x0][0x214], R225 ;  /* 0x00008500dfdf7a24 */ /* 0x000fe400078e02e1 */
[----:B------:R-:W-:-:S04]  /*9a10*/  IMAD.WIDE.U32 R2, R196, c[0x0][0x218], R2 ;  /* 0x00008600c4027a25 */ /* 0x000fc800078e0002 */
[----:B-1----:R-:W-:Y:S01]  /*9a20*/  IMAD R12, R196, c[0x0][0x21c], R0 ;  /* 0x00008700c40c7a24 */ /* 0x002fe200078e0200 */
[----:B------:R-:W-:-:S04]  /*9a30*/  IADD3 R0, P1, R2, R224, RZ ;  /* 0x000000e002007210 */ /* 0x000fc80007f3e0ff */
[----:B------:R-:W-:Y:S01]  /*9a40*/  LEA R14, P0, R0, c[0x0][0x1f8], 0x1 ;  /* 0x00007e00000e7a11 */ /* 0x000fe200078008ff */
[----:B------:R2:W1:Y:S01]  /*9a50*/  LDSM.16.M88.4 R8, [R173] ;  /* 0x00000000ad08783b */ /* 0x0004620000000200 */
[----:B------:R-:W-:-:S03]  /*9a60*/  IADD3.X R2, R223, R3, R12, P1, !PT ;  /* 0x00000003df027210 */ /* 0x000fc60000ffe40c */
[----:B------:R2:W3:Y:S01]  /*9a70*/  LDSM.16.M88.4 R36, [R142] ;  /* 0x000000008e24783b */ /* 0x0004e20000000200 */
[----:B------:R-:W-:-:S03]  /*9a80*/  LEA.HI.X R15, R0, c[0x0][0x1fc], R2, 0x1, P0 ;  /* 0x00007f00000f7a11 */ /* 0x000fc600000f0c02 */
[----:B------:R2:W4:Y:S04]  /*9a90*/  LDSM.16.M88.4 R24, [R142+0x800] ;  /* 0x000800008e18783b */ /* 0x0005280000000200 */
[----:B------:R2:W1:Y:S04]  /*9aa0*/  LDSM.16.M88.4 R44, [R142+0x1000] ;  /* 0x001000008e2c783b */ /* 0x0004680000000200 */
[----:B------:R2:W1:Y:S04]  /*9ab0*/  LDSM.16.M88.4 R52, [R142+0x1800] ;  /* 0x001800008e34783b */ /* 0x0004680000000200 */
[----:B------:R2:W1:Y:S04]  /*9ac0*/  LDSM.16.M88.4 R4, [R174] ;  /* 0x00000000ae04783b */ /* 0x0004680000000200 */
[----:B------:R2:W1:Y:S04]  /*9ad0*/  LDSM.16.M88.4 R56, [R177] ;  /* 0x00000000b138783b */ /* 0x0004680000000200 */
[----:B------:R2:W1:Y:S04]  /*9ae0*/  LDSM.16.M88.4 R64, [R188] ;  /* 0x00000000bc40783b */ /* 0x0004680000000200 */
[----:B------:R2:W1:Y:S04]  /*9af0*/  LDSM.16.M88.4 R76, [R187] ;  /* 0x00000000bb4c783b */ /* 0x0004680000000200 */
[----:B------:R2:W1:Y:S01]  /*9b00*/  LDSM.16.M88.4 R88, [R186] ;  /* 0x00000000ba58783b */ /* 0x0004620000000200 */
[----:B------:R-:W-:Y:S05]  /*9b10*/  BRA.DIV ~URZ, `(.L_x_763) ;  /* 0x000138827f007947 */ /* 0x000fea000b800000 */
[----:B------:R2:W4:Y:S02]  /*9b20*/  SHFL.IDX PT, R0, R15, RZ, 0x181f ;  /* 0x00181fff0f007589 */ /* 0x00052400000e0000 */
.L_x_914:
[----:B------:R-:W2:Y:S01]  /*9b30*/  SHFL.IDX PT, R16, R14, RZ, 0x181f ;  /* 0x00181fff0e107589 */ /* 0x000ea200000e0000 */
[C---:B------:R-:W-:Y:S01]  /*9b40*/  ISETP.GE.AND P0, PT, R198.reuse, c[0x0][0x1d4], PT ;  /* 0x00007500c6007a0c */ /* 0x040fe20003f06270 */
[----:B------:R-:W-:Y:S01]  /*9b50*/  IMAD.WIDE R18, R198, 0x2, RZ ;  /* 0x00000002c6127825 */ /* 0x000fe200078e02ff */
[----:B------:R-:W-:Y:S01]  /*9b60*/  SHF.L.U32 R190, R190, 0x1, RZ ;  /* 0x00000001bebe7819 */ /* 0x000fe200000006ff */
[----:B------:R-:W4:Y:S01]  /*9b70*/  SHFL.IDX PT, R14, R14, 0x1, 0x181f ;  /* 0x00381f000e0e7f89 */ /* 0x000f2200000e0000 */
[----:B------:R-:W-:Y:S01]  /*9b80*/  ISETP.LT.OR P1, PT, R84, 0x1, P0 ;  /* 0x000000015400780c */ /* 0x000fe20000721670 */
[----:B------:R-:W-:Y:S01]  /*9b90*/  IMAD.WIDE R12, R205, 0x2, RZ ;  /* 0x00000002cd0c7825 */ /* 0x000fe200078e02ff */
[----:B------:R-:W-:Y:S01]  /*9ba0*/  ISETP.GE.AND P2, PT, R110, c[0x0][0x1d4], PT ;  /* 0x000075006e007a0c */ /* 0x000fe20003f46270 */
[----:B--2---:R-:W2:Y:S01]  /*9bb0*/  SHFL.IDX PT, R15, R15, 0x1, 0x181f ;  /* 0x00381f000f0f7f89 */ /* 0x004ea200000e0000 */
[C---:B-1-3--:R-:W-:Y:S01]  /*9bc0*/  HMMA.16816.F32.BF16 R28, R8.reuse, R36, RZ ;  /* 0x00000024081c723c */ /* 0x04afe200000418ff */
[----:B------:R-:W-:Y:S07]  /*9bd0*/  BSSY B0, `(.L_x_764) ;  /* 0x000013f000007945 */ /* 0x000fee0003800000 */
[----:B------:R-:W-:Y:S01]  /*9be0*/  HMMA.16816.F32.BF16 R36, R8, R38, RZ ;  /* 0x000000260824723c */ /* 0x000fe200000418ff */
[----:B------:R-:W-:-:S07]  /*9bf0*/  IADD3 R2, P0, R16, R18, RZ ;  /* 0x0000001210027210 */ /* 0x000fce0007f1e0ff */
[----:B----4-:R-:W-:Y:S01]  /*9c00*/  HMMA.16816.F32.BF16 R40, R8, R24, RZ ;  /* 0x000000180828723c */ /* 0x010fe200000418ff */
[----:B------:R-:W-:-:S05]  /*9c10*/  IADD3.X R3, R19, R0, RZ, P0, !PT ;  /* 0x0000000013037210 */ /* 0x000fca00007fe4ff */
[----:B------:R1:W-:Y:S01]  /*9c20*/  LDGSTS.E.BYPASS.LTC128B.128 [R190+0x100], [R2.64], !P1 ;  /* 0x0010000002be7fae */ /* 0x0003e2000c901d4a */
[----:B------:R-:W-:Y:S01]  /*9c30*/  ISETP.GE.AND P1, PT, R111, c[0x0][0x1d4], PT ;  /* 0x000075006f007a0c */ /* 0x000fe20003f26270 */
[C---:B------:R-:W-:Y:S08]  /*9c40*/  HMMA.16816.F32.BF16 R24, R8.reuse, R26, RZ ;  /* 0x0000001a0818723c */ /* 0x040ff000000418ff */
[----:B------:R-:W-:Y:S08]  /*9c50*/  HMMA.16816.F32.BF16 R32, R8, R52, RZ ;  /* 0x000000340820723c */ /* 0x000ff000000418ff */
[C---:B------:R-:W-:Y:S08]  /*9c60*/  HMMA.16816.F32.BF16 R28, R4.reuse, R56, R28 ;  /* 0x00000038041c723c */ /* 0x040ff0000004181c */
[----:B------:R-:W-:Y:S01]  /*9c70*/  HMMA.16816.F32.BF16 R36, R4, R58, R36 ;  /* 0x0000003a0424723c */ /* 0x000fe20000041824 */
[----:B-1----:R-:W-:-:S04]  /*9c80*/  IADD3 R2, P0, R16, R12, RZ ;  /* 0x0000000c10027210 */ /* 0x002fc80007f1e0ff */
[----:B------:R-:W-:Y:S02]  /*9c90*/  IADD3.X R3, R13, R0, RZ, P0, !PT ;  /* 0x000000000d037210 */ /* 0x000fe400007fe4ff */
[C---:B------:R-:W-:Y:S01]  /*9ca0*/  ISETP.LT.OR P0, PT, R84.reuse, 0x1, P2 ;  /* 0x000000015400780c */ /* 0x040fe20001701670 */
[----:B------:R-:W-:Y:S01]  /*9cb0*/  HMMA.16816.F32.BF16 R40, R4, R64, R40 ;  /* 0x000000400428723c */ /* 0x000fe20000041828 */
[----:B------:R-:W-:-:S07]  /*9cc0*/  ISETP.LT.OR P2, PT, R84, 0x21, P2 ;  /* 0x000000215400780c */ /* 0x000fce0001741670 */
[----:B------:R-:W-:Y:S04]  /*9cd0*/  HMMA.16816.F32.BF16 R24, R4, R66, R24 ;  /* 0x000000420418723c */ /* 0x000fe80000041818 */
[----:B------:R1:W-:Y:S01]  /*9ce0*/  LDGSTS.E.BYPASS.LTC128B.128 [R190+0x2100], [R2.64], !P0 ;  /* 0x0210000002be7fae */ /* 0x0003e2000c101d4a */
[----:B------:R-:W-:-:S03]  /*9cf0*/  IADD3 R18, P0, R18, R14, RZ ;  /* 0x0000000e12127210 */ /* 0x000fc60007f1e0ff */
[----:B------:R-:W-:Y:S01]  /*9d00*/  HMMA.16816.F32.BF16 R32, R4, R88, R32 ;  /* 0x000000580420723c */ /* 0x000fe20000041820 */
[----:B--2---:R-:W-:Y:S01]  /*9d10*/  IADD3.X R19, R19, R15, RZ, P0, !PT ;  /* 0x0000000f13137210 */ /* 0x004fe200007fe4ff */
[----:B-1----:R-:W-:-:S05]  /*9d20*/  IMAD.WIDE R2, R204, 0x2, RZ ;  /* 0x00000002cc027825 */ /* 0x002fca00078e02ff */
[----:B------:R-:W-:-:S04]  /*9d30*/  IADD3 R16, P0, R16, R2, RZ ;  /* 0x0000000210107210 */ /* 0x000fc80007f1e0ff */
[----:B------:R-:W-:Y:S02]  /*9d40*/  IADD3.X R17, R3, R0, RZ, P0, !PT ;  /* 0x0000000003117210 */ /* 0x000fe400007fe4ff */
[C---:B------:R-:W-:Y:S02]  /*9d50*/  ISETP.LT.OR P0, PT, R84.reuse, 0x1, P1 ;  /* 0x000000015400780c */ /* 0x040fe40000f01670 */
[----:B------:R-:W-:-:S11]  /*9d60*/  ISETP.LT.OR P1, PT, R84, 0x21, P1 ;  /* 0x000000215400780c */ /* 0x000fd60000f21670 */
[----:B------:R1:W-:Y:S01]  /*9d70*/  LDGSTS.E.BYPASS.LTC128B.128 [R190+0x4100], [R16.64], !P0 ;  /* 0x0410000010be7fae */ /* 0x0003e2000c101d4a */
[----:B------:R-:W-:-:S04]  /*9d80*/  ISETP.GE.AND P0, PT, R198, c[0x0][0x1d4], PT ;  /* 0x00007500c6007a0c */ /* 0x000fc80003f06270 */
[----:B------:R-:W-:Y:S11]  /*9d90*/  ISETP.LT.OR P0, PT, R84, 0x21, P0 ;  /* 0x000000215400780c */ /* 0x000ff60000701670 */
[----:B------:R-:W-:Y:S02]  /*9da0*/  @!UPT UIADD3 URZ, URZ, URZ, URZ ;  /* 0x0000003f3f3ff290 */ /* 0x000fe4000fffe03f */
[----:B------:R1:W-:Y:S01]  /*9db0*/  LDGSTS.E.BYPASS.LTC128B.128 [R190+0x1100], [R18.64], !P0 ;  /* 0x0110000012be7fae */ /* 0x0003e2000c101d4a */
[----:B------:R-:W-:-:S04]  /*9dc0*/  IADD3 R12, P0, R12, R14, RZ ;  /* 0x0000000e0c0c7210 */ /* 0x000fc80007f1e0ff */
[----:B------:R-:W-:Y:S02]  /*9dd0*/  IADD3.X R13, R13, R15, RZ, P0, !PT ;  /* 0x0000000f0d0d7210 */ /* 0x000fe400007fe4ff */
[----:B------:R-:W-:-:S03]  /*9de0*/  IADD3 R2, P0, R2, R14, RZ ;  /* 0x0000000e02027210 */ /* 0x000fc60007f1e0ff */
[----:B------:R2:W-:Y:S01]  /*9df0*/  LDGSTS.E.BYPASS.LTC128B.128 [R190+0x3100], [R12.64], !P2 ;  /* 0x031000000cbe7fae */ /* 0x0005e2000d101d4a */
[----:B------:R-:W-:Y:S02]  /*9e00*/  IADD3.X R3, R3, R15, RZ, P0, !PT ;  /* 0x0000000f03037210 */ /* 0x000fe400007fe4ff */
[----:B------:R-:W-:-:S03]  /*9e10*/  ISETP.GT.AND P0, PT, R109, R216, PT ;  /* 0x000000d86d00720c */ /* 0x000fc60003f04270 */
[----:B------:R3:W-:Y:S04]  /*9e20*/  LDGSTS.E.BYPASS.LTC128B.128 [R190+0x5100], [R2.64], !P1 ;  /* 0x0510000002be7fae */ /* 0x0007e8000c901d4a */
[----:B------:R-:W-:Y:S04]  /*9e30*/  LDSM.16.M88.4 R20, [R176] ;  /* 0x00000000b014783b */ /* 0x000fe80000000200 */
[----:B------:R-:W4:Y:S04]  /*9e40*/  LDSM.16.M88.4 R48, [R172] ;  /* 0x00000000ac30783b */ /* 0x000f280000000200 */
[----:B------:R-:W3:Y:S04]  /*9e50*/  LDSM.16.M88.4 R80, [R172+0x1000] ;  /* 0x00100000ac50783b */ /* 0x000ee80000000200 */
[----:B------:R-:W3:Y:S04]  /*9e60*/  LDSM.16.M88.4 R60, [R172+0x800] ;  /* 0x00080000ac3c783b */ /* 0x000ee80000000200 */
[----:B------:R-:W3:Y:S01]  /*9e70*/  LDSM.16.M88.4 R56, [R172+0x1800] ;  /* 0x00180000ac38783b */ /* 0x000ee20000000200 */
[C---:B--2---:R-:W-:Y:S03]  /*9e80*/  HMMA.16816.F32.BF16 R12, R8.reuse, R44, RZ ;  /* 0x0000002c080c723c */ /* 0x044fe600000418ff */
[----:B-1----:R-:W-:Y:S04]  /*9e90*/  LDSM.16.M88.4 R16, [R175] ;  /* 0x00000000af10783b */ /* 0x002fe80000000200 */
[----:B------:R-:W1:Y:S01]  /*9ea0*/  LDSM.16.M88.4 R68, [R169] ;  /* 0x00000000a944783b */ /* 0x000e620000000200 */
[C---:B------:R-:W-:Y:S03]  /*9eb0*/  HMMA.16816.F32.BF16 R44, R8.reuse, R46, RZ ;  /* 0x0000002e082c723c */ /* 0x040fe600000418ff */
[----:B------:R-:W2:Y:S04]  /*9ec0*/  LDSM.16.M88.4 R84, [R169+0x1000] ;  /* 0x00100000a954783b */ /* 0x000ea80000000200 */
[----:B------:R-:W1:Y:S01]  /*9ed0*/  LDSM.16.M88.4 R72, [R169+0x800] ;  /* 0x00080000a948783b */ /* 0x000e620000000200 */
[----:B------:R-:W-:Y:S03]  /*9ee0*/  HMMA.16816.F32.BF16 R8, R8, R54, RZ ;  /* 0x000000360808723c */ /* 0x000fe600000418ff */
[----:B------:R-:W1:Y:S04]  /*9ef0*/  LDSM.16.M88.4 R52, [R169+0x1800] ;  /* 0x00180000a934783b */ /* 0x000e680000000200 */
[----:B------:R-:W-:Y:S01]  /*9f00*/  LDSM.16.M88.4 R64, [R142+0x2000] ;  /* 0x002000008e40783b */ /* 0x000fe20000000200 */
[C---:B------:R-:W-:Y:S03]  /*9f10*/  HMMA.16816.F32.BF16 R12, R4.reuse, R76, R12 ;  /* 0x0000004c040c723c */ /* 0x040fe6000004180c */
[----:B------:R-:W0:Y:S05]  /*9f20*/  LDGDEPBAR ;  /* 0x00000000000079af */ /* 0x000e2a0000000000 */
[C---:B------:R-:W-:Y:S01]  /*9f30*/  HMMA.16816.F32.BF16 R44, R4.reuse, R78, R44 ;  /* 0x0000004e042c723c */ /* 0x040fe2000004182c */
[----:B------:R-:W-:Y:S07]  /*9f40*/  LDSM.16.M88.4 R76, [R142+0x2800] ;  /* 0x002800008e4c783b */ /* 0x000fee0000000200 */
[----:B------:R-:W-:Y:S08]  /*9f50*/  HMMA.16816.F32.BF16 R4, R4, R90, R8 ;  /* 0x0000005a0404723c */ /* 0x000ff00000041808 */
[C---:B----4-:R-:W-:Y:S08]  /*9f60*/  HMMA.16816.F32.BF16 R28, R20.reuse, R48, R28 ;  /* 0x00000030141c723c */ /* 0x050ff0000004181c */
[C---:B------:R-:W-:Y:S08]  /*9f70*/  HMMA.16816.F32.BF16 R36, R20.reuse, R50, R36 ;  /* 0x000000321424723c */ /* 0x040ff00000041824 */
[C---:B---3--:R-:W-:Y:S01]  /*9f80*/  HMMA.16816.F32.BF16 R8, R20.reuse, R80, R12 ;  /* 0x000000501408723c */ /* 0x048fe2000004180c */
[----:B------:R-:W3:Y:S07]  /*9f90*/  LDSM.16.M88.4 R12, [R173+0x4000] ;  /* 0x00400000ad0c783b */ /* 0x000eee0000000200 */
[C---:B------:R-:W-:Y:S08]  /*9fa0*/  HMMA.16816.F32.BF16 R40, R20.reuse, R60, R40 ;  /* 0x0000003c1428723c */ /* 0x040ff00000041828 */
[C---:B------:R-:W-:Y:S01]  /*9fb0*/  HMMA.16816.F32.BF16 R24, R20.reuse, R62, R24 ;  /* 0x0000003e1418723c */ /* 0x040fe20000041818 */
[----:B------:R-:W-:Y:S07]  /*9fc0*/  LDSM.16.M88.4 R60, [R142+0x3800] ;  /* 0x003800008e3c783b */ /* 0x000fee0000000200 */
[C---:B------:R-:W-:Y:S01]  /*9fd0*/  HMMA.16816.F32.BF16 R48, R20.reuse, R82, R44 ;  /* 0x000000521430723c */ /* 0x040fe2000004182c */
[----:B------:R-:W4:Y:S07]  /*9fe0*/  LDSM.16.M88.4 R80, [R142+0x3000] ;  /* 0x003000008e50783b */ /* 0x000f2e0000000200 */
[C---:B------:R-:W-:Y:S08]  /*9ff0*/  HMMA.16816.F32.BF16 R44, R20.reuse, R56, R32 ;  /* 0x00000038142c723c */ /* 0x040ff00000041820 */
[----:B------:R-:W-:Y:S01]  /*a000*/  HMMA.16816.F32.BF16 R20, R20, R58, R4 ;  /* 0x0000003a1414723c */ /* 0x000fe20000041804 */
[----:B------:R-:W-:Y:S07]  /*a010*/  LDSM.16.M88.4 R56, [R182] ;  /* 0x00000000b638783b */ /* 0x000fee0000000200 */
[C---:B-1----:R-:W-:Y:S08]  /*a020*/  HMMA.16816.F32.BF16 R4, R16.reuse, R68, R28 ;  /* 0x000000441004723c */ /* 0x042ff0000004181c */
[C---:B------:R-:W-:Y:S01]  /*a030*/  HMMA.16816.F32.BF16 R36, R16.reuse, R70, R36 ;  /* 0x000000461024723c */ /* 0x040fe20000041824 */
[----:B------:R-:W-:Y:S07]  /*a040*/  LDSM.16.M88.4 R68, [R185] ;  /* 0x00000000b944783b */ /* 0x000fee0000000200 */
[C---:B--2---:R-:W-:Y:S01]  /*a050*/  HMMA.16816.F32.BF16 R28, R16.reuse, R84, R8 ;  /* 0x00000054101c723c */ /* 0x044fe20000041808 */
[----:B------:R-:W1:Y:S07]  /*a060*/  LDSM.16.M88.4 R8, [R174+0x4000] ;  /* 0x00400000ae08783b */ /* 0x000e6e0000000200 */
[C---:B------:R-:W-:Y:S08]  /*a070*/  HMMA.16816.F32.BF16 R40, R16.reuse, R72, R40 ;  /* 0x000000481028723c */ /* 0x040ff00000041828 */
[C---:B------:R-:W-:Y:S01]  /*a080*/  HMMA.16816.F32.BF16 R32, R16.reuse, R74, R24 ;  /* 0x0000004a1020723c */ /* 0x040fe20000041818 */
[----:B------:R-:W2:Y:S07]  /*a090*/  LDSM.16.M88.4 R72, [R184] ;  /* 0x00000000b848783b */ /* 0x000eae0000000200 */
[C---:B------:R-:W-:Y:S01]  /*a0a0*/  HMMA.16816.F32.BF16 R48, R16.reuse, R86, R48 ;  /* 0x000000561030723c */ /* 0x040fe20000041830 */
[----:B------:R-:W1:Y:S07]  /*a0b0*/  LDSM.16.M88.4 R84, [R183] ;  /* 0x00000000b754783b */ /* 0x000e6e0000000200 */
[C---:B------:R-:W-:Y:S08]  /*a0c0*/  HMMA.16816.F32.BF16 R44, R16.reuse, R52, R44 ;  /* 0x00000034102c723c */ /* 0x040ff0000004182c */
[----:B------:R-:W-:Y:S08]  /*a0d0*/  HMMA.16816.F32.BF16 R24, R16, R54, R20 ;  /* 0x000000361018723c */ /* 0x000ff00000041814 */
[C---:B---3--:R-:W-:Y:S01]  /*a0e0*/  HMMA.16816.F32.BF16 R16, R12.reuse, R64, R4 ;  /* 0x000000400c10723c */ /* 0x048fe20000041804 */
[----:B------:R-:W-:Y:S07]  /*a0f0*/  LDSM.16.M88.4 R4, [R176+0x4000] ;  /* 0x00400000b004783b */ /* 0x000fee0000000200 */
        /* <DEDUP_REMOVED lines=8> */
[C---:B------:R-:W-:Y:S08]  /*a180*/  HMMA.16816.F32.BF16 R44, R12.reuse, R60, R44 ;  /* 0x0000003c0c2c723c */ /* 0x040ff0000004182c */
[----:B------:R-:W-:Y:S01]  /*a190*/  HMMA.16816.F32.BF16 R24, R12, R62, R24 ;  /* 0x0000003e0c18723c */ /* 0x000fe20000041818 */
[----:B------:R-:W3:Y:S07]  /*a1a0*/  LDSM.16.M88.4 R60, [R172+0x3800] ;  /* 0x00380000ac3c783b */ /* 0x000eee0000000200 */
[C---:B-1----:R-:W-:Y:S08]  /*a1b0*/  HMMA.16816.F32.BF16 R12, R8.reuse, R68, R16 ;  /* 0x00000044080c723c */ /* 0x042ff00000041810 */
[C---:B------:R-:W-:Y:S01]  /*a1c0*/  HMMA.16816.F32.BF16 R16, R8.reuse, R70, R20 ;  /* 0x000000460810723c */ /* 0x040fe20000041814 */
[----:B------:R-:W-:Y:S04]  /*a1d0*/  LDSM.16.M88.4 R20, [R175+0x4000] ;  /* 0x00400000af14783b */ /* 0x000fe80000000200 */
[----:B------:R-:W1:Y:S03]  /*a1e0*/  LDSM.16.M88.4 R68, [R169+0x2000] ;  /* 0x00200000a944783b */ /* 0x000e660000000200 */
[C---:B--2---:R-:W-:Y:S08]  /*a1f0*/  HMMA.16816.F32.BF16 R28, R8.reuse, R72, R40 ;  /* 0x00000048081c723c */ /* 0x044ff00000041828 */
[C---:B------:R-:W-:Y:S01]  /*a200*/  HMMA.16816.F32.BF16 R36, R8.reuse, R74, R36 ;  /* 0x0000004a0824723c */ /* 0x040fe20000041824 */
[----:B------:R-:W2:Y:S07]  /*a210*/  LDSM.16.M88.4 R72, [R169+0x2800] ;  /* 0x00280000a948783b */ /* 0x000eae0000000200 */
[C---:B------:R-:W-:Y:S08]  /*a220*/  HMMA.16816.F32.BF16 R32, R8.reuse, R84, R32 ;  /* 0x000000540820723c */ /* 0x040ff00000041820 */
[C---:B------:R-:W-:Y:S08]  /*a230*/  HMMA.16816.F32.BF16 R48, R8.reuse, R86, R48 ;  /* 0x000000560830723c */ /* 0x040ff00000041830 */
[C---:B------:R-:W-:Y:S01]  /*a240*/  HMMA.16816.F32.BF16 R52, R8.reuse, R56, R44 ;  /* 0x000000380834723c */ /* 0x040fe2000004182c */
[----:B------:R-:W-:Y:S07]  /*a250*/  LDSM.16.M88.4 R44, [R169+0x3000] ;  /* 0x00300000a92c783b */ /* 0x000fee0000000200 */
[----:B------:R-:W-:Y:S08]  /*a260*/  HMMA.16816.F32.BF16 R24, R8, R58, R24 ;  /* 0x0000003a0818723c */ /* 0x000ff00000041818 */
[C---:B---3--:R-:W-:Y:S08]  /*a270*/  HMMA.16816.F32.BF16 R8, R4.reuse, R64, R12 ;  /* 0x000000400408723c */ /* 0x048ff0000004180c */
[C---:B------:R-:W-:Y:S01]  /*a280*/  HMMA.16816.F32.BF16 R12, R4.reuse, R66, R16 ;  /* 0x00000042040c723c */ /* 0x040fe20000041810 */
[----:B------:R-:W-:Y:S04]  /*a290*/  LDSM.16.M88.4 R16, [R173+0x8000] ;  /* 0x00800000ad10783b */ /* 0x000fe80000000200 */
[----:B------:R-:W3:Y:S03]  /*a2a0*/  LDSM.16.M88.4 R64, [R142+0x4000] ;  /* 0x004000008e40783b */ /* 0x000ee60000000200 */
[C---:B------:R-:W-:Y:S08]  /*a2b0*/  HMMA.16816.F32.BF16 R28, R4.reuse, R76, R28 ;  /* 0x0000004c041c723c */ /* 0x040ff0000004181c */
[C---:B------:R-:W-:Y:S01]  /*a2c0*/  HMMA.16816.F32.BF16 R56, R4.reuse, R78, R36 ;  /* 0x0000004e0438723c */ /* 0x040fe20000041824 */
[----:B------:R-:W2:Y:S07]  /*a2d0*/  LDSM.16.M88.4 R76, [R169+0x3800] ;  /* 0x00380000a94c783b */ /* 0x000eae0000000200 */
[C---:B----4-:R-:W-:Y:S08]  /*a2e0*/  HMMA.16816.F32.BF16 R40, R4.reuse, R80, R32 ;  /* 0x000000500428723c */ /* 0x050ff00000041820 */
[C---:B------:R-:W-:Y:S01]  /*a2f0*/  HMMA.16816.F32.BF16 R36, R4.reuse, R82, R48 ;  /* 0x000000520424723c */ /* 0x040fe20000041830 */
[----:B------:R-:W-:Y:S07]  /*a300*/  LDSM.16.M88.4 R48, [R181] ;  /* 0x00000000b530783b */ /* 0x000fee0000000200 */
[C---:B------:R-:W-:Y:S08]  /*a310*/  HMMA.16816.F32.BF16 R52, R4.reuse, R60, R52 ;  /* 0x0000003c0434723c */ /* 0x040ff00000041834 */
[----:B------:R-:W-:Y:S01]  /*a320*/  HMMA.16816.F32.BF16 R92, R4, R62, R24 ;  /* 0x0000003e045c723c */ /* 0x000fe20000041818 */
[----:B------:R-:W4:Y:S07]  /*a330*/  LDSM.16.M88.4 R60, [R142+0x4800] ;  /* 0x004800008e3c783b */ /* 0x000f2e0000000200 */
[C---:B-1----:R-:W-:Y:S01]  /*a340*/  HMMA.16816.F32.BF16 R4, R20.reuse, R68, R8 ;  /* 0x000000441404723c */ /* 0x042fe20000041808 */
[----:B------:R-:W-:Y:S07]  /*a350*/  LDSM.16.M88.4 R8, [R176+0x8000] ;  /* 0x00800000b008783b */ /* 0x000fee0000000200 */
[C---:B------:R-:W-:Y:S01]  /*a360*/  HMMA.16816.F32.BF16 R24, R20.reuse, R70, R12 ;  /* 0x000000461418723c */ /* 0x040fe2000004180c */
[----:B------:R-:W1:Y:S07]  /*a370*/  LDSM.16.M88.4 R12, [R174+0x8000] ;  /* 0x00800000ae0c783b */ /* 0x000e6e0000000200 */
[----:B--2---:R-:W-:Y:S08]  /*a380*/  HMMA.16816.F32.BF16 R32, R20, R72, R28 ;  /* 0x000000481420723c */ /* 0x004ff0000004181c */
[C---:B---3--:R-:W-:Y:S08]  /*a390*/  HMMA.16816.F32.BF16 R4, R16.reuse, R64, R4 ;  /* 0x000000401004723c */ /* 0x048ff00000041804 */
[----:B------:R-:W-:Y:S01]  /*a3a0*/  HMMA.16816.F32.BF16 R28, R16, R66, R24 ;  /* 0x00000042101c723c */ /* 0x000fe20000041818 */
[----:B------:R-:W2:Y:S07]  /*a3b0*/  LDSM.16.M88.4 R64, [R180] ;  /* 0x00000000b440783b */ /* 0x000eae0000000200 */
[C---:B------:R-:W-:Y:S01]  /*a3c0*/  HMMA.16816.F32.BF16 R68, R20.reuse, R74, R56 ;  /* 0x0000004a1444723c */ /* 0x040fe20000041838 */
[----:B------:R-:W-:Y:S04]  /*a3d0*/  LDSM.16.M88.4 R56, [R169+0x4000] ;  /* 0x00400000a938783b */ /* 0x000fe80000000200 */
[----:B------:R-:W-:Y:S03]  /*a3e0*/  LDSM.16.M88.4 R72, [R142+0x5800] ;  /* 0x005800008e48783b */ /* 0x000fe60000000200 */
[C---:B------:R-:W-:Y:S01]  /*a3f0*/  HMMA.16816.F32.BF16 R88, R20.reuse, R76, R52 ;  /* 0x0000004c1458723c */ /* 0x040fe20000041834 */
[----:B------:R-:W3:Y:S07]  /*a400*/  LDSM.16.M88.4 R52, [R172+0x4000] ;  /* 0x00400000ac34783b */ /* 0x000eee0000000200 */
[C---:B------:R-:W-:Y:S08]  /*a410*/  HMMA.16816.F32.BF16 R84, R20.reuse, R44, R40 ;  /* 0x0000002c1454723c */ /* 0x040ff00000041828 */
[----:B------:R-:W-:Y:S01]  /*a420*/  HMMA.16816.F32.BF16 R80, R20, R46, R36 ;  /* 0x0000002e1450723c */ /* 0x000fe20000041824 */
[----:B------:R-:W3:Y:S07]  /*a430*/  LDSM.16.M88.4 R44, [R142+0x5000] ;  /* 0x005000008e2c783b */ /* 0x000eee0000000200 */
[----:B----4-:R-:W-:Y:S08]  /*a440*/  HMMA.16816.F32.BF16 R32, R16, R60, R32 ;  /* 0x0000003c1020723c */ /* 0x010ff00000041820 */
[C---:B-1----:R-:W-:Y:S01]  /*a450*/  HMMA.16816.F32.BF16 R24, R12.reuse, R48, R4 ;  /* 0x000000300c18723c */ /* 0x042fe20000041804 */
[----:B------:R-:W-:Y:S07]  /*a460*/  LDSM.16.M88.4 R4, [R175+0x8000] ;  /* 0x00800000af04783b */ /* 0x000fee0000000200 */
[----:B------:R-:W-:Y:S08]  /*a470*/  HMMA.16816.F32.BF16 R28, R12, R50, R28 ;  /* 0x000000320c1c723c */ /* 0x000ff0000004181c */
[----:B------:R-:W-:Y:S01]  /*a480*/  HMMA.16816.F32.BF16 R40, R16, R62, R68 ;  /* 0x0000003e1028723c */ /* 0x000fe20000041844 */
[----:B------:R-:W1:Y:S04]  /*a490*/  LDSM.16.M88.4 R60, [R172+0x4800] ;  /* 0x00480000ac3c783b */ /* 0x000e680000000200 */
[----:B------:R-:W4:Y:S03]  /*a4a0*/  LDSM.16.M88.4 R68, [R179] ;  /* 0x00000000b344783b */ /* 0x000f260000000200 */
[----:B--2---:R-:W-:Y:S08]  /*a4b0*/  HMMA.16816.F32.BF16 R36, R12, R64, R32 ;  /* 0x000000400c24723c */ /* 0x004ff00000041820 */
[C---:B---3--:R-:W-:Y:S08]  /*a4c0*/  HMMA.16816.F32.BF16 R24, R8.reuse, R52, R24 ;  /* 0x000000340818723c */ /* 0x048ff00000041818 */
[----:B------:R-:W-:Y:S01]  /*a4d0*/  HMMA.16816.F32.BF16 R28, R8, R54, R28 ;  /* 0x00000036081c723c */ /* 0x000fe2000004181c */
[----:B------:R-:W2:Y:S07]  /*a4e0*/  LDSM.16.M88.4 R52, [R169+0x4800] ;  /* 0x00480000a934783b */ /* 0x000eae0000000200 */
[----:B------:R-:W-:Y:S08]  /*a4f0*/  HMMA.16816.F32.BF16 R76, R20, R78, R92 ;  /* 0x0000004e144c723c */ /* 0x000ff0000004185c */
[----:B------:R-:W-:Y:S08]  /*a500*/  HMMA.16816.F32.BF16 R20, R16, R44, R84 ;  /* 0x0000002c1014723c */ /* 0x000ff00000041854 */
[----:B------:R-:W-:Y:S08]  /*a510*/  HMMA.16816.F32.BF16 R32, R12, R66, R40 ;  /* 0x000000420c20723c */ /* 0x000ff00000041828 */
[----:B-1----:R-:W-:Y:S08]  /*a520*/  HMMA.16816.F32.BF16 R36, R8, R60, R36 ;  /* 0x0000003c0824723c */ /* 0x002ff00000041824 */
[C---:B------:R-:W-:Y:S08]  /*a530*/  HMMA.16816.F32.BF16 R48, R4.reuse, R56, R24 ;  /* 0x000000380430723c */ /* 0x040ff00000041818 */
[----:B------:R-:W-:Y:S01]  /*a540*/  HMMA.16816.F32.BF16 R28, R4, R58, R28 ;  /* 0x0000003a041c723c */ /* 0x000fe2000004181c */
[----:B------:R-:W1:Y:S07]  /*a550*/  LDSM.16.M88.4 R56, [R172+0x5000] ;  /* 0x00500000ac38783b */ /* 0x000e6e0000000200 */
[----:B----4-:R-:W-:Y:S08]  /*a560*/  HMMA.16816.F32.BF16 R24, R12, R68, R20 ;  /* 0x000000440c18723c */ /* 0x010ff00000041814 */
[----:B------:R-:W-:Y:S01]  /*a570*/  HMMA.16816.F32.BF16 R44, R16, R46, R80 ;  /* 0x0000002e102c723c */ /* 0x000fe20000041850 */
[----:B------:R-:W-:-:S02]  /*a580*/  FMUL.FTZ R49, R49, c[0x0][0x320] ;  /* 0x0000c80031317a20 */ /* 0x000fc40000410000 */
[----:B------:R-:W-:Y:S02]  /*a590*/  FMUL.FTZ R50, R50, c[0x0][0x320] ;  /* 0x0000c80032327a20 */ /* 0x000fe40000410000 */
[----:B------:R-:W-:Y:S02]  /*a5a0*/  FMUL.FTZ R51, R51, c[0x0][0x320] ;  /* 0x0000c80033337a20 */ /* 0x000fe40000410000 */
[----:B------:R-:W-:Y:S01]  /*a5b0*/  FMUL.FTZ R0, R48, c[0x0][0x320] ;  /* 0x0000c80030007a20 */ /* 0x000fe20000410000 */
[----:B------:R-:W-:Y:S01]  /*a5c0*/  HMMA.16816.F32.BF16 R20, R8, R62, R32 ;  /* 0x0000003e0814723c */ /* 0x000fe20000041820 */
[----:B------:R-:W3:Y:S01]  /*a5d0*/  LDSM.16.M88.4 R60, [R178] ;  /* 0x00000000b23c783b */ /* 0x000ee20000000200 */
[----:B------:R-:W4:Y:S01]  /*a5e0*/  MUFU.TANH R81, R50 ;  /* 0x0000003200517308 */ /* 0x000f220000002400 */
[----:B------:R-:W-:Y:S02]  /*a5f0*/  FMUL.FTZ R28, R28, c[0x0][0x320] ;  /* 0x0000c8001c1c7a20 */ /* 0x000fe40000410000 */
[----:B------:R-:W-:-:S02]  /*a600*/  FMUL.FTZ R29, R29, c[0x0][0x320] ;  /* 0x0000c8001d1d7a20 */ /* 0x000fc40000410000 */
[----:B------:R-:W-:Y:S01]  /*a610*/  FMUL.FTZ R30, R30, c[0x0][0x320] ;  /* 0x0000c8001e1e7a20 */ /* 0x000fe20000410000 */
[C---:B------:R-:W-:Y:S01]  /*a620*/  HMMA.16816.F32.BF16 R64, R16.reuse, R72, R88 ;  /* 0x000000481040723c */ /* 0x040fe20000041858 */
[----:B------:R-:W-:Y:S01]  /*a630*/  FMUL.FTZ R31, R31, c[0x0][0x320] ;  /* 0x0000c8001f1f7a20 */ /* 0x000fe20000410000 */
[----:B------:R-:W1:Y:S06]  /*a640*/  MUFU.TANH R72, R49 ;  /* 0x0000003100487308 */ /* 0x000e6c0000002400 */
[----:B------:R-:W-:Y:S02]  /*a650*/  HMMA.16816.F32.BF16 R16, R16, R74, R76 ;  /* 0x0000004a1010723c */ /* 0x000fe4000004184c */
[----:B------:R1:W1:Y:S06]  /*a660*/  MUFU.TANH R73, R51 ;  /* 0x0000003300497308 */ /* 0x00026c0000002400 */
[----:B--2---:R-:W-:Y:S02]  /*a670*/  HMMA.16816.F32.BF16 R36, R4, R52, R36 ;  /* 0x000000340424723c */ /* 0x004fe40000041824 */
[----:B------:R-:W2:Y:S06]  /*a680*/  MUFU.TANH R69, R28 ;  /* 0x0000001c00457308 */ /* 0x000eac0000002400 */
[----:B------:R-:W-:Y:S01]  /*a690*/  HMMA.16816.F32.BF16 R40, R12, R70, R44 ;  /* 0x000000460c28723c */ /* 0x000fe2000004182c */
[----:B------:R-:W2:Y:S01]  /*a6a0*/  LDSM.16.M88.4 R44, [R172+0x5800] ;  /* 0x00580000ac2c783b */ /* 0x000ea20000000200 */
[----:B------:R-:W2:Y:S03]  /*a6b0*/  MUFU.TANH R68, R29 ;  /* 0x0000001d00447308 */ /* 0x000ea60000002400 */
[----:B-1----:R-:W1:Y:S03]  /*a6c0*/  LDSM.16.M88.4 R48, [R169+0x5000] ;  /* 0x00500000a930783b */ /* 0x002e660000000200 */
[----:B------:R-:W-:Y:S02]  /*a6d0*/  HMMA.16816.F32.BF16 R32, R8, R56, R24 ;  /* 0x000000380820723c */ /* 0x000fe40000041818 */
[----:B------:R-:W1:Y:S06]  /*a6e0*/  MUFU.TANH R70, R30 ;  /* 0x0000001e00467308 */ /* 0x000e6c0000002400 */
[----:B------:R-:W-:Y:S01]  /*a6f0*/  HMMA.16816.F32.BF16 R24, R4, R54, R20 ;  /* 0x000000360418723c */ /* 0x000fe20000041814 */
[----:B------:R-:W-:Y:S01]  /*a700*/  FMUL.FTZ R36, R36, c[0x0][0x320] ;  /* 0x0000c80024247a20 */ /* 0x000fe20000410000 */
[----:B------:R4:W1:Y:S01]  /*a710*/  MUFU.TANH R56, R31 ;  /* 0x0000001f00387308 */ /* 0x0008620000002400 */
[----:B------:R-:W-:-:S02]  /*a720*/  FMUL.FTZ R37, R37, c[0x0][0x320] ;  /* 0x0000c80025257a20 */ /* 0x000fc40000410000 */
[----:B------:R-:W-:Y:S02]  /*a730*/  FMUL.FTZ R38, R38, c[0x0][0x320] ;  /* 0x0000c80026267a20 */ /* 0x000fe40000410000 */
[----:B------:R-:W-:Y:S01]  /*a740*/  FMUL.FTZ R39, R39, c[0x0][0x320] ;  /* 0x0000c80027277a20 */ /* 0x000fe20000410000 */
[C---:B---3--:R-:W-:Y:S02]  /*a750*/  HMMA.16816.F32.BF16 R20, R12.reuse, R60, R64 ;  /* 0x0000003c0c14723c */ /* 0x048fe40000041840 */
[----:B------:R-:W3:Y:S06]  /*a760*/  MUFU.TANH R54, R36 ;  /* 0x0000002400367308 */ /* 0x000eec0000002400 */
[----:B------:R-:W-:Y:S02]  /*a770*/  HMMA.16816.F32.BF16 R12, R12, R62, R16 ;  /* 0x0000003e0c0c723c */ /* 0x000fe40000041810 */
[----:B------:R-:W1:Y:S06]  /*a780*/  MUFU.TANH R52, R37 ;  /* 0x0000002500347308 */ /* 0x000e6c0000002400 */
[----:B----4-:R-:W-:Y:S01]  /*a790*/  HMMA.16816.F32.BF16 R28, R8, R58, R40 ;  /* 0x0000003a081c723c */ /* 0x010fe20000041828 */
[----:B------:R-:W-:Y:S01]  /*a7a0*/  FMUL.FTZ R24, R24, c[0x0][0x320] ;  /* 0x0000c80018187a20 */ /* 0x000fe20000410000 */
[----:B------:R-:W4:Y:S01]  /*a7b0*/  MUFU.TANH R55, R38 ;  /* 0x0000002600377308 */ /* 0x000f220000002400 */
[----:B------:R-:W-:-:S02]  /*a7c0*/  FMUL.FTZ R25, R25, c[0x0][0x320] ;  /* 0x0000c80019197a20 */ /* 0x000fc40000410000 */
[----:B------:R-:W-:Y:S02]  /*a7d0*/  FMUL.FTZ R26, R26, c[0x0][0x320] ;  /* 0x0000c8001a1a7a20 */ /* 0x000fe40000410000 */
[----:B------:R-:W-:Y:S01]  /*a7e0*/  FMUL.FTZ R27, R27, c[0x0][0x320] ;  /* 0x0000c8001b1b7a20 */ /* 0x000fe20000410000 */
[C---:B--2---:R-:W-:Y:S02]  /*a7f0*/  HMMA.16816.F32.BF16 R16, R8.reuse, R44, R20 ;  /* 0x0000002c0810723c */ /* 0x044fe40000041814 */
[----:B------:R2:W2:Y:S06]  /*a800*/  MUFU.TANH R53, R39 ;  /* 0x0000002700357308 */ /* 0x0004ac0000002400 */
[----:B------:R-:W-:Y:S02]  /*a810*/  HMMA.16816.F32.BF16 R8, R8, R46, R12 ;  /* 0x0000002e0808723c */ /* 0x000fe4000004180c */
[----:B------:R-:W3:Y:S06]  /*a820*/  MUFU.TANH R43, R25 ;  /* 0x00000019002b7308 */ /* 0x000eec0000002400 */
[----:B-1----:R-:W-:Y:S01]  /*a830*/  HMMA.16816.F32.BF16 R32, R4, R48, R32 ;  /* 0x000000300420723c */ /* 0x002fe20000041820 */
[----:B--2---:R-:W1:Y:S01]  /*a840*/  LDSM.16.M88.4 R36, [R169+0x5800] ;  /* 0x00580000a924783b */ /* 0x004e620000000200 */
[----:B------:R-:W2:Y:S01]  /*a850*/  MUFU.TANH R48, R24 ;  /* 0x0000001800307308 */ /* 0x000ea20000002400 */
[----:B------:R-:W-:-:S05]  /*a860*/  DEPBAR.LE SB0, 0x0 ;  /* 0x000080000000791a */ /* 0x000fca0000000000 */
[----:B------:R-:W-:Y:S02]  /*a870*/  HMMA.16816.F32.BF16 R20, R4, R50, R28 ;  /* 0x000000320414723c */ /* 0x000fe4000004181c */
[----:B------:R-:W1:Y:S08]  /*a880*/  MUFU.TANH R49, R26 ;  /* 0x0000001a00317308 */ /* 0x000e700000002400 */
[----:B------:R-:W1:Y:S06]  /*a890*/  MUFU.TANH R45, R27 ;  /* 0x0000001b002d7308 */ /* 0x000e6c0000002400 */
[----:B------:R-:W-:-:S02]  /*a8a0*/  FMUL.FTZ R32, R32, c[0x0][0x320] ;  /* 0x0000c80020207a20 */ /* 0x000fc40000410000 */
[----:B------:R-:W-:Y:S01]  /*a8b0*/  FMUL.FTZ R34, R34, c[0x0][0x320] ;  /* 0x0000c80022227a20 */ /* 0x000fe20000410000 */
[----:B------:R2:W2:Y:S01]  /*a8c0*/  MUFU.TANH R80, R0 ;  /* 0x0000000000507308 */ /* 0x0004a20000002400 */
[----:B------:R-:W-:Y:S02]  /*a8d0*/  FMUL.FTZ R35, R35, c[0x0][0x320] ;  /* 0x0000c80023237a20 */ /* 0x000fe40000410000 */
[----:B------:R-:W-:Y:S02]  /*a8e0*/  FMUL.FTZ R33, R33, c[0x0][0x320] ;  /* 0x0000c80021217a20 */ /* 0x000fe40000410000 */
[----:B------:R-:W-:Y:S02]  /*a8f0*/  FMUL.FTZ R21, R21, c[0x0][0x320] ;  /* 0x0000c80015157a20 */ /* 0x000fe40000410000 */
[----:B------:R-:W-:Y:S01]  /*a900*/  FMUL.FTZ R22, R22, c[0x0][0x320] ;  /* 0x0000c80016167a20 */ /* 0x000fe20000410000 */
[----:B------:R3:W3:Y:S01]  /*a910*/  MUFU.TANH R30, R32 ;  /* 0x00000020001e7308 */ /* 0x0006e20000002400 */
[----:B------:R-:W-:-:S02]  /*a920*/  FMUL.FTZ R20, R20, c[0x0][0x320] ;  /* 0x0000c80014147a20 */ /* 0x000fc40000410000 */
[----:B------:R-:W-:Y:S01]  /*a930*/  FMUL.FTZ R23, R23, c[0x0][0x320] ;  /* 0x0000c80017177a20 */ /* 0x000fe20000410000 */
[----:B-1----:R-:W-:Y:S04]  /*a940*/  HMMA.16816.F32.BF16 R12, R4, R36, R16 ;  /* 0x00000024040c723c */ /* 0x002fe80000041810 */
[----:B------:R1:W1:Y:S01]  /*a950*/  MUFU.TANH R44, R34 ;  /* 0x00000022002c7308 */ /* 0x0002620000002400 */
[----:B--2---:R-:W-:-:S03]  /*a960*/  SHF.R.S32.HI R0, RZ, 0x1f, R198 ;  /* 0x0000001fff007819 */ /* 0x004fc600000114c6 */
[----:B------:R-:W-:Y:S04]  /*a970*/  HMMA.16816.F32.BF16 R4, R4, R38, R8 ;  /* 0x000000260404723c */ /* 0x000fe80000041808 */
[----:B------:R2:W1:Y:S08]  /*a980*/  MUFU.TANH R42, R35 ;  /* 0x00000023002a7308 */ /* 0x0004700000002400 */
[----:B------:R2:W1:Y:S04]  /*a990*/  MUFU.TANH R40, R22 ;  /* 0x0000001600287308 */ /* 0x0004680000002400 */
[----:B------:R-:W-:-:S04]  /*a9a0*/  FMUL.FTZ R12, R12, c[0x0][0x320] ;  /* 0x0000c8000c0c7a20 */ /* 0x000fc80000410000 */
[----:B------:R2:W1:Y:S01]  /*a9b0*/  MUFU.TANH R31, R33 ;  /* 0x00000021001f7308 */ /* 0x0004620000002400 */
[----:B------:R-:W-:Y:S02]  /*a9c0*/  FMUL.FTZ R13, R13, c[0x0][0x320] ;  /* 0x0000c8000d0d7a20 */ /* 0x000fe40000410000 */
[----:B------:R-:W-:Y:S02]  /*a9d0*/  FMUL.FTZ R14, R14, c[0x0][0x320] ;  /* 0x0000c8000e0e7a20 */ /* 0x000fe40000410000 */
[----:B------:R-:W-:Y:S02]  /*a9e0*/  FMUL.FTZ R15, R15, c[0x0][0x320] ;  /* 0x0000c8000f0f7a20 */ /* 0x000fe40000410000 */
[----:B------:R-:W-:Y:S01]  /*a9f0*/  FMUL.FTZ R4, R4, c[0x0][0x320] ;  /* 0x0000c80004047a20 */ /* 0x000fe20000410000 */
[----:B------:R2:W1:Y:S01]  /*aa00*/  MUFU.TANH R32, R20 ;  /* 0x0000001400207308 */ /* 0x0004620000002400 */
[----:B------:R-:W-:Y:S02]  /*aa10*/  FMUL.FTZ R5, R5, c[0x0][0x320] ;  /* 0x0000c80005057a20 */ /* 0x000fe40000410000 */
[----:B------:R-:W-:-:S02]  /*aa20*/  FMUL.FTZ R6, R6, c[0x0][0x320] ;  /* 0x0000c80006067a20 */ /* 0x000fc40000410000 */
[----:B------:R-:W-:-:S03]  /*aa30*/  FMUL.FTZ R7, R7, c[0x0][0x320] ;  /* 0x0000c80007077a20 */ /* 0x000fc60000410000 */
[----:B------:R-:W1:Y:S08]  /*aa40*/  MUFU.TANH R21, R21 ;  /* 0x0000001500157308 */ /* 0x000e700000002400 */
        /* <DEDUP_REMOVED lines=11> */
[----:B---34-:R-:W-:Y:S01]  /*ab00*/  IMAD.MOV.U32 R0, RZ, RZ, c[0x0][0x2b8] ;  /* 0x0000ae00ff007624 */ /* 0x018fe200078e00ff */
[----:B------:R-:W-:Y:S01]  /*ab10*/  IADD3 R2, R206, R97, R226 ;  /* 0x00000061ce027210 */ /* 0x000fe20007ffe0e2 */
[----:B------:R-:W-:-:S03]  /*ab20*/  IMAD.MOV.U32 R196, RZ, RZ, RZ ;  /* 0x000000ffffc47224 */ /* 0x000fc600078e00ff */
[----:B------:R-:W-:Y:S02]  /*ab30*/  ISETP.NE.AND P0, PT, R0, 0x1, PT ;  /* 0x000000010000780c */ /* 0x000fe40003f05270 */
[----:B------:R-:W-:-:S05]  /*ab40*/  IADD3 R2, R2, -0x40, RZ ;  /* 0xffffffc002027810 */ /* 0x000fca0007ffe0ff */
[----:B------:R-:W-:-:S06]  /*ab50*/  IMAD.MOV.U32 R0, RZ, RZ, R2 ;  /* 0x000000ffff007224 */ /* 0x000fcc00078e0002 */
[----:B------:R-:W-:-:S05]  /*ab60*/  @P0 IMAD.HI.U32 R3, R2, c[0x0][0x2bc], RZ ;  /* 0x0000af0002030a27 */ /* 0x000fca00078e00ff */
[----:B------:R-:W-:-:S04]  /*ab70*/  @P0 SHF.R.U32.HI R0, RZ, c[0x0][0x2c0], R3 ;  /* 0x0000b000ff000a19 */ /* 0x000fc80000011603 */
[----:B------:R-:W-:-:S04]  /*ab80*/  @!P3 IADD3 R3, P0, R0, R230, RZ ;  /* 0x000000e60003b210 */ /* 0x000fc80007f1e0ff */
[----:B--2---:R-:W-:Y:S02]  /*ab90*/  @!P3 LEA.HI.X.SX32 R5, R0, R232, 0x1, P0 ;  /* 0x000000e80005b211 */ /* 0x004fe400000f0eff */
        /* <DEDUP_REMOVED lines=19> */
[----:B------:R2:W3:Y:S02]  /*acd0*/  SHFL.IDX PT, R4, R5, RZ, 0x181f ;  /* 0x00181fff05047589 */ /* 0x0004e400000e0000 */
.L_x_915:
[----:B------:R-:W-:Y:S05]  /*ace0*/  BRA.DIV ~URZ, `(.L_x_767) ;  /* 0x000127b27f007947 */ /* 0x000fea000b800000 */
[----:B------:R-:W4:Y:S01]  /*acf0*/  SHFL.IDX PT, R0, R15, RZ, 0x181f ;  /* 0x00181fff0f007589 */ /* 0x000f2200000e0000 */
[----:B------:R-:W-:Y:S01]  /*ad00*/  SHF.R.S32.HI R2, RZ, 0x1f, R198 ;  /* 0x0000001fff027819 */ /* 0x000fe200000114c6 */
[C---:B------:R-:W-:Y:S01]  /*ad10*/  IMAD.SHL.U32 R12, R198.reuse, 0x2, RZ ;  /* 0x00000002c60c7824 */ /* 0x040fe200078e00ff */
[C---:B------:R-:W-:Y:S01]  /*ad20*/  SHF.L.U64.HI R16, R205.reuse, 0x1, R218 ;  /* 0x00000001cd107819 */ /* 0x040fe200000102da */
[----:B------:R-:W-:Y:S01]  /*ad30*/  IMAD.SHL.U32 R14, R205, 0x2, RZ ;  /* 0x00000002cd0e7824 */ /* 0x000fe200078e00ff */
[----:B------:R-:W-:Y:S01]  /*ad40*/  SHF.L.U64.HI R13, R198, 0x1, R2 ;  /* 0x00000001c60d7819 */ /* 0x000fe20000010202 */
[C---:B------:R-:W-:Y:S01]  /*ad50*/  IMAD.SHL.U32 R17, R204.reuse, 0x2, RZ ;  /* 0x00000002cc117824 */ /* 0x040fe200078e00ff */
[----:B------:R-:W-:Y:S02]  /*ad60*/  SHF.L.U64.HI R18, R204, 0x1, R217 ;  /* 0x00000001cc127819 */ /* 0x000fe400000102d9 */
[----:B------:R-:W-:-:S02]  /*ad70*/  SEL R20, RZ, 0x10, P6 ;  /* 0x00000010ff147807 */ /* 0x000fc40003000000 */
[----:B------:R-:W-:Y:S02]  /*ad80*/  SEL R11, RZ, 0x10, P5 ;  /* 0x00000010ff0b7807 */ /* 0x000fe40002800000 */
[----:B------:R-:W-:Y:S02]  /*ad90*/  SEL R10, RZ, 0x10, P4 ;  /* 0x00000010ff0a7807 */ /* 0x000fe40002000000 */
[C---:B----4-:R-:W-:Y:S02]  /*ada0*/  IADD3 R2, P2, R0.reuse, R12, RZ ;  /* 0x0000000c00027210 */ /* 0x050fe40007f5e0ff */
[C---:B------:R-:W-:Y:S02]  /*adb0*/  IADD3 R8, P1, R0.reuse, R14, RZ ;  /* 0x0000000e00087210 */ /* 0x040fe40007f3e0ff */
[----:B------:R-:W-:Y:S01]  /*adc0*/  IADD3 R6, P0, R0, R17, RZ ;  /* 0x0000001100067210 */ /* 0x000fe20007f1e0ff */
[C---:B---3--:R-:W-:Y:S01]  /*add0*/  IMAD.X R3, R4.reuse, 0x1, R13, P2 ;  /* 0x0000000104037824 */ /* 0x048fe200010e060d */
[----:B------:R-:W3:Y:S01]  /*ade0*/  SHFL.IDX PT, R0, R15, 0x1, 0x181f ;  /* 0x00381f000f007f89 */ /* 0x000ee200000e0000 */
[----:B------:R-:W-:-:S02]  /*adf0*/  IMAD.X R9, R4, 0x1, R16, P1 ;  /* 0x0000000104097824 */ /* 0x000fc400008e0610 */
[----:B------:R-:W-:Y:S01]  /*ae00*/  IMAD.X R7, R4, 0x1, R18, P0 ;  /* 0x0000000104077824 */ /* 0x000fe200000e0612 */
[----:B------:R-:W-:Y:S01]  /*ae10*/  @!PT LDS RZ, [RZ] ;  /* 0x00000000fffff984 */ /* 0x000fe20000000800 */
[----:B------:R4:W-:Y:S04]  /*ae20*/  LDGSTS.E.BYPASS.LTC128B.128 [R190+0x6100], [R2.64], !P5 ;  /* 0x0610000002be7fae */ /* 0x0009e8000e901d4a */
[----:B------:R4:W-:Y:S04]  /*ae30*/  LDGSTS.E.BYPASS.LTC128B.128 [R190+0x8100], [R8.64], !P4 ;  /* 0x0810000008be7fae */ /* 0x0009e8000e101d4a */
[----:B------:R4:W-:Y:S04]  /*ae40*/  LDGSTS.E.BYPASS.LTC128B.128 [R190+0xa100], [R6.64], !P6 ;  /* 0x0a10000006be7fae */ /* 0x0009e8000f101d4a */
[----:B------:R2:W1:Y:S02]  /*ae50*/  SHFL.IDX PT, R4, R5, 0x1, 0x181f ;  /* 0x00381f0005047f89 */ /* 0x00046400000e0000 */
[----:B--2---:R-:W-:-:S02]  /*ae60*/  IMAD.MOV.U32 R5, RZ, RZ, R20 ;  /* 0x000000ffff057224 */ /* 0x004fc400078e0014 */
.L_x_916:
[----:B---34-:R-:W-:Y:S02]  /*ae70*/  IADD3 R8, -R11, 0x10, RZ ;  /* 0x000000100b087810 */ /* 0x018fe40007ffe1ff */
[----:B------:R-:W-:-:S02]  /*ae80*/  IADD3 R6, -R10, 0x10, RZ ;  /* 0x000000100a067810 */ /* 0x000fc40007ffe1ff */
[----:B------:R-:W-:Y:S02]  /*ae90*/  LOP3.LUT R8, R8, 0xf, RZ, 0xc0, !PT ;  /* 0x0000000f08087812 */ /* 0x000fe400078ec0ff */
[----:B------:R-:W-:Y:S02]  /*aea0*/  LOP3.LUT R6, R6, 0xf, RZ, 0xc0, !PT ;  /* 0x0000000f06067812 */ /* 0x000fe400078ec0ff */
[----:B------:R-:W-:Y:S02]  /*aeb0*/  IADD3 R8, P1, P0, R8, R0, R12 ;  /* 0x0000000008087210 */ /* 0x000fe4000783e00c */
[----:B------:R-:W-:Y:S02]  /*aec0*/  IADD3 R2, -R5, 0x10, RZ ;  /* 0x0000001005027810 */ /* 0x000fe40007ffe1ff */
[----:B-1----:R-:W-:Y:S02]  /*aed0*/  IADD3.X R9, RZ, R4, R13, P1, P0 ;  /* 0x00000004ff097210 */ /* 0x002fe40000fe040d */
[----:B------:R-:W-:-:S02]  /*aee0*/  IADD3 R6, P1, P0, R6, R0, R14 ;  /* 0x0000000006067210 */ /* 0x000fc4000783e00e */
[----:B------:R-:W-:Y:S02]  /*aef0*/  LOP3.LUT R2, R2, 0xf, RZ, 0xc0, !PT ;  /* 0x0000000f02027812 */ /* 0x000fe400078ec0ff */
[----:B------:R-:W-:Y:S02]  /*af00*/  IADD3.X R7, RZ, R4, R16, P1, P0 ;  /* 0x00000004ff077210 */ /* 0x000fe40000fe0410 */
[----:B------:R-:W-:Y:S02]  /*af10*/  IADD3 R2, P1, P0, R2, R0, R17 ;  /* 0x0000000002027210 */ /* 0x000fe4000783e011 */
[----:B------:R-:W-:Y:S02]  /*af20*/  ISETP.NE.U32.AND P2, PT, R11, RZ, PT ;  /* 0x000000ff0b00720c */ /* 0x000fe40003f45070 */
[----:B------:R-:W-:Y:S02]  /*af30*/  IADD3.X R3, RZ, R4, R18, P1, P0 ;  /* 0x00000004ff037210 */ /* 0x000fe40000fe0412 */
[----:B------:R-:W-:-:S02]  /*af40*/  ISETP.NE.U32.AND P1, PT, R10, RZ, PT ;  /* 0x000000ff0a00720c */ /* 0x000fc40003f25070 */
[----:B------:R-:W-:-:S07]  /*af50*/  ISETP.NE.U32.AND P0, PT, R5, RZ, PT ;  /* 0x000000ff0500720c */ /* 0x000fce0003f05070 */
[----:B------:R-:W-:Y:S01]  /*af60*/  @!PT LDS RZ, [RZ] ;  /* 0x00000000fffff984 */ /* 0x000fe20000000800 */
[----:B------:R-:W-:Y:S01]  /*af70*/  @!PT LDS RZ, [RZ] ;  /* 0x00000000fffff984 */ /* 0x000fe20000000800 */
[----:B------:R-:W-:Y:S01]  /*af80*/  @!PT LDS RZ, [RZ] ;  /* 0x00000000fffff984 */ /* 0x000fe20000000800 */
[----:B------:R1:W-:Y:S04]  /*af90*/  LDGSTS.E.BYPASS.LTC128B.128.ZFILL [R190+0x7100], [R8.64], P2 ;  /* 0x0710000008be7fae */ /* 0x0003e80009141d4a */
[----:B------:R1:W-:Y:S04]  /*afa0*/  LDGSTS.E.BYPASS.LTC128B.128.ZFILL [R190+0x9100], [R6.64], P1 ;  /* 0x0910000006be7fae */ /* 0x0003e80008941d4a */
[----:B------:R1:W-:Y:S02]  /*afb0*/  LDGSTS.E.BYPASS.LTC128B.128.ZFILL [R190+0xb100], [R2.64], P0 ;  /* 0x0b10000002be7fae */ /* 0x0003e40008141d4a */
.L_x_765:
[----:B---34-:R-:W-:Y:S05]  /*afc0*/  BSYNC B0 ;  /* 0x0000000000007941 */ /* 0x018fea0003800000 */
.L_x_764:
[----:B--2---:R-:W2:Y:S01]  /*afd0*/  LDL R20, [R1+0x4] ;  /* 0x0000040001147983 */ /* 0x004ea20000100800 */
[----:B-----5:R-:W-:Y:S01]  /*afe0*/  SHF.R.S32.HI R0, RZ, 0x1f, R96 ;  /* 0x0000001fff007819 */ /* 0x020fe20000011460 */
[----:B-1----:R-:W-:Y:S01]  /*aff0*/  IMAD.MOV.U32 R8, RZ, RZ, 0x1 ;  /* 0x00000001ff087424 */ /* 0x002fe200078e00ff */
[----:B------:R-:W-:Y:S01]  /*b000*/  LOP3.LUT R9, RZ, c[0x0][0x324], RZ, 0x33, !PT ;  /* 0x0000c900ff097a12 */ /* 0x000fe200078e33ff */
[----:B------:R-:W0:Y:S01]  /*b010*/  LDGDEPBAR ;  /* 0x00000000000079af */ /* 0x000e220000000000 */
[----:B------:R-:W-:-:S02]  /*b020*/  LEA.HI R2, R0, R96, RZ, 0x2 ;  /* 0x0000006000027211 */ /* 0x000fc400078f10ff */
[----:B------:R-:W-:Y:S02]  /*b030*/  LEA.HI R0, R0, R96, RZ, 0x5 ;  /* 0x0000006000007211 */ /* 0x000fe400078f28ff */
[----:B------:R-:W-:Y:S02]  /*b040*/  LOP3.LUT R2, R2, 0xfffffffc, RZ, 0xc0, !PT ;  /* 0xfffffffc02027812 */ /* 0x000fe400078ec0ff */
[----:B------:R-:W-:Y:S02]  /*b050*/  LOP3.LUT R3, R0, 0xffffffe0, RZ, 0xc0, !PT ;  /* 0xffffffe000037812 */ /* 0x000fe400078ec0ff */
[----:B------:R-:W-:Y:S01]  /*b060*/  SHF.R.S32.HI R4, RZ, 0x5, R0 ;  /* 0x00000005ff047819 */ /* 0x000fe20000011400 */
[C---:B------:R-:W-:Y:S01]  /*b070*/  IMAD.IADD R2, R96.reuse, 0x1, -R2 ;  /* 0x0000000160027824 */ /* 0x040fe200078e0a02 */
[----:B------:R-:W-:Y:S01]  /*b080*/  SHF.R.S32.HI R5, RZ, 0x1f, R0 ;  /* 0x0000001fff057819 */ /* 0x000fe20000011400 */
[----:B------:R-:W-:Y:S01]  /*b090*/  IMAD.IADD R0, R96, 0x1, -R3 ;  /* 0x0000000160007824 */ /* 0x000fe200078e0a03 */
[----:B------:R-:W-:-:S02]  /*b0a0*/  ISETP.NE.AND P0, PT, R8, c[0x0][0x2c4], PT ;  /* 0x0000b10008007a0c */ /* 0x000fc40003f05270 */
[----:B------:R-:W-:Y:S02]  /*b0b0*/  LEA.HI R5, R5, R4, RZ, 0x3 ;  /* 0x0000000405057211 */ /* 0x000fe400078f18ff */
[----:B------:R-:W-:Y:S02]  /*b0c0*/  LEA.HI R3, R2, R2, RZ, 0x1 ;  /* 0x0000000202037211 */ /* 0x000fe400078f08ff */
[----:B------:R-:W-:Y:S02]  /*b0d0*/  SHF.R.S32.HI R7, RZ, 0x1f, R0 ;  /* 0x0000001fff077819 */ /* 0x000fe40000011400 */
[----:B------:R-:W-:Y:S02]  /*b0e0*/  LOP3.LUT R6, R5, 0xffffff8, RZ, 0xc0, !PT ;  /* 0x0ffffff805067812 */ /* 0x000fe400078ec0ff */
[----:B------:R-:W-:Y:S02]  /*b0f0*/  LOP3.LUT R5, R3, 0x1ffffffe, RZ, 0xc0, !PT ;  /* 0x1ffffffe03057812 */ /* 0x000fe400078ec0ff */
[----:B------:R-:W-:Y:S01]  /*b100*/  LEA.HI R3, R7, R0, RZ, 0x2 ;  /* 0x0000000007037211 */ /* 0x000fe200078f10ff */
[----:B------:R-:W-:-:S02]  /*b110*/  IMAD.IADD R4, R4, 0x1, -R6 ;  /* 0x0000000104047824 */ /* 0x000fc400078e0a06 */
[----:B------:R-:W-:Y:S01]  /*b120*/  IMAD.IADD R2, R2, 0x1, -R5 ;  /* 0x0000000102027824 */ /* 0x000fe200078e0a05 */
[----:B------:R-:W-:Y:S01]  /*b130*/  SHF.R.S32.HI R235, RZ, 0x2, R3 ;  /* 0x00000002ffeb7819 */ /* 0x000fe20000011403 */
[----:B------:R-:W-:Y:S01]  /*b140*/  IMAD.SHL.U32 R234, R4, 0x10, RZ ;  /* 0x0000001004ea7824 */ /* 0x000fe200078e00ff */
[----:B------:R-:W-:Y:S01]  /*b150*/  LOP3.LUT R3, R3, 0x7ffffffc, RZ, 0xc0, !PT ;  /* 0x7ffffffc03037812 */ /* 0x000fe200078ec0ff */
[----:B------:R-:W-:-:S04]  /*b160*/  IMAD.SHL.U32 R233, R2, 0x8, RZ ;  /* 0x0000000802e97824 */ /* 0x000fc800078e00ff */
[----:B------:R-:W-:Y:S01]  /*b170*/  IMAD.IADD R2, R0, 0x1, -R3 ;  /* 0x0000000100027824 */ /* 0x000fe200078e0a03 */
[----:B------:R-:W-:-:S03]  /*b180*/  IADD3 R0, R209, 0x1, -R97 ;  /* 0x00000001d1007810 */ /* 0x000fc60007ffe861 */
[----:B------:R-:W-:-:S05]  /*b190*/  IMAD.SHL.U32 R208, R2, 0x2, RZ ;  /* 0x0000000202d07824 */ /* 0x000fca00078e00ff */
[----:B------:R-:W-:Y:S02]  /*b1a0*/  IADD3 R0, -R210, R0, -R208 ;  /* 0x00000000d2007210 */ /* 0x000fe40007ffe9d0 */
[----:B------:R-:W-:Y:S02]  /*b1b0*/  IADD3 R6, -R208, R209, -R97 ;  /* 0x000000d1d0067210 */ /* 0x000fe40007ffe961 */
[C---:B------:R-:W-:Y:S01]  /*b1c0*/  IADD3 R5, R0.reuse, c[0x0][0x328], RZ ;  /* 0x0000ca0000057a10 */ /* 0x040fe20007ffe0ff */
[----:B------:R-:W-:Y:S02]  /*b1d0*/  IMAD.IADD R4, R0, 0x1, R9 ;  /* 0x0000000100047824 */ /* 0x000fe400078e0209 */
[----:B--2---:R-:W-:-:S05]  /*b1e0*/  IMAD R20, R20, 0x80, R235 ;  /* 0x0000008014147824 */ /* 0x004fca00078e02eb */
[----:B------:R-:W-:-:S05]  /*b1f0*/  IADD3 R20, R233, R20, R234 ;  /* 0x00000014e9147210 */ /* 0x000fca0007ffe0ea */
[----:B------:R-:W-:-:S05]  /*b200*/  @P0 IMAD.HI.U32 R2, R20, c[0x0][0x2c8], RZ ;  /* 0x0000b20014020a27 */ /* 0x000fca00078e00ff */
[----:B------:R-:W-:Y:S01]  /*b210*/  @P0 SHF.R.U32.HI R20, RZ, c[0x0][0x2cc], R2 ;  /* 0x0000b300ff140a19 */ /* 0x000fe20000011602 */
[----:B------:R-:W-:Y:S05]  /*b220*/  BRA.DIV ~URZ, `(.L_x_768) ;  /* 0x000125327f007947 */ /* 0x000fea000b800000 */
[----:B------:R1:W2:Y:S02]  /*b230*/  SHFL.IDX PT, R3, R20, RZ, 0x1c1f ;  /* 0x001c1fff14037589 */ /* 0x0002a400000e0000 */
.L_x_917:
[----:B------:R-:W-:Y:S01]  /*b240*/  IMAD.MOV.U32 R7, RZ, RZ, 0x1 ;  /* 0x00000001ff077424 */ /* 0x000fe200078e00ff */
[----:B--2---:R-:W-:Y:S01]  /*b250*/  IADD3 R2, R5, R3, RZ ;  /* 0x0000000305027210 */ /* 0x004fe20007ffe0ff */
[----:B------:R-:W-:-:S03]  /*b260*/  IMAD.IADD R0, R4, 0x1, R3 ;  /* 0x0000000104007824 */ /* 0x000fc600078e0203 */
[----:B------:R-:W-:Y:S02]  /*b270*/  ISETP.LE.AND P2, PT, R7, c[0x0][0x32c], PT ;  /* 0x0000cb0007007a0c */ /* 0x000fe40003f43270 */
[----:B------:R-:W-:-:S11]  /*b280*/  IMNMX R2, R6, R2, PT ;  /* 0x0000000206027217 */ /* 0x000fd60003800200 */
[----:B------:R-:W-:Y:S05]  /*b290*/  @!P2 BRA `(.L_x_769) ;  /* 0x000001300000a947 */ /* 0x000fea0003800000 */
[----:B------:R-:W-:Y:S01]  /*b2a0*/  IADD3 R3, -R210, R209, R3 ;  /* 0x000000d1d2037210 */ /* 0x000fe20007ffe103 */
[----:B------:R-:W-:Y:S03]  /*b2b0*/  BSSY B0, `(.L_x_770) ;  /* 0x000000c000007945 */ /* 0x000fe60003800000 */
[----:B------:R-:W-:-:S13]  /*b2c0*/  ISETP.GT.AND P0, PT, R3, -0x1, PT ;  /* 0xffffffff0300780c */ /* 0x000fda0003f04270 */
[----:B------:R-:W-:Y:S05]  /*b2d0*/  @P0 BRA `(.L_x_771) ;  /* 0x0000006000000947 */ /* 0x000fea0003800000 */
[----:B------:R-:W-:Y:S02]  /*b2e0*/  ISETP.NE.AND P0, PT, R7, c[0x0][0x32c], PT ;  /* 0x0000cb0007007a0c */ /* 0x000fe40003f05270 */
[----:B------:R-:W-:-:S11]  /*b2f0*/  LOP3.LUT R3, RZ, R3, RZ, 0x33, !PT ;  /* 0x00000003ff037212 */ /* 0x000fd600078e33ff */
[----:B------:R-:W-:-:S05]  /*b300*/  @P0 IMAD.HI.U32 R7, R3, c[0x0][0x330], RZ ;  /* 0x0000cc0003070a27 */ /* 0x000fca00078e00ff */
[----:B------:R-:W-:-:S04]  /*b310*/  @P0 SHF.R.U32.HI R3, RZ, c[0x0][0x334], R7 ;  /* 0x0000cd00ff030a19 */ /* 0x000fc80000011607 */
[----:B------:R-:W-:Y:S01]  /*b320*/  LOP3.LUT R3, RZ, R3, RZ, 0x33, !PT ;  /* 0x00000003ff037212 */ /* 0x000fe200078e33ff */
[----:B------:R-:W-:Y:S05]  /*b330*/  BRA `(.L_x_772) ;  /* 0x0000003000007947 */ /* 0x000fea0003800000 */
.L_x_771:
[----:B------:R-:W-:-:S13]  /*b340*/  ISETP.NE.AND P0, PT, R7, c[0x0][0x32c], PT ;  /* 0x0000cb0007007a0c */ /* 0x000fda0003f05270 */
[----:B------:R-:W-:-:S05]  /*b350*/  @P0 IMAD.HI.U32 R7, R3, c[0x0][0x330], RZ ;  /* 0x0000cc0003070a27 */ /* 0x000fca00078e00ff */
[----:B------:R-:W-:Y:S02]  /*b360*/  @P0 SHF.R.U32.HI R3, RZ, c[0x0][0x334], R7 ;  /* 0x0000cd00ff030a19 */ /* 0x000fe40000011607 */
.L_x_772:
[----:B------:R-:W-:Y:S05]  /*b370*/  BSYNC B0 ;  /* 0x0000000000007941 */ /* 0x000fea0003800000 */
.L_x_770:
[----:B------:R-:W-:-:S04]  /*b380*/  IMAD R3, R3, c[0x0][0x32c], -R97 ;  /* 0x0000cb0003037a24 */ /* 0x000fc800078e0a61 */
[----:B------:R-:W-:-:S05]  /*b390*/  IMAD.IADD R3, R3, 0x1, -R208 ;  /* 0x0000000103037824 */ /* 0x000fca00078e0ad0 */
[----:B------:R-:W-:Y:S02]  /*b3a0*/  IADD3 R7, R3, c[0x0][0x32c], RZ ;  /* 0x0000cb0003077a10 */ /* 0x000fe40007ffe0ff */
[----:B------:R-:W-:Y:S02]  /*b3b0*/  IMNMX R0, R0, R3, !PT ;  /* 0x0000000300007217 */ /* 0x000fe40007800200 */
[----:B------:R-:W-:Y:S02]  /*b3c0*/  IMNMX R2, R2, R7, PT ;  /* 0x0000000702027217 */ /* 0x000fe40003800200 */
.L_x_769:
[----:B------:R-:W-:-:S04]  /*b3d0*/  ISETP.GT.AND P0, PT, R195, RZ, PT ;  /* 0x000000ffc300720c */ /* 0x000fc80003f04270 */
[----:B------:R-:W-:-:S04]  /*b3e0*/  ISETP.GT.AND P1, PT, R0, RZ, P0 ;  /* 0x000000ff0000720c */ /* 0x000fc80000724270 */
        /* <DEDUP_REMOVED lines=46> */
[----:B------:R-:W-:Y:S01]  /*b6d0*/  FSEL R36, R36, -INF , !P1 ;  /* 0xff80000024247808 */ /* 0x000fe20004800000 */
[----:B------:R-:W-:Y:S06]  /*b6e0*/  BRA.DIV ~URZ, `(.L_x_773) ;  /* 0x000120e27f007947 */ /* 0x000fec000b800000 */
[----:B------:R2:W3:Y:S02]  /*b6f0*/  SHFL.IDX PT, R3, R20, 0x1, 0x1c1f ;  /* 0x003c1f0014037f89 */ /* 0x0004e400000e0000 */
.L_x_918:
[----:B---3--:R-:W-:Y:S01]  /*b700*/  IMAD.IADD R2, R5, 0x1, R3 ;  /* 0x0000000105027824 */ /* 0x008fe200078e0203 */
[----:B------:R-:W-:-:S04]  /*b710*/  IADD3 R0, R4, R3, RZ ;  /* 0x0000000304007210 */ /* 0x000fc80007ffe0ff */
[----:B------:R-:W-:Y:S01]  /*b720*/  IMNMX R2, R6, R2, PT ;  /* 0x0000000206027217 */ /* 0x000fe20003800200 */
        /* <DEDUP_REMOVED lines=12> */
.L_x_776:
[----:B------:R-:W-:-:S04]  /*b7f0*/  MOV R4, 0x1 ;  /* 0x0000000100047802 */ /* 0x000fc80000000f00 */
[----:B------:R-:W-:-:S13]  /*b800*/  ISETP.NE.AND P1, PT, R4, c[0x0][0x32c], PT ;  /* 0x0000cb0004007a0c */ /* 0x000fda0003f25270 */
[----:B------:R-:W-:-:S05]  /*b810*/  @P1 IMAD.HI.U32 R4, R3, c[0x0][0x330], RZ ;  /* 0x0000cc0003041a27 */ /* 0x000fca00078e00ff */
[----:B------:R-:W-:Y:S02]  /*b820*/  @P1 SHF.R.U32.HI R3, RZ, c[0x0][0x334], R4 ;  /* 0x0000cd00ff031a19 */ /* 0x000fe40000011604 */
.L_x_777:
[----:B------:R-:W-:Y:S05]  /*b830*/  BSYNC B0 ;  /* 0x0000000000007941 */ /* 0x000fea0003800000 */
.L_x_775:
[----:B------:R-:W-:-:S04]  /*b840*/  IMAD R3, R3, c[0x0][0x32c], -R97 ;  /* 0x0000cb0003037a24 */ /* 0x000fc800078e0a61 */
[----:B------:R-:W-:-:S05]  /*b850*/  IMAD.IADD R3, R3, 0x1, -R208 ;  /* 0x0000000103037824 */ /* 0x000fca00078e0ad0 */
[----:B------:R-:W-:Y:S02]  /*b860*/  IADD3 R4, R3, c[0x0][0x32c], RZ ;  /* 0x0000cb0003047a10 */ /* 0x000fe40007ffe0ff */
[----:B------:R-:W-:Y:S02]  /*b870*/  IMNMX R0, R0, R3, !PT ;  /* 0x0000000300007217 */ /* 0x000fe40007800200 */
[----:B------:R-:W-:Y:S02]  /*b880*/  IMNMX R2, R2, R4, PT ;  /* 0x0000000402027217 */ /* 0x000fe40003800200 */
.L_x_774:
        /* <DEDUP_REMOVED lines=8> */
[----:B------:R-:W-:Y:S02]  /*b910*/  ISETP.GT.AND P2, PT, R0, 0x10, P0 ;  /* 0x000000100000780c */ /* 0x000fe40000744270 */
[----:B------:R-:W-:-:S02]  /*b920*/  FSEL R16, R56, -INF , !P1 ;  /* 0xff80000038107808 */ /* 0x000fc40004800000 */
[----:B------:R-:W-:Y:S02]  /*b930*/  ISETP.LT.OR P2, PT, R2, 0x11, P2 ;  /* 0x000000110200780c */ /* 0x000fe40001741670 */
[----:B------:R-:W-:Y:S02]  /*b940*/  ISETP.GT.AND P1, PT, R0, 0x11, P0 ;  /* 0x000000110000780c */ /* 0x000fe40000724270 */
[----:B------:R-:W-:Y:S02]  /*b950*/  P2R R3, PR, RZ, 0x4 ;  /* 0x00000004ff037803 */ /* 0x000fe40000000000 */
[----:B------:R-:W-:Y:S02]  /*b960*/  ISETP.LT.OR P2, PT, R2, 0x12, P1 ;  /* 0x000000120200780c */ /* 0x000fe40000f41670 */
[----:B------:R-:W-:Y:S02]  /*b970*/  ISETP.NE.AND P1, PT, R3, RZ, PT ;  /* 0x000000ff0300720c */ /* 0x000fe40003f25270 */
[----:B------:R-:W-:-:S02]  /*b980*/  FSEL R21, R53, -INF , !P2 ;  /* 0xff80000035157808 */ /* 0x000fc40005000000 */
[----:B------:R-:W-:Y:S02]  /*b990*/  ISETP.GT.AND P2, PT, R0, RZ, P0 ;  /* 0x000000ff0000720c */ /* 0x000fe40000744270 */
[----:B------:R-:W-:Y:S02]  /*b9a0*/  FMNMX.FTZ R102, R7, R9, !PT ;  /* 0x0000000907667209 */ /* 0x000fe40007810000 */
[----:B------:R-:W-:Y:S02]  /*b9b0*/  ISETP.LT.OR P2, PT, R2, 0x1, P2 ;  /* 0x000000010200780c */ /* 0x000fe40001741670 */
[----:B------:R-:W-:Y:S02]  /*b9c0*/  FSEL R15, R55, -INF , !P1 ;  /* 0xff800000370f7808 */ /* 0x000fe40004800000 */
[----:B------:R-:W-:Y:S02]  /*b9d0*/  FSEL R6, R81, -INF , !P2 ;  /* 0xff80000051067808 */ /* 0x000fe40005000000 */
[----:B------:R-:W-:-:S02]  /*b9e0*/  ISETP.GT.AND P1, PT, R0, 0x18, P0 ;  /* 0x000000180000780c */ /* 0x000fc40000724270 */
[----:B------:R-:W-:Y:S02]  /*b9f0*/  FMNMX.FTZ R5, R6, R8, !PT ;  /* 0x0000000806057209 */ /* 0x000fe40007810000 */
[----:B------:R-:W-:Y:S02]  /*ba00*/  FMNMX.FTZ R102, R24, R102, !PT ;  /* 0x0000006618667209 */ /* 0x000fe40007810000 */
[----:B------:R-:W-:Y:S02]  /*ba10*/  FMNMX.FTZ R5, R13, R5, !PT ;  /* 0x000000050d057209 */ /* 0x000fe40007810000 */
[----:B------:R-:W-:Y:S02]  /*ba20*/  ISETP.LT.OR P1, PT, R2, 0x19, P1 ;  /* 0x000000190200780c */ /* 0x000fe40000f21670 */
[----:B------:R-:W-:Y:S02]  /*ba30*/  FMNMX.FTZ R102, R25, R102, !PT ;  /* 0x0000006619667209 */ /* 0x000fe40007810000 */
[----:B------:R-:W-:-:S02]  /*ba40*/  FMNMX.FTZ R5, R16, R5, !PT ;  /* 0x0000000510057209 */ /* 0x000fc40007810000 */
[----:B------:R-:W-:Y:S02]  /*ba50*/  ISETP.GT.AND P2, PT, R0, 0x19, P0 ;  /* 0x000000190000780c */ /* 0x000fe40000744270 */
[----:B------:R-:W-:Y:S02]  /*ba60*/  FSEL R23, R49, -INF , !P1 ;  /* 0xff80000031177808 */ /* 0x000fe40004800000 */
[----:B------:R-:W-:Y:S02]  /*ba70*/  FMNMX.FTZ R102, R26, R102, !PT ;  /* 0x000000661a667209 */ /* 0x000fe40007810000 */
[----:B------:R-:W-:Y:S02]  /*ba80*/  FMNMX.FTZ R5, R15, R5, !PT ;  /* 0x000000050f057209 */ /* 0x000fe40007810000 */
[----:B------:R-:W-:Y:S02]  /*ba90*/  ISETP.GT.AND P1, PT, R0, 0x20, P0 ;  /* 0x000000200000780c */ /* 0x000fe40000724270 */
[----:B------:R-:W-:-:S02]  /*baa0*/  ISETP.LT.OR P2, PT, R2, 0x1a, P2 ;  /* 0x0000001a0200780c */ /* 0x000fc40001741670 */
[----:B------:R-:W-:Y:S02]  /*bab0*/  FMNMX.FTZ R102, R27, R102, !PT ;  /* 0x000000661b667209 */ /* 0x000fe40007810000 */
[----:B------:R-:W-:Y:S02]  /*bac0*/  FMNMX.FTZ R5, R21, R5, !PT ;  /* 0x0000000515057209 */ /* 0x000fe40007810000 */
[----:B------:R-:W-:Y:S02]  /*bad0*/  ISETP.LT.OR P1, PT, R2, 0x21, P1 ;  /* 0x000000210200780c */ /* 0x000fe40000f21670 */
[----:B-12---:R-:W-:Y:S02]  /*bae0*/  FSEL R20, R45, -INF , !P2 ;  /* 0xff8000002d147808 */ /* 0x006fe40005000000 */
[----:B------:R-:W-:Y:S02]  /*baf0*/  ISETP.GT.AND P2, PT, R0, 0x21, P0 ;  /* 0x000000210000780c */ /* 0x000fe40000744270 */
[----:B------:R-:W-:-:S02]  /*bb00*/  FMNMX.FTZ R102, R28, R102, !PT ;  /* 0x000000661c667209 */ /* 0x000fc40007810000 */
[----:B------:R-:W-:Y:S02]  /*bb10*/  FMNMX.FTZ R5, R23, R5, !PT ;  /* 0x0000000517057209 */ /* 0x000fe40007810000 */
[----:B------:R-:W-:Y:S02]  /*bb20*/  FSEL R14, R44, -INF , !P1 ;  /* 0xff8000002c0e7808 */ /* 0x000fe40004800000 */
[----:B------:R-:W-:Y:S02]  /*bb30*/  ISETP.GT.AND P1, PT, R0, 0x28, P0 ;  /* 0x000000280000780c */ /* 0x000fe40000724270 */
[----:B------:R-:W-:Y:S02]  /*bb40*/  ISETP.LT.OR P2, PT, R2, 0x22, P2 ;  /* 0x000000220200780c */ /* 0x000fe40001741670 */
[----:B------:R-:W-:Y:S02]  /*bb50*/  FMNMX.FTZ R102, R29, R102, !PT ;  /* 0x000000661d667209 */ /* 0x000fe40007810000 */
[----:B------:R-:W-:-:S02]  /*bb60*/  FMNMX.FTZ R5, R20, R5, !PT ;  /* 0x0000000514057209 */ /* 0x000fc40007810000 */
[----:B------:R-:W-:Y:S02]  /*bb70*/  ISETP.LT.OR P1, PT, R2, 0x29, P1 ;  /* 0x000000290200780c */ /* 0x000fe40000f21670 */
[----:B------:R-:W-:Y:S02]  /*bb80*/  FSEL R10, R42, -INF , !P2 ;  /* 0xff8000002a0a7808 */ /* 0x000fe40005000000 */
[----:B------:R-:W-:Y:S02]  /*bb90*/  ISETP.GT.AND P2, PT, R0, 0x29, P0 ;  /* 0x000000290000780c */ /* 0x000fe40000744270 */
[----:B------:R-:W-:Y:S02]  /*bba0*/  FMNMX.FTZ R102, R30, R102, !PT ;  /* 0x000000661e667209 */ /* 0x000fe40007810000 */
[----:B------:R-:W-:Y:S02]  /*bbb0*/  FMNMX.FTZ R5, R14, R5, !PT ;  /* 0x000000050e057209 */ /* 0x000fe40007810000 */
[----:B------:R-:W-:-:S02]  /*bbc0*/  FSEL R12, R40, -INF , !P1 ;  /* 0xff800000280c7808 */ /* 0x000fc40004800000 */
[----:B------:R-:W-:Y:S02]  /*bbd0*/  ISETP.GT.AND P1, PT, R0, 0x30, P0 ;  /* 0x000000300000780c */ /* 0x000fe40000724270 */
[----:B------:R-:W-:Y:S02]  /*bbe0*/  ISETP.LT.OR P2, PT, R2, 0x2a, P2 ;  /* 0x0000002a0200780c */ /* 0x000fe40001741670 */
[----:B------:R-:W-:Y:S02]  /*bbf0*/  FMNMX.FTZ R102, R31, R102, !PT ;  /* 0x000000661f667209 */ /* 0x000fe40007810000 */
[----:B------:R-:W-:Y:S02]  /*bc00*/  FMNMX.FTZ R5, R10, R5, !PT ;  /* 0x000000050a057209 */ /* 0x000fe40007810000 */
[----:B------:R-:W-:Y:S02]  /*bc10*/  ISETP.LT.OR P1, PT, R2, 0x31, P1 ;  /* 0x000000310200780c */ /* 0x000fe40000f21670 */
[----:B------:R-:W-:-:S02]  /*bc20*/  FSEL R11, R41, -INF , !P2 ;  /* 0xff800000290b7808 */ /* 0x000fc40005000000 */
[----:B------:R-:W-:Y:S02]  /*bc30*/  ISETP.GT.AND P2, PT, R0, 0x31, P0 ;  /* 0x000000310000780c */ /* 0x000fe40000744270 */
[----:B------:R-:W-:Y:S02]  /*bc40*/  FMNMX.FTZ R102, R32, R102, !PT ;  /* 0x0000006620667209 */ /* 0x000fe40007810000 */
[----:B------:R-:W-:Y:S02]  /*bc50*/  FMNMX.FTZ R5, R12, R5, !PT ;  /* 0x000000050c057209 */ /* 0x000fe40007810000 */
[----:B------:R-:W-:Y:S02]  /*bc60*/  FSEL R19, R19, -INF , !P1 ;  /* 0xff80000013137808 */ /* 0x000fe40004800000 */
[----:B------:R-:W-:Y:S02]  /*bc70*/  ISETP.GT.AND P1, PT, R0, 0x38, P0 ;  /* 0x000000380000780c */ /* 0x000fe40000724270 */
[----:B------:R-:W-:-:S02]  /*bc80*/  ISETP.LT.OR P2, PT, R2, 0x32, P2 ;  /* 0x000000320200780c */ /* 0x000fc40001741670 */
[----:B------:R-:W-:Y:S02]  /*bc90*/  FMNMX.FTZ R102, R33, R102, !PT ;  /* 0x0000006621667209 */ /* 0x000fe40007810000 */
[----:B------:R-:W-:Y:S02]  /*bca0*/  FMNMX.FTZ R5, R11, R5, !PT ;  /* 0x000000050b057209 */ /* 0x000fe40007810000 */
[----:B------:R-:W-:Y:S02]  /*bcb0*/  ISETP.GT.AND P0, PT, R0, 0x39, P0 ;  /* 0x000000390000780c */ /* 0x000fe40000704270 */
[----:B------:R-:W-:Y:S02]  /*bcc0*/  ISETP.LT.OR P1, PT, R2, 0x39, P1 ;  /* 0x000000390200780c */ /* 0x000fe40000f21670 */
[----:B------:R-:W-:Y:S02]  /*bcd0*/  FSEL R18, R39, -INF , !P2 ;  /* 0xff80000027127808 */ /* 0x000fe40005000000 */
[----:B------:R-:W-:-:S02]  /*bce0*/  FMNMX.FTZ R102, R34, R102, !PT ;  /* 0x0000006622667209 */ /* 0x000fc40007810000 */
[----:B------:R-:W-:Y:S02]  /*bcf0*/  FMNMX.FTZ R5, R19, R5, !PT ;  /* 0x0000000513057209 */ /* 0x000fe40007810000 */
[----:B------:R-:W-:Y:S02]  /*bd00*/  ISETP.LT.OR P0, PT, R2, 0x3a, P0 ;  /* 0x0000003a0200780c */ /* 0x000fe40000701670 */
[----:B------:R-:W-:Y:S02]  /*bd10*/  FSEL R17, R22, -INF , !P1 ;  /* 0xff80000016117808 */ /* 0x000fe40004800000 */
[----:B------:R-:W-:Y:S02]  /*bd20*/  FMNMX.FTZ R102, R35, R102, !PT ;  /* 0x0000006623667209 */ /* 0x000fe40007810000 */
[----:B------:R-:W-:Y:S02]  /*bd30*/  FMNMX.FTZ R5, R18, R5, !PT ;  /* 0x0000000512057209 */ /* 0x000fe40007810000 */
[----:B------:R-:W-:-:S02]  /*bd40*/  FSEL R22, R38, -INF , !P0 ;  /* 0xff80000026167808 */ /* 0x000fc40004000000 */
[----:B------:R-:W-:Y:S02]  /*bd50*/  FMNMX.FTZ R102, R37, R102, !PT ;  /* 0x0000006625667209 */ /* 0x000fe40007810000 */
[----:B------:R-:W-:Y:S02]  /*bd60*/  FMNMX.FTZ R5, R17, R5, !PT ;  /* 0x0000000511057209 */ /* 0x000fe40007810000 */
[----:B------:R-:W-:Y:S02]  /*bd70*/  FMNMX.FTZ R102, R36, R102, !PT ;  /* 0x0000006624667209 */ /* 0x000fe40007810000 */
[----:B------:R-:W-:Y:S01]  /*bd80*/  FMNMX.FTZ R5, R22, R5, !PT ;  /* 0x0000000516057209 */ /* 0x000fe20007810000 */
[----:B------:R-:W-:Y:S05]  /*bd90*/  BRA.DIV ~URZ, `(.L_x_778) ;  /* 0x00011aa27f007947 */ /* 0x000fea000b800000 */
[----:B------:R1:W2:Y:S02]  /*bda0*/  SHFL.BFLY PT, R0, R102, 0x2, 0x1f ;  /* 0x0c401f0066007f89 */ /* 0x0002a400000e0000 */
.L_x_919:
[----:B-12---:R-:W-:Y:S01]  /*bdb0*/  FMNMX.FTZ R102, R102, R0, !PT ;  /* 0x0000000066667209 */ /* 0x006fe20007810000 */
[----:B------:R-:W-:Y:S05]  /*bdc0*/  BRA.DIV ~URZ, `(.L_x_779) ;  /* 0x00011ac27f007947 */ /* 0x000fea000b800000 */
[----:B------:R-:W1:Y:S04]  /*bdd0*/  SHFL.BFLY PT, R0, R5, 0x2, 0x1f ;  /* 0x0c401f0005007f89 */ /* 0x000e6800000e0000 */
[----:B------:R-:W2:Y:S01]  /*bde0*/  SHFL.BFLY PT, R2, R102, 0x1, 0x1f ;  /* 0x0c201f0066027f89 */ /* 0x000ea200000e0000 */
[----:B-1----:R-:W-:-:S02]  /*bdf0*/  FMNMX.FTZ R5, R5, R0, !PT ;  /* 0x0000000005057209 */ /* 0x002fc40007810000 */
[----:B--2---:R-:W-:-:S03]  /*be00*/  FMNMX.FTZ R102, R102, R2, !PT ;  /* 0x0000000266667209 */ /* 0x004fc60007810000 */
[----:B------:R1:W2:Y:S04]  /*be10*/  SHFL.BFLY PT, R100, R5, 0x1, 0x1f ;  /* 0x0c201f0005647f89 */ /* 0x0002a800000e0000 */
.L_x_920:
[C---:B------:R-:W-:Y:S01]  /*be20*/  FMUL.FTZ R0, R102.reuse, c[0x0][0x2d0] ;  /* 0x0000b40066007a20 */ /* 0x040fe20000410000 */
[----:B------:R-:W-:Y:S01]  /*be30*/  FSETP.NEU.FTZ.AND P0, PT, R102, -INF , PT ;  /* 0xff8000006600780b */ /* 0x000fe20003f1d000 */
[----:B------:R-:W-:Y:S01]  /*be40*/  WARPSYNC 0xffffffff ;  /* 0xffffffff00007948 */ /* 0x000fe20003800000 */
[----:B--2---:R-:W-:Y:S02]  /*be50*/  FMNMX.FTZ R100, R100, R5, !PT ;  /* 0x0000000564647209 */ /* 0x004fe40007810000 */
[----:B------:R-:W-:Y:S02]  /*be60*/  FSEL R0, R0, RZ, P0 ;  /* 0x000000ff00007208 */ /* 0x000fe40000000000 */
[C---:B------:R-:W-:Y:S01]  /*be70*/  FSETP.NEU.FTZ.AND P0, PT, R100.reuse, -INF , PT ;  /* 0xff8000006400780b */ /* 0x040fe20003f1d000 */
[----:B------:R-:W-:Y:S02]  /*be80*/  FMUL.FTZ R3, R100, c[0x0][0x2d0] ;  /* 0x0000b40064037a20 */ /* 0x000fe40000410000 */
[----:B------:R-:W-:-:S04]  /*be90*/  FFMA.FTZ R2, R7, c[0x0][0x2d0], -R0 ;  /* 0x0000b40007027a23 */ /* 0x000fc80000010800 */
[----:B------:R2:W-:Y:S02]  /*bea0*/  MUFU.EX2 R48, R2 ;  /* 0x0000000200307308 */ /* 0x0005e40000000800 */
[----:B--2---:R-:W-:-:S06]  /*beb0*/  FFMA.FTZ R2, R9, c[0x0][0x2d0], -R0 ;  /* 0x0000b40009027a23 */ /* 0x004fcc0000010800 */
[----:B------:R2:W3:Y:S02]  /*bec0*/  MUFU.EX2 R45, R2 ;  /* 0x00000002002d7308 */ /* 0x0004e40000000800 */
[----:B--2---:R-:W-:-:S06]  /*bed0*/  FFMA.FTZ R2, R24, c[0x0][0x2d0], -R0 ;  /* 0x0000b40018027a23 */ /* 0x004fcc0000010800 */
[----:B------:R2:W4:Y:S02]  /*bee0*/  MUFU.EX2 R47, R2 ;  /* 0x00000002002f7308 */ /* 0x0005240000000800 */
[----:B--2---:R-:W-:-:S06]  /*bef0*/  FFMA.FTZ R2, R25, c[0x0][0x2d0], -R0 ;  /* 0x0000b40019027a23 */ /* 0x004fcc0000010800 */
[----:B------:R2:W5:Y:S02]  /*bf00*/  MUFU.EX2 R44, R2 ;  /* 0x00000002002c7308 */ /* 0x0005640000000800 */
[----:B--2---:R-:W-:-:S06]  /*bf10*/  FFMA.FTZ R2, R26, c[0x0][0x2d0], -R0 ;  /* 0x0000b4001a027a23 */ /* 0x004fcc0000010800 */
[----:B------:R2:W-:Y:S02]  /*bf20*/  MUFU.EX2 R46, R2 ;  /* 0x00000002002e7308 */ /* 0x0005e40000000800 */
[----:B--2---:R-:W-:-:S06]  /*bf30*/  FFMA.FTZ R2, R27, c[0x0][0x2d0], -R0 ;  /* 0x0000b4001b027a23 */ /* 0x004fcc0000010800 */
[----:B------:R2:W1:Y:S02]  /*bf40*/  MUFU.EX2 R43, R2 ;  /* 0x00000002002b7308 */ /* 0x0004640000000800 */
[----:B--2---:R-:W-:-:S06]  /*bf50*/  FFMA.FTZ R2, R28, c[0x0][0x2d0], -R0 ;  /* 0x0000b4001c027a23 */ /* 0x004fcc0000010800 */
[----:B------:R2:W-:Y:S02]  /*bf60*/  MUFU.EX2 R42, R2 ;  /* 0x00000002002a7308 */ /* 0x0005e40000000800 */
        /* <DEDUP_REMOVED lines=16> */
[----:B--2---:R-:W-:Y:S01]  /*c070*/  FFMA.FTZ R2, R36, c[0x0][0x2d0], -R0 ;  /* 0x0000b40024027a23 */ /* 0x004fe20000010800 */
[----:B------:R-:W-:Y:S01]  /*c080*/  FSEL R0, R3, RZ, P0 ;  /* 0x000000ff03007208 */ /* 0x000fe20000000000 */
[----:B---3--:R-:W-:-:S04]  /*c090*/  FADD.FTZ R3, R48, R45 ;  /* 0x0000002d30037221 */ /* 0x008fc80000010000 */
[----:B------:R2:W-:Y:S01]  /*c0a0*/  MUFU.EX2 R98, R2 ;  /* 0x0000000200627308 */ /* 0x0005e20000000800 */
[----:B----4-:R-:W-:Y:S02]  /*c0b0*/  FADD.FTZ R3, R47, R3 ;  /* 0x000000032f037221 */ /* 0x010fe40000010000 */
[--C-:B-1----:R-:W-:Y:S02]  /*c0c0*/  FFMA.FTZ R5, R17, c[0x0][0x2d0], -R0.reuse ;  /* 0x0000b40011057a23 */ /* 0x102fe40000010800 */
[----:B-----5:R-:W-:Y:S02]  /*c0d0*/  FADD.FTZ R3, R44, R3 ;  /* 0x000000032c037221 */ /* 0x020fe40000010000 */
[--C-:B--2---:R-:W-:Y:S02]  /*c0e0*/  FFMA.FTZ R2, R6, c[0x0][0x2d0], -R0.reuse ;  /* 0x0000b40006027a23 */ /* 0x104fe40000010800 */
[--C-:B------:R-:W-:Y:S02]  /*c0f0*/  FFMA.FTZ R6, R22, c[0x0][0x2d0], -R0.reuse ;  /* 0x0000b40016067a23 */ /* 0x100fe40000010800 */
[----:B------:R1:W-:Y:S08]  /*c100*/  MUFU.EX2 R30, R2 ;  /* 0x00000002001e7308 */ /* 0x0003f00000000800 */
[----:B------:R2:W-:Y:S01]  /*c110*/  MUFU.EX2 R99, R6 ;  /* 0x0000000600637308 */ /* 0x0005e20000000800 */
[----:B-1----:R-:W-:Y:S01]  /*c120*/  FFMA.FTZ R2, R8, c[0x0][0x2d0], -R0 ;  /* 0x0000b40008027a23 */ /* 0x002fe20000010800 */
[----:B------:R-:W-:-:S06]  /*c130*/  F2FP.BF16.PACK_AB R8, R43, R46 ;  /* 0x0000002e2b08723e */ /* 0x000fcc00000010ff */
[----:B------:R1:W3:Y:S01]  /*c140*/  MUFU.EX2 R29, R2 ;  /* 0x00000002001d7308 */ /* 0x0002e20000000800 */
[----:B--2---:R-:W-:Y:S01]  /*c150*/  F2FP.BF16.PACK_AB R6, R33, R40 ;  /* 0x000000282106723e */ /* 0x004fe200000010ff */
[----:B-1----:R-:W-:Y:S01]  /*c160*/  FFMA.FTZ R2, R13, c[0x0][0x2d0], -R0 ;  /* 0x0000b4000d027a23 */ /* 0x002fe20000010800 */
[----:B---3--:R-:W-:Y:S01]  /*c170*/  F2FP.BF16.PACK_AB R13, R29, R30 ;  /* 0x0000001e1d0d723e */ /* 0x008fe200000010ff */
[----:B------:R-:W-:-:S04]  /*c180*/  FADD.FTZ R4, R30, R29 ;  /* 0x0000001d1e047221 */ /* 0x000fc80000010000 */
[----:B------:R1:W2:Y:S02]  /*c190*/  MUFU.EX2 R28, R2 ;  /* 0x00000002001c7308 */ /* 0x0002a40000000800 */
[----:B-1----:R-:W-:Y:S02]  /*c1a0*/  FFMA.FTZ R2, R16, c[0x0][0x2d0], -R0 ;  /* 0x0000b40010027a23 */ /* 0x002fe40000010800 */
[----:B--2---:R-:W-:-:S04]  /*c1b0*/  FADD.FTZ R4, R28, R4 ;  /* 0x000000041c047221 */ /* 0x004fc80000010000 */
[----:B------:R1:W2:Y:S02]  /*c1c0*/  MUFU.EX2 R27, R2 ;  /* 0x00000002001b7308 */ /* 0x0002a40000000800 */
[----:B-1----:R-:W-:Y:S01]  /*c1d0*/  FFMA.FTZ R2, R15, c[0x0][0x2d0], -R0 ;  /* 0x0000b4000f027a23 */ /* 0x002fe20000010800 */
[C---:B--2---:R-:W-:Y:S01]  /*c1e0*/  F2FP.BF16.PACK_AB R15, R27.reuse, R28 ;  /* 0x0000001c1b0f723e */ /* 0x044fe200000010ff */
[----:B------:R-:W-:-:S04]  /*c1f0*/  FADD.FTZ R4, R27, R4 ;  /* 0x000000041b047221 */ /* 0x000fc80000010000 */
[----:B------:R1:W2:Y:S02]  /*c200*/  MUFU.EX2 R26, R2 ;  /* 0x00000002001a7308 */ /* 0x0002a40000000800 */
[----:B-1----:R-:W-:Y:S02]  /*c210*/  FFMA.FTZ R2, R21, c[0x0][0x2d0], -R0 ;  /* 0x0000b40015027a23 */ /* 0x002fe40000010800 */
[----:B--2---:R-:W-:-:S04]  /*c220*/  FADD.FTZ R4, R26, R4 ;  /* 0x000000041a047221 */ /* 0x004fc80000010000 */
[----:B------:R1:W-:Y:S02]  /*c230*/  MUFU.EX2 R9, R2 ;  /* 0x0000000200097308 */ /* 0x0003e40000000800 */
[----:B-1----:R-:W-:-:S06]  /*c240*/  FFMA.FTZ R2, R23, c[0x0][0x2d0], -R0 ;  /* 0x0000b40017027a23 */ /* 0x002fcc0000010800 */
[----:B------:R1:W-:Y:S02]  /*c250*/  MUFU.EX2 R25, R2 ;  /* 0x0000000200197308 */ /* 0x0003e40000000800 */
[----:B-1----:R-:W-:-:S06]  /*c260*/  FFMA.FTZ R2, R20, c[0x0][0x2d0], -R0 ;  /* 0x0000b40014027a23 */ /* 0x002fcc0000010800 */
[----:B------:R1:W2:Y:S02]  /*c270*/  MUFU.EX2 R24, R2 ;  /* 0x0000000200187308 */ /* 0x0002a40000000800 */
[----:B-1----:R-:W-:Y:S01]  /*c280*/  FFMA.FTZ R2, R14, c[0x0][0x2d0], -R0 ;  /* 0x0000b4000e027a23 */ /* 0x002fe20000010800 */
[----:B------:R-:W-:-:S05]  /*c290*/  F2FP.BF16.PACK_AB R14, R44, R47 ;  /* 0x0000002f2c0e723e */ /* 0x000fca00000010ff */
[----:B------:R1:W3:Y:S02]  /*c2a0*/  MUFU.EX2 R23, R2 ;  /* 0x0000000200177308 */ /* 0x0002e40000000800 */
[----:B-1----:R-:W-:Y:S01]  /*c2b0*/  FFMA.FTZ R2, R10, c[0x0][0x2d0], -R0 ;  /* 0x0000b4000a027a23 */ /* 0x002fe20000010800 */
[----:B------:R-:W-:-:S05]  /*c2c0*/  F2FP.BF16.PACK_AB R10, R39, R42 ;  /* 0x0000002a270a723e */ /* 0x000fca00000010ff */
[----:B------:R1:W4:Y:S02]  /*c2d0*/  MUFU.EX2 R21, R2 ;  /* 0x0000000200157308 */ /* 0x0003240000000800 */
[----:B-1----:R-:W-:Y:S01]  /*c2e0*/  FFMA.FTZ R2, R12, c[0x0][0x2d0], -R0 ;  /* 0x0000b4000c027a23 */ /* 0x002fe20000010800 */
[----:B------:R-:W-:-:S05]  /*c2f0*/  F2FP.BF16.PACK_AB R12, R45, R48 ;  /* 0x000000302d0c723e */ /* 0x000fca00000010ff */
[----:B------:R1:W5:Y:S02]  /*c300*/  MUFU.EX2 R20, R2 ;  /* 0x0000000200147308 */ /* 0x0003640000000800 */
[----:B-1----:R-:W-:Y:S02]  /*c310*/  FADD.FTZ R2, R46, R3 ;  /* 0x000000032e027221 */ /* 0x002fe40000010000 */
[----:B------:R-:W-:Y:S01]  /*c320*/  FFMA.FTZ R3, R11, c[0x0][0x2d0], -R0 ;  /* 0x0000b4000b037a23 */ /* 0x000fe20000010800 */
[----:B--2---:R-:W-:Y:S01]  /*c330*/  F2FP.BF16.PACK_AB R11, R24, R25 ;  /* 0x00000019180b723e */ /* 0x004fe200000010ff */
[----:B------:R-:W-:Y:S02]  /*c340*/  FADD.FTZ R2, R43, R2 ;  /* 0x000000022b027221 */ /* 0x000fe40000010000 */
[----:B------:R1:W2:Y:S02]  /*c350*/  MUFU.EX2 R7, R3 ;  /* 0x0000000300077308 */ /* 0x0002a40000000800 */
[----:B------:R-:W-:-:S04]  /*c360*/  FADD.FTZ R2, R42, R2 ;  /* 0x000000022a027221 */ /* 0x000fc80000010000 */
[----:B------:R-:W-:-:S04]  /*c370*/  FADD.FTZ R2, R39, R2 ;  /* 0x0000000227027221 */ /* 0x000fc80000010000 */
[----:B------:R-:W-:-:S04]  /*c380*/  FADD.FTZ R2, R41, R2 ;  /* 0x0000000229027221 */ /* 0x000fc80000010000 */
[----:B------:R-:W-:Y:S02]  /*c390*/  FADD.FTZ R2, R38, R2 ;  /* 0x0000000226027221 */ /* 0x000fe40000010000 */
[----:B-1----:R-:W-:Y:S02]  /*c3a0*/  FFMA.FTZ R3, R19, c[0x0][0x2d0], -R0 ;  /* 0x0000b40013037a23 */ /* 0x002fe40000010800 */
[----:B------:R-:W-:Y:S02]  /*c3b0*/  FADD.FTZ R2, R40, R2 ;  /* 0x0000000228027221 */ /* 0x000fe40000010000 */
[----:B------:R1:W1:Y:S02]  /*c3c0*/  MUFU.EX2 R16, R3 ;  /* 0x0000000300107308 */ /* 0x0002640000000800 */
[C---:B-1----:R-:W-:Y:S01]  /*c3d0*/  FADD.FTZ R3, R9.reuse, R4 ;  /* 0x0000000409037221 */ /* 0x042fe20000010000 */
[----:B------:R-:W-:Y:S01]  /*c3e0*/  F2FP.BF16.PACK_AB R9, R9, R26 ;  /* 0x0000001a0909723e */ /* 0x000fe200000010ff */
[----:B------:R-:W-:-:S02]  /*c3f0*/  FFMA.FTZ R4, R18, c[0x0][0x2d0], -R0 ;  /* 0x0000b40012047a23 */ /* 0x000fc40000010800 */
[----:B------:R-:W-:Y:S02]  /*c400*/  FADD.FTZ R3, R25, R3 ;  /* 0x0000000319037221 */ /* 0x000fe40000010000 */
[----:B------:R1:W1:Y:S01]  /*c410*/  MUFU.EX2 R97, R4 ;  /* 0x0000000400617308 */ /* 0x0002620000000800 */
[----:B------:R-:W-:Y:S02]  /*c420*/  FADD.FTZ R0, R33, R2 ;  /* 0x0000000221007221 */ /* 0x000fe40000010000 */
[----:B------:R-:W-:Y:S02]  /*c430*/  FADD.FTZ R3, R24, R3 ;  /* 0x0000000318037221 */ /* 0x000fe40000010000 */
[----:B------:R-:W-:Y:S02]  /*c440*/  FADD.FTZ R0, R32, R0 ;  /* 0x0000000020007221 */ /* 0x000fe40000010000 */
[----:B---3--:R-:W-:Y:S01]  /*c450*/  FADD.FTZ R3, R23, R3 ;  /* 0x0000000317037221 */ /* 0x008fe20000010000 */
[----:B------:R3:W3:Y:S01]  /*c460*/  MUFU.EX2 R2, R5 ;  /* 0x0000000500027308 */ /* 0x0006e20000000800 */
[C---:B------:R-:W-:Y:S01]  /*c470*/  FADD.FTZ R0, R96.reuse, R0 ;  /* 0x0000000060007221 */ /* 0x040fe20000010000 */
[----:B------:R-:W-:Y:S01]  /*c480*/  F2FP.BF16.PACK_AB R96, R96, R32 ;  /* 0x000000206060723e */ /* 0x000fe200000010ff */
[----:B----4-:R-:W-:-:S02]  /*c490*/  FADD.FTZ R3, R21, R3 ;  /* 0x0000000315037221 */ /* 0x010fc40000010000 */
[----:B------:R-:W-:Y:S02]  /*c4a0*/  FADD.FTZ R0, R31, R0 ;  /* 0x000000001f007221 */ /* 0x000fe40000010000 */
[----:B-----5:R-:W-:Y:S01]  /*c4b0*/  FADD.FTZ R3, R20, R3 ;  /* 0x0000000314037221 */ /* 0x020fe20000010000 */
[----:B-1----:R-:W-:Y:S01]  /*c4c0*/  F2FP.BF16.PACK_AB R4, R38, R41 ;  /* 0x000000292604723e */ /* 0x002fe200000010ff */
[C---:B------:R-:W-:Y:S01]  /*c4d0*/  FADD.FTZ R200, R98.reuse, R0 ;  /* 0x0000000062c87221 */ /* 0x040fe20000010000 */
[----:B------:R-:W-:Y:S01]  /*c4e0*/  F2FP.BF16.PACK_AB R98, R98, R31 ;  /* 0x0000001f6262723e */ /* 0x000fe200000010ff */
[C---:B--2---:R-:W-:Y:S01]  /*c4f0*/  FADD.FTZ R3, R7.reuse, R3 ;  /* 0x0000000307037221 */ /* 0x044fe20000010000 */
[----:B------:R-:W-:-:S03]  /*c500*/  F2FP.BF16.PACK_AB R7, R7, R20 ;  /* 0x000000140707723e */ /* 0x000fc600000010ff */
[----:B------:R-:W-:Y:S01]  /*c510*/  FADD.FTZ R3, R16, R3 ;  /* 0x0000000310037221 */ /* 0x000fe20000010000 */
[----:B---3--:R-:W-:-:S03]  /*c520*/  F2FP.BF16.PACK_AB R5, R21, R23 ;  /* 0x000000171505723e */ /* 0x008fc600000010ff */
[C---:B------:R-:W-:Y:S01]  /*c530*/  FADD.FTZ R3, R97.reuse, R3 ;  /* 0x0000000361037221 */ /* 0x040fe20000010000 */
[----:B------:R-:W-:-:S03]  /*c540*/  F2FP.BF16.PACK_AB R97, R97, R16 ;  /* 0x000000106161723e */ /* 0x000fc600000010ff */
[----:B------:R-:W-:-:S04]  /*c550*/  FADD.FTZ R3, R2, R3 ;  /* 0x0000000302037221 */ /* 0x000fc80000010000 */
[C---:B------:R-:W-:Y:S01]  /*c560*/  FADD.FTZ R199, R99.reuse, R3 ;  /* 0x0000000363c77221 */ /* 0x040fe20000010000 */
[----:B------:R-:W-:Y:S02]  /*c570*/  F2FP.BF16.PACK_AB R99, R99, R2 ;  /* 0x000000026363723e */ /* 0x000fe400000010ff */
[----:B------:R-:W1:Y:S04]  /*c580*/  LDSM.16.MT88.4 R20, [R143] ;  /* 0x000000008f14783b */ /* 0x000e680000004200 */
[----:B------:R-:W2:Y:S04]  /*c590*/  LDSM.16.MT88.4 R16, [R168] ;  /* 0x00000000a810783b */ /* 0x000ea80000004200 */
[----:B------:R-:W3:Y:S04]  /*c5a0*/  LDSM.16.MT88.4 R40, [R143+0x800] ;  /* 0x000800008f28783b */ /* 0x000ee80000004200 */
[----:B------:R-:W4:Y:S04]  /*c5b0*/  LDSM.16.MT88.4 R36, [R168+0x800] ;  /* 0x00080000a824783b */ /* 0x000f280000004200 */
[----:B------:R-:W2:Y:S04]  /*c5c0*/  LDSM.16.MT88.4 R48, [R171] ;  /* 0x00000000ab30783b */ /* 0x000ea80000004200 */
[----:B------:R-:W3:Y:S04]  /*c5d0*/  LDSM.16.MT88.4 R56, [R170] ;  /* 0x00000000aa38783b */ /* 0x000ee80000004200 */
[----:B------:R-:W3:Y:S04]  /*c5e0*/  LDSM.16.MT88.4 R60, [R143+0x2000] ;  /* 0x002000008f3c783b */ /* 0x000ee80000004200 */
[----:B------:R-:W3:Y:S04]  /*c5f0*/  LDSM.16.MT88.4 R52, [R171+0x800] ;  /* 0x00080000ab34783b */ /* 0x000ee80000004200 */
[----:B------:R-:W3:Y:S04]  /*c600*/  LDSM.16.MT88.4 R44, [R170+0x800] ;  /* 0x00080000aa2c783b */ /* 0x000ee80000004200 */
[----:B------:R-:W-:Y:S01]  /*c610*/  LDSM.16.MT88.4 R64, [R170+0x2000] ;  /* 0x00200000aa40783b */ /* 0x000fe20000004200 */
[C---:B-1----:R-:W-:Y:S03]  /*c620*/  HMMA.16816.F32.BF16 R32, R12.reuse, R20, RZ ;  /* 0x000000140c20723c */ /* 0x042fe600000418ff */
[----:B------:R-:W5:Y:S05]  /*c630*/  LDL R2, [R1+0x4] ;  /* 0x0000040001027983 */ /* 0x000f6a0000100800 */
[C---:B------:R-:W-:Y:S08]  /*c640*/  HMMA.16816.F32.BF16 R28, R12.reuse, R22, RZ ;  /* 0x000000160c1c723c */ /* 0x040ff000000418ff */
[C---:B--2---:R-:W-:Y:S08]  /*c650*/  HMMA.16816.F32.BF16 R24, R12.reuse, R16, RZ ;  /* 0x000000100c18723c */ /* 0x044ff000000418ff */
[----:B------:R-:W-:Y:S08]  /*c660*/  HMMA.16816.F32.BF16 R20, R12, R18, RZ ;  /* 0x000000120c14723c */ /* 0x000ff000000418ff */
[C---:B---3--:R-:W-:Y:S08]  /*c670*/  HMMA.16816.F32.BF16 R136, R8.reuse, R40, R32 ;  /* 0x000000280888723c */ /* 0x048ff00000041820 */
[C---:B----4-:R-:W-:Y:S08]  /*c680*/  HMMA.16816.F32.BF16 R128, R8.reuse, R36, R24 ;  /* 0x000000240880723c */ /* 0x050ff00000041818 */
[----:B------:R-:W-:Y:S01]  /*c690*/  HMMA.16816.F32.BF16 R120, R8, R38, R20 ;  /* 0x000000260878723c */ /* 0x000fe20000041814 */
[----:B------:R-:W1:Y:S07]  /*c6a0*/  LDSM.16.MT88.4 R36, [R143+0x2800] ;  /* 0x002800008f24783b */ /* 0x000e6e0000004200 */
[----:B------:R-:W-:Y:S08]  /*c6b0*/  HMMA.16816.F32.BF16 R16, R12, R48, RZ ;  /* 0x000000300c10723c */ /* 0x000ff000000418ff */
[----:B------:R-:W-:Y:S01]  /*c6c0*/  HMMA.16816.F32.BF16 R148, R8, R42, R28 ;  /* 0x0000002a0894723c */ /* 0x000fe2000004181c */
[----:B------:R-:W2:Y:S07]  /*c6d0*/  LDSM.16.MT88.4 R40, [R168+0x2000] ;  /* 0x00200000a828783b */ /* 0x000eae0000004200 */
[C---:B------:R-:W-:Y:S01]  /*c6e0*/  HMMA.16816.F32.BF16 R32, R12.reuse, R50, RZ ;  /* 0x000000320c20723c */ /* 0x040fe200000418ff */
[----:B------:R-:W3:Y:S07]  /*c6f0*/  LDSM.16.MT88.4 R48, [R171+0x2000] ;  /* 0x00200000ab30783b */ /* 0x000eee0000004200 */
[C---:B------:R-:W-:Y:S08]  /*c700*/  HMMA.16816.F32.BF16 R28, R12.reuse, R56, RZ ;  /* 0x000000380c1c723c */ /* 0x040ff000000418ff */
[C---:B------:R-:W-:Y:S01]  /*c710*/  HMMA.16816.F32.BF16 R24, R12.reuse, R58, RZ ;  /* 0x0000003a0c18723c */ /* 0x040fe200000418ff */
[----:B------:R-:W4:Y:S07]  /*c720*/  LDSM.16.MT88.4 R56, [R168+0x2800] ;  /* 0x00280000a838783b */ /* 0x000f2e0000004200 */
[----:B------:R-:W-:Y:S08]  /*c730*/  HMMA.16816.F32.BF16 R20, R12, R60, RZ ;  /* 0x0000003c0c14723c */ /* 0x000ff000000418ff */
[C---:B------:R-:W-:Y:S08]  /*c740*/  HMMA.16816.F32.BF16 R152, R8.reuse, R52, R16 ;  /* 0x000000340898723c */ /* 0x040ff00000041810 */
[C---:B------:R-:W-:Y:S01]  /*c750*/  HMMA.16816.F32.BF16 R124, R8.reuse, R54, R32 ;  /* 0x00000036087c723c */ /* 0x040fe20000041820 */
[----:B------:R-:W3:Y:S07]  /*c760*/  LDSM.16.MT88.4 R52, [R171+0x2800] ;  /* 0x00280000ab34783b */ /* 0x000eee0000004200 */
[C---:B------:R-:W-:Y:S08]  /*c770*/  HMMA.16816.F32.BF16 R112, R8.reuse, R44, R28 ;  /* 0x0000002c0870723c */ /* 0x040ff0000004181c */
[----:B------:R-:W-:Y:S01]  /*c780*/  HMMA.16816.F32.BF16 R116, R8, R46, R24 ;  /* 0x0000002e0874723c */ /* 0x000fe20000041818 */
[----:B------:R-:W4:Y:S07]  /*c790*/  LDSM.16.MT88.4 R44, [R143+0x4000] ;  /* 0x004000008f2c783b */ /* 0x000f2e0000004200 */
[----:B------:R-:W-:Y:S01]  /*c7a0*/  HMMA.16816.F32.BF16 R16, R12, R62, RZ ;  /* 0x0000003e0c10723c */ /* 0x000fe200000418ff */
[----:B------:R-:W4:Y:S07]  /*c7b0*/  LDSM.16.MT88.4 R60, [R170+0x2800] ;  /* 0x00280000aa3c783b */ /* 0x000f2e0000004200 */
[----:B-1----:R-:W-:Y:S08]  /*c7c0*/  HMMA.16816.F32.BF16 R132, R8, R36, R20 ;  /* 0x000000240884723c */ /* 0x002ff00000041814 */
[C---:B--2---:R-:W-:Y:S08]  /*c7d0*/  HMMA.16816.F32.BF16 R28, R12.reuse, R42, RZ ;  /* 0x0000002a0c1c723c */ /* 0x044ff000000418ff */
[C---:B---3--:R-:W-:Y:S08]  /*c7e0*/  HMMA.16816.F32.BF16 R24, R12.reuse, R48, RZ ;  /* 0x000000300c18723c */ /* 0x048ff000000418ff */
[C---:B------:R-:W-:Y:S01]  /*c7f0*/  HMMA.16816.F32.BF16 R20, R12.reuse, R50, RZ ;  /* 0x000000320c14723c */ /* 0x040fe200000418ff */
[----:B------:R-:W1:Y:S07]  /*c800*/  LDSM.16.MT88.4 R48, [R168+0x4000] ;  /* 0x00400000a830783b */ /* 0x000e6e0000004200 */
[----:B------:R-:W-:Y:S01]  /*c810*/  HMMA.16816.F32.BF16 R32, R12, R40, RZ ;  /* 0x000000280c20723c */ /* 0x000fe200000418ff */
[----:B------:R-:W2:Y:S07]  /*c820*/  LDSM.16.MT88.4 R40, [R143+0x4800] ;  /* 0x004800008f28783b */ /* 0x000eae0000004200 */
[----:B------:R-:W-:Y:S01]  /*c830*/  HMMA.16816.F32.BF16 R144, R8, R38, R16 ;  /* 0x000000260890723c */ /* 0x000fe20000041810 */
[----:B------:R-:W3:Y:S07]  /*c840*/  LDSM.16.MT88.4 R36, [R168+0x4800] ;  /* 0x00480000a824783b */ /* 0x000eee0000004200 */
[----:B------:R-:W-:Y:S08]  /*c850*/  HMMA.16816.F32.BF16 R16, R12, R64, RZ ;  /* 0x000000400c10723c */ /* 0x000ff000000418ff */
[C---:B----4-:R-:W-:Y:S08]  /*c860*/  HMMA.16816.F32.BF16 R88, R8.reuse, R58, R28 ;  /* 0x0000003a0858723c */ /* 0x050ff0000004181c */
[----:B------:R-:W-:Y:S08]  /*c870*/  HMMA.16816.F32.BF16 R108, R8, R52, R24 ;  /* 0x00000034086c723c */ /* 0x000ff00000041818 */
[C---:B------:R-:W-:Y:S08]  /*c880*/  HMMA.16816.F32.BF16 R28, R12.reuse, R44, RZ ;  /* 0x0000002c0c1c723c */ /* 0x040ff000000418ff */
[----:B------:R-:W-:Y:S01]  /*c890*/  HMMA.16816.F32.BF16 R24, R12, R46, RZ ;  /* 0x0000002e0c18723c */ /* 0x000fe200000418ff */
[----:B------:R-:W4:Y:S07]  /*c8a0*/  LDSM.16.MT88.4 R44, [R171+0x4000] ;  /* 0x00400000ab2c783b */ /* 0x000f2e0000004200 */
[C---:B------:R-:W-:Y:S08]  /*c8b0*/  HMMA.16816.F32.BF16 R80, R8.reuse, R60, R16 ;  /* 0x0000003c0850723c */ /* 0x040ff00000041810 */
[----:B------:R-:W-:Y:S08]  /*c8c0*/  HMMA.16816.F32.BF16 R84, R8, R54, R20 ;  /* 0x000000360854723c */ /* 0x000ff00000041814 */
[C---:B-1----:R-:W-:Y:S08]  /*c8d0*/  HMMA.16816.F32.BF16 R16, R12.reuse, R50, RZ ;  /* 0x000000320c10723c */ /* 0x042ff000000418ff */
[----:B------:R-:W-:Y:S08]  /*c8e0*/  HMMA.16816.F32.BF16 R20, R12, R48, RZ ;  /* 0x000000300c14723c */ /* 0x000ff000000418ff */
[C---:B--2---:R-:W-:Y:S01]  /*c8f0*/  HMMA.16816.F32.BF16 R76, R8.reuse, R40, R28 ;  /* 0x00000028084c723c */ /* 0x044fe2000004181c */
[----:B------:R-:W1:Y:S07]  /*c900*/  LDSM.16.MT88.4 R28, [R171+0x4800] ;  /* 0x00480000ab1c783b */ /* 0x000e6e0000004200 */
[----:B------:R-:W-:Y:S08]  /*c910*/  HMMA.16816.F32.BF16 R92, R8, R56, R32 ;  /* 0x00000038085c723c */ /* 0x000ff00000041820 */
[----:B------:R-:W-:Y:S08]  /*c920*/  HMMA.16816.F32.BF16 R32, R12, R66, RZ ;  /* 0x000000420c20723c */ /* 0x000ff000000418ff */
[C---:B---3--:R-:W-:Y:S08]  /*c930*/  HMMA.16816.F32.BF16 R48, R8.reuse, R38, R16 ;  /* 0x000000260830723c */ /* 0x048ff00000041810 */
[----:B------:R-:W-:Y:S01]  /*c940*/  HMMA.16816.F32.BF16 R56, R8, R36, R20 ;  /* 0x000000240838723c */ /* 0x000fe20000041814 */
[----:B------:R-:W2:Y:S07]  /*c950*/  LDSM.16.MT88.4 R20, [R170+0x4000] ;  /* 0x00400000aa14783b */ /* 0x000eae0000004200 */
[----:B----4-:R-:W-:Y:S08]  /*c960*/  HMMA.16816.F32.BF16 R16, R12, R44, RZ ;  /* 0x0000002c0c10723c */ /* 0x010ff000000418ff */
[----:B------:R-:W-:Y:S08]  /*c970*/  HMMA.16816.F32.BF16 R72, R8, R62, R32 ;  /* 0x0000003e0848723c */ /* 0x000ff00000041820 */
[----:B------:R-:W-:Y:S08]  /*c980*/  HMMA.16816.F32.BF16 R32, R12, R46, RZ ;  /* 0x0000002e0c20723c */ /* 0x000ff000000418ff */
[C---:B-1----:R-:W-:Y:S01]  /*c990*/  HMMA.16816.F32.BF16 R44, R8.reuse, R28, R16 ;  /* 0x0000001c082c723c */ /* 0x042fe20000041810 */
[----:B------:R-:W1:Y:S07]  /*c9a0*/  LDSM.16.MT88.4 R16, [R170+0x4800] ;  /* 0x00480000aa10783b */ /* 0x000e6e0000004200 */
[----:B------:R-:W-:Y:S08]  /*c9b0*/  HMMA.16816.F32.BF16 R68, R8, R42, R24 ;  /* 0x0000002a0844723c */ /* 0x000ff00000041818 */
[C---:B--2---:R-:W-:Y:S08]  /*c9c0*/  HMMA.16816.F32.BF16 R24, R12.reuse, R20, RZ ;  /* 0x000000140c18723c */ /* 0x044ff000000418ff */
[----:B------:R-:W-:Y:S08]  /*c9d0*/  HMMA.16816.F32.BF16 R12, R12, R22, RZ ;  /* 0x000000160c0c723c */ /* 0x000ff000000418ff */
[C---:B------:R-:W-:Y:S08]  /*c9e0*/  HMMA.16816.F32.BF16 R32, R8.reuse, R30, R32 ;  /* 0x0000001e0820723c */ /* 0x040ff00000041820 */
[C---:B-1----:R-:W-:Y:S08]  /*c9f0*/  HMMA.16816.F32.BF16 R24, R8.reuse, R16, R24 ;  /* 0x000000100818723c */ /* 0x042ff00000041818 */
[----:B------:R-:W-:Y:S01]  /*ca00*/  HMMA.16816.F32.BF16 R16, R8, R18, R12 ;  /* 0x000000120810723c */ /* 0x000fe2000004180c */
[----:B------:R-:W1:Y:S04]  /*ca10*/  LDSM.16.MT88.4 R12, [R143+0x1000] ;  /* 0x001000008f0c783b */ /* 0x000e680000004200 */
[----:B------:R-:W2:Y:S03]  /*ca20*/  LDSM.16.MT88.4 R8, [R168+0x1000] ;  /* 0x00100000a808783b */ /* 0x000ea60000004200 */
        /* <DEDUP_REMOVED lines=8> */
[----:B------:R-:W1:Y:S04]  /*cab0*/  LDSM.16.MT88.4 R12, [R143+0x3000] ;  /* 0x003000008f0c783b */ /* 0x000e680000004200 */
[----:B------:R-:W-:Y:S03]  /*cac0*/  LDSM.16.MT88.4 R124, [R168+0x1800] ;  /* 0x00180000a87c783b */ /* 0x000fe60000004200 */
[C---:B--2---:R-:W-:Y:S08]  /*cad0*/  HMMA.16816.F32.BF16 R112, R4.reuse, R8, R112 ;  /* 0x000000080470723c */ /* 0x044ff00000041870 */
[C---:B------:R-:W-:Y:S01]  /*cae0*/  HMMA.16816.F32.BF16 R40, R4.reuse, R10, R116 ;  /* 0x0000000a0428723c */ /* 0x040fe20000041874 */
[----:B------:R-:W2:Y:S04]  /*caf0*/  LDSM.16.MT88.4 R8, [R168+0x3000] ;  /* 0x00300000a808783b */ /* 0x000ea80000004200 */
[----:B------:R-:W-:Y:S03]  /*cb00*/  LDSM.16.MT88.4 R116, [R171+0x1800] ;  /* 0x00180000ab74783b */ /* 0x000fe60000004200 */
[C---:B-1----:R-:W-:Y:S01]  /*cb10*/  HMMA.16816.F32.BF16 R52, R4.reuse, R12, R132 ;  /* 0x0000000c0434723c */ /* 0x042fe20000041884 */
[----:B------:R-:W-:Y:S07]  /*cb20*/  LDSM.16.MT88.4 R132, [R143+0x1800] ;  /* 0x001800008f84783b */ /* 0x000fee0000004200 */
[C---:B------:R-:W-:Y:S01]  /*cb30*/  HMMA.16816.F32.BF16 R144, R4.reuse, R14, R144 ;  /* 0x0000000e0490723c */ /* 0x040fe20000041890 */
[----:B------:R-:W1:Y:S07]  /*cb40*/  LDSM.16.MT88.4 R12, [R171+0x3000] ;  /* 0x00300000ab0c783b */ /* 0x000e6e0000004200 */
[C---:B--2---:R-:W-:Y:S08]  /*cb50*/  HMMA.16816.F32.BF16 R60, R4.reuse, R8, R92 ;  /* 0x00000008043c723c */ /* 0x044ff0000004185c */
[C---:B------:R-:W-:Y:S01]  /*cb60*/  HMMA.16816.F32.BF16 R64, R4.reuse, R10, R88 ;  /* 0x0000000a0440723c */ /* 0x040fe20000041858 */
[----:B------:R-:W2:Y:S07]  /*cb70*/  LDSM.16.MT88.4 R8, [R170+0x3000] ;  /* 0x00300000aa08783b */ /* 0x000eae0000004200 */
[C---:B-1----:R-:W-:Y:S01]  /*cb80*/  HMMA.16816.F32.BF16 R156, R4.reuse, R12, R108 ;  /* 0x0000000c049c723c */ /* 0x042fe2000004186c */
[----:B------:R-:W-:Y:S07]  /*cb90*/  LDSM.16.MT88.4 R108, [R170+0x1800] ;  /* 0x00180000aa6c783b */ /* 0x000fee0000004200 */
        /* <DEDUP_REMOVED lines=8> */
[C---:B--2---:R-:W-:Y:S01]  /*cc20*/  HMMA.16816.F32.BF16 R76, R4.reuse, R8, R56 ;  /* 0x00000008044c723c */ /* 0x044fe20000041838 */
[----:B------:R-:W-:Y:S07]  /*cc30*/  LDSM.16.MT88.4 R56, [R171+0x3800] ;  /* 0x00380000ab38783b */ /* 0x000fee0000004200 */
[C---:B------:R-:W-:Y:S01]  /*cc40*/  HMMA.16816.F32.BF16 R84, R4.reuse, R10, R48 ;  /* 0x0000000a0454723c */ /* 0x040fe20000041830 */
[----:B------:R-:W2:Y:S04]  /*cc50*/  LDSM.16.MT88.4 R8, [R170+0x5000] ;  /* 0x00500000aa08783b */ /* 0x000ea80000004200 */
[----:B------:R-:W3:Y:S03]  /*cc60*/  LDSM.16.MT88.4 R48, [R168+0x3800] ;  /* 0x00380000a830783b */ /* 0x000ee60000004200 */
[----:B-1----:R-:W-:Y:S08]  /*cc70*/  HMMA.16816.F32.BF16 R148, R4, R12, R44 ;  /* 0x0000000c0494723c */ /* 0x002ff0000004182c */
[----:B------:R-:W-:Y:S08]  /*cc80*/  HMMA.16816.F32.BF16 R112, R96, R108, R112 ;  /* 0x0000006c6070723c */ /* 0x000ff00000041870 */
[----:B--2---:R-:W-:Y:S01]  /*cc90*/  HMMA.16816.F32.BF16 R24, R4, R8, R24 ;  /* 0x000000080418723c */ /* 0x004fe20000041818 */
[----:B------:R-:W2:Y:S04]  /*cca0*/  LDL R9, [R1+0x64] ;  /* 0x0000640001097983 */ /* 0x000ea80000100800 */
[----:B------:R-:W2:Y:S03]  /*ccb0*/  LDL R8, [R1+0x58] ;  /* 0x0000580001087983 */ /* 0x000ea60000100800 */
[C---:B---3--:R-:W-:Y:S08]  /*ccc0*/  HMMA.16816.F32.BF16 R44, R96.reuse, R48, R60 ;  /* 0x00000030602c723c */ /* 0x048ff0000004183c */
[----:B------:R-:W-:Y:S01]  /*ccd0*/  HMMA.16816.F32.BF16 R48, R96, R50, R64 ;  /* 0x000000326030723c */ /* 0x000fe20000041840 */
[----:B------:R-:W1:Y:S07]  /*cce0*/  LDSM.16.MT88.4 R64, [R170+0x3800] ;  /* 0x00380000aa40783b */ /* 0x000e6e0000004200 */
[C---:B------:R-:W-:Y:S08]  /*ccf0*/  HMMA.16816.F32.BF16 R32, R4.reuse, R14, R32 ;  /* 0x0000000e0420723c */ /* 0x040ff00000041820 */
[----:B------:R-:W-:Y:S01]  /*cd00*/  HMMA.16816.F32.BF16 R16, R4, R10, R16 ;  /* 0x0000000a0410723c */ /* 0x000fe20000041810 */
[----:B------:R-:W-:Y:S07]  /*cd10*/  LDSM.16.MT88.4 R4, [R170+0x5800] ;  /* 0x00580000aa04783b */ /* 0x000fee0000004200 */
[C---:B-1----:R-:W-:Y:S01]  /*cd20*/  HMMA.16816.F32.BF16 R60, R96.reuse, R64, R80 ;  /* 0x00000040603c723c */ /* 0x042fe20000041850 */
[----:B------:R-:W-:Y:S07]  /*cd30*/  LDSM.16.MT88.4 R80, [R168+0x5800] ;  /* 0x00580000a850783b */ /* 0x000fee0000004200 */
[C---:B------:R-:W-:Y:S01]  /*cd40*/  HMMA.16816.F32.BF16 R64, R96.reuse, R66, R72 ;  /* 0x000000426040723c */ /* 0x040fe20000041848 */
[----:B------:R-:W1:Y:S07]  /*cd50*/  LDSM.16.MT88.4 R72, [R143+0x5800] ;  /* 0x005800008f48783b */ /* 0x000e6e0000004200 */
[----:B------:R-:W-:Y:S01]  /*cd60*/  HMMA.16816.F32.BF16 R108, R96, R110, R40 ;  /* 0x0000006e606c723c */ /* 0x000fe20000041828 */
[----:B------:R-:W3:Y:S01]  /*cd70*/  LDSM.16.MT88.4 R40, [R143+0x3800] ;  /* 0x003800008f28783b */ /* 0x000ee20000004200 */
[----:B------:R-:W-:-:S05]  /*cd80*/  IMAD.MOV.U32 R101, RZ, RZ, 0x1 ;  /* 0x00000001ff657424 */ /* 0x000fca00078e00ff */
[C---:B------:R-:W-:Y:S01]  /*cd90*/  ISETP.NE.AND P0, PT, R101.reuse, c[0x0][0x2c4], PT ;  /* 0x0000b10065007a0c */ /* 0x040fe20003f05270 */
[C---:B-1----:R-:W-:Y:S08]  /*cda0*/  HMMA.16816.F32.BF16 R68, R96.reuse, R72, R152 ;  /* 0x000000486044723c */ /* 0x042ff00000041898 */
[----:B------:R-:W-:Y:S01]  /*cdb0*/  HMMA.16816.F32.BF16 R72, R96, R74, R88 ;  /* 0x0000004a6048723c */ /* 0x000fe20000041858 */
[----:B------:R-:W1:Y:S01]  /*cdc0*/  LDSM.16.MT88.4 R88, [R171+0x5800] ;  /* 0x00580000ab58783b */ /* 0x000e620000004200 */
[----:B-----5:R-:W-:Y:S01]  /*cdd0*/  IMAD.SHL.U32 R2, R2, 0x80, RZ ;  /* 0x0000008002027824 */ /* 0x020fe200078e00ff */
[----:B------:R-:W-:-:S03]  /*cde0*/  ISETP.LE.AND P1, PT, R101, c[0x0][0x32c], PT ;  /* 0x0000cb0065007a0c */ /* 0x000fc60003f23270 */
[----:B------:R-:W-:Y:S02]  /*cdf0*/  @P0 IMAD.HI.U32 R3, R2, c[0x0][0x2c8], RZ ;  /* 0x0000b20002030a27 */ /* 0x000fe400078e00ff */
[----:B------:R-:W-:Y:S02]  /*ce00*/  HMMA.16816.F32.BF16 R120, R96, R116, R120 ;  /* 0x000000746078723c */ /* 0x000fe40000041878 */
[----:B------:R-:W-:Y:S01]  /*ce10*/  IMAD.MOV.U32 R0, RZ, RZ, R2 ;  /* 0x000000ffff007224 */ /* 0x000fe200078e0002 */
[----:B------:R-:W-:-:S05]  /*ce20*/  @P0 SHF.R.U32.HI R0, RZ, c[0x0][0x2cc], R3 ;  /* 0x0000b300ff000a19 */ /* 0x000fca0000011603 */
[----:B------:R-:W-:Y:S01]  /*ce30*/  HMMA.16816.F32.BF16 R116, R96, R118, R36 ;  /* 0x000000766074723c */ /* 0x000fe20000041824 */
[----:B------:R-:W-:-:S07]  /*ce40*/  IADD3 R195, R195, -0x2, RZ ;  /* 0xfffffffec3c37810 */ /* 0x000fce0007ffe0ff */
[C---:B---3--:R-:W-:Y:S08]  /*ce50*/  HMMA.16816.F32.BF16 R36, R96.reuse, R40, R52 ;  /* 0x000000286024723c */ /* 0x048ff00000041834 */
        /* <DEDUP_REMOVED lines=8> */
[C---:B------:R-:W-:Y:S08]  /*cee0*/  HMMA.16816.F32.BF16 R124, R96.reuse, R126, R28 ;  /* 0x0000007e607c723c */ /* 0x040ff0000004181c */
[C---:B------:R-:W-:Y:S08]  /*cef0*/  HMMA.16816.F32.BF16 R40, R96.reuse, R42, R144 ;  /* 0x0000002a6028723c */ /* 0x040ff00000041890 */
[C---:B------:R-:W-:Y:S08]  /*cf00*/  HMMA.16816.F32.BF16 R88, R96.reuse, R90, R32 ;  /* 0x0000005a6058723c */ /* 0x040ff00000041820 */
[C---:B------:R-:W-:Y:S08]  /*cf10*/  HMMA.16816.F32.BF16 R92, R96.reuse, R4, R24 ;  /* 0x00000004605c723c */ /* 0x040ff00000041818 */
[----:B------:R-:W-:Y:S01]  /*cf20*/  HMMA.16816.F32.BF16 R96, R96, R6, R16 ;  /* 0x000000066060723c */ /* 0x000fe20000041810 */
[----:B--2---:R-:W-:-:S04]  /*cf30*/  IADD3 R3, -R8, R9, R0 ;  /* 0x0000000908037210 */ /* 0x004fc80007ffe100 */
[----:B------:R-:W-:Y:S01]  /*cf40*/  IADD3 R0, R3, c[0x0][0x328], RZ ;  /* 0x0000ca0003007a10 */ /* 0x000fe20007ffe0ff */
[----:B------:R-:W-:Y:S05]  /*cf50*/  @!P1 BRA `(.L_x_780) ;  /* 0x0000011000009947 */ /* 0x000fea0003800000 */
[C---:B------:R-:W-:Y:S01]  /*cf60*/  ISETP.GT.AND P0, PT, R3.reuse, RZ, PT ;  /* 0x000000ff0300720c */ /* 0x040fe20003f04270 */
[----:B------:R-:W-:Y:S01]  /*cf70*/  BSSY B0, `(.L_x_781) ;  /* 0x000000c000007945 */ /* 0x000fe20003800000 */
[----:B------:R-:W-:-:S11]  /*cf80*/  IADD3 R4, R3, -0x1, RZ ;  /* 0xffffffff03047810 */ /* 0x000fd60007ffe0ff */
[----:B------:R-:W-:Y:S05]  /*cf90*/  @P0 BRA `(.L_x_782) ;  /* 0x0000006000000947 */ /* 0x000fea0003800000 */
[----:B------:R-:W-:Y:S01]  /*cfa0*/  ISETP.NE.AND P0, PT, R101, c[0x0][0x32c], PT ;  /* 0x0000cb0065007a0c */ /* 0x000fe20003f05270 */
[----:B------:R-:W-:-:S12]  /*cfb0*/  IMAD.MOV R3, RZ, RZ, -R3 ;  /* 0x000000ffff037224 */ /* 0x000fd800078e0a03 */
[----:B------:R-:W-:-:S05]  /*cfc0*/  @P0 IMAD.HI.U32 R4, R3, c[0x0][0x330], RZ ;  /* 0x0000cc0003040a27 */ /* 0x000fca00078e00ff */
[----:B------:R-:W-:-:S04]  /*cfd0*/  @P0 SHF.R.U32.HI R3, RZ, c[0x0][0x334], R4 ;  /* 0x0000cd00ff030a19 */ /* 0x000fc80000011604 */
[----:B------:R-:W-:Y:S01]  /*cfe0*/  LOP3.LUT R4, RZ, R3, RZ, 0x33, !PT ;  /* 0x00000003ff047212 */ /* 0x000fe200078e33ff */
[----:B------:R-:W-:Y:S05]  /*cff0*/  BRA `(.L_x_783) ;  /* 0x0000003000007947 */ /* 0x000fea0003800000 */
.L_x_782:
[----:B------:R-:W-:-:S13]  /*d000*/  ISETP.NE.AND P0, PT, R101, c[0x0][0x32c], PT ;  /* 0x0000cb0065007a0c */ /* 0x000fda0003f05270 */
[----:B------:R-:W-:-:S05]  /*d010*/  @P0 IMAD.HI.U32 R3, R4, c[0x0][0x330], RZ ;  /* 0x0000cc0004030a27 */ /* 0x000fca00078e00ff */
[----:B------:R-:W-:Y:S02]  /*d020*/  @P0 SHF.R.U32.HI R4, RZ, c[0x0][0x334], R3 ;  /* 0x0000cd00ff040a19 */ /* 0x000fe40000011603 */
.L_x_783:
[----:B------:R-:W-:Y:S05]  /*d030*/  BSYNC B0 ;  /* 0x0000000000007941 */ /* 0x000fea0003800000 */
.L_x_781:
[----:B------:R-:W-:-:S05]  /*d040*/  MOV R3, c[0x0][0x32c] ;  /* 0x0000cb0000037a02 */ /* 0x000fca0000000f00 */
[----:B------:R-:W-:-:S05]  /*d050*/  IMAD R4, R4, R3, c[0x0][0x32c] ;  /* 0x0000cb0004047624 */ /* 0x000fca00078e0203 */
[----:B------:R-:W-:-:S04]  /*d060*/  IMNMX R0, R0, R4, PT ;  /* 0x0000000400007217 */ /* 0x000fc80003800200 */
.L_x_780:
[----:B------:R-:W-:-:S04]  /*d070*/  SHF.R.S32.HI R3, RZ, 0x1f, R0 ;  /* 0x0000001fff037819 */ /* 0x000fc80000011400 */
[----:B------:R-:W-:-:S04]  /*d080*/  LEA.HI R0, R3, R0, RZ, 0x6 ;  /* 0x0000000003007211 */ /* 0x000fc800078f30ff */
[----:B------:R-:W-:-:S04]  /*d090*/  SHF.R.S32.HI R0, RZ, 0x6, R0 ;  /* 0x00000006ff007819 */ /* 0x000fc80000011400 */
[----:B------:R-:W-:-:S04]  /*d0a0*/  IMNMX R207, R216, R0, !PT ;  /* 0x00000000d8cf7217 */ /* 0x000fc80007800200 */
[----:B------:R-:W-:-:S13]  /*d0b0*/  ISETP.GE.AND P0, PT, R195, R207, PT ;  /* 0x000000cfc300720c */ /* 0x000fda0003f06270 */
[----:B------:R-:W-:Y:S05]  /*d0c0*/  @!P0 BRA `(.L_x_784) ;  /* 0x00003c5000008947 */ /* 0x000fea0003800000 */
.L_x_805:
        /* <DEDUP_REMOVED lines=15> */
[----:B------:R-:W-:-:S05]  /*d1c0*/  @P0 BRA `(.L_x_786) ;  /* 0x000003b000000947 */ /* 0x000fca0003800000 */
[C---:B------:R-:W-:Y:S01]  /*d1d0*/  IMAD.WIDE.U32 R2, R197.reuse, c[0x0][0x208], RZ ;  /* 0x00008200c5027a25 */ /* 0x040fe200078e00ff */
[----:B------:R-:W-:Y:S05]  /*d1e0*/  SHF.R.S32.HI R0, RZ, 0x1f, R197 ;  /* 0x0000001fff007819 */ /* 0x000fea00000114c5 */
[----:B------:R-:W-:Y:S04]  /*d1f0*/  IMAD R0, R0, c[0x0][0x208], RZ ;  /* 0x0000820000007a24 */ /* 0x000fe800078e02ff */
[----:B------:R-:W-:Y:S05]  /*d200*/  IMAD R0, R197, c[0x0][0x20c], R0 ;  /* 0x00008300c5007a24 */ /* 0x000fea00078e0200 */
[----:B------:R-:W-:Y:S02]  /*d210*/  IADD3 R3, R3, R0, RZ ;  /* 0x0000000003037210 */ /* 0x000fe40007ffe0ff */
[----:B------:R-:W-:Y:S03]  /*d220*/  SHF.R.S32.HI R0, RZ, 0x1f, R196 ;  /* 0x0000001fff007819 */ /* 0x000fe600000114c4 */
        /* <DEDUP_REMOVED lines=9> */
.L_x_921:
[----:B------:R-:W-:-:S05]  /*d2c0*/  BRA.DIV ~URZ, `(.L_x_788) ;  /* 0x000107427f007947 */ /* 0x000fca000b800000 */
[----:B------:R-:W5:Y:S01]  /*d2d0*/  SHFL.IDX PT, R0, R7, RZ, 0x181f ;  /* 0x00181fff07007589 */ /* 0x000f6200000e0000 */
[----:B------:R-:W-:Y:S01]  /*d2e0*/  IMAD.SHL.U32 R13, R198, 0x2, RZ ;  /* 0x00000002c60d7824 */ /* 0x000fe200078e00ff */
[----:B------:R-:W-:Y:S01]  /*d2f0*/  SHF.R.S32.HI R2, RZ, 0x1f, R198 ;  /* 0x0000001fff027819 */ /* 0x000fe200000114c6 */
[C---:B------:R-:W-:Y:S01]  /*d300*/  IMAD.SHL.U32 R6, R205.reuse, 0x2, RZ ;  /* 0x00000002cd067824 */ /* 0x040fe200078e00ff */
[----:B------:R-:W-:Y:S01]  /*d310*/  SHF.L.U64.HI R12, R205, 0x1, R218 ;  /* 0x00000001cd0c7819 */ /* 0x000fe200000102da */
[----:B------:R-:W-:Y:S01]  /*d320*/  IMAD.SHL.U32 R15, R204, 0x2, RZ ;  /* 0x00000002cc0f7824 */ /* 0x000fe200078e00ff */
[----:B------:R-:W-:Y:S02]  /*d330*/  SHF.L.U64.HI R22, R198, 0x1, R2 ;  /* 0x00000001c6167819 */ /* 0x000fe40000010202 */
[----:B------:R-:W-:Y:S02]  /*d340*/  SHF.L.U64.HI R21, R204, 0x1, R217 ;  /* 0x00000001cc157819 */ /* 0x000fe400000102d9 */
[----:B------:R-:W-:Y:S05]  /*d350*/  SEL R20, RZ, 0x10, P6 ;  /* 0x00000010ff147807 */ /* 0x000fea0003000000 */
[----:B------:R-:W-:Y:S01]  /*d360*/  IMAD.MOV.U32 R14, RZ, RZ, R20 ;  /* 0x000000ffff0e7224 */ /* 0x000fe200078e0014 */
[----:B-----5:R-:W-:Y:S05]  /*d370*/  IADD3 R2, P0, R0, R13, RZ ;  /* 0x0000000d00027210 */ /* 0x020fea0007f1e0ff */
[----:B---3--:R-:W-:Y:S05]  /*d380*/  IMAD.X R3, R4, 0x1, R22, P0 ;  /* 0x0000000104037824 */ /* 0x008fea00000e0616 */
[----:B------:R-:W-:Y:S01]  /*d390*/  @!PT LDS RZ, [RZ] ;  /* 0x00000000fffff984 */ /* 0x000fe20000000800 */
[----:B------:R-:W-:Y:S01]  /*d3a0*/  @!PT LDS RZ, [RZ] ;  /* 0x00000000fffff984 */ /* 0x000fe20000000800 */
[----:B------:R3:W-:Y:S02]  /*d3b0*/  LDGSTS.E.BYPASS.LTC128B.128 [R190+0x100], [R2.64], !P5 ;  /* 0x0010000002be7fae */ /* 0x0007e4000e901d4a */
[----:B---3--:R-:W-:Y:S05]  /*d3c0*/  IADD3 R2, P0, R0, R6, RZ ;  /* 0x0000000600027210 */ /* 0x008fea0007f1e0ff */
[----:B------:R-:W-:Y:S05]  /*d3d0*/  IMAD.X R3, R4, 0x1, R12, P0 ;  /* 0x0000000104037824 */ /* 0x000fea00000e060c */
[----:B------:R3:W-:Y:S02]  /*d3e0*/  LDGSTS.E.BYPASS.LTC128B.128 [R190+0x2100], [R2.64], !P4 ;  /* 0x0210000002be7fae */ /* 0x0007e4000e101d4a */
[----:B---3--:R-:W-:Y:S02]  /*d3f0*/  IADD3 R2, P0, R0, R15, RZ ;  /* 0x0000000f00027210 */ /* 0x008fe40007f1e0ff */
[----:B------:R-:W3:Y:S03]  /*d400*/  SHFL.IDX PT, R0, R7, 0x1, 0x181f ;  /* 0x00381f0007007f89 */ /* 0x000ee600000e0000 */
[----:B------:R-:W-:Y:S02]  /*d410*/  IMAD.X R3, R4, 0x1, R21, P0 ;  /* 0x0000000104037824 */ /* 0x000fe400000e0615 */
[----:B------:R5:W4:Y:S04]  /*d420*/  SHFL.IDX PT, R4, R5, 0x1, 0x181f ;  /* 0x00381f0005047f89 */ /* 0x000b2800000e0000 */
[----:B------:R2:W-:Y:S01]  /*d430*/  LDGSTS.E.BYPASS.LTC128B.128 [R190+0x4100], [R2.64], !P6 ;  /* 0x0410000002be7fae */ /* 0x0005e2000f101d4a */
[----:B----45:R-:W-:Y:S04]  /*d440*/  SEL R5, RZ, 0x10, P4 ;  /* 0x00000010ff057807 */ /* 0x030fe80002000000 */
.L_x_922:
[C---:B---3--:R-:W-:Y:S02]  /*d450*/  ISETP.NE.U32.AND P2, PT, R5.reuse, RZ, PT ;  /* 0x000000ff0500720c */ /* 0x048fe40003f45070 */
[----:B------:R-:W-:Y:S02]  /*d460*/  IADD3 R5, -R5, 0x10, RZ ;  /* 0x0000001005057810 */ /* 0x000fe40007ffe1ff */
[----:B--2---:R-:W-:Y:S02]  /*d470*/  IADD3 R2, -R14, 0x10, RZ ;  /* 0x000000100e027810 */ /* 0x004fe40007ffe1ff */
[----:B------:R-:W-:Y:S02]  /*d480*/  LOP3.LUT R5, R5, 0xf, RZ, 0xc0, !PT ;  /* 0x0000000f05057812 */ /* 0x000fe400078ec0ff */
[----:B------:R-:W-:Y:S02]  /*d490*/  LOP3.LUT R2, R2, 0xf, RZ, 0xc0, !PT ;  /* 0x0000000f02027812 */ /* 0x000fe400078ec0ff */
[----:B------:R-:W-:Y:S04]  /*d4a0*/  IADD3 R6, P1, P0, R5, R0, R6 ;  /* 0x0000000005067210 */ /* 0x000fe8000783e006 */
[----:B------:R-:W-:Y:S02]  /*d4b0*/  IADD3.X R7, RZ, R4, R12, P1, P0 ;  /* 0x00000004ff077210 */ /* 0x000fe40000fe040c */
[----:B------:R-:W-:Y:S05]  /*d4c0*/  IADD3 R12, P0, R0, R13, RZ ;  /* 0x0000000d000c7210 */ /* 0x000fea0007f1e0ff */
[----:B------:R-:W-:Y:S01]  /*d4d0*/  IMAD.X R13, R4, 0x1, R22, P0 ;  /* 0x00000001040d7824 */ /* 0x000fe200000e0616 */
[----:B------:R-:W-:Y:S04]  /*d4e0*/  IADD3 R2, P1, P0, R2, R0, R15 ;  /* 0x0000000002027210 */ /* 0x000fe8000783e00f */
[----:B------:R-:W-:Y:S01]  /*d4f0*/  @!PT LDS RZ, [RZ] ;  /* 0x00000000fffff984 */ /* 0x000fe20000000800 */
[----:B------:R-:W-:Y:S01]  /*d500*/  @!PT LDS RZ, [RZ] ;  /* 0x00000000fffff984 */ /* 0x000fe20000000800 */
[----:B------:R-:W-:Y:S01]  /*d510*/  @!PT LDS RZ, [RZ] ;  /* 0x00000000fffff984 */ /* 0x000fe20000000800 */
[----:B------:R2:W-:Y:S01]  /*d520*/  LDGSTS.E.BYPASS.LTC128B.128 [R190+0x1100], [R12.64], !P5 ;  /* 0x011000000cbe7fae */ /* 0x0005e2000e901d4a */
[----:B------:R-:W-:Y:S02]  /*d530*/  IADD3.X R3, RZ, R4, R21, P1, P0 ;  /* 0x00000004ff037210 */ /* 0x000fe40000fe0415 */
[----:B------:R-:W-:Y:S01]  /*d540*/  ISETP.NE.U32.AND P0, PT, R14, RZ, PT ;  /* 0x000000ff0e00720c */ /* 0x000fe20003f05070 */
[----:B------:R2:W-:Y:S11]  /*d550*/  LDGSTS.E.BYPASS.LTC128B.128.ZFILL [R190+0x3100], [R6.64], P2 ;  /* 0x0310000006be7fae */ /* 0x0005f60009141d4a */
[----:B------:R-:W-:Y:S01]  /*d560*/  @!UPT UIADD3 URZ, URZ, URZ, URZ ;  /* 0x0000003f3f3ff290 */ /* 0x000fe2000fffe03f */
[----:B------:R2:W-:Y:S02]  /*d570*/  LDGSTS.E.BYPASS.LTC128B.128.ZFILL [R190+0x5100], [R2.64], P0 ;  /* 0x0510000002be7fae */ /* 0x0005e40008141d4a */
.L_x_786:
[----:B------:R-:W-:Y:S05]  /*d580*/  BSYNC B0 ;  /* 0x0000000000007941 */ /* 0x000fea0003800000 */
.L_x_785:
[----:B------:R-:W0:Y:S01]  /*d590*/  LDGDEPBAR ;  /* 0x00000000000079af */ /* 0x000e220000000000 */
[----:B------:R-:W-:Y:S01]  /*d5a0*/  WARPSYNC 0xffffffff ;  /* 0xffffffff00007948 */ /* 0x000fe20003800000 */
[C---:B--23--:R-:W-:Y:S01]  /*d5b0*/  HMMA.16816.F32.BF16 R4, R32.reuse, R8, RZ ;  /* 0x000000082004723c */ /* 0x04cfe200000418ff */
[----:B------:R-:W-:Y:S02]  /*d5c0*/  BSSY B0, `(.L_x_789) ;  /* 0x0000121000007945 */ /* 0x000fe40003800000 */
[----:B------:R-:W-:Y:S05]  /*d5d0*/  ISETP.GT.AND P0, PT, R195, R216, PT ;  /* 0x000000d8c300720c */ /* 0x000fea0003f04270 */
[C---:B------:R-:W-:Y:S08]  /*d5e0*/  HMMA.16816.F32.BF16 R8, R32.reuse, R10, RZ ;  /* 0x0000000a2008723c */ /* 0x040ff000000418ff */
[C---:B----4-:R-:W-:Y:S08]  /*d5f0*/  HMMA.16816.F32.BF16 R12, R32.reuse, R16, RZ ;  /* 0x00000010200c723c */ /* 0x050ff000000418ff */
[C---:B------:R-:W-:Y:S08]  /*d600*/  HMMA.16816.F32.BF16 R16, R32.reuse, R18, RZ ;  /* 0x000000122010723c */ /* 0x040ff000000418ff */
[C---:B-1----:R-:W-:Y:S08]  /*d610*/  HMMA.16816.F32.BF16 R20, R32.reuse, R24, RZ ;  /* 0x000000182014723c */ /* 0x042ff000000418ff */
        /* <DEDUP_REMOVED lines=18> */
[----:B------:R-:W-:Y:S07]  /*d740*/  LDSM.16.M88.4 R152, [R169] ;  /* 0x00000000a998783b */ /* 0x000fee0000000200 */
[C---:B--2---:R-:W-:Y:S08]  /*d750*/  HMMA.16816.F32.BF16 R12, R144.reuse, R156, R12 ;  /* 0x0000009c900c723c */ /* 0x044ff0000004180c */
[C---:B------:R-:W-:Y:S01]  /*d760*/  HMMA.16816.F32.BF16 R16, R144.reuse, R158, R16 ;  /* 0x0000009e9010723c */ /* 0x040fe20000041810 */
[----:B------:R-:W-:Y:S07]  /*d770*/  LDSM.16.M88.4 R156, [R169+0x800] ;  /* 0x00080000a99c783b */ /* 0x000fee0000000200 */
[C---:B---3--:R-:W-:Y:S08]  /*d780*/  HMMA.16816.F32.BF16 R20, R144.reuse, R148, R20 ;  /* 0x000000949014723c */ /* 0x048ff00000041814 */
[C---:B------:R-:W-:Y:S01]  /*d790*/  HMMA.16816.F32.BF16 R24, R144.reuse, R150, R24 ;  /* 0x000000969018723c */ /* 0x040fe20000041818 */
[----:B------:R-:W1:Y:S07]  /*d7a0*/  LDSM.16.M88.4 R148, [R175] ;  /* 0x00000000af94783b */ /* 0x000e6e0000000200 */
[C---:B------:R-:W-:Y:S08]  /*d7b0*/  HMMA.16816.F32.BF16 R28, R144.reuse, R160, R28 ;  /* 0x000000a0901c723c */ /* 0x040ff0000004181c */
        /* <DEDUP_REMOVED lines=28> */
[----:B------:R-:W3:Y:S01]  /*d980*/  LDSM.16.M88.4 R160, [R182] ;  /* 0x00000000b6a0783b */ /* 0x000ee20000000200 */
        /* <DEDUP_REMOVED lines=64> */
[----:B------:R-:W-:Y:S01]  /*dd90*/  LDSM.16.M88.4 R160, [R169+0x4000] ;  /* 0x00400000a9a0783b */ /* 0x000fe20000000200 */
        /* <DEDUP_REMOVED lines=14> */
[----:B------:R-:W-:Y:S02]  /*de80*/  FMUL.FTZ R4, R4, c[0x0][0x320] ;  /* 0x0000c80004047a20 */ /* 0x000fe40000410000 */
[----:B------:R-:W-:Y:S02]  /*de90*/  FMUL.FTZ R5, R5, c[0x0][0x320] ;  /* 0x0000c80005057a20 */ /* 0x000fe40000410000 */
[----:B------:R-:W2:Y:S01]  /*dea0*/  MUFU.TANH R166, R4 ;  /* 0x0000000400a67308 */ /* 0x000ea20000002400 */
[----:B------:R-:W-:Y:S02]  /*deb0*/  FMUL.FTZ R6, R6, c[0x0][0x320] ;  /* 0x0000c80006067a20 */ /* 0x000fe40000410000 */
[----:B------:R-:W-:Y:S02]  /*dec0*/  FMUL.FTZ R7, R7, c[0x0][0x320] ;  /* 0x0000c80007077a20 */ /* 0x000fe40000410000 */
[----:B------:R-:W-:Y:S01]  /*ded0*/  FMUL.FTZ R8, R8, c[0x0][0x320] ;  /* 0x0000c80008087a20 */ /* 0x000fe20000410000 */
[C---:B-1----:R-:W-:Y:S03]  /*dee0*/  HMMA.16816.F32.BF16 R12, R156.reuse, R144, R12 ;  /* 0x000000909c0c723c */ /* 0x042fe6000004180c */
[----:B------:R-:W-:Y:S01]  /*def0*/  FMUL.FTZ R9, R9, c[0x0][0x320] ;  /* 0x0000c80009097a20 */ /* 0x000fe20000410000 */
[----:B------:R-:W1:Y:S01]  /*df00*/  MUFU.TANH R165, R5 ;  /* 0x0000000500a57308 */ /* 0x000e620000002400 */
[----:B------:R-:W-:Y:S02]  /*df10*/  FMUL.FTZ R10, R10, c[0x0][0x320] ;  /* 0x0000c8000a0a7a20 */ /* 0x000fe40000410000 */
[----:B------:R-:W-:Y:S01]  /*df20*/  FMUL.FTZ R11, R11, c[0x0][0x320] ;  /* 0x0000c8000b0b7a20 */ /* 0x000fe20000410000 */
[C---:B------:R-:W-:Y:S06]  /*df30*/  HMMA.16816.F32.BF16 R16, R156.reuse, R146, R16 ;  /* 0x000000929c10723c */ /* 0x040fec0000041810 */
[----:B------:R-:W3:Y:S10]  /*df40*/  MUFU.TANH R192, R6 ;  /* 0x0000000600c07308 */ /* 0x000ef40000002400 */
        /* <DEDUP_REMOVED lines=9> */
[----:B------:R-:W-:Y:S05]  /*dfe0*/  FMUL.FTZ R19, R19, c[0x0][0x320] ;  /* 0x0000c80013137a20 */ /* 0x000fea0000410000 */
[----:B------:R-:W1:Y:S01]  /*dff0*/  MUFU.TANH R162, R9 ;  /* 0x0000000900a27308 */ /* 0x000e620000002400 */
[----:B----4-:R-:W4:Y:S09]  /*e000*/  LDSM.16.M88.4 R4, [R169+0x5000] ;  /* 0x00500000a904783b */ /* 0x010f320000000200 */
[----:B------:R-:W1:Y:S10]  /*e010*/  MUFU.TANH R189, R10 ;  /* 0x0000000a00bd7308 */ /* 0x000e740000002400 */
[----:B------:R5:W1:Y:S10]  /*e020*/  MUFU.TANH R167, R11 ;  /* 0x0000000b00a77308 */ /* 0x000a740000002400 */
[----:B------:R-:W1:Y:S10]  /*e030*/  MUFU.TANH R164, R14 ;  /* 0x0000000e00a47308 */ /* 0x000e740000002400 */
[----:B------:R-:W1:Y:S01]  /*e040*/  MUFU.TANH R163, R15 ;  /* 0x0000000f00a37308 */ /* 0x000e620000002400 */
[----:B-----5:R-:W5:Y:S01]  /*e050*/  LDSM.16.M88.4 R8, [R169+0x5800] ;  /* 0x00580000a908783b */ /* 0x020f620000000200 */
[----:B------:R-:W-:Y:S04]  /*e060*/  DEPBAR.LE SB0, 0x0 ;  /* 0x000080000000791a */ /* 0x000fe80000000000 */
[C---:B----4-:R-:W-:Y:S04]  /*e070*/  HMMA.16816.F32.BF16 R20, R156.reuse, R4, R20 ;  /* 0x000000049c14723c */ /* 0x050fe80000041814 */
[----:B------:R4:W1:Y:S01]  /*e080*/  MUFU.TANH R151, R16 ;  /* 0x0000001000977308 */ /* 0x0008620000002400 */
[----:B------:R-:W-:Y:S03]  /*e090*/  BAR.SYNC.DEFER_BLOCKING 0x0 ;  /* 0x0000000000007b1d */ /* 0x000fe60000010000 */
[C---:B------:R-:W-:Y:S06]  /*e0a0*/  HMMA.16816.F32.BF16 R24, R156.reuse, R6, R24 ;  /* 0x000000069c18723c */ /* 0x040fec0000041818 */
[----:B------:R1:W1:Y:S10]  /*e0b0*/  MUFU.TANH R148, R17 ;  /* 0x0000001100947308 */ /* 0x0002740000002400 */
[----:B------:R-:W2:Y:S01]  /*e0c0*/  MUFU.TANH R155, R12 ;  /* 0x0000000c009b7308 */ /* 0x000ea20000002400 */
[----:B------:R-:W-:Y:S02]  /*e0d0*/  FMUL.FTZ R23, R23, c[0x0][0x320] ;  /* 0x0000c80017177a20 */ /* 0x000fe40000410000 */
[----:B----4-:R-:W-:Y:S02]  /*e0e0*/  FMUL.FTZ R16, R21, c[0x0][0x320] ;  /* 0x0000c80015107a20 */ /* 0x010fe40000410000 */
[----:B------:R-:W-:Y:S05]  /*e0f0*/  FMUL.FTZ R22, R22, c[0x0][0x320] ;  /* 0x0000c80016167a20 */ /* 0x000fea0000410000 */
[----:B------:R-:W4:Y:S01]  /*e100*/  MUFU.TANH R152, R23 ;  /* 0x0000001700987308 */ /* 0x000f220000002400 */
[----:B------:R-:W-:Y:S02]  /*e110*/  FMUL.FTZ R26, R26, c[0x0][0x320] ;  /* 0x0000c8001a1a7a20 */ /* 0x000fe40000410000 */
[----:B------:R-:W-:Y:S01]  /*e120*/  FMUL.FTZ R15, R24, c[0x0][0x320] ;  /* 0x0000c800180f7a20 */ /* 0x000fe20000410000 */
[C---:B-----5:R-:W-:Y:S03]  /*e130*/  HMMA.16816.F32.BF16 R28, R156.reuse, R8, R28 ;  /* 0x000000089c1c723c */ /* 0x060fe6000004181c */
[----:B-1----:R-:W-:Y:S02]  /*e140*/  FMUL.FTZ R17, R20, c[0x0][0x320] ;  /* 0x0000c80014117a20 */ /* 0x002fe40000410000 */
[----:B------:R-:W-:Y:S01]  /*e150*/  FMUL.FTZ R14, R25, c[0x0][0x320] ;  /* 0x0000c800190e7a20 */ /* 0x000fe20000410000 */
[----:B------:R1:W1:Y:S01]  /*e160*/  MUFU.TANH R147, R26 ;  /* 0x0000001a00937308 */ /* 0x0002620000002400 */
[----:B------:R-:W-:Y:S01]  /*e170*/  FMUL.FTZ R27, R27, c[0x0][0x320] ;  /* 0x0000c8001b1b7a20 */ /* 0x000fe20000410000 */
[----:B------:R-:W-:Y:S08]  /*e180*/  HMMA.16816.F32.BF16 R32, R156, R10, R32 ;  /* 0x0000000a9c20723c */ /* 0x000ff00000041820 */
[----:B------:R2:W2:Y:S08]  /*e190*/  MUFU.TANH R154, R13 ;  /* 0x0000000d009a7308 */ /* 0x0004b00000002400 */
[----:B------:R-:W-:Y:S02]  /*e1a0*/  FMUL.FTZ R25, R29, c[0x0][0x320] ;  /* 0x0000c8001d197a20 */ /* 0x000fe40000410000 */
[----:B------:R2:W2:Y:S01]  /*e1b0*/  MUFU.TANH R161, R18 ;  /* 0x0000001200a17308 */ /* 0x0004a20000002400 */
[----:B------:R-:W-:Y:S02]  /*e1c0*/  FMUL.FTZ R30, R30, c[0x0][0x320] ;  /* 0x0000c8001e1e7a20 */ /* 0x000fe40000410000 */
[----:B------:R-:W-:Y:S02]  /*e1d0*/  FMUL.FTZ R31, R31, c[0x0][0x320] ;  /* 0x0000c8001f1f7a20 */ /* 0x000fe40000410000 */
[----:B-1----:R-:W-:Y:S02]  /*e1e0*/  FMUL.FTZ R26, R28, c[0x0][0x320] ;  /* 0x0000c8001c1a7a20 */ /* 0x002fe40000410000 */
[----:B------:R-:W-:Y:S02]  /*e1f0*/  FMUL.FTZ R24, R32, c[0x0][0x320] ;  /* 0x0000c80020187a20 */ /* 0x000fe40000410000 */
[----:B------:R-:W-:Y:S01]  /*e200*/  FMUL.FTZ R23, R33, c[0x0][0x320] ;  /* 0x0000c80021177a20 */ /* 0x000fe20000410000 */
[----:B------:R1:W1:Y:S01]  /*e210*/  MUFU.TANH R160, R19 ;  /* 0x0000001300a07308 */ /* 0x0002620000002400 */
[----:B------:R-:W-:Y:S02]  /*e220*/  FMUL.FTZ R34, R34, c[0x0][0x320] ;  /* 0x0000c80022227a20 */ /* 0x000fe40000410000 */
[----:B------:R-:W-:Y:S07]  /*e230*/  FMUL.FTZ R35, R35, c[0x0][0x320] ;  /* 0x0000c80023237a20 */ /* 0x000fee0000410000 */
[----:B------:R-:W1:Y:S10]  /*e240*/  MUFU.TANH R17, R17 ;  /* 0x0000001100117308 */ /* 0x000e740000002400 */
[----:B------:R-:W1:Y:S10]  /*e250*/  MUFU.TANH R16, R16 ;  /* 0x0000001000107308 */ /* 0x000e740000002400 */
[----:B------:R1:W1:Y:S10]  /*e260*/  MUFU.TANH R153, R22 ;  /* 0x0000001600997308 */ /* 0x0002740000002400 */
[----:B------:R-:W1:Y:S10]  /*e270*/  MUFU.TANH R15, R15 ;  /* 0x0000000f000f7308 */ /* 0x000e740000002400 */
[----:B------:R-:W1:Y:S10]  /*e280*/  MUFU.TANH R14, R14 ;  /* 0x0000000e000e7308 */ /* 0x000e740000002400 */
[----:B------:R1:W1:Y:S10]  /*e290*/  MUFU.TANH R146, R27 ;  /* 0x0000001b00927308 */ /* 0x0002740000002400 */
[----:B------:R-:W1:Y:S10]  /*e2a0*/  MUFU.TANH R26, R26 ;  /* 0x0000001a001a7308 */ /* 0x000e740000002400 */
[----:B------:R-:W1:Y:S10]  /*e2b0*/  MUFU.TANH R25, R25 ;  /* 0x0000001900197308 */ /* 0x000e740000002400 */
[----:B------:R1:W1:Y:S10]  /*e2c0*/  MUFU.TANH R145, R30 ;  /* 0x0000001e00917308 */ /* 0x0002740000002400 */
[----:B------:R1:W1:Y:S10]  /*e2d0*/  MUFU.TANH R101, R31 ;  /* 0x0000001f00657308 */ /* 0x0002740000002400 */
[----:B------:R-:W1:Y:S10]  /*e2e0*/  MUFU.TANH R24, R24 ;  /* 0x0000001800187308 */ /* 0x000e740000002400 */
[----:B------:R-:W1:Y:S10]  /*e2f0*/  MUFU.TANH R23, R23 ;  /* 0x0000001700177308 */ /* 0x000e740000002400 */
[----:B------:R1:W1:Y:S10]  /*e300*/  MUFU.TANH R149, R34 ;  /* 0x0000002200957308 */ /* 0x0002740000002400 */
[----:B------:R1:W1:Y:S01]  /*e310*/  MUFU.TANH R150, R35 ;  /* 0x0000002300967308 */ /* 0x0002620000002400 */
[----:B------:R-:W-:-:S05]  /*e320*/  @!P0 BRA `(.L_x_790) ;  /* 0x000004a000008947 */ /* 0x000fca0003800000 */
[----:B--234-:R-:W-:Y:S02]  /*e330*/  IMAD.MOV.U32 R0, RZ, RZ, 0x1 ;  /* 0x00000001ff007424 */ /* 0x01cfe400078e00ff */
[----:B------:R-:W-:Y:S02]  /*e340*/  IMAD.MOV.U32 R196, RZ, RZ, RZ ;  /* 0x000000ffffc47224 */ /* 0x000fe400078e00ff */
[----:B------:R-:W-:Y:S01]  /*e350*/  IMAD R2, R195, 0x40, R226 ;  /* 0x00000040c3027824 */ /* 0x000fe200078e02e2 */
[----:B------:R-:W-:Y:S04]  /*e360*/  ISETP.NE.AND P0, PT, R0, c[0x0][0x2b8], PT ;  /* 0x0000ae0000007a0c */ /* 0x000fe80003f05270 */
[----:B------:R-:W-:Y:S05]  /*e370*/  IADD3 R2, R2, -0x40, R206 ;  /* 0xffffffc002027810 */ /* 0x000fea0007ffe0ce */
[--C-:B------:R-:W-:Y:S04]  /*e380*/  IMAD.MOV.U32 R0, RZ, RZ, R2.reuse ;  /* 0x000000ffff007224 */ /* 0x100fe800078e0002 */
[----:B------:R-:W-:Y:S05]  /*e390*/  @P0 IMAD.HI.U32 R3, R2, c[0x0][0x2bc], RZ ;  /* 0x0000af0002030a27 */ /* 0x000fea00078e00ff */
[----:B------:R-:W-:Y:S04]  /*e3a0*/  @P0 SHF.R.U32.HI R0, RZ, c[0x0][0x2c0], R3 ;  /* 0x0000b000ff000a19 */ /* 0x000fe80000011603 */
[C---:B------:R-:W-:Y:S02]  /*e3b0*/  IADD3 R4, -R0.reuse, RZ, RZ ;  /* 0x000000ff00047210 */ /* 0x040fe40007ffe1ff */
[----:B------:R-:W-:Y:S03]  /*e3c0*/  @!P3 IADD3 R3, P0, R0, R230, RZ ;  /* 0x000000e60003b210 */ /* 0x000fe60007f1e0ff */
[----:B------:R-:W-:Y:S01]  /*e3d0*/  IMAD R197, R4, c[0x0][0x2b8], R2 ;  /* 0x0000ae0004c57a24 */ /* 0x000fe200078e0202 */
[----:B------:R-:W-:Y:S02]  /*e3e0*/  @!P3 LEA.HI.X.SX32 R0, R0, R232, 0x1, P0 ;  /* 0x000000e80000b211 */ /* 0x000fe400000f0eff */
[C---:B------:R-:W-:Y:S04]  /*e3f0*/  @!P3 LEA R2, P0, R3.reuse, c[0x0][0x2a0], 0x2 ;  /* 0x0000a8000302ba11 */ /* 0x040fe800078010ff */
[----:B------:R-:W-:Y:S02]  /*e400*/  @!P3 LEA.HI.X R3, R3, c[0x0][0x2a4], R0, 0x2, P0 ;  /* 0x0000a9000303ba11 */ /* 0x000fe400000f1400 */
[----:B------:R-:W-:Y:S03]  /*e410*/  SHF.R.S32.HI R0, RZ, 0x1f, R197 ;  /* 0x0000001fff007819 */ /* 0x000fe600000114c5 */
[----:B------:R2:W3:Y:S02]  /*e420*/  @!P3 LDG.E R196, [R2.64] ;  /* 0x0000000a02c4b981 */ /* 0x0004e4000c1e1900 */
[----:B------:R-:W-:Y:S04]  /*e430*/  IMAD R0, R0, c[0x0][0x1e0], RZ ;  /* 0x0000780000007a24 */ /* 0x000fe800078e02ff */
[C---:B------:R-:W-:Y:S02]  /*e440*/  IMAD R0, R197.reuse, c[0x0][0x1e4], R0 ;  /* 0x00007900c5007a24 */ /* 0x040fe400078e0200 */
[----:B--2---:R-:W-:Y:S05]  /*e450*/  IMAD.WIDE.U32 R2, R197, c[0x0][0x1e0], RZ ;  /* 0x00007800c5027a25 */ /* 0x004fea00078e00ff */
[----:B------:R-:W-:Y:S02]  /*e460*/  IADD3 R3, R3, R0, RZ ;  /* 0x0000000003037210 */ /* 0x000fe40007ffe0ff */
[----:B---3--:R-:W-:Y:S03]  /*e470*/  SHF.R.S32.HI R0, RZ, 0x1f, R196 ;  /* 0x0000001fff007819 */ /* 0x008fe600000114c4 */
        /* <DEDUP_REMOVED lines=9> */
.L_x_923:
[----:B------:R-:W-:-:S05]  /*e510*/  BRA.DIV ~URZ, `(.L_x_792) ;  /* 0x0000f8227f007947 */ /* 0x000fca000b800000 */
[----:B------:R-:W4:Y:S01]  /*e520*/  SHFL.IDX PT, R0, R7, RZ, 0x181f ;  /* 0x00181fff07007589 */ /* 0x000f2200000e0000 */
        /* <DEDUP_REMOVED lines=9> */
[----:B----4-:R-:W-:Y:S05]  /*e5c0*/  IADD3 R2, P0, R0, R9, RZ ;  /* 0x0000000900027210 */ /* 0x010fea0007f1e0ff */
        /* <DEDUP_REMOVED lines=10> */
[----:B------:R4:W2:Y:S04]  /*e670*/  SHFL.IDX PT, R4, R5, 0x1, 0x181f ;  /* 0x00381f0005047f89 */ /* 0x0008a800000e0000 */
[----:B------:R1:W-:Y:S01]  /*e680*/  LDGSTS.E.BYPASS.LTC128B.128 [R190+0xa100], [R2.64], !P6 ;  /* 0x0a10000002be7fae */ /* 0x0003e2000f101d4a */
[----:B--2-4-:R-:W-:Y:S04]  /*e690*/  SEL R5, RZ, 0x10, P4 ;  /* 0x00000010ff057807 */ /* 0x014fe80002000000 */
.L_x_924:
[C---:B---3--:R-:W-:Y:S02]  /*e6a0*/  ISETP.NE.U32.AND P2, PT, R5.reuse, RZ, PT ;  /* 0x000000ff0500720c */ /* 0x048fe40003f45070 */
[----:B------:R-:W-:Y:S02]  /*e6b0*/  IADD3 R5, -R5, 0x10, RZ ;  /* 0x0000001005057810 */ /* 0x000fe40007ffe1ff */
[----:B-1----:R-:W-:Y:S02]  /*e6c0*/  IADD3 R2, -R10, 0x10, RZ ;  /* 0x000000100a027810 */ /* 0x002fe40007ffe1ff */
        /* <DEDUP_REMOVED lines=16> */
.L_x_790:
[----:B--234-:R-:W-:Y:S05]  /*e7d0*/  BSYNC B0 ;  /* 0x0000000000007941 */ /* 0x01cfea0003800000 */
.L_x_789:
[----:B-1----:R-:W-:Y:S01]  /*e7e0*/  LOP3.LUT R2, RZ, c[0x0][0x324], RZ, 0x33, !PT ;  /* 0x0000c900ff027a12 */ /* 0x002fe200078e33ff */
[----:B------:R-:W2:Y:S01]  /*e7f0*/  LDL R4, [R1+0x4] ;  /* 0x0000040001047983 */ /* 0x000ea20000100800 */
[----:B------:R-:W-:Y:S02]  /*e800*/  IMAD.MOV.U32 R0, RZ, RZ, 0x1 ;  /* 0x00000001ff007424 */ /* 0x000fe400078e00ff */
[----:B------:R-:W-:Y:S01]  /*e810*/  IMAD.SHL.U32 R5, R195, 0x40, RZ ;  /* 0x00000040c3057824 */ /* 0x000fe200078e00ff */
[----:B------:R-:W0:Y:S02]  /*e820*/  LDGDEPBAR ;  /* 0x00000000000079af */ /* 0x000e240000000000 */
[----:B------:R-:W-:Y:S01]  /*e830*/  ISETP.NE.AND P0, PT, R0, c[0x0][0x2c4], PT ;  /* 0x0000b10000007a0c */ /* 0x000fe20003f05270 */
[----:B--2---:R-:W-:Y:S05]  /*e840*/  IMAD R4, R4, 0x80, R235 ;  /* 0x0000008004047824 */ /* 0x004fea00078e02eb */
[----:B------:R-:W-:Y:S07]  /*e850*/  IADD3 R4, R233, R4, R234 ;  /* 0x00000004e9047210 */ /* 0x000fee0007ffe0ea */
[----:B------:R-:W-:Y:S05]  /*e860*/  @P0 IMAD.HI.U32 R0, R4, c[0x0][0x2c8], RZ ;  /* 0x0000b20004000a27 */ /* 0x000fea00078e00ff */
[----:B------:R-:W-:Y:S02]  /*e870*/  @P0 SHF.R.U32.HI R4, RZ, c[0x0][0x2cc], R0 ;  /* 0x0000b300ff040a19 */ /* 0x000fe40000011600 */
[----:B------:R-:W-:Y:S04]  /*e880*/  IADD3 R0, -R208, 0x1, -R5 ;  /* 0x00000001d0007810 */ /* 0x000fe80007ffe905 */
[----:B------:R-:W-:Y:S04]  /*e890*/  IADD3 R0, -R210, R0, R209 ;  /* 0x00000000d2007210 */ /* 0x000fe80007ffe1d1 */
[----:B------:R-:W-:Y:S01]  /*e8a0*/  IADD3 R7, R0, c[0x0][0x328], RZ ;  /* 0x0000ca0000077a10 */ /* 0x000fe20007ffe0ff */
[----:B------:R-:W-:Y:S01]  /*e8b0*/  IMAD.IADD R6, R2, 0x1, R0 ;  /* 0x0000000102067824 */ /* 0x000fe200078e0200 */
[----:B------:R-:W-:-:S05]  /*e8c0*/  BRA.DIV ~URZ, `(.L_x_793) ;  /* 0x0000f7227f007947 */ /* 0x000fca000b800000 */
[----:B------:R1:W2:Y:S02]  /*e8d0*/  SHFL.IDX PT, R3, R4, RZ, 0x1c1f ;  /* 0x001c1fff04037589 */ /* 0x0002a400000e0000 */
.L_x_925:
[----:B--2---:R-:W-:Y:S01]  /*e8e0*/  IADD3 R2, R7, R3, RZ ;  /* 0x0000000307027210 */ /* 0x004fe20007ffe0ff */
[----:B------:R-:W-:Y:S05]  /*e8f0*/  IMAD.MOV.U32 R0, RZ, RZ, 0x1 ;  /* 0x00000001ff007424 */ /* 0x000fea00078e00ff */
[----:B------:R-:W-:Y:S01]  /*e900*/  ISETP.LE.AND P0, PT, R0, c[0x0][0x32c], PT ;  /* 0x0000cb0000007a0c */ /* 0x000fe20003f03270 */
        /* <DEDUP_REMOVED lines=16> */
.L_x_796:
[----:B------:R-:W-:Y:S04]  /*ea10*/  MOV R8, 0x1 ;  /* 0x0000000100087802 */ /* 0x000fe80000000f00 */
[----:B------:R-:W-:Y:S11]  /*ea20*/  ISETP.NE.AND P0, PT, R8, c[0x0][0x32c], PT ;  /* 0x0000cb0008007a0c */ /* 0x000ff60003f05270 */
[----:B------:R-:W-:Y:S02]  /*ea30*/  @!UPT UIADD3 URZ, URZ, URZ, URZ ;  /* 0x0000003f3f3ff290 */ /* 0x000fe4000fffe03f */
[----:B------:R-:W-:Y:S05]  /*ea40*/  @P0 IMAD.HI.U32 R8, R3, c[0x0][0x330], RZ ;  /* 0x0000cc0003080a27 */ /* 0x000fea00078e00ff */
[----:B------:R-:W-:Y:S02]  /*ea50*/  @P0 SHF.R.U32.HI R3, RZ, c[0x0][0x334], R8 ;  /* 0x0000cd00ff030a19 */ /* 0x000fe40000011608 */
.L_x_797:
[----:B------:R-:W-:Y:S05]  /*ea60*/  BSYNC B0 ;  /* 0x0000000000007941 */ /* 0x000fea0003800000 */
.L_x_795:
[----:B------:R-:W-:Y:S04]  /*ea70*/  IMAD R3, R3, c[0x0][0x32c], -R5 ;  /* 0x0000cb0003037a24 */ /* 0x000fe800078e0a05 */
[----:B------:R-:W-:Y:S05]  /*ea80*/  IMAD.IADD R3, R3, 0x1, -R208 ;  /* 0x0000000103037824 */ /* 0x000fea00078e0ad0 */
[----:B------:R-:W-:Y:S02]  /*ea90*/  IMNMX R0, R0, R3, !PT ;  /* 0x0000000300007217 */ /* 0x000fe40007800200 */
[----:B------:R-:W-:Y:S04]  /*eaa0*/  IADD3 R3, R3, c[0x0][0x32c], RZ ;  /* 0x0000cb0003037a10 */ /* 0x000fe80007ffe0ff */
[----:B------:R-:W-:Y:S02]  /*eab0*/  IMNMX R2, R2, R3, PT ;  /* 0x0000000302027217 */ /* 0x000fe40003800200 */
.L_x_794:
[----:B------:R-:W-:Y:S04]  /*eac0*/  ISETP.GT.AND P2, PT, R195, -0x1, PT ;  /* 0xffffffffc300780c */ /* 0x000fe80003f44270 */
[----:B------:R-:W-:Y:S04]  /*ead0*/  ISETP.GT.AND P0, PT, R0, RZ, P2 ;  /* 0x000000ff0000720c */ /* 0x000fe80001704270 */
[----:B------:R-:W-:Y:S04]  /*eae0*/  ISETP.LT.OR P0, PT, R2, 0x1, P0 ;  /* 0x000000010200780c */ /* 0x000fe80000701670 */
[----:B------:R-:W-:Y:S02]  /*eaf0*/  FSEL R22, R166, -INF , !P0 ;  /* 0xff800000a6167808 */ /* 0x000fe40004000000 */
[----:B------:R-:W-:Y:S04]  /*eb00*/  ISETP.GT.AND P0, PT, R0, 0x1, P2 ;  /* 0x000000010000780c */ /* 0x000fe80001704270 */
        /* <DEDUP_REMOVED lines=43> */
[----:B------:R-:W-:Y:S01]  /*edc0*/  FSEL R23, R23, -INF , !P0 ;  /* 0xff80000017177808 */ /* 0x000fe20004000000 */
[----:B------:R-:W-:-:S06]  /*edd0*/  BRA.DIV ~URZ, `(.L_x_798) ;  /* 0x0000f2927f007947 */ /* 0x000fcc000b800000 */
[----:B------:R2:W3:Y:S02]  /*ede0*/  SHFL.IDX PT, R3, R4, 0x1, 0x1c1f ;  /* 0x003c1f0004037f89 */ /* 0x0004e400000e0000 */
.L_x_926:
[----:B---3--:R-:W-:Y:S01]  /*edf0*/  IADD3 R2, R7, R3, RZ ;  /* 0x0000000307027210 */ /* 0x008fe20007ffe0ff */
        /* <DEDUP_REMOVED lines=18> */
.L_x_801:
[----:B-12---:R-:W-:Y:S04]  /*ef20*/  MOV R4, 0x1 ;  /* 0x0000000100047802 */ /* 0x006fe80000000f00 */
[----:B------:R-:W-:Y:S11]  /*ef30*/  ISETP.NE.AND P0, PT, R4, c[0x0][0x32c], PT ;  /* 0x0000cb0004007a0c */ /* 0x000ff60003f05270 */
[----:B------:R-:W-:Y:S02]  /*ef40*/  @!UPT UIADD3 URZ, URZ, URZ, URZ ;  /* 0x0000003f3f3ff290 */ /* 0x000fe4000fffe03f */
[----:B------:R-:W-:Y:S05]  /*ef50*/  @P0 IMAD.HI.U32 R4, R3, c[0x0][0x330], RZ ;  /* 0x0000cc0003040a27 */ /* 0x000fea00078e00ff */
[----:B------:R-:W-:Y:S02]  /*ef60*/  @P0 SHF.R.U32.HI R3, RZ, c[0x0][0x334], R4 ;  /* 0x0000cd00ff030a19 */ /* 0x000fe40000011604 */
.L_x_802:
[----:B------:R-:W-:Y:S05]  /*ef70*/  BSYNC B0 ;  /* 0x0000000000007941 */ /* 0x000fea0003800000 */
.L_x_800:
[----:B------:R-:W-:Y:S04]  /*ef80*/  IMAD R5, R3, c[0x0][0x32c], -R5 ;  /* 0x0000cb0003057a24 */ /* 0x000fe800078e0a05 */
[----:B------:R-:W-:Y:S05]  /*ef90*/  IMAD.IADD R5, R5, 0x1, -R208 ;  /* 0x0000000105057824 */ /* 0x000fea00078e0ad0 */
[----:B------:R-:W-:Y:S02]  /*efa0*/  IMNMX R0, R0, R5, !PT ;  /* 0x0000000500007217 */ /* 0x000fe40007800200 */
[----:B------:R-:W-:Y:S04]  /*efb0*/  IADD3 R5, R5, c[0x0][0x32c], RZ ;  /* 0x0000cb0005057a10 */ /* 0x000fe80007ffe0ff */
[----:B------:R-:W-:Y:S02]  /*efc0*/  IMNMX R2, R2, R5, PT ;  /* 0x0000000502027217 */ /* 0x000fe40003800200 */
.L_x_799:
[C---:B------:R-:W-:Y:S02]  /*efd0*/  ISETP.GT.AND P0, PT, R0.reuse, RZ, P2 ;  /* 0x000000ff0000720c */ /* 0x040fe40001704270 */
[----:B------:R-:W-:Y:S02]  /*efe0*/  ISETP.GT.AND P1, PT, R0, 0x38, P2 ;  /* 0x000000380000780c */ /* 0x000fe40001724270 */
[C---:B------:R-:W-:Y:S02]  /*eff0*/  ISETP.LT.OR P0, PT, R2.reuse, 0x1, P0 ;  /* 0x000000010200780c */ /* 0x040fe40000701670 */
[----:B------:R-:W-:Y:S02]  /*f000*/  ISETP.LT.OR P1, PT, R2, 0x39, P1 ;  /* 0x000000390200780c */ /* 0x000fe40000f21670 */
[----:B------:R-:W-:Y:S02]  /*f010*/  FSEL R6, R192, -INF , !P0 ;  /* 0xff800000c0067808 */ /* 0x000fe40004000000 */
[----:B------:R-:W-:Y:S02]  /*f020*/  ISETP.GT.AND P0, PT, R0, 0x1, P2 ;  /* 0x000000010000780c */ /* 0x000fe40001704270 */
[----:B------:R-:W-:Y:S02]  /*f030*/  FMNMX.FTZ R3, R6, R100, !PT ;  /* 0x0000006406037209 */ /* 0x000fe40007810000 */
[----:B------:R-:W-:Y:S02]  /*f040*/  ISETP.LT.OR P0, PT, R2, 0x2, P0 ;  /* 0x000000020200780c */ /* 0x000fe40000701670 */
[----:B------:R-:W-:Y:S02]  /*f050*/  FSEL R8, R149, -INF , !P1 ;  /* 0xff80000095087808 */ /* 0x000fe40004800000 */
[----:B------:R-:W-:Y:S02]  /*f060*/  FSEL R21, R191, -INF , !P0 ;  /* 0xff800000bf157808 */ /* 0x000fe40004000000 */
[----:B------:R-:W-:Y:S02]  /*f070*/  ISETP.GT.AND P0, PT, R0, 0x8, P2 ;  /* 0x000000080000780c */ /* 0x000fe40001704270 */
[----:B------:R-:W-:Y:S02]  /*f080*/  FMNMX.FTZ R3, R21, R3, !PT ;  /* 0x0000000315037209 */ /* 0x000fe40007810000 */
[----:B------:R-:W-:Y:S04]  /*f090*/  ISETP.LT.OR P0, PT, R2, 0x9, P0 ;  /* 0x000000090200780c */ /* 0x000fe80000701670 */
        /* <DEDUP_REMOVED lines=43> */
[----:B------:R-:W-:Y:S02]  /*f350*/  ISETP.GT.AND P0, PT, R0, 0x39, P2 ;  /* 0x000000390000780c */ /* 0x000fe40001704270 */
[----:B------:R-:W-:Y:S02]  /*f360*/  FMNMX.FTZ R0, R22, R102, !PT ;  /* 0x0000006616007209 */ /* 0x000fe40007810000 */
[----:B------:R-:W-:Y:S02]  /*f370*/  ISETP.LT.OR P0, PT, R2, 0x3a, P0 ;  /* 0x0000003a0200780c */ /* 0x000fe40000701670 */
[----:B------:R-:W-:Y:S02]  /*f380*/  FMNMX.FTZ R0, R144, R0, !PT ;  /* 0x0000000090007209 */ /* 0x000fe40007810000 */
[----:B------:R-:W-:Y:S02]  /*f390*/  FSEL R7, R150, -INF , !P0 ;  /* 0xff80000096077808 */ /* 0x000fe40004000000 */
[----:B------:R-:W-:Y:S04]  /*f3a0*/  FMNMX.FTZ R0, R103, R0, !PT ;  /* 0x0000000067007209 */ /* 0x000fe80007810000 */
        /* <DEDUP_REMOVED lines=8> */
[----:B------:R-:W-:Y:S02]  /*f430*/  FMNMX.FTZ R2, R27, R0, !PT ;  /* 0x000000001b027209 */ /* 0x000fe40007810000 */
[----:B------:R-:W-:Y:S02]  /*f440*/  FMNMX.FTZ R0, R11, R3, !PT ;  /* 0x000000030b007209 */ /* 0x000fe40007810000 */
[----:B------:R-:W-:Y:S02]  /*f450*/  FMNMX.FTZ R2, R26, R2, !PT ;  /* 0x000000021a027209 */ /* 0x000fe40007810000 */
[----:B------:R-:W-:Y:S02]  /*f460*/  FMNMX.FTZ R0, R10, R0, !PT ;  /* 0x000000000a007209 */ /* 0x000fe40007810000 */
[----:B------:R-:W-:Y:S02]  /*f470*/  FMNMX.FTZ R2, R25, R2, !PT ;  /* 0x0000000219027209 */ /* 0x000fe40007810000 */
[----:B------:R-:W-:Y:S02]  /*f480*/  FMNMX.FTZ R0, R9, R0, !PT ;  /* 0x0000000009007209 */ /* 0x000fe40007810000 */
[----:B-12---:R-:W-:Y:S02]  /*f490*/  FMNMX.FTZ R4, R24, R2, !PT ;  /* 0x0000000218047209 */ /* 0x006fe40007810000 */
[----:B------:R-:W-:Y:S02]  /*f4a0*/  FMNMX.FTZ R0, R8, R0, !PT ;  /* 0x0000000008007209 */ /* 0x000fe40007810000 */
[----:B------:R-:W-:Y:S02]  /*f4b0*/  FMNMX.FTZ R4, R23, R4, !PT ;  /* 0x0000000417047209 */ /* 0x000fe40007810000 */
[----:B------:R-:W-:Y:S01]  /*f4c0*/  FMNMX.FTZ R5, R7, R0, !PT ;  /* 0x0000000007057209 */ /* 0x000fe20007810000 */
[----:B------:R-:W-:-:S05]  /*f4d0*/  BRA.DIV ~URZ, `(.L_x_803) ;  /* 0x0000ec127f007947 */ /* 0x000fca000b800000 */
[----:B------:R1:W2:Y:S02]  /*f4e0*/  SHFL.BFLY PT, R0, R4, 0x2, 0x1f ;  /* 0x0c401f0004007f89 */ /* 0x0002a400000e0000 */
.L_x_927:
[----:B-12---:R-:W-:Y:S01]  /*f4f0*/  FMNMX.FTZ R4, R4, R0, !PT ;  /* 0x0000000004047209 */ /* 0x006fe20007810000 */
[----:B------:R-:W-:-:S05]  /*f500*/  BRA.DIV ~URZ, `(.L_x_804) ;  /* 0x0000ec227f007947 */ /* 0x000fca000b800000 */
[----:B------:R-:W1:Y:S02]  /*f510*/  SHFL.BFLY PT, R101, R4, 0x1, 0x1f ;  /* 0x0c201f0004657f89 */ /* 0x000e6400000e0000 */
[----:B-1----:R-:W-:Y:S02]  /*f520*/  FMNMX.FTZ R101, R4, R101, !PT ;  /* 0x0000006504657209 */ /* 0x002fe40007810000 */
[----:B------:R-:W1:Y:S02]  /*f530*/  SHFL.BFLY PT, R4, R5, 0x2, 0x1f ;  /* 0x0c401f0005047f89 */ /* 0x000e6400000e0000 */
[----:B-1----:R-:W-:Y:S05]  /*f540*/  FMNMX.FTZ R4, R5, R4, !PT ;  /* 0x0000000405047209 */ /* 0x002fea0007810000 */
[----:B------:R1:W2:Y:S02]  /*f550*/  SHFL.BFLY PT, R0, R4, 0x1, 0x1f ;  /* 0x0c201f0004007f89 */ /* 0x0002a400000e0000 */
.L_x_928:
[C---:B------:R-:W-:Y:S01]  /*f560*/  FSETP.NEU.FTZ.AND P0, PT, R101.reuse, -INF , PT ;  /* 0xff8000006500780b */ /* 0x040fe20003f1d000 */
[C---:B------:R-:W-:Y:S01]  /*f570*/  FMUL.FTZ R2, R101.reuse, c[0x0][0x2d0] ;  /* 0x0000b40065027a20 */ /* 0x040fe20000410000 */
[----:B--2---:R-:W-:Y:S01]  /*f580*/  FMNMX.FTZ R3, R0, R4, !PT ;  /* 0x0000000400037209 */ /* 0x004fe20007810000 */
[----:B------:R-:W-:Y:S01]  /*f590*/  WARPSYNC 0xffffffff ;  /* 0xffffffff00007948 */ /* 0x000fe20003800000 */
[----:B------:R-:W-:Y:S02]  /*f5a0*/  FSEL R0, R101, RZ, P0 ;  /* 0x000000ff65007208 */ /* 0x000fe40000000000 */
[----:B------:R-:W-:Y:S01]  /*f5b0*/  FSEL R2, R2, RZ, P0 ;  /* 0x000000ff02027208 */ /* 0x000fe20000000000 */
[C---:B-1----:R-:W-:Y:S01]  /*f5c0*/  FMUL.FTZ R4, R3.reuse, c[0x0][0x2d0] ;  /* 0x0000b40003047a20 */ /* 0x042fe20000410000 */
[----:B------:R-:W-:Y:S01]  /*f5d0*/  FSETP.NEU.FTZ.AND P0, PT, R3, -INF , PT ;  /* 0xff8000000300780b */ /* 0x000fe20003f1d000 */
[----:B------:R-:W-:Y:S02]  /*f5e0*/  FADD.FTZ R0, -R0, R102 ;  /* 0x0000006600007221 */ /* 0x000fe40000010100 */
[--C-:B------:R-:W-:Y:S01]  /*f5f0*/  FFMA.FTZ R22, R22, c[0x0][0x2d0], -R2.reuse ;  /* 0x0000b40016167a23 */ /* 0x100fe20000010802 */
[----:B------:R-:W-:Y:S01]  /*f600*/  FSEL R4, R4, RZ, P0 ;  /* 0x000000ff04047208 */ /* 0x000fe20000000000 */
[----:B------:R-:W-:Y:S02]  /*f610*/  FMUL.FTZ R0, R0, c[0x0][0x2d0] ;  /* 0x0000b40000007a20 */ /* 0x000fe40000410000 */
[--C-:B------:R-:W-:Y:S02]  /*f620*/  FFMA.FTZ R144, R144, c[0x0][0x2d0], -R2.reuse ;  /* 0x0000b40090907a23 */ /* 0x100fe40000010802 */
        /* <DEDUP_REMOVED lines=16> */
[----:B------:R-:W-:Y:S02]  /*f730*/  FFMA.FTZ R35, R35, c[0x0][0x2d0], -R2 ;  /* 0x0000b40023237a23 */ /* 0x000fe40000010802 */
[--C-:B------:R-:W-:Y:S02]  /*f740*/  FFMA.FTZ R102, R19, c[0x0][0x2d0], -R4.reuse ;  /* 0x0000b40013667a23 */ /* 0x100fe40000010804 */
[----:B------:R-:W-:Y:S01]  /*f750*/  MUFU.EX2 R103, R103 ;  /* 0x0000006700677308 */ /* 0x000fe20000000800 */
        /* <DEDUP_REMOVED lines=17> */
[----:B------:R-:W3:Y:S10]  /*f870*/  MUFU.EX2 R6, R6 ;  /* 0x0000000600067308 */ /* 0x000ef40000000800 */
[----:B------:R-:W-:Y:S10]  /*f880*/  MUFU.EX2 R157, R157 ;  /* 0x0000009d009d7308 */ /* 0x000ff40000000800 */
[----:B------:R-:W-:Y:S10]  /*f890*/  MUFU.EX2 R159, R159 ;  /* 0x0000009f009f7308 */ /* 0x000ff40000000800 */
[----:B------:R-:W-:Y:S10]  /*f8a0*/  MUFU.EX2 R160, R160 ;  /* 0x000000a000a07308 */ /* 0x000ff40000000800 */
[----:B------:R-:W-:Y:S10]  /*f8b0*/  MUFU.EX2 R150, R150 ;  /* 0x0000009600967308 */ /* 0x000ff40000000800 */
[----:B------:R-:W-:Y:S10]  /*f8c0*/  MUFU.EX2 R149, R149 ;  /* 0x0000009500957308 */ /* 0x000ff40000000800 */
[----:B------:R-:W-:Y:S10]  /*f8d0*/  MUFU.EX2 R151, R151 ;  /* 0x0000009700977308 */ /* 0x000ff40000000800 */
[----:B------:R-:W-:Y:S01]  /*f8e0*/  MUFU.EX2 R152, R152 ;  /* 0x0000009800987308 */ /* 0x000fe20000000800 */
[C---:B-1----:R-:W-:Y:S01]  /*f8f0*/  FFMA.FTZ R2, R0.reuse, R200, R22 ;  /* 0x000000c800027223 */ /* 0x042fe20000010016 */
[----:B--2---:R-:W-:Y:S01]  /*f900*/  F2FP.BF16.PACK_AB R146, R35, R103 ;  /* 0x000000672392723e */ /* 0x004fe200000010ff */
[----:B------:R-:W-:Y:S01]  /*f910*/  FMUL.FTZ R32, R0, R108 ;  /* 0x0000006c00207220 */ /* 0x000fe20000410000 */
[----:B---3--:R-:W-:Y:S01]  /*f920*/  F2FP.BF16.PACK_AB R145, R21, R6 ;  /* 0x000000061591723e */ /* 0x008fe200000010ff */
[----:B------:R-:W-:Y:S01]  /*f930*/  FADD.FTZ R5, R144, R2 ;  /* 0x0000000290057221 */ /* 0x000fe20000010000 */
[----:B------:R-:W-:Y:S01]  /*f940*/  FSEL R2, R3, RZ, P0 ;  /* 0x000000ff03027208 */ /* 0x000fe20000000000 */
[----:B------:R-:W-:Y:S01]  /*f950*/  FMUL.FTZ R33, R0, R109 ;  /* 0x0000006d00217220 */ /* 0x000fe20000410000 */
[----:B------:R-:W-:Y:S01]  /*f960*/  F2FP.BF16.PACK_AB R144, R144, R22 ;  /* 0x000000169090723e */ /* 0x000fe200000010ff */
[----:B------:R-:W-:Y:S01]  /*f970*/  FMUL.FTZ R16, R0, R124 ;  /* 0x0000007c00107220 */ /* 0x000fe20000410000 */
[----:B------:R-:W-:Y:S01]  /*f980*/  ISETP.GT.AND P0, PT, R195, R207, PT ;  /* 0x000000cfc300720c */ /* 0x000fe20003f04270 */
[----:B------:R-:W-:Y:S02]  /*f990*/  FADD.FTZ R2, -R2, R100 ;  /* 0x0000006402027221 */ /* 0x000fe40000010100 */
[----:B------:R-:W-:Y:S02]  /*f9a0*/  FFMA.FTZ R100, R20, c[0x0][0x2d0], -R4 ;  /* 0x0000b40014647a23 */ /* 0x000fe40000010804 */
[----:B------:R-:W-:Y:S02]  /*f9b0*/  FMUL.FTZ R2, R2, c[0x0][0x2d0] ;  /* 0x0000b40002027a20 */ /* 0x000fe40000410000 */
[----:B------:R-:W-:Y:S01]  /*f9c0*/  FADD.FTZ R4, R103, R5 ;  /* 0x0000000567047221 */ /* 0x000fe20000010000 */
[----:B------:R-:W-:Y:S01]  /*f9d0*/  MUFU.EX2 R124, R100 ;  /* 0x00000064007c7308 */ /* 0x000fe20000000800 */
[C---:B------:R-:W-:Y:S02]  /*f9e0*/  FMUL.FTZ R17, R0.reuse, R125 ;  /* 0x0000007d00117220 */ /* 0x040fe40000410000 */
[----:B------:R-:W-:Y:S02]  /*f9f0*/  FADD.FTZ R148, R35, R4 ;  /* 0x0000000423947221 */ /* 0x000fe40000010000 */
[C---:B------:R-:W-:Y:S02]  /*fa00*/  FMUL.FTZ R4, R0.reuse, R136 ;  /* 0x0000008800047220 */ /* 0x040fe40000410000 */
[C---:B------:R-:W-:Y:S02]  /*fa10*/  FMUL.FTZ R8, R0.reuse, R132 ;  /* 0x0000008400087220 */ /* 0x040fe40000410000 */
[C---:B------:R-:W-:Y:S01]  /*fa20*/  FMUL.FTZ R9, R0.reuse, R133 ;  /* 0x0000008500097220 */ /* 0x040fe20000410000 */
[----:B------:R-:W1:Y:S01]  /*fa30*/  MUFU.EX2 R2, R2 ;  /* 0x0000000200027308 */ /* 0x000e620000000800 */
[C---:B------:R-:W-:Y:S02]  /*fa40*/  FMUL.FTZ R12, R0.reuse, R128 ;  /* 0x00000080000c7220 */ /* 0x040fe40000410000 */
[C---:B------:R-:W-:Y:S02]  /*fa50*/  FMUL.FTZ R13, R0.reuse, R129 ;  /* 0x00000081000d7220 */ /* 0x040fe40000410000 */
[C---:B------:R-:W-:Y:S02]  /*fa60*/  FMUL.FTZ R20, R0.reuse, R120 ;  /* 0x0000007800147220 */ /* 0x040fe40000410000 */
[C---:B------:R-:W-:Y:S02]  /*fa70*/  FMUL.FTZ R24, R0.reuse, R116 ;  /* 0x0000007400187220 */ /* 0x040fe40000410000 */
[C---:B------:R-:W-:Y:S01]  /*fa80*/  FMUL.FTZ R25, R0.reuse, R117 ;  /* 0x0000007500197220 */ /* 0x040fe20000410000 */
[----:B------:R-:W2:Y:S01]  /*fa90*/  MUFU.EX2 R125, R102 ;  /* 0x00000066007d7308 */ /* 0x000ea20000000800 */
[C---:B------:R-:W-:Y:S02]  /*faa0*/  FMUL.FTZ R28, R0.reuse, R112 ;  /* 0x00000070001c7220 */ /* 0x040fe40000410000 */
[C---:B------:R-:W-:Y:S02]  /*fab0*/  FMUL.FTZ R29, R0.reuse, R113 ;  /* 0x00000071001d7220 */ /* 0x040fe40000410000 */
[C---:B------:R-:W-:Y:S02]  /*fac0*/  FMUL.FTZ R36, R0.reuse, R36 ;  /* 0x0000002400247220 */ /* 0x040fe40000410000 */
[C---:B------:R-:W-:Y:S02]  /*fad0*/  FMUL.FTZ R37, R0.reuse, R37 ;  /* 0x0000002500257220 */ /* 0x040fe40000410000 */
[C---:B------:R-:W-:Y:S01]  /*fae0*/  FMUL.FTZ R40, R0.reuse, R40 ;  /* 0x0000002800287220 */ /* 0x040fe20000410000 */
[----:B------:R-:W3:Y:S01]  /*faf0*/  MUFU.EX2 R100, R156 ;  /* 0x0000009c00647308 */ /* 0x000ee20000000800 */
[C---:B------:R-:W-:Y:S02]  /*fb00*/  FMUL.FTZ R41, R0.reuse, R41 ;  /* 0x0000002900297220 */ /* 0x040fe40000410000 */
[----:B------:R-:W-:Y:S02]  /*fb10*/  FMUL.FTZ R44, R0, R44 ;  /* 0x0000002c002c7220 */ /* 0x000fe40000410000 */
[C---:B-1----:R-:W-:Y:S02]  /*fb20*/  FMUL.FTZ R34, R2.reuse, R110 ;  /* 0x0000006e02227220 */ /* 0x042fe40000410000 */
[C---:B------:R-:W-:Y:S02]  /*fb30*/  FMUL.FTZ R35, R2.reuse, R111 ;  /* 0x0000006f02237220 */ /* 0x040fe40000410000 */
[----:B------:R-:W1:Y:S01]  /*fb40*/  LDSM.16.MT88.4 R108, [R143] ;  /* 0x000000008f6c783b */ /* 0x000e620000004200 */
[C---:B------:R-:W-:Y:S01]  /*fb50*/  FFMA.FTZ R5, R2.reuse, R199, R6 ;  /* 0x000000c702057223 */ /* 0x040fe20000010006 */
[----:B------:R-:W-:Y:S01]  /*fb60*/  MUFU.EX2 R103, R154 ;  /* 0x0000009a00677308 */ /* 0x000fe20000000800 */
[----:B------:R-:W-:Y:S01]  /*fb70*/  FMUL.FTZ R6, R2, R138 ;  /* 0x0000008a02067220 */ /* 0x000fe20000410000 */
[----:B--2---:R-:W-:Y:S01]  /*fb80*/  F2FP.BF16.PACK_AB R147, R125, R124 ;  /* 0x0000007c7d93723e */ /* 0x004fe200000010ff */
[----:B------:R-:W-:Y:S02]  /*fb90*/  FADD.FTZ R199, R21, R5 ;  /* 0x0000000515c77221 */ /* 0x000fe40000010000 */
[----:B------:R-:W-:Y:S02]  /*fba0*/  FMUL.FTZ R5, R0, R137 ;  /* 0x0000008900057220 */ /* 0x000fe40000410000 */
[C---:B------:R-:W-:Y:S02]  /*fbb0*/  FMUL.FTZ R7, R2.reuse, R139 ;  /* 0x0000008b02077220 */ /* 0x040fe40000410000 */
[C---:B------:R-:W-:Y:S01]  /*fbc0*/  FMUL.FTZ R10, R2.reuse, R134 ;  /* 0x00000086020a7220 */ /* 0x040fe20000410000 */
[----:B------:R-:W-:Y:S01]  /*fbd0*/  MUFU.EX2 R102, R153 ;  /* 0x0000009900667308 */ /* 0x000fe20000000800 */
[C---:B------:R-:W-:Y:S02]  /*fbe0*/  FMUL.FTZ R11, R2.reuse, R135 ;  /* 0x00000087020b7220 */ /* 0x040fe40000410000 */
[----:B------:R-:W-:Y:S01]  /*fbf0*/  LDSM.16.MT88.4 R132, [R143+0x1800] ;  /* 0x001800008f84783b */ /* 0x000fe20000004200 */
[C---:B------:R-:W-:Y:S02]  /*fc00*/  FMUL.FTZ R18, R2.reuse, R126 ;  /* 0x0000007e02127220 */ /* 0x040fe40000410000 */
[----:B------:R-:W-:Y:S02]  /*fc10*/  FMUL.FTZ R19, R2, R127 ;  /* 0x0000007f02137220 */ /* 0x000fe40000410000 */
[----:B------:R-:W-:Y:S02]  /*fc20*/  FMUL.FTZ R21, R0, R121 ;  /* 0x0000007900157220 */ /* 0x000fe40000410000 */
[C---:B------:R-:W-:Y:S02]  /*fc30*/  FMUL.FTZ R22, R2.reuse, R122 ;  /* 0x0000007a02167220 */ /* 0x040fe40000410000 */
[C---:B------:R-:W-:Y:S02]  /*fc40*/  FMUL.FTZ R23, R2.reuse, R123 ;  /* 0x0000007b02177220 */ /* 0x040fe40000410000 */
[----:B------:R-:W-:Y:S01]  /*fc50*/  LDSM.16.MT88.4 R120, [R171+0x1000] ;  /* 0x00100000ab78783b */ /* 0x000fe20000004200 */
[C---:B------:R-:W-:Y:S02]  /*fc60*/  FMUL.FTZ R26, R2.reuse, R118 ;  /* 0x00000076021a7220 */ /* 0x040fe40000410000 */
[C---:B------:R-:W-:Y:S02]  /*fc70*/  FMUL.FTZ R27, R2.reuse, R119 ;  /* 0x00000077021b7220 */ /* 0x040fe40000410000 */
[C---:B------:R-:W-:Y:S02]  /*fc80*/  FMUL.FTZ R30, R2.reuse, R114 ;  /* 0x00000072021e7220 */ /* 0x040fe40000410000 */
[C---:B------:R-:W-:Y:S01]  /*fc90*/  FMUL.FTZ R31, R2.reuse, R115 ;  /* 0x00000073021f7220 */ /* 0x040fe20000410000 */
[----:B------:R-:W-:Y:S01]  /*fca0*/  LDSM.16.MT88.4 R116, [R168+0x800] ;  /* 0x00080000a874783b */ /* 0x000fe20000004200 */
[C---:B------:R-:W-:Y:S02]  /*fcb0*/  FMUL.FTZ R14, R2.reuse, R130 ;  /* 0x00000082020e7220 */ /* 0x040fe40000410000 */
[C---:B------:R-:W-:Y:S01]  /*fcc0*/  FMUL.FTZ R15, R2.reuse, R131 ;  /* 0x00000083020f7220 */ /* 0x040fe20000410000 */
[C---:B-1----:R-:W-:Y:S04]  /*fcd0*/  HMMA.16816.F32.BF16 R4, R144.reuse, R108, R4 ;  /* 0x0000006c9004723c */ /* 0x042fe80000041804 */
[----:B------:R-:W-:Y:S01]  /*fce0*/  LDSM.16.MT88.4 R112, [R143+0x800] ;  /* 0x000800008f70783b */ /* 0x000fe20000004200 */
[C---:B------:R-:W-:Y:S02]  /*fcf0*/  FMUL.FTZ R38, R2.reuse, R38 ;  /* 0x0000002602267220 */ /* 0x040fe40000410000 */
[C---:B------:R-:W-:Y:S01]  /*fd00*/  FMUL.FTZ R39, R2.reuse, R39 ;  /* 0x0000002702277220 */ /* 0x040fe20000410000 */
[C---:B------:R-:W-:Y:S04]  /*fd10*/  HMMA.16816.F32.BF16 R8, R144.reuse, R110, R8 ;  /* 0x0000006e9008723c */ /* 0x040fe80000041808 */
[----:B------:R-:W1:Y:S01]  /*fd20*/  LDSM.16.MT88.4 R108, [R168] ;  /* 0x00000000a86c783b */ /* 0x000e620000004200 */
[C---:B------:R-:W-:Y:S02]  /*fd30*/  FMUL.FTZ R42, R2.reuse, R42 ;  /* 0x0000002a022a7220 */ /* 0x040fe40000410000 */
[----:B------:R-:W-:Y:S02]  /*fd40*/  FMUL.FTZ R43, R2, R43 ;  /* 0x0000002b022b7220 */ /* 0x000fe40000410000 */
[----:B------:R-:W-:Y:S03]  /*fd50*/  FMUL.FTZ R45, R0, R45 ;  /* 0x0000002d002d7220 */ /* 0x000fe60000410000 */
        /* <DEDUP_REMOVED lines=18> */
[----:B------:R-:W-:Y:S02]  /*fe80*/  FMUL.FTZ R63, R2, R63 ;  /* 0x0000003f023f7220 */ /* 0x000fe40000410000 */
[C---:B------:R-:W-:Y:S01]  /*fe90*/  FMUL.FTZ R64, R0.reuse, R64 ;  /* 0x0000004000407220 */ /* 0x040fe20000410000 */
[C---:B------:R-:W-:Y:S01]  /*fea0*/  HMMA.16816.F32.BF16 R16, R144.reuse, R110, R16 ;  /* 0x0000006e9010723c */ /* 0x040fe20000041810 */
[----:B------:R-:W1:Y:S03]  /*feb0*/  LDSM.16.MT88.4 R108, [R171] ;  /* 0x00000000ab6c783b */ /* 0x000e660000004200 */
[----:B------:R-:W-:Y:S02]  /*fec0*/  FMUL.FTZ R65, R0, R65 ;  /* 0x0000004100417220 */ /* 0x000fe40000410000 */
[C---:B------:R-:W-:Y:S02]  /*fed0*/  FMUL.FTZ R66, R2.reuse, R66 ;  /* 0x0000004202427220 */ /* 0x040fe40000410000 */
[----:B------:R-:W-:Y:S04]  /*fee0*/  FMUL.FTZ R67, R2, R67 ;  /* 0x0000004302437220 */ /* 0x000fe80000410000 */
        /* <DEDUP_REMOVED lines=26> */
[C---:B------:R-:W-:Y:S02]  /*10090*/  FMUL.FTZ R91, R2.reuse, R91 ;  /* 0x0000005b025b7220 */ /* 0x040fe40000410000 */
[C---:B------:R-:W-:Y:S02]  /*100a0*/  FMUL.FTZ R94, R2.reuse, R94 ;  /* 0x0000005e025e7220 */ /* 0x040fe40000410000 */
[C---:B------:R-:W-:Y:S02]  /*100b0*/  FMUL.FTZ R95, R2.reuse, R95 ;  /* 0x0000005f025f7220 */ /* 0x040fe40000410000 */
[C---:B------:R-:W-:Y:S02]  /*100c0*/  FMUL.FTZ R98, R2.reuse, R98 ;  /* 0x0000006202627220 */ /* 0x040fe40000410000 */
[----:B------:R-:W-:Y:S02]  /*100d0*/  FMUL.FTZ R99, R2, R99 ;  /* 0x0000006302637220 */ /* 0x000fe40000410000 */
[----:B------:R-:W2:Y:S01]  /*100e0*/  MUFU.EX2 R2, R155 ;  /* 0x0000009b00027308 */ /* 0x000ea20000000800 */
[C---:B------:R-:W-:Y:S02]  /*100f0*/  FMUL.FTZ R92, R0.reuse, R92 ;  /* 0x0000005c005c7220 */ /* 0x040fe40000410000 */
[C---:B------:R-:W-:Y:S02]  /*10100*/  FMUL.FTZ R93, R0.reuse, R93 ;  /* 0x0000005d005d7220 */ /* 0x040fe40000410000 */
[C---:B------:R-:W-:Y:S02]  /*10110*/  FMUL.FTZ R96, R0.reuse, R96 ;  /* 0x0000006000607220 */ /* 0x040fe40000410000 */
[----:B------:R-:W-:Y:S02]  /*10120*/  FMUL.FTZ R97, R0, R97 ;  /* 0x0000006100617220 */ /* 0x000fe40000410000 */
[----:B---3--:R-:W-:Y:S02]  /*10130*/  FADD.FTZ R0, R100, R148 ;  /* 0x0000009464007221 */ /* 0x008fe40000010000 */
[----:B------:R-:W-:Y:S01]  /*10140*/  MUFU.EX2 R148, R165 ;  /* 0x000000a500947308 */ /* 0x000fe20000000800 */
[C---:B-1----:R-:W-:Y:S08]  /*10150*/  HMMA.16816.F32.BF16 R28, R144.reuse, R108, R28 ;  /* 0x0000006c901c723c */ /* 0x042ff0000004181c */
[C---:B------:R-:W-:Y:S01]  /*10160*/  HMMA.16816.F32.BF16 R32, R144.reuse, R110, R32 ;  /* 0x0000006e9020723c */ /* 0x040fe20000041820 */
[----:B------:R-:W1:Y:S03]  /*10170*/  LDSM.16.MT88.4 R108, [R143+0x2000] ;  /* 0x002000008f6c783b */ /* 0x000e660000004200 */
[----:B--2---:R-:W-:Y:S04]  /*10180*/  FADD.FTZ R0, R2, R0 ;  /* 0x0000000002007221 */ /* 0x004fe80000010000 */
[----:B------:R-:W-:Y:S04]  /*10190*/  FADD.FTZ R0, R103, R0 ;  /* 0x0000000067007221 */ /* 0x000fe80000010000 */
        /* <DEDUP_REMOVED lines=26> */
[----:B------:R-:W-:Y:S03]  /*10340*/  F2FP.BF16.PACK_AB R109, R149, R150 ;  /* 0x00000096956d723e */ /* 0x000fe600000010ff */
[----:B------:R-:W-:Y:S02]  /*10350*/  F2FP.BF16.PACK_AB R110, R102, R103 ;  /* 0x00000067666e723e */ /* 0x000fe400000010ff */
[----:B------:R-:W-:Y:S02]  /*10360*/  F2FP.BF16.PACK_AB R111, R152, R151 ;  /* 0x00000097986f723e */ /* 0x000fe400000010ff */
[----:B------:R-:W2:Y:S05]  /*10370*/  MUFU.EX2 R2, R163 ;  /* 0x000000a300027308 */ /* 0x000eaa0000000800 */
[C---:B------:R-:W-:Y:S05]  /*10380*/  HMMA.16816.F32.BF16 R4, R108.reuse, R112, R4 ;  /* 0x000000706c04723c */ /* 0x040fea0000041804 */
[----:B------:R-:W3:Y:S03]  /*10390*/  MUFU.EX2 R103, R162 ;  /* 0x000000a200677308 */ /* 0x000ee60000000800 */
[C---:B------:R-:W-:Y:S01]  /*103a0*/  HMMA.16816.F32.BF16 R8, R108.reuse, R114, R8 ;  /* 0x000000726c08723c */ /* 0x040fe20000041808 */
[----:B------:R-:W4:Y:S03]  /*103b0*/  LDSM.16.MT88.4 R112, [R171+0x800] ;  /* 0x00080000ab70783b */ /* 0x000f260000004200 */
[----:B-1----:R-:W-:Y:S03]  /*103c0*/  FADD.FTZ R0, R100, R0 ;  /* 0x0000000064007221 */ /* 0x002fe60000010000 */
[----:B------:R-:W1:Y:S01]  /*103d0*/  MUFU.EX2 R102, R161 ;  /* 0x000000a100667308 */ /* 0x000e620000000800 */
[C---:B------:R-:W-:Y:S04]  /*103e0*/  HMMA.16816.F32.BF16 R12, R108.reuse, R116, R12 ;  /* 0x000000746c0c723c */ /* 0x040fe8000004180c */
[----:B--2---:R-:W-:Y:S04]  /*103f0*/  FADD.FTZ R0, R2, R0 ;  /* 0x0000000002007221 */ /* 0x004fe80000010000 */
[C---:B------:R-:W-:Y:S01]  /*10400*/  HMMA.16816.F32.BF16 R16, R108.reuse, R118, R16 ;  /* 0x000000766c10723c */ /* 0x040fe20000041810 */
[----:B------:R-:W2:Y:S01]  /*10410*/  LDSM.16.MT88.4 R116, [R170+0x800] ;  /* 0x00080000aa74783b */ /* 0x000ea20000004200 */
[----:B------:R-:W-:Y:S02]  /*10420*/  MUFU.EX2 R144, R189 ;  /* 0x000000bd00907308 */ /* 0x000fe40000000800 */
[----:B---3--:R-:W-:Y:S08]  /*10430*/  FADD.FTZ R0, R103, R0 ;  /* 0x0000000067007221 */ /* 0x008ff00000010000 */
[----:B------:R-:W-:Y:S01]  /*10440*/  MUFU.EX2 R146, R192 ;  /* 0x000000c000927308 */ /* 0x000fe20000000800 */
[----:B-1----:R-:W-:Y:S01]  /*10450*/  FADD.FTZ R0, R102, R0 ;  /* 0x0000000066007221 */ /* 0x002fe20000010000 */
[C---:B----4-:R-:W-:Y:S08]  /*10460*/  HMMA.16816.F32.BF16 R20, R108.reuse, R112, R20 ;  /* 0x000000706c14723c */ /* 0x050ff00000041814 */
        /* <DEDUP_REMOVED lines=30> */
[----:B------:R-:W-:Y:S01]  /*10650*/  F2FP.BF16.PACK_AB R110, R102, R103 ;  /* 0x00000067666e723e */ /* 0x000fe200000010ff */
[----:B------:R-:W3:Y:S02]  /*10660*/  MUFU.EX2 R2, R167 ;  /* 0x000000a700027308 */ /* 0x000ee40000000800 */
[----:B------:R-:W-:Y:S02]  /*10670*/  F2FP.BF16.PACK_AB R109, R157, R158 ;  /* 0x0000009e9d6d723e */ /* 0x000fe400000010ff */
[----:B------:R-:W-:Y:S06]  /*10680*/  F2FP.BF16.PACK_AB R111, R160, R159 ;  /* 0x0000009fa06f723e */ /* 0x000fec00000010ff */
[----:B------:R-:W4:Y:S01]  /*10690*/  MUFU.EX2 R100, R193 ;  /* 0x000000c100647308 */ /* 0x000f220000000800 */
[C---:B-1----:R-:W-:Y:S09]  /*106a0*/  HMMA.16816.F32.BF16 R4, R108.reuse, R112, R4 ;  /* 0x000000706c04723c */ /* 0x042ff20000041804 */
[----:B------:R-:W1:Y:S01]  /*106b0*/  MUFU.EX2 R103, R166 ;  /* 0x000000a600677308 */ /* 0x000e620000000800 */
[C---:B------:R-:W-:Y:S01]  /*106c0*/  HMMA.16816.F32.BF16 R8, R108.reuse, R114, R8 ;  /* 0x000000726c08723c */ /* 0x040fe20000041808 */
[----:B------:R-:W5:Y:S02]  /*106d0*/  LDSM.16.MT88.4 R112, [R170+0x1000] ;  /* 0x00100000aa70783b */ /* 0x000f640000004200 */
[----:B---3--:R-:W-:Y:S06]  /*106e0*/  FADD.FTZ R0, R2, R0 ;  /* 0x0000000002007221 */ /* 0x008fec0000010000 */
[----:B------:R-:W-:Y:S01]  /*106f0*/  MUFU.EX2 R102, R191 ;  /* 0x000000bf00667308 */ /* 0x000fe20000000800 */
[C---:B--2---:R-:W-:Y:S03]  /*10700*/  HMMA.16816.F32.BF16 R12, R108.reuse, R116, R12 ;  /* 0x000000746c0c723c */ /* 0x044fe6000004180c */
[C---:B------:R-:W-:Y:S01]  /*10710*/  FADD.FTZ R0, R144.reuse, R0 ;  /* 0x0000000090007221 */ /* 0x040fe20000010000 */
[----:B------:R-:W-:Y:S01]  /*10720*/  F2FP.BF16.PACK_AB R144, R144, R2 ;  /* 0x000000029090723e */ /* 0x000fe200000010ff */
[----:B------:R-:W-:Y:S03]  /*10730*/  FADD.FTZ R2, R124, R199 ;  /* 0x000000c77c027221 */ /* 0x000fe60000010000 */
[C---:B------:R-:W-:Y:S01]  /*10740*/  HMMA.16816.F32.BF16 R16, R108.reuse, R118, R16 ;  /* 0x000000766c10723c */ /* 0x040fe20000041810 */
[----:B------:R-:W2:Y:S03]  /*10750*/  LDSM.16.MT88.4 R116, [R143+0x3000] ;  /* 0x003000008f74783b */ /* 0x000ea60000004200 */
[----:B----4-:R-:W-:Y:S01]  /*10760*/  FADD.FTZ R0, R100, R0 ;  /* 0x0000000064007221 */ /* 0x010fe20000010000 */
[----:B-1----:R-:W-:Y:S03]  /*10770*/  F2FP.BF16.PACK_AB R145, R103, R148 ;  /* 0x000000946791723e */ /* 0x002fe600000010ff */
[C---:B------:R-:W-:Y:S04]  /*10780*/  HMMA.16816.F32.BF16 R20, R108.reuse, R120, R20 ;  /* 0x000000786c14723c */ /* 0x040fe80000041814 */
[C---:B------:R-:W-:Y:S01]  /*10790*/  FADD.FTZ R200, R146.reuse, R0 ;  /* 0x0000000092c87221 */ /* 0x040fe20000010000 */
[----:B------:R-:W-:Y:S01]  /*107a0*/  F2FP.BF16.PACK_AB R146, R146, R100 ;  /* 0x000000649292723e */ /* 0x000fe200000010ff */
[----:B------:R-:W-:Y:S01]  /*107b0*/  FADD.FTZ R0, R125, R2 ;  /* 0x000000027d007221 */ /* 0x000fe20000010000 */
[----:B------:R-:W1:Y:S01]  /*107c0*/  MUFU.EX2 R100, R194 ;  /* 0x000000c200647308 */ /* 0x000e620000000800 */
[C---:B------:R-:W-:Y:S01]  /*107d0*/  HMMA.16816.F32.BF16 R24, R108.reuse, R122, R24 ;  /* 0x0000007a6c18723c */ /* 0x040fe20000041818 */
[----:B------:R-:W3:Y:S03]  /*107e0*/  LDSM.16.MT88.4 R120, [R168+0x3000] ;  /* 0x00300000a878783b */ /* 0x000ee60000004200 */
[----:B------:R-:W-:Y:S04]  /*107f0*/  FADD.FTZ R0, R150, R0 ;  /* 0x0000000096007221 */ /* 0x000fe80000010000 */
[----:B------:R-:W-:Y:S01]  /*10800*/  FADD.FTZ R0, R149, R0 ;  /* 0x0000000095007221 */ /* 0x000fe20000010000 */
[C---:B-----5:R-:W-:Y:S01]  /*10810*/  HMMA.16816.F32.BF16 R28, R108.reuse, R112, R28 ;  /* 0x000000706c1c723c */ /* 0x060fe2000004181c */
[----:B------:R-:W-:Y:S02]  /*10820*/  LDSM.16.MT88.4 R124, [R168+0x1800] ;  /* 0x00180000a87c783b */ /* 0x000fe40000004200 */
[----:B------:R-:W-:Y:S04]  /*10830*/  FADD.FTZ R0, R151, R0 ;  /* 0x0000000097007221 */ /* 0x000fe80000010000 */
[----:B------:R-:W-:Y:S01]  /*10840*/  FADD.FTZ R0, R152, R0 ;  /* 0x0000000098007221 */ /* 0x000fe20000010000 */
[C---:B------:R-:W-:Y:S01]  /*10850*/  HMMA.16816.F32.BF16 R32, R108.reuse, R114, R32 ;  /* 0x000000726c20723c */ /* 0x040fe20000041820 */
[----:B------:R-:W4:Y:S03]  /*10860*/  LDSM.16.MT88.4 R112, [R171+0x3000] ;  /* 0x00300000ab70783b */ /* 0x000f260000004200 */
[----:B------:R-:W-:Y:S01]  /*10870*/  FADD.FTZ R0, R158, R0 ;  /* 0x000000009e007221 */ /* 0x000fe20000010000 */
[----:B-1----:R-:W-:Y:S03]  /*10880*/  F2FP.BF16.PACK_AB R147, R100, R102 ;  /* 0x000000666493723e */ /* 0x002fe600000010ff */
[C---:B--2---:R-:W-:Y:S04]  /*10890*/  HMMA.16816.F32.BF16 R36, R108.reuse, R116, R36 ;  /* 0x000000746c24723c */ /* 0x044fe80000041824 */
[----:B------:R-:W-:Y:S04]  /*108a0*/  FADD.FTZ R0, R157, R0 ;  /* 0x000000009d007221 */ /* 0x000fe80000010000 */
[C---:B------:R-:W-:Y:S01]  /*108b0*/  HMMA.16816.F32.BF16 R40, R108.reuse, R118, R40 ;  /* 0x000000766c28723c */ /* 0x040fe20000041828 */
[----:B------:R-:W1:Y:S03]  /*108c0*/  LDSM.16.MT88.4 R116, [R170+0x3000] ;  /* 0x00300000aa74783b */ /* 0x000e660000004200 */
[----:B------:R-:W-:Y:S04]  /*108d0*/  FADD.FTZ R0, R159, R0 ;  /* 0x000000009f007221 */ /* 0x000fe80000010000 */
[C---:B---3--:R-:W-:Y:S04]  /*108e0*/  HMMA.16816.F32.BF16 R44, R108.reuse, R120, R44 ;  /* 0x000000786c2c723c */ /* 0x048fe8000004182c */
[----:B------:R-:W-:Y:S04]  /*108f0*/  FADD.FTZ R0, R160, R0 ;  /* 0x00000000a0007221 */ /* 0x000fe80000010000 */
[C---:B------:R-:W-:Y:S01]  /*10900*/  HMMA.16816.F32.BF16 R48, R108.reuse, R122, R48 ;  /* 0x0000007a6c30723c */ /* 0x040fe20000041830 */
[----:B------:R-:W2:Y:S03]  /*10910*/  LDSM.16.MT88.4 R120, [R143+0x5000] ;  /* 0x005000008f78783b */ /* 0x000ea60000004200 */
[----:B------:R-:W-:Y:S04]  /*10920*/  FADD.FTZ R0, R148, R0 ;  /* 0x0000000094007221 */ /* 0x000fe80000010000 */
[----:B------:R-:W-:Y:S01]  /*10930*/  FADD.FTZ R0, R103, R0 ;  /* 0x0000000067007221 */ /* 0x000fe20000010000 */
[C---:B----4-:R-:W-:Y:S03]  /*10940*/  HMMA.16816.F32.BF16 R52, R108.reuse, R112, R52 ;  /* 0x000000706c34723c */ /* 0x050fe60000041834 */
[----:B------:R-:W-:Y:S01]  /*10950*/  FADD.FTZ R2, R102, R0 ;  /* 0x0000000066027221 */ /* 0x000fe20000010000 */
[----:B------:R-:W-:Y:S02]  /*10960*/  IADD3 R0, R195, -0x1, RZ ;  /* 0xffffffffc3007810 */ /* 0x000fe40007ffe0ff */
[----:B------:R-:W-:Y:S01]  /*10970*/  MOV R102, R101 ;  /* 0x0000006500667202 */ /* 0x000fe20000000f00 */
[----:B------:R-:W-:Y:S01]  /*10980*/  FADD.FTZ R199, R100, R2 ;  /* 0x0000000264c77221 */ /* 0x000fe20000010000 */
[C---:B------:R-:W-:Y:S01]  /*10990*/  HMMA.16816.F32.BF16 R56, R108.reuse, R114, R56 ;  /* 0x000000726c38723c */ /* 0x040fe20000041838 */
[----:B------:R-:W3:Y:S03]  /*109a0*/  LDSM.16.MT88.4 R112, [R168+0x5000] ;  /* 0x00500000a870783b */ /* 0x000ee60000004200 */
[----:B------:R-:W-:Y:S02]  /*109b0*/  MOV R195, R0 ;  /* 0x0000000000c37202 */ /* 0x000fe40000000f00 */
[----:B------:R-:W-:Y:S02]  /*109c0*/  MOV R100, R3 ;  /* 0x0000000300647202 */ /* 0x000fe40000000f00 */
[C---:B-1----:R-:W-:Y:S08]  /*109d0*/  HMMA.16816.F32.BF16 R60, R108.reuse, R116, R60 ;  /* 0x000000746c3c723c */ /* 0x042ff0000004183c */
[C---:B------:R-:W-:Y:S01]  /*109e0*/  HMMA.16816.F32.BF16 R64, R108.reuse, R118, R64 ;  /* 0x000000766c40723c */ /* 0x040fe20000041840 */
[----:B------:R-:W1:Y:S07]  /*109f0*/  LDSM.16.MT88.4 R116, [R171+0x5000] ;  /* 0x00500000ab74783b */ /* 0x000e6e0000004200 */
[C---:B--2---:R-:W-:Y:S08]  /*10a00*/  HMMA.16816.F32.BF16 R68, R108.reuse, R120, R68 ;  /* 0x000000786c44723c */ /* 0x044ff00000041844 */
[C---:B------:R-:W-:Y:S01]  /*10a10*/  HMMA.16816.F32.BF16 R72, R108.reuse, R122, R72 ;  /* 0x0000007a6c48723c */ /* 0x040fe20000041848 */
[----:B------:R-:W2:Y:S07]  /*10a20*/  LDSM.16.MT88.4 R120, [R170+0x5000] ;  /* 0x00500000aa78783b */ /* 0x000eae0000004200 */
[C---:B---3--:R-:W-:Y:S08]  /*10a30*/  HMMA.16816.F32.BF16 R76, R108.reuse, R112, R76 ;  /* 0x000000706c4c723c */ /* 0x048ff0000004184c */
[C---:B------:R-:W-:Y:S08]  /*10a40*/  HMMA.16816.F32.BF16 R80, R108.reuse, R114, R80 ;  /* 0x000000726c50723c */ /* 0x040ff00000041850 */
[C---:B-1----:R-:W-:Y:S08]  /*10a50*/  HMMA.16816.F32.BF16 R84, R108.reuse, R116, R84 ;  /* 0x000000746c54723c */ /* 0x042ff00000041854 */
[C---:B------:R-:W-:Y:S01]  /*10a60*/  HMMA.16816.F32.BF16 R88, R108.reuse, R118, R88 ;  /* 0x000000766c58723c */ /* 0x040fe20000041858 */
[----:B------:R-:W1:Y:S07]  /*10a70*/  LDSM.16.MT88.4 R116, [R171+0x1800] ;  /* 0x00180000ab74783b */ /* 0x000e6e0000004200 */
[C---:B--2---:R-:W-:Y:S08]  /*10a80*/  HMMA.16816.F32.BF16 R92, R108.reuse, R120, R92 ;  /* 0x000000786c5c723c */ /* 0x044ff0000004185c */
        /* <DEDUP_REMOVED lines=32> */
[C---:B----4-:R-:W-:Y:S08]  /*10c90*/  HMMA.16816.F32.BF16 R92, R144.reuse, R16, R92 ;  /* 0x00000010905c723c */ /* 0x050ff0000004185c */
[----:B------:R-:W-:Y:S01]  /*10ca0*/  HMMA.16816.F32.BF16 R96, R144, R18, R96 ;  /* 0x000000129060723c */ /* 0x000fe20000041860 */
[----:B------:R-:W-:Y:S01]  /*10cb0*/  @!UPT UIADD3 URZ, URZ, URZ, URZ ;  /* 0x0000003f3f3ff290 */ /* 0x000fe2000fffe03f */
[----:B------:R-:W-:-:S11]  /*10cc0*/  @P0 BRA `(.L_x_805) ;  /* 0xffffc40000000947 */ /* 0x000fd6000383ffff */
[----:B------:R-:W2:Y:S01]  /*10cd0*/  LDL R2, [R1+0x4] ;  /* 0x0000040001027983 */ /* 0x000ea20000100800 */
[----:B------:R-:W-:Y:S01]  /*10ce0*/  IMAD.MOV.U32 R100, RZ, RZ, R3 ;  /* 0x000000ffff647224 */ /* 0x000fe200078e0003 */
[----:B------:R-:W-:Y:S01]  /*10cf0*/  MOV R195, R0 ;  /* 0x0000000000c37202 */ /* 0x000fe20000000f00 */
[----:B------:R-:W-:Y:S01]  /*10d00*/  IMAD.MOV.U32 R102, RZ, RZ, R101 ;  /* 0x000000ffff667224 */ /* 0x000fe200078e0065 */
[----:B--2---:R-:W-:-:S07]  /*10d10*/  SHF.L.U32 R2, R2, 0x7, RZ ;  /* 0x0000000702027819 */ /* 0x004fce00000006ff */
.L_x_784:
[----:B------:R-:W-:Y:S01]  /*10d20*/  IMAD.MOV.U32 R4, RZ, RZ, 0x1 ;  /* 0x00000001ff047424 */ /* 0x000fe200078e00ff */
[----:B------:R-:W-:-:S04]  /*10d30*/  IADD3 R2, R2, 0x7f, RZ ;  /* 0x0000007f02027810 */ /* 0x000fc80007ffe0ff */
[----:B------:R-:W-:-:S13]  /*10d40*/  ISETP.NE.AND P0, PT, R4, c[0x0][0x2c4], PT ;  /* 0x0000b10004007a0c */ /* 0x000fda0003f05270 */
[----:B------:R-:W-:-:S05]  /*10d50*/  @P0 IMAD.HI.U32 R0, R2, c[0x0][0x2c8], RZ ;  /* 0x0000b20002000a27 */ /* 0x000fca00078e00ff */
[----:B------:R-:W-:Y:S02]  /*10d60*/  @P0 SHF.R.U32.HI R2, RZ, c[0x0][0x2cc], R0 ;  /* 0x0000b300ff020a19 */ /* 0x000fe40000011600 */
[----:B------:R-:W2:Y:S01]  /*10d70*/  LDL R0, [R1+0x64] ;  /* 0x0000640001007983 */ /* 0x000ea20000100800 */
[----:B------:R-:W-:Y:S02]  /*10d80*/  ISETP.LE.AND P1, PT, R4, c[0x0][0x32c], PT ;  /* 0x0000cb0004007a0c */ /* 0x000fe40003f23270 */
[----:B--2---:R-:W-:Y:S02]  /*10d90*/  IADD3 R2, R2, 0x1, R0 ;  /* 0x0000000102027810 */ /* 0x004fe40007ffe000 */
[----:B------:R-:W2:Y:S03]  /*10da0*/  LDL R0, [R1+0x58] ;  /* 0x0000580001007983 */ /* 0x000ea60000100800 */
[----:B--2---:R-:W-:-:S05]  /*10db0*/  IMAD.IADD R0, R2, 0x1, -R0 ;  /* 0x0000000102007824 */ /* 0x004fca00078e0a00 */
[----:B------:R-:W-:Y:S01]  /*10dc0*/  IADD3 R2, R0, -c[0x0][0x324], RZ ;  /* 0x8000c90000027a10 */ /* 0x000fe20007ffe0ff */
[----:B------:R-:W-:Y:S05]  /*10dd0*/  @!P1 BRA `(.L_x_806) ;  /* 0x000000f000009947 */ /* 0x000fea0003800000 */
[----:B------:R-:W-:Y:S01]  /*10de0*/  ISETP.GT.AND P0, PT, R0, -0x1, PT ;  /* 0xffffffff0000780c */ /* 0x000fe20003f04270 */
[----:B------:R-:W-:-:S12]  /*10df0*/  BSSY B0, `(.L_x_807) ;  /* 0x000000b000007945 */ /* 0x000fd80003800000 */
[----:B------:R-:W-:Y:S05]  /*10e00*/  @P0 BRA `(.L_x_808) ;  /* 0x0000006000000947 */ /* 0x000fea0003800000 */
[----:B------:R-:W-:Y:S02]  /*10e10*/  ISETP.NE.AND P0, PT, R4, c[0x0][0x32c], PT ;  /* 0x0000cb0004007a0c */ /* 0x000fe40003f05270 */
[----:B------:R-:W-:-:S11]  /*10e20*/  LOP3.LUT R0, RZ, R0, RZ, 0x33, !PT ;  /* 0x00000000ff007212 */ /* 0x000fd600078e33ff */
[----:B------:R-:W-:-:S05]  /*10e30*/  @P0 IMAD.HI.U32 R3, R0, c[0x0][0x330], RZ ;  /* 0x0000cc0000030a27 */ /* 0x000fca00078e00ff */
[----:B------:R-:W-:-:S04]  /*10e40*/  @P0 SHF.R.U32.HI R0, RZ, c[0x0][0x334], R3 ;  /* 0x0000cd00ff000a19 */ /* 0x000fc80000011603 */
[----:B------:R-:W-:Y:S01]  /*10e50*/  LOP3.LUT R0, RZ, R0, RZ, 0x33, !PT ;  /* 0x00000000ff007212 */ /* 0x000fe200078e33ff */
[----:B------:R-:W-:Y:S05]  /*10e60*/  BRA `(.L_x_809) ;  /* 0x0000003000007947 */ /* 0x000fea0003800000 */
.L_x_808:
[----:B------:R-:W-:-:S13]  /*10e70*/  ISETP.NE.AND P0, PT, R4, c[0x0][0x32c], PT ;  /* 0x0000cb0004007a0c */ /* 0x000fda0003f05270 */
[----:B------:R-:W-:-:S05]  /*10e80*/  @P0 IMAD.HI.U32 R3, R0, c[0x0][0x330], RZ ;  /* 0x0000cc0000030a27 */ /* 0x000fca00078e00ff */
[----:B------:R-:W-:Y:S02]  /*10e90*/  @P0 SHF.R.U32.HI R0, RZ, c[0x0][0x334], R3 ;  /* 0x0000cd00ff000a19 */ /* 0x000fe40000011603 */
.L_x_809:
[----:B------:R-:W-:Y:S05]  /*10ea0*/  BSYNC B0 ;  /* 0x0000000000007941 */ /* 0x000fea0003800000 */
.L_x_807:
[----:B------:R-:W-:-:S05]  /*10eb0*/  IMAD R0, R0, c[0x0][0x32c], RZ ;  /* 0x0000cb0000007a24 */ /* 0x000fca00078e02ff */
[----:B------:R-:W-:-:S04]  /*10ec0*/  IMNMX R2, R2, R0, !PT ;  /* 0x0000000002027217 */ /* 0x000fc80007800200 */
.L_x_806:
        /* <DEDUP_REMOVED lines=9> */
.L_x_821:
        /* <DEDUP_REMOVED lines=31> */
.L_x_929:
        /* <DEDUP_REMOVED lines=25> */
.L_x_930:
        /* <DEDUP_REMOVED lines=19> */
.L_x_812:
[----:B------:R-:W-:Y:S05]  /*11410*/  BSYNC B0 ;  /* 0x0000000000007941 */ /* 0x000fea0003800000 */
.L_x_811:
        /* <DEDUP_REMOVED lines=175> */
[----:B------:R-:W4:Y:S01]  /*11f10*/  MUFU.TANH R152, R16 ;  /* 0x0000001000987308 */ /* 0x000f220000002400 */
[----:B------:R-:W-:Y:S03]  /*11f20*/  BAR.SYNC.DEFER_BLOCKING 0x0 ;  /* 0x0000000000007b1d */ /* 0x000fe60000010000 */
[C---:B------:R-:W-:Y:S06]  /*11f30*/  HMMA.16816.F32.BF16 R24, R156.reuse, R6, R24 ;  /* 0x000000069c18723c */ /* 0x040fec0000041818 */
[----:B------:R1:W1:Y:S10]  /*11f40*/  MUFU.TANH R149, R17 ;  /* 0x0000001100957308 */ /* 0x0002740000002400 */
[----:B------:R-:W1:Y:S01]  /*11f50*/  MUFU.TANH R151, R18 ;  /* 0x0000001200977308 */ /* 0x000e620000002400 */
[----:B------:R-:W-:Y:S02]  /*11f60*/  FMUL.FTZ R21, R21, c[0x0][0x320] ;  /* 0x0000c80015157a20 */ /* 0x000fe40000410000 */
[----:B------:R-:W-:Y:S02]  /*11f70*/  FMUL.FTZ R22, R22, c[0x0][0x320] ;  /* 0x0000c80016167a20 */ /* 0x000fe40000410000 */
[----:B------:R-:W-:Y:S02]  /*11f80*/  FMUL.FTZ R23, R23, c[0x0][0x320] ;  /* 0x0000c80017177a20 */ /* 0x000fe40000410000 */
[----:B------:R-:W-:Y:S03]  /*11f90*/  FMUL.FTZ R20, R20, c[0x0][0x320] ;  /* 0x0000c80014147a20 */ /* 0x000fe60000410000 */
[----:B------:R-:W1:Y:S01]  /*11fa0*/  MUFU.TANH R150, R19 ;  /* 0x0000001300967308 */ /* 0x000e620000002400 */
[----:B------:R-:W-:Y:S01]  /*11fb0*/  FMUL.FTZ R24, R24, c[0x0][0x320] ;  /* 0x0000c80018187a20 */ /* 0x000fe20000410000 */
[C---:B-----5:R-:W-:Y:S08]  /*11fc0*/  HMMA.16816.F32.BF16 R28, R156.reuse, R8, R28 ;  /* 0x000000089c1c723c */ /* 0x060ff0000004181c */
[----:B------:R5:W2:Y:S01]  /*11fd0*/  MUFU.TANH R145, R21 ;  /* 0x0000001500917308 */ /* 0x000aa20000002400 */
[----:B------:R-:W-:Y:S09]  /*11fe0*/  HMMA.16816.F32.BF16 R32, R156, R10, R32 ;  /* 0x0000000a9c20723c */ /* 0x000ff20000041820 */
[----:B------:R2:W2:Y:S06]  /*11ff0*/  MUFU.TANH R148, R22 ;  /* 0x0000001600947308 */ /* 0x0004ac0000002400 */
[----:B-1----:R-:W-:Y:S04]  /*12000*/  FMUL.FTZ R17, R28, c[0x0][0x320] ;  /* 0x0000c8001c117a20 */ /* 0x002fe80000410000 */
[----:B------:R1:W1:Y:S01]  /*12010*/  MUFU.TANH R147, R23 ;  /* 0x0000001700937308 */ /* 0x0002620000002400 */
[----:B------:R-:W-:Y:S02]  /*12020*/  FMUL.FTZ R16, R29, c[0x0][0x320] ;  /* 0x0000c8001d107a20 */ /* 0x000fe40000410000 */
[----:B-----5:R-:W-:Y:S02]  /*12030*/  FMUL.FTZ R21, R31, c[0x0][0x320] ;  /* 0x0000c8001f157a20 */ /* 0x020fe40000410000 */
[----:B------:R-:W-:Y:S02]  /*12040*/  FMUL.FTZ R15, R32, c[0x0][0x320] ;  /* 0x0000c800200f7a20 */ /* 0x000fe40000410000 */
[----:B------:R-:W-:Y:S03]  /*12050*/  FMUL.FTZ R14, R33, c[0x0][0x320] ;  /* 0x0000c800210e7a20 */ /* 0x000fe60000410000 */
[----:B------:R5:W3:Y:S01]  /*12060*/  MUFU.TANH R144, R24 ;  /* 0x0000001800907308 */ /* 0x000ae20000002400 */
[----:B------:R-:W-:Y:S02]  /*12070*/  FMUL.FTZ R19, R34, c[0x0][0x320] ;  /* 0x0000c80022137a20 */ /* 0x000fe40000410000 */
[----:B------:R-:W-:Y:S02]  /*12080*/  FMUL.FTZ R18, R35, c[0x0][0x320] ;  /* 0x0000c80023127a20 */ /* 0x000fe40000410000 */
[----:B--2---:R-:W-:Y:S05]  /*12090*/  FMUL.FTZ R22, R30, c[0x0][0x320] ;  /* 0x0000c8001e167a20 */ /* 0x004fea0000410000 */
[----:B------:R2:W2:Y:S01]  /*120a0*/  MUFU.TANH R154, R12 ;  /* 0x0000000c009a7308 */ /* 0x0004a20000002400 */
[----:B-1----:R-:W-:Y:S02]  /*120b0*/  FMUL.FTZ R23, R25, c[0x0][0x320] ;  /* 0x0000c80019177a20 */ /* 0x002fe40000410000 */
[----:B------:R-:W-:Y:S07]  /*120c0*/  FMUL.FTZ R25, R26, c[0x0][0x320] ;  /* 0x0000c8001a197a20 */ /* 0x000fee0000410000 */
[----:B------:R1:W1:Y:S01]  /*120d0*/  MUFU.TANH R153, R13 ;  /* 0x0000000d00997308 */ /* 0x0002620000002400 */
[----:B-----5:R-:W-:Y:S09]  /*120e0*/  FMUL.FTZ R24, R27, c[0x0][0x320] ;  /* 0x0000c8001b187a20 */ /* 0x020ff20000410000 */
[----:B------:R1:W1:Y:S10]  /*120f0*/  MUFU.TANH R146, R20 ;  /* 0x0000001400927308 */ /* 0x0002740000002400 */
        /* <DEDUP_REMOVED lines=42> */
.L_x_931:
[----:B------:R-:W-:-:S05]  /*123a0*/  BRA.DIV ~URZ, `(.L_x_818) ;  /* 0x0000c2027f007947 */ /* 0x000fca000b800000 */
[----:B------:R-:W4:Y:S01]  /*123b0*/  SHFL.IDX PT, R0, R7, RZ, 0x181f ;  /* 0x00181fff07007589 */ /* 0x000f2200000e0000 */
[----:B------:R-:W-:Y:S01]  /*123c0*/  IMAD.SHL.U32 R9, R198, 0x2, RZ ;  /* 0x00000002c6097824 */ /* 0x000fe200078e00ff */
[----:B------:R-:W-:Y:S01]  /*123d0*/  SHF.R.S32.HI R2, RZ, 0x1f, R198 ;  /* 0x0000001fff027819 */ /* 0x000fe200000114c6 */
[C---:B------:R-:W-:Y:S01]  /*123e0*/  IMAD.SHL.U32 R6, R205.reuse, 0x2, RZ ;  /* 0x00000002cd067824 */ /* 0x040fe200078e00ff */
[----:B------:R-:W-:Y:S01]  /*123f0*/  SHF.L.U64.HI R8, R205, 0x1, R218 ;  /* 0x00000001cd087819 */ /* 0x000fe200000102da */
[----:B------:R-:W-:Y:S01]  /*12400*/  IMAD.SHL.U32 R11, R204, 0x2, RZ ;  /* 0x00000002cc0b7824 */ /* 0x000fe200078e00ff */
[----:B-1----:R-:W-:Y:S02]  /*12410*/  SHF.L.U64.HI R13, R198, 0x1, R2 ;  /* 0x00000001c60d7819 */ /* 0x002fe40000010202 */
        /* <DEDUP_REMOVED lines=8> */
[----:B-1----:R-:W-:Y:S05]  /*124a0*/  IADD3 R2, P0, R0, R6, RZ ;  /* 0x0000000600027210 */ /* 0x002fea0007f1e0ff */
[----:B------:R-:W-:Y:S05]  /*124b0*/  IMAD.X R3, R4, 0x1, R8, P0 ;  /* 0x0000000104037824 */ /* 0x000fea00000e0608 */
[----:B------:R1:W-:Y:S02]  /*124c0*/  LDGSTS.E.BYPASS.LTC128B.128 [R190+0x8100], [R2.64], !P4 ;  /* 0x0810000002be7fae */ /* 0x0003e4000e101d4a */
[----:B-1----:R-:W-:Y:S02]  /*124d0*/  IADD3 R2, P0, R0, R11, RZ ;  /* 0x0000000b00027210 */ /* 0x002fe40007f1e0ff */
[----:B------:R-:W1:Y:S03]  /*124e0*/  SHFL.IDX PT, R0, R7, 0x1, 0x181f ;  /* 0x00381f0007007f89 */ /* 0x000e6600000e0000 */
[----:B------:R-:W-:Y:S02]  /*124f0*/  IMAD.X R3, R4, 0x1, R12, P0 ;  /* 0x0000000104037824 */ /* 0x000fe400000e060c */
[----:B------:R3:W4:Y:S04]  /*12500*/  SHFL.IDX PT, R4, R5, 0x1, 0x181f ;  /* 0x00381f0005047f89 */ /* 0x00072800000e0000 */
[----:B------:R2:W-:Y:S02]  /*12510*/  LDGSTS.E.BYPASS.LTC128B.128 [R190+0xa100], [R2.64], !P6 ;  /* 0x0a10000002be7fae */ /* 0x0005e4000f101d4a */
[----:B--23--:R-:W-:Y:S04]  /*12520*/  SEL R5, RZ, 0x10, P4 ;  /* 0x00000010ff057807 */ /* 0x00cfe80002000000 */
.L_x_932:
[C---:B-1----:R-:W-:Y:S02]  /*12530*/  ISETP.NE.U32.AND P2, PT, R5.reuse, RZ, PT ;  /* 0x000000ff0500720c */ /* 0x042fe40003f45070 */
[----:B------:R-:W-:Y:S02]  /*12540*/  IADD3 R5, -R5, 0x10, RZ ;  /* 0x0000001005057810 */ /* 0x000fe40007ffe1ff */
[----:B------:R-:W-:Y:S02]  /*12550*/  IADD3 R2, -R10, 0x10, RZ ;  /* 0x000000100a027810 */ /* 0x000fe40007ffe1ff */
[----:B------:R-:W-:Y:S02]  /*12560*/  LOP3.LUT R5, R5, 0xf, RZ, 0xc0, !PT ;  /* 0x0000000f05057812 */ /* 0x000fe400078ec0ff */
[----:B------:R-:W-:Y:S02]  /*12570*/  LOP3.LUT R2, R2, 0xf, RZ, 0xc0, !PT ;  /* 0x0000000f02027812 */ /* 0x000fe400078ec0ff */
[----:B------:R-:W-:Y:S04]  /*12580*/  IADD3 R6, P1, P0, R5, R0, R6 ;  /* 0x0000000005067210 */ /* 0x000fe8000783e006 */
[----:B----4-:R-:W-:Y:S02]  /*12590*/  IADD3.X R7, RZ, R4, R8, P1, P0 ;  /* 0x00000004ff077210 */ /* 0x010fe40000fe0408 */
        /* <DEDUP_REMOVED lines=12> */
.L_x_816:
[----:B--234-:R-:W-:Y:S05]  /*12660*/  BSYNC B0 ;  /* 0x0000000000007941 */ /* 0x01cfea0003800000 */
.L_x_815:
[----:B-1----:R-:W-:Y:S01]  /*12670*/  FMNMX.FTZ R2, R162, R101, !PT ;  /* 0x00000065a2027209 */ /* 0x002fe20007810000 */
        /* <DEDUP_REMOVED lines=34> */
.L_x_933:
[----:B-12---:R-:W-:Y:S01]  /*128a0*/  FMNMX.FTZ R4, R4, R0, !PT ;  /* 0x0000000004047209 */ /* 0x006fe20007810000 */
[----:B------:R-:W-:-:S05]  /*128b0*/  BRA.DIV ~URZ, `(.L_x_820) ;  /* 0x0000bfe27f007947 */ /* 0x000fca000b800000 */
[----:B------:R-:W1:Y:S02]  /*128c0*/  SHFL.BFLY PT, R102, R4, 0x1, 0x1f ;  /* 0x0c201f0004667f89 */ /* 0x000e6400000e0000 */
[----:B-1----:R-:W-:Y:S02]  /*128d0*/  FMNMX.FTZ R102, R4, R102, !PT ;  /* 0x0000006604667209 */ /* 0x002fe40007810000 */
[----:B------:R-:W1:Y:S02]  /*128e0*/  SHFL.BFLY PT, R4, R5, 0x2, 0x1f ;  /* 0x0c401f0005047f89 */ /* 0x000e6400000e0000 */
[----:B-1----:R-:W-:Y:S05]  /*128f0*/  FMNMX.FTZ R4, R5, R4, !PT ;  /* 0x0000000405047209 */ /* 0x002fea0007810000 */
[----:B------:R1:W2:Y:S02]  /*12900*/  SHFL.BFLY PT, R0, R4, 0x1, 0x1f ;  /* 0x0c201f0004007f89 */ /* 0x0002a400000e0000 */
.L_x_934:
[----:B------:R-:W-:Y:S01]  /*12910*/  FMUL.FTZ R3, R102, c[0x0][0x2d0] ;  /* 0x0000b40066037a20 */ /* 0x000fe20000410000 */
[----:B--2---:R-:W-:Y:S01]  /*12920*/  FMNMX.FTZ R100, R0, R4, !PT ;  /* 0x0000000400647209 */ /* 0x004fe20007810000 */
[----:B------:R-:W-:Y:S01]  /*12930*/  FADD.FTZ R0, -R102, R101 ;  /* 0x0000006566007221 */ /* 0x000fe20000010100 */
[----:B------:R-:W-:Y:S01]  /*12940*/  WARPSYNC 0xffffffff ;  /* 0xffffffff00007948 */ /* 0x000fe20003800000 */
[--C-:B------:R-:W-:Y:S01]  /*12950*/  FFMA.FTZ R6, R162, c[0x0][0x2d0], -R3.reuse ;  /* 0x0000b400a2067a23 */ /* 0x100fe20000010803 */
[C---:B------:R-:W-:Y:S01]  /*12960*/  ISETP.GT.AND P0, PT, R195.reuse, R207, PT ;  /* 0x000000cfc300720c */ /* 0x040fe20003f04270 */
[----:B------:R-:W-:Y:S01]  /*12970*/  FMUL.FTZ R0, R0, c[0x0][0x2d0] ;  /* 0x0000b40000007a20 */ /* 0x000fe20000410000 */
[----:B------:R-:W-:Y:S01]  /*12980*/  IADD3 R195, R195, -0x1, RZ ;  /* 0xffffffffc3c37810 */ /* 0x000fe20007ffe0ff */
[--C-:B------:R-:W-:Y:S02]  /*12990*/  FFMA.FTZ R5, R165, c[0x0][0x2d0], -R3.reuse ;  /* 0x0000b400a5057a23 */ /* 0x100fe40000010803 */
[----:B------:R-:W-:Y:S01]  /*129a0*/  MUFU.EX2 R2, R0 ;  /* 0x0000000000027308 */ /* 0x000fe20000000800 */
[--C-:B-1----:R-:W-:Y:S02]  /*129b0*/  FFMA.FTZ R4, R163, c[0x0][0x2d0], -R3.reuse ;  /* 0x0000b400a3047a23 */ /* 0x102fe40000010803 */
        /* <DEDUP_REMOVED lines=14> */
[----:B------:R-:W-:Y:S03]  /*12aa0*/  FFMA.FTZ R3, R14, c[0x0][0x2d0], -R3 ;  /* 0x0000b4000e037a23 */ /* 0x000fe60000010803 */
[----:B------:R3:W-:Y:S10]  /*12ab0*/  MUFU.EX2 R146, R4 ;  /* 0x0000000400927308 */ /* 0x0007f40000000800 */
[----:B------:R-:W-:Y:S10]  /*12ac0*/  MUFU.EX2 R7, R7 ;  /* 0x0000000700077308 */ /* 0x000ff40000000800 */
[----:B------:R-:W-:Y:S01]  /*12ad0*/  MUFU.EX2 R101, R101 ;  /* 0x0000006500657308 */ /* 0x000fe20000000800 */
[----:B---3--:R-:W-:Y:S04]  /*12ae0*/  FMUL.FTZ R4, R100, c[0x0][0x2d0] ;  /* 0x0000b40064047a20 */ /* 0x008fe80000410000 */
[--C-:B------:R-:W-:Y:S02]  /*12af0*/  FFMA.FTZ R166, R166, c[0x0][0x2d0], -R4.reuse ;  /* 0x0000b400a6a67a23 */ /* 0x100fe40000010804 */
[--C-:B------:R-:W-:Y:S03]  /*12b00*/  FFMA.FTZ R164, R164, c[0x0][0x2d0], -R4.reuse ;  /* 0x0000b400a4a47a23 */ /* 0x100fe60000010804 */
        /* <DEDUP_REMOVED lines=11> */
[----:B------:R-:W-:Y:S01]  /*12bc0*/  FFMA.FTZ R158, R24, c[0x0][0x2d0], -R4 ;  /* 0x0000b400189e7a23 */ /* 0x000fe20000010804 */
[----:B------:R-:W3:Y:S10]  /*12bd0*/  MUFU.EX2 R164, R164 ;  /* 0x000000a400a47308 */ /* 0x000ef40000000800 */
[----:B------:R-:W-:Y:S10]  /*12be0*/  MUFU.EX2 R156, R156 ;  /* 0x0000009c009c7308 */ /* 0x000ff40000000800 */
        /* <DEDUP_REMOVED lines=8> */
[C---:B--2---:R-:W-:Y:S01]  /*12c70*/  F2FP.BF16.PACK_AB R144, R5.reuse, R6 ;  /* 0x000000060590723e */ /* 0x044fe200000010ff */
[----:B------:R-:W-:Y:S01]  /*12c80*/  FMUL.FTZ R32, R2, R108 ;  /* 0x0000006c02207220 */ /* 0x000fe20000410000 */
[----:B---3--:R-:W-:Y:S01]  /*12c90*/  F2FP.BF16.PACK_AB R147, R164, R166 ;  /* 0x000000a6a493723e */ /* 0x008fe200000010ff */
[----:B------:R-:W-:Y:S02]  /*12ca0*/  FADD.FTZ R8, R5, R0 ;  /* 0x0000000005087221 */ /* 0x000fe40000010000 */
[----:B------:R-:W-:Y:S02]  /*12cb0*/  FADD.FTZ R0, -R100, R103 ;  /* 0x0000006764007221 */ /* 0x000fe40000010100 */
[----:B------:R-:W-:Y:S01]  /*12cc0*/  FMUL.FTZ R33, R2, R109 ;  /* 0x0000006d02217220 */ /* 0x000fe20000410000 */
[----:B------:R-:W-:Y:S01]  /*12cd0*/  MUFU.EX2 R103, R149 ;  /* 0x0000009500677308 */ /* 0x000fe20000000800 */
[----:B------:R-:W-:Y:S02]  /*12ce0*/  FMUL.FTZ R0, R0, c[0x0][0x2d0] ;  /* 0x0000b40000007a20 */ /* 0x000fe40000410000 */
[--C-:B------:R-:W-:Y:S02]  /*12cf0*/  FFMA.FTZ R5, R167, c[0x0][0x2d0], -R4.reuse ;  /* 0x0000b400a7057a23 */ /* 0x100fe40000010804 */
[--C-:B------:R-:W-:Y:S02]  /*12d00*/  FFMA.FTZ R6, R189, c[0x0][0x2d0], -R4.reuse ;  /* 0x0000b400bd067a23 */ /* 0x100fe40000010804 */
[--C-:B------:R-:W-:Y:S02]  /*12d10*/  FFMA.FTZ R167, R21, c[0x0][0x2d0], -R4.reuse ;  /* 0x0000b40015a77a23 */ /* 0x100fe40000010804 */
[----:B------:R-:W-:Y:S01]  /*12d20*/  FFMA.FTZ R189, R19, c[0x0][0x2d0], -R4 ;  /* 0x0000b40013bd7a23 */ /* 0x000fe20000010804 */
[----:B------:R-:W1:Y:S01]  /*12d30*/  MUFU.EX2 R0, R0 ;  /* 0x0000000000007308 */ /* 0x000e620000000800 */
[----:B------:R-:W-:Y:S01]  /*12d40*/  FADD.FTZ R4, R146, R8 ;  /* 0x0000000892047221 */ /* 0x000fe20000010000 */
[C---:B------:R-:W-:Y:S01]  /*12d50*/  F2FP.BF16.PACK_AB R146, R7.reuse, R146 ;  /* 0x000000920792723e */ /* 0x040fe200000010ff */
[C---:B------:R-:W-:Y:S02]  /*12d60*/  FMUL.FTZ R16, R2.reuse, R124 ;  /* 0x0000007c02107220 */ /* 0x040fe40000410000 */
[----:B------:R-:W-:Y:S02]  /*12d70*/  FADD.FTZ R148, R7, R4 ;  /* 0x0000000407947221 */ /* 0x000fe40000010000 */
[C---:B------:R-:W-:Y:S02]  /*12d80*/  FMUL.FTZ R4, R2.reuse, R136 ;  /* 0x0000008802047220 */ /* 0x040fe40000410000 */
[C---:B------:R-:W-:Y:S01]  /*12d90*/  FMUL.FTZ R8, R2.reuse, R132 ;  /* 0x0000008402087220 */ /* 0x040fe20000410000 */
[----:B------:R2:W3:Y:S01]  /*12da0*/  MUFU.EX2 R10, R5 ;  /* 0x00000005000a7308 */ /* 0x0004e20000000800 */
[C---:B------:R-:W-:Y:S02]  /*12db0*/  FMUL.FTZ R9, R2.reuse, R133 ;  /* 0x0000008502097220 */ /* 0x040fe40000410000 */
[C---:B------:R-:W-:Y:S02]  /*12dc0*/  FMUL.FTZ R12, R2.reuse, R128 ;  /* 0x00000080020c7220 */ /* 0x040fe40000410000 */
[C---:B------:R-:W-:Y:S02]  /*12dd0*/  FMUL.FTZ R13, R2.reuse, R129 ;  /* 0x00000081020d7220 */ /* 0x040fe40000410000 */
[C---:B------:R-:W-:Y:S02]  /*12de0*/  FMUL.FTZ R17, R2.reuse, R125 ;  /* 0x0000007d02117220 */ /* 0x040fe40000410000 */
[C---:B------:R-:W-:Y:S01]  /*12df0*/  FMUL.FTZ R21, R2.reuse, R121 ;  /* 0x0000007902157220 */ /* 0x040fe20000410000 */
[----:B------:R3:W4:Y:S01]  /*12e00*/  MUFU.EX2 R145, R6 ;  /* 0x0000000600917308 */ /* 0x0007220000000800 */
[C---:B------:R-:W-:Y:S02]  /*12e10*/  FMUL.FTZ R20, R2.reuse, R120 ;  /* 0x0000007802147220 */ /* 0x040fe40000410000 */
[----:B------:R-:W-:Y:S02]  /*12e20*/  FMUL.FTZ R25, R2, R117 ;  /* 0x0000007502197220 */ /* 0x000fe40000410000 */
[C---:B-1----:R-:W-:Y:S02]  /*12e30*/  FMUL.FTZ R34, R0.reuse, R110 ;  /* 0x0000006e00227220 */ /* 0x042fe40000410000 */
[C---:B------:R-:W-:Y:S02]  /*12e40*/  FMUL.FTZ R35, R0.reuse, R111 ;  /* 0x0000006f00237220 */ /* 0x040fe40000410000 */
[----:B------:R-:W1:Y:S01]  /*12e50*/  LDSM.16.MT88.4 R108, [R143] ;  /* 0x000000008f6c783b */ /* 0x000e620000004200 */
[C---:B------:R-:W-:Y:S01]  /*12e60*/  FMUL.FTZ R7, R0.reuse, R139 ;  /* 0x0000008b00077220 */ /* 0x040fe20000410000 */
[----:B------:R-:W-:Y:S01]  /*12e70*/  MUFU.EX2 R120, R161 ;  /* 0x000000a100787308 */ /* 0x000fe20000000800 */
[----:B------:R-:W-:Y:S02]  /*12e80*/  FMUL.FTZ R11, R0, R135 ;  /* 0x00000087000b7220 */ /* 0x000fe40000410000 */
[----:B--2---:R-:W-:Y:S02]  /*12e90*/  FMUL.FTZ R5, R2, R137 ;  /* 0x0000008902057220 */ /* 0x004fe40000410000 */
[C---:B------:R-:W-:Y:S02]  /*12ea0*/  FMUL.FTZ R14, R0.reuse, R130 ;  /* 0x00000082000e7220 */ /* 0x040fe40000410000 */
[C---:B------:R-:W-:Y:S02]  /*12eb0*/  FMUL.FTZ R15, R0.reuse, R131 ;  /* 0x00000083000f7220 */ /* 0x040fe40000410000 */
[C---:B------:R-:W-:Y:S02]  /*12ec0*/  FMUL.FTZ R18, R0.reuse, R126 ;  /* 0x0000007e00127220 */ /* 0x040fe40000410000 */
[C---:B------:R-:W-:Y:S02]  /*12ed0*/  FMUL.FTZ R19, R0.reuse, R127 ;  /* 0x0000007f00137220 */ /* 0x040fe40000410000 */
[C---:B---3--:R-:W-:Y:S02]  /*12ee0*/  FFMA.FTZ R6, R0.reuse, R199, R10 ;  /* 0x000000c700067223 */ /* 0x048fe4000001000a */
[C---:B------:R-:W-:Y:S02]  /*12ef0*/  FMUL.FTZ R22, R0.reuse, R122 ;  /* 0x0000007a00167220 */ /* 0x040fe40000410000 */
[C---:B----4-:R-:W-:Y:S01]  /*12f00*/  FADD.FTZ R124, R145.reuse, R6 ;  /* 0x00000006917c7221 */ /* 0x050fe20000010000 */
[----:B------:R-:W-:Y:S01]  /*12f10*/  F2FP.BF16.PACK_AB R145, R145, R10 ;  /* 0x0000000a9191723e */ /* 0x000fe200000010ff */
[C---:B------:R-:W-:Y:S02]  /*12f20*/  FMUL.FTZ R6, R0.reuse, R138 ;  /* 0x0000008a00067220 */ /* 0x040fe40000410000 */
[C---:B------:R-:W-:Y:S02]  /*12f30*/  FMUL.FTZ R10, R0.reuse, R134 ;  /* 0x00000086000a7220 */ /* 0x040fe40000410000 */
[----:B------:R-:W-:Y:S01]  /*12f40*/  LDSM.16.MT88.4 R132, [R143+0x1800] ;  /* 0x001800008f84783b */ /* 0x000fe20000004200 */
[C---:B------:R-:W-:Y:S02]  /*12f50*/  FMUL.FTZ R23, R0.reuse, R123 ;  /* 0x0000007b00177220 */ /* 0x040fe40000410000 */
[C---:B------:R-:W-:Y:S02]  /*12f60*/  FMUL.FTZ R26, R0.reuse, R118 ;  /* 0x00000076001a7220 */ /* 0x040fe40000410000 */
[----:B------:R-:W-:Y:S02]  /*12f70*/  FMUL.FTZ R27, R0, R119 ;  /* 0x00000077001b7220 */ /* 0x000fe40000410000 */
[C---:B------:R-:W-:Y:S02]  /*12f80*/  FMUL.FTZ R28, R2.reuse, R112 ;  /* 0x00000070021c7220 */ /* 0x040fe40000410000 */
[----:B------:R-:W-:Y:S02]  /*12f90*/  FMUL.FTZ R29, R2, R113 ;  /* 0x00000071021d7220 */ /* 0x000fe40000410000 */
[C---:B------:R-:W-:Y:S02]  /*12fa0*/  FMUL.FTZ R30, R0.reuse, R114 ;  /* 0x00000072001e7220 */ /* 0x040fe40000410000 */
[----:B------:R-:W-:Y:S01]  /*12fb0*/  FMUL.FTZ R31, R0, R115 ;  /* 0x00000073001f7220 */ /* 0x000fe20000410000 */
[C---:B-1----:R-:W-:Y:S01]  /*12fc0*/  HMMA.16816.F32.BF16 R4, R144.reuse, R108, R4 ;  /* 0x0000006c9004723c */ /* 0x042fe20000041804 */
[----:B------:R-:W-:Y:S04]  /*12fd0*/  LDSM.16.MT88.4 R112, [R143+0x800] ;  /* 0x000800008f70783b */ /* 0x000fe80000004200 */
[C---:B------:R-:W-:Y:S02]  /*12fe0*/  FMUL.FTZ R24, R2.reuse, R116 ;  /* 0x0000007402187220 */ /* 0x040fe40000410000 */
[----:B------:R-:W-:Y:S01]  /*12ff0*/  MUFU.EX2 R116, R152 ;  /* 0x0000009800747308 */ /* 0x000fe20000000800 */
        /* <DEDUP_REMOVED lines=65> */
[C---:B------:R-:W-:Y:S02]  /*13410*/  FMUL.FTZ R93, R2.reuse, R93 ;  /* 0x0000005d025d7220 */ /* 0x040fe40000410000 */
[C---:B------:R-:W-:Y:S02]  /*13420*/  FMUL.FTZ R96, R2.reuse, R96 ;  /* 0x0000006002607220 */ /* 0x040fe40000410000 */
[----:B------:R-:W-:Y:S01]  /*13430*/  FMUL.FTZ R97, R2, R97 ;  /* 0x0000006102617220 */ /* 0x000fe20000410000 */
[C---:B-1----:R-:W-:Y:S01]  /*13440*/  HMMA.16816.F32.BF16 R28, R144.reuse, R108, R28 ;  /* 0x0000006c901c723c */ /* 0x042fe2000004181c */
[----:B------:R-:W1:Y:S02]  /*13450*/  MUFU.EX2 R2, R153 ;  /* 0x0000009900027308 */ /* 0x000e640000000800 */
[C---:B------:R-:W-:Y:S02]  /*13460*/  FMUL.FTZ R94, R0.reuse, R94 ;  /* 0x0000005e005e7220 */ /* 0x040fe40000410000 */
[C---:B------:R-:W-:Y:S02]  /*13470*/  FMUL.FTZ R95, R0.reuse, R95 ;  /* 0x0000005f005f7220 */ /* 0x040fe40000410000 */
[C---:B------:R-:W-:Y:S01]  /*13480*/  FMUL.FTZ R98, R0.reuse, R98 ;  /* 0x0000006200627220 */ /* 0x040fe20000410000 */
[C---:B------:R-:W-:Y:S01]  /*13490*/  HMMA.16816.F32.BF16 R32, R144.reuse, R110, R32 ;  /* 0x0000006e9020723c */ /* 0x040fe20000041820 */
[----:B------:R-:W2:Y:S03]  /*134a0*/  LDSM.16.MT88.4 R108, [R143+0x2000] ;  /* 0x002000008f6c783b */ /* 0x000ea60000004200 */
[----:B------:R-:W-:Y:S02]  /*134b0*/  FMUL.FTZ R99, R0, R99 ;  /* 0x0000006300637220 */ /* 0x000fe40000410000 */
[----:B------:R-:W-:Y:S06]  /*134c0*/  FADD.FTZ R0, R101, R148 ;  /* 0x0000009465007221 */ /* 0x000fec0000010000 */
[----:B-1----:R-:W-:Y:S04]  /*134d0*/  FADD.FTZ R0, R2, R0 ;  /* 0x0000000002007221 */ /* 0x002fe80000010000 */
[----:B------:R-:W-:Y:S04]  /*134e0*/  FADD.FTZ R0, R116, R0 ;  /* 0x0000000074007221 */ /* 0x000fe80000010000 */
[----:B------:R-:W-:Y:S01]  /*134f0*/  FADD.FTZ R0, R103, R0 ;  /* 0x0000000067007221 */ /* 0x000fe20000010000 */
[C---:B--2---:R-:W-:Y:S08]  /*13500*/  HMMA.16816.F32.BF16 R36, R144.reuse, R108, R36 ;  /* 0x0000006c9024723c */ /* 0x044ff00000041824 */
        /* <DEDUP_REMOVED lines=26> */
[----:B------:R-:W2:Y:S02]  /*136b0*/  LDSM.16.MT88.4 R116, [R168+0x800] ;  /* 0x00080000a874783b */ /* 0x000ea40000004200 */
[----:B------:R-:W3:Y:S01]  /*136c0*/  MUFU.EX2 R2, R162 ;  /* 0x000000a200027308 */ /* 0x000ee20000000800 */
[----:B------:R-:W-:Y:S07]  /*136d0*/  F2FP.BF16.PACK_AB R111, R150, R151 ;  /* 0x00000097966f723e */ /* 0x000fee00000010ff */
[C---:B------:R-:W-:Y:S02]  /*136e0*/  HMMA.16816.F32.BF16 R4, R108.reuse, R112, R4 ;  /* 0x000000706c04723c */ /* 0x040fe40000041804 */
[----:B------:R-:W4:Y:S03]  /*136f0*/  MUFU.EX2 R103, R159 ;  /* 0x0000009f00677308 */ /* 0x000f260000000800 */
[----:B-1----:R-:W-:Y:S03]  /*13700*/  FADD.FTZ R0, R101, R0 ;  /* 0x0000000065007221 */ /* 0x002fe60000010000 */
[C---:B------:R-:W-:Y:S01]  /*13710*/  HMMA.16816.F32.BF16 R8, R108.reuse, R114, R8 ;  /* 0x000000726c08723c */ /* 0x040fe20000041808 */
[----:B------:R-:W1:Y:S03]  /*13720*/  LDSM.16.MT88.4 R112, [R171+0x800] ;  /* 0x00080000ab70783b */ /* 0x000e660000004200 */
[----:B------:R-:W-:Y:S01]  /*13730*/  MUFU.EX2 R144, R192 ;  /* 0x000000c000907308 */ /* 0x000fe20000000800 */
[----:B---3--:R-:W-:Y:S04]  /*13740*/  FADD.FTZ R0, R2, R0 ;  /* 0x0000000002007221 */ /* 0x008fe80000010000 */
[----:B------:R-:W-:Y:S05]  /*13750*/  FADD.FTZ R0, R120, R0 ;  /* 0x0000000078007221 */ /* 0x000fea0000010000 */
[----:B------:R-:W-:Y:S01]  /*13760*/  MUFU.EX2 R146, R193 ;  /* 0x000000c100927308 */ /* 0x000fe20000000800 */
[C---:B----4-:R-:W-:Y:S01]  /*13770*/  FADD.FTZ R0, R103.reuse, R0 ;  /* 0x0000000067007221 */ /* 0x050fe20000010000 */
        /* <DEDUP_REMOVED lines=45> */
[----:B----4-:R-:W-:Y:S04]  /*13a50*/  FADD.FTZ R0, R2, R0 ;  /* 0x0000000002007221 */ /* 0x010fe80000010000 */
[C---:B------:R-:W-:Y:S01]  /*13a60*/  FADD.FTZ R0, R144.reuse, R0 ;  /* 0x0000000090007221 */ /* 0x040fe20000010000 */
[C---:B------:R-:W-:Y:S01]  /*13a70*/  HMMA.16816.F32.BF16 R16, R108.reuse, R118, R16 ;  /* 0x000000766c10723c */ /* 0x040fe20000041810 */
[----:B------:R-:W2:Y:S02]  /*13a80*/  LDSM.16.MT88.4 R116, [R143+0x3000] ;  /* 0x003000008f74783b */ /* 0x000ea40000004200 */
[----:B------:R-:W-:Y:S01]  /*13a90*/  F2FP.BF16.PACK_AB R144, R144, R2 ;  /* 0x000000029090723e */ /* 0x000fe200000010ff */
[----:B------:R-:W-:Y:S01]  /*13aa0*/  FADD.FTZ R2, R166, R124 ;  /* 0x0000007ca6027221 */ /* 0x000fe20000010000 */
[----:B-1----:R-:W-:Y:S01]  /*13ab0*/  F2FP.BF16.PACK_AB R145, R101, R103 ;  /* 0x000000676591723e */ /* 0x002fe200000010ff */
[----:B------:R-:W-:Y:S02]  /*13ac0*/  FADD.FTZ R0, R146, R0 ;  /* 0x0000000092007221 */ /* 0x000fe40000010000 */
[C---:B---3--:R-:W-:Y:S01]  /*13ad0*/  HMMA.16816.F32.BF16 R20, R108.reuse, R120, R20 ;  /* 0x000000786c14723c */ /* 0x048fe20000041814 */
[----:B------:R-:W-:Y:S03]  /*13ae0*/  LDSM.16.MT88.4 R124, [R168+0x1800] ;  /* 0x00180000a87c783b */ /* 0x000fe60000004200 */
[C---:B------:R-:W-:Y:S01]  /*13af0*/  F2FP.BF16.PACK_AB R146, R3.reuse, R146 ;  /* 0x000000920392723e */ /* 0x040fe200000010ff */
[----:B------:R-:W-:Y:S02]  /*13b00*/  FADD.FTZ R200, R3, R0 ;  /* 0x0000000003c87221 */ /* 0x000fe40000010000 */
[----:B------:R-:W-:Y:S01]  /*13b10*/  MUFU.EX2 R3, R189 ;  /* 0x000000bd00037308 */ /* 0x000fe20000000800 */
[C---:B------:R-:W-:Y:S01]  /*13b20*/  HMMA.16816.F32.BF16 R24, R108.reuse, R122, R24 ;  /* 0x0000007a6c18723c */ /* 0x040fe20000041818 */
[----:B------:R-:W1:Y:S03]  /*13b30*/  LDSM.16.MT88.4 R120, [R168+0x3000] ;  /* 0x00300000a878783b */ /* 0x000e660000004200 */
[----:B------:R-:W-:Y:S04]  /*13b40*/  FADD.FTZ R0, R164, R2 ;  /* 0x00000002a4007221 */ /* 0x000fe80000010000 */
[C---:B-----5:R-:W-:Y:S01]  /*13b50*/  HMMA.16816.F32.BF16 R28, R108.reuse, R112, R28 ;  /* 0x000000706c1c723c */ /* 0x060fe2000004181c */
[----:B------:R-:W3:Y:S03]  /*13b60*/  MUFU.EX2 R2, R194 ;  /* 0x000000c200027308 */ /* 0x000ee60000000800 */
[----:B------:R-:W-:Y:S04]  /*13b70*/  FADD.FTZ R0, R160, R0 ;  /* 0x00000000a0007221 */ /* 0x000fe80000010000 */
[C---:B------:R-:W-:Y:S01]  /*13b80*/  HMMA.16816.F32.BF16 R32, R108.reuse, R114, R32 ;  /* 0x000000726c20723c */ /* 0x040fe20000041820 */
[----:B------:R-:W4:Y:S03]  /*13b90*/  LDSM.16.MT88.4 R112, [R171+0x3000] ;  /* 0x00300000ab70783b */ /* 0x000f260000004200 */
[----:B------:R-:W-:Y:S04]  /*13ba0*/  FADD.FTZ R0, R155, R0 ;  /* 0x000000009b007221 */ /* 0x000fe80000010000 */
[----:B------:R-:W-:Y:S01]  /*13bb0*/  FADD.FTZ R0, R151, R0 ;  /* 0x0000000097007221 */ /* 0x000fe20000010000 */
[C---:B--2---:R-:W-:Y:S03]  /*13bc0*/  HMMA.16816.F32.BF16 R36, R108.reuse, R116, R36 ;  /* 0x000000746c24723c */ /* 0x044fe60000041824 */
[----:B------:R-:W-:Y:S04]  /*13bd0*/  FADD.FTZ R0, R150, R0 ;  /* 0x0000000096007221 */ /* 0x000fe80000010000 */
[----:B------:R-:W-:Y:S01]  /*13be0*/  FADD.FTZ R0, R156, R0 ;  /* 0x000000009c007221 */ /* 0x000fe20000010000 */
[C---:B------:R-:W-:Y:S01]  /*13bf0*/  HMMA.16816.F32.BF16 R40, R108.reuse, R118, R40 ;  /* 0x000000766c28723c */ /* 0x040fe20000041828 */
[----:B------:R-:W2:Y:S03]  /*13c00*/  LDSM.16.MT88.4 R116, [R170+0x3000] ;  /* 0x00300000aa74783b */ /* 0x000ea60000004200 */
[----:B---3--:R-:W-:Y:S01]  /*13c10*/  F2FP.BF16.PACK_AB R147, R2, R3 ;  /* 0x000000030293723e */ /* 0x008fe200000010ff */
[----:B------:R-:W-:Y:S03]  /*13c20*/  FADD.FTZ R0, R154, R0 ;  /* 0x000000009a007221 */ /* 0x000fe60000010000 */
[C---:B-1----:R-:W-:Y:S04]  /*13c30*/  HMMA.16816.F32.BF16 R44, R108.reuse, R120, R44 ;  /* 0x000000786c2c723c */ /* 0x042fe8000004182c */
[----:B------:R-:W-:Y:S04]  /*13c40*/  FADD.FTZ R0, R157, R0 ;  /* 0x000000009d007221 */ /* 0x000fe80000010000 */
[C---:B------:R-:W-:Y:S01]  /*13c50*/  HMMA.16816.F32.BF16 R48, R108.reuse, R122, R48 ;  /* 0x0000007a6c30723c */ /* 0x040fe20000041830 */
[----:B------:R-:W1:Y:S03]  /*13c60*/  LDSM.16.MT88.4 R120, [R143+0x5000] ;  /* 0x005000008f78783b */ /* 0x000e660000004200 */
[----:B------:R-:W-:Y:S04]  /*13c70*/  FADD.FTZ R0, R158, R0 ;  /* 0x000000009e007221 */ /* 0x000fe80000010000 */
[C---:B----4-:R-:W-:Y:S04]  /*13c80*/  HMMA.16816.F32.BF16 R52, R108.reuse, R112, R52 ;  /* 0x000000706c34723c */ /* 0x050fe80000041834 */
[----:B------:R-:W-:Y:S01]  /*13c90*/  FADD.FTZ R0, R103, R0 ;  /* 0x0000000067007221 */ /* 0x000fe20000010000 */
[----:B------:R-:W-:Y:S03]  /*13ca0*/  MOV R103, R100 ;  /* 0x0000006400677202 */ /* 0x000fe60000000f00 */
[C---:B------:R-:W-:Y:S01]  /*13cb0*/  HMMA.16816.F32.BF16 R56, R108.reuse, R114, R56 ;  /* 0x000000726c38723c */ /* 0x040fe20000041838 */
[----:B------:R-:W3:Y:S03]  /*13cc0*/  LDSM.16.MT88.4 R112, [R168+0x5000] ;  /* 0x00500000a870783b */ /* 0x000ee60000004200 */
[----:B------:R-:W-:Y:S01]  /*13cd0*/  FADD.FTZ R0, R101, R0 ;  /* 0x0000000065007221 */ /* 0x000fe20000010000 */
[----:B------:R-:W-:Y:S03]  /*13ce0*/  MOV R101, R102 ;  /* 0x0000006600657202 */ /* 0x000fe60000000f00 */
[----:B------:R-:W-:Y:S01]  /*13cf0*/  FADD.FTZ R0, R3, R0 ;  /* 0x0000000003007221 */ /* 0x000fe20000010000 */
[C---:B--2---:R-:W-:Y:S03]  /*13d00*/  HMMA.16816.F32.BF16 R60, R108.reuse, R116, R60 ;  /* 0x000000746c3c723c */ /* 0x044fe6000004183c */
[----:B------:R-:W-:Y:S05]  /*13d10*/  FADD.FTZ R199, R2, R0 ;  /* 0x0000000002c77221 */ /* 0x000fea0000010000 */
[C---:B------:R-:W-:Y:S01]  /*13d20*/  HMMA.16816.F32.BF16 R64, R108.reuse, R118, R64 ;  /* 0x000000766c40723c */ /* 0x040fe20000041840 */
[----:B------:R-:W2:Y:S07]  /*13d30*/  LDSM.16.MT88.4 R116, [R171+0x5000] ;  /* 0x00500000ab74783b */ /* 0x000eae0000004200 */
        /* <DEDUP_REMOVED lines=43> */
[----:B------:R-:W-:-:S07]  /*13ff0*/  @P0 BRA `(.L_x_821) ;  /* 0xffffcf6000000947 */ /* 0x000fce000383ffff */
.L_x_810:
[----:B------:R-:W-:-:S13]  /*14000*/  ISETP.GE.AND P0, PT, R195, R216, PT ;  /* 0x000000d8c300720c */ /* 0x000fda0003f06270 */
[----:B------:R-:W-:Y:S05]  /*14010*/  @!P0 BRA `(.L_x_822) ;  /* 0x000039c000008947 */ /* 0x000fea0003800000 */
[----:B------:R-:W-:Y:S02]  /*14020*/  MOV R103, R100 ;  /* 0x0000006400677202 */ /* 0x000fe40000000f00 */
[----:B------:R-:W-:Y:S02]  /*14030*/  MOV R101, R102 ;  /* 0x0000006600657202 */ /* 0x000fe40000000f00 */
.L_x_840:
[----:B------:R-:W-:Y:S04]  /*14040*/  DEPBAR.LE SB0, 0x0 ;  /* 0x000080000000791a */ /* 0x000fe80000000000 */
[----:B------:R-:W-:Y:S01]  /*14050*/  WARPSYNC 0xffffffff ;  /* 0xffffffff00007948 */ /* 0x000fe20003800000 */
[----:B------:R-:W-:Y:S01]  /*14060*/  BAR.SYNC.DEFER_BLOCKING 0x0 ;  /* 0x0000000000007b1d */ /* 0x000fe20000010000 */
[----:B------:R-:W-:Y:S01]  /*14070*/  SHF.R.S32.HI R0, RZ, 0x1f, R197 ;  /* 0x0000001fff007819 */ /* 0x000fe200000114c5 */
[C---:B------:R-:W-:Y:S01]  /*14080*/  IMAD.WIDE.U32 R2, R197.reuse, c[0x0][0x208], RZ ;  /* 0x00008200c5027a25 */ /* 0x040fe200078e00ff */
[----:B------:R-:W-:Y:S02]  /*14090*/  SHF.R.S32.HI R4, RZ, 0x1f, R196 ;  /* 0x0000001fff047819 */ /* 0x000fe400000114c4 */
[----:B------:R-:W-:Y:S01]  /*140a0*/  SHF.R.S32.HI R5, RZ, 0x1f, R198 ;  /* 0x0000001fff057819 */ /* 0x000fe200000114c6 */
[----:B------:R-:W-:Y:S02]  /*140b0*/  IMAD R0, R0, c[0x0][0x208], RZ ;  /* 0x0000820000007a24 */ /* 0x000fe400078e02ff */
[----:B------:R-:W-:Y:S02]  /*140c0*/  IMAD R4, R4, c[0x0][0x218], RZ ;  /* 0x0000860004047a24 */ /* 0x000fe400078e02ff */
[----:B------:R-:W-:Y:S02]  /*140d0*/  IMAD R0, R197, c[0x0][0x20c], R0 ;  /* 0x00008300c5007a24 */ /* 0x000fe400078e0200 */
[C---:B------:R-:W-:Y:S03]  /*140e0*/  IMAD R4, R196.reuse, c[0x0][0x21c], R4 ;  /* 0x00008700c4047a24 */ /* 0x040fe600078e0204 */
[----:B------:R-:W-:Y:S05]  /*140f0*/  IADD3 R3, R3, R0, RZ ;  /* 0x0000000003037210 */ /* 0x000fea0007ffe0ff */
[----:B------:R-:W-:Y:S01]  /*14100*/  IMAD.WIDE.U32 R2, R196, c[0x0][0x218], R2 ;  /* 0x00008600c4027a25 */ /* 0x000fe200078e0002 */
[----:B------:R1:W2:Y:S04]  /*14110*/  LDSM.16.M88.4 R32, [R173] ;  /* 0x00000000ad20783b */ /* 0x0002a80000000200 */
[----:B------:R-:W-:Y:S01]  /*14120*/  IADD3 R0, P0, R224, R2, RZ ;  /* 0x00000002e0007210 */ /* 0x000fe20007f1e0ff */
[----:B------:R1:W3:Y:S03]  /*14130*/  LDSM.16.M88.4 R8, [R142] ;  /* 0x000000008e08783b */ /* 0x0002e60000000200 */
[----:B------:R-:W-:Y:S02]  /*14140*/  IADD3.X R20, R223, R3, R4, P0, !PT ;  /* 0x00000003df147210 */ /* 0x000fe400007fe404 */
[C---:B------:R-:W-:Y:S01]  /*14150*/  LEA R4, P0, R0.reuse, c[0x0][0x1f8], 0x1 ;  /* 0x00007e0000047a11 */ /* 0x040fe200078008ff */
[----:B------:R1:W4:Y:S03]  /*14160*/  LDSM.16.M88.4 R16, [R142+0x800] ;  /* 0x000800008e10783b */ /* 0x0003260000000200 */
[----:B------:R-:W-:Y:S01]  /*14170*/  LEA.HI.X R20, R0, c[0x0][0x1fc], R20, 0x1, P0 ;  /* 0x00007f0000147a11 */ /* 0x000fe200000f0c14 */
[----:B------:R1:W1:Y:S04]  /*14180*/  LDSM.16.M88.4 R24, [R142+0x1000] ;  /* 0x001000008e18783b */ /* 0x0002680000000200 */
        /* <DEDUP_REMOVED lines=8> */
.L_x_935:
[----:B------:R-:W5:Y:S01]  /*14210*/  SHFL.IDX PT, R0, R4, RZ, 0x181f ;  /* 0x00181fff04007589 */ /* 0x000f6200000e0000 */
[C---:B------:R-:W-:Y:S01]  /*14220*/  SHF.L.U32 R207, R198.reuse, 0x1, RZ ;  /* 0x00000001c6cf7819 */ /* 0x040fe200000006ff */
[----:B------:R-:W-:Y:S01]  /*14230*/  BSSY B0, `(.L_x_824) ;  /* 0x000012b000007945 */ /* 0x000fe20003800000 */
[----:B------:R-:W-:Y:S02]  /*14240*/  SHF.L.U64.HI R192, R198, 0x1, R5 ;  /* 0x00000001c6c07819 */ /* 0x000fe40000010205 */
[C---:B------:R-:W-:Y:S02]  /*14250*/  SHF.L.U32 R191, R205.reuse, 0x1, RZ ;  /* 0x00000001cdbf7819 */ /* 0x040fe400000006ff */
[----:B------:R-:W-:Y:S01]  /*14260*/  SHF.L.U64.HI R194, R205, 0x1, R218 ;  /* 0x00000001cdc27819 */ /* 0x000fe200000102da */
[----:B------:R4:W3:Y:S01]  /*14270*/  SHFL.IDX PT, R3, R4, 0x1, 0x181f ;  /* 0x00381f0004037f89 */ /* 0x0008e200000e0000 */
[C---:B------:R-:W-:Y:S02]  /*14280*/  SHF.L.U32 R193, R204.reuse, 0x1, RZ ;  /* 0x00000001ccc17819 */ /* 0x040fe400000006ff */
[----:B------:R-:W-:Y:S05]  /*14290*/  SHF.L.U64.HI R189, R204, 0x1, R217 ;  /* 0x00000001ccbd7819 */ /* 0x000fea00000102d9 */
[----:B----4-:R-:W4:Y:S01]  /*142a0*/  SHFL.IDX PT, R20, R20, 0x1, 0x181f ;  /* 0x00381f0014147f89 */ /* 0x010f2200000e0000 */
[C---:B--23--:R-:W-:Y:S08]  /*142b0*/  HMMA.16816.F32.BF16 R4, R32.reuse, R8, RZ ;  /* 0x000000082004723c */ /* 0x04cff000000418ff */
[C---:B------:R-:W-:Y:S01]  /*142c0*/  HMMA.16816.F32.BF16 R8, R32.reuse, R10, RZ ;  /* 0x0000000a2008723c */ /* 0x040fe200000418ff */
[----:B-----5:R-:W-:Y:S04]  /*142d0*/  IADD3 R12, P0, R0, R207, RZ ;  /* 0x000000cf000c7210 */ /* 0x020fe80007f1e0ff */
[----:B------:R-:W-:Y:S02]  /*142e0*/  IADD3.X R13, R2, R192, RZ, P0, !PT ;  /* 0x000000c0020d7210 */ /* 0x000fe400007fe4ff */
[----:B------:R-:W-:Y:S03]  /*142f0*/  IADD3 R14, P0, R0, R191, RZ ;  /* 0x000000bf000e7210 */ /* 0x000fe60007f1e0ff */
[----:B------:R2:W-:Y:S02]  /*14300*/  LDGSTS.E.BYPASS.LTC128B.128 [R190+0x100], [R12.64], !P5 ;  /* 0x001000000cbe7fae */ /* 0x0005e4000e901d4a */
[----:B------:R-:W-:Y:S02]  /*14310*/  IADD3.X R15, R2, R194, RZ, P0, !PT ;  /* 0x000000c2020f7210 */ /* 0x000fe400007fe4ff */
[C---:B------:R-:W-:Y:S04]  /*14320*/  IADD3 R28, P0, R3.reuse, R207, RZ ;  /* 0x000000cf031c7210 */ /* 0x040fe80007f1e0ff */
[----:B------:R3:W-:Y:S01]  /*14330*/  LDGSTS.E.BYPASS.LTC128B.128 [R190+0x2100], [R14.64], !P4 ;  /* 0x021000000ebe7fae */ /* 0x0007e2000e101d4a */
[C---:B----4-:R-:W-:Y:S02]  /*14340*/  IADD3.X R29, R20.reuse, R192, RZ, P0, !PT ;  /* 0x000000c0141d7210 */ /* 0x050fe400007fe4ff */
[C---:B------:R-:W-:Y:S04]  /*14350*/  IADD3 R22, P0, R3.reuse, R191, RZ ;  /* 0x000000bf03167210 */ /* 0x040fe80007f1e0ff */
[----:B------:R-:W-:Y:S02]  /*14360*/  IADD3.X R23, R20, R194, RZ, P0, !PT ;  /* 0x000000c214177210 */ /* 0x000fe400007fe4ff */
[----:B--2---:R-:W-:Y:S04]  /*14370*/  IADD3 R12, P1, R0, R193, RZ ;  /* 0x000000c1000c7210 */ /* 0x004fe80007f3e0ff */
[----:B------:R-:W-:Y:S02]  /*14380*/  IADD3.X R13, R2, R189, RZ, P1, !PT ;  /* 0x000000bd020d7210 */ /* 0x000fe40000ffe4ff */
[----:B------:R-:W-:Y:S03]  /*14390*/  IADD3 R2, P0, R3, R193, RZ ;  /* 0x000000c103027210 */ /* 0x000fe60007f1e0ff */
[----:B------:R3:W-:Y:S01]  /*143a0*/  LDGSTS.E.BYPASS.LTC128B.128 [R190+0x4100], [R12.64], !P6 ;  /* 0x041000000cbe7fae */ /* 0x0007e2000f101d4a */
[----:B------:R-:W-:Y:S02]  /*143b0*/  IADD3.X R3, R20, R189, RZ, P0, !PT ;  /* 0x000000bd14037210 */ /* 0x000fe400007fe4ff */
[----:B------:R-:W-:Y:S05]  /*143c0*/  ISETP.GT.AND P0, PT, R195, R216, PT ;  /* 0x000000d8c300720c */ /* 0x000fea0003f04270 */
[----:B------:R2:W-:Y:S08]  /*143d0*/  LDGSTS.E.BYPASS.LTC128B.128 [R190+0x1100], [R28.64], !P5 ;  /* 0x011000001cbe7fae */ /* 0x0005f0000e901d4a */
[----:B------:R4:W-:Y:S08]  /*143e0*/  LDGSTS.E.BYPASS.LTC128B.128 [R190+0x3100], [R22.64], !P4 ;  /* 0x0310000016be7fae */ /* 0x0009f0000e101d4a */
[----:B------:R1:W-:Y:S01]  /*143f0*/  LDGSTS.E.BYPASS.LTC128B.128 [R190+0x5100], [R2.64], !P6 ;  /* 0x0510000002be7fae */ /* 0x0003e2000f101d4a */
[C---:B---3--:R-:W-:Y:S07]  /*14400*/  HMMA.16816.F32.BF16 R12, R32.reuse, R16, RZ ;  /* 0x00000010200c723c */ /* 0x048fee00000418ff */
[----:B------:R-:W0:Y:S01]  /*14410*/  LDGDEPBAR ;  /* 0x00000000000079af */ /* 0x000e220000000000 */
[C---:B------:R-:W-:Y:S08]  /*14420*/  HMMA.16816.F32.BF16 R16, R32.reuse, R18, RZ ;  /* 0x000000122010723c */ /* 0x040ff000000418ff */
[C---:B-1--4-:R-:W-:Y:S08]  /*14430*/  HMMA.16816.F32.BF16 R20, R32.reuse, R24, RZ ;  /* 0x000000182014723c */ /* 0x052ff000000418ff */
[C---:B------:R-:W-:Y:S08]  /*14440*/  HMMA.16816.F32.BF16 R24, R32.reuse, R26, RZ ;  /* 0x0000001a2018723c */ /* 0x040ff000000418ff */
[C---:B--2---:R-:W-:Y:S08]  /*14450*/  HMMA.16816.F32.BF16 R28, R32.reuse, R144, RZ ;  /* 0x00000090201c723c */ /* 0x044ff000000418ff */
        /* <DEDUP_REMOVED lines=153> */
[----:B------:R-:W-:Y:S07]  /*14df0*/  FMUL.FTZ R19, R19, c[0x0][0x320] ;  /* 0x0000c80013137a20 */ /* 0x000fee0000410000 */
        /* <DEDUP_REMOVED lines=16> */
[----:B------:R-:W-:Y:S02]  /*14f00*/  FMUL.FTZ R13, R21, c[0x0][0x320] ;  /* 0x0000c800150d7a20 */ /* 0x000fe40000410000 */
[----:B------:R-:W-:Y:S03]  /*14f10*/  FMUL.FTZ R22, R22, c[0x0][0x320] ;  /* 0x0000c80016167a20 */ /* 0x000fe60000410000 */
        /* <DEDUP_REMOVED lines=9> */
[----:B------:R-:W2:Y:S08]  /*14fb0*/  MUFU.TANH R15, R15 ;  /* 0x0000000f000f7308 */ /* 0x000eb00000002400 */
        /* <DEDUP_REMOVED lines=55> */
.L_x_936:
[----:B------:R-:W-:-:S05]  /*15330*/  BRA.DIV ~URZ, `(.L_x_827) ;  /* 0x000097227f007947 */ /* 0x000fca000b800000 */
[----:B------:R-:W4:Y:S02]  /*15340*/  SHFL.IDX PT, R0, R8, RZ, 0x181f ;  /* 0x00181fff08007589 */ /* 0x000f2400000e0000 */
        /* <DEDUP_REMOVED lines=9> */
[----:B------:R4:W3:Y:S02]  /*153e0*/  SHFL.IDX PT, R0, R8, 0x1, 0x181f ;  /* 0x00381f0008007f89 */ /* 0x0008e400000e0000 */
[----:B------:R-:W-:Y:S02]  /*153f0*/  IMAD.X R3, R4, 0x1, R189, P0 ;  /* 0x0000000104037824 */ /* 0x000fe400000e06bd */
[----:B------:R4:W2:Y:S04]  /*15400*/  SHFL.IDX PT, R4, R5, 0x1, 0x181f ;  /* 0x00381f0005047f89 */ /* 0x0008a800000e0000 */
[----:B------:R4:W-:Y:S02]  /*15410*/  LDGSTS.E.BYPASS.LTC128B.128 [R190+0xa100], [R2.64], !P6 ;  /* 0x0a10000002be7fae */ /* 0x0009e4000f101d4a */
.L_x_937:
[C---:B---34-:R-:W-:Y:S02]  /*15420*/  IADD3 R2, P0, R0.reuse, R207, RZ ;  /* 0x000000cf00027210 */ /* 0x058fe40007f1e0ff */
[----:B------:R-:W-:Y:S03]  /*15430*/  IADD3 R6, P1, R0, R191, RZ ;  /* 0x000000bf00067210 */ /* 0x000fe60007f3e0ff */
[C---:B--2---:R-:W-:Y:S02]  /*15440*/  IMAD.X R3, R4.reuse, 0x1, R192, P0 ;  /* 0x0000000104037824 */ /* 0x044fe400000e06c0 */
[----:B------:R-:W-:Y:S03]  /*15450*/  IMAD.X R7, R4, 0x1, R194, P1 ;  /* 0x0000000104077824 */ /* 0x000fe600008e06c2 */
[----:B------:R-:W-:Y:S01]  /*15460*/  @!PT LDS RZ, [RZ] ;  /* 0x00000000fffff984 */ /* 0x000fe20000000800 */
[----:B------:R-:W-:Y:S01]  /*15470*/  @!PT LDS RZ, [RZ] ;  /* 0x00000000fffff984 */ /* 0x000fe20000000800 */
[----:B------:R-:W-:Y:S01]  /*15480*/  @!PT LDS RZ, [RZ] ;  /* 0x00000000fffff984 */ /* 0x000fe20000000800 */
[----:B------:R2:W-:Y:S04]  /*15490*/  LDGSTS.E.BYPASS.LTC128B.128 [R190+0x7100], [R2.64], !P5 ;  /* 0x0710000002be7fae */ /* 0x0005e8000e901d4a */
[----:B------:R3:W-:Y:S01]  /*154a0*/  LDGSTS.E.BYPASS.LTC128B.128 [R190+0x9100], [R6.64], !P4 ;  /* 0x0910000006be7fae */ /* 0x0007e2000e101d4a */
[----:B--2---:R-:W-:Y:S05]  /*154b0*/  IADD3 R2, P0, R0, R193, RZ ;  /* 0x000000c100027210 */ /* 0x004fea0007f1e0ff */
[----:B------:R-:W-:Y:S05]  /*154c0*/  IMAD.X R3, R4, 0x1, R189, P0 ;  /* 0x0000000104037824 */ /* 0x000fea00000e06bd */
[----:B------:R3:W-:Y:S03]  /*154d0*/  LDGSTS.E.BYPASS.LTC128B.128 [R190+0xb100], [R2.64], !P6 ;  /* 0x0b10000002be7fae */ /* 0x0007e6000f101d4a */
.L_x_825:
[----:B--234-:R-:W-:Y:S05]  /*154e0*/  BSYNC B0 ;  /* 0x0000000000007941 */ /* 0x01cfea0003800000 */
.L_x_824:
        /* <DEDUP_REMOVED lines=10> */
[----:B------:R-:W-:Y:S01]  /*15590*/  IADD3 R0, -R210, R0, R209 ;  /* 0x00000000d2007210 */ /* 0x000fe20007ffe1d1 */
[----:B------:R-:W-:-:S05]  /*155a0*/  BRA.DIV ~URZ, `(.L_x_828) ;  /* 0x000096c27f007947 */ /* 0x000fca000b800000 */
[----:B------:R2:W3:Y:S02]  /*155b0*/  SHFL.IDX PT, R3, R4, RZ, 0x1c1f ;  /* 0x001c1fff04037589 */ /* 0x0004e400000e0000 */
.L_x_938:
[----:B------:R-:W-:Y:S01]  /*155c0*/  LOP3.LUT R2, RZ, c[0x0][0x324], RZ, 0x33, !PT ;  /* 0x0000c900ff027a12 */ /* 0x000fe200078e33ff */
[----:B------:R-:W-:Y:S01]  /*155d0*/  IMAD.MOV.U32 R6, RZ, RZ, 0x1 ;  /* 0x00000001ff067424 */ /* 0x000fe200078e00ff */
[----:B------:R-:W-:Y:S04]  /*155e0*/  IADD3 R7, R0, c[0x0][0x328], RZ ;  /* 0x0000ca0000077a10 */ /* 0x000fe80007ffe0ff */
[----:B------:R-:W-:Y:S01]  /*155f0*/  ISETP.LE.AND P0, PT, R6, c[0x0][0x32c], PT ;  /* 0x0000cb0006007a0c */ /* 0x000fe20003f03270 */
[----:B------:R-:W-:Y:S01]  /*15600*/  IMAD.IADD R6, R2, 0x1, R0 ;  /* 0x0000000102067824 */ /* 0x000fe200078e0200 */
[----:B---3--:R-:W-:Y:S03]  /*15610*/  IADD3 R2, R7, R3, RZ ;  /* 0x0000000307027210 */ /* 0x008fe60007ffe0ff */
[----:B------:R-:W-:Y:S08]  /*15620*/  IMAD.IADD R0, R6, 0x1, R3 ;  /* 0x0000000106007824 */ /* 0x000ff000078e0203 */
        /* <DEDUP_REMOVED lines=14> */
.L_x_831:
[----:B------:R-:W-:Y:S04]  /*15710*/  MOV R8, 0x1 ;  /* 0x0000000100087802 */ /* 0x000fe80000000f00 */
[----:B------:R-:W-:Y:S11]  /*15720*/  ISETP.NE.AND P0, PT, R8, c[0x0][0x32c], PT ;  /* 0x0000cb0008007a0c */ /* 0x000ff60003f05270 */
[----:B------:R-:W-:Y:S02]  /*15730*/  @!UPT UIADD3 URZ, URZ, URZ, URZ ;  /* 0x0000003f3f3ff290 */ /* 0x000fe4000fffe03f */
[----:B------:R-:W-:Y:S05]  /*15740*/  @P0 IMAD.HI.U32 R8, R3, c[0x0][0x330], RZ ;  /* 0x0000cc0003080a27 */ /* 0x000fea00078e00ff */
[----:B------:R-:W-:Y:S02]  /*15750*/  @P0 SHF.R.U32.HI R3, RZ, c[0x0][0x334], R8 ;  /* 0x0000cd00ff030a19 */ /* 0x000fe40000011608 */
.L_x_832:
[----:B------:R-:W-:Y:S05]  /*15760*/  BSYNC B0 ;  /* 0x0000000000007941 */ /* 0x000fea0003800000 */
.L_x_830:
[----:B------:R-:W-:Y:S04]  /*15770*/  IMAD R3, R3, c[0x0][0x32c], -R5 ;  /* 0x0000cb0003037a24 */ /* 0x000fe800078e0a05 */
[----:B------:R-:W-:Y:S05]  /*15780*/  IMAD.IADD R3, R3, 0x1, -R208 ;  /* 0x0000000103037824 */ /* 0x000fea00078e0ad0 */
[----:B------:R-:W-:Y:S02]  /*15790*/  IMNMX R0, R0, R3, !PT ;  /* 0x0000000300007217 */ /* 0x000fe40007800200 */
[----:B------:R-:W-:Y:S04]  /*157a0*/  IADD3 R3, R3, c[0x0][0x32c], RZ ;  /* 0x0000cb0003037a10 */ /* 0x000fe80007ffe0ff */
[----:B------:R-:W-:Y:S02]  /*157b0*/  IMNMX R2, R2, R3, PT ;  /* 0x0000000302027217 */ /* 0x000fe40003800200 */
.L_x_829:
[----:B------:R-:W-:Y:S04]  /*157c0*/  ISETP.GT.AND P2, PT, R195, -0x1, PT ;  /* 0xffffffffc300780c */ /* 0x000fe80003f44270 */
[----:B------:R-:W-:Y:S04]  /*157d0*/  ISETP.GT.AND P0, PT, R0, RZ, P2 ;  /* 0x000000ff0000720c */ /* 0x000fe80001704270 */
[----:B------:R-:W-:Y:S04]  /*157e0*/  ISETP.LT.OR P0, PT, R2, 0x1, P0 ;  /* 0x000000010200780c */ /* 0x000fe80000701670 */
[----:B-1----:R-:W-:Y:S02]  /*157f0*/  FSEL R22, R163, -INF , !P0 ;  /* 0xff800000a3167808 */ /* 0x002fe40004000000 */
        /* <DEDUP_REMOVED lines=47> */
.L_x_939:
        /* <DEDUP_REMOVED lines=19> */
.L_x_836:
[----:B-12---:R-:W-:Y:S04]  /*15c20*/  MOV R4, 0x1 ;  /* 0x0000000100047802 */ /* 0x006fe80000000f00 */
[----:B------:R-:W-:Y:S11]  /*15c30*/  ISETP.NE.AND P0, PT, R4, c[0x0][0x32c], PT ;  /* 0x0000cb0004007a0c */ /* 0x000ff60003f05270 */
[----:B------:R-:W-:Y:S02]  /*15c40*/  @!UPT UIADD3 URZ, URZ, URZ, URZ ;  /* 0x0000003f3f3ff290 */ /* 0x000fe4000fffe03f */
[----:B------:R-:W-:Y:S05]  /*15c50*/  @P0 IMAD.HI.U32 R4, R3, c[0x0][0x330], RZ ;  /* 0x0000cc0003040a27 */ /* 0x000fea00078e00ff */
[----:B------:R-:W-:Y:S02]  /*15c60*/  @P0 SHF.R.U32.HI R3, RZ, c[0x0][0x334], R4 ;  /* 0x0000cd00ff030a19 */ /* 0x000fe40000011604 */
.L_x_837:
[----:B------:R-:W-:Y:S05]  /*15c70*/  BSYNC B0 ;  /* 0x0000000000007941 */ /* 0x000fea0003800000 */
.L_x_835:
[----:B------:R-:W-:Y:S04]  /*15c80*/  IMAD R5, R3, c[0x0][0x32c], -R5 ;  /* 0x0000cb0003057a24 */ /* 0x000fe800078e0a05 */
[----:B------:R-:W-:Y:S05]  /*15c90*/  IMAD.IADD R5, R5, 0x1, -R208 ;  /* 0x0000000105057824 */ /* 0x000fea00078e0ad0 */
[----:B------:R-:W-:Y:S02]  /*15ca0*/  IMNMX R0, R0, R5, !PT ;  /* 0x0000000500007217 */ /* 0x000fe40007800200 */
[----:B------:R-:W-:Y:S04]  /*15cb0*/  IADD3 R5, R5, c[0x0][0x32c], RZ ;  /* 0x0000cb0005057a10 */ /* 0x000fe80007ffe0ff */
[----:B------:R-:W-:Y:S02]  /*15cc0*/  IMNMX R2, R2, R5, PT ;  /* 0x0000000502027217 */ /* 0x000fe40003800200 */
.L_x_834:
        /* <DEDUP_REMOVED lines=82> */
.L_x_940:
[----:B-12---:R-:W-:Y:S01]  /*161f0*/  FMNMX.FTZ R4, R4, R0, !PT ;  /* 0x0000000004047209 */ /* 0x006fe20007810000 */
[----:B------:R-:W-:-:S05]  /*16200*/  BRA.DIV ~URZ, `(.L_x_839) ;  /* 0x00008ba27f007947 */ /* 0x000fca000b800000 */
[----:B------:R-:W1:Y:S02]  /*16210*/  SHFL.BFLY PT, R102, R4, 0x1, 0x1f ;  /* 0x0c201f0004667f89 */ /* 0x000e6400000e0000 */
[----:B-1----:R-:W-:Y:S02]  /*16220*/  FMNMX.FTZ R102, R4, R102, !PT ;  /* 0x0000006604667209 */ /* 0x002fe40007810000 */
[----:B------:R-:W1:Y:S02]  /*16230*/  SHFL.BFLY PT, R4, R5, 0x2, 0x1f ;  /* 0x0c401f0005047f89 */ /* 0x000e6400000e0000 */
[----:B-1----:R-:W-:Y:S05]  /*16240*/  FMNMX.FTZ R4, R5, R4, !PT ;  /* 0x0000000405047209 */ /* 0x002fea0007810000 */
[----:B------:R1:W2:Y:S02]  /*16250*/  SHFL.BFLY PT, R0, R4, 0x1, 0x1f ;  /* 0x0c201f0004007f89 */ /* 0x0002a400000e0000 */
.L_x_941:
[C---:B------:R-:W-:Y:S01]  /*16260*/  FSETP.NEU.FTZ.AND P0, PT, R102.reuse, -INF , PT ;  /* 0xff8000006600780b */ /* 0x040fe20003f1d000 */
[----:B------:R-:W-:Y:S01]  /*16270*/  FMUL.FTZ R2, R102, c[0x0][0x2d0] ;  /* 0x0000b40066027a20 */ /* 0x000fe20000410000 */
        /* <DEDUP_REMOVED lines=65> */
[----:B------:R-:W-:Y:S01]  /*16690*/  FADD.FTZ R2, -R2, R103 ;  /* 0x0000006702027221 */ /* 0x000fe20000010100 */
[----:B------:R-:W-:Y:S01]  /*166a0*/  MUFU.EX2 R124, R101 ;  /* 0x00000065007c7308 */ /* 0x000fe20000000800 */
[----:B------:R-:W-:Y:S02]  /*166b0*/  FFMA.FTZ R103, R19, c[0x0][0x2d0], -R4 ;  /* 0x0000b40013677a23 */ /* 0x000fe40000010804 */
[----:B------:R-:W-:Y:S02]  /*166c0*/  FMUL.FTZ R2, R2, c[0x0][0x2d0] ;  /* 0x0000b40002027a20 */ /* 0x000fe40000410000 */
[----:B------:R-:W-:Y:S02]  /*166d0*/  FADD.FTZ R4, R100, R5 ;  /* 0x0000000564047221 */ /* 0x000fe40000010000 */
[C---:B------:R-:W-:Y:S02]  /*166e0*/  FMUL.FTZ R17, R0.reuse, R125 ;  /* 0x0000007d00117220 */ /* 0x040fe40000410000 */
[----:B------:R-:W-:Y:S01]  /*166f0*/  FADD.FTZ R148, R35, R4 ;  /* 0x0000000423947221 */ /* 0x000fe20000010000 */
        /* <DEDUP_REMOVED lines=45> */
[----:B------:R-:W-:Y:S01]  /*169d0*/  FMUL.FTZ R39, R2, R39 ;  /* 0x0000002702277220 */ /* 0x000fe20000410000 */
[C---:B------:R-:W-:Y:S04]  /*169e0*/  HMMA.16816.F32.BF16 R8, R144.reuse, R110, R8 ;  /* 0x0000006e9008723c */ /* 0x040fe80000041808 */
[----:B------:R-:W1:Y:S01]  /*169f0*/  LDSM.16.MT88.4 R108, [R168] ;  /* 0x00000000a86c783b */ /* 0x000e620000004200 */
[C---:B------:R-:W-:Y:S02]  /*16a00*/  FMUL.FTZ R40, R0.reuse, R40 ;  /* 0x0000002800287220 */ /* 0x040fe40000410000 */
[----:B------:R-:W-:Y:S02]  /*16a10*/  FMUL.FTZ R41, R0, R41 ;  /* 0x0000002900297220 */ /* 0x000fe40000410000 */
[C---:B------:R-:W-:Y:S03]  /*16a20*/  FMUL.FTZ R42, R2.reuse, R42 ;  /* 0x0000002a022a7220 */ /* 0x040fe60000410000 */
        /* <DEDUP_REMOVED lines=63> */
[----:B------:R-:W-:Y:S01]  /*16e20*/  FMUL.FTZ R97, R0, R97 ;  /* 0x0000006100617220 */ /* 0x000fe20000410000 */
[C---:B-1----:R-:W-:Y:S03]  /*16e30*/  HMMA.16816.F32.BF16 R28, R144.reuse, R108, R28 ;  /* 0x0000006c901c723c */ /* 0x042fe6000004181c */
[----:B---3--:R-:W-:Y:S02]  /*16e40*/  FADD.FTZ R0, R100, R148 ;  /* 0x0000009464007221 */ /* 0x008fe40000010000 */
[----:B------:R-:W-:Y:S03]  /*16e50*/  MUFU.EX2 R148, R165 ;  /* 0x000000a500947308 */ /* 0x000fe60000000800 */
[C---:B------:R-:W-:Y:S01]  /*16e60*/  HMMA.16816.F32.BF16 R32, R144.reuse, R110, R32 ;  /* 0x0000006e9020723c */ /* 0x040fe20000041820 */
[----:B------:R-:W1:Y:S03]  /*16e70*/  LDSM.16.MT88.4 R108, [R143+0x2000] ;  /* 0x002000008f6c783b */ /* 0x000e660000004200 */
[C---:B--2---:R-:W-:Y:S04]  /*16e80*/  FADD.FTZ R0, R2.reuse, R0 ;  /* 0x0000000002007221 */ /* 0x044fe80000010000 */
        /* <DEDUP_REMOVED lines=38> */
[C---:B--2---:R-:W-:Y:S04]  /*170f0*/  FADD.FTZ R0, R2.reuse, R0 ;  /* 0x0000000002007221 */ /* 0x044fe80000010000 */
[C---:B------:R-:W-:Y:S01]  /*17100*/  HMMA.16816.F32.BF16 R16, R108.reuse, R118, R16 ;  /* 0x000000766c10723c */ /* 0x040fe20000041810 */
[----:B------:R-:W2:Y:S01]  /*17110*/  LDSM.16.MT88.4 R116, [R170+0x800] ;  /* 0x00080000aa74783b */ /* 0x000ea20000004200 */
[----:B------:R-:W-:Y:S02]  /*17120*/  MUFU.EX2 R144, R189 ;  /* 0x000000bd00907308 */ /* 0x000fe40000000800 */
[----:B---3--:R-:W-:Y:S08]  /*17130*/  FADD.FTZ R0, R103, R0 ;  /* 0x0000000067007221 */ /* 0x008ff00000010000 */
[----:B------:R-:W-:Y:S01]  /*17140*/  MUFU.EX2 R146, R192 ;  /* 0x000000c000927308 */ /* 0x000fe20000000800 */
[C---:B-1----:R-:W-:Y:S01]  /*17150*/  FADD.FTZ R0, R101.reuse, R0 ;  /* 0x0000000065007221 */ /* 0x042fe20000010000 */
        /* <DEDUP_REMOVED lines=79> */
[-C--:B------:R-:W-:Y:S01]  /*17650*/  MOV R103, R3.reuse ;  /* 0x0000000300677202 */ /* 0x080fe20000000f00 */
[----:B------:R-:W-:Y:S01]  /*17660*/  FADD.FTZ R2, R101, R0 ;  /* 0x0000000065027221 */ /* 0x000fe20000010000 */
[----:B------:R-:W-:Y:S02]  /*17670*/  IADD3 R0, R195, -0x1, RZ ;  /* 0xffffffffc3007810 */ /* 0x000fe40007ffe0ff */
[----:B------:R-:W-:Y:S01]  /*17680*/  MOV R101, R102 ;  /* 0x0000006600657202 */ /* 0x000fe20000000f00 */
[C---:B------:R-:W-:Y:S01]  /*17690*/  HMMA.16816.F32.BF16 R56, R108.reuse, R114, R56 ;  /* 0x000000726c38723c */ /* 0x040fe20000041838 */
[----:B------:R-:W3:Y:S03]  /*176a0*/  LDSM.16.MT88.4 R112, [R168+0x5000] ;  /* 0x00500000a870783b */ /* 0x000ee60000004200 */
[----:B------:R-:W-:Y:S01]  /*176b0*/  FADD.FTZ R199, R100, R2 ;  /* 0x0000000264c77221 */ /* 0x000fe20000010000 */
[----:B------:R-:W-:Y:S02]  /*176c0*/  MOV R195, R0 ;  /* 0x0000000000c37202 */ /* 0x000fe40000000f00 */
[----:B------:R-:W-:Y:S01]  /*176d0*/  MOV R100, R3 ;  /* 0x0000000300647202 */ /* 0x000fe20000000f00 */
        /* <DEDUP_REMOVED lines=46> */
[----:B------:R-:W-:Y:S07]  /*179c0*/  @!UPT UIADD3 URZ, URZ, URZ, URZ ;  /* 0x0000003f3f3ff290 */ /* 0x000fee000fffe03f */
[----:B------:R-:W-:-:S11]  /*179d0*/  @P0 BRA `(.L_x_840) ;  /* 0xffffc66000000947 */ /* 0x000fd6000383ffff */
.L_x_822:
[----:B------:R-:W-:Y:S05]  /*179e0*/  BRA.DIV ~URZ, `(.L_x_841) ;  /* 0x000074927f007947 */ /* 0x000fea000b800000 */
[----:B------:R1:W2:Y:S02]  /*179f0*/  SHFL.BFLY PT, R5, R200, 0x2, 0x1f ;  /* 0x0c401f00c8057f89 */ /* 0x0002a400000e0000 */
.L_x_942:
[----:B--2---:R-:W-:Y:S01]  /*17a00*/  FADD.FTZ R5, R5, R200 ;  /* 0x000000c805057221 */ /* 0x004fe20000010000 */
[----:B------:R-:W-:Y:S05]  /*17a10*/  BRA.DIV ~URZ, `(.L_x_842) ;  /* 0x000074c27f007947 */ /* 0x000fea000b800000 */
[----:B------:R-:W2:Y:S04]  /*17a20*/  SHFL.BFLY PT, R0, R199, 0x2, 0x1f ;  /* 0x0c401f00c7007f89 */ /* 0x000ea800000e0000 */
[----:B------:R-:W3:Y:S01]  /*17a30*/  SHFL.BFLY PT, R2, R5, 0x1, 0x1f ;  /* 0x0c201f0005027f89 */ /* 0x000ee200000e0000 */
[----:B--2---:R-:W-:-:S02]  /*17a40*/  FADD.FTZ R199, R0, R199 ;  /* 0x000000c700c77221 */ /* 0x004fc40000010000 */
[----:B---3--:R-:W-:-:S03]  /*17a50*/  FADD.FTZ R5, R5, R2 ;  /* 0x0000000205057221 */ /* 0x008fc60000010000 */
[----:B------:R2:W3:Y:S04]  /*17a60*/  SHFL.BFLY PT, R3, R199, 0x1, 0x1f ;  /* 0x0c201f00c7037f89 */ /* 0x0004e800000e0000 */
.L_x_943:
[----:B------:R-:W-:Y:S01]  /*17a70*/  FSETP.NE.FTZ.AND P1, PT, R5, RZ, PT ;  /* 0x000000ff0500720b */ /* 0x000fe20003f35000 */
[----:B---3--:R-:W-:Y:S01]  /*17a80*/  FADD.FTZ R3, R3, R199 ;  /* 0x000000c703037221 */ /* 0x008fe20000010000 */
[----:B------:R-:W-:Y:S02]  /*17a90*/  MOV R2, RZ ;  /* 0x000000ff00027202 */ /* 0x000fe40000000f00 */
[----:B------:R-:W-:Y:S02]  /*17aa0*/  MOV R0, RZ ;  /* 0x000000ff00007202 */ /* 0x000fe40000000f00 */
[----:B------:R-:W-:Y:S02]  /*17ab0*/  FSETP.NE.FTZ.AND P0, PT, R3, RZ, PT ;  /* 0x000000ff0300720b */ /* 0x000fe40003f15000 */
[----:B------:R-:W-:Y:S02]  /*17ac0*/  MOV R20, 0xff800000 ;  /* 0xff80000000147802 */ /* 0x000fe40000000f00 */
[----:B------:R-:W-:-:S03]  /*17ad0*/  MOV R15, 0xff800000 ;  /* 0xff800000000f7802 */ /* 0x000fc60000000f00 */
[----:B------:R-:W3:Y:S01]  /*17ae0*/  @P1 MUFU.RCP R2, R5 ;  /* 0x0000000500021308 */ /* 0x000ee20000001000 */
[----:B------:R-:W-:-:S07]  /*17af0*/  @P1 MOV R6, 0x3f317218 ;  /* 0x3f31721800061802 */ /* 0x000fce0000000f00 */
[----:B------:R-:W4:Y:S01]  /*17b00*/  @P1 MUFU.LG2 R4, R5 ;  /* 0x0000000500041308 */ /* 0x000f220000000c00 */
[----:B---3--:R-:W-:-:S07]  /*17b10*/  FMUL.FTZ R136, R2, R136 ;  /* 0x0000008802887220 */ /* 0x008fce0000410000 */
[----:B------:R-:W3:Y:S01]  /*17b20*/  @P0 MUFU.RCP R0, R3 ;  /* 0x0000000300000308 */ /* 0x000ee20000001000 */
        /* <DEDUP_REMOVED lines=47> */
[----:B------:R5:W1:Y:S01]  /*17e20*/  @P0 MUFU.LG2 R2, R3 ;  /* 0x0000000300020308 */ /* 0x000a620000000c00 */
[----:B----4-:R-:W-:-:S02]  /*17e30*/  @P1 FMUL.FTZ R5, R4, 0.69314718246459960938 ;  /* 0x3f31721804051820 */ /* 0x010fc40000410000 */
[----:B------:R-:W-:Y:S02]  /*17e40*/  @P1 FMUL.FTZ R4, R6, c[0x0][0x2d0] ;  /* 0x0000b40006041a20 */ /* 0x000fe40000410000 */
[----:B---3--:R-:W-:Y:S02]  /*17e50*/  FMUL.FTZ R138, R0, R138 ;  /* 0x0000008a008a7220 */ /* 0x008fe40000410000 */
[----:B------:R-:W-:Y:S01]  /*17e60*/  @P1 FFMA.FTZ R20, R4, R102, R5 ;  /* 0x0000006604141223 */ /* 0x000fe20000010005 */
[----:B------:R-:W-:Y:S01]  /*17e70*/  MOV R4, 0x1 ;  /* 0x0000000100047802 */ /* 0x000fe20000000f00 */
[C---:B------:R-:W-:Y:S02]  /*17e80*/  FMUL.FTZ R139, R0.reuse, R139 ;  /* 0x0000008b008b7220 */ /* 0x040fe40000410000 */
[C---:B------:R-:W-:Y:S02]  /*17e90*/  FMUL.FTZ R134, R0.reuse, R134 ;  /* 0x0000008600867220 */ /* 0x040fe40000410000 */
[----:B------:R-:W-:-:S02]  /*17ea0*/  FMUL.FTZ R135, R0, R135 ;  /* 0x0000008700877220 */ /* 0x000fc40000410000 */
[----:B------:R-:W-:Y:S01]  /*17eb0*/  FMUL.FTZ R130, R0, R130 ;  /* 0x0000008200827220 */ /* 0x000fe20000410000 */
[----:B-----5:R-:W-:Y:S01]  /*17ec0*/  @P0 MOV R3, 0x3f317218 ;  /* 0x3f31721800030802 */ /* 0x020fe20000000f00 */
[----:B-1----:R-:W-:Y:S02]  /*17ed0*/  @P0 FMUL.FTZ R2, R2, 0.69314718246459960938 ;  /* 0x3f31721802020820 */ /* 0x002fe40000410000 */
[C---:B------:R-:W-:Y:S02]  /*17ee0*/  FMUL.FTZ R131, R0.reuse, R131 ;  /* 0x0000008300837220 */ /* 0x040fe40000410000 */
[----:B------:R-:W-:Y:S02]  /*17ef0*/  @P0 FMUL.FTZ R3, R3, c[0x0][0x2d0] ;  /* 0x0000b40003030a20 */ /* 0x000fe40000410000 */
        /* <DEDUP_REMOVED lines=41> */
[----:B------:R-:W-:Y:S01]  /*18190*/  FMUL.FTZ R99, R0, R99 ;  /* 0x0000006300637220 */ /* 0x000fe20000410000 */
[----:B------:R-:W-:Y:S01]  /*181a0*/  PRMT R0, R4, 0x7610, R0 ;  /* 0x0000761004007816 */ /* 0x000fe20000000000 */
[----:B------:R-:W-:Y:S02]  /*181b0*/  @P0 FFMA.FTZ R15, R3, R100, R2 ;  /* 0x00000064030f0223 */ /* 0x000fe40000010002 */
.L_x_749:
[----:B------:R1:W5:Y:S04]  /*181c0*/  LDL R6, [R1+0x7c] ;  /* 0x00007c0001067983 */ /* 0x0003680000100800 */
[----:B------:R-:W3:Y:S01]  /*181d0*/  S2R R2, SR_TID.X ;  /* 0x0000000000027919 */ /* 0x000ee20000002100 */
[----:B------:R-:W-:Y:S01]  /*181e0*/  BSSY B0, `(.L_x_843) ;  /* 0x0000011000007945 */ /* 0x000fe20003800000 */
[----:B---3--:R-:W-:-:S13]  /*181f0*/  LOP3.LUT P0, RZ, R2, 0xff, RZ, 0xc0, !PT ;  /* 0x000000ff02ff7812 */ /* 0x008fda000780c0ff */
[----:B------:R-:W-:Y:S05]  /*18200*/  @P0 BRA `(.L_x_844) ;  /* 0x000000e000000947 */ /* 0x000fea0003800000 */
[----:B-1----:R-:W1:Y:S01]  /*18210*/  S2R R4, SR_LANEID ;  /* 0x0000000000047919 */ /* 0x002e620000000000 */
[----:B------:R-:W-:Y:S01]  /*18220*/  VOTEU.ANY UR4, UPT, PT ;  /* 0x0000000000047886 */ /* 0x000fe200038e0100 */
[----:B------:R-:W-:Y:S01]  /*18230*/  IMAD.MOV.U32 R5, RZ, RZ, c[0x0][0x564] ;  /* 0x00015900ff057624 */ /* 0x000fe200078e00ff */
[----:B------:R-:W1:Y:S08]  /*18240*/  FLO.U32 R3, UR4 ;  /* 0x0000000400037d00 */ /* 0x000e7000080e0000 */
[----:B------:R-:W3:Y:S01]  /*18250*/  POPC R2, UR4 ;  /* 0x0000000400027d09 */ /* 0x000ee20008000000 */
[----:B-1----:R-:W-:Y:S01]  /*18260*/  ISETP.EQ.U32.AND P0, PT, R3, R4, PT ;  /* 0x000000040300720c */ /* 0x002fe20003f02070 */
[----:B------:R-:W-:-:S12]  /*18270*/  IMAD.MOV.U32 R4, RZ, RZ, c[0x0][0x560] ;  /* 0x00015800ff047624 */ /* 0x000fd800078e00ff */
[----:B---3--:R1:W3:Y:S04]  /*18280*/  @P0 ATOMG.E.ADD.STRONG.GPU PT, R2, [R4.64], R2 ;  /* 0x00000002040209a8 */ /* 0x0082e800081ee1ca */
[----:B-1----:R-:W1:Y:S04]  /*18290*/  S2R R4, SR_LTMASK ;  /* 0x0000000000047919 */ /* 0x002e680000003900 */
[----:B---3--:R1:W3:Y:S02]  /*182a0*/  SHFL.IDX PT, R3, R2, R3, 0x1f ;  /* 0x00001f0302037589 */ /* 0x0082e400000e0000 */
[----:B-1----:R-:W-:-:S06]  /*182b0*/  LOP3.LUT R2, R4, UR4, RZ, 0xc0, !PT ;  /* 0x0000000404027c12 */ /* 0x002fcc000f8ec0ff */
[----:B------:R-:W3:Y:S02]  /*182c0*/  POPC R2, R2 ;  /* 0x0000000200027309 */ /* 0x000ee40000000000 */
[----:B---3-5:R-:W-:-:S05]  /*182d0*/  IADD3 R6, R3, c[0x0][0xc], R2 ;  /* 0x0000030003067a10 */ /* 0x028fca0007ffe002 */
[----:B------:R1:W-:Y:S02]  /*182e0*/  STL [R1+0x7c], R6 ;  /* 0x00007c0601007387 */ /* 0x0003e40000100800 */
.L_x_844:
[----:B-1----:R-:W-:Y:S05]  /*182f0*/  BSYNC B0 ;  /* 0x0000000000007941 */ /* 0x002fea0003800000 */
.L_x_843:
[----:B------:R-:W-:Y:S01]  /*18300*/  PRMT R0, R0, 0x9910, RZ ;  /* 0x0000991000007816 */ /* 0x000fe200000000ff */
[----:B------:R-:W-:Y:S01]  /*18310*/  BSSY B1, `(.L_x_845) ;  /* 0x0000381000017945 */ /* 0x000fe20003800000 */
[----:B-----5:R-:W-:Y:S02]  /*18320*/  IMAD.MOV.U32 R22, RZ, RZ, R6 ;  /* 0x000000ffff167224 */ /* 0x020fe400078e0006 */
[----:B------:R-:W-:-:S13]  /*18330*/  ISETP.NE.AND P0, PT, R0, RZ, PT ;  /* 0x000000ff0000720c */ /* 0x000fda0003f05270 */
[----:B------:R-:W-:Y:S05]  /*18340*/  @!P0 BRA `(.L_x_846) ;  /* 0x00002b1000008947 */ /* 0x000fea0003800000 */
[----:B------:R-:W3:Y:S04]  /*18350*/  LDL R12, [R1+0x8c] ;  /* 0x00008c00010c7983 */ /* 0x000ee80000100800 */
[----:B------:R-:W4:Y:S04]  /*18360*/  LDL R11, [R1+0x90] ;  /* 0x00009000010b7983 */ /* 0x000f280000100800 */
[----:B--2---:R-:W2:Y:S04]  /*18370*/  LDL R8, [R1+0x98] ;  /* 0x0000980001087983 */ /* 0x004ea80000100800 */
[----:B------:R-:W2:Y:S04]  /*18380*/  LDL R10, [R1+0x94] ;  /* 0x00009400010a7983 */ /* 0x000ea80000100800 */
[----:B------:R-:W2:Y:S04]  /*18390*/  LDL R7, [R1+0xfc] ;  /* 0x0000fc0001077983 */ /* 0x000ea80000100800 */
[----:B------:R-:W2:Y:S04]  /*183a0*/  LDL R6, [R1+0xf4] ;  /* 0x0000f40001067983 */ /* 0x000ea80000100800 */
[----:B------:R-:W2:Y:S04]  /*183b0*/  LDL R5, [R1+0xf8] ;  /* 0x0000f80001057983 */ /* 0x000ea80000100800 */
[----:B------:R-:W2:Y:S01]  /*183c0*/  LDL R9, [R1+0xf0] ;  /* 0x0000f00001097983 */ /* 0x000ea20000100800 */
[----:B------:R-:W-:Y:S01]  /*183d0*/  WARPSYNC 0xffffffff ;  /* 0xffffffff00007948 */ /* 0x000fe20003800000 */
[----:B------:R-:W-:-:S02]  /*183e0*/  F2FP.BF16.PACK_AB R0, R137, R136 ;  /* 0x000000888900723e */ /* 0x000fc400000010ff */
[----:B------:R-:W-:Y:S01]  /*183f0*/  BAR.SYNC.DEFER_BLOCKING 0x1, 0x100 ;  /* 0x0044000000007b1d */ /* 0x000fe20000010000 */
[----:B------:R-:W-:Y:S02]  /*18400*/  F2FP.BF16.PACK_AB R2, R139, R138 ;  /* 0x0000008a8b02723e */ /* 0x000fe400000010ff */
[----:B------:R-:W-:Y:S02]  /*18410*/  F2FP.BF16.PACK_AB R3, R133, R132 ;  /* 0x000000848503723e */ /* 0x000fe400000010ff */
[----:B------:R-:W-:Y:S02]  /*18420*/  F2FP.BF16.PACK_AB R4, R69, R68 ;  /* 0x000000444504723e */ /* 0x000fe400000010ff */
[----:B------:R-:W-:Y:S02]  /*18430*/  ISETP.NE.U32.AND P0, PT, RZ, c[0x0][0x508], PT ;  /* 0x00014200ff007a0c */ /* 0x000fe40003f05070 */
[----:B------:R-:W-:Y:S02]  /*18440*/  ISETP.NE.U32.AND P2, PT, RZ, c[0x0][0x500], PT ;  /* 0x00014000ff007a0c */ /* 0x000fe40003f45070 */
[----:B------:R-:W-:-:S02]  /*18450*/  ISETP.NE.AND.EX P1, PT, RZ, c[0x0][0x50c], PT, P0 ;  /* 0x00014300ff007a0c */ /* 0x000fc40003f25300 */
[----:B------:R-:W-:Y:S01]  /*18460*/  ISETP.NE.AND.EX P2, PT, RZ, c[0x0][0x504], PT, P2 ;  /* 0x00014100ff007a0c */ /* 0x000fe20003f45320 */
[----:B------:R-:W-:Y:S01]  /*18470*/  IMAD.MOV.U32 R14, RZ, RZ, c[0x0][0x388] ;  /* 0x0000e200ff0e7624 */ /* 0x000fe200078e00ff */
[----:B---3--:R1:W-:Y:S04]  /*18480*/  STS [R12], R0 ;  /* 0x000000000c007388 */ /* 0x0083e80000000800 */
[----:B------:R3:W-:Y:S04]  /*18490*/  STS [R12+0x400], R2 ;  /* 0x000400020c007388 */ /* 0x0007e80000000800 */
[----:B----4-:R4:W-:Y:S01]  /*184a0*/  STS [R11], R3 ;  /* 0x000000030b007388 */ /* 0x0109e20000000800 */
[----:B-1----:R-:W-:-:S02]  /*184b0*/  F2FP.BF16.PACK_AB R0, R135, R134 ;  /* 0x000000868700723e */ /* 0x002fc400000010ff */
[----:B---3--:R-:W-:-:S03]  /*184c0*/  F2FP.BF16.PACK_AB R2, R129, R128 ;  /* 0x000000808102723e */ /* 0x008fc600000010ff */
[----:B------:R1:W-:Y:S01]  /*184d0*/  STS [R11+0x400], R0 ;  /* 0x000400000b007388 */ /* 0x0003e20000000800 */
[----:B----4-:R-:W-:-:S03]  /*184e0*/  F2FP.BF16.PACK_AB R3, R131, R130 ;  /* 0x000000828303723e */ /* 0x010fc600000010ff */
[----:B--2---:R2:W-:Y:S04]  /*184f0*/  STS [R8], R2 ;  /* 0x0000000208007388 */ /* 0x0045e80000000800 */
[----:B------:R3:W-:Y:S01]  /*18500*/  STS [R8+0x400], R3 ;  /* 0x0004000308007388 */ /* 0x0007e20000000800 */
[----:B-1----:R-:W-:Y:S02]  /*18510*/  F2FP.BF16.PACK_AB R0, R125, R124 ;  /* 0x0000007c7d00723e */ /* 0x002fe400000010ff */
[----:B--2---:R-:W-:-:S03]  /*18520*/  F2FP.BF16.PACK_AB R2, R127, R126 ;  /* 0x0000007e7f02723e */ /* 0x004fc600000010ff */
[----:B------:R1:W-:Y:S01]  /*18530*/  STS [R10], R0 ;  /* 0x000000000a007388 */ /* 0x0003e20000000800 */
[----:B---3--:R-:W-:-:S03]  /*18540*/  F2FP.BF16.PACK_AB R3, R121, R120 ;  /* 0x000000787903723e */ /* 0x008fc600000010ff */
[----:B------:R2:W-:Y:S04]  /*18550*/  STS [R10+0x400], R2 ;  /* 0x000400020a007388 */ /* 0x0005e80000000800 */
[----:B------:R3:W-:Y:S01]  /*18560*/  STS [R7], R3 ;  /* 0x0000000307007388 */ /* 0x0007e20000000800 */
[----:B-1----:R-:W-:Y:S02]  /*18570*/  F2FP.BF16.PACK_AB R0, R123, R122 ;  /* 0x0000007a7b00723e */ /* 0x002fe400000010ff */
        /* <DEDUP_REMOVED lines=60> */
[----:B------:R3:W-:Y:S04]  /*18940*/  STS [R10+0x8400], R3 ;  /* 0x008400030a007388 */ /* 0x0007e80000000800 */
[----:B------:R3:W-:Y:S01]  /*18950*/  STS [R7+0x8000], R2 ;  /* 0x0080000207007388 */ /* 0x0007e20000000800 */
[----:B-1----:R-:W-:-:S03]  /*18960*/  F2FP.BF16.PACK_AB R0, R87, R86 ;  /* 0x000000565700723e */ /* 0x002fc600000010ff */
[----:B------:R-:W4:Y:S04]  /*18970*/  LDL.LU R8, [R1+0x78] ;  /* 0x0000780001087983 */ /* 0x000f280000300800 */
[----:B------:R1:W-:Y:S01]  /*18980*/  STS [R7+0x8400], R0 ;  /* 0x0084000007007388 */ /* 0x0003e20000000800 */
[----:B--2---:R-:W-:Y:S02]  /*18990*/  F2FP.BF16.PACK_AB R4, R89, R88 ;  /* 0x000000585904723e */ /* 0x004fe400000010ff */
[----:B---3--:R-:W-:-:S03]  /*189a0*/  F2FP.BF16.PACK_AB R3, R91, R90 ;  /* 0x0000005a5b03723e */ /* 0x008fc600000010ff */
[----:B------:R2:W-:Y:S01]  /*189b0*/  STS [R6+0x8000], R4 ;  /* 0x0080000406007388 */ /* 0x0005e20000000800 */
[----:B------:R-:W-:-:S03]  /*189c0*/  F2FP.BF16.PACK_AB R2, R93, R92 ;  /* 0x0000005c5d02723e */ /* 0x000fc600000010ff */
[----:B------:R3:W-:Y:S04]  /*189d0*/  STS [R6+0x8400], R3 ;  /* 0x0084000306007388 */ /* 0x0007e80000000800 */
[----:B------:R3:W-:Y:S01]  /*189e0*/  STS [R5+0x8000], R2 ;  /* 0x0080000205007388 */ /* 0x0007e20000000800 */
[----:B-1----:R-:W-:-:S05]  /*189f0*/  F2FP.BF16.PACK_AB R0, R95, R94 ;  /* 0x0000005e5f00723e */ /* 0x002fca00000010ff */
[----:B------:R1:W-:Y:S01]  /*18a00*/  STS [R5+0x8400], R0 ;  /* 0x0084000005007388 */ /* 0x0003e20000000800 */
[----:B--2---:R-:W-:Y:S01]  /*18a10*/  IMAD.MOV.U32 R4, RZ, RZ, 0x4 ;  /* 0x00000004ff047424 */ /* 0x004fe200078e00ff */
[----:B---3--:R-:W-:-:S03]  /*18a20*/  F2FP.BF16.PACK_AB R3, R97, R96 ;  /* 0x000000606103723e */ /* 0x008fc600000010ff */
[----:B------:R-:W-:Y:S02]  /*18a30*/  @P1 IMAD.WIDE R6, R239, R4, c[0x0][0x508] ;  /* 0x00014200ef061625 */ /* 0x000fe400078e0204 */
[----:B------:R2:W-:Y:S02]  /*18a40*/  STS [R9+0x8000], R3 ;  /* 0x0080000309007388 */ /* 0x0005e40000000800 */
[----:B------:R-:W-:Y:S01]  /*18a50*/  IMAD.MOV.U32 R2, RZ, RZ, RZ ;  /* 0x000000ffff027224 */ /* 0x000fe200078e00ff */
[----:B-1----:R-:W-:Y:S01]  /*18a60*/  F2FP.BF16.PACK_AB R0, R99, R98 ;  /* 0x000000626300723e */ /* 0x002fe200000010ff */
[----:B------:R-:W-:-:S04]  /*18a70*/  IMAD.WIDE R4, R239, R4, c[0x0][0x500] ;  /* 0x00014000ef047625 */ /* 0x000fc800078e0204 */
[----:B------:R1:W-:Y:S04]  /*18a80*/  STS [R9+0x8400], R0 ;  /* 0x0084000009007388 */ /* 0x0003e80000000800 */
[----:B------:R-:W-:Y:S06]  /*18a90*/  BAR.SYNC.DEFER_BLOCKING 0x1, 0x100 ;  /* 0x0044000000007b1d */ /* 0x000fec0000010000 */
[----:B------:R1:W5:Y:S04]  /*18aa0*/  @P1 LDG.E R14, [R6.64] ;  /* 0x0000000a060e1981 */ /* 0x000368000c1e1900 */
[----:B------:R1:W5:Y:S01]  /*18ab0*/  @P2 LDG.E R2, [R4.64] ;  /* 0x0000000a04022981 */ /* 0x000362000c1e1900 */
[----:B----4-:R-:W-:-:S04]  /*18ac0*/  ISETP.NE.AND P0, PT, R8, RZ, PT ;  /* 0x000000ff0800720c */ /* 0x010fc80003f05270 */
[----:B--2---:R-:W-:Y:S01]  /*18ad0*/  SEL R3, R8, c[0x0][0x3d4], P0 ;  /* 0x0000f50008037a07 */ /* 0x004fe20000000000 */
[----:B------:R-:W-:Y:S05]  /*18ae0*/  @P1 BRA `(.L_x_847) ;  /* 0x0000004000001947 */ /* 0x000fea0003800000 */
[----:B-1----:R-:W-:Y:S05]  /*18af0*/  @!P2 BRA `(.L_x_847) ;  /* 0x000000300000a947 */ /* 0x002fea0003800000 */
[----:B------:R1:W2:Y:S04]  /*18b00*/  LDG.E R0, [R4.64] ;  /* 0x0000000a04007981 */ /* 0x0002a8000c1e1900 */
[----:B-1----:R-:W2:Y:S02]  /*18b10*/  LDG.E R4, [R4.64+0x4] ;  /* 0x0000040a04047981 */ /* 0x002ea4000c1e1900 */
[----:B--2--5:R-:W-:Y:S02]  /*18b20*/  IADD3 R14, -R0, R4, RZ ;  /* 0x00000004000e7210 */ /* 0x024fe40007ffe1ff */
.L_x_847:
[----:B-1----:R-:W2:Y:S01]  /*18b30*/  LDL R23, [R1+0x16c] ;  /* 0x00016c0001177983 */ /* 0x002ea20000100800 */
[----:B------:R-:W-:Y:S01]  /*18b40*/  IMAD.MOV.U32 R11, RZ, RZ, 0x368 ;  /* 0x00000368ff0b7424 */ /* 0x000fe200078e00ff */
[----:B------:R-:W-:Y:S02]  /*18b50*/  ISETP.GT.AND P2, PT, R3, 0x1, PT ;  /* 0x000000010300780c */ /* 0x000fe40003f44270 */
[----:B------:R-:W3:Y:S01]  /*18b60*/  LDL R21, [R1+0x80] ;  /* 0x0000800001157983 */ /* 0x000ee20000100800 */
[----:B------:R-:W-:Y:S01]  /*18b70*/  ISETP.NE.U32.AND P0, PT, RZ, c[0x0][0x500], PT ;  /* 0x00014000ff007a0c */ /* 0x000fe20003f05070 */
[----:B------:R-:W-:Y:S01]  /*18b80*/  IMAD.MOV.U32 R4, RZ, RZ, c[0x0][0x4e8] ;  /* 0x00013a00ff047624 */ /* 0x000fe200078e00ff */
[----:B------:R-:W-:-:S02]  /*18b90*/  SEL R11, R11, 0x328, P2 ;  /* 0x000003280b0b7807 */ /* 0x000fc40001000000 */
[----:B------:R-:W-:Y:S02]  /*18ba0*/  ISETP.NE.AND.EX P0, PT, RZ, c[0x0][0x504], PT, P0 ;  /* 0x00014100ff007a0c */ /* 0x000fe40003f05300 */
[----:B------:R-:W1:Y:S01]  /*18bb0*/  LDC.64 R6, c[0x0][R11+0x170] ;  /* 0x00005c000b067b82 */ /* 0x000e620000000a00 */
[----:B------:R-:W-:Y:S02]  /*18bc0*/  SHF.R.S32.HI R3, RZ, 0x1f, R239 ;  /* 0x0000001fff037819 */ /* 0x000fe400000114ef */
[----:B------:R-:W-:Y:S02]  /*18bd0*/  SEL R0, R239, RZ, !P0 ;  /* 0x000000ffef007207 */ /* 0x000fe40004000000 */
[----:B------:R-:W-:Y:S02]  /*18be0*/  SEL R5, R3, RZ, !P0 ;  /* 0x000000ff03057207 */ /* 0x000fe40004000000 */
[----:B------:R-:W-:Y:S01]  /*18bf0*/  ISETP.NE.AND P3, PT, R4, 0x1, PT ;  /* 0x000000010400780c */ /* 0x000fe20003f65270 */
[----:B------:R-:W4:Y:S01]  /*18c00*/  LDC.64 R12, c[0x0][R11+0x168] ;  /* 0x00005a000b0c7b82 */ /* 0x000f220000000a00 */
[----:B------:R-:W-:-:S07]  /*18c10*/  LOP3.LUT R4, R238, 0xffff, RZ, 0xc0, !PT ;  /* 0x0000ffffee047812 */ /* 0x000fce00078ec0ff */
[----:B------:R-:W2:Y:S08]  /*18c20*/  LDC.64 R16, c[0x0][R11+0x178] ;  /* 0x00005e000b107b82 */ /* 0x000eb00000000a00 */
[----:B------:R1:W2:Y:S02]  /*18c30*/  LDC.64 R18, c[0x0][R11+0x160] ;  /* 0x000058000b127b82 */ /* 0x0002a40000000a00 */
[----:B-1----:R-:W-:-:S04]  /*18c40*/  IMAD R3, R7, R0, RZ ;  /* 0x0000000007037224 */ /* 0x002fc800078e02ff */
[C---:B------:R-:W-:Y:S02]  /*18c50*/  IMAD R10, R6.reuse, R5, R3 ;  /* 0x00000005060a7224 */ /* 0x040fe400078e0203 */
[----:B------:R-:W-:-:S04]  /*18c60*/  IMAD.WIDE.U32 R6, R6, R0, RZ ;  /* 0x0000000006067225 */ /* 0x000fc800078e00ff */
[----:B----4-:R-:W-:-:S04]  /*18c70*/  IMAD.WIDE.U32 R8, R12, R4, RZ ;  /* 0x000000040c087225 */ /* 0x010fc800078e00ff */
[----:B------:R-:W-:Y:S01]  /*18c80*/  IMAD R5, R13, R4, RZ ;  /* 0x000000040d057224 */ /* 0x000fe200078e02ff */
[----:B-----5:R-:W-:Y:S01]  /*18c90*/  IADD3 R13, P1, P0, R6, R8, R2 ;  /* 0x00000008060d7210 */ /* 0x020fe2000783e002 */
[----:B------:R-:W-:Y:S01]  /*18ca0*/  IMAD.IADD R12, R7, 0x1, R10 ;  /* 0x00000001070c7824 */ /* 0x000fe200078e020a */
[----:B------:R-:W1:Y:S01]  /*18cb0*/  S2R R24, SR_TID.X ;  /* 0x0000000000187919 */ /* 0x000e620000002100 */
[----:B------:R-:W-:Y:S02]  /*18cc0*/  IMAD.IADD R9, R9, 0x1, R5 ;  /* 0x0000000109097824 */ /* 0x000fe400078e0205 */
[----:B--2---:R-:W-:Y:S02]  /*18cd0*/  IMAD.IADD R3, R23, 0x1, R236 ;  /* 0x0000000117037824 */ /* 0x004fe400078e02ec */
[----:B------:R-:W2:Y:S02]  /*18ce0*/  LDL R23, [R1+0x168] ;  /* 0x0001680001177983 */ /* 0x000ea40000100800 */
[----:B------:R-:W-:Y:S01]  /*18cf0*/  @P3 IMAD.HI.U32 R6, R3, c[0x0][0x4ec], RZ ;  /* 0x00013b0003063a27 */ /* 0x000fe200078e00ff */
[----:B---3--:R-:W-:-:S03]  /*18d00*/  SEL R10, R21, RZ, P2 ;  /* 0x000000ff150a7207 */ /* 0x008fc60001000000 */
[----:B------:R-:W-:Y:S01]  /*18d10*/  IMAD.MOV.U32 R5, RZ, RZ, R3 ;  /* 0x000000ffff057224 */ /* 0x000fe200078e0003 */
[----:B------:R-:W-:Y:S01]  /*18d20*/  @P3 SHF.R.U32.HI R5, RZ, c[0x0][0x4f0], R6 ;  /* 0x00013c00ff053a19 */ /* 0x000fe20000011606 */
[-C--:B------:R-:W-:Y:S01]  /*18d30*/  IMAD R7, R17, R10.reuse, RZ ;  /* 0x0000000a11077224 */ /* 0x080fe200078e02ff */
[----:B------:R-:W-:Y:S01]  /*18d40*/  SHF.R.S32.HI R8, RZ, 0x1f, R2 ;  /* 0x0000001fff087819 */ /* 0x000fe20000011402 */
[----:B------:R-:W-:-:S04]  /*18d50*/  IMAD.WIDE.U32 R10, R16, R10, RZ ;  /* 0x0000000a100a7225 */ /* 0x000fc800078e00ff */
[----:B------:R-:W-:Y:S01]  /*18d60*/  IMAD.MOV R6, RZ, RZ, -R5 ;  /* 0x000000ffff067224 */ /* 0x000fe200078e0a05 */
[----:B------:R-:W-:Y:S01]  /*18d70*/  IADD3.X R12, R12, R9, R8, P1, P0 ;  /* 0x000000090c0c7210 */ /* 0x000fe20000fe0408 */
[----:B------:R-:W-:Y:S01]  /*18d80*/  IMAD.IADD R11, R11, 0x1, R7 ;  /* 0x000000010b0b7824 */ /* 0x000fe200078e0207 */
[----:B------:R-:W-:Y:S01]  /*18d90*/  IADD3 R10, P1, P0, R5, R13, R10 ;  /* 0x0000000d050a7210 */ /* 0x000fe2000783e00a */
[----:B------:R-:W-:Y:S01]  /*18da0*/  IMAD R6, R6, c[0x0][0x4e8], R3 ;  /* 0x00013a0006067a24 */ /* 0x000fe200078e0203 */
[----:B------:R-:W-:-:S04]  /*18db0*/  SHF.R.S32.HI R7, RZ, 0x1f, R5 ;  /* 0x0000001fff077819 */ /* 0x000fc80000011405 */
[----:B------:R-:W-:Y:S01]  /*18dc0*/  IADD3.X R11, R7, R12, R11, P1, P0 ;  /* 0x0000000c070b7210 */ /* 0x000fe20000fe040b */
[-C--:B------:R-:W-:Y:S01]  /*18dd0*/  IMAD R5, R19, R6.reuse, RZ ;  /* 0x0000000613057224 */ /* 0x080fe200078e02ff */
[----:B------:R-:W-:Y:S01]  /*18de0*/  SHF.R.S32.HI R9, RZ, 0x1f, R6 ;  /* 0x0000001fff097819 */ /* 0x000fe20000011406 */
[----:B------:R-:W-:Y:S02]  /*18df0*/  IMAD.MOV.U32 R12, RZ, RZ, c[0x0][0x4a8] ;  /* 0x00012a00ff0c7624 */ /* 0x000fe400078e00ff */
[----:B------:R-:W-:Y:S01]  /*18e00*/  IMAD.WIDE.U32 R6, R18, R6, R10 ;  /* 0x0000000612067225 */ /* 0x000fe200078e000a */
[----:B-1----:R-:W-:-:S03]  /*18e10*/  SHF.R.S32.HI R21, RZ, 0x1f, R24 ;  /* 0x0000001fff157819 */ /* 0x002fc60000011418 */
[----:B------:R-:W-:Y:S01]  /*18e20*/  IMAD R5, R18, R9, R5 ;  /* 0x0000000912057224 */ /* 0x000fe200078e0205 */
[----:B------:R-:W-:Y:S01]  /*18e30*/  SEL R9, R12, c[0x0][0x450], P2 ;  /* 0x000114000c097a07 */ /* 0x000fe20001000000 */
[----:B------:R-:W-:Y:S02]  /*18e40*/  IMAD.MOV.U32 R10, RZ, RZ, c[0x0][0x4ac] ;  /* 0x00012b00ff0a7624 */ /* 0x000fe400078e00ff */
[----:B------:R-:W-:Y:S01]  /*18e50*/  IMAD.IADD R7, R7, 0x1, R5 ;  /* 0x0000000107077824 */ /* 0x000fe200078e0205 */
[----:B------:R-:W-:Y:S02]  /*18e60*/  LEA R5, P0, R6, R9, 0x2 ;  /* 0x0000000906057211 */ /* 0x000fe400078010ff */
[----:B------:R-:W-:Y:S02]  /*18e70*/  SEL R10, R10, c[0x0][0x454], P2 ;  /* 0x000115000a0a7a07 */ /* 0x000fe40001000000 */
[----:B------:R-:W-:Y:S02]  /*18e80*/  LEA.HI R21, R21, R24, RZ, 0x5 ;  /* 0x0000001815157211 */ /* 0x000fe400078f28ff */
[----:B------:R-:W-:-:S02]  /*18e90*/  LEA.HI.X R7, R6, R10, R7, 0x2, P0 ;  /* 0x0000000a06077211 */ /* 0x000fc400000f1407 */
[----:B------:R-:W-:Y:S01]  /*18ea0*/  LOP3.LUT R21, R21, 0xffffffe0, RZ, 0xc0, !PT ;  /* 0xffffffe015157812 */ /* 0x000fe200078ec0ff */
[----:B------:R-:W-:Y:S04]  /*18eb0*/  SHFL.IDX PT, R10, R5, RZ, 0x1c1f ;  /* 0x001c1fff050a7589 */ /* 0x000fe800000e0000 */
[----:B------:R-:W1:Y:S01]  /*18ec0*/  SHFL.IDX PT, R11, R7, RZ, 0x1c1f ;  /* 0x001c1fff070b7589 */ /* 0x000e6200000e0000 */
[----:B------:R-:W-:-:S03]  /*18ed0*/  IMAD.IADD R21, R24, 0x1, -R21 ;  /* 0x0000000118157824 */ /* 0x000fc600078e0a15 */
[----:B------:R3:W-:Y:S04]  /*18ee0*/  SHFL.IDX PT, R6, R5, 0x1, 0x1c1f ;  /* 0x003c1f0005067f89 */ /* 0x0007e800000e0000 */
[----:B------:R-:W4:Y:S01]  /*18ef0*/  SHFL.IDX PT, R7, R7, 0x1, 0x1c1f ;  /* 0x003c1f0007077f89 */ /* 0x000f2200000e0000 */
[----:B------:R-:W-:Y:S01]  /*18f00*/  LOP3.LUT P0, RZ, R21, 0x3, RZ, 0xc0, !PT ;  /* 0x0000000315ff7812 */ /* 0x000fe2000780c0ff */
[----:B---3--:R-:W-:Y:S02]  /*18f10*/  IMAD R5, R14, c[0x0][0x4e8], RZ ;  /* 0x00013a000e057a24 */ /* 0x008fe400078e02ff */
[----:B--2---:R-:W-:-:S05]  /*18f20*/  IMAD.IADD R9, R23, 0x1, R236 ;  /* 0x0000000117097824 */ /* 0x004fca00078e02ec */
[C---:B------:R-:W-:Y:S02]  /*18f30*/  IADD3 R13, R9.reuse, 0x8, RZ ;  /* 0x00000008090d7810 */ /* 0x040fe40007ffe0ff */
[-C--:B------:R-:W-:Y:S02]  /*18f40*/  ISETP.GE.OR P1, PT, R9, R5.reuse, P0 ;  /* 0x000000050900720c */ /* 0x080fe40000726670 */
[----:B------:R-:W-:-:S11]  /*18f50*/  ISETP.GE.OR P0, PT, R13, R5, P0 ;  /* 0x000000050d00720c */ /* 0x000fd60000706670 */
[----:B-1----:R1:W-:Y:S04]  /*18f60*/  @!P1 ST.E [R10.64], R20 ;  /* 0x000000140a009985 */ /* 0x0023e8000c10190a */
[----:B----4-:R1:W-:Y:S01]  /*18f70*/  @!P0 ST.E [R6.64], R15 ;  /* 0x0000000f06008985 */ /* 0x0103e2000c10190a */
[----:B------:R-:W-:Y:S05]  /*18f80*/  @P2 BRA `(.L_x_848) ;  /* 0x000008b000002947 */ /* 0x000fea0003800000 */
[----:B------:R-:W2:Y:S01]  /*18f90*/  LDL R21, [R1+0x108] ;  /* 0x0001080001157983 */ /* 0x000ea20000100800 */
[----:B------:R-:W-:Y:S01]  /*18fa0*/  IMAD R8, R8, c[0x0][0x3a0], RZ ;  /* 0x0000e80008087a24 */ /* 0x000fe200078e02ff */
[----:B------:R-:W-:Y:S01]  /*18fb0*/  SHF.R.S32.HI R5, RZ, 0x1f, R0 ;  /* 0x0000001fff057819 */ /* 0x000fe20000011400 */
[C---:B-1----:R-:W-:Y:S01]  /*18fc0*/  IMAD.WIDE.U32 R6, R2.reuse, c[0x0][0x3a0], RZ ;  /* 0x0000e80002067a25 */ /* 0x042fe200078e00ff */
[----:B------:R1:W3:Y:S03]  /*18fd0*/  LDS.128 R28, [R203+0x80] ;  /* 0x00008000cb1c7984 */ /* 0x0002e60000000c00 */
[----:B------:R-:W-:Y:S01]  /*18fe0*/  IMAD R2, R2, c[0x0][0x3a4], R8 ;  /* 0x0000e90002027a24 */ /* 0x000fe200078e0208 */
[----:B------:R1:W4:Y:S04]  /*18ff0*/  LDS.128 R40, [R203+0x1080] ;  /* 0x00108000cb287984 */ /* 0x0003280000000c00 */
[----:B------:R-:W-:Y:S01]  /*19000*/  IADD3 R3, R7, R2, RZ ;  /* 0x0000000207037210 */ /* 0x000fe20007ffe0ff */
[----:B------:R1:W1:Y:S01]  /*19010*/  LDS.128 R52, [R203+0x2080] ;  /* 0x00208000cb347984 */ /* 0x0002620000000c00 */
[----:B------:R-:W-:-:S03]  /*19020*/  MOV R2, R6 ;  /* 0x0000000600027202 */ /* 0x000fc60000000f00 */
[----:B------:R1:W1:Y:S02]  /*19030*/  LDS.128 R60, [R203+0x3080] ;  /* 0x00308000cb3c7984 */ /* 0x0002640000000c00 */
[C---:B------:R-:W-:Y:S02]  /*19040*/  IMAD.WIDE.U32 R6, R4.reuse, c[0x0][0x3e8], R2 ;  /* 0x0000fa0004067a25 */ /* 0x040fe400078e0002 */
[----:B------:R1:W1:Y:S02]  /*19050*/  LDS.128 R24, [R203+0x4080] ;  /* 0x00408000cb187984 */ /* 0x0002640000000c00 */
[----:B------:R-:W-:Y:S02]  /*19060*/  IMAD R3, R5, c[0x0][0x3f0], RZ ;  /* 0x0000fc0005037a24 */ /* 0x000fe400078e02ff */
[----:B------:R-:W-:Y:S01]  /*19070*/  IMAD R5, R4, c[0x0][0x3ec], R7 ;  /* 0x0000fb0004057a24 */ /* 0x000fe200078e0207 */
[----:B------:R1:W1:Y:S01]  /*19080*/  LDS.128 R36, [R203+0x5080] ;  /* 0x00508000cb247984 */ /* 0x0002620000000c00 */
[----:B------:R-:W-:Y:S01]  /*19090*/  MOV R4, R6 ;  /* 0x0000000600047202 */ /* 0x000fe20000000f00 */
[----:B------:R-:W-:-:S02]  /*190a0*/  IMAD R7, R0, c[0x0][0x3f4], R3 ;  /* 0x0000fd0000077a24 */ /* 0x000fc400078e0203 */
[----:B------:R1:W1:Y:S02]  /*190b0*/  LDS.128 R48, [R203+0x6080] ;  /* 0x00608000cb307984 */ /* 0x0002640000000c00 */
[----:B------:R-:W-:Y:S02]  /*190c0*/  IMAD.WIDE.U32 R4, R0, c[0x0][0x3f0], R4 ;  /* 0x0000fc0000047a25 */ /* 0x000fe400078e0004 */
[----:B------:R1:W1:Y:S03]  /*190d0*/  LDS.128 R56, [R203+0x7080] ;  /* 0x00708000cb387984 */ /* 0x0002660000000c00 */
[----:B------:R-:W-:Y:S01]  /*190e0*/  IADD3 R5, R5, R7, RZ ;  /* 0x0000000705057210 */ /* 0x000fe20007ffe0ff */
[----:B------:R1:W1:Y:S04]  /*190f0*/  LDS.128 R16, [R203+0x8080] ;  /* 0x00808000cb107984 */ /* 0x0002680000000c00 */
[----:B------:R1:W1:Y:S04]  /*19100*/  LDS.128 R32, [R203+0x9080] ;  /* 0x00908000cb207984 */ /* 0x0002680000000c00 */
[----:B------:R1:W1:Y:S04]  /*19110*/  LDS.128 R44, [R203+0xa080] ;  /* 0x00a08000cb2c7984 */ /* 0x0002680000000c00 */
[----:B------:R1:W1:Y:S04]  /*19120*/  LDS.128 R64, [R203+0xb080] ;  /* 0x00b08000cb407984 */ /* 0x0002680000000c00 */
[----:B------:R-:W5:Y:S02]  /*19130*/  S2R R10, SR_TID.X ;  /* 0x00000000000a7919 */ /* 0x000f640000002100 */
[----:B-----5:R-:W-:-:S04]  /*19140*/  SHF.R.S32.HI R11, RZ, 0x1f, R10 ;  /* 0x0000001fff0b7819 */ /* 0x020fc8000001140a */
[----:B------:R-:W-:-:S04]  /*19150*/  LEA.HI R11, R11, R10, RZ, 0x3 ;  /* 0x0000000a0b0b7211 */ /* 0x000fc800078f18ff */
[----:B------:R-:W-:Y:S02]  /*19160*/  SHF.R.S32.HI R11, RZ, 0x3, R11 ;  /* 0x00000003ff0b7819 */ /* 0x000fe4000001140b */
[----:B--2---:R-:W-:-:S04]  /*19170*/  IADD3 R8, R21, R236, RZ ;  /* 0x000000ec15087210 */ /* 0x004fc80007ffe0ff */
[----:B------:R-:W-:Y:S01]  /*19180*/  MOV R2, R8 ;  /* 0x0000000800027202 */ /* 0x000fe20000000f00 */
[----:B------:R-:W-:-:S05]  /*19190*/  @P3 IMAD.HI.U32 R9, R8, c[0x0][0x4ec], RZ ;  /* 0x00013b0008093a27 */ /* 0x000fca00078e00ff */
[----:B------:R-:W-:-:S04]  /*191a0*/  @P3 SHF.R.U32.HI R2, RZ, c[0x0][0x4f0], R9 ;  /* 0x00013c00ff023a19 */ /* 0x000fc80000011609 */
[----:B------:R-:W-:Y:S02]  /*191b0*/  SHF.R.S32.HI R3, RZ, 0x1f, R2 ;  /* 0x0000001fff037819 */ /* 0x000fe40000011402 */
[----:B------:R-:W-:-:S03]  /*191c0*/  IADD3 R0, -R2, RZ, RZ ;  /* 0x000000ff02007210 */ /* 0x000fc60007ffe1ff */
[----:B------:R-:W-:Y:S02]  /*191d0*/  IMAD R3, R3, c[0x0][0x3e0], RZ ;  /* 0x0000f80003037a24 */ /* 0x000fe400078e02ff */
[----:B------:R-:W-:Y:S02]  /*191e0*/  IMAD R0, R0, c[0x0][0x4e8], R8 ;  /* 0x00013a0000007a24 */ /* 0x000fe400078e0208 */
[C---:B------:R-:W-:Y:S02]  /*191f0*/  IMAD R6, R2.reuse, c[0x0][0x3e4], R3 ;  /* 0x0000f90002067a24 */ /* 0x040fe400078e0203 */
[----:B------:R-:W-:Y:S01]  /*19200*/  IMAD.WIDE.U32 R2, R2, c[0x0][0x3e0], R4 ;  /* 0x0000f80002027a25 */ /* 0x000fe200078e0004 */
[----:B------:R-:W-:Y:S02]  /*19210*/  SHF.R.S32.HI R4, RZ, 0x1f, R0 ;  /* 0x0000001fff047819 */ /* 0x000fe40000011400 */
[----:B------:R-:W-:Y:S02]  /*19220*/  IADD3 R5, R11, R236, RZ ;  /* 0x000000ec0b057210 */ /* 0x000fe40007ffe0ff */
        /* <DEDUP_REMOVED lines=8> */
[----:B-1-34-:R1:W2:Y:S02]  /*192b0*/  SHFL.IDX PT, R4, R10, RZ, 0x181f ;  /* 0x00181fff0a047589 */ /* 0x01a2a400000e0000 */
.L_x_944:
[----:B------:R-:W-:Y:S05]  /*192c0*/  BRA.DIV ~URZ, `(.L_x_850) ;  /* 0x00005d927f007947 */ /* 0x000fea000b800000 */
[----:B------:R3:W4:Y:S02]  /*192d0*/  SHFL.IDX PT, R0, R12, RZ, 0x181f ;  /* 0x00181fff0c007589 */ /* 0x00072400000e0000 */
.L_x_945:
[----:B------:R-:W-:Y:S01]  /*192e0*/  IMAD R11, R14, c[0x0][0x4e8], RZ ;  /* 0x00013a000e0b7a24 */ /* 0x000fe200078e02ff */
[----:B------:R-:W-:Y:S04]  /*192f0*/  BSSY B0, `(.L_x_851) ;  /* 0x0000011000007945 */ /* 0x000fe80003800000 */
[----:B------:R-:W-:-:S13]  /*19300*/  ISETP.GE.AND P0, PT, R5, R11, PT ;  /* 0x0000000b0500720c */ /* 0x000fda0003f06270 */
[----:B------:R-:W-:Y:S05]  /*19310*/  @P0 BRA `(.L_x_852) ;  /* 0x000000e000000947 */ /* 0x000fea0003800000 */
[----:B------:R-:W5:Y:S04]  /*19320*/  LDL R15, [R1+0x74] ;  /* 0x00007400010f7983 */ /* 0x000f680000100800 */
[----:B---3--:R-:W3:Y:S01]  /*19330*/  LDL R13, [R1+0x70] ;  /* 0x00007000010d7983 */ /* 0x008ee20000100800 */
[----:B------:R-:W-:Y:S02]  /*19340*/  ISETP.GE.AND P2, PT, R248, c[0x0][0x3c8], PT ;  /* 0x0000f200f8007a0c */ /* 0x000fe40003f46270 */
[----:B------:R-:W-:Y:S02]  /*19350*/  ISETP.GE.AND P1, PT, R250, c[0x0][0x3c8], PT ;  /* 0x0000f200fa007a0c */ /* 0x000fe40003f26270 */
[----:B------:R-:W-:-:S09]  /*19360*/  ISETP.GE.AND P0, PT, R251, c[0x0][0x3c8], PT ;  /* 0x0000f200fb007a0c */ /* 0x000fd20003f06270 */
[-C--:B----4-:R-:W-:Y:S02]  /*19370*/  @!P2 LEA R8, P5, R248, R0.reuse, 0x1 ;  /* 0x00000000f808a211 */ /* 0x090fe400078a08ff */
[-C--:B------:R-:W-:Y:S02]  /*19380*/  @!P1 LEA R6, P4, R250, R0.reuse, 0x1 ;  /* 0x00000000fa069211 */ /* 0x080fe400078808ff */
[----:B------:R-:W-:Y:S02]  /*19390*/  @!P0 LEA R2, P3, R251, R0, 0x1 ;  /* 0x00000000fb028211 */ /* 0x000fe400078608ff */
[----:B--2---:R-:W-:-:S05]  /*193a0*/  @!P2 LEA.HI.X R9, R248, R4, R249, 0x1, P5 ;  /* 0x00000004f809a211 */ /* 0x004fca00028f0cf9 */
[----:B------:R2:W-:Y:S01]  /*193b0*/  @!P2 ST.E.128 [R8.64], R28 ;  /* 0x0000001c0800a985 */ /* 0x0005e2000c101d0a */
[-C--:B-----5:R-:W-:Y:S02]  /*193c0*/  @!P1 LEA.HI.X R7, R250, R4.reuse, R15, 0x1, P4 ;  /* 0x00000004fa079211 */ /* 0x0a0fe400020f0c0f */
[----:B---3--:R-:W-:-:S03]  /*193d0*/  @!P0 LEA.HI.X R3, R251, R4, R13, 0x1, P3 ;  /* 0x00000004fb038211 */ /* 0x008fc600018f0c0d */
[----:B------:R2:W-:Y:S04]  /*193e0*/  @!P1 ST.E.128 [R6.64], R24 ;  /* 0x0000001806009985 */ /* 0x0005e8000c101d0a */
[----:B------:R2:W-:Y:S02]  /*193f0*/  @!P0 ST.E.128 [R2.64], R16 ;  /* 0x0000001002008985 */ /* 0x0005e4000c101d0a */
.L_x_852:
[----:B------:R-:W-:Y:S05]  /*19400*/  BSYNC B0 ;  /* 0x0000000000007941 */ /* 0x000fea0003800000 */
.L_x_851:
[----:B------:R-:W-:Y:S05]  /*19410*/  BRA.DIV ~URZ, `(.L_x_853) ;  /* 0x00005cc27f007947 */ /* 0x000fea000b800000 */
[----:B--2---:R2:W1:Y:S04]  /*19420*/  SHFL.IDX PT, R4, R10, 0x1, 0x181f ;  /* 0x00381f000a047f89 */ /* 0x00446800000e0000 */
[----:B----4-:R2:W4:Y:S02]  /*19430*/  SHFL.IDX PT, R0, R12, 0x1, 0x181f ;  /* 0x00381f000c007f89 */ /* 0x01052400000e0000 */
.L_x_946:
[----:B------:R-:W-:Y:S01]  /*19440*/  IADD3 R2, R5, 0x20, RZ ;  /* 0x0000002005027810 */ /* 0x000fe20007ffe0ff */
[----:B------:R-:W-:Y:S03]  /*19450*/  BSSY B0, `(.L_x_854) ;  /* 0x0000011000007945 */ /* 0x000fe60003800000 */
[----:B------:R-:W-:-:S13]  /*19460*/  ISETP.GE.AND P0, PT, R2, R11, PT ;  /* 0x0000000b0200720c */ /* 0x000fda0003f06270 */
[----:B------:R-:W-:Y:S05]  /*19470*/  @P0 BRA `(.L_x_855) ;  /* 0x000000e000000947 */ /* 0x000fea0003800000 */
[----:B------:R-:W5:Y:S04]  /*19480*/  LDL R14, [R1+0x74] ;  /* 0x00007400010e7983 */ /* 0x000f680000100800 */
[----:B--2---:R-:W2:Y:S01]  /*19490*/  LDL R13, [R1+0x70] ;  /* 0x00007000010d7983 */ /* 0x004ea20000100800 */
[----:B------:R-:W-:Y:S02]  /*194a0*/  ISETP.GE.AND P2, PT, R248, c[0x0][0x3c8], PT ;  /* 0x0000f200f8007a0c */ /* 0x000fe40003f46270 */
[----:B------:R-:W-:Y:S02]  /*194b0*/  ISETP.GE.AND P1, PT, R250, c[0x0][0x3c8], PT ;  /* 0x0000f200fa007a0c */ /* 0x000fe40003f26270 */
[----:B------:R-:W-:-:S09]  /*194c0*/  ISETP.GE.AND P0, PT, R251, c[0x0][0x3c8], PT ;  /* 0x0000f200fb007a0c */ /* 0x000fd20003f06270 */
[-C--:B----4-:R-:W-:Y:S02]  /*194d0*/  @!P2 LEA R8, P5, R248, R0.reuse, 0x1 ;  /* 0x00000000f808a211 */ /* 0x090fe400078a08ff */
[-C--:B------:R-:W-:Y:S02]  /*194e0*/  @!P1 LEA R6, P4, R250, R0.reuse, 0x1 ;  /* 0x00000000fa069211 */ /* 0x080fe400078808ff */
[----:B------:R-:W-:Y:S02]  /*194f0*/  @!P0 LEA R2, P3, R251, R0, 0x1 ;  /* 0x00000000fb028211 */ /* 0x000fe400078608ff */
[----:B-1----:R-:W-:-:S05]  /*19500*/  @!P2 LEA.HI.X R9, R248, R4, R249, 0x1, P5 ;  /* 0x00000004f809a211 */ /* 0x002fca00028f0cf9 */
[----:B------:R1:W-:Y:S01]  /*19510*/  @!P2 ST.E.128 [R8.64], R40 ;  /* 0x000000280800a985 */ /* 0x0003e2000c101d0a */
[-C--:B-----5:R-:W-:Y:S02]  /*19520*/  @!P1 LEA.HI.X R7, R250, R4.reuse, R14, 0x1, P4 ;  /* 0x00000004fa079211 */ /* 0x0a0fe400020f0c0e */
[----:B--2---:R-:W-:-:S03]  /*19530*/  @!P0 LEA.HI.X R3, R251, R4, R13, 0x1, P3 ;  /* 0x00000004fb038211 */ /* 0x004fc600018f0c0d */
[----:B------:R1:W-:Y:S04]  /*19540*/  @!P1 ST.E.128 [R6.64], R36 ;  /* 0x0000002406009985 */ /* 0x0003e8000c101d0a */
[----:B------:R1:W-:Y:S02]  /*19550*/  @!P0 ST.E.128 [R2.64], R32 ;  /* 0x0000002002008985 */ /* 0x0003e4000c101d0a */
.L_x_855:
[----:B------:R-:W-:Y:S05]  /*19560*/  BSYNC B0 ;  /* 0x0000000000007941 */ /* 0x000fea0003800000 */
.L_x_854:
[----:B------:R-:W-:Y:S05]  /*19570*/  BRA.DIV ~URZ, `(.L_x_856) ;  /* 0x00005c527f007947 */ /* 0x000fea000b800000 */
[----:B-1----:R1:W2:Y:S02]  /*19580*/  SHFL.IDX PT, R4, R10, 0x2, 0x181f ;  /* 0x00581f000a047f89 */ /* 0x0022a400000e0000 */
.L_x_947:
[----:B------:R-:W-:Y:S05]  /*19590*/  BRA.DIV ~URZ, `(.L_x_857) ;  /* 0x00005cb27f007947 */ /* 0x000fea000b800000 */
[----:B----4-:R4:W1:Y:S02]  /*195a0*/  SHFL.IDX PT, R0, R12, 0x2, 0x181f ;  /* 0x00581f000c007f89 */ /* 0x01086400000e0000 */
.L_x_948:
[----:B------:R-:W-:Y:S01]  /*195b0*/  IADD3 R2, R5, 0x40, RZ ;  /* 0x0000004005027810 */ /* 0x000fe20007ffe0ff */
[----:B------:R-:W-:Y:S03]  /*195c0*/  BSSY B0, `(.L_x_858) ;  /* 0x0000011000007945 */ /* 0x000fe60003800000 */
[----:B------:R-:W-:-:S13]  /*195d0*/  ISETP.GE.AND P0, PT, R2, R11, PT ;  /* 0x0000000b0200720c */ /* 0x000fda0003f06270 */
[----:B------:R-:W-:Y:S05]  /*195e0*/  @P0 BRA `(.L_x_859) ;  /* 0x000000e000000947 */ /* 0x000fea0003800000 */
[----:B------:R-:W5:Y:S04]  /*195f0*/  LDL R14, [R1+0x74] ;  /* 0x00007400010e7983 */ /* 0x000f680000100800 */
[----:B---3--:R-:W3:Y:S01]  /*19600*/  LDL R13, [R1+0x70] ;  /* 0x00007000010d7983 */ /* 0x008ee20000100800 */
[----:B------:R-:W-:Y:S02]  /*19610*/  ISETP.GE.AND P2, PT, R248, c[0x0][0x3c8], PT ;  /* 0x0000f200f8007a0c */ /* 0x000fe40003f46270 */
[----:B------:R-:W-:Y:S02]  /*19620*/  ISETP.GE.AND P1, PT, R250, c[0x0][0x3c8], PT ;  /* 0x0000f200fa007a0c */ /* 0x000fe40003f26270 */
[----:B------:R-:W-:-:S09]  /*19630*/  ISETP.GE.AND P0, PT, R251, c[0x0][0x3c8], PT ;  /* 0x0000f200fb007a0c */ /* 0x000fd20003f06270 */
[-C--:B-1----:R-:W-:Y:S02]  /*19640*/  @!P2 LEA R8, P5, R248, R0.reuse, 0x1 ;  /* 0x00000000f808a211 */ /* 0x082fe400078a08ff */
        /* <DEDUP_REMOVED lines=8> */
.L_x_859:
[----:B------:R-:W-:Y:S05]  /*196d0*/  BSYNC B0 ;  /* 0x0000000000007941 */ /* 0x000fea0003800000 */
.L_x_858:
[----:B------:R-:W-:Y:S05]  /*196e0*/  BRA.DIV ~URZ, `(.L_x_860) ;  /* 0x00005be27f007947 */ /* 0x000fea000b800000 */
[----:B--2---:R2:W3:Y:S04]  /*196f0*/  SHFL.IDX PT, R4, R10, 0x3, 0x181f ;  /* 0x00781f000a047f89 */ /* 0x0044e800000e0000 */
[----:B-1----:R2:W1:Y:S02]  /*19700*/  SHFL.IDX PT, R0, R12, 0x3, 0x181f ;  /* 0x00781f000c007f89 */ /* 0x00246400000e0000 */
.L_x_949:
[----:B------:R-:W-:-:S04]  /*19710*/  IADD3 R2, R5, 0x60, RZ ;  /* 0x0000006005027810 */ /* 0x000fc80007ffe0ff */
[----:B------:R-:W-:-:S13]  /*19720*/  ISETP.GE.AND P0, PT, R2, R11, PT ;  /* 0x0000000b0200720c */ /* 0x000fda0003f06270 */
[----:B------:R-:W-:Y:S05]  /*19730*/  @P0 BRA `(.L_x_861) ;  /* 0x000023e000000947 */ /* 0x000fea0003800000 */
[----:B------:R-:W5:Y:S01]  /*19740*/  LDL R8, [R1+0x74] ;  /* 0x0000740001087983 */ /* 0x000f620000100800 */
[----:B------:R-:W-:Y:S02]  /*19750*/  ISETP.GE.AND P1, PT, R248, c[0x0][0x3c8], PT ;  /* 0x0000f200f8007a0c */ /* 0x000fe40003f26270 */
[----:B------:R-:W-:-:S11]  /*19760*/  ISETP.GE.AND P0, PT, R250, c[0x0][0x3c8], PT ;  /* 0x0000f200fa007a0c */ /* 0x000fd60003f06270 */
[-C--:B-1----:R-:W-:Y:S02]  /*19770*/  @!P1 LEA R6, P3, R248, R0.reuse, 0x1 ;  /* 0x00000000f8069211 */ /* 0x082fe400078608ff */
[----:B------:R-:W-:Y:S02]  /*19780*/  @!P0 LEA R2, P2, R250, R0, 0x1 ;  /* 0x00000000fa028211 */ /* 0x000fe400078408ff */
[----:B---3--:R-:W-:-:S05]  /*19790*/  @!P1 LEA.HI.X R7, R248, R4, R249, 0x1, P3 ;  /* 0x00000004f8079211 */ /* 0x008fca00018f0cf9 */
[----:B------:R1:W-:Y:S01]  /*197a0*/  @!P1 ST.E.128 [R6.64], R60 ;  /* 0x0000003c06009985 */ /* 0x0003e2000c101d0a */
[----:B-----5:R-:W-:-:S05]  /*197b0*/  @!P0 LEA.HI.X R3, R250, R4, R8, 0x1, P2 ;  /* 0x00000004fa038211 */ /* 0x020fca00010f0c08 */
[----:B------:R1:W-:Y:S01]  /*197c0*/  @!P0 ST.E.128 [R2.64], R56 ;  /* 0x0000003802008985 */ /* 0x0003e2000c101d0a */
[----:B------:R-:W-:-:S13]  /*197d0*/  ISETP.GE.AND P0, PT, R251, c[0x0][0x3c8], PT ;  /* 0x0000f200fb007a0c */ /* 0x000fda0003f06270 */
[----:B------:R-:W-:Y:S05]  /*197e0*/  @P0 BRA `(.L_x_861) ;  /* 0x0000233000000947 */ /* 0x000fea0003800000 */
[----:B------:R-:W3:Y:S01]  /*197f0*/  LDL R8, [R1+0x70] ;  /* 0x0000700001087983 */ /* 0x000ee20000100800 */
[----:B-1----:R-:W-:-:S04]  /*19800*/  LEA R2, P0, R251, R0, 0x1 ;  /* 0x00000000fb027211 */ /* 0x002fc800078008ff */
[----:B---3--:R-:W-:-:S05]  /*19810*/  LEA.HI.X R3, R251, R4, R8, 0x1, P0 ;  /* 0x00000004fb037211 */ /* 0x008fca00000f0c08 */
[----:B------:R1:W-:Y:S01]  /*19820*/  ST.E.128 [R2.64], R64 ;  /* 0x0000004002007985 */ /* 0x0003e2000c101d0a */
[----:B------:R-:W-:Y:S05]  /*19830*/  BRA `(.L_x_861) ;  /* 0x000022e000007947 */ /* 0x000fea0003800000 */
.L_x_848:
[----:B-1----:R-:W2:Y:S01]  /*19840*/  LDL.LU R10, [R1+0x80] ;  /* 0x00008000010a7983 */ /* 0x002ea20000300800 */
[----:B------:R-:W-:Y:S02]  /*19850*/  IMAD R8, R8, c[0x0][0x408], RZ ;  /* 0x0001020008087a24 */ /* 0x000fe400078e02ff */
[----:B------:R-:W-:-:S04]  /*19860*/  IMAD.WIDE.U32 R6, R2, c[0x0][0x408], RZ ;  /* 0x0001020002067a25 */ /* 0x000fc800078e00ff */
[----:B------:R-:W-:-:S05]  /*19870*/  IMAD R2, R2, c[0x0][0x40c], R8 ;  /* 0x0001030002027a24 */ /* 0x000fca00078e0208 */
[----:B------:R-:W-:Y:S02]  /*19880*/  IADD3 R7, R7, R2, RZ ;  /* 0x0000000207077210 */ /* 0x000fe40007ffe0ff */
[----:B------:R-:W-:-:S03]  /*19890*/  SHF.R.S32.HI R2, RZ, 0x1f, R0 ;  /* 0x0000001fff027819 */ /* 0x000fc60000011400 */
[----:B------:R-:W-:-:S04]  /*198a0*/  IMAD.WIDE.U32 R6, R4, c[0x0][0x438], R6 ;  /* 0x00010e0004067a25 */ /* 0x000fc800078e0006 */
[----:B------:R-:W-:Y:S01]  /*198b0*/  IMAD R5, R4, c[0x0][0x43c], R7 ;  /* 0x00010f0004057a24 */ /* 0x000fe200078e0207 */
[----:B------:R-:W-:Y:S01]  /*198c0*/  MOV R4, R6 ;  /* 0x0000000600047202 */ /* 0x000fe20000000f00 */
[----:B------:R-:W-:Y:S02]  /*198d0*/  IMAD R2, R2, c[0x0][0x440], RZ ;  /* 0x0001100002027a24 */ /* 0x000fe400078e02ff */
[----:B------:R-:W-:-:S04]  /*198e0*/  @P3 IMAD.HI.U32 R7, R3, c[0x0][0x4ec], RZ ;  /* 0x00013b0003073a27 */ /* 0x000fc800078e00ff */
[C---:B------:R-:W-:Y:S02]  /*198f0*/  IMAD R2, R0.reuse, c[0x0][0x444], R2 ;  /* 0x0001110000027a24 */ /* 0x040fe400078e0202 */
[----:B------:R-:W-:Y:S01]  /*19900*/  IMAD.WIDE.U32 R4, R0, c[0x0][0x440], R4 ;  /* 0x0001100000047a25 */ /* 0x000fe200078e0004 */
[----:B------:R-:W-:Y:S02]  /*19910*/  MOV R0, R3 ;  /* 0x0000000300007202 */ /* 0x000fe40000000f00 */
[----:B------:R-:W-:Y:S02]  /*19920*/  @P3 SHF.R.U32.HI R0, RZ, c[0x0][0x4f0], R7 ;  /* 0x00013c00ff003a19 */ /* 0x000fe40000011607 */
[----:B------:R-:W-:Y:S02]  /*19930*/  IADD3 R5, R5, R2, RZ ;  /* 0x0000000205057210 */ /* 0x000fe40007ffe0ff */
[----:B------:R-:W-:Y:S02]  /*19940*/  SHF.R.S32.HI R2, RZ, 0x1f, R0 ;  /* 0x0000001fff027819 */ /* 0x000fe40000011400 */
[----:B------:R-:W-:-:S03]  /*19950*/  IADD3 R6, -R0, RZ, RZ ;  /* 0x000000ff00067210 */ /* 0x000fc60007ffe1ff */
[----:B------:R-:W-:Y:S02]  /*19960*/  IMAD R2, R2, c[0x0][0x430], RZ ;  /* 0x00010c0002027a24 */ /* 0x000fe400078e02ff */
[----:B------:R-:W-:Y:S02]  /*19970*/  IMAD R6, R6, c[0x0][0x4e8], R3 ;  /* 0x00013a0006067a24 */ /* 0x000fe400078e0203 */
[----:B------:R-:W-:Y:S02]  /*19980*/  IMAD R7, R0, c[0x0][0x434], R2 ;  /* 0x00010d0000077a24 */ /* 0x000fe400078e0202 */
[----:B--2---:R-:W-:-:S04]  /*19990*/  IMAD.WIDE.U32 R4, R10, c[0x0][0x448], R4 ;  /* 0x000112000a047a25 */ /* 0x004fc800078e0004 */
        /* <DEDUP_REMOVED lines=12> */
.L_x_950:
[----:B------:R-:W-:Y:S05]  /*19a60*/  BRA.DIV ~URZ, `(.L_x_863) ;  /* 0x000059d27f007947 */ /* 0x000fea000b800000 */
[----:B------:R3:W4:Y:S02]  /*19a70*/  SHFL.IDX PT, R0, R12, RZ, 0x1c1f ;  /* 0x001c1fff0c007589 */ /* 0x00072400000e0000 */
.L_x_951:
[----:B------:R-:W-:Y:S01]  /*19a80*/  IMAD R14, R14, c[0x0][0x4e8], RZ ;  /* 0x00013a000e0e7a24 */ /* 0x000fe200078e02ff */
[----:B------:R-:W-:Y:S04]  /*19a90*/  BSSY B0, `(.L_x_864) ;  /* 0x0000099000007945 */ /* 0x000fe80003800000 */
[----:B------:R-:W-:-:S13]  /*19aa0*/  ISETP.GE.AND P0, PT, R9, R14, PT ;  /* 0x0000000e0900720c */ /* 0x000fda0003f06270 */
[----:B------:R-:W-:Y:S05]  /*19ab0*/  @P0 BRA `(.L_x_865) ;  /* 0x0000096000000947 */ /* 0x000fea0003800000 */
[----:B------:R-:W5:Y:S04]  /*19ac0*/  LDL R20, [R1+0x100] ;  /* 0x0001000001147983 */ /* 0x000f680000100800 */
[----:B---3--:R-:W3:Y:S04]  /*19ad0*/  LDL R10, [R1+0xec] ;  /* 0x0000ec00010a7983 */ /* 0x008ee80000100800 */
[----:B----4-:R-:W4:Y:S04]  /*19ae0*/  LDL R11, [R1+0xe8] ;  /* 0x0000e800010b7983 */ /* 0x010f280000100800 */
[----:B--2---:R-:W2:Y:S04]  /*19af0*/  LDL R27, [R1+0x164] ;  /* 0x00016400011b7983 */ /* 0x004ea80000100800 */
[----:B------:R-:W2:Y:S04]  /*19b00*/  LDL R23, [R1+0x160] ;  /* 0x0001600001177983 */ /* 0x000ea80000100800 */
        /* <DEDUP_REMOVED lines=12> */
[----:B------:R-:W2:Y:S01]  /*19bd0*/  LDL R31, [R1+0x12c] ;  /* 0x00012c00011f7983 */ /* 0x000ea20000100800 */
[----:B-----5:R-:W-:-:S02]  /*19be0*/  ISETP.GE.AND P2, PT, R20, c[0x0][0x3c8], PT ;  /* 0x0000f20014007a0c */ /* 0x020fc40003f46270 */
[----:B---3--:R-:W-:-:S11]  /*19bf0*/  ISETP.GE.AND P1, PT, R10, c[0x0][0x3c8], PT ;  /* 0x0000f2000a007a0c */ /* 0x008fd60003f26270 */
[----:B------:R-:W-:Y:S02]  /*19c00*/  @!P2 IMAD.MOV.U32 R8, RZ, RZ, R0 ;  /* 0x000000ffff08a224 */ /* 0x000fe400078e0000 */
[----:B------:R-:W-:-:S04]  /*19c10*/  @!P2 IMAD.MOV.U32 R9, RZ, RZ, R4 ;  /* 0x000000ffff09a224 */ /* 0x000fc800078e0004 */
[----:B------:R-:W-:Y:S02]  /*19c20*/  @!P2 IMAD.WIDE R8, R20, 0x4, R8 ;  /* 0x000000041408a825 */ /* 0x000fe400078e0208 */
[----:B------:R-:W3:Y:S01]  /*19c30*/  LDL R20, [R1+0x150] ;  /* 0x0001500001147983 */ /* 0x000ee20000100800 */
[----:B----4-:R-:W-:Y:S02]  /*19c40*/  ISETP.GE.AND P0, PT, R11, c[0x0][0x3c8], PT ;  /* 0x0000f2000b007a0c */ /* 0x010fe40003f06270 */
[----:B------:R-:W-:-:S04]  /*19c50*/  @!P1 LEA R6, P3, R10, R0, 0x2 ;  /* 0x000000000a069211 */ /* 0x000fc800078610ff */
[----:B--2---:R-:W-:Y:S02]  /*19c60*/  @!P1 LEA.HI.X R7, R10, R4, R27, 0x2, P3 ;  /* 0x000000040a079211 */ /* 0x004fe400018f141b */
[----:B------:R-:W2:Y:S05]  /*19c70*/  LDL R27, [R1+0x14c] ;  /* 0x00014c00011b7983 */ /* 0x000eaa0000100800 */
[C---:B------:R-:W-:Y:S02]  /*19c80*/  @!P0 LEA R2, P6, R11.reuse, R0, 0x2 ;  /* 0x000000000b028211 */ /* 0x040fe400078c10ff */
[----:B------:R-:W-:Y:S02]  /*19c90*/  ISETP.GE.AND P5, PT, R28, c[0x0][0x3c8], PT ;  /* 0x0000f2001c007a0c */ /* 0x000fe40003fa6270 */
[----:B------:R-:W-:Y:S01]  /*19ca0*/  ISETP.GE.AND P4, PT, R16, c[0x0][0x3c8], PT ;  /* 0x0000f20010007a0c */ /* 0x000fe20003f86270 */
[----:B------:R4:W-:Y:S01]  /*19cb0*/  @!P2 ST.E.64 [R8.64], R136 ;  /* 0x000000880800a985 */ /* 0x0009e2000c101b0a */
[----:B------:R-:W-:-:S03]  /*19cc0*/  @!P0 LEA.HI.X R3, R11, R4, R23, 0x2, P6 ;  /* 0x000000040b038211 */ /* 0x000fc600030f1417 */
[----:B------:R-:W5:Y:S01]  /*19cd0*/  LDL R23, [R1+0x148] ;  /* 0x0001480001177983 */ /* 0x000f620000100800 */
[----:B------:R-:W-:-:S03]  /*19ce0*/  ISETP.GE.AND P2, PT, R25, c[0x0][0x3c8], PT ;  /* 0x0000f20019007a0c */ /* 0x000fc60003f46270 */
[----:B------:R1:W-:Y:S01]  /*19cf0*/  @!P1 ST.E.64 [R6.64], R132 ;  /* 0x0000008406009985 */ /* 0x0003e2000c101b0a */
[----:B------:R-:W-:-:S03]  /*19d00*/  ISETP.GE.AND P3, PT, R15, c[0x0][0x3c8], PT ;  /* 0x0000f2000f007a0c */ /* 0x000fc60003f66270 */
[----:B------:R1:W-:Y:S04]  /*19d10*/  @!P0 ST.E.64 [R2.64], R128 ;  /* 0x0000008002008985 */ /* 0x0003e8000c101b0a */
[----:B------:R-:W5:Y:S04]  /*19d20*/  LDL R10, [R1+0xc8] ;  /* 0x0000c800010a7983 */ /* 0x000f680000100800 */
[----:B------:R-:W5:Y:S01]  /*19d30*/  LDL R11, [R1+0xc4] ;  /* 0x0000c400010b7983 */ /* 0x000f620000100800 */
[----:B----4-:R-:W-:-:S04]  /*19d40*/  @!P5 LEA R8, P0, R28, R0, 0x2 ;  /* 0x000000001c08d211 */ /* 0x010fc800078010ff */
[----:B------:R-:W-:Y:S02]  /*19d50*/  @!P5 LEA.HI.X R9, R28, R4, R29, 0x2, P0 ;  /* 0x000000041c09d211 */ /* 0x000fe400000f141d */
[----:B------:R-:W-:Y:S01]  /*19d60*/  ISETP.GE.AND P6, PT, R18, c[0x0][0x3c8], PT ;  /* 0x0000f20012007a0c */ /* 0x000fe20003fc6270 */
[----:B------:R-:W4:Y:S01]  /*19d70*/  LDL R28, [R1+0xb8] ;  /* 0x0000b800011c7983 */ /* 0x000f220000100800 */
[----:B-1----:R-:W-:-:S03]  /*19d80*/  @!P4 LEA R6, P1, R16, R0, 0x2 ;  /* 0x000000001006c211 */ /* 0x002fc600078210ff */
[----:B------:R1:W-:Y:S01]  /*19d90*/  @!P5 ST.E.64 [R8.64], R124 ;  /* 0x0000007c0800d985 */ /* 0x0003e2000c101b0a */
[----:B------:R-:W-:-:S03]  /*19da0*/  @!P4 LEA.HI.X R7, R16, R4, R24, 0x2, P1 ;  /* 0x000000041007c211 */ /* 0x000fc600008f1418 */
[----:B------:R-:W4:Y:S01]  /*19db0*/  LDL R24, [R1+0x144] ;  /* 0x0001440001187983 */ /* 0x000f220000100800 */
[----:B------:R-:W-:Y:S02]  /*19dc0*/  ISETP.GE.AND P5, PT, R26, c[0x0][0x3c8], PT ;  /* 0x0000f2001a007a0c */ /* 0x000fe40003fa6270 */
[C---:B------:R-:W-:Y:S01]  /*19dd0*/  @!P3 LEA R2, P0, R15.reuse, R0, 0x2 ;  /* 0x000000000f02b211 */ /* 0x040fe200078010ff */
[----:B------:R-:W4:Y:S03]  /*19de0*/  LDL R16, [R1+0xc0] ;  /* 0x0000c00001107983 */ /* 0x000f260000100800 */
[----:B------:R-:W-:Y:S01]  /*19df0*/  @!P3 LEA.HI.X R3, R15, R4, R19, 0x2, P0 ;  /* 0x000000040f03b211 */ /* 0x000fe200000f1413 */
[----:B------:R-:W4:Y:S04]  /*19e00*/  LDL R29, [R1+0x128] ;  /* 0x00012800011d7983 */ /* 0x000f280000100800 */
[----:B------:R-:W4:Y:S01]  /*19e10*/  LDL R15, [R1+0x13c] ;  /* 0x00013c00010f7983 */ /* 0x000f220000100800 */
[----:B-1----:R-:W-:-:S03]  /*19e20*/  @!P2 LEA R8, P1, R25, R0, 0x2 ;  /* 0x000000001908a211 */ /* 0x002fc600078210ff */
[----:B------:R1:W-:Y:S04]  /*19e30*/  @!P4 ST.E.64 [R6.64], R120 ;  /* 0x000000780600c985 */ /* 0x0003e8000c101b0a */
[----:B------:R-:W4:Y:S04]  /*19e40*/  LDL R19, [R1+0x140] ;  /* 0x0001400001137983 */ /* 0x000f280000100800 */
[----:B------:R1:W-:Y:S02]  /*19e50*/  @!P3 ST.E.64 [R2.64], R116 ;  /* 0x000000740200b985 */ /* 0x0003e4000c101b0a */
[----:B-1----:R-:W-:-:S02]  /*19e60*/  @!P5 LEA R6, P0, R26, R0, 0x2 ;  /* 0x000000001a06d211 */ /* 0x002fc400078010ff */
[----:B------:R-:W-:Y:S02]  /*19e70*/  @!P6 LEA R2, P4, R18, R0, 0x2 ;  /* 0x000000001202e211 */ /* 0x000fe400078810ff */
[CC--:B---3--:R-:W-:Y:S02]  /*19e80*/  @!P2 LEA.HI.X R9, R25.reuse, R4.reuse, R20, 0x2, P1 ;  /* 0x000000041909a211 */ /* 0x0c8fe400008f1414 */
[----:B------:R-:W3:Y:S01]  /*19e90*/  LDL R20, [R1+0x84] ;  /* 0x0000840001147983 */ /* 0x000ee20000100800 */
[-C--:B--2---:R-:W-:Y:S02]  /*19ea0*/  @!P5 LEA.HI.X R7, R26, R4.reuse, R27, 0x2, P0 ;  /* 0x000000041a07d211 */ /* 0x084fe400000f141b */
[----:B------:R-:W-:Y:S01]  /*19eb0*/  ISETP.GE.AND P0, PT, R25, c[0x0][0x3c8], PT ;  /* 0x0000f20019007a0c */ /* 0x000fe20003f06270 */
[----:B------:R-:W2:Y:S04]  /*19ec0*/  LDL R26, [R1+0xb4] ;  /* 0x0000b400011a7983 */ /* 0x000ea80000100800 */
[----:B------:R-:W2:Y:S01]  /*19ed0*/  LDL R25, [R1+0x138] ;  /* 0x0001380001197983 */ /* 0x000ea20000100800 */
[----:B-----5:R-:W-:-:S03]  /*19ee0*/  @!P6 LEA.HI.X R3, R18, R4, R23, 0x2, P4 ;  /* 0x000000041203e211 */ /* 0x020fc600020f1417 */
[----:B------:R-:W5:Y:S04]  /*19ef0*/  LDL R27, [R1+0x124] ;  /* 0x00012400011b7983 */ /* 0x000f680000100800 */
[----:B------:R-:W5:Y:S04]  /*19f00*/  LDL R23, [R1+0x134] ;  /* 0x0001340001177983 */ /* 0x000f680000100800 */
[----:B------:R-:W5:Y:S01]  /*19f10*/  LDL R18, [R1+0x130] ;  /* 0x0001300001127983 */ /* 0x000f620000100800 */
[----:B------:R-:W-:Y:S02]  /*19f20*/  ISETP.GE.AND P3, PT, R21, c[0x0][0x3c8], PT ;  /* 0x0000f20015007a0c */ /* 0x000fe40003f66270 */
[----:B------:R-:W-:Y:S01]  /*19f30*/  ISETP.GE.AND P1, PT, R10, c[0x0][0x3c8], PT ;  /* 0x0000f2000a007a0c */ /* 0x000fe20003f26270 */
[----:B------:R1:W-:Y:S01]  /*19f40*/  @!P0 ST.E.64 [R8.64], R112 ;  /* 0x0000007008008985 */ /* 0x0003e2000c101b0a */
[----:B------:R-:W-:-:S03]  /*19f50*/  ISETP.GE.AND P2, PT, R17, c[0x0][0x3c8], PT ;  /* 0x0000f20011007a0c */ /* 0x000fc60003f46270 */
[----:B------:R-:W-:Y:S04]  /*19f60*/  @!P5 ST.E.64 [R6.64], R108 ;  /* 0x0000006c0600d985 */ /* 0x000fe8000c101b0a */
[----:B------:R4:W-:Y:S01]  /*19f70*/  @!P6 ST.E.64 [R2.64], R36 ;  /* 0x000000240200e985 */ /* 0x0009e2000c101b0a */
[----:B------:R-:W-:Y:S02]  /*19f80*/  ISETP.GE.AND P6, PT, R11, c[0x0][0x3c8], PT ;  /* 0x0000f2000b007a0c */ /* 0x000fe40003fc6270 */
[----:B-1----:R-:W-:-:S04]  /*19f90*/  @!P3 LEA R8, P0, R21, R0, 0x2 ;  /* 0x000000001508b211 */ /* 0x002fc800078010ff */
[----:B----4-:R-:W-:Y:S02]  /*19fa0*/  @!P3 LEA.HI.X R9, R21, R4, R24, 0x2, P0 ;  /* 0x000000041509b211 */ /* 0x010fe400000f1418 */
[----:B------:R-:W4:Y:S01]  /*19fb0*/  LDL R24, [R1+0xb0] ;  /* 0x0000b00001187983 */ /* 0x000f220000100800 */
[----:B------:R-:W-:-:S03]  /*19fc0*/  @!P1 LEA R2, P0, R10, R0, 0x2 ;  /* 0x000000000a029211 */ /* 0x000fc600078010ff */
[----:B------:R-:W-:Y:S01]  /*19fd0*/  @!P3 ST.E.64 [R8.64], R40 ;  /* 0x000000280800b985 */ /* 0x000fe2000c101b0a */
[----:B------:R-:W-:-:S03]  /*19fe0*/  @!P1 LEA.HI.X R3, R10, R4, R15, 0x2, P0 ;  /* 0x000000040a039211 */ /* 0x000fc600000f140f */
[----:B------:R-:W4:Y:S01]  /*19ff0*/  LDL R10, [R1+0xac] ;  /* 0x0000ac00010a7983 */ /* 0x000f220000100800 */
[----:B------:R-:W-:-:S03]  /*1a000*/  @!P2 LEA R6, P4, R17, R0, 0x2 ;  /* 0x000000001106a211 */ /* 0x000fc600078810ff */
[----:B------:R-:W4:Y:S01]  /*1a010*/  LDL R21, [R1+0xa8] ;  /* 0x0000a80001157983 */ /* 0x000f220000100800 */
[----:B------:R-:W-:-:S03]  /*1a020*/  ISETP.GE.AND P5, PT, R16, c[0x0][0x3c8], PT ;  /* 0x0000f20010007a0c */ /* 0x000fc60003fa6270 */
[----:B------:R-:W4:Y:S01]  /*1a030*/  LDL R15, [R1+0x9c] ;  /* 0x00009c00010f7983 */ /* 0x000f220000100800 */
[----:B------:R-:W-:-:S03]  /*1a040*/  @!P2 LEA.HI.X R7, R17, R4, R19, 0x2, P4 ;  /* 0x000000041107a211 */ /* 0x000fc600020f1413 */
[----:B------:R-:W4:Y:S04]  /*1a050*/  LDL R19, [R1+0xa4] ;  /* 0x0000a40001137983 */ /* 0x000f280000100800 */
[----:B------:R1:W-:Y:S04]  /*1a060*/  @!P2 ST.E.64 [R6.64], R44 ;  /* 0x0000002c0600a985 */ /* 0x0003e8000c101b0a */
[----:B------:R-:W4:Y:S01]  /*1a070*/  LDL R17, [R1+0xa0] ;  /* 0x0000a00001117983 */ /* 0x000f220000100800 */
[----:B-1----:R-:W-:-:S03]  /*1a080*/  @!P6 LEA R6, P4, R11, R0, 0x2 ;  /* 0x000000000b06e211 */ /* 0x002fc600078810ff */
[----:B------:R1:W-:Y:S01]  /*1a090*/  @!P1 ST.E.64 [R2.64], R48 ;  /* 0x0000003002009985 */ /* 0x0003e2000c101b0a */
[----:B---3--:R-:W-:-:S13]  /*1a0a0*/  ISETP.GE.AND P3, PT, R20, c[0x0][0x3c8], PT ;  /* 0x0000f20014007a0c */ /* 0x008fda0003f66270 */
[----:B------:R-:W-:-:S04]  /*1a0b0*/  @!P3 LEA R8, P0, R20, R0, 0x2 ;  /* 0x000000001408b211 */ /* 0x000fc800078010ff */
[-C--:B--2---:R-:W-:Y:S02]  /*1a0c0*/  @!P3 LEA.HI.X R9, R20, R4.reuse, R25, 0x2, P0 ;  /* 0x000000041409b211 */ /* 0x084fe400000f1419 */
[----:B------:R-:W2:Y:S01]  /*1a0d0*/  LDL R25, [R1+0x120] ;  /* 0x0001200001197983 */ /* 0x000ea20000100800 */
[----:B-----5:R-:W-:-:S03]  /*1a0e0*/  @!P6 LEA.HI.X R7, R11, R4, R23, 0x2, P4 ;  /* 0x000000040b07e211 */ /* 0x020fc600020f1417 */
[----:B------:R-:W3:Y:S01]  /*1a0f0*/  LDL R11, [R1+0x11c] ;  /* 0x00011c00010b7983 */ /* 0x000ee20000100800 */
[----:B-1----:R-:W-:-:S03]  /*1a100*/  @!P5 LEA R2, P3, R16, R0, 0x2 ;  /* 0x000000001002d211 */ /* 0x002fc600078610ff */
[----:B------:R-:W5:Y:S01]  /*1a110*/  LDL R23, [R1+0x118] ;  /* 0x0001180001177983 */ /* 0x000f620000100800 */
[----:B------:R-:W-:Y:S02]  /*1a120*/  ISETP.GE.AND P4, PT, R20, c[0x0][0x3c8], PT ;  /* 0x0000f20014007a0c */ /* 0x000fe40003f86270 */
[----:B------:R-:W-:Y:S01]  /*1a130*/  @!P5 LEA.HI.X R3, R16, R4, R18, 0x2, P3 ;  /* 0x000000041003d211 */ /* 0x000fe200018f1412 */
[----:B------:R-:W5:Y:S04]  /*1a140*/  LDL R20, [R1+0x114] ;  /* 0x0001140001147983 */ /* 0x000f680000100800 */
[----:B------:R-:W5:Y:S04]  /*1a150*/  LDL R18, [R1+0x110] ;  /* 0x0001100001127983 */ /* 0x000f680000100800 */
[----:B------:R-:W5:Y:S01]  /*1a160*/  LDL R16, [R1+0x10c] ;  /* 0x00010c0001107983 */ /* 0x000f620000100800 */
[----:B------:R-:W-:-:S02]  /*1a170*/  ISETP.GE.AND P1, PT, R28, c[0x0][0x3c8], PT ;  /* 0x0000f2001c007a0c */ /* 0x000fc40003f26270 */
[----:B------:R-:W-:Y:S01]  /*1a180*/  ISETP.GE.AND P2, PT, R30, c[0x0][0x3c8], PT ;  /* 0x0000f2001e007a0c */ /* 0x000fe20003f46270 */
[----:B------:R-:W-:Y:S04]  /*1a190*/  @!P4 ST.E.64 [R8.64], R52 ;  /* 0x000000340800c985 */ /* 0x000fe8000c101b0a */
[----:B------:R1:W-:Y:S01]  /*1a1a0*/  @!P6 ST.E.64 [R6.64], R56 ;  /* 0x000000380600e985 */ /* 0x0003e2000c101b0a */
[----:B------:R-:W-:-:S03]  /*1a1b0*/  ISETP.GE.AND P0, PT, R26, c[0x0][0x3c8], PT ;  /* 0x0000f2001a007a0c */ /* 0x000fc60003f06270 */
[----:B------:R4:W-:Y:S02]  /*1a1c0*/  @!P5 ST.E.64 [R2.64], R60 ;  /* 0x0000003c0200d985 */ /* 0x0009e4000c101b0a */
[-C--:B-1----:R-:W-:Y:S02]  /*1a1d0*/  @!P1 LEA R6, P4, R28, R0.reuse, 0x2 ;  /* 0x000000001c069211 */ /* 0x082fe400078810ff */
[----:B------:R-:W-:Y:S02]  /*1a1e0*/  @!P2 LEA R8, P3, R30, R0, 0x2 ;  /* 0x000000001e08a211 */ /* 0x000fe400078610ff */
[----:B----4-:R-:W-:Y:S02]  /*1a1f0*/  ISETP.GE.AND P5, PT, R24, c[0x0][0x3c8], PT ;  /* 0x0000f20018007a0c */ /* 0x010fe40003fa6270 */
[----:B------:R-:W-:Y:S02]  /*1a200*/  @!P2 LEA.HI.X R9, R30, R4, R31, 0x2, P3 ;  /* 0x000000041e09a211 */ /* 0x000fe400018f141f */
[----:B------:R-:W-:-:S05]  /*1a210*/  @!P0 LEA R2, P6, R26, R0, 0x2 ;  /* 0x000000001a028211 */ /* 0x000fca00078c10ff */
[----:B------:R-:W-:-:S04]  /*1a220*/  P2R R3, PR, RZ, 0x10 ;  /* 0x00000010ff037803 */ /* 0x000fc80000000000 */
[----:B------:R-:W-:Y:S02]  /*1a230*/  ISETP.NE.AND P3, PT, R3, RZ, PT ;  /* 0x000000ff0300720c */ /* 0x000fe40003f65270 */
[----:B------:R-:W-:Y:S02]  /*1a240*/  ISETP.GE.AND P4, PT, R10, c[0x0][0x3c8], PT ;  /* 0x0000f2000a007a0c */ /* 0x000fe40003f86270 */
[-C--:B------:R-:W-:Y:S02]  /*1a250*/  @!P1 LEA.HI.X R7, R28, R4.reuse, R29, 0x2, P3 ;  /* 0x000000041c079211 */ /* 0x080fe400018f141d */
[----:B------:R-:W-:Y:S01]  /*1a260*/  @!P0 LEA.HI.X R3, R26, R4, R27, 0x2, P6 ;  /* 0x000000041a038211 */ /* 0x000fe200030f141b */
[----:B------:R-:W-:Y:S01]  /*1a270*/  @!P2 ST.E.64 [R8.64], R64 ;  /* 0x000000400800a985 */ /* 0x000fe2000c101b0a */
[----:B------:R-:W-:-:S03]  /*1a280*/  ISETP.GE.AND P3, PT, R21, c[0x0][0x3c8], PT ;  /* 0x0000f20015007a0c */ /* 0x000fc60003f66270 */
[----:B------:R1:W-:Y:S04]  /*1a290*/  @!P1 ST.E.64 [R6.64], R68 ;  /* 0x0000004406009985 */ /* 0x0003e8000c101b0a */
[----:B------:R4:W-:Y:S01]  /*1a2a0*/  @!P0 ST.E.64 [R2.64], R72 ;  /* 0x0000004802008985 */ /* 0x0009e2000c101b0a */
[----:B------:R-:W-:Y:S02]  /*1a2b0*/  ISETP.GE.AND P2, PT, R19, c[0x0][0x3c8], PT ;  /* 0x0000f20013007a0c */ /* 0x000fe40003f46270 */
[----:B------:R-:W-:Y:S02]  /*1a2c0*/  ISETP.GE.AND P1, PT, R17, c[0x0][0x3c8], PT ;  /* 0x0000f20011007a0c */ /* 0x000fe40003f26270 */
[-C--:B-1----:R-:W-:Y:S02]  /*1a2d0*/  @!P5 LEA R6, P0, R24, R0.reuse, 0x2 ;  /* 0x000000001806d211 */ /* 0x082fe400078010ff */
[----:B----4-:R-:W-:-:S02]  /*1a2e0*/  @!P4 LEA R2, P6, R10, R0, 0x2 ;  /* 0x000000000a02c211 */ /* 0x010fc400078c10ff */
[----:B--2---:R-:W-:-:S05]  /*1a2f0*/  @!P5 LEA.HI.X R7, R24, R4, R25, 0x2, P0 ;  /* 0x000000041807d211 */ /* 0x004fca00000f1419 */
[----:B------:R-:W-:Y:S01]  /*1a300*/  @!P5 ST.E.64 [R6.64], R76 ;  /* 0x0000004c0600d985 */ /* 0x000fe2000c101b0a */
[----:B---3--:R-:W-:Y:S02]  /*1a310*/  @!P4 LEA.HI.X R3, R10, R4, R11, 0x2, P6 ;  /* 0x000000040a03c211 */ /* 0x008fe400030f140b */
[-C--:B------:R-:W-:Y:S02]  /*1a320*/  @!P3 LEA R10, P5, R21, R0.reuse, 0x2 ;  /* 0x00000000150ab211 */ /* 0x080fe400078a10ff */
[----:B------:R-:W-:Y:S01]  /*1a330*/  ISETP.GE.AND P0, PT, R15, c[0x0][0x3c8], PT ;  /* 0x0000f2000f007a0c */ /* 0x000fe20003f06270 */
[----:B------:R1:W-:Y:S01]  /*1a340*/  @!P4 ST.E.64 [R2.64], R80 ;  /* 0x000000500200c985 */ /* 0x0003e2000c101b0a */
[----:B------:R-:W-:-:S04]  /*1a350*/  @!P2 LEA R8, P6, R19, R0, 0x2 ;  /* 0x000000001308a211 */ /* 0x000fc800078c10ff */
[----:B-----5:R-:W-:-:S05]  /*1a360*/  @!P2 LEA.HI.X R9, R19, R4, R20, 0x2, P6 ;  /* 0x000000041309a211 */ /* 0x020fca00030f1414 */
[----:B-1----:R-:W-:-:S04]  /*1a370*/  P2R R2, PR, RZ, 0x20 ;  /* 0x00000020ff027803 */ /* 0x002fc80000000000 */
[----:B------:R-:W-:Y:S02]  /*1a380*/  ISETP.NE.AND P4, PT, R2, RZ, PT ;  /* 0x000000ff0200720c */ /* 0x000fe40003f85270 */
[----:B------:R-:W-:Y:S02]  /*1a390*/  @!P1 LEA R6, P5, R17, R0, 0x2 ;  /* 0x0000000011069211 */ /* 0x000fe400078a10ff */
[----:B------:R-:W-:Y:S02]  /*1a3a0*/  @!P3 LEA.HI.X R11, R21, R4, R23, 0x2, P4 ;  /* 0x00000004150bb211 */ /* 0x000fe400020f1417 */
[----:B------:R-:W-:Y:S02]  /*1a3b0*/  @!P0 LEA R2, P4, R15, R0, 0x2 ;  /* 0x000000000f028211 */ /* 0x000fe400078810ff */
[-C--:B------:R-:W-:Y:S02]  /*1a3c0*/  @!P1 LEA.HI.X R7, R17, R4.reuse, R18, 0x2, P5 ;  /* 0x0000000411079211 */ /* 0x080fe400028f1412 */
[----:B------:R-:W-:Y:S01]  /*1a3d0*/  @!P0 LEA.HI.X R3, R15, R4, R16, 0x2, P4 ;  /* 0x000000040f038211 */ /* 0x000fe200020f1410 */
[----:B------:R1:W-:Y:S04]  /*1a3e0*/  @!P3 ST.E.64 [R10.64], R84 ;  /* 0x000000540a00b985 */ /* 0x0003e8000c101b0a */
[----:B------:R1:W-:Y:S04]  /*1a3f0*/  @!P2 ST.E.64 [R8.64], R88 ;  /* 0x000000580800a985 */ /* 0x0003e8000c101b0a */
[----:B------:R1:W-:Y:S04]  /*1a400*/  @!P1 ST.E.64 [R6.64], R92 ;  /* 0x0000005c06009985 */ /* 0x0003e8000c101b0a */
[----:B------:R1:W-:Y:S02]  /*1a410*/  @!P0 ST.E.64 [R2.64], R96 ;  /* 0x0000006002008985 */ /* 0x0003e4000c101b0a */
.L_x_865:
[----:B------:R-:W-:Y:S05]  /*1a420*/  BSYNC B0 ;  /* 0x0000000000007941 */ /* 0x000fea0003800000 */
.L_x_864:
[----:B------:R-:W-:Y:S05]  /*1a430*/  BRA.DIV ~URZ, `(.L_x_866) ;  /* 0x000050827f007947 */ /* 0x000fea000b800000 */
[----:B--2---:R2:W1:Y:S04]  /*1a440*/  SHFL.IDX PT, R4, R5, 0x1, 0x1c1f ;  /* 0x003c1f0005047f89 */ /* 0x00446800000e0000 */
[----:B----4-:R2:W4:Y:S02]  /*1a450*/  SHFL.IDX PT, R0, R12, 0x1, 0x1c1f ;  /* 0x003c1f000c007f89 */ /* 0x01052400000e0000 */
.L_x_952:
[----:B------:R-:W-:-:S13]  /*1a460*/  ISETP.GE.AND P0, PT, R13, R14, PT ;  /* 0x0000000e0d00720c */ /* 0x000fda0003f06270 */
[----:B------:R-:W-:Y:S05]  /*1a470*/  @P0 BRA `(.L_x_861) ;  /* 0x000016a000000947 */ /* 0x000fea0003800000 */
[----:B-1----:R-:W5:Y:S04]  /*1a480*/  LDL R10, [R1+0x100] ;  /* 0x00010000010a7983 */ /* 0x002f680000100800 */
[----:B--2---:R-:W2:Y:S04]  /*1a490*/  LDL R20, [R1+0xe4] ;  /* 0x0000e40001147983 */ /* 0x004ea80000100800 */
[----:B---3--:R-:W3:Y:S04]  /*1a4a0*/  LDL R8, [R1+0xec] ;  /* 0x0000ec0001087983 */ /* 0x008ee80000100800 */
[----:B----4-:R-:W4:Y:S04]  /*1a4b0*/  LDL R11, [R1+0xe8] ;  /* 0x0000e800010b7983 */ /* 0x010f280000100800 */
[----:B------:R-:W4:Y:S04]  /*1a4c0*/  LDL R9, [R1+0x164] ;  /* 0x0001640001097983 */ /* 0x000f280000100800 */
        /* <DEDUP_REMOVED lines=14> */
[----:B------:R-:W4:Y:S01]  /*1a5b0*/  LDL R27, [R1+0x130] ;  /* 0x00013000011b7983 */ /* 0x000f220000100800 */
[----:B-----5:R-:W-:-:S02]  /*1a5c0*/  ISETP.GE.AND P4, PT, R10, c[0x0][0x3c8], PT ;  /* 0x0000f2000a007a0c */ /* 0x020fc40003f86270 */
[----:B--2---:R-:W-:Y:S02]  /*1a5d0*/  ISETP.GE.AND P1, PT, R20, c[0x0][0x3c8], PT ;  /* 0x0000f20014007a0c */ /* 0x004fe40003f26270 */
[----:B---3--:R-:W-:-:S09]  /*1a5e0*/  ISETP.GE.AND P3, PT, R8, c[0x0][0x3c8], PT ;  /* 0x0000f20008007a0c */ /* 0x008fd20003f66270 */
[----:B------:R-:W-:Y:S02]  /*1a5f0*/  @!P4 IMAD.MOV.U32 R6, RZ, RZ, R0 ;  /* 0x000000ffff06c224 */ /* 0x000fe400078e0000 */
[----:B------:R-:W-:-:S04]  /*1a600*/  @!P4 IMAD.MOV.U32 R7, RZ, RZ, R4 ;  /* 0x000000ffff07c224 */ /* 0x000fc800078e0004 */
[----:B------:R-:W-:Y:S01]  /*1a610*/  @!P4 IMAD.WIDE R6, R10, 0x4, R6 ;  /* 0x000000040a06c825 */ /* 0x000fe200078e0206 */
[----:B----4-:R-:W-:Y:S01]  /*1a620*/  ISETP.GE.AND P2, PT, R11, c[0x0][0x3c8], PT ;  /* 0x0000f2000b007a0c */ /* 0x010fe20003f46270 */
[----:B------:R-:W2:Y:S01]  /*1a630*/  LDL R10, [R1+0xcc] ;  /* 0x0000cc00010a7983 */ /* 0x000ea20000100800 */
[----:B------:R-:W-:-:S03]  /*1a640*/  @!P3 LEA R2, P5, R8, R0, 0x2 ;  /* 0x000000000802b211 */ /* 0x000fc600078a10ff */
[----:B------:R1:W-:Y:S01]  /*1a650*/  @!P4 ST.E.64 [R6.64], R138 ;  /* 0x0000008a0600c985 */ /* 0x0003e2000c101b0a */
[----:B------:R-:W-:-:S05]  /*1a660*/  @!P3 LEA.HI.X R3, R8, R4, R9, 0x2, P5 ;  /* 0x000000040803b211 */ /* 0x000fca00028f1409 */
[----:B------:R3:W-:Y:S02]  /*1a670*/  @!P3 ST.E.64 [R2.64], R134 ;  /* 0x000000860200b985 */ /* 0x0007e4000c101b0a */
[----:B------:R-:W-:-:S04]  /*1a680*/  @!P2 LEA R8, P3, R11, R0, 0x2 ;  /* 0x000000000b08a211 */ /* 0x000fc800078610ff */
[----:B------:R-:W-:Y:S02]  /*1a690*/  @!P2 LEA.HI.X R9, R11, R4, R12, 0x2, P3 ;  /* 0x000000040b09a211 */ /* 0x000fe400018f140c */
[----:B------:R-:W-:Y:S01]  /*1a6a0*/  ISETP.GE.AND P0, PT, R18, c[0x0][0x3c8], PT ;  /* 0x0000f20012007a0c */ /* 0x000fe20003f06270 */
[----:B------:R-:W4:Y:S01]  /*1a6b0*/  LDL R11, [R1+0x84] ;  /* 0x00008400010b7983 */ /* 0x000f220000100800 */
[----:B-1----:R-:W-:-:S03]  /*1a6c0*/  @!P1 LEA R6, P6, R20, R0, 0x2 ;  /* 0x0000000014069211 */ /* 0x002fc600078c10ff */
[----:B------:R-:W5:Y:S10]  /*1a6d0*/  LDL R12, [R1+0xc8] ;  /* 0x0000c800010c7983 */ /* 0x000f740000100800 */
[----:B---3--:R-:W-:-:S04]  /*1a6e0*/  P2R R2, PR, RZ, 0x40 ;  /* 0x00000040ff027803 */ /* 0x008fc80000000000 */
[----:B------:R-:W-:-:S04]  /*1a6f0*/  ISETP.NE.AND P3, PT, R2, RZ, PT ;  /* 0x000000ff0200720c */ /* 0x000fc80003f65270 */
[----:B------:R-:W-:Y:S02]  /*1a700*/  @!P1 LEA.HI.X R7, R20, R4, R26, 0x2, P3 ;  /* 0x0000000414079211 */ /* 0x000fe400018f141a */
[----:B------:R-:W3:Y:S01]  /*1a710*/  LDL R20, [R1+0x148] ;  /* 0x0001480001147983 */ /* 0x000ee20000100800 */
[----:B------:R-:W-:Y:S02]  /*1a720*/  ISETP.GE.AND P3, PT, R17, c[0x0][0x3c8], PT ;  /* 0x0000f20011007a0c */ /* 0x000fe40003f66270 */
[C---:B------:R-:W-:Y:S01]  /*1a730*/  @!P0 LEA R2, P6, R18.reuse, R0, 0x2 ;  /* 0x0000000012028211 */ /* 0x040fe200078c10ff */
[----:B------:R-:W-:Y:S03]  /*1a740*/  @!P2 ST.E.64 [R8.64], R130 ;  /* 0x000000820800a985 */ /* 0x000fe6000c101b0a */
[----:B------:R-:W-:Y:S01]  /*1a750*/  @!P0 LEA.HI.X R3, R18, R4, R25, 0x2, P6 ;  /* 0x0000000412038211 */ /* 0x000fe200030f1419 */
[----:B------:R-:W-:Y:S01]  /*1a760*/  @!P1 ST.E.64 [R6.64], R126 ;  /* 0x0000007e06009985 */ /* 0x000fe2000c101b0a */
[----:B------:R-:W-:-:S03]  /*1a770*/  ISETP.GE.AND P4, PT, R5, c[0x0][0x3c8], PT ;  /* 0x0000f20005007a0c */ /* 0x000fc60003f86270 */
[----:B------:R1:W-:Y:S04]  /*1a780*/  @!P0 ST.E.64 [R2.64], R122 ;  /* 0x0000007a02008985 */ /* 0x0003e8000c101b0a */
[----:B------:R-:W5:Y:S01]  /*1a790*/  LDL R18, [R1+0x144] ;  /* 0x0001440001127983 */ /* 0x000f620000100800 */
[----:B------:R-:W-:Y:S02]  /*1a7a0*/  ISETP.GE.AND P5, PT, R23, c[0x0][0x3c8], PT ;  /* 0x0000f20017007a0c */ /* 0x000fe40003fa6270 */
[----:B------:R-:W-:Y:S01]  /*1a7b0*/  ISETP.GE.AND P2, PT, R15, c[0x0][0x3c8], PT ;  /* 0x0000f2000f007a0c */ /* 0x000fe20003f46270 */
[----:B------:R-:W5:Y:S04]  /*1a7c0*/  LDL R25, [R1+0xbc] ;  /* 0x0000bc0001197983 */ /* 0x000f680000100800 */
[----:B------:R-:W5:Y:S01]  /*1a7d0*/  LDL R26, [R1+0x12c] ;  /* 0x00012c00011a7983 */ /* 0x000f620000100800 */
[----:B-1----:R-:W-:-:S02]  /*1a7e0*/  @!P3 LEA R2, P1, R17, R0, 0x2 ;  /* 0x000000001102b211 */ /* 0x002fc400078210ff */
[----:B------:R-:W-:-:S04]  /*1a7f0*/  @!P4 LEA R6, P6, R5, R0, 0x2 ;  /* 0x000000000506c211 */ /* 0x000fc800078c10ff */
[----:B------:R-:W-:Y:S02]  /*1a800*/  @!P4 LEA.HI.X R7, R5, R4, R21, 0x2, P6 ;  /* 0x000000040507c211 */ /* 0x000fe400030f1415 */
[----:B------:R-:W-:Y:S01]  /*1a810*/  @!P5 LEA R8, P0, R23, R0, 0x2 ;  /* 0x000000001708d211 */ /* 0x000fe200078010ff */
[----:B------:R-:W5:Y:S04]  /*1a820*/  LDL R5, [R1+0xc0] ;  /* 0x0000c00001057983 */ /* 0x000f680000100800 */
[----:B------:R-:W-:Y:S01]  /*1a830*/  P2R R3, PR, RZ, 0x2 ;  /* 0x00000002ff037803 */ /* 0x000fe20000000000 */
[----:B------:R-:W5:Y:S03]  /*1a840*/  LDL R21, [R1+0x124] ;  /* 0x0001240001157983 */ /* 0x000f660000100800 */
[----:B------:R-:W-:-:S04]  /*1a850*/  ISETP.NE.AND P6, PT, R3, RZ, PT ;  /* 0x000000ff0300720c */ /* 0x000fc80003fc5270 */
[-C--:B------:R-:W-:Y:S02]  /*1a860*/  @!P3 LEA.HI.X R3, R17, R4.reuse, R19, 0x2, P6 ;  /* 0x000000041103b211 */ /* 0x080fe400030f1413 */
[----:B------:R-:W5:Y:S04]  /*1a870*/  LDL R19, [R1+0x13c] ;  /* 0x00013c0001137983 */ /* 0x000f680000100800 */
[----:B------:R-:W5:Y:S01]  /*1a880*/  LDL R17, [R1+0x138] ;  /* 0x0001380001117983 */ /* 0x000f620000100800 */
[----:B------:R-:W-:Y:S02]  /*1a890*/  @!P5 LEA.HI.X R9, R23, R4, R24, 0x2, P0 ;  /* 0x000000041709d211 */ /* 0x000fe400000f1418 */
[----:B------:R-:W-:Y:S01]  /*1a8a0*/  ISETP.GE.AND P1, PT, R16, c[0x0][0x3c8], PT ;  /* 0x0000f20010007a0c */ /* 0x000fe20003f26270 */
[----:B------:R-:W5:Y:S04]  /*1a8b0*/  LDL R23, [R1+0xb8] ;  /* 0x0000b80001177983 */ /* 0x000f680000100800 */
[----:B------:R1:W-:Y:S04]  /*1a8c0*/  @!P5 ST.E.64 [R8.64], R118 ;  /* 0x000000760800d985 */ /* 0x0003e8000c101b0a */
[----:B------:R2:W-:Y:S04]  /*1a8d0*/  @!P4 ST.E.64 [R6.64], R114 ;  /* 0x000000720600c985 */ /* 0x0005e8000c101b0a */
[----:B------:R2:W-:Y:S04]  /*1a8e0*/  @!P3 ST.E.64 [R2.64], R110 ;  /* 0x0000006e0200b985 */ /* 0x0005e8000c101b0a */
[----:B------:R-:W5:Y:S01]  /*1a8f0*/  LDL R24, [R1+0x128] ;  /* 0x0001280001187983 */ /* 0x000f620000100800 */
[----:B-1----:R-:W-:-:S04]  /*1a900*/  @!P2 LEA R8, P3, R15, R0, 0x2 ;  /* 0x000000000f08a211 */ /* 0x002fc800078610ff */
[----:B---3--:R-:W-:Y:S02]  /*1a910*/  @!P2 LEA.HI.X R9, R15, R4, R20, 0x2, P3 ;  /* 0x000000040f09a211 */ /* 0x008fe400018f1414 */
[----:B------:R-:W3:Y:S01]  /*1a920*/  LDL R15, [R1+0x134] ;  /* 0x00013400010f7983 */ /* 0x000ee20000100800 */
[----:B--2---:R-:W-:Y:S02]  /*1a930*/  @!P1 LEA R6, P6, R16, R0, 0x2 ;  /* 0x0000000010069211 */ /* 0x004fe400078c10ff */
[----:B------:R-:W-:Y:S01]  /*1a940*/  ISETP.GE.AND P0, PT, R10, c[0x0][0x3c8], PT ;  /* 0x0000f2000a007a0c */ /* 0x000fe20003f06270 */
[----:B------:R-:W2:Y:S01]  /*1a950*/  LDL R20, [R1+0xb4] ;  /* 0x0000b40001147983 */ /* 0x000ea20000100800 */
[----:B----4-:R-:W-:-:S09]  /*1a960*/  ISETP.GE.AND P4, PT, R11, c[0x0][0x3c8], PT ;  /* 0x0000f2000b007a0c */ /* 0x010fd20003f86270 */
[----:B------:R-:W-:-:S04]  /*1a970*/  P2R R2, PR, RZ, 0x40 ;  /* 0x00000040ff027803 */ /* 0x000fc80000000000 */
[----:B------:R-:W-:Y:S02]  /*1a980*/  ISETP.NE.AND P3, PT, R2, RZ, PT ;  /* 0x000000ff0200720c */ /* 0x000fe40003f65270 */
[----:B------:R-:W-:Y:S02]  /*1a990*/  @!P0 LEA R2, P6, R10, R0, 0x2 ;  /* 0x000000000a028211 */ /* 0x000fe400078c10ff */
[-C--:B-----5:R-:W-:Y:S01]  /*1a9a0*/  @!P1 LEA.HI.X R7, R16, R4.reuse, R18, 0x2, P3 ;  /* 0x0000000410079211 */ /* 0x0a0fe200018f1412 */
[----:B------:R-:W-:Y:S01]  /*1a9b0*/  @!P2 ST.E.64 [R8.64], R38 ;  /* 0x000000260800a985 */ /* 0x000fe2000c101b0a */
[----:B------:R-:W-:Y:S02]  /*1a9c0*/  ISETP.GE.AND P5, PT, R12, c[0x0][0x3c8], PT ;  /* 0x0000f2000c007a0c */ /* 0x000fe40003fa6270 */
[----:B------:R-:W-:Y:S01]  /*1a9d0*/  @!P0 LEA.HI.X R3, R10, R4, R14, 0x2, P6 ;  /* 0x000000040a038211 */ /* 0x000fe200030f140e */
[----:B------:R1:W-:Y:S04]  /*1a9e0*/  @!P1 ST.E.64 [R6.64], R42 ;  /* 0x0000002a06009985 */ /* 0x0003e8000c101b0a */
[----:B------:R-:W4:Y:S04]  /*1a9f0*/  LDL R10, [R1+0xb0] ;  /* 0x0000b000010a7983 */ /* 0x000f280000100800 */
[----:B------:R-:W5:Y:S04]  /*1aa00*/  LDL R18, [R1+0xac] ;  /* 0x0000ac0001127983 */ /* 0x000f680000100800 */
[----:B------:R1:W-:Y:S01]  /*1aa10*/  @!P0 ST.E.64 [R2.64], R46 ;  /* 0x0000002e02008985 */ /* 0x0003e2000c101b0a */
[----:B------:R-:W-:-:S03]  /*1aa20*/  ISETP.GE.AND P3, PT, R13, c[0x0][0x3c8], PT ;  /* 0x0000f2000d007a0c */ /* 0x000fc60003f66270 */
[----:B------:R-:W4:Y:S04]  /*1aa30*/  LDL R16, [R1+0xa8] ;  /* 0x0000a80001107983 */ /* 0x000f280000100800 */
[----:B------:R-:W4:Y:S01]  /*1aa40*/  LDL R14, [R1+0xa4] ;  /* 0x0000a400010e7983 */ /* 0x000f220000100800 */
[-C--:B-1----:R-:W-:Y:S02]  /*1aa50*/  @!P4 LEA R6, P6, R11, R0.reuse, 0x2 ;  /* 0x000000000b06c211 */ /* 0x082fe400078c10ff */
[----:B------:R-:W-:-:S04]  /*1aa60*/  @!P5 LEA R8, P0, R12, R0, 0x2 ;  /* 0x000000000c08d211 */ /* 0x000fc800078010ff */
[----:B------:R-:W-:Y:S02]  /*1aa70*/  @!P5 LEA.HI.X R9, R12, R4, R19, 0x2, P0 ;  /* 0x000000040c09d211 */ /* 0x000fe400000f1413 */
[----:B------:R-:W5:Y:S01]  /*1aa80*/  LDL R12, [R1+0xa0] ;  /* 0x0000a000010c7983 */ /* 0x000f620000100800 */
[----:B------:R-:W-:-:S03]  /*1aa90*/  ISETP.GE.AND P2, PT, R5, c[0x0][0x3c8], PT ;  /* 0x0000f20005007a0c */ /* 0x000fc60003f46270 */
[----:B------:R-:W5:Y:S01]  /*1aaa0*/  LDL R19, [R1+0x11c] ;  /* 0x00011c0001137983 */ /* 0x000f620000100800 */
[----:B------:R-:W-:-:S04]  /*1aab0*/  P2R R2, PR, RZ, 0x40 ;  /* 0x00000040ff027803 */ /* 0x000fc80000000000 */
[----:B------:R-:W-:-:S04]  /*1aac0*/  ISETP.NE.AND P0, PT, R2, RZ, PT ;  /* 0x000000ff0200720c */ /* 0x000fc80003f05270 */
[----:B------:R-:W-:Y:S02]  /*1aad0*/  @!P4 LEA.HI.X R7, R11, R4, R17, 0x2, P0 ;  /* 0x000000040b07c211 */ /* 0x000fe400000f1411 */
[----:B------:R-:W5:Y:S01]  /*1aae0*/  LDL R11, [R1+0x120] ;  /* 0x00012000010b7983 */ /* 0x000f620000100800 */
[----:B------:R-:W-:-:S03]  /*1aaf0*/  @!P3 LEA R2, P6, R13, R0, 0x2 ;  /* 0x000000000d02b211 */ /* 0x000fc600078c10ff */
[----:B------:R-:W5:Y:S04]  /*1ab00*/  LDL R17, [R1+0x118] ;  /* 0x0001180001117983 */ /* 0x000f680000100800 */
[----:B------:R1:W-:Y:S04]  /*1ab10*/  @!P5 ST.E.64 [R8.64], R50 ;  /* 0x000000320800d985 */ /* 0x0003e8000c101b0a */
[----:B------:R1:W-:Y:S01]  /*1ab20*/  @!P4 ST.E.64 [R6.64], R54 ;  /* 0x000000360600c985 */ /* 0x0003e2000c101b0a */
[----:B---3--:R-:W-:-:S03]  /*1ab30*/  @!P3 LEA.HI.X R3, R13, R4, R15, 0x2, P6 ;  /* 0x000000040d03b211 */ /* 0x008fc600030f140f */
[----:B------:R-:W3:Y:S04]  /*1ab40*/  LDL R15, [R1+0x114] ;  /* 0x00011400010f7983 */ /* 0x000ee80000100800 */
[----:B------:R-:W3:Y:S04]  /*1ab50*/  LDL R13, [R1+0x110] ;  /* 0x00011000010d7983 */ /* 0x000ee80000100800 */
[----:B------:R2:W-:Y:S01]  /*1ab60*/  @!P3 ST.E.64 [R2.64], R58 ;  /* 0x0000003a0200b985 */ /* 0x0005e2000c101b0a */
[----:B-1----:R-:W-:-:S04]  /*1ab70*/  @!P2 LEA R8, P3, R5, R0, 0x2 ;  /* 0x000000000508a211 */ /* 0x002fc800078610ff */
[----:B------:R-:W-:Y:S02]  /*1ab80*/  @!P2 LEA.HI.X R9, R5, R4, R27, 0x2, P3 ;  /* 0x000000040509a211 */ /* 0x000fe400018f141b */
[----:B------:R-:W3:Y:S01]  /*1ab90*/  LDL R5, [R1+0x9c] ;  /* 0x00009c0001057983 */ /* 0x000ee20000100800 */
[----:B------:R-:W-:Y:S02]  /*1aba0*/  ISETP.GE.AND P1, PT, R25, c[0x0][0x3c8], PT ;  /* 0x0000f20019007a0c */ /* 0x000fe40003f26270 */
[----:B------:R-:W-:-:S11]  /*1abb0*/  ISETP.GE.AND P0, PT, R23, c[0x0][0x3c8], PT ;  /* 0x0000f20017007a0c */ /* 0x000fd60003f06270 */
[-C--:B------:R-:W-:Y:S02]  /*1abc0*/  @!P1 LEA R6, P4, R25, R0.reuse, 0x2 ;  /* 0x0000000019069211 */ /* 0x080fe400078810ff */
[----:B--2---:R-:W-:Y:S02]  /*1abd0*/  ISETP.GE.AND P5, PT, R20, c[0x0][0x3c8], PT ;  /* 0x0000f20014007a0c */ /* 0x004fe40003fa6270 */
[----:B------:R-:W-:-:S09]  /*1abe0*/  @!P0 LEA R2, P6, R23, R0, 0x2 ;  /* 0x0000000017028211 */ /* 0x000fd200078c10ff */
[----:B------:R-:W-:-:S04]  /*1abf0*/  P2R R3, PR, RZ, 0x10 ;  /* 0x00000010ff037803 */ /* 0x000fc80000000000 */
[----:B------:R-:W-:Y:S02]  /*1ac00*/  ISETP.NE.AND P3, PT, R3, RZ, PT ;  /* 0x000000ff0300720c */ /* 0x000fe40003f65270 */
[----:B----4-:R-:W-:Y:S02]  /*1ac10*/  ISETP.GE.AND P4, PT, R10, c[0x0][0x3c8], PT ;  /* 0x0000f2000a007a0c */ /* 0x010fe40003f86270 */
[-C--:B------:R-:W-:Y:S02]  /*1ac20*/  @!P1 LEA.HI.X R7, R25, R4.reuse, R26, 0x2, P3 ;  /* 0x0000000419079211 */ /* 0x080fe400018f141a */
[----:B------:R-:W-:Y:S01]  /*1ac30*/  @!P0 LEA.HI.X R3, R23, R4, R24, 0x2, P6 ;  /* 0x0000000417038211 */ /* 0x000fe200030f1418 */
[----:B------:R-:W-:Y:S01]  /*1ac40*/  @!P2 ST.E.64 [R8.64], R62 ;  /* 0x0000003e0800a985 */ /* 0x000fe2000c101b0a */
[----:B-----5:R-:W-:-:S03]  /*1ac50*/  ISETP.GE.AND P3, PT, R18, c[0x0][0x3c8], PT ;  /* 0x0000f20012007a0c */ /* 0x020fc60003f66270 */
[----:B------:R1:W-:Y:S04]  /*1ac60*/  @!P1 ST.E.64 [R6.64], R66 ;  /* 0x0000004206009985 */ /* 0x0003e8000c101b0a */
[----:B------:R2:W-:Y:S01]  /*1ac70*/  @!P0 ST.E.64 [R2.64], R70 ;  /* 0x0000004602008985 */ /* 0x0005e2000c101b0a */
[----:B------:R-:W-:Y:S02]  /*1ac80*/  ISETP.GE.AND P2, PT, R16, c[0x0][0x3c8], PT ;  /* 0x0000f20010007a0c */ /* 0x000fe40003f46270 */
[----:B------:R-:W-:Y:S02]  /*1ac90*/  ISETP.GE.AND P1, PT, R14, c[0x0][0x3c8], PT ;  /* 0x0000f2000e007a0c */ /* 0x000fe40003f26270 */
[----:B-1----:R-:W-:-:S04]  /*1aca0*/  @!P5 LEA R6, P0, R20, R0, 0x2 ;  /* 0x000000001406d211 */ /* 0x002fc800078010ff */
[----:B------:R-:W-:Y:S02]  /*1acb0*/  @!P5 LEA.HI.X R7, R20, R4, R21, 0x2, P0 ;  /* 0x000000041407d211 */ /* 0x000fe400000f1415 */
[----:B--2---:R-:W-:-:S03]  /*1acc0*/  @!P4 LEA R2, P6, R10, R0, 0x2 ;  /* 0x000000000a02c211 */ /* 0x004fc600078c10ff */
[----:B------:R-:W-:Y:S01]  /*1acd0*/  @!P5 ST.E.64 [R6.64], R74 ;  /* 0x0000004a0600d985 */ /* 0x000fe2000c101b0a */
[----:B------:R-:W-:Y:S02]  /*1ace0*/  @!P4 LEA.HI.X R3, R10, R4, R11, 0x2, P6 ;  /* 0x000000040a03c211 */ /* 0x000fe400030f140b */
[-C--:B------:R-:W-:Y:S02]  /*1acf0*/  @!P3 LEA R10, P5, R18, R0.reuse, 0x2 ;  /* 0x00000000120ab211 */ /* 0x080fe400078a10ff */
[----:B------:R-:W-:Y:S01]  /*1ad00*/  ISETP.GE.AND P0, PT, R12, c[0x0][0x3c8], PT ;  /* 0x0000f2000c007a0c */ /* 0x000fe20003f06270 */
[----:B------:R1:W-:Y:S01]  /*1ad10*/  @!P4 ST.E.64 [R2.64], R78 ;  /* 0x0000004e0200c985 */ /* 0x0003e2000c101b0a */
[----:B------:R-:W-:-:S04]  /*1ad20*/  @!P2 LEA R8, P6, R16, R0, 0x2 ;  /* 0x000000001008a211 */ /* 0x000fc800078c10ff */
[----:B------:R-:W-:-:S05]  /*1ad30*/  @!P2 LEA.HI.X R9, R16, R4, R17, 0x2, P6 ;  /* 0x000000041009a211 */ /* 0x000fca00030f1411 */
[----:B-1----:R-:W-:-:S04]  /*1ad40*/  P2R R2, PR, RZ, 0x20 ;  /* 0x00000020ff027803 */ /* 0x002fc80000000000 */
[----:B------:R-:W-:Y:S02]  /*1ad50*/  ISETP.NE.AND P4, PT, R2, RZ, PT ;  /* 0x000000ff0200720c */ /* 0x000fe40003f85270 */
[----:B------:R-:W-:Y:S02]  /*1ad60*/  @!P1 LEA R6, P5, R14, R0, 0x2 ;  /* 0x000000000e069211 */ /* 0x000fe400078a10ff */
[----:B------:R-:W-:Y:S02]  /*1ad70*/  @!P3 LEA.HI.X R11, R18, R4, R19, 0x2, P4 ;  /* 0x00000004120bb211 */ /* 0x000fe400020f1413 */
[----:B------:R-:W-:-:S03]  /*1ad80*/  @!P0 LEA R2, P4, R12, R0, 0x2 ;  /* 0x000000000c028211 */ /* 0x000fc600078810ff */
[----:B------:R1:W-:Y:S04]  /*1ad90*/  @!P3 ST.E.64 [R10.64], R82 ;  /* 0x000000520a00b985 */ /* 0x0003e8000c101b0a */
[----:B------:R1:W-:Y:S01]  /*1ada0*/  @!P2 ST.E.64 [R8.64], R86 ;  /* 0x000000560800a985 */ /* 0x0003e2000c101b0a */
[-C--:B---3--:R-:W-:Y:S02]  /*1adb0*/  @!P1 LEA.HI.X R7, R14, R4.reuse, R15, 0x2, P5 ;  /* 0x000000040e079211 */ /* 0x088fe400028f140f */
[----:B------:R-:W-:-:S03]  /*1adc0*/  @!P0 LEA.HI.X R3, R12, R4, R13, 0x2, P4 ;  /* 0x000000040c038211 */ /* 0x000fc600020f140d */
[----:B------:R1:W-:Y:S04]  /*1add0*/  @!P1 ST.E.64 [R6.64], R90 ;  /* 0x0000005a06009985 */ /* 0x0003e8000c101b0a */
[----:B------:R1:W-:Y:S01]  /*1ade0*/  @!P0 ST.E.64 [R2.64], R94 ;  /* 0x0000005e02008985 */ /* 0x0003e2000c101b0a */
[----:B------:R-:W-:-:S13]  /*1adf0*/  ISETP.GE.AND P0, PT, R5, c[0x0][0x3c8], PT ;  /* 0x0000f20005007a0c */ /* 0x000fda0003f06270 */
[----:B------:R-:W-:Y:S05]  /*1ae00*/  @P0 BRA `(.L_x_861) ;  /* 0x00000d1000000947 */ /* 0x000fea0003800000 */
[----:B------:R-:W2:Y:S01]  /*1ae10*/  LDL R12, [R1+0x10c] ;  /* 0x00010c00010c7983 */ /* 0x000ea20000100800 */
[----:B-1----:R-:W-:-:S04]  /*1ae20*/  LEA R2, P0, R5, R0, 0x2 ;  /* 0x0000000005027211 */ /* 0x002fc800078010ff */
[----:B--2---:R-:W-:-:S05]  /*1ae30*/  LEA.HI.X R3, R5, R4, R12, 0x2, P0 ;  /* 0x0000000405037211 */ /* 0x004fca00000f140c */
[----:B------:R1:W-:Y:S01]  /*1ae40*/  ST.E.64 [R2.64], R98 ;  /* 0x0000006202007985 */ /* 0x0003e2000c101b0a */
[----:B------:R-:W-:Y:S05]  /*1ae50*/  BRA `(.L_x_861) ;  /* 0x00000cc000007947 */ /* 0x000fea0003800000 */
.L_x_846:
[----:B------:R-:W-:Y:S01]  /*1ae60*/  ISETP.NE.U32.AND P0, PT, RZ, c[0x0][0x508], PT ;  /* 0x00014200ff007a0c */ /* 0x000fe20003f05070 */
[----:B------:R-:W3:Y:S01]  /*1ae70*/  LDL.LU R6, [R1+0x78] ;  /* 0x0000780001067983 */ /* 0x000ee20000300800 */
[----:B------:R-:W-:Y:S01]  /*1ae80*/  ISETP.NE.U32.AND P2, PT, RZ, c[0x0][0x500], PT ;  /* 0x00014000ff007a0c */ /* 0x000fe20003f45070 */
[----:B------:R-:W-:Y:S01]  /*1ae90*/  IMAD.MOV.U32 R4, RZ, RZ, 0x4 ;  /* 0x00000004ff047424 */ /* 0x000fe200078e00ff */
[----:B------:R-:W-:Y:S01]  /*1aea0*/  ISETP.NE.AND.EX P0, PT, RZ, c[0x0][0x50c], PT, P0 ;  /* 0x00014300ff007a0c */ /* 0x000fe20003f05300 */
[----:B------:R-:W-:Y:S01]  /*1aeb0*/  IMAD.MOV.U32 R15, RZ, RZ, c[0x0][0x388] ;  /* 0x0000e200ff0f7624 */ /* 0x000fe200078e00ff */
[----:B------:R-:W-:Y:S01]  /*1aec0*/  ISETP.NE.AND.EX P2, PT, RZ, c[0x0][0x504], PT, P2 ;  /* 0x00014100ff007a0c */ /* 0x000fe20003f45320 */
[----:B------:R-:W-:Y:S02]  /*1aed0*/  IMAD.MOV.U32 R0, RZ, RZ, RZ ;  /* 0x000000ffff007224 */ /* 0x000fe400078e00ff */
[----:B------:R-:W-:-:S08]  /*1aee0*/  IMAD.WIDE R2, R239, R4, c[0x0][0x500] ;  /* 0x00014000ef027625 */ /* 0x000fd000078e0204 */
[----:B------:R-:W-:Y:S02]  /*1aef0*/  @P0 IMAD.WIDE R4, R239, R4, c[0x0][0x508] ;  /* 0x00014200ef040625 */ /* 0x000fe400078e0204 */
[----:B------:R1:W5:Y:S04]  /*1af00*/  @P2 LDG.E R0, [R2.64] ;  /* 0x0000000a02002981 */ /* 0x000368000c1e1900 */
[----:B------:R1:W5:Y:S01]  /*1af10*/  @P0 LDG.E R15, [R4.64] ;  /* 0x0000000a040f0981 */ /* 0x000362000c1e1900 */
[----:B---3--:R-:W-:-:S04]  /*1af20*/  ISETP.NE.AND P1, PT, R6, RZ, PT ;  /* 0x000000ff0600720c */ /* 0x008fc80003f25270 */
[----:B------:R-:W-:Y:S01]  /*1af30*/  SEL R19, R6, c[0x0][0x3d4], P1 ;  /* 0x0000f50006137a07 */ /* 0x000fe20000800000 */
[----:B------:R-:W-:Y:S05]  /*1af40*/  @P0 BRA `(.L_x_867) ;  /* 0x0000004000000947 */ /* 0x000fea0003800000 */
[----:B-1----:R-:W-:Y:S05]  /*1af50*/  @!P2 BRA `(.L_x_867) ;  /* 0x000000300000a947 */ /* 0x002fea0003800000 */
[----:B------:R1:W3:Y:S04]  /*1af60*/  LDG.E R4, [R2.64] ;  /* 0x0000000a02047981 */ /* 0x0002e8000c1e1900 */
[----:B-1----:R-:W3:Y:S02]  /*1af70*/  LDG.E R2, [R2.64+0x4] ;  /* 0x0000040a02027981 */ /* 0x002ee4000c1e1900 */
[----:B---3-5:R-:W-:Y:S02]  /*1af80*/  IADD3 R15, -R4, R2, RZ ;  /* 0x00000002040f7210 */ /* 0x028fe40007ffe1ff */
.L_x_867:
[----:B-1----:R-:W1:Y:S01]  /*1af90*/  S2R R4, SR_TID.X ;  /* 0x0000000000047919 */ /* 0x002e620000002100 */
[----:B------:R-:W-:Y:S01]  /*1afa0*/  SHF.R.S32.HI R2, RZ, 0x1f, R239 ;  /* 0x0000001fff027819 */ /* 0x000fe200000114ef */
[----:B------:R-:W-:Y:S01]  /*1afb0*/  BSSY B0, `(.L_x_868) ;  /* 0x0000037000007945 */ /* 0x000fe20003800000 */
[----:B------:R-:W-:-:S02]  /*1afc0*/  LOP3.LUT R3, R238, 0xffff, RZ, 0xc0, !PT ;  /* 0x0000ffffee037812 */ /* 0x000fc400078ec0ff */
[----:B-----5:R-:W-:Y:S02]  /*1afd0*/  SHF.R.S32.HI R18, RZ, 0x1f, R0 ;  /* 0x0000001fff127819 */ /* 0x020fe40000011400 */
[----:B------:R-:W-:Y:S02]  /*1afe0*/  SEL R8, R239, RZ, !P2 ;  /* 0x000000ffef087207 */ /* 0x000fe40005000000 */
[----:B------:R-:W-:Y:S02]  /*1aff0*/  SEL R21, R2, RZ, !P2 ;  /* 0x000000ff02157207 */ /* 0x000fe40005000000 */
[----:B-1----:R-:W-:-:S13]  /*1b000*/  ISETP.GT.AND P0, PT, R4, 0x7f, PT ;  /* 0x0000007f0400780c */ /* 0x002fda0003f04270 */
[----:B------:R-:W-:Y:S05]  /*1b010*/  @P0 BRA `(.L_x_869) ;  /* 0x0000030000000947 */ /* 0x000fea0003800000 */
[----:B------:R-:W-:Y:S01]  /*1b020*/  IMAD R2, R15, c[0x0][0x4e8], RZ ;  /* 0x00013a000f027a24 */ /* 0x000fe200078e02ff */
[----:B------:R-:W-:-:S04]  /*1b030*/  IADD3 R14, R236, R4, RZ ;  /* 0x00000004ec0e7210 */ /* 0x000fc80007ffe0ff */
[----:B------:R-:W-:-:S13]  /*1b040*/  ISETP.GE.AND P0, PT, R14, R2, PT ;  /* 0x000000020e00720c */ /* 0x000fda0003f06270 */
[----:B------:R-:W-:Y:S05]  /*1b050*/  @P0 BRA `(.L_x_869) ;  /* 0x000002c000000947 */ /* 0x000fea0003800000 */
[----:B------:R-:W3:Y:S01]  /*1b060*/  LDL.LU R23, [R1+0x80] ;  /* 0x0000800001177983 */ /* 0x000ee20000300800 */
[----:B------:R-:W-:Y:S01]  /*1b070*/  IMAD.MOV.U32 R2, RZ, RZ, 0x368 ;  /* 0x00000368ff027424 */ /* 0x000fe200078e00ff */
[----:B------:R-:W-:-:S04]  /*1b080*/  ISETP.GT.AND P2, PT, R19, 0x1, PT ;  /* 0x000000011300780c */ /* 0x000fc80003f44270 */
[----:B------:R-:W-:-:S04]  /*1b090*/  SEL R2, R2, 0x328, P2 ;  /* 0x0000032802027807 */ /* 0x000fc80001000000 */
[----:B------:R1:W4:Y:S08]  /*1b0a0*/  LDC.64 R10, c[0x0][R2+0x170] ;  /* 0x00005c00020a7b82 */ /* 0x0003300000000a00 */
[----:B------:R1:W5:Y:S08]  /*1b0b0*/  LDC.64 R6, c[0x0][R2+0x168] ;  /* 0x00005a0002067b82 */ /* 0x0003700000000a00 */
[----:B------:R1:W2:Y:S08]  /*1b0c0*/  LDC.64 R16, c[0x0][R2+0x178] ;  /* 0x00005e0002107b82 */ /* 0x0002b00000000a00 */
[----:B------:R1:W2:Y:S02]  /*1b0d0*/  LDC.64 R12, c[0x0][R2+0x160] ;  /* 0x00005800020c7b82 */ /* 0x0002a40000000a00 */
[----:B-1----:R-:W-:-:S02]  /*1b0e0*/  IMAD.MOV.U32 R2, RZ, RZ, c[0x0][0x4e8] ;  /* 0x00013a00ff027624 */ /* 0x002fc400078e00ff */
[-C--:B----4-:R-:W-:Y:S02]  /*1b0f0*/  IMAD R9, R11, R8.reuse, RZ ;  /* 0x000000080b097224 */ /* 0x090fe400078e02ff */
[----:B------:R-:W-:Y:S01]  /*1b100*/  IMAD.WIDE.U32 R4, R10, R8, RZ ;  /* 0x000000080a047225 */ /* 0x000fe200078e00ff */
[----:B------:R-:W-:Y:S02]  /*1b110*/  ISETP.NE.AND P0, PT, R2, 0x1, PT ;  /* 0x000000010200780c */ /* 0x000fe40003f05270 */
[----:B------:R-:W-:Y:S01]  /*1b120*/  MOV R2, R14 ;  /* 0x0000000e00027202 */ /* 0x000fe20000000f00 */
[----:B------:R-:W-:Y:S02]  /*1b130*/  IMAD R10, R10, R21, R9 ;  /* 0x000000150a0a7224 */ /* 0x000fe400078e0209 */
[-C--:B-----5:R-:W-:Y:S02]  /*1b140*/  IMAD R11, R7, R3.reuse, RZ ;  /* 0x00000003070b7224 */ /* 0x0a0fe400078e02ff */
[----:B------:R-:W-:Y:S01]  /*1b150*/  IMAD.WIDE.U32 R6, R6, R3, RZ ;  /* 0x0000000306067225 */ /* 0x000fe200078e00ff */
[----:B------:R-:W-:-:S03]  /*1b160*/  IADD3 R5, R5, R10, RZ ;  /* 0x0000000a05057210 */ /* 0x000fc60007ffe0ff */
[----:B------:R-:W-:Y:S02]  /*1b170*/  IMAD.IADD R11, R7, 0x1, R11 ;  /* 0x00000001070b7824 */ /* 0x000fe400078e020b */
[----:B------:R-:W-:-:S05]  /*1b180*/  @P0 IMAD.HI.U32 R20, R14, c[0x0][0x4ec], RZ ;  /* 0x00013b000e140a27 */ /* 0x000fca00078e00ff */
[----:B------:R-:W-:Y:S02]  /*1b190*/  @P0 SHF.R.U32.HI R2, RZ, c[0x0][0x4f0], R20 ;  /* 0x00013c00ff020a19 */ /* 0x000fe40000011614 */
[----:B------:R-:W-:-:S03]  /*1b1a0*/  IADD3 R20, P1, P0, R4, R6, R0 ;  /* 0x0000000604147210 */ /* 0x000fc6000783e000 */
[----:B------:R-:W-:Y:S01]  /*1b1b0*/  IMAD.MOV R4, RZ, RZ, -R2 ;  /* 0x000000ffff047224 */ /* 0x000fe200078e0a02 */
[----:B------:R-:W-:Y:S02]  /*1b1c0*/  IADD3.X R11, R5, R11, R18, P1, P0 ;  /* 0x0000000b050b7210 */ /* 0x000fe40000fe0412 */
[----:B------:R-:W-:Y:S01]  /*1b1d0*/  SHF.R.S32.HI R5, RZ, 0x1f, R2 ;  /* 0x0000001fff057819 */ /* 0x000fe20000011402 */
[----:B------:R-:W-:Y:S01]  /*1b1e0*/  IMAD R4, R4, c[0x0][0x4e8], R14 ;  /* 0x00013a0004047a24 */ /* 0x000fe200078e020e */
[----:B---3--:R-:W-:-:S05]  /*1b1f0*/  SEL R9, R23, RZ, P2 ;  /* 0x000000ff17097207 */ /* 0x008fca0001000000 */
[-C--:B--2---:R-:W-:Y:S02]  /*1b200*/  IMAD R10, R17, R9.reuse, RZ ;  /* 0x00000009110a7224 */ /* 0x084fe400078e02ff */
[----:B------:R-:W-:Y:S01]  /*1b210*/  IMAD.WIDE.U32 R6, R16, R9, RZ ;  /* 0x0000000910067225 */ /* 0x000fe200078e00ff */
[----:B------:R-:W-:-:S04]  /*1b220*/  SHF.R.S32.HI R9, RZ, 0x1f, R4 ;  /* 0x0000001fff097819 */ /* 0x000fc80000011404 */
[----:B------:R-:W-:Y:S01]  /*1b230*/  IADD3 R7, R7, R10, RZ ;  /* 0x0000000a07077210 */ /* 0x000fe20007ffe0ff */
[----:B------:R-:W-:Y:S01]  /*1b240*/  IMAD.MOV.U32 R10, RZ, RZ, c[0x0][0x4a8] ;  /* 0x00012a00ff0a7624 */ /* 0x000fe200078e00ff */
[----:B------:R-:W-:Y:S01]  /*1b250*/  IADD3 R6, P1, P0, R2, R20, R6 ;  /* 0x0000001402067210 */ /* 0x000fe2000783e006 */
[----:B------:R-:W-:-:S03]  /*1b260*/  IMAD R2, R13, R4, RZ ;  /* 0x000000040d027224 */ /* 0x000fc600078e02ff */
[----:B------:R-:W-:Y:S01]  /*1b270*/  IADD3.X R7, R5, R11, R7, P1, P0 ;  /* 0x0000000b05077210 */ /* 0x000fe20000fe0407 */
[----:B------:R-:W-:-:S04]  /*1b280*/  IMAD R2, R12, R9, R2 ;  /* 0x000000090c027224 */ /* 0x000fc800078e0202 */
        /* <DEDUP_REMOVED lines=9> */
.L_x_869:
[----:B------:R-:W-:Y:S05]  /*1b320*/  BSYNC B0 ;  /* 0x0000000000007941 */ /* 0x000fea0003800000 */
.L_x_868:
[----:B------:R-:W-:-:S13]  /*1b330*/  ISETP.GT.AND P0, PT, R19, 0x1, PT ;  /* 0x000000011300780c */ /* 0x000fda0003f04270 */
[----:B------:R-:W-:Y:S05]  /*1b340*/  @P0 BRA `(.L_x_861) ;  /* 0x000007d000000947 */ /* 0x000fea0003800000 */
[----:B-1----:R-:W3:Y:S01]  /*1b350*/  LDL R6, [R1+0x108] ;  /* 0x0001080001067983 */ /* 0x002ee20000100800 */
[----:B------:R-:W-:Y:S01]  /*1b360*/  MOV R4, c[0x0][0x4e8] ;  /* 0x00013a0000047a02 */ /* 0x000fe20000000f00 */
[----:B------:R-:W-:Y:S02]  /*1b370*/  IMAD R2, R18, c[0x0][0x3a0], RZ ;  /* 0x0000e80012027a24 */ /* 0x000fe400078e02ff */
[----:B------:R-:W1:Y:S01]  /*1b380*/  S2R R10, SR_TID.X ;  /* 0x00000000000a7919 */ /* 0x000e620000002100 */
[----:B------:R-:W-:Y:S01]  /*1b390*/  ISETP.NE.AND P0, PT, R4, 0x1, PT ;  /* 0x000000010400780c */ /* 0x000fe20003f05270 */
[----:B------:R-:W-:-:S04]  /*1b3a0*/  IMAD.WIDE.U32 R4, R0, c[0x0][0x3a0], RZ ;  /* 0x0000e80000047a25 */ /* 0x000fc800078e00ff */
[----:B------:R-:W-:Y:S02]  /*1b3b0*/  IMAD R0, R0, c[0x0][0x3a4], R2 ;  /* 0x0000e90000007a24 */ /* 0x000fe400078e0202 */
[----:B------:R-:W-:-:S03]  /*1b3c0*/  IMAD R2, R21, c[0x0][0x3f0], RZ ;  /* 0x0000fc0015027a24 */ /* 0x000fc600078e02ff */
[----:B------:R-:W-:-:S05]  /*1b3d0*/  IADD3 R5, R5, R0, RZ ;  /* 0x0000000005057210 */ /* 0x000fca0007ffe0ff */
[----:B------:R-:W-:-:S04]  /*1b3e0*/  IMAD.WIDE.U32 R4, R3, c[0x0][0x3e8], R4 ;  /* 0x0000fa0003047a25 */ /* 0x000fc800078e0004 */
[----:B------:R-:W-:Y:S01]  /*1b3f0*/  IMAD R3, R3, c[0x0][0x3ec], R5 ;  /* 0x0000fb0003037a24 */ /* 0x000fe200078e0205 */
[----:B-1----:R-:W-:-:S04]  /*1b400*/  SHF.R.S32.HI R9, RZ, 0x1f, R10 ;  /* 0x0000001fff097819 */ /* 0x002fc8000001140a */
[----:B------:R-:W-:-:S04]  /*1b410*/  LEA.HI R9, R9, R10, RZ, 0x3 ;  /* 0x0000000a09097211 */ /* 0x000fc800078f18ff */
[----:B------:R-:W-:-:S04]  /*1b420*/  SHF.R.S32.HI R9, RZ, 0x3, R9 ;  /* 0x00000003ff097819 */ /* 0x000fc80000011409 */
[-C--:B------:R-:W-:Y:S02]  /*1b430*/  IADD3 R11, R9, R236.reuse, RZ ;  /* 0x000000ec090b7210 */ /* 0x080fe40007ffe0ff */
[----:B---3--:R-:W-:-:S04]  /*1b440*/  IADD3 R6, R6, R236, RZ ;  /* 0x000000ec06067210 */ /* 0x008fc80007ffe0ff */
[----:B------:R-:W-:Y:S01]  /*1b450*/  MOV R0, R6 ;  /* 0x0000000600007202 */ /* 0x000fe20000000f00 */
[----:B------:R-:W-:-:S05]  /*1b460*/  @P0 IMAD.HI.U32 R7, R6, c[0x0][0x4ec], RZ ;  /* 0x00013b0006070a27 */ /* 0x000fca00078e00ff */
[----:B------:R-:W-:Y:S01]  /*1b470*/  @P0 SHF.R.U32.HI R0, RZ, c[0x0][0x4f0], R7 ;  /* 0x00013c00ff000a19 */ /* 0x000fe20000011607 */
[----:B------:R-:W-:Y:S01]  /*1b480*/  IMAD R7, R8, c[0x0][0x3f4], R2 ;  /* 0x0000fd0008077a24 */ /* 0x000fe200078e0202 */
[----:B------:R-:W-:Y:S02]  /*1b490*/  MOV R2, R4 ;  /* 0x0000000400027202 */ /* 0x000fe40000000f00 */
        /* <DEDUP_REMOVED lines=17> */
[----:B------:R1:W3:Y:S02]  /*1b5b0*/  SHFL.IDX PT, R4, R5, RZ, 0x181f ;  /* 0x00181fff05047589 */ /* 0x0002e400000e0000 */
.L_x_953:
[----:B------:R-:W-:Y:S05]  /*1b5c0*/  BRA.DIV ~URZ, `(.L_x_871) ;  /* 0x000040627f007947 */ /* 0x000fea000b800000 */
[----:B------:R4:W1:Y:S02]  /*1b5d0*/  SHFL.IDX PT, R0, R12, RZ, 0x181f ;  /* 0x00181fff0c007589 */ /* 0x00086400000e0000 */
.L_x_954:
[----:B------:R-:W-:Y:S01]  /*1b5e0*/  IMAD R10, R15, c[0x0][0x4e8], RZ ;  /* 0x00013a000f0a7a24 */ /* 0x000fe200078e02ff */
[----:B------:R-:W-:Y:S04]  /*1b5f0*/  BSSY B0, `(.L_x_872) ;  /* 0x0000011000007945 */ /* 0x000fe80003800000 */
[----:B------:R-:W-:-:S13]  /*1b600*/  ISETP.GE.AND P0, PT, R11, R10, PT ;  /* 0x0000000a0b00720c */ /* 0x000fda0003f06270 */
[----:B------:R-:W-:Y:S05]  /*1b610*/  @P0 BRA `(.L_x_873) ;  /* 0x000000e000000947 */ /* 0x000fea0003800000 */
[----:B------:R-:W5:Y:S04]  /*1b620*/  LDL R14, [R1+0x74] ;  /* 0x00007400010e7983 */ /* 0x000f680000100800 */
[----:B--2---:R-:W2:Y:S01]  /*1b630*/  LDL R13, [R1+0x70] ;  /* 0x00007000010d7983 */ /* 0x004ea20000100800 */
[----:B------:R-:W-:Y:S02]  /*1b640*/  ISETP.GE.AND P2, PT, R248, c[0x0][0x3c8], PT ;  /* 0x0000f200f8007a0c */ /* 0x000fe40003f46270 */
[----:B------:R-:W-:Y:S02]  /*1b650*/  ISETP.GE.AND P1, PT, R250, c[0x0][0x3c8], PT ;  /* 0x0000f200fa007a0c */ /* 0x000fe40003f26270 */
[----:B------:R-:W-:-:S09]  /*1b660*/  ISETP.GE.AND P0, PT, R251, c[0x0][0x3c8], PT ;  /* 0x0000f200fb007a0c */ /* 0x000fd20003f06270 */
[-C--:B-1----:R-:W-:Y:S02]  /*1b670*/  @!P2 LEA R8, P5, R248, R0.reuse, 0x1 ;  /* 0x00000000f808a211 */ /* 0x082fe400078a08ff */
[-C--:B------:R-:W-:Y:S02]  /*1b680*/  @!P1 LEA R6, P4, R250, R0.reuse, 0x1 ;  /* 0x00000000fa069211 */ /* 0x080fe400078808ff */
[----:B------:R-:W-:Y:S02]  /*1b690*/  @!P0 LEA R2, P3, R251, R0, 0x1 ;  /* 0x00000000fb028211 */ /* 0x000fe400078608ff */
[----:B---3--:R-:W-:-:S05]  /*1b6a0*/  @!P2 LEA.HI.X R9, R248, R4, R249, 0x1, P5 ;  /* 0x00000004f809a211 */ /* 0x008fca00028f0cf9 */
[----:B------:R1:W-:Y:S01]  /*1b6b0*/  @!P2 ST.E.128 [R8.64], RZ ;  /* 0x000000ff0800a985 */ /* 0x0003e2000c101d0a */
[-C--:B-----5:R-:W-:Y:S02]  /*1b6c0*/  @!P1 LEA.HI.X R7, R250, R4.reuse, R14, 0x1, P4 ;  /* 0x00000004fa079211 */ /* 0x0a0fe400020f0c0e */
[----:B--2---:R-:W-:-:S03]  /*1b6d0*/  @!P0 LEA.HI.X R3, R251, R4, R13, 0x1, P3 ;  /* 0x00000004fb038211 */ /* 0x004fc600018f0c0d */
[----:B------:R1:W-:Y:S04]  /*1b6e0*/  @!P1 ST.E.128 [R6.64], RZ ;  /* 0x000000ff06009985 */ /* 0x0003e8000c101d0a */
[----:B------:R1:W-:Y:S02]  /*1b6f0*/  @!P0 ST.E.128 [R2.64], RZ ;  /* 0x000000ff02008985 */ /* 0x0003e4000c101d0a */
.L_x_873:
[----:B------:R-:W-:Y:S05]  /*1b700*/  BSYNC B0 ;  /* 0x0000000000007941 */ /* 0x000fea0003800000 */
.L_x_872:
[----:B------:R-:W-:Y:S05]  /*1b710*/  BRA.DIV ~URZ, `(.L_x_874) ;  /* 0x00003f927f007947 */ /* 0x000fea000b800000 */
[----:B---3--:R3:W2:Y:S04]  /*1b720*/  SHFL.IDX PT, R4, R5, 0x1, 0x181f ;  /* 0x00381f0005047f89 */ /* 0x0086a800000e0000 */
[----:B-1----:R3:W1:Y:S02]  /*1b730*/  SHFL.IDX PT, R0, R12, 0x1, 0x181f ;  /* 0x00381f000c007f89 */ /* 0x00266400000e0000 */
.L_x_955:
        /* <DEDUP_REMOVED lines=13> */
[----:B------:R1:W-:Y:S01]  /*1b810*/  @!P2 ST.E.128 [R8.64], RZ ;  /* 0x000000ff0800a985 */ /* 0x0003e2000c101d0a */
[-C--:B-----5:R-:W-:Y:S02]  /*1b820*/  @!P1 LEA.HI.X R7, R250, R4.reuse, R14, 0x1, P4 ;  /* 0x00000004fa079211 */ /* 0x0a0fe400020f0c0e */
[----:B---3--:R-:W-:-:S03]  /*1b830*/  @!P0 LEA.HI.X R3, R251, R4, R13, 0x1, P3 ;  /* 0x00000004fb038211 */ /* 0x008fc600018f0c0d */
[----:B------:R1:W-:Y:S04]  /*1b840*/  @!P1 ST.E.128 [R6.64], RZ ;  /* 0x000000ff06009985 */ /* 0x0003e8000c101d0a */
[----:B------:R1:W-:Y:S02]  /*1b850*/  @!P0 ST.E.128 [R2.64], RZ ;  /* 0x000000ff02008985 */ /* 0x0003e4000c101d0a */
.L_x_876:
[----:B------:R-:W-:Y:S05]  /*1b860*/  BSYNC B0 ;  /* 0x0000000000007941 */ /* 0x000fea0003800000 */
.L_x_875:
[----:B------:R-:W-:Y:S05]  /*1b870*/  BRA.DIV ~URZ, `(.L_x_877) ;  /* 0x00003f227f007947 */ /* 0x000fea000b800000 */
[----:B--2---:R2:W3:Y:S02]  /*1b880*/  SHFL.IDX PT, R4, R5, 0x2, 0x181f ;  /* 0x00581f0005047f89 */ /* 0x0044e400000e0000 */
.L_x_956:
[----:B------:R-:W-:Y:S05]  /*1b890*/  BRA.DIV ~URZ, `(.L_x_878) ;  /* 0x00003f827f007947 */ /* 0x000fea000b800000 */
[----:B-1----:R1:W2:Y:S02]  /*1b8a0*/  SHFL.IDX PT, R0, R12, 0x2, 0x181f ;  /* 0x00581f000c007f89 */ /* 0x0022a400000e0000 */
.L_x_957:
[----:B------:R-:W-:Y:S01]  /*1b8b0*/  IADD3 R2, R11, 0x40, RZ ;  /* 0x000000400b027810 */ /* 0x000fe20007ffe0ff */
[----:B------:R-:W-:Y:S03]  /*1b8c0*/  BSSY B0, `(.L_x_879) ;  /* 0x0000011000007945 */ /* 0x000fe60003800000 */
[----:B------:R-:W-:-:S13]  /*1b8d0*/  ISETP.GE.AND P0, PT, R2, R10, PT ;  /* 0x0000000a0200720c */ /* 0x000fda0003f06270 */
[----:B------:R-:W-:Y:S05]  /*1b8e0*/  @P0 BRA `(.L_x_880) ;  /* 0x000000e000000947 */ /* 0x000fea0003800000 */
[----:B------:R-:W5:Y:S04]  /*1b8f0*/  LDL R14, [R1+0x74] ;  /* 0x00007400010e7983 */ /* 0x000f680000100800 */
[----:B----4-:R-:W4:Y:S01]  /*1b900*/  LDL R13, [R1+0x70] ;  /* 0x00007000010d7983 */ /* 0x010f220000100800 */
[----:B------:R-:W-:Y:S02]  /*1b910*/  ISETP.GE.AND P2, PT, R248, c[0x0][0x3c8], PT ;  /* 0x0000f200f8007a0c */ /* 0x000fe40003f46270 */
[----:B------:R-:W-:Y:S02]  /*1b920*/  ISETP.GE.AND P1, PT, R250, c[0x0][0x3c8], PT ;  /* 0x0000f200fa007a0c */ /* 0x000fe40003f26270 */
[----:B------:R-:W-:-:S09]  /*1b930*/  ISETP.GE.AND P0, PT, R251, c[0x0][0x3c8], PT ;  /* 0x0000f200fb007a0c */ /* 0x000fd20003f06270 */
[-C--:B--2---:R-:W-:Y:S02]  /*1b940*/  @!P2 LEA R8, P5, R248, R0.reuse, 0x1 ;  /* 0x00000000f808a211 */ /* 0x084fe400078a08ff */
[-C--:B------:R-:W-:Y:S02]  /*1b950*/  @!P1 LEA R6, P4, R250, R0.reuse, 0x1 ;  /* 0x00000000fa069211 */ /* 0x080fe400078808ff */
[----:B------:R-:W-:Y:S02]  /*1b960*/  @!P0 LEA R2, P3, R251, R0, 0x1 ;  /* 0x00000000fb028211 */ /* 0x000fe400078608ff */
[----:B---3--:R-:W-:-:S05]  /*1b970*/  @!P2 LEA.HI.X R9, R248, R4, R249, 0x1, P5 ;  /* 0x00000004f809a211 */ /* 0x008fca00028f0cf9 */
[----:B------:R2:W-:Y:S01]  /*1b980*/  @!P2 ST.E.128 [R8.64], RZ ;  /* 0x000000ff0800a985 */ /* 0x0005e2000c101d0a */
[-C--:B-----5:R-:W-:Y:S02]  /*1b990*/  @!P1 LEA.HI.X R7, R250, R4.reuse, R14, 0x1, P4 ;  /* 0x00000004fa079211 */ /* 0x0a0fe400020f0c0e */
[----:B----4-:R-:W-:-:S03]  /*1b9a0*/  @!P0 LEA.HI.X R3, R251, R4, R13, 0x1, P3 ;  /* 0x00000004fb038211 */ /* 0x010fc600018f0c0d */
[----:B------:R2:W-:Y:S04]  /*1b9b0*/  @!P1 ST.E.128 [R6.64], RZ ;  /* 0x000000ff06009985 */ /* 0x0005e8000c101d0a */
[----:B------:R2:W-:Y:S02]  /*1b9c0*/  @!P0 ST.E.128 [R2.64], RZ ;  /* 0x000000ff02008985 */ /* 0x0005e4000c101d0a */
.L_x_880:
[----:B------:R-:W-:Y:S05]  /*1b9d0*/  BSYNC B0 ;  /* 0x0000000000007941 */ /* 0x000fea0003800000 */
.L_x_879:
[----:B------:R-:W-:Y:S05]  /*1b9e0*/  BRA.DIV ~URZ, `(.L_x_881) ;  /* 0x00003eb27f007947 */ /* 0x000fea000b800000 */
[----:B---3--:R3:W1:Y:S04]  /*1b9f0*/  SHFL.IDX PT, R4, R5, 0x3, 0x181f ;  /* 0x00781f0005047f89 */ /* 0x00866800000e0000 */
[----:B--2---:R3:W2:Y:S02]  /*1ba00*/  SHFL.IDX PT, R0, R12, 0x3, 0x181f ;  /* 0x00781f000c007f89 */ /* 0x0046a400000e0000 */
.L_x_958:
[----:B------:R-:W-:-:S04]  /*1ba10*/  IADD3 R11, R11, 0x60, RZ ;  /* 0x000000600b0b7810 */ /* 0x000fc80007ffe0ff */
[----:B------:R-:W-:-:S13]  /*1ba20*/  ISETP.GE.AND P0, PT, R11, R10, PT ;  /* 0x0000000a0b00720c */ /* 0x000fda0003f06270 */
[----:B------:R-:W-:Y:S05]  /*1ba30*/  @P0 BRA `(.L_x_861) ;  /* 0x000000e000000947 */ /* 0x000fea0003800000 */
[----:B-1-34-:R-:W3:Y:S04]  /*1ba40*/  LDL R12, [R1+0x74] ;  /* 0x00007400010c7983 */ /* 0x01aee80000100800 */
[----:B------:R-:W4:Y:S01]  /*1ba50*/  LDL R5, [R1+0x70] ;  /* 0x0000700001057983 */ /* 0x000f220000100800 */
[----:B------:R-:W-:Y:S02]  /*1ba60*/  ISETP.GE.AND P2, PT, R248, c[0x0][0x3c8], PT ;  /* 0x0000f200f8007a0c */ /* 0x000fe40003f46270 */
[----:B------:R-:W-:Y:S02]  /*1ba70*/  ISETP.GE.AND P1, PT, R250, c[0x0][0x3c8], PT ;  /* 0x0000f200fa007a0c */ /* 0x000fe40003f26270 */
[----:B------:R-:W-:-:S09]  /*1ba80*/  ISETP.GE.AND P0, PT, R251, c[0x0][0x3c8], PT ;  /* 0x0000f200fb007a0c */ /* 0x000fd20003f06270 */
[-C--:B--2---:R-:W-:Y:S02]  /*1ba90*/  @!P2 LEA R8, P5, R248, R0.reuse, 0x1 ;  /* 0x00000000f808a211 */ /* 0x084fe400078a08ff */
[-C--:B------:R-:W-:Y:S02]  /*1baa0*/  @!P1 LEA R6, P4, R250, R0.reuse, 0x1 ;  /* 0x00000000fa069211 */ /* 0x080fe400078808ff */
[----:B------:R-:W-:Y:S02]  /*1bab0*/  @!P0 LEA R2, P3, R251, R0, 0x1 ;  /* 0x00000000fb028211 */ /* 0x000fe400078608ff */
[----:B------:R-:W-:-:S05]  /*1bac0*/  @!P2 LEA.HI.X R9, R248, R4, R249, 0x1, P5 ;  /* 0x00000004f809a211 */ /* 0x000fca00028f0cf9 */
[----:B------:R1:W-:Y:S01]  /*1bad0*/  @!P2 ST.E.128 [R8.64], RZ ;  /* 0x000000ff0800a985 */ /* 0x0003e2000c101d0a */
[-C--:B---3--:R-:W-:Y:S02]  /*1bae0*/  @!P1 LEA.HI.X R7, R250, R4.reuse, R12, 0x1, P4 ;  /* 0x00000004fa079211 */ /* 0x088fe400020f0c0c */
[----:B----4-:R-:W-:-:S03]  /*1baf0*/  @!P0 LEA.HI.X R3, R251, R4, R5, 0x1, P3 ;  /* 0x00000004fb038211 */ /* 0x010fc600018f0c05 */
[----:B------:R1:W-:Y:S04]  /*1bb00*/  @!P1 ST.E.128 [R6.64], RZ ;  /* 0x000000ff06009985 */ /* 0x0003e8000c101d0a */
[----:B------:R1:W-:Y:S02]  /*1bb10*/  @!P0 ST.E.128 [R2.64], RZ ;  /* 0x000000ff02008985 */ /* 0x0003e4000c101d0a */
.L_x_861:
[----:B------:R-:W-:Y:S05]  /*1bb20*/  BSYNC B1 ;  /* 0x0000000000017941 */ /* 0x000fea0003800000 */
.L_x_845:
[----:B------:R-:W-:-:S13]  /*1bb30*/  ISETP.NE.AND P0, PT, RZ, UR8, PT ;  /* 0x00000008ff007c0c */ /* 0x000fda000bf05270 */
[----:B------:R-:W-:Y:S01]  /*1bb40*/  @P0 WARPSYNC 0xffffffff ;  /* 0xffffffff00000948 */ /* 0x000fe20003800000 */
[----:B------:R-:W-:Y:S06]  /*1bb50*/  @P0 BAR.SYNC.DEFER_BLOCKING 0x5, 0x100 ;  /* 0x0144000000000b1d */ /* 0x000fec0000010000 */
[----:B------:R-:W5:Y:S02]  /*1bb60*/  @P0 LDS.128 R236, [0x18100] ;  /* 0x01810000ffec0984 */ /* 0x000f640000000c00 */
[----:B-1---5:R-:W-:Y:S01]  /*1bb70*/  @P0 IMAD.MOV.U32 R2, RZ, RZ, R236 ;  /* 0x000000ffff020224 */ /* 0x022fe200078e00ec */
[----:B--2-4-:R-:W-:-:S04]  /*1bb80*/  @P0 MOV R0, R237 ;  /* 0x000000ed00000202 */ /* 0x014fc80000000f00 */
[----:B------:R1:W-:Y:S04]  /*1bb90*/  @P0 STL [R1+0x7c], R2 ;  /* 0x00007c0201000387 */ /* 0x0003e80000100800 */
[----:B------:R1:W-:Y:S04]  /*1bba0*/  @P0 STL [R1+0x104], R0 ;  /* 0x0001040001000387 */ /* 0x0003e80000100800 */
[----:B------:R-:W-:Y:S06]  /*1bbb0*/  @P0 BAR.ARV 0x4, 0x100 ;  /* 0x0104000000000b1d */ /* 0x000fec0000002000 */
[----:B------:R-:W-:Y:S05]  /*1bbc0*/  @P0 BRA `(.L_x_882) ;  /* 0x00000fb000000947 */ /* 0x000fea0003800000 */
[----:B-1----:R-:W1:Y:S01]  /*1bbd0*/  S2R R0, SR_TID.X ;  /* 0x0000000000007919 */ /* 0x002e620000002100 */
[----:B------:R-:W-:Y:S01]  /*1bbe0*/  IMAD.MOV.U32 R8, RZ, RZ, RZ ;  /* 0x000000ffff087224 */ /* 0x000fe200078e00ff */
[----:B-1-3--:R-:W-:-:S04]  /*1bbf0*/  LOP3.LUT R12, R0, 0x1f, RZ, 0xc0, !PT ;  /* 0x0000001f000c7812 */ /* 0x00afc800078ec0ff */
[----:B------:R-:W-:Y:S01]  /*1bc00*/  ISETP.NE.AND P6, PT, R12, 0x1f, PT ;  /* 0x0000001f0c00780c */ /* 0x000fe20003fc5270 */
[----:B------:R-:W-:Y:S10]  /*1bc10*/  BRA.DIV ~URZ, `(.L_x_883) ;  /* 0x00003d727f007947 */ /* 0x000ff4000b800000 */
[----:B------:R1:W2:Y:S02]  /*1bc20*/  SHFL.IDX PT, R9, R22, RZ, 0x1f ;  /* 0x00001fff16097589 */ /* 0x0002a400000e0000 */
.L_x_959:
[----:B------:R-:W-:Y:S05]  /*1bc30*/  BRA.DIV ~URZ, `(.L_x_884) ;  /* 0x00003dd27f007947 */ /* 0x000fea000b800000 */
[----:B------:R3:W4:Y:S02]  /*1bc40*/  SHFL.IDX PT, R6, R22, 0x1, 0x1f ;  /* 0x00201f0016067f89 */ /* 0x00072400000e0000 */
.L_x_960:
[----:B------:R-:W-:Y:S02]  /*1bc50*/  IMAD.IADD R0, R239, 0x1, R12 ;  /* 0x00000001ef007824 */ /* 0x000fe400078e020c */
[----:B------:R-:W-:-:S03]  /*1bc60*/  IMAD.MOV.U32 R7, RZ, RZ, RZ ;  /* 0x000000ffff077224 */ /* 0x000fc600078e00ff */
[----:B------:R-:W-:-:S13]  /*1bc70*/  ISETP.GE.OR P0, PT, R0, c[0x0][0x53c], !P6 ;  /* 0x00014f0000007a0c */ /* 0x000fda0007706670 */
[----:B------:R-:W-:Y:S01]  /*1bc80*/  @!P0 MOV R2, 0x4 ;  /* 0x0000000400028802 */ /* 0x000fe20000000f00 */
[----:B------:R-:W-:-:S04]  /*1bc90*/  @!P0 IMAD.MOV.U32 R4, RZ, RZ, 0x4 ;  /* 0x00000004ff048424 */ /* 0x000fc800078e00ff */
        /* <DEDUP_REMOVED lines=13> */
.L_x_961:
        /* <DEDUP_REMOVED lines=16> */
.L_x_962:
[----:B---3--:R-:W-:Y:S01]  /*1be70*/  IMAD R0, R0, c[0x0][0x538], RZ ;  /* 0x00014e0000007a24 */ /* 0x008fe200078e02ff */
[----:B------:R-:W-:Y:S04]  /*1be80*/  BSSY B1, `(.L_x_887) ;  /* 0x00000c3000017945 */ /* 0x000fe80003800000 */
[----:B----4-:R-:W-:-:S04]  /*1be90*/  IADD3 R6, R0, R6, RZ ;  /* 0x0000000600067210 */ /* 0x010fc80007ffe0ff */
[----:B--2---:R-:W-:-:S13]  /*1bea0*/  ISETP.GT.AND P0, PT, R6, R9, PT ;  /* 0x000000090600720c */ /* 0x004fda0003f04270 */
[----:B------:R-:W-:Y:S05]  /*1beb0*/  @P0 BRA `(.L_x_888) ;  /* 0x0000025000000947 */ /* 0x000fea0003800000 */
.L_x_892:
        /* <DEDUP_REMOVED lines=8> */
[----:B-1----:R-:W-:Y:S01]  /*1bf40*/  @!P0 MOV R4, 0x4 ;  /* 0x0000000400048802 */ /* 0x002fe20000000f00 */
        /* <DEDUP_REMOVED lines=8> */
.L_x_963:
        /* <DEDUP_REMOVED lines=16> */
.L_x_964:
[----:B--2---:R-:W-:-:S05]  /*1c0d0*/  IMAD R0, R0, c[0x0][0x538], RZ ;  /* 0x00014e0000007a24 */ /* 0x004fca00078e02ff */
[----:B------:R-:W-:-:S04]  /*1c0e0*/  IADD3 R6, R0, R6, RZ ;  /* 0x0000000600067210 */ /* 0x000fc80007ffe0ff */
[----:B------:R-:W-:-:S13]  /*1c0f0*/  ISETP.GT.AND P0, PT, R6, R9, PT ;  /* 0x000000090600720c */ /* 0x000fda0003f04270 */
[----:B-1----:R-:W-:Y:S05]  /*1c100*/  @!P0 BRA `(.L_x_892) ;  /* 0xfffffdb000008947 */ /* 0x002fea000383ffff */
.L_x_888:
[----:B------:R-:W-:-:S05]  /*1c110*/  IADD3 R6, -R0, R6, RZ ;  /* 0x0000000600067210 */ /* 0x000fca0007ffe1ff */
[----:B------:R-:W-:-:S05]  /*1c120*/  IMAD R0, R4, c[0x0][0x538], R6 ;  /* 0x00014e0004007a24 */ /* 0x000fca00078e0206 */
[----:B------:R-:W-:Y:S01]  /*1c130*/  ISETP.GT.AND P0, PT, R0, R9, PT ;  /* 0x000000090000720c */ /* 0x000fe20003f04270 */
[----:B------:R-:W-:-:S12]  /*1c140*/  BRA.DIV ~URZ, `(.L_x_893) ;  /* 0x00003d527f007947 */ /* 0x000fd8000b800000 */
[----:B------:R-:W-:-:S04]  /*1c150*/  VOTE.ANY R5, PT, !P0 ;  /* 0x0000000000057806 */ /* 0x000fc800040e0100 */
.L_x_965:
[----:B------:R-:W2:Y:S02]  /*1c160*/  POPC R0, R5 ;  /* 0x0000000500007309 */ /* 0x000ea40000000000 */
[----:B--2---:R-:W-:Y:S01]  /*1c170*/  IADD3 R239, R0, R239, RZ ;  /* 0x000000ef00ef7210 */ /* 0x004fe20007ffe0ff */
[----:B------:R-:W-:Y:S05]  /*1c180*/  BRA.DIV ~URZ, `(.L_x_894) ;  /* 0x00003d627f007947 */ /* 0x000fea000b800000 */
[----:B------:R2:W3:Y:S04]  /*1c190*/  SHFL.IDX PT, R7, R7, R0, 0x1f ;  /* 0x00001f0007077589 */ /* 0x0004e800000e0000 */
[----:B------:R2:W4:Y:S02]  /*1c1a0*/  SHFL.IDX PT, R8, R8, R0, 0x1f ;  /* 0x00001f0008087589 */ /* 0x00052400000e0000 */
.L_x_966:
[----:B------:R-:W-:Y:S01]  /*1c1b0*/  ISETP.NE.AND P0, PT, R5, RZ, PT ;  /* 0x000000ff0500720c */ /* 0x000fe20003f05270 */
[----:B------:R-:W-:-:S12]  /*1c1c0*/  BSSY B0, `(.L_x_895) ;  /* 0x0000005000007945 */ /* 0x000fd80003800000 */
[----:B------:R-:W-:Y:S05]  /*1c1d0*/  @!P0 BRA `(.L_x_896) ;  /* 0x0000003000008947 */ /* 0x000fea0003800000 */
[----:B--2---:R-:W-:Y:S01]  /*1c1e0*/  IADD3 R0, R0, -0x1, RZ ;  /* 0xffffffff00007810 */ /* 0x004fe20007ffe0ff */
[----:B------:R-:W-:Y:S05]  /*1c1f0*/  BRA.DIV ~URZ, `(.L_x_897) ;  /* 0x00003de27f007947 */ /* 0x000fea000b800000 */
[----:B------:R2:W1:Y:S02]  /*1c200*/  SHFL.IDX PT, R10, R4, R0, 0x1f ;  /* 0x00001f00040a7589 */ /* 0x00046400000e0000 */
.L_x_896:
[----:B------:R-:W-:Y:S05]  /*1c210*/  BSYNC B0 ;  /* 0x0000000000007941 */ /* 0x000fea0003800000 */
.L_x_895:
[----:B-12---:R-:W-:Y:S01]  /*1c220*/  IMAD R0, R10, c[0x0][0x538], R6 ;  /* 0x00014e000a007a24 */ /* 0x006fe200078e0206 */
[----:B----4-:R-:W-:Y:S01]  /*1c230*/  ISETP.NE.AND P0, PT, R8, 0x1, PT ;  /* 0x000000010800780c */ /* 0x010fe20003f05270 */
[----:B------:R-:W-:Y:S03]  /*1c240*/  BSSY B0, `(.L_x_898) ;  /* 0x000007e000007945 */ /* 0x000fe60003800000 */
[----:B------:R1:W-:Y:S01]  /*1c250*/  STL [R1+0x7c], R0 ;  /* 0x00007c0001007387 */ /* 0x0003e20000100800 */
[----:B------:R-:W-:-:S08]  /*1c260*/  IADD3 R9, -R0, R9, RZ ;  /* 0x0000000900097210 */ /* 0x000fd00007ffe1ff */
[----:B------:R-:W-:Y:S05]  /*1c270*/  @!P0 BRA `(.L_x_899) ;  /* 0x000003b000008947 */ /* 0x000fea0003800000 */
[-C--:B---3--:R-:W-:Y:S02]  /*1c280*/  IABS R2, R7.reuse ;  /* 0x0000000700027213 */ /* 0x088fe40000000000 */
[----:B------:R-:W-:Y:S02]  /*1c290*/  IABS R6, R8 ;  /* 0x0000000800067213 */ /* 0x000fe40000000000 */
[----:B------:R-:W2:Y:S01]  /*1c2a0*/  I2F.RP R4, R2 ;  /* 0x0000000200047306 */ /* 0x000ea20000209400 */
[----:B------:R-:W-:Y:S02]  /*1c2b0*/  IABS R10, R7 ;  /* 0x00000007000a7213 */ /* 0x000fe40000000000 */
[----:B------:R-:W-:-:S05]  /*1c2c0*/  IABS R3, R9 ;  /* 0x0000000900037213 */ /* 0x000fca0000000000 */
[----:B------:R-:W-:Y:S08]  /*1c2d0*/  I2F.RP R11, R6 ;  /* 0x00000006000b7306 */ /* 0x000ff00000209400 */
[----:B--2---:R-:W2:Y:S02]  /*1c2e0*/  MUFU.RCP R4, R4 ;  /* 0x0000000400047308 */ /* 0x004ea40000001000 */
[----:B--2---:R-:W-:-:S06]  /*1c2f0*/  IADD3 R4, R4, 0xffffffe, RZ ;  /* 0x0ffffffe04047810 */ /* 0x004fcc0007ffe0ff */
[----:B------:R-:W2:Y:S02]  /*1c300*/  F2I.FTZ.U32.TRUNC.NTZ R5, R4 ;  /* 0x0000000400057305 */ /* 0x000ea4000021f000 */
[----:B-12---:R-:W-:Y:S02]  /*1c310*/  IMAD.MOV R0, RZ, RZ, -R5 ;  /* 0x000000ffff007224 */ /* 0x006fe400078e0a05 */
[----:B------:R-:W-:Y:S02]  /*1c320*/  IMAD.MOV.U32 R4, RZ, RZ, RZ ;  /* 0x000000ffff047224 */ /* 0x000fe400078e00ff */
[----:B------:R-:W-:-:S04]  /*1c330*/  IMAD R0, R0, R2, RZ ;  /* 0x0000000200007224 */ /* 0x000fc800078e02ff */
[----:B------:R-:W-:-:S04]  /*1c340*/  IMAD.HI.U32 R5, R5, R0, R4 ;  /* 0x0000000005057227 */ /* 0x000fc800078e0004 */
[----:B------:R-:W-:-:S04]  /*1c350*/  IMAD.MOV R0, RZ, RZ, -R10 ;  /* 0x000000ffff007224 */ /* 0x000fc800078e0a0a */
[----:B------:R-:W-:Y:S02]  /*1c360*/  IMAD.MOV.U32 R4, RZ, RZ, R0 ;  /* 0x000000ffff047224 */ /* 0x000fe400078e0000 */
        /* <DEDUP_REMOVED lines=14> */
[----:B------:R-:W-:Y:S01]  /*1c450*/  @!P1 IADD3 R0, -R0, RZ, RZ ;  /* 0x000000ff00009210 */ /* 0x000fe20007ffe1ff */
[----:B------:R-:W-:Y:S01]  /*1c460*/  IMAD.MOV.U32 R4, RZ, RZ, R2 ;  /* 0x000000ffff047224 */ /* 0x000fe200078e0002 */
[----:B------:R-:W-:Y:S02]  /*1c470*/  IABS R2, R8 ;  /* 0x0000000800027213 */ /* 0x000fe40000000000 */
[----:B------:R-:W-:Y:S01]  /*1c480*/  @!P0 LOP3.LUT R0, RZ, R7, RZ, 0x33, !PT ;  /* 0x00000007ff008212 */ /* 0x000fe200078e33ff */
[----:B------:R-:W-:Y:S02]  /*1c490*/  IMAD R4, R4, R6, RZ ;  /* 0x0000000604047224 */ /* 0x000fe400078e02ff */
[----:B------:R-:W-:Y:S01]  /*1c4a0*/  IMAD.MOV R5, RZ, RZ, -R2 ;  /* 0x000000ffff057224 */ /* 0x000fe200078e0a02 */
[----:B------:R-:W-:Y:S01]  /*1c4b0*/  IABS R10, R0 ;  /* 0x00000000000a7213 */ /* 0x000fe20000000000 */
        /* <DEDUP_REMOVED lines=17> */
[----:B------:R-:W-:-:S04]  /*1c5d0*/  IMAD.MOV R3, RZ, RZ, -R2 ;  /* 0x000000ffff037224 */ /* 0x000fc800078e0a02 */
[C---:B------:R-:W-:Y:S02]  /*1c5e0*/  IMAD R3, R8.reuse, R3, R0 ;  /* 0x0000000308037224 */ /* 0x040fe400078e0200 */
[----:B------:R-:W-:Y:S02]  /*1c5f0*/  IMAD R8, R8, 0x1000000, R2 ;  /* 0x0100000008087824 */ /* 0x000fe400078e0202 */
[----:B------:R-:W-:Y:S02]  /*1c600*/  IMAD R2, R7, R4, R9 ;  /* 0x0000000407027224 */ /* 0x000fe400078e0209 */
[----:B------:R-:W-:Y:S01]  /*1c610*/  IMAD R238, R3, 0x10000, R8 ;  /* 0x0001000003ee7824 */ /* 0x000fe200078e0208 */
[----:B------:R-:W-:Y:S05]  /*1c620*/  BRA `(.L_x_900) ;  /* 0x000003f000007947 */ /* 0x000fea0003800000 */
.L_x_899:
[----:B------:R-:W-:-:S04]  /*1c630*/  IMAD.MOV.U32 R4, RZ, RZ, 0x4 ;  /* 0x00000004ff047424 */ /* 0x000fc800078e00ff */
[----:B------:R-:W-:-:S06]  /*1c640*/  IMAD.WIDE R4, R239, R4, c[0x0][0x590] ;  /* 0x00016400ef047625 */ /* 0x000fcc00078e0204 */
[----:B------:R-:W2:Y:S01]  /*1c650*/  LDG.E R4, [R4.64] ;  /* 0x0000000a04047981 */ /* 0x000ea2000c1e1900 */
[----:B------:R-:W-:Y:S01]  /*1c660*/  IABS R6, R9 ;  /* 0x0000000900067213 */ /* 0x000fe20000000000 */
[----:B--23--:R-:W-:-:S05]  /*1c670*/  IMAD R10, R4, R7, RZ ;  /* 0x00000007040a7224 */ /* 0x00cfca00078e02ff */
[-C--:B------:R-:W-:Y:S02]  /*1c680*/  IABS R5, R10.reuse ;  /* 0x0000000a00057213 */ /* 0x080fe40000000000 */
[----:B------:R-:W-:Y:S02]  /*1c690*/  IABS R8, R10 ;  /* 0x0000000a00087213 */ /* 0x000fe40000000000 */
[----:B------:R-:W2:Y:S08]  /*1c6a0*/  I2F.RP R2, R5 ;  /* 0x0000000500027306 */ /* 0x000eb00000209400 */
[----:B--2---:R-:W2:Y:S02]  /*1c6b0*/  MUFU.RCP R2, R2 ;  /* 0x0000000200027308 */ /* 0x004ea40000001000 */
[----:B--2---:R-:W-:-:S06]  /*1c6c0*/  IADD3 R2, R2, 0xffffffe, RZ ;  /* 0x0ffffffe02027810 */ /* 0x004fcc0007ffe0ff */
[----:B------:R-:W2:Y:S02]  /*1c6d0*/  F2I.FTZ.U32.TRUNC.NTZ R3, R2 ;  /* 0x0000000200037305 */ /* 0x000ea4000021f000 */
[----:B-12---:R-:W-:Y:S02]  /*1c6e0*/  IMAD.MOV R0, RZ, RZ, -R3 ;  /* 0x000000ffff007224 */ /* 0x006fe400078e0a03 */
[----:B------:R-:W-:Y:S02]  /*1c6f0*/  IMAD.MOV.U32 R2, RZ, RZ, RZ ;  /* 0x000000ffff027224 */ /* 0x000fe400078e00ff */
[----:B------:R-:W-:-:S04]  /*1c700*/  IMAD R0, R0, R5, RZ ;  /* 0x0000000500007224 */ /* 0x000fc800078e02ff */
        /* <DEDUP_REMOVED lines=11> */
[----:B------:R-:W-:-:S05]  /*1c7c0*/  @P2 IADD3 R0, R0, 0x1, RZ ;  /* 0x0000000100002810 */ /* 0x000fca0007ffe0ff */
[----:B------:R-:W-:-:S04]  /*1c7d0*/  IMAD.MOV.U32 R2, RZ, RZ, R0 ;  /* 0x000000ffff027224 */ /* 0x000fc800078e0000 */
[----:B------:R-:W-:Y:S01]  /*1c7e0*/  @!P1 IMAD.MOV R2, RZ, RZ, -R2 ;  /* 0x000000ffff029224 */ /* 0x000fe200078e0a02 */
[----:B------:R-:W-:-:S05]  /*1c7f0*/  @!P0 LOP3.LUT R2, RZ, R10, RZ, 0x33, !PT ;  /* 0x0000000aff028212 */ /* 0x000fca00078e33ff */
[----:B------:R-:W-:Y:S02]  /*1c800*/  IMAD R8, R4, R2, RZ ;  /* 0x0000000204087224 */ /* 0x000fe400078e02ff */
[----:B------:R-:W-:-:S03]  /*1c810*/  IMAD.MOV R2, RZ, RZ, -R2 ;  /* 0x000000ffff027224 */ /* 0x000fc600078e0a02 */
[----:B------:R-:W-:Y:S01]  /*1c820*/  IADD3 R0, -R8, c[0x0][0x538], RZ ;  /* 0x00014e0008007a10 */ /* 0x000fe20007ffe1ff */
[----:B------:R-:W-:-:S03]  /*1c830*/  IMAD R9, R10, R2, R9 ;  /* 0x000000020a097224 */ /* 0x000fc600078e0209 */
[----:B------:R-:W-:Y:S02]  /*1c840*/  IMNMX R0, R4, R0, PT ;  /* 0x0000000004007217 */ /* 0x000fe40003800200 */
[----:B------:R-:W-:Y:S02]  /*1c850*/  IABS R6, R9 ;  /* 0x0000000900067213 */ /* 0x000fe40000000000 */
[-C--:B------:R-:W-:Y:S02]  /*1c860*/  IABS R3, R0.reuse ;  /* 0x0000000000037213 */ /* 0x080fe40000000000 */
[----:B------:R-:W-:Y:S02]  /*1c870*/  IABS R10, R0 ;  /* 0x00000000000a7213 */ /* 0x000fe40000000000 */
[----:B------:R-:W1:Y:S01]  /*1c880*/  I2F.RP R4, R3 ;  /* 0x0000000300047306 */ /* 0x000e620000209400 */
[----:B------:R-:W-:-:S07]  /*1c890*/  IADD3 R8, R8, 0x1000000, R9 ;  /* 0x0100000008087810 */ /* 0x000fce0007ffe009 */
[----:B-1----:R-:W1:Y:S02]  /*1c8a0*/  MUFU.RCP R4, R4 ;  /* 0x0000000400047308 */ /* 0x002e640000001000 */
[----:B-1----:R-:W-:-:S06]  /*1c8b0*/  IADD3 R4, R4, 0xffffffe, RZ ;  /* 0x0ffffffe04047810 */ /* 0x002fcc0007ffe0ff */
[----:B------:R-:W1:Y:S02]  /*1c8c0*/  F2I.FTZ.U32.TRUNC.NTZ R5, R4 ;  /* 0x0000000400057305 */ /* 0x000e64000021f000 */
[----:B-1----:R-:W-:-:S05]  /*1c8d0*/  IADD3 R4, RZ, -R5, RZ ;  /* 0x80000005ff047210 */ /* 0x002fca0007ffe0ff */
[----:B------:R-:W-:Y:S02]  /*1c8e0*/  IMAD.MOV.U32 R2, RZ, RZ, R4 ;  /* 0x000000ffff027224 */ /* 0x000fe400078e0004 */
[----:B------:R-:W-:Y:S02]  /*1c8f0*/  IMAD.MOV.U32 R4, RZ, RZ, RZ ;  /* 0x000000ffff047224 */ /* 0x000fe400078e00ff */
        /* <DEDUP_REMOVED lines=13> */
[----:B------:R-:W-:-:S06]  /*1c9d0*/  IMAD.MOV R3, RZ, RZ, -R0 ;  /* 0x000000ffff037224 */ /* 0x000fcc00078e0a00 */
[----:B------:R-:W-:-:S06]  /*1c9e0*/  @P2 IADD3 R2, R2, 0x1, RZ ;  /* 0x0000000102022810 */ /* 0x000fcc0007ffe0ff */
[----:B------:R-:W-:Y:S01]  /*1c9f0*/  @!P1 IMAD.MOV R2, RZ, RZ, -R2 ;  /* 0x000000ffff029224 */ /* 0x000fe200078e0a02 */
[----:B------:R-:W-:-:S05]  /*1ca00*/  @!P0 LOP3.LUT R2, RZ, R0, RZ, 0x33, !PT ;  /* 0x00000000ff028212 */ /* 0x000fca00078e33ff */
[----:B------:R-:W-:Y:S02]  /*1ca10*/  IMAD R238, R2, R3, R8 ;  /* 0x0000000302ee7224 */ /* 0x000fe400078e0208 */
.L_x_900:
[----:B------:R-:W-:Y:S05]  /*1ca20*/  BSYNC B0 ;  /* 0x0000000000007941 */ /* 0x000fea0003800000 */
.L_x_898:
[----:B------:R-:W-:-:S04]  /*1ca30*/  LOP3.LUT R2, RZ, R2, RZ, 0x33, !PT ;  /* 0x00000002ff027212 */ /* 0x000fc800078e33ff */
[----:B------:R-:W-:-:S05]  /*1ca40*/  IADD3 R0, R2, R7, RZ ;  /* 0x0000000702007210 */ /* 0x000fca0007ffe0ff */
[----:B------:R1:W-:Y:S01]  /*1ca50*/  STL [R1+0x104], R0 ;  /* 0x0001040001007387 */ /* 0x0003e20000100800 */
[----:B------:R-:W-:Y:S05]  /*1ca60*/  BRA `(.L_x_901) ;  /* 0x0000004000007947 */ /* 0x000fea0003800000 */
.L_x_889:
[----:B------:R2:W-:Y:S01]  /*1ca70*/  STL [R1+0x7c], R9 ;  /* 0x00007c0901007387 */ /* 0x0005e20000100800 */
[----:B------:R-:W-:Y:S02]  /*1ca80*/  MOV R238, RZ ;  /* 0x000000ff00ee7202 */ /* 0x000fe40000000f00 */
[----:B------:R-:W-:Y:S01]  /*1ca90*/  MOV R239, c[0x0][0x53c] ;  /* 0x00014f0000ef7a02 */ /* 0x000fe20000000f00 */
[----:B------:R2:W-:Y:S04]  /*1caa0*/  STL [R1+0x104], RZ ;  /* 0x000104ff01007387 */ /* 0x0005e80000100800 */
.L_x_901:
[----:B------:R-:W-:Y:S05]  /*1cab0*/  BSYNC B1 ;  /* 0x0000000000017941 */ /* 0x000fea0003800000 */
.L_x_887:
[----:B------:R-:W3:Y:S04]  /*1cac0*/  LDL R2, [R1+0x7c] ;  /* 0x00007c0001027983 */ /* 0x000ee80000100800 */
[----:B-1----:R-:W4:Y:S01]  /*1cad0*/  LDL R0, [R1+0x104] ;  /* 0x0001040001007983 */ /* 0x002f220000100800 */
[----:B------:R-:W-:Y:S03]  /*1cae0*/  WARPSYNC 0xffffffff ;  /* 0xffffffff00007948 */ /* 0x000fe60003800000 */
[----:B------:R-:W-:Y:S01]  /*1caf0*/  BAR.SYNC.DEFER_BLOCKING 0x4, 0x100 ;  /* 0x0104000000007b1d */ /* 0x000fe20000010000 */
[----:B------:R-:W-:Y:S01]  /*1cb00*/  ISETP.NE.AND P0, PT, R12, RZ, PT ;  /* 0x000000ff0c00720c */ /* 0x000fe20003f05270 */
[----:B------:R-:W-:Y:S01]  /*1cb10*/  IMAD.MOV.U32 R6, RZ, RZ, R238 ;  /* 0x000000ffff067224 */ /* 0x000fe200078e00ee */
[----:B------:R-:W-:-:S11]  /*1cb20*/  MOV R7, R239 ;  /* 0x000000ef00077202 */ /* 0x000fd60000000f00 */
[----:B---3--:R-:W-:Y:S01]  /*1cb30*/  @!P0 IMAD.MOV.U32 R236, RZ, RZ, R2 ;  /* 0x000000ffffec8224 */ /* 0x008fe200078e0002 */
[----:B----4-:R-:W-:-:S03]  /*1cb40*/  MOV R5, R0 ;  /* 0x0000000000057202 */ /* 0x010fc60000000f00 */
[----:B------:R-:W-:-:S05]  /*1cb50*/  IMAD.MOV.U32 R4, RZ, RZ, R236 ;  /* 0x000000ffff047224 */ /* 0x000fca00078e00ec */
[----:B------:R1:W-:Y:S04]  /*1cb60*/  @!P0 STS.128 [0x18100], R4 ;  /* 0x01810004ff008388 */ /* 0x0003e80000000c00 */
[----:B------:R-:W-:Y:S06]  /*1cb70*/  BAR.ARV 0x5, 0x100 ;  /* 0x0144000000007b1d */ /* 0x000fec0000002000 */
.L_x_882:
[----:B------:R-:W-:-:S13]  /*1cb80*/  ISETP.GE.AND P0, PT, R239, c[0x0][0x53c], PT ;  /* 0x00014f00ef007a0c */ /* 0x000fda0003f06270 */
[----:B-123--:R-:W-:Y:S01]  /*1cb90*/  @P0 CALL.REL.NOINC `(.L_x_902) ;  /* 0x0000001000000944 */ /* 0x00efe20003c00000 */
[----:B------:R-:W-:Y:S05]  /*1cba0*/  BRA `(.L_x_903) ;  /* 0xfffe55f000007947 */ /* 0x000fea000383ffff */
.L_x_902:
[----:B------:R-:W-:Y:S05]  /*1cbb0*/  EXIT ;  /* 0x000000000000794d */ /* 0x000fea0003800000 */
.L_x_688:
[----:B------:R-:W-:Y:S01]  /*1cbc0*/  IMAD.MOV.U32 R0, RZ, RZ, R5 ;  /* 0x000000ffff007224 */ /* 0x000fe200078e0005 */
[----:B------:R-:W-:Y:S02]  /*1cbd0*/  MOV R3, 0x1 ;  /* 0x0000000100037802 */ /* 0x000fe40000000f00 */
[----:B------:R-:W-:Y:S02]  /*1cbe0*/  MOV R2, 0x1cc00 ;  /* 0x0001cc0000027802 */ /* 0x000fe40000000f00 */
[----:B------:R-:W-:Y:S05]  /*1cbf0*/  CALL.REL.NOINC `($__internal_14_$__cuda_sm70_shflsync_up_p) ;  /* 0x0000b6e000007944 */ /* 0x000fea0003c00000 */
[----:B------:R-:W-:Y:S01]  /*1cc00*/  MOV R0, R4 ;  /* 0x0000000400007202 */ /* 0x000fe20000000f00 */
[----:B------:R-:W-:Y:S05]  /*1cc10*/  BRA `(.L_x_904) ;  /* 0xfffe38b000007947 */ /* 0x000fea000383ffff */
.L_x_689:
[----:B------:R-:W-:Y:S01]  /*1cc20*/  IMAD.MOV.U32 R0, RZ, RZ, R5 ;  /* 0x000000ffff007224 */ /* 0x000fe200078e0005 */
[----:B------:R-:W-:Y:S02]  /*1cc30*/  MOV R3, 0x2 ;  /* 0x0000000200037802 */ /* 0x000fe40000000f00 */
[----:B------:R-:W-:Y:S02]  /*1cc40*/  MOV R2, 0x1cc60 ;  /* 0x0001cc6000027802 */ /* 0x000fe40000000f00 */
[----:B------:R-:W-:Y:S05]  /*1cc50*/  CALL.REL.NOINC `($__internal_14_$__cuda_sm70_shflsync_up_p) ;  /* 0x0000b68000007944 */ /* 0x000fea0003c00000 */
[----:B------:R-:W-:Y:S01]  /*1cc60*/  SEL R4, R4, RZ, P4 ;  /* 0x000000ff04047207 */ /* 0x000fe20002000000 */
[----:B------:R-:W-:Y:S01]  /*1cc70*/  IMAD.MOV.U32 R3, RZ, RZ, 0x4 ;  /* 0x00000004ff037424 */ /* 0x000fe200078e00ff */
[----:B------:R-:W-:-:S03]  /*1cc80*/  MOV R2, 0x1ccb0 ;  /* 0x0001ccb000027802 */ /* 0x000fc60000000f00 */
[----:B------:R-:W-:Y:S02]  /*1cc90*/  IMAD.IADD R0, R5, 0x1, R4 ;  /* 0x0000000105007824 */ /* 0x000fe400078e0204 */
        /* <DEDUP_REMOVED lines=13> */
[----:B------:R-:W-:Y:S02]  /*1cd70*/  MOV R2, 0x1f ;  /* 0x0000001f00027802 */ /* 0x000fe40000000f00 */
[----:B------:R-:W-:Y:S01]  /*1cd80*/  MOV R237, 0xffffffff ;  /* 0xffffffff00ed7802 */ /* 0x000fe20000000f00 */
[----:B------:R-:W-:Y:S01]  /*1cd90*/  IMAD.IADD R4, R0, 0x1, R4 ;  /* 0x0000000100047824 */ /* 0x000fe200078e0204 */
[----:B------:R-:W-:-:S03]  /*1cda0*/  MOV R3, 0x1cdd0 ;  /* 0x0001cdd000037802 */ /* 0x000fc60000000f00 */
[----:B------:R-:W-:Y:S02]  /*1cdb0*/  IMAD.MOV.U32 R20, RZ, RZ, R4 ;  /* 0x000000ffff147224 */ /* 0x000fe400078e0004 */
[----:B------:R-:W-:Y:S05]  /*1cdc0*/  CALL.REL.NOINC `($__internal_13_$__cuda_sm70_shflsync_idx_p) ;  /* 0x0000b4c000007944 */ /* 0x000fea0003c00000 */
[----:B------:R-:W-:Y:S01]  /*1cdd0*/  MOV R0, R202 ;  /* 0x000000ca00007202 */ /* 0x000fe20000000f00 */
[----:B------:R-:W-:Y:S05]  /*1cde0*/  BRA `(.L_x_905) ;  /* 0xfffe37e000007947 */ /* 0x000fea000383ffff */
.L_x_691:
[----:B------:R-:W-:Y:S02]  /*1cdf0*/  SEL R0, RZ, 0x1, P0 ;  /* 0x00000001ff007807 */ /* 0x000fe40000000000 */
[----:B------:R-:W-:Y:S02]  /*1ce00*/  MOV R2, 0x1ce20 ;  /* 0x0001ce2000027802 */ /* 0x000fe40000000f00 */
[----:B------:R-:W-:Y:S05]  /*1ce10*/  CALL.REL.NOINC `($__internal_15_$__cuda_sm70_votesync_ballot) ;  /* 0x0000b52000007944 */ /* 0x000fea0003c00000 */
[----:B------:R-:W-:Y:S01]  /*1ce20*/  MOV R6, R0 ;  /* 0x0000000000067202 */ /* 0x000fe20000000f00 */
[----:B------:R-:W-:Y:S05]  /*1ce30*/  BRA `(.L_x_906) ;  /* 0xfffe382000007947 */ /* 0x000fea000383ffff */
.L_x_692:
[----:B------:R-:W-:Y:S01]  /*1ce40*/  IMAD.MOV.U32 R20, RZ, RZ, R9 ;  /* 0x000000ffff147224 */ /* 0x000fe200078e0009 */
[----:B------:R-:W-:Y:S01]  /*1ce50*/  MOV R201, 0x1f ;  /* 0x0000001f00c97802 */ /* 0x000fe20000000f00 */
[----:B------:R-:W-:Y:S01]  /*1ce60*/  IMAD.MOV.U32 R2, RZ, RZ, R0 ;  /* 0x000000ffff027224 */ /* 0x000fe200078e0000 */
[----:B------:R-:W-:Y:S02]  /*1ce70*/  MOV R237, 0xffffffff ;  /* 0xffffffff00ed7802 */ /* 0x000fe40000000f00 */
[----:B------:R-:W-:Y:S02]  /*1ce80*/  MOV R3, 0x1cea0 ;  /* 0x0001cea000037802 */ /* 0x000fe40000000f00 */
[----:B------:R-:W-:Y:S05]  /*1ce90*/  CALL.REL.NOINC `($__internal_13_$__cuda_sm70_shflsync_idx_p) ;  /* 0x0000b3f000007944 */ /* 0x000fea0003c00000 */
[----:B------:R-:W-:Y:S01]  /*1cea0*/  IMAD.MOV.U32 R12, RZ, RZ, R202 ;  /* 0x000000ffff0c7224 */ /* 0x000fe200078e00ca */
[----:B------:R-:W-:Y:S01]  /*1ceb0*/  MOV R5, RZ ;  /* 0x000000ff00057202 */ /* 0x000fe20000000f00 */
[----:B------:R-:W-:Y:S01]  /*1cec0*/  IMAD.MOV.U32 R20, RZ, RZ, R8 ;  /* 0x000000ffff147224 */ /* 0x000fe200078e0008 */
[----:B------:R-:W-:Y:S01]  /*1ced0*/  MOV R201, 0x1f ;  /* 0x0000001f00c97802 */ /* 0x000fe20000000f00 */
[----:B------:R-:W-:Y:S01]  /*1cee0*/  IMAD.MOV.U32 R2, RZ, RZ, R0 ;  /* 0x000000ffff027224 */ /* 0x000fe200078e0000 */
[----:B------:R-:W-:-:S02]  /*1cef0*/  MOV R237, 0xffffffff ;  /* 0xffffffff00ed7802 */ /* 0x000fc40000000f00 */
[----:B------:R-:W-:Y:S02]  /*1cf00*/  MOV R3, 0x1cf20 ;  /* 0x0001cf2000037802 */ /* 0x000fe40000000f00 */
[----:B------:R-:W-:Y:S05]  /*1cf10*/  CALL.REL.NOINC `($__internal_13_$__cuda_sm70_shflsync_idx_p) ;  /* 0x0000b37000007944 */ /* 0x000fea0003c00000 */
[----:B------:R-:W-:Y:S01]  /*1cf20*/  MOV R9, R202 ;  /* 0x000000ca00097202 */ /* 0x000fe20000000f00 */
[----:B------:R-:W-:Y:S05]  /*1cf30*/  BRA `(.L_x_907) ;  /* 0xfffe378000007947 */ /* 0x000fea000383ffff */
.L_x_695:
[----:B------:R-:W-:Y:S01]  /*1cf40*/  IMAD.MOV.U32 R20, RZ, RZ, R4 ;  /* 0x000000ffff147224 */ /* 0x000fe200078e0004 */
[----:B------:R-:W-:Y:S01]  /*1cf50*/  MOV R201, 0x1f ;  /* 0x0000001f00c97802 */ /* 0x000fe20000000f00 */
[----:B------:R-:W-:Y:S01]  /*1cf60*/  IMAD.MOV.U32 R2, RZ, RZ, R0 ;  /* 0x000000ffff027224 */ /* 0x000fe200078e0000 */
[----:B------:R-:W-:Y:S02]  /*1cf70*/  MOV R237, 0xffffffff ;  /* 0xffffffff00ed7802 */ /* 0x000fe40000000f00 */
[----:B------:R-:W-:Y:S02]  /*1cf80*/  MOV R3, 0x1cfa0 ;  /* 0x0001cfa000037802 */ /* 0x000fe40000000f00 */
[----:B--23--:R-:W-:Y:S05]  /*1cf90*/  CALL.REL.NOINC `($__internal_13_$__cuda_sm70_shflsync_idx_p) ;  /* 0x0000b2f000007944 */ /* 0x00cfea0003c00000 */
[----:B------:R-:W-:Y:S01]  /*1cfa0*/  MOV R5, R202 ;  /* 0x000000ca00057202 */ /* 0x000fe20000000f00 */
[----:B------:R-:W-:Y:S05]  /*1cfb0*/  BRA `(.L_x_694) ;  /* 0xfffe376000007947 */ /* 0x000fea000383ffff */
.L_x_750:
[----:B------:R-:W-:Y:S01]  /*1cfc0*/  IMAD.MOV.U32 R20, RZ, RZ, R5 ;  /* 0x000000ffff147224 */ /* 0x000fe200078e0005 */
[----:B------:R-:W-:Y:S01]  /*1cfd0*/  MOV R201, 0x181f ;  /* 0x0000181f00c97802 */ /* 0x000fe20000000f00 */
[----:B------:R-:W-:Y:S01]  /*1cfe0*/  IMAD.MOV.U32 R2, RZ, RZ, RZ ;  /* 0x000000ffff027224 */ /* 0x000fe200078e00ff */
[----:B------:R-:W-:-:S02]  /*1cff0*/  MOV R237, 0xffffffff ;  /* 0xffffffff00ed7802 */ /* 0x000fc40000000f00 */
[----:B------:R-:W-:Y:S02]  /*1d000*/  MOV R3, 0x1d020 ;  /* 0x0001d02000037802 */ /* 0x000fe40000000f00 */
[----:B-1---5:R-:W-:Y:S05]  /*1d010*/  CALL.REL.NOINC `($__internal_13_$__cuda_sm70_shflsync_idx_p) ;  /* 0x0000b27000007944 */ /* 0x022fea0003c00000 */
[----:B------:R-:W-:Y:S01]  /*1d020*/  MOV R4, R202 ;  /* 0x000000ca00047202 */ /* 0x000fe20000000f00 */
[----:B------:R-:W-:Y:S05]  /*1d030*/  BRA `(.L_x_908) ;  /* 0xfffebc9000007947 */ /* 0x000fea000383ffff */
.L_x_751:
[----:B------:R-:W-:Y:S01]  /*1d040*/  IMAD.MOV.U32 R20, RZ, RZ, R12 ;  /* 0x000000ffff147224 */ /* 0x000fe200078e000c */
[----:B------:R-:W-:Y:S01]  /*1d050*/  MOV R201, 0x181f ;  /* 0x0000181f00c97802 */ /* 0x000fe20000000f00 */
[----:B------:R-:W-:Y:S01]  /*1d060*/  IMAD.MOV.U32 R2, RZ, RZ, RZ ;  /* 0x000000ffff027224 */ /* 0x000fe200078e00ff */
[----:B------:R-:W-:Y:S02]  /*1d070*/  MOV R237, 0xffffffff ;  /* 0xffffffff00ed7802 */ /* 0x000fe40000000f00 */
[----:B------:R-:W-:Y:S02]  /*1d080*/  MOV R3, 0x1d0a0 ;  /* 0x0001d0a000037802 */ /* 0x000fe40000000f00 */
[----:B-123-5:R-:W-:Y:S05]  /*1d090*/  CALL.REL.NOINC `($__internal_13_$__cuda_sm70_shflsync_idx_p) ;  /* 0x0000b1f000007944 */ /* 0x02efea0003c00000 */
[----:B------:R-:W-:Y:S01]  /*1d0a0*/  MOV R0, R202 ;  /* 0x000000ca00007202 */ /* 0x000fe20000000f00 */
[----:B------:R-:W-:Y:S05]  /*1d0b0*/  BRA `(.L_x_909) ;  /* 0xfffebc3000007947 */ /* 0x000fea000383ffff */
.L_x_754:
[----:B------:R-:W-:Y:S01]  /*1d0c0*/  IMAD.MOV.U32 R20, RZ, RZ, R5 ;  /* 0x000000ffff147224 */ /* 0x000fe200078e0005 */
[----:B------:R-:W-:Y:S01]  /*1d0d0*/  MOV R201, 0x181f ;  /* 0x0000181f00c97802 */ /* 0x000fe20000000f00 */
[----:B-1----:R-:W-:Y:S01]  /*1d0e0*/  IMAD.MOV.U32 R2, RZ, RZ, 0x1 ;  /* 0x00000001ff027424 */ /* 0x002fe200078e00ff */
[----:B------:R-:W-:-:S02]  /*1d0f0*/  MOV R237, 0xffffffff ;  /* 0xffffffff00ed7802 */ /* 0x000fc40000000f00 */
[----:B------:R-:W-:Y:S02]  /*1d100*/  MOV R3, 0x1d120 ;  /* 0x0001d12000037802 */ /* 0x000fe40000000f00 */
[----:B--2345:R-:W-:Y:S05]  /*1d110*/  CALL.REL.NOINC `($__internal_13_$__cuda_sm70_shflsync_idx_p) ;  /* 0x0000b17000007944 */ /* 0x03cfea0003c00000 */
[----:B------:R-:W-:Y:S01]  /*1d120*/  IMAD.MOV.U32 R4, RZ, RZ, R202 ;  /* 0x000000ffff047224 */ /* 0x000fe200078e00ca */
[----:B------:R-:W-:Y:S01]  /*1d130*/  MOV R20, R12 ;  /* 0x0000000c00147202 */ /* 0x000fe20000000f00 */
[----:B------:R-:W-:Y:S01]  /*1d140*/  IMAD.MOV.U32 R2, RZ, RZ, 0x1 ;  /* 0x00000001ff027424 */ /* 0x000fe200078e00ff */
[----:B------:R-:W-:Y:S01]  /*1d150*/  MOV R201, 0x181f ;  /* 0x0000181f00c97802 */ /* 0x000fe20000000f00 */
[----:B------:R-:W-:Y:S01]  /*1d160*/  IMAD.MOV.U32 R237, RZ, RZ, -0x1 ;  /* 0xffffffffffed7424 */ /* 0x000fe200078e00ff */
[----:B------:R-:W-:Y:S02]  /*1d170*/  MOV R3, 0x1d190 ;  /* 0x0001d19000037802 */ /* 0x000fe40000000f00 */
[----:B------:R-:W-:Y:S05]  /*1d180*/  CALL.REL.NOINC `($__internal_13_$__cuda_sm70_shflsync_idx_p) ;  /* 0x0000b10000007944 */ /* 0x000fea0003c00000 */
[----:B------:R-:W-:Y:S01]  /*1d190*/  MOV R0, R202 ;  /* 0x000000ca00007202 */ /* 0x000fe20000000f00 */
[----:B------:R-:W-:Y:S05]  /*1d1a0*/  BRA `(.L_x_910) ;  /* 0xfffebca000007947 */ /* 0x000fea000383ffff */
.L_x_757:
[----:B------:R-:W-:Y:S01]  /*1d1b0*/  IMAD.MOV.U32 R20, RZ, RZ, R5 ;  /* 0x000000ffff147224 */ /* 0x000fe200078e0005 */
[----:B------:R-:W-:Y:S01]  /*1d1c0*/  MOV R201, 0x181f ;  /* 0x0000181f00c97802 */ /* 0x000fe20000000f00 */
[----:B-1----:R-:W-:Y:S01]  /*1d1d0*/  IMAD.MOV.U32 R2, RZ, RZ, 0x2 ;  /* 0x00000002ff027424 */ /* 0x002fe200078e00ff */
[----:B------:R-:W-:Y:S02]  /*1d1e0*/  MOV R237, 0xffffffff ;  /* 0xffffffff00ed7802 */ /* 0x000fe40000000f00 */
[----:B------:R-:W-:-:S02]  /*1d1f0*/  MOV R3, 0x1d210 ;  /* 0x0001d21000037802 */ /* 0x000fc40000000f00 */
[----:B--2345:R-:W-:Y:S05]  /*1d200*/  CALL.REL.NOINC `($__internal_13_$__cuda_sm70_shflsync_idx_p) ;  /* 0x0000b08000007944 */ /* 0x03cfea0003c00000 */
[----:B------:R-:W-:Y:S01]  /*1d210*/  MOV R4, R202 ;  /* 0x000000ca00047202 */ /* 0x000fe20000000f00 */
[----:B------:R-:W-:Y:S05]  /*1d220*/  BRA `(.L_x_911) ;  /* 0xfffebd7000007947 */ /* 0x000fea000383ffff */
.L_x_758:
[----:B------:R-:W-:Y:S01]  /*1d230*/  IMAD.MOV.U32 R20, RZ, RZ, R12 ;  /* 0x000000ffff147224 */ /* 0x000fe200078e000c */
[----:B------:R-:W-:Y:S01]  /*1d240*/  MOV R201, 0x181f ;  /* 0x0000181f00c97802 */ /* 0x000fe20000000f00 */
[----:B-1----:R-:W-:Y:S01]  /*1d250*/  IMAD.MOV.U32 R2, RZ, RZ, 0x2 ;  /* 0x00000002ff027424 */ /* 0x002fe200078e00ff */
[----:B------:R-:W-:-:S02]  /*1d260*/  MOV R237, 0xffffffff ;  /* 0xffffffff00ed7802 */ /* 0x000fc40000000f00 */
[----:B------:R-:W-:Y:S02]  /*1d270*/  MOV R3, 0x1d290 ;  /* 0x0001d29000037802 */ /* 0x000fe40000000f00 */
[----:B--2345:R-:W-:Y:S05]  /*1d280*/  CALL.REL.NOINC `($__internal_13_$__cuda_sm70_shflsync_idx_p) ;  /* 0x0000b00000007944 */ /* 0x03cfea0003c00000 */
[----:B------:R-:W-:Y:S01]  /*1d290*/  MOV R0, R202 ;  /* 0x000000ca00007202 */ /* 0x000fe20000000f00 */
[----:B------:R-:W-:Y:S05]  /*1d2a0*/  BRA `(.L_x_912) ;  /* 0xfffebd1000007947 */ /* 0x000fea000383ffff */
.L_x_761:
[----:B------:R-:W-:Y:S01]  /*1d2b0*/  IMAD.MOV.U32 R20, RZ, RZ, R5 ;  /* 0x000000ffff147224 */ /* 0x000fe200078e0005 */
[----:B------:R-:W-:Y:S01]  /*1d2c0*/  MOV R201, 0x181f ;  /* 0x0000181f00c97802 */ /* 0x000fe20000000f00 */
[----:B--2---:R-:W-:Y:S01]  /*1d2d0*/  IMAD.MOV.U32 R2, RZ, RZ, 0x3 ;  /* 0x00000003ff027424 */ /* 0x004fe200078e00ff */
[----:B------:R-:W-:Y:S02]  /*1d2e0*/  MOV R237, 0xffffffff ;  /* 0xffffffff00ed7802 */ /* 0x000fe40000000f00 */
[----:B------:R-:W-:Y:S02]  /*1d2f0*/  MOV R3, 0x1d310 ;  /* 0x0001d31000037802 */ /* 0x000fe40000000f00 */
[----:B-1-345:R-:W-:Y:S05]  /*1d300*/  CALL.REL.NOINC `($__internal_13_$__cuda_sm70_shflsync_idx_p) ;  /* 0x0000af8000007944 */ /* 0x03afea0003c00000 */
[----:B------:R-:W-:Y:S01]  /*1d310*/  IMAD.MOV.U32 R6, RZ, RZ, R202 ;  /* 0x000000ffff067224 */ /* 0x000fe200078e00ca */
[----:B------:R-:W-:Y:S01]  /*1d320*/  MOV R20, R12 ;  /* 0x0000000c00147202 */ /* 0x000fe20000000f00 */
[----:B------:R-:W-:Y:S01]  /*1d330*/  IMAD.MOV.U32 R2, RZ, RZ, 0x3 ;  /* 0x00000003ff027424 */ /* 0x000fe200078e00ff */
[----:B------:R-:W-:Y:S01]  /*1d340*/  MOV R201, 0x181f ;  /* 0x0000181f00c97802 */ /* 0x000fe20000000f00 */
[----:B------:R-:W-:Y:S01]  /*1d350*/  IMAD.MOV.U32 R237, RZ, RZ, -0x1 ;  /* 0xffffffffffed7424 */ /* 0x000fe200078e00ff */
[----:B------:R-:W-:-:S02]  /*1d360*/  MOV R3, 0x1d380 ;  /* 0x0001d38000037802 */ /* 0x000fc40000000f00 */
[----:B------:R-:W-:Y:S05]  /*1d370*/  CALL.REL.NOINC `($__internal_13_$__cuda_sm70_shflsync_idx_p) ;  /* 0x0000af1000007944 */ /* 0x000fea0003c00000 */
[----:B------:R-:W-:Y:S01]  /*1d380*/  MOV R3, R202 ;  /* 0x000000ca00037202 */ /* 0x000fe20000000f00 */
[----:B------:R-:W-:Y:S05]  /*1d390*/  BRA `(.L_x_913) ;  /* 0xfffebd8000007947 */ /* 0x000fea000383ffff */
.L_x_763:
[----:B------:R-:W-:Y:S01]  /*1d3a0*/  IMAD.MOV.U32 R20, RZ, RZ, R15 ;  /* 0x000000ffff147224 */ /* 0x000fe200078e000f */
[----:B------:R-:W-:Y:S01]  /*1d3b0*/  MOV R201, 0x181f ;  /* 0x0000181f00c97802 */ /* 0x000fe20000000f00 */
[----:B------:R-:W-:Y:S01]  /*1d3c0*/  IMAD.MOV.U32 R2, RZ, RZ, RZ ;  /* 0x000000ffff027224 */ /* 0x000fe200078e00ff */
[----:B------:R-:W-:-:S02]  /*1d3d0*/  MOV R237, 0xffffffff ;  /* 0xffffffff00ed7802 */ /* 0x000fc40000000f00 */
[----:B------:R-:W-:Y:S02]  /*1d3e0*/  MOV R3, 0x1d400 ;  /* 0x0001d40000037802 */ /* 0x000fe40000000f00 */
[----:B-12345:R-:W-:Y:S05]  /*1d3f0*/  CALL.REL.NOINC `($__internal_13_$__cuda_sm70_shflsync_idx_p) ;  /* 0x0000ae9000007944 */ /* 0x03efea0003c00000 */
[----:B------:R-:W-:Y:S01]  /*1d400*/  MOV R0, R202 ;  /* 0x000000ca00007202 */ /* 0x000fe20000000f00 */
[----:B------:R-:W-:Y:S05]  /*1d410*/  BRA `(.L_x_914) ;  /* 0xfffec71000007947 */ /* 0x000fea000383ffff */
.L_x_766:
[----:B------:R-:W-:Y:S01]  /*1d420*/  IMAD.MOV.U32 R20, RZ, RZ, R5 ;  /* 0x000000ffff147224 */ /* 0x000fe200078e0005 */
[----:B------:R-:W-:Y:S01]  /*1d430*/  MOV R201, 0x181f ;  /* 0x0000181f00c97802 */ /* 0x000fe20000000f00 */
[----:B------:R-:W-:Y:S01]  /*1d440*/  IMAD.MOV.U32 R2, RZ, RZ, RZ ;  /* 0x000000ffff027224 */ /* 0x000fe200078e00ff */
[----:B------:R-:W-:Y:S02]  /*1d450*/  MOV R237, 0xffffffff ;  /* 0xffffffff00ed7802 */ /* 0x000fe40000000f00 */
[----:B------:R-:W-:Y:S02]  /*1d460*/  MOV R3, 0x1d480 ;  /* 0x0001d48000037802 */ /* 0x000fe40000000f00 */
[----:B-1---5:R-:W-:Y:S05]  /*1d470*/  CALL.REL.NOINC `($__internal_13_$__cuda_sm70_shflsync_idx_p) ;  /* 0x0000ae1000007944 */ /* 0x022fea0003c00000 */
[----:B------:R-:W-:Y:S01]  /*1d480*/  MOV R4, R202 ;  /* 0x000000ca00047202 */ /* 0x000fe20000000f00 */
[----:B------:R-:W-:Y:S05]  /*1d490*/  BRA `(.L_x_915) ;  /* 0xfffed84000007947 */ /* 0x000fea000383ffff */
.L_x_767:
[----:B------:R-:W-:Y:S01]  /*1d4a0*/  IMAD.MOV.U32 R20, RZ, RZ, R15 ;  /* 0x000000ffff147224 */ /* 0x000fe200078e000f */
[----:B------:R-:W-:Y:S01]  /*1d4b0*/  MOV R201, 0x181f ;  /* 0x0000181f00c97802 */ /* 0x000fe20000000f00 */
[----:B------:R-:W-:Y:S01]  /*1d4c0*/  IMAD.MOV.U32 R2, RZ, RZ, RZ ;  /* 0x000000ffff027224 */ /* 0x000fe200078e00ff */
[----:B------:R-:W-:-:S02]  /*1d4d0*/  MOV R237, 0xffffffff ;  /* 0xffffffff00ed7802 */ /* 0x000fc40000000f00 */
[----:B------:R-:W-:Y:S02]  /*1d4e0*/  MOV R3, 0x1d500 ;  /* 0x0001d50000037802 */ /* 0x000fe40000000f00 */
[----:B-123-5:R-:W-:Y:S05]  /*1d4f0*/  CALL.REL.NOINC `($__internal_13_$__cuda_sm70_shflsync_idx_p) ;  /* 0x0000ad9000007944 */ /* 0x02efea0003c00000 */
[----:B------:R-:W-:Y:S01]  /*1d500*/  IMAD.SHL.U32 R12, R198, 0x2, RZ ;  /* 0x00000002c60c7824 */ /* 0x000fe200078e00ff */
[----:B------:R-:W-:Y:S01]  /*1d510*/  SHF.R.S32.HI R0, RZ, 0x1f, R198 ;  /* 0x0000001fff007819 */ /* 0x000fe200000114c6 */
[C---:B------:R-:W-:Y:S01]  /*1d520*/  IMAD.SHL.U32 R14, R205.reuse, 0x2, RZ ;  /* 0x00000002cd0e7824 */ /* 0x040fe200078e00ff */
[----:B------:R-:W-:Y:S01]  /*1d530*/  SHF.L.U64.HI R16, R205, 0x1, R218 ;  /* 0x00000001cd107819 */ /* 0x000fe200000102da */
[----:B------:R-:W-:Y:S01]  /*1d540*/  IMAD.SHL.U32 R17, R204, 0x2, RZ ;  /* 0x00000002cc117824 */ /* 0x000fe200078e00ff */
[----:B------:R-:W-:Y:S01]  /*1d550*/  SHF.L.U64.HI R13, R198, 0x1, R0 ;  /* 0x00000001c60d7819 */ /* 0x000fe20000010200 */
[----:B------:R-:W-:Y:S01]  /*1d560*/  IMAD.MOV.U32 R20, RZ, RZ, R5 ;  /* 0x000000ffff147224 */ /* 0x000fe200078e0005 */
[C---:B------:R-:W-:Y:S01]  /*1d570*/  IADD3 R8, P2, R202.reuse, R12, RZ ;  /* 0x0000000cca087210 */ /* 0x040fe20007f5e0ff */
[----:B------:R-:W-:Y:S01]  /*1d580*/  IMAD.MOV.U32 R201, RZ, RZ, 0x181f ;  /* 0x0000181fffc97424 */ /* 0x000fe200078e00ff */
[----:B------:R-:W-:Y:S01]  /*1d590*/  IADD3 R6, P1, R202, R14, RZ ;  /* 0x0000000eca067210 */ /* 0x000fe20007f3e0ff */
[----:B------:R-:W-:Y:S01]  /*1d5a0*/  IMAD.MOV.U32 R237, RZ, RZ, -0x1 ;  /* 0xffffffffffed7424 */ /* 0x000fe200078e00ff */
[----:B------:R-:W-:Y:S01]  /*1d5b0*/  SHF.L.U64.HI R18, R204, 0x1, R217 ;  /* 0x00000001cc127819 */ /* 0x000fe200000102d9 */
[----:B------:R-:W-:Y:S01]  /*1d5c0*/  IMAD.X R9, R4, 0x1, R13, P2 ;  /* 0x0000000104097824 */ /* 0x000fe200010e060d */
[----:B------:R-:W-:Y:S01]  /*1d5d0*/  IADD3 R2, P0, R202, R17, RZ ;  /* 0x00000011ca027210 */ /* 0x000fe20007f1e0ff */
[----:B------:R-:W-:Y:S01]  /*1d5e0*/  IMAD.X R7, R4, 0x1, R16, P1 ;  /* 0x0000000104077824 */ /* 0x000fe200008e0610 */
[----:B------:R-:W-:-:S02]  /*1d5f0*/  SEL R0, RZ, 0x10, P6 ;  /* 0x00000010ff007807 */ /* 0x000fc40003000000 */
[----:B------:R-:W-:Y:S01]  /*1d600*/  @!PT LDS RZ, [RZ] ;  /* 0x00000000fffff984 */ /* 0x000fe20000000800 */
[----:B------:R-:W-:Y:S01]  /*1d610*/  @!PT LDS RZ, [RZ] ;  /* 0x00000000fffff984 */ /* 0x000fe20000000800 */
[----:B------:R-:W-:Y:S01]  /*1d620*/  @!PT LDS RZ, [RZ] ;  /* 0x00000000fffff984 */ /* 0x000fe20000000800 */
[----:B------:R1:W-:Y:S01]  /*1d630*/  LDGSTS.E.BYPASS.LTC128B.128 [R190+0x6100], [R8.64], !P5 ;  /* 0x0610000008be7fae */ /* 0x0003e2000e901d4a */
[----:B------:R-:W-:Y:S01]  /*1d640*/  IMAD.X R3, R4, 0x1, R18, P0 ;  /* 0x0000000104037824 */ /* 0x000fe200000e0612 */
[----:B------:R-:W-:Y:S01]  /*1d650*/  SEL R11, RZ, 0x10, P5 ;  /* 0x00000010ff0b7807 */ /* 0x000fe20002800000 */
[----:B------:R-:W-:Y:S01]  /*1d660*/  IMAD.MOV.U32 R5, RZ, RZ, R0 ;  /* 0x000000ffff057224 */ /* 0x000fe200078e0000 */
[----:B------:R1:W-:Y:S01]  /*1d670*/  LDGSTS.E.BYPASS.LTC128B.128 [R190+0x8100], [R6.64], !P4 ;  /* 0x0810000006be7fae */ /* 0x0003e2000e101d4a */
[----:B------:R-:W-:-:S03]  /*1d680*/  SEL R10, RZ, 0x10, P4 ;  /* 0x00000010ff0a7807 */ /* 0x000fc60002000000 */
[----:B------:R2:W-:Y:S02]  /*1d690*/  LDGSTS.E.BYPASS.LTC128B.128 [R190+0xa100], [R2.64], !P6 ;  /* 0x0a10000002be7fae */ /* 0x0005e4000f101d4a */
[----:B--2---:R-:W-:Y:S01]  /*1d6a0*/  IMAD.MOV.U32 R2, RZ, RZ, 0x1 ;  /* 0x00000001ff027424 */ /* 0x004fe200078e00ff */
[----:B------:R-:W-:Y:S02]  /*1d6b0*/  MOV R3, 0x1d6d0 ;  /* 0x0001d6d000037802 */ /* 0x000fe40000000f00 */
[----:B-1----:R-:W-:Y:S05]  /*1d6c0*/  CALL.REL.NOINC `($__internal_13_$__cuda_sm70_shflsync_idx_p) ;  /* 0x0000abc000007944 */ /* 0x002fea0003c00000 */
        /* <DEDUP_REMOVED lines=9> */
.L_x_768:
[----:B------:R-:W-:Y:S01]  /*1d760*/  IMAD.MOV.U32 R2, RZ, RZ, RZ ;  /* 0x000000ffff027224 */ /* 0x000fe200078e00ff */
[----:B------:R-:W-:Y:S01]  /*1d770*/  MOV R201, 0x1c1f ;  /* 0x00001c1f00c97802 */ /* 0x000fe20000000f00 */
[----:B------:R-:W-:Y:S01]  /*1d780*/  IMAD.MOV.U32 R237, RZ, RZ, -0x1 ;  /* 0xffffffffffed7424 */ /* 0x000fe200078e00ff */
[----:B------:R-:W-:-:S02]  /*1d790*/  MOV R3, 0x1d7b0 ;  /* 0x0001d7b000037802 */ /* 0x000fc40000000f00 */
[----:B------:R-:W-:Y:S05]  /*1d7a0*/  CALL.REL.NOINC `($__internal_13_$__cuda_sm70_shflsync_idx_p) ;  /* 0x0000aae000007944 */ /* 0x000fea0003c00000 */
[----:B------:R-:W-:Y:S01]  /*1d7b0*/  MOV R3, R202 ;  /* 0x000000ca00037202 */ /* 0x000fe20000000f00 */
[----:B------:R-:W-:Y:S05]  /*1d7c0*/  BRA `(.L_x_917) ;  /* 0xfffeda7000007947 */ /* 0x000fea000383ffff */
.L_x_773:
[----:B------:R-:W-:Y:S01]  /*1d7d0*/  IMAD.MOV.U32 R2, RZ, RZ, 0x1 ;  /* 0x00000001ff027424 */ /* 0x000fe200078e00ff */
[----:B------:R-:W-:Y:S01]  /*1d7e0*/  MOV R201, 0x1c1f ;  /* 0x00001c1f00c97802 */ /* 0x000fe20000000f00 */
[----:B------:R-:W-:Y:S01]  /*1d7f0*/  IMAD.MOV.U32 R237, RZ, RZ, -0x1 ;  /* 0xffffffffffed7424 */ /* 0x000fe200078e00ff */
[----:B------:R-:W-:-:S02]  /*1d800*/  MOV R3, 0x1d820 ;  /* 0x0001d82000037802 */ /* 0x000fc40000000f00 */
[----:B-1----:R-:W-:Y:S05]  /*1d810*/  CALL.REL.NOINC `($__internal_13_$__cuda_sm70_shflsync_idx_p) ;  /* 0x0000aa7000007944 */ /* 0x002fea0003c00000 */
[----:B------:R-:W-:Y:S01]  /*1d820*/  MOV R3, R202 ;  /* 0x000000ca00037202 */ /* 0x000fe20000000f00 */
[----:B------:R-:W-:Y:S05]  /*1d830*/  BRA `(.L_x_918) ;  /* 0xfffedec000007947 */ /* 0x000fea000383ffff */
.L_x_778:
[----:B------:R-:W-:Y:S01]  /*1d840*/  IMAD.MOV.U32 R4, RZ, RZ, R102 ;  /* 0x000000ffff047224 */ /* 0x000fe200078e0066 */
[----:B------:R-:W-:-:S02]  /*1d850*/  MOV R0, 0x2 ;  /* 0x0000000200007802 */ /* 0x000fc40000000f00 */
[----:B------:R-:W-:Y:S02]  /*1d860*/  MOV R2, 0x1d880 ;  /* 0x0001d88000027802 */ /* 0x000fe40000000f00 */
[----:B------:R-:W-:Y:S05]  /*1d870*/  CALL.REL.NOINC `($__internal_12_$__cuda_sm70_shflsync_bfly_p) ;  /* 0x0000a9b000007944 */ /* 0x000fea0003c00000 */
[----:B------:R-:W-:Y:S05]  /*1d880*/  BRA `(.L_x_919) ;  /* 0xfffee52000007947 */ /* 0x000fea000383ffff */
.L_x_779:
[----:B------:R-:W-:Y:S01]  /*1d890*/  IMAD.MOV.U32 R4, RZ, RZ, R102 ;  /* 0x000000ffff047224 */ /* 0x000fe200078e0066 */
[----:B------:R-:W-:Y:S02]  /*1d8a0*/  MOV R0, 0x1 ;  /* 0x0000000100007802 */ /* 0x000fe40000000f00 */
[----:B------:R-:W-:Y:S02]  /*1d8b0*/  MOV R2, 0x1d8d0 ;  /* 0x0001d8d000027802 */ /* 0x000fe40000000f00 */
[----:B------:R-:W-:Y:S05]  /*1d8c0*/  CALL.REL.NOINC `($__internal_12_$__cuda_sm70_shflsync_bfly_p) ;  /* 0x0000a96000007944 */ /* 0x000fea0003c00000 */
[----:B------:R-:W-:Y:S01]  /*1d8d0*/  FMNMX.FTZ R102, R102, R0, !PT ;  /* 0x0000000066667209 */ /* 0x000fe20007810000 */
[----:B------:R-:W-:Y:S01]  /*1d8e0*/  IMAD.MOV.U32 R4, RZ, RZ, R5 ;  /* 0x000000ffff047224 */ /* 0x000fe200078e0005 */
[----:B------:R-:W-:Y:S01]  /*1d8f0*/  MOV R2, 0x1d920 ;  /* 0x0001d92000027802 */ /* 0x000fe20000000f00 */
[----:B------:R-:W-:Y:S02]  /*1d900*/  IMAD.MOV.U32 R0, RZ, RZ, 0x2 ;  /* 0x00000002ff007424 */ /* 0x000fe400078e00ff */
[----:B------:R-:W-:Y:S05]  /*1d910*/  CALL.REL.NOINC `($__internal_12_$__cuda_sm70_shflsync_bfly_p) ;  /* 0x0000a91000007944 */ /* 0x000fea0003c00000 */
[----:B------:R-:W-:Y:S01]  /*1d920*/  FMNMX.FTZ R5, R5, R0, !PT ;  /* 0x0000000005057209 */ /* 0x000fe20007810000 */
[----:B------:R-:W-:Y:S01]  /*1d930*/  IMAD.MOV.U32 R0, RZ, RZ, 0x1 ;  /* 0x00000001ff007424 */ /* 0x000fe200078e00ff */
[----:B------:R-:W-:-:S03]  /*1d940*/  MOV R2, 0x1d970 ;  /* 0x0001d97000027802 */ /* 0x000fc60000000f00 */
[----:B------:R-:W-:Y:S02]  /*1d950*/  IMAD.MOV.U32 R4, RZ, RZ, R5 ;  /* 0x000000ffff047224 */ /* 0x000fe400078e0005 */
[----:B------:R-:W-:Y:S05]  /*1d960*/  CALL.REL.NOINC `($__internal_12_$__cuda_sm70_shflsync_bfly_p) ;  /* 0x0000a8c000007944 */ /* 0x000fea0003c00000 */
[----:B------:R-:W-:Y:S01]  /*1d970*/  MOV R100, R0 ;  /* 0x0000000000647202 */ /* 0x000fe20000000f00 */
[----:B------:R-:W-:Y:S05]  /*1d980*/  BRA `(.L_x_920) ;  /* 0xfffee49000007947 */ /* 0x000fea000383ffff */
.L_x_787:
[----:B------:R-:W-:Y:S01]  /*1d990*/  MOV R201, 0x181f ;  /* 0x0000181f00c97802 */ /* 0x000fe20000000f00 */
[----:B------:R-:W-:Y:S01]  /*1d9a0*/  IMAD.MOV.U32 R20, RZ, RZ, R5 ;  /* 0x000000ffff147224 */ /* 0x000fe200078e0005 */
[----:B------:R-:W-:Y:S01]  /*1d9b0*/  MOV R237, 0xffffffff ;  /* 0xffffffff00ed7802 */ /* 0x000fe20000000f00 */
[----:B------:R-:W-:Y:S01]  /*1d9c0*/  IMAD.MOV.U32 R2, RZ, RZ, RZ ;  /* 0x000000ffff027224 */ /* 0x000fe200078e00ff */
[----:B------:R-:W-:Y:S02]  /*1d9d0*/  MOV R3, 0x1d9f0 ;  /* 0x0001d9f000037802 */ /* 0x000fe40000000f00 */
[----:B-1234-:R-:W-:Y:S05]  /*1d9e0*/  CALL.REL.NOINC `($__internal_13_$__cuda_sm70_shflsync_idx_p) ;  /* 0x0000a8a000007944 */ /* 0x01efea0003c00000 */
[----:B------:R-:W-:Y:S01]  /*1d9f0*/  MOV R4, R202 ;  /* 0x000000ca00047202 */ /* 0x000fe20000000f00 */
[----:B------:R-:W-:-:S05]  /*1da00*/  BRA `(.L_x_921) ;  /* 0xfffef8b000007947 */ /* 0x000fca000383ffff */
.L_x_788:
[----:B------:R-:W-:Y:S01]  /*1da10*/  MOV R201, 0x181f ;  /* 0x0000181f00c97802 */ /* 0x000fe20000000f00 */
[----:B------:R-:W-:Y:S01]  /*1da20*/  IMAD.MOV.U32 R20, RZ, RZ, R7 ;  /* 0x000000ffff147224 */ /* 0x000fe200078e0007 */
[----:B------:R-:W-:Y:S01]  /*1da30*/  MOV R237, 0xffffffff ;  /* 0xffffffff00ed7802 */ /* 0x000fe20000000f00 */
[----:B------:R-:W-:Y:S01]  /*1da40*/  IMAD.MOV.U32 R2, RZ, RZ, RZ ;  /* 0x000000ffff027224 */ /* 0x000fe200078e00ff */
[----:B------:R-:W-:Y:S02]  /*1da50*/  MOV R3, 0x1da70 ;  /* 0x0001da7000037802 */ /* 0x000fe40000000f00 */
[----:B-1234-:R-:W-:Y:S05]  /*1da60*/  CALL.REL.NOINC `($__internal_13_$__cuda_sm70_shflsync_idx_p) ;  /* 0x0000a82000007944 */ /* 0x01efea0003c00000 */
[----:B------:R-:W-:Y:S01]  /*1da70*/  SHF.R.S32.HI R0, RZ, 0x1f, R198 ;  /* 0x0000001fff007819 */ /* 0x000fe200000114c6 */
[C---:B------:R-:W-:Y:S01]  /*1da80*/  IMAD.SHL.U32 R13, R198.reuse, 0x2, RZ ;  /* 0x00000002c60d7824 */ /* 0x040fe200078e00ff */
[C---:B------:R-:W-:Y:S01]  /*1da90*/  SHF.L.U64.HI R12, R205.reuse, 0x1, R218 ;  /* 0x00000001cd0c7819 */ /* 0x040fe200000102da */
[----:B------:R-:W-:Y:S01]  /*1daa0*/  IMAD.SHL.U32 R6, R205, 0x2, RZ ;  /* 0x00000002cd067824 */ /* 0x000fe200078e00ff */
[----:B------:R-:W-:Y:S01]  /*1dab0*/  SHF.L.U64.HI R22, R198, 0x1, R0 ;  /* 0x00000001c6167819 */ /* 0x000fe20000010200 */
[----:B------:R-:W-:Y:S01]  /*1dac0*/  IMAD.SHL.U32 R15, R204, 0x2, RZ ;  /* 0x00000002cc0f7824 */ /* 0x000fe200078e00ff */
[----:B------:R-:W-:Y:S01]  /*1dad0*/  IADD3 R2, P0, R202, R13, RZ ;  /* 0x0000000dca027210 */ /* 0x000fe20007f1e0ff */
[----:B------:R-:W-:Y:S01]  /*1dae0*/  IMAD.MOV.U32 R20, RZ, RZ, R5 ;  /* 0x000000ffff147224 */ /* 0x000fe200078e0005 */
[----:B------:R-:W-:Y:S01]  /*1daf0*/  SHF.L.U64.HI R21, R204, 0x1, R217 ;  /* 0x00000001cc157819 */ /* 0x000fe200000102d9 */
[----:B------:R-:W-:Y:S01]  /*1db00*/  IMAD.MOV.U32 R237, RZ, RZ, -0x1 ;  /* 0xffffffffffed7424 */ /* 0x000fe200078e00ff */
[----:B------:R-:W-:Y:S01]  /*1db10*/  SEL R0, RZ, 0x10, P6 ;  /* 0x00000010ff007807 */ /* 0x000fe20003000000 */
[----:B------:R-:W-:Y:S01]  /*1db20*/  IMAD.X R3, R4, 0x1, R22, P0 ;  /* 0x0000000104037824 */ /* 0x000fe200000e0616 */
[----:B------:R-:W-:Y:S02]  /*1db30*/  SEL R5, RZ, 0x10, P4 ;  /* 0x00000010ff057807 */ /* 0x000fe40002000000 */
[----:B------:R-:W-:Y:S01]  /*1db40*/  MOV R201, 0x181f ;  /* 0x0000181f00c97802 */ /* 0x000fe20000000f00 */
[----:B------:R-:W-:Y:S01]  /*1db50*/  IMAD.MOV.U32 R14, RZ, RZ, R0 ;  /* 0x000000ffff0e7224 */ /* 0x000fe200078e0000 */
[----:B------:R-:W-:Y:S01]  /*1db60*/  @!PT LDS RZ, [RZ] ;  /* 0x00000000fffff984 */ /* 0x000fe20000000800 */
[----:B------:R-:W-:Y:S01]  /*1db70*/  @!PT LDS RZ, [RZ] ;  /* 0x00000000fffff984 */ /* 0x000fe20000000800 */
[----:B------:R-:W-:Y:S01]  /*1db80*/  @!PT LDS RZ, [RZ] ;  /* 0x00000000fffff984 */ /* 0x000fe20000000800 */
[----:B------:R1:W-:Y:S02]  /*1db90*/  LDGSTS.E.BYPASS.LTC128B.128 [R190+0x100], [R2.64], !P5 ;  /* 0x0010000002be7fae */ /* 0x0003e4000e901d4a */
[----:B-1----:R-:W-:Y:S05]  /*1dba0*/  IADD3 R2, P0, R202, R6, RZ ;  /* 0x00000006ca027210 */ /* 0x002fea0007f1e0ff */
[----:B------:R-:W-:Y:S05]  /*1dbb0*/  IMAD.X R3, R4, 0x1, R12, P0 ;  /* 0x0000000104037824 */ /* 0x000fea00000e060c */
[----:B------:R1:W-:Y:S02]  /*1dbc0*/  LDGSTS.E.BYPASS.LTC128B.128 [R190+0x2100], [R2.64], !P4 ;  /* 0x0210000002be7fae */ /* 0x0003e4000e101d4a */
[----:B-1----:R-:W-:Y:S04]  /*1dbd0*/  IADD3 R2, P0, R202, R15, RZ ;  /* 0x0000000fca027210 */ /* 0x002fe80007f1e0ff */
[----:B------:R-:W-:Y:S05]  /*1dbe0*/  IADD3.X R3, R4, R21, RZ, P0, !PT ;  /* 0x0000001504037210 */ /* 0x000fea00007fe4ff */
[----:B------:R1:W-:Y:S02]  /*1dbf0*/  LDGSTS.E.BYPASS.LTC128B.128 [R190+0x4100], [R2.64], !P6 ;  /* 0x0410000002be7fae */ /* 0x0003e4000f101d4a */
[----:B-1----:R-:W-:Y:S01]  /*1dc00*/  MOV R3, 0x1dc30 ;  /* 0x0001dc3000037802 */ /* 0x002fe20000000f00 */
[----:B------:R-:W-:Y:S03]  /*1dc10*/  IMAD.MOV.U32 R2, RZ, RZ, 0x1 ;  /* 0x00000001ff027424 */ /* 0x000fe600078e00ff */
[----:B------:R-:W-:Y:S05]  /*1dc20*/  CALL.REL.NOINC `($__internal_13_$__cuda_sm70_shflsync_idx_p) ;  /* 0x0000a66000007944 */ /* 0x000fea0003c00000 */
[----:B------:R-:W-:Y:S01]  /*1dc30*/  MOV R20, R7 ;  /* 0x0000000700147202 */ /* 0x000fe20000000f00 */
[----:B------:R-:W-:Y:S01]  /*1dc40*/  IMAD.MOV.U32 R4, RZ, RZ, R202 ;  /* 0x000000ffff047224 */ /* 0x000fe200078e00ca */
[----:B------:R-:W-:Y:S01]  /*1dc50*/  MOV R201, 0x181f ;  /* 0x0000181f00c97802 */ /* 0x000fe20000000f00 */
[----:B------:R-:W-:Y:S01]  /*1dc60*/  IMAD.MOV.U32 R2, RZ, RZ, 0x1 ;  /* 0x00000001ff027424 */ /* 0x000fe200078e00ff */
[----:B------:R-:W-:Y:S01]  /*1dc70*/  MOV R3, 0x1dca0 ;  /* 0x0001dca000037802 */ /* 0x000fe20000000f00 */
[----:B------:R-:W-:Y:S02]  /*1dc80*/  IMAD.MOV.U32 R237, RZ, RZ, -0x1 ;  /* 0xffffffffffed7424 */ /* 0x000fe400078e00ff */
[----:B------:R-:W-:Y:S05]  /*1dc90*/  CALL.REL.NOINC `($__internal_13_$__cuda_sm70_shflsync_idx_p) ;  /* 0x0000a5f000007944 */ /* 0x000fea0003c00000 */
[----:B------:R-:W-:Y:S01]  /*1dca0*/  MOV R0, R202 ;  /* 0x000000ca00007202 */ /* 0x000fe20000000f00 */
[----:B------:R-:W-:-:S05]  /*1dcb0*/  BRA `(.L_x_922) ;  /* 0xfffef79000007947 */ /* 0x000fca000383ffff */
.L_x_791:
[----:B------:R-:W-:Y:S01]  /*1dcc0*/  MOV R201, 0x181f ;  /* 0x0000181f00c97802 */ /* 0x000fe20000000f00 */
[----:B------:R-:W-:Y:S01]  /*1dcd0*/  IMAD.MOV.U32 R20, RZ, RZ, R5 ;  /* 0x000000ffff147224 */ /* 0x000fe200078e0005 */
[----:B------:R-:W-:Y:S01]  /*1dce0*/  MOV R237, 0xffffffff ;  /* 0xffffffff00ed7802 */ /* 0x000fe20000000f00 */
[----:B------:R-:W-:Y:S01]  /*1dcf0*/  IMAD.MOV.U32 R2, RZ, RZ, RZ ;  /* 0x000000ffff027224 */ /* 0x000fe200078e00ff */
[----:B------:R-:W-:Y:S02]  /*1dd00*/  MOV R3, 0x1dd20 ;  /* 0x0001dd2000037802 */ /* 0x000fe40000000f00 */
[----:B-1----:R-:W-:Y:S05]  /*1dd10*/  CALL.REL.NOINC `($__internal_13_$__cuda_sm70_shflsync_idx_p) ;  /* 0x0000a57000007944 */ /* 0x002fea0003c00000 */
[----:B------:R-:W-:Y:S01]  /*1dd20*/  MOV R4, R202 ;  /* 0x000000ca00047202 */ /* 0x000fe20000000f00 */
[----:B------:R-:W-:-:S05]  /*1dd30*/  BRA `(.L_x_923) ;  /* 0xffff07d000007947 */ /* 0x000fca000383ffff */
.L_x_792:
[----:B------:R-:W-:Y:S01]  /*1dd40*/  MOV R201, 0x181f ;  /* 0x0000181f00c97802 */ /* 0x000fe20000000f00 */
[----:B------:R-:W-:Y:S01]  /*1dd50*/  IMAD.MOV.U32 R20, RZ, RZ, R7 ;  /* 0x000000ffff147224 */ /* 0x000fe200078e0007 */
[----:B------:R-:W-:Y:S01]  /*1dd60*/  MOV R237, 0xffffffff ;  /* 0xffffffff00ed7802 */ /* 0x000fe20000000f00 */
[----:B------:R-:W-:Y:S01]  /*1dd70*/  IMAD.MOV.U32 R2, RZ, RZ, RZ ;  /* 0x000000ffff027224 */ /* 0x000fe200078e00ff */
[----:B------:R-:W-:Y:S02]  /*1dd80*/  MOV R3, 0x1dda0 ;  /* 0x0001dda000037802 */ /* 0x000fe40000000f00 */
[----:B-123--:R-:W-:Y:S05]  /*1dd90*/  CALL.REL.NOINC `($__internal_13_$__cuda_sm70_shflsync_idx_p) ;  /* 0x0000a4f000007944 */ /* 0x00efea0003c00000 */
        /* <DEDUP_REMOVED lines=37> */
.L_x_793:
[----:B------:R-:W-:Y:S01]  /*1dff0*/  MOV R201, 0x1c1f ;  /* 0x00001c1f00c97802 */ /* 0x000fe20000000f00 */
[----:B------:R-:W-:Y:S01]  /*1e000*/  IMAD.MOV.U32 R20, RZ, RZ, R4 ;  /* 0x000000ffff147224 */ /* 0x000fe200078e0004 */
[----:B------:R-:W-:Y:S01]  /*1e010*/  MOV R237, 0xffffffff ;  /* 0xffffffff00ed7802 */ /* 0x000fe20000000f00 */
[----:B------:R-:W-:Y:S01]  /*1e020*/  IMAD.MOV.U32 R2, RZ, RZ, RZ ;  /* 0x000000ffff027224 */ /* 0x000fe200078e00ff */
[----:B------:R-:W-:Y:S02]  /*1e030*/  MOV R3, 0x1e050 ;  /* 0x0001e05000037802 */ /* 0x000fe40000000f00 */
[----:B------:R-:W-:Y:S05]  /*1e040*/  CALL.REL.NOINC `($__internal_13_$__cuda_sm70_shflsync_idx_p) ;  /* 0x0000a24000007944 */ /* 0x000fea0003c00000 */
[----:B------:R-:W-:Y:S01]  /*1e050*/  MOV R3, R202 ;  /* 0x000000ca00037202 */ /* 0x000fe20000000f00 */
[----:B------:R-:W-:-:S05]  /*1e060*/  BRA `(.L_x_925) ;  /* 0xffff087000007947 */ /* 0x000fca000383ffff */
.L_x_798:
[----:B------:R-:W-:Y:S01]  /*1e070*/  MOV R201, 0x1c1f ;  /* 0x00001c1f00c97802 */ /* 0x000fe20000000f00 */
[----:B------:R-:W-:Y:S01]  /*1e080*/  IMAD.MOV.U32 R20, RZ, RZ, R4 ;  /* 0x000000ffff147224 */ /* 0x000fe200078e0004 */
[----:B------:R-:W-:Y:S01]  /*1e090*/  MOV R237, 0xffffffff ;  /* 0xffffffff00ed7802 */ /* 0x000fe20000000f00 */
[----:B------:R-:W-:Y:S01]  /*1e0a0*/  IMAD.MOV.U32 R2, RZ, RZ, 0x1 ;  /* 0x00000001ff027424 */ /* 0x000fe200078e00ff */
[----:B------:R-:W-:Y:S02]  /*1e0b0*/  MOV R3, 0x1e0d0 ;  /* 0x0001e0d000037802 */ /* 0x000fe40000000f00 */
[----:B-1----:R-:W-:Y:S05]  /*1e0c0*/  CALL.REL.NOINC `($__internal_13_$__cuda_sm70_shflsync_idx_p) ;  /* 0x0000a1c000007944 */ /* 0x002fea0003c00000 */
[----:B------:R-:W-:Y:S01]  /*1e0d0*/  MOV R3, R202 ;  /* 0x000000ca00037202 */ /* 0x000fe20000000f00 */
[----:B------:R-:W-:-:S05]  /*1e0e0*/  BRA `(.L_x_926) ;  /* 0xffff0d0000007947 */ /* 0x000fca000383ffff */
.L_x_803:
[----:B------:R-:W-:Y:S02]  /*1e0f0*/  MOV R0, 0x2 ;  /* 0x0000000200007802 */ /* 0x000fe40000000f00 */
[----:B------:R-:W-:Y:S02]  /*1e100*/  MOV R2, 0x1e120 ;  /* 0x0001e12000027802 */ /* 0x000fe40000000f00 */
[----:B------:R-:W-:Y:S05]  /*1e110*/  CALL.REL.NOINC `($__internal_12_$__cuda_sm70_shflsync_bfly_p) ;  /* 0x0000a11000007944 */ /* 0x000fea0003c00000 */
[----:B------:R-:W-:-:S05]  /*1e120*/  BRA `(.L_x_927) ;  /* 0xffff13c000007947 */ /* 0x000fca000383ffff */
.L_x_804:
        /* <DEDUP_REMOVED lines=10> */
[----:B------:R-:W-:Y:S02]  /*1e1d0*/  MOV R2, 0x1e1f0 ;  /* 0x0001e1f000027802 */ /* 0x000fe40000000f00 */
[----:B------:R-:W-:Y:S05]  /*1e1e0*/  CALL.REL.NOINC `($__internal_12_$__cuda_sm70_shflsync_bfly_p) ;  /* 0x0000a04000007944 */ /* 0x000fea0003c00000 */
[----:B------:R-:W-:-:S05]  /*1e1f0*/  BRA `(.L_x_928) ;  /* 0xffff136000007947 */ /* 0x000fca000383ffff */
.L_x_813:
        /* <DEDUP_REMOVED lines=8> */
.L_x_814:
        /* <DEDUP_REMOVED lines=43> */
.L_x_817:
[----:B------:R-:W-:Y:S01]  /*1e530*/  MOV R201, 0x181f ;  /* 0x0000181f00c97802 */ /* 0x000fe20000000f00 */
[----:B-1----:R-:W-:Y:S01]  /*1e540*/  IMAD.MOV.U32 R20, RZ, RZ, R5 ;  /* 0x000000ffff147224 */ /* 0x002fe200078e0005 */
[----:B------:R-:W-:Y:S01]  /*1e550*/  MOV R237, 0xffffffff ;  /* 0xffffffff00ed7802 */ /* 0x000fe20000000f00 */
[----:B------:R-:W-:Y:S01]  /*1e560*/  IMAD.MOV.U32 R2, RZ, RZ, RZ ;  /* 0x000000ffff027224 */ /* 0x000fe200078e00ff */
[----:B------:R-:W-:Y:S02]  /*1e570*/  MOV R3, 0x1e590 ;  /* 0x0001e59000037802 */ /* 0x000fe40000000f00 */
[----:B------:R-:W-:Y:S05]  /*1e580*/  CALL.REL.NOINC `($__internal_13_$__cuda_sm70_shflsync_idx_p) ;  /* 0x00009d0000007944 */ /* 0x000fea0003c00000 */
[----:B------:R-:W-:Y:S01]  /*1e590*/  MOV R4, R202 ;  /* 0x000000ca00047202 */ /* 0x000fe20000000f00 */
[----:B------:R-:W-:-:S05]  /*1e5a0*/  BRA `(.L_x_931) ;  /* 0xffff3df000007947 */ /* 0x000fca000383ffff */
.L_x_818:
[----:B------:R-:W-:Y:S01]  /*1e5b0*/  MOV R201, 0x181f ;  /* 0x0000181f00c97802 */ /* 0x000fe20000000f00 */
[----:B-1----:R-:W-:Y:S01]  /*1e5c0*/  IMAD.MOV.U32 R20, RZ, RZ, R7 ;  /* 0x000000ffff147224 */ /* 0x002fe200078e0007 */
[----:B------:R-:W-:Y:S01]  /*1e5d0*/  MOV R237, 0xffffffff ;  /* 0xffffffff00ed7802 */ /* 0x000fe20000000f00 */
[----:B------:R-:W-:Y:S01]  /*1e5e0*/  IMAD.MOV.U32 R2, RZ, RZ, RZ ;  /* 0x000000ffff027224 */ /* 0x000fe200078e00ff */
[----:B------:R-:W-:Y:S02]  /*1e5f0*/  MOV R3, 0x1e610 ;  /* 0x0001e61000037802 */ /* 0x000fe40000000f00 */
[----:B--23--:R-:W-:Y:S05]  /*1e600*/  CALL.REL.NOINC `($__internal_13_$__cuda_sm70_shflsync_idx_p) ;  /* 0x00009c8000007944 */ /* 0x00cfea0003c00000 */
        /* <DEDUP_REMOVED lines=37> */
.L_x_819:
[----:B------:R-:W-:Y:S02]  /*1e860*/  MOV R0, 0x2 ;  /* 0x0000000200007802 */ /* 0x000fe40000000f00 */
[----:B------:R-:W-:Y:S02]  /*1e870*/  MOV R2, 0x1e890 ;  /* 0x0001e89000027802 */ /* 0x000fe40000000f00 */
[----:B------:R-:W-:Y:S05]  /*1e880*/  CALL.REL.NOINC `($__internal_12_$__cuda_sm70_shflsync_bfly_p) ;  /* 0x000099a000007944 */ /* 0x000fea0003c00000 */
[----:B------:R-:W-:-:S05]  /*1e890*/  BRA `(.L_x_933) ;  /* 0xffff400000007947 */ /* 0x000fca000383ffff */
.L_x_820:
        /* <DEDUP_REMOVED lines=13> */
.L_x_823:
[----:B------:R-:W-:Y:S01]  /*1e970*/  MOV R201, 0x181f ;  /* 0x0000181f00c97802 */ /* 0x000fe20000000f00 */
[----:B------:R-:W-:Y:S01]  /*1e980*/  IMAD.MOV.U32 R2, RZ, RZ, RZ ;  /* 0x000000ffff027224 */ /* 0x000fe200078e00ff */
[----:B------:R-:W-:Y:S01]  /*1e990*/  MOV R3, 0x1e9c0 ;  /* 0x0001e9c000037802 */ /* 0x000fe20000000f00 */
[----:B------:R-:W-:Y:S02]  /*1e9a0*/  IMAD.MOV.U32 R237, RZ, RZ, -0x1 ;  /* 0xffffffffffed7424 */ /* 0x000fe400078e00ff */
[----:B-1234-:R-:W-:Y:S05]  /*1e9b0*/  CALL.REL.NOINC `($__internal_13_$__cuda_sm70_shflsync_idx_p) ;  /* 0x000098d000007944 */ /* 0x01efea0003c00000 */
[----:B------:R-:W-:Y:S01]  /*1e9c0*/  MOV R2, R202 ;  /* 0x000000ca00027202 */ /* 0x000fe20000000f00 */
[----:B------:R-:W-:-:S05]  /*1e9d0*/  BRA `(.L_x_935) ;  /* 0xffff583000007947 */ /* 0x000fca000383ffff */
.L_x_826:
        /* <DEDUP_REMOVED lines=8> */
.L_x_827:
[----:B------:R-:W-:Y:S01]  /*1ea60*/  MOV R201, 0x181f ;  /* 0x0000181f00c97802 */ /* 0x000fe20000000f00 */
[----:B------:R-:W-:Y:S01]  /*1ea70*/  IMAD.MOV.U32 R20, RZ, RZ, R8 ;  /* 0x000000ffff147224 */ /* 0x000fe200078e0008 */
[----:B------:R-:W-:Y:S01]  /*1ea80*/  MOV R237, 0xffffffff ;  /* 0xffffffff00ed7802 */ /* 0x000fe20000000f00 */
[----:B------:R-:W-:Y:S01]  /*1ea90*/  IMAD.MOV.U32 R2, RZ, RZ, RZ ;  /* 0x000000ffff027224 */ /* 0x000fe200078e00ff */
[----:B------:R-:W-:Y:S02]  /*1eaa0*/  MOV R3, 0x1eac0 ;  /* 0x0001eac000037802 */ /* 0x000fe40000000f00 */
[----:B-123--:R-:W-:Y:S05]  /*1eab0*/  CALL.REL.NOINC `($__internal_13_$__cuda_sm70_shflsync_idx_p) ;  /* 0x000097d000007944 */ /* 0x00efea0003c00000 */
[----:B------:R-:W-:Y:S01]  /*1eac0*/  IADD3 R2, P0, R202, R207, RZ ;  /* 0x000000cfca027210 */ /* 0x000fe20007f1e0ff */
[----:B------:R-:W-:Y:S01]  /*1ead0*/  IMAD.MOV.U32 R20, RZ, RZ, R5 ;  /* 0x000000ffff147224 */ /* 0x000fe200078e0005 */
[----:B------:R-:W-:Y:S01]  /*1eae0*/  MOV R237, 0xffffffff ;  /* 0xffffffff00ed7802 */ /* 0x000fe20000000f00 */
[----:B------:R-:W-:Y:S02]  /*1eaf0*/  IMAD.MOV.U32 R201, RZ, RZ, 0x181f ;  /* 0x0000181fffc97424 */ /* 0x000fe400078e00ff */
[----:B------:R-:W-:Y:S01]  /*1eb00*/  IMAD.X R3, R4, 0x1, R192, P0 ;  /* 0x0000000104037824 */ /* 0x000fe200000e06c0 */
[----:B------:R-:W-:Y:S04]  /*1eb10*/  IADD3 R6, P0, R202, R191, RZ ;  /* 0x000000bfca067210 */ /* 0x000fe80007f1e0ff */
[----:B------:R-:W-:Y:S01]  /*1eb20*/  @!PT LDS RZ, [RZ] ;  /* 0x00000000fffff984 */ /* 0x000fe20000000800 */
[----:B------:R-:W-:Y:S01]  /*1eb30*/  @!PT LDS RZ, [RZ] ;  /* 0x00000000fffff984 */ /* 0x000fe20000000800 */
[----:B------:R-:W-:Y:S01]  /*1eb40*/  @!PT LDS RZ, [RZ] ;  /* 0x00000000fffff984 */ /* 0x000fe20000000800 */
[----:B------:R1:W-:Y:S01]  /*1eb50*/  LDGSTS.E.BYPASS.LTC128B.128 [R190+0x6100], [R2.64], !P5 ;  /* 0x0610000002be7fae */ /* 0x0003e2000e901d4a */
[----:B------:R-:W-:Y:S05]  /*1eb60*/  IMAD.X R7, R4, 0x1, R194, P0 ;  /* 0x0000000104077824 */ /* 0x000fea00000e06c2 */
[----:B------:R2:W-:Y:S01]  /*1eb70*/  LDGSTS.E.BYPASS.LTC128B.128 [R190+0x8100], [R6.64], !P4 ;  /* 0x0810000006be7fae */ /* 0x0005e2000e101d4a */
[----:B-1----:R-:W-:Y:S04]  /*1eb80*/  IADD3 R2, P0, R202, R193, RZ ;  /* 0x000000c1ca027210 */ /* 0x002fe80007f1e0ff */
[----:B------:R-:W-:Y:S05]  /*1eb90*/  IADD3.X R3, R4, R189, RZ, P0, !PT ;  /* 0x000000bd04037210 */ /* 0x000fea00007fe4ff */
[----:B------:R1:W-:Y:S02]  /*1eba0*/  LDGSTS.E.BYPASS.LTC128B.128 [R190+0xa100], [R2.64], !P6 ;  /* 0x0a10000002be7fae */ /* 0x0003e4000f101d4a */
[----:B-1----:R-:W-:Y:S02]  /*1ebb0*/  MOV R2, 0x1 ;  /* 0x0000000100027802 */ /* 0x002fe40000000f00 */
[----:B------:R-:W-:Y:S02]  /*1ebc0*/  MOV R3, 0x1ebe0 ;  /* 0x0001ebe000037802 */ /* 0x000fe40000000f00 */
[----:B--2---:R-:W-:Y:S05]  /*1ebd0*/  CALL.REL.NOINC `($__internal_13_$__cuda_sm70_shflsync_idx_p) ;  /* 0x000096b000007944 */ /* 0x004fea0003c00000 */
        /* <DEDUP_REMOVED lines=9> */
.L_x_828:
        /* <DEDUP_REMOVED lines=8> */
.L_x_833:
[----:B------:R-:W-:Y:S01]  /*1ecf0*/  MOV R201, 0x1c1f ;  /* 0x00001c1f00c97802 */ /* 0x000fe20000000f00 */
[----:B------:R-:W-:Y:S01]  /*1ed00*/  IMAD.MOV.U32 R20, RZ, RZ, R4 ;  /* 0x000000ffff147224 */ /* 0x000fe200078e0004 */
[----:B------:R-:W-:Y:S01]  /*1ed10*/  MOV R237, 0xffffffff ;  /* 0xffffffff00ed7802 */ /* 0x000fe20000000f00 */
[----:B------:R-:W-:Y:S01]  /*1ed20*/  IMAD.MOV.U32 R2, RZ, RZ, 0x1 ;  /* 0x00000001ff027424 */ /* 0x000fe200078e00ff */
[----:B------:R-:W-:Y:S02]  /*1ed30*/  MOV R3, 0x1ed50 ;  /* 0x0001ed5000037802 */ /* 0x000fe40000000f00 */
[----:B--2---:R-:W-:Y:S05]  /*1ed40*/  CALL.REL.NOINC `($__internal_13_$__cuda_sm70_shflsync_idx_p) ;  /* 0x0000954000007944 */ /* 0x004fea0003c00000 */
[----:B------:R-:W-:Y:S01]  /*1ed50*/  MOV R3, R202 ;  /* 0x000000ca00037202 */ /* 0x000fe20000000f00 */
[----:B------:R-:W-:-:S05]  /*1ed60*/  BRA `(.L_x_939) ;  /* 0xffff6d8000007947 */ /* 0x000fca000383ffff */
.L_x_838:
[----:B------:R-:W-:Y:S02]  /*1ed70*/  MOV R0, 0x2 ;  /* 0x0000000200007802 */ /* 0x000fe40000000f00 */
[----:B------:R-:W-:Y:S02]  /*1ed80*/  MOV R2, 0x1eda0 ;  /* 0x0001eda000027802 */ /* 0x000fe40000000f00 */
[----:B------:R-:W-:Y:S05]  /*1ed90*/  CALL.REL.NOINC `($__internal_12_$__cuda_sm70_shflsync_bfly_p) ;  /* 0x0000949000007944 */ /* 0x000fea0003c00000 */
[----:B------:R-:W-:-:S05]  /*1eda0*/  BRA `(.L_x_940) ;  /* 0xffff744000007947 */ /* 0x000fca000383ffff */
.L_x_839:
        /* <DEDUP_REMOVED lines=13> */
.L_x_841:
[----:B------:R-:W-:Y:S01]  /*1ee80*/  IMAD.MOV.U32 R4, RZ, RZ, R200 ;  /* 0x000000ffff047224 */ /* 0x000fe200078e00c8 */
[----:B------:R-:W-:-:S02]  /*1ee90*/  MOV R0, 0x2 ;  /* 0x0000000200007802 */ /* 0x000fc40000000f00 */
[----:B------:R-:W-:Y:S02]  /*1eea0*/  MOV R2, 0x1eec0 ;  /* 0x0001eec000027802 */ /* 0x000fe40000000f00 */
[----:B------:R-:W-:Y:S05]  /*1eeb0*/  CALL.REL.NOINC `($__internal_12_$__cuda_sm70_shflsync_bfly_p) ;  /* 0x0000937000007944 */ /* 0x000fea0003c00000 */
[----:B------:R-:W-:Y:S01]  /*1eec0*/  MOV R5, R0 ;  /* 0x0000000000057202 */ /* 0x000fe20000000f00 */
[----:B------:R-:W-:Y:S05]  /*1eed0*/  BRA `(.L_x_942) ;  /* 0xffff8b2000007947 */ /* 0x000fea000383ffff */
.L_x_842:
[----:B------:R-:W-:Y:S01]  /*1eee0*/  IMAD.MOV.U32 R4, RZ, RZ, R5 ;  /* 0x000000ffff047224 */ /* 0x000fe200078e0005 */
[----:B------:R-:W-:Y:S02]  /*1eef0*/  MOV R0, 0x1 ;  /* 0x0000000100007802 */ /* 0x000fe40000000f00 */
[----:B------:R-:W-:Y:S02]  /*1ef00*/  MOV R2, 0x1ef20 ;  /* 0x0001ef2000027802 */ /* 0x000fe40000000f00 */
[----:B-1----:R-:W-:Y:S05]  /*1ef10*/  CALL.REL.NOINC `($__internal_12_$__cuda_sm70_shflsync_bfly_p) ;  /* 0x0000931000007944 */ /* 0x002fea0003c00000 */
[----:B------:R-:W-:Y:S01]  /*1ef20*/  FADD.FTZ R5, R5, R0 ;  /* 0x0000000005057221 */ /* 0x000fe20000010000 */
[----:B------:R-:W-:Y:S02]  /*1ef30*/  MOV R4, R199 ;  /* 0x000000c700047202 */ /* 0x000fe40000000f00 */
[----:B------:R-:W-:Y:S02]  /*1ef40*/  MOV R0, 0x2 ;  /* 0x0000000200007802 */ /* 0x000fe40000000f00 */
[----:B------:R-:W-:Y:S02]  /*1ef50*/  MOV R2, 0x1ef70 ;  /* 0x0001ef7000027802 */ /* 0x000fe40000000f00 */
[----:B------:R-:W-:Y:S05]  /*1ef60*/  CALL.REL.NOINC `($__internal_12_$__cuda_sm70_shflsync_bfly_p) ;  /* 0x000092c000007944 */ /* 0x000fea0003c00000 */
[----:B------:R-:W-:Y:S01]  /*1ef70*/  FADD.FTZ R199, R199, R0 ;  /* 0x00000000c7c77221 */ /* 0x000fe20000010000 */
[----:B------:R-:W-:-:S02]  /*1ef80*/  MOV R0, 0x1 ;  /* 0x0000000100007802 */ /* 0x000fc40000000f00 */
[----:B------:R-:W-:Y:S02]  /*1ef90*/  MOV R2, 0x1efc0 ;  /* 0x0001efc000027802 */ /* 0x000fe40000000f00 */
[----:B------:R-:W-:Y:S02]  /*1efa0*/  MOV R4, R199 ;  /* 0x000000c700047202 */ /* 0x000fe40000000f00 */
[----:B------:R-:W-:Y:S05]  /*1efb0*/  CALL.REL.NOINC `($__internal_12_$__cuda_sm70_shflsync_bfly_p) ;  /* 0x0000927000007944 */ /* 0x000fea0003c00000 */
[----:B------:R-:W-:Y:S01]  /*1efc0*/  MOV R3, R0 ;  /* 0x0000000000037202 */ /* 0x000fe20000000f00 */
[----:B------:R-:W-:Y:S05]  /*1efd0*/  BRA `(.L_x_943) ;  /* 0xffff8a9000007947 */ /* 0x000fea000383ffff */
.L_x_849:
[----:B-1-34-:R-:W-:Y:S01]  /*1efe0*/  IMAD.MOV.U32 R20, RZ, RZ, R10 ;  /* 0x000000ffff147224 */ /* 0x01afe200078e000a */
[----:B------:R-:W-:Y:S01]  /*1eff0*/  MOV R201, 0x181f ;  /* 0x0000181f00c97802 */ /* 0x000fe20000000f00 */
[----:B------:R-:W-:Y:S01]  /*1f000*/  IMAD.MOV.U32 R2, RZ, RZ, RZ ;  /* 0x000000ffff027224 */ /* 0x000fe200078e00ff */
[----:B------:R-:W-:Y:S02]  /*1f010*/  MOV R237, 0xffffffff ;  /* 0xffffffff00ed7802 */ /* 0x000fe40000000f00 */
[----:B------:R-:W-:Y:S02]  /*1f020*/  MOV R3, 0x1f040 ;  /* 0x0001f04000037802 */ /* 0x000fe40000000f00 */
[----:B------:R-:W-:Y:S05]  /*1f030*/  CALL.REL.NOINC `($__internal_13_$__cuda_sm70_shflsync_idx_p) ;  /* 0x0000925000007944 */ /* 0x000fea0003c00000 */
[----:B------:R-:W-:Y:S01]  /*1f040*/  MOV R4, R202 ;  /* 0x000000ca00047202 */ /* 0x000fe20000000f00 */
[----:B------:R-:W-:Y:S05]  /*1f050*/  BRA `(.L_x_944) ;  /* 0xffffa26000007947 */ /* 0x000fea000383ffff */
.L_x_850:
[----:B------:R-:W-:Y:S01]  /*1f060*/  IMAD.MOV.U32 R20, RZ, RZ, R12 ;  /* 0x000000ffff147224 */ /* 0x000fe200078e000c */
[----:B------:R-:W-:Y:S01]  /*1f070*/  MOV R201, 0x181f ;  /* 0x0000181f00c97802 */ /* 0x000fe20000000f00 */
[----:B------:R-:W-:Y:S01]  /*1f080*/  IMAD.MOV.U32 R2, RZ, RZ, RZ ;  /* 0x000000ffff027224 */ /* 0x000fe200078e00ff */
[----:B------:R-:W-:-:S02]  /*1f090*/  MOV R237, 0xffffffff ;  /* 0xffffffff00ed7802 */ /* 0x000fc40000000f00 */
[----:B------:R-:W-:Y:S02]  /*1f0a0*/  MOV R3, 0x1f0c0 ;  /* 0x0001f0c000037802 */ /* 0x000fe40000000f00 */
[----:B-12---:R-:W-:Y:S05]  /*1f0b0*/  CALL.REL.NOINC `($__internal_13_$__cuda_sm70_shflsync_idx_p) ;  /* 0x000091d000007944 */ /* 0x006fea0003c00000 */
[----:B------:R-:W-:Y:S01]  /*1f0c0*/  MOV R0, R202 ;  /* 0x000000ca00007202 */ /* 0x000fe20000000f00 */
[----:B------:R-:W-:Y:S05]  /*1f0d0*/  BRA `(.L_x_945) ;  /* 0xffffa20000007947 */ /* 0x000fea000383ffff */
.L_x_853:
[----:B------:R-:W-:Y:S01]  /*1f0e0*/  IMAD.MOV.U32 R20, RZ, RZ, R10 ;  /* 0x000000ffff147224 */ /* 0x000fe200078e000a */
[----:B------:R-:W-:Y:S01]  /*1f0f0*/  MOV R201, 0x181f ;  /* 0x0000181f00c97802 */ /* 0x000fe20000000f00 */
[----:B--2---:R-:W-:Y:S01]  /*1f100*/  IMAD.MOV.U32 R2, RZ, RZ, 0x1 ;  /* 0x00000001ff027424 */ /* 0x004fe200078e00ff */
[----:B------:R-:W-:Y:S02]  /*1f110*/  MOV R237, 0xffffffff ;  /* 0xffffffff00ed7802 */ /* 0x000fe40000000f00 */
[----:B------:R-:W-:Y:S02]  /*1f120*/  MOV R3, 0x1f140 ;  /* 0x0001f14000037802 */ /* 0x000fe40000000f00 */
[----:B-1-34-:R-:W-:Y:S05]  /*1f130*/  CALL.REL.NOINC `($__internal_13_$__cuda_sm70_shflsync_idx_p) ;  /* 0x0000915000007944 */ /* 0x01afea0003c00000 */
        /* <DEDUP_REMOVED lines=9> */
.L_x_856:
[----:B------:R-:W-:Y:S01]  /*1f1d0*/  IMAD.MOV.U32 R20, RZ, RZ, R10 ;  /* 0x000000ffff147224 */ /* 0x000fe200078e000a */
[----:B------:R-:W-:Y:S01]  /*1f1e0*/  MOV R201, 0x181f ;  /* 0x0000181f00c97802 */ /* 0x000fe20000000f00 */
[----:B-1----:R-:W-:Y:S01]  /*1f1f0*/  IMAD.MOV.U32 R2, RZ, RZ, 0x2 ;  /* 0x00000002ff027424 */ /* 0x002fe200078e00ff */
[----:B------:R-:W-:-:S02]  /*1f200*/  MOV R237, 0xffffffff ;  /* 0xffffffff00ed7802 */ /* 0x000fc40000000f00 */
[----:B------:R-:W-:Y:S02]  /*1f210*/  MOV R3, 0x1f230 ;  /* 0x0001f23000037802 */ /* 0x000fe40000000f00 */
[----:B--234-:R-:W-:Y:S05]  /*1f220*/  CALL.REL.NOINC `($__internal_13_$__cuda_sm70_shflsync_idx_p) ;  /* 0x0000906000007944 */ /* 0x01cfea0003c00000 */
[----:B------:R-:W-:Y:S01]  /*1f230*/  MOV R4, R202 ;  /* 0x000000ca00047202 */ /* 0x000fe20000000f00 */
[----:B------:R-:W-:Y:S05]  /*1f240*/  BRA `(.L_x_947) ;  /* 0xffffa34000007947 */ /* 0x000fea000383ffff */
.L_x_857:
[----:B------:R-:W-:Y:S01]  /*1f250*/  IMAD.MOV.U32 R20, RZ, RZ, R12 ;  /* 0x000000ffff147224 */ /* 0x000fe200078e000c */
[----:B------:R-:W-:Y:S01]  /*1f260*/  MOV R201, 0x181f ;  /* 0x0000181f00c97802 */ /* 0x000fe20000000f00 */
[----:B------:R-:W-:Y:S01]  /*1f270*/  IMAD.MOV.U32 R2, RZ, RZ, 0x2 ;  /* 0x00000002ff027424 */ /* 0x000fe200078e00ff */
[----:B------:R-:W-:Y:S02]  /*1f280*/  MOV R237, 0xffffffff ;  /* 0xffffffff00ed7802 */ /* 0x000fe40000000f00 */
[----:B------:R-:W-:Y:S02]  /*1f290*/  MOV R3, 0x1f2b0 ;  /* 0x0001f2b000037802 */ /* 0x000fe40000000f00 */
[----:B-1234-:R-:W-:Y:S05]  /*1f2a0*/  CALL.REL.NOINC `($__internal_13_$__cuda_sm70_shflsync_idx_p) ;  /* 0x00008fe000007944 */ /* 0x01efea0003c00000 */
[----:B------:R-:W-:Y:S01]  /*1f2b0*/  MOV R0, R202 ;  /* 0x000000ca00007202 */ /* 0x000fe20000000f00 */
[----:B------:R-:W-:Y:S05]  /*1f2c0*/  BRA `(.L_x_948) ;  /* 0xffffa2e000007947 */ /* 0x000fea000383ffff */
.L_x_860:
[----:B------:R-:W-:Y:S01]  /*1f2d0*/  IMAD.MOV.U32 R20, RZ, RZ, R10 ;  /* 0x000000ffff147224 */ /* 0x000fe200078e000a */
[----:B------:R-:W-:Y:S01]  /*1f2e0*/  MOV R201, 0x181f ;  /* 0x0000181f00c97802 */ /* 0x000fe20000000f00 */
[----:B-1----:R-:W-:Y:S01]  /*1f2f0*/  IMAD.MOV.U32 R2, RZ, RZ, 0x3 ;  /* 0x00000003ff027424 */ /* 0x002fe200078e00ff */
[----:B------:R-:W-:-:S02]  /*1f300*/  MOV R237, 0xffffffff ;  /* 0xffffffff00ed7802 */ /* 0x000fc40000000f00 */
[----:B------:R-:W-:Y:S02]  /*1f310*/  MOV R3, 0x1f330 ;  /* 0x0001f33000037802 */ /* 0x000fe40000000f00 */
[----:B--234-:R-:W-:Y:S05]  /*1f320*/  CALL.REL.NOINC `($__internal_13_$__cuda_sm70_shflsync_idx_p) ;  /* 0x00008f6000007944 */ /* 0x01cfea0003c00000 */
        /* <DEDUP_REMOVED lines=9> */
.L_x_862:
[----:B------:R-:W-:Y:S01]  /*1f3c0*/  IMAD.MOV.U32 R20, RZ, RZ, R5 ;  /* 0x000000ffff147224 */ /* 0x000fe200078e0005 */
[----:B------:R-:W-:Y:S01]  /*1f3d0*/  MOV R201, 0x1c1f ;  /* 0x00001c1f00c97802 */ /* 0x000fe20000000f00 */
[----:B------:R-:W-:Y:S01]  /*1f3e0*/  IMAD.MOV.U32 R2, RZ, RZ, RZ ;  /* 0x000000ffff027224 */ /* 0x000fe200078e00ff */
[----:B------:R-:W-:Y:S02]  /*1f3f0*/  MOV R237, 0xffffffff ;  /* 0xffffffff00ed7802 */ /* 0x000fe40000000f00 */
[----:B------:R-:W-:-:S02]  /*1f400*/  MOV R3, 0x1f420 ;  /* 0x0001f42000037802 */ /* 0x000fc40000000f00 */
[----:B------:R-:W-:Y:S05]  /*1f410*/  CALL.REL.NOINC `($__internal_13_$__cuda_sm70_shflsync_idx_p) ;  /* 0x00008e7000007944 */ /* 0x000fea0003c00000 */
[----:B------:R-:W-:Y:S01]  /*1f420*/  MOV R4, R202 ;  /* 0x000000ca00047202 */ /* 0x000fe20000000f00 */
[----:B------:R-:W-:Y:S05]  /*1f430*/  BRA `(.L_x_950) ;  /* 0xffffa62000007947 */ /* 0x000fea000383ffff */
.L_x_863:
        /* <DEDUP_REMOVED lines=8> */
.L_x_866:
[----:B------:R-:W-:Y:S01]  /*1f4c0*/  IMAD.MOV.U32 R20, RZ, RZ, R5 ;  /* 0x000000ffff147224 */ /* 0x000fe200078e0005 */
[----:B------:R-:W-:Y:S01]  /*1f4d0*/  MOV R201, 0x1c1f ;  /* 0x00001c1f00c97802 */ /* 0x000fe20000000f00 */
[----:B-1----:R-:W-:Y:S01]  /*1f4e0*/  IMAD.MOV.U32 R2, RZ, RZ, 0x1 ;  /* 0x00000001ff027424 */ /* 0x002fe200078e00ff */
[----:B------:R-:W-:Y:S02]  /*1f4f0*/  MOV R237, 0xffffffff ;  /* 0xffffffff00ed7802 */ /* 0x000fe40000000f00 */
[----:B------:R-:W-:Y:S02]  /*1f500*/  MOV R3, 0x1f520 ;  /* 0x0001f52000037802 */ /* 0x000fe40000000f00 */
[----:B--234-:R-:W-:Y:S05]  /*1f510*/  CALL.REL.NOINC `($__internal_13_$__cuda_sm70_shflsync_idx_p) ;  /* 0x00008d7000007944 */ /* 0x01cfea0003c00000 */
        /* <DEDUP_REMOVED lines=9> */
.L_x_870:
[----:B------:R-:W-:Y:S01]  /*1f5b0*/  IMAD.MOV.U32 R20, RZ, RZ, R5 ;  /* 0x000000ffff147224 */ /* 0x000fe200078e0005 */
[----:B------:R-:W-:Y:S01]  /*1f5c0*/  MOV R201, 0x181f ;  /* 0x0000181f00c97802 */ /* 0x000fe20000000f00 */
[----:B------:R-:W-:Y:S01]  /*1f5d0*/  IMAD.MOV.U32 R2, RZ, RZ, RZ ;  /* 0x000000ffff027224 */ /* 0x000fe200078e00ff */
[----:B------:R-:W-:-:S02]  /*1f5e0*/  MOV R237, 0xffffffff ;  /* 0xffffffff00ed7802 */ /* 0x000fc40000000f00 */
[----:B------:R-:W-:Y:S02]  /*1f5f0*/  MOV R3, 0x1f610 ;  /* 0x0001f61000037802 */ /* 0x000fe40000000f00 */
[----:B--2---:R-:W-:Y:S05]  /*1f600*/  CALL.REL.NOINC `($__internal_13_$__cuda_sm70_shflsync_idx_p) ;  /* 0x00008c8000007944 */ /* 0x004fea0003c00000 */
[----:B------:R-:W-:Y:S01]  /*1f610*/  MOV R4, R202 ;  /* 0x000000ca00047202 */ /* 0x000fe20000000f00 */
[----:B------:R-:W-:Y:S05]  /*1f620*/  BRA `(.L_x_953) ;  /* 0xffffbf9000007947 */ /* 0x000fea000383ffff */
.L_x_871:
[----:B------:R-:W-:Y:S01]  /*1f630*/  IMAD.MOV.U32 R20, RZ, RZ, R12 ;  /* 0x000000ffff147224 */ /* 0x000fe200078e000c */
[----:B------:R-:W-:Y:S01]  /*1f640*/  MOV R201, 0x181f ;  /* 0x0000181f00c97802 */ /* 0x000fe20000000f00 */
[----:B------:R-:W-:Y:S01]  /*1f650*/  IMAD.MOV.U32 R2, RZ, RZ, RZ ;  /* 0x000000ffff027224 */ /* 0x000fe200078e00ff */
[----:B------:R-:W-:Y:S02]  /*1f660*/  MOV R237, 0xffffffff ;  /* 0xffffffff00ed7802 */ /* 0x000fe40000000f00 */
[----:B------:R-:W-:Y:S02]  /*1f670*/  MOV R3, 0x1f690 ;  /* 0x0001f69000037802 */ /* 0x000fe40000000f00 */
[----:B-123--:R-:W-:Y:S05]  /*1f680*/  CALL.REL.NOINC `($__internal_13_$__cuda_sm70_shflsync_idx_p) ;  /* 0x00008c0000007944 */ /* 0x00efea0003c00000 */
[----:B------:R-:W-:Y:S01]  /*1f690*/  MOV R0, R202 ;  /* 0x000000ca00007202 */ /* 0x000fe20000000f00 */
[----:B------:R-:W-:Y:S05]  /*1f6a0*/  BRA `(.L_x_954) ;  /* 0xffffbf3000007947 */ /* 0x000fea000383ffff */
.L_x_874:
        /* <DEDUP_REMOVED lines=15> */
.L_x_877:
[----:B------:R-:W-:Y:S01]  /*1f7a0*/  IMAD.MOV.U32 R20, RZ, RZ, R5 ;  /* 0x000000ffff147224 */ /* 0x000fe200078e0005 */
[----:B------:R-:W-:Y:S01]  /*1f7b0*/  MOV R201, 0x181f ;  /* 0x0000181f00c97802 */ /* 0x000fe20000000f00 */
[----:B-1----:R-:W-:Y:S01]  /*1f7c0*/  IMAD.MOV.U32 R2, RZ, RZ, 0x2 ;  /* 0x00000002ff027424 */ /* 0x002fe200078e00ff */
[----:B------:R-:W-:Y:S02]  /*1f7d0*/  MOV R237, 0xffffffff ;  /* 0xffffffff00ed7802 */ /* 0x000fe40000000f00 */
[----:B------:R-:W-:-:S02]  /*1f7e0*/  MOV R3, 0x1f800 ;  /* 0x0001f80000037802 */ /* 0x000fc40000000f00 */
[----:B--234-:R-:W-:Y:S05]  /*1f7f0*/  CALL.REL.NOINC `($__internal_13_$__cuda_sm70_shflsync_idx_p) ;  /* 0x00008a9000007944 */ /* 0x01cfea0003c00000 */
[----:B------:R-:W-:Y:S01]  /*1f800*/  MOV R4, R202 ;  /* 0x000000ca00047202 */ /* 0x000fe20000000f00 */
[----:B------:R-:W-:Y:S05]  /*1f810*/  BRA `(.L_x_956) ;  /* 0xffffc07000007947 */ /* 0x000fea000383ffff */
.L_x_878:
        /* <DEDUP_REMOVED lines=8> */
.L_x_881:
        /* <DEDUP_REMOVED lines=15> */
.L_x_883:
[----:B------:R-:W-:Y:S01]  /*1f990*/  IMAD.MOV.U32 R20, RZ, RZ, R22 ;  /* 0x000000ffff147224 */ /* 0x000fe200078e0016 */
[----:B------:R-:W-:Y:S01]  /*1f9a0*/  MOV R201, 0x1f ;  /* 0x0000001f00c97802 */ /* 0x000fe20000000f00 */
[----:B------:R-:W-:Y:S01]  /*1f9b0*/  IMAD.MOV.U32 R2, RZ, RZ, RZ ;  /* 0x000000ffff027224 */ /* 0x000fe200078e00ff */
[----:B------:R-:W-:-:S02]  /*1f9c0*/  MOV R237, 0xffffffff ;  /* 0xffffffff00ed7802 */ /* 0x000fc40000000f00 */
[----:B------:R-:W-:Y:S02]  /*1f9d0*/  MOV R3, 0x1f9f0 ;  /* 0x0001f9f000037802 */ /* 0x000fe40000000f00 */
[----:B------:R-:W-:Y:S05]  /*1f9e0*/  CALL.REL.NOINC `($__internal_13_$__cuda_sm70_shflsync_idx_p) ;  /* 0x000088a000007944 */ /* 0x000fea0003c00000 */
[----:B------:R-:W-:Y:S01]  /*1f9f0*/  MOV R9, R202 ;  /* 0x000000ca00097202 */ /* 0x000fe20000000f00 */
[----:B------:R-:W-:Y:S05]  /*1fa00*/  BRA `(.L_x_959) ;  /* 0xffffc22000007947 */ /* 0x000fea000383ffff */
.L_x_884:
[----:B------:R-:W-:Y:S01]  /*1fa10*/  IMAD.MOV.U32 R20, RZ, RZ, R22 ;  /* 0x000000ffff147224 */ /* 0x000fe200078e0016 */
[----:B------:R-:W-:Y:S01]  /*1fa20*/  MOV R201, 0x1f ;  /* 0x0000001f00c97802 */ /* 0x000fe20000000f00 */
[----:B------:R-:W-:Y:S01]  /*1fa30*/  IMAD.MOV.U32 R2, RZ, RZ, 0x1 ;  /* 0x00000001ff027424 */ /* 0x000fe200078e00ff */
[----:B------:R-:W-:Y:S02]  /*1fa40*/  MOV R237, 0xffffffff ;  /* 0xffffffff00ed7802 */ /* 0x000fe40000000f00 */
[----:B------:R-:W-:Y:S02]  /*1fa50*/  MOV R3, 0x1fa70 ;  /* 0x0001fa7000037802 */ /* 0x000fe40000000f00 */
[----:B-12---:R-:W-:Y:S05]  /*1fa60*/  CALL.REL.NOINC `($__internal_13_$__cuda_sm70_shflsync_idx_p) ;  /* 0x0000882000007944 */ /* 0x006fea0003c00000 */
[----:B------:R-:W-:Y:S01]  /*1fa70*/  MOV R6, R202 ;  /* 0x000000ca00067202 */ /* 0x000fe20000000f00 */
[----:B------:R-:W-:Y:S05]  /*1fa80*/  BRA `(.L_x_960) ;  /* 0xffffc1c000007947 */ /* 0x000fea000383ffff */
.L_x_885:
[----:B------:R-:W-:Y:S02]  /*1fa90*/  MOV R3, 0x1 ;  /* 0x0000000100037802 */ /* 0x000fe40000000f00 */
[----:B------:R-:W-:Y:S02]  /*1faa0*/  MOV R2, 0x1fac0 ;  /* 0x0001fac000027802 */ /* 0x000fe40000000f00 */
[----:B-1234-:R-:W-:Y:S05]  /*1fab0*/  CALL.REL.NOINC `($__internal_14_$__cuda_sm70_shflsync_up_p) ;  /* 0x0000882000007944 */ /* 0x01efea0003c00000 */
[----:B------:R-:W-:Y:S05]  /*1fac0*/  BRA `(.L_x_961) ;  /* 0xffffc2a000007947 */ /* 0x000fea000383ffff */
.L_x_886:
[----:B------:R-:W-:Y:S02]  /*1fad0*/  MOV R3, 0x2 ;  /* 0x0000000200037802 */ /* 0x000fe40000000f00 */
[----:B------:R-:W-:-:S02]  /*1fae0*/  MOV R2, 0x1fb00 ;  /* 0x0001fb0000027802 */ /* 0x000fc40000000f00 */
[----:B--2-4-:R-:W-:Y:S05]  /*1faf0*/  CALL.REL.NOINC `($__internal_14_$__cuda_sm70_shflsync_up_p) ;  /* 0x000087e000007944 */ /* 0x014fea0003c00000 */
        /* <DEDUP_REMOVED lines=25> */
.L_x_890:
[----:B------:R-:W-:Y:S02]  /*1fc90*/  MOV R3, 0x1 ;  /* 0x0000000100037802 */ /* 0x000fe40000000f00 */
[----:B------:R-:W-:Y:S02]  /*1fca0*/  MOV R2, 0x1fcc0 ;  /* 0x0001fcc000027802 */ /* 0x000fe40000000f00 */
[----:B------:R-:W-:Y:S05]  /*1fcb0*/  CALL.REL.NOINC `($__internal_14_$__cuda_sm70_shflsync_up_p) ;  /* 0x0000862000007944 */ /* 0x000fea0003c00000 */
[----:B------:R-:W-:Y:S01]  /*1fcc0*/  MOV R2, R4 ;  /* 0x0000000400027202 */ /* 0x000fe20000000f00 */
[----:B------:R-:W-:Y:S05]  /*1fcd0*/  BRA `(.L_x_963) ;  /* 0xffffc2f000007947 */ /* 0x000fea000383ffff */
.L_x_891:
        /* <DEDUP_REMOVED lines=28> */
.L_x_893:
[----:B------:R-:W-:Y:S02]  /*1fea0*/  SEL R0, RZ, 0x1, P0 ;  /* 0x00000001ff007807 */ /* 0x000fe40000000000 */
[----:B------:R-:W-:Y:S02]  /*1feb0*/  MOV R2, 0x1fed0 ;  /* 0x0001fed000027802 */ /* 0x000fe40000000f00 */
[----:B-1----:R-:W-:Y:S05]  /*1fec0*/  CALL.REL.NOINC `($__internal_15_$__cuda_sm70_votesync_ballot) ;  /* 0x0000847000007944 */ /* 0x002fea0003c00000 */
[----:B------:R-:W-:Y:S01]  /*1fed0*/  MOV R5, R0 ;  /* 0x0000000000057202 */ /* 0x000fe20000000f00 */
[----:B------:R-:W-:Y:S05]  /*1fee0*/  BRA `(.L_x_965) ;  /* 0xffffc27000007947 */ /* 0x000fea000383ffff */
.L_x_894:
[----:B------:R-:W-:Y:S01]  /*1fef0*/  IMAD.MOV.U32 R20, RZ, RZ, R7 ;  /* 0x000000ffff147224 */ /* 0x000fe200078e0007 */
[----:B------:R-:W-:Y:S01]  /*1ff00*/  MOV R201, 0x1f ;  /* 0x0000001f00c97802 */ /* 0x000fe20000000f00 */
[----:B------:R-:W-:Y:S01]  /*1ff10*/  IMAD.MOV.U32 R2, RZ, RZ, R0 ;  /* 0x000000ffff027224 */ /* 0x000fe200078e0000 */
[----:B------:R-:W-:Y:S02]  /*1ff20*/  MOV R237, 0xffffffff ;  /* 0xffffffff00ed7802 */ /* 0x000fe40000000f00 */
[----:B------:R-:W-:Y:S02]  /*1ff30*/  MOV R3, 0x1ff50 ;  /* 0x0001ff5000037802 */ /* 0x000fe40000000f00 */
[----:B-1----:R-:W-:Y:S05]  /*1ff40*/  CALL.REL.NOINC `($__internal_13_$__cuda_sm70_shflsync_idx_p) ;  /* 0x0000834000007944 */ /* 0x002fea0003c00000 */
[----:B------:R-:W-:Y:S01]  /*1ff50*/  IMAD.MOV.U32 R7, RZ, RZ, R202 ;  /* 0x000000ffff077224 */ /* 0x000fe200078e00ca */
[----:B------:R-:W-:Y:S01]  /*1ff60*/  MOV R20, R8 ;  /* 0x0000000800147202 */ /* 0x000fe20000000f00 */
[----:B------:R-:W-:Y:S01]  /*1ff70*/  IMAD.MOV.U32 R2, RZ, RZ, R0 ;  /* 0x000000ffff027224 */ /* 0x000fe200078e0000 */
[----:B------:R-:W-:Y:S01]  /*1ff80*/  MOV R201, 0x1f ;  /* 0x0000001f00c97802 */ /* 0x000fe20000000f00 */
[----:B------:R-:W-:Y:S01]  /*1ff90*/  IMAD.MOV.U32 R237, RZ, RZ, -0x1 ;  /* 0xffffffffffed7424 */ /* 0x000fe200078e00ff */
[----:B------:R-:W-:-:S02]  /*1ffa0*/  MOV R3, 0x1ffc0 ;  /* 0x0001ffc000037802 */ /* 0x000fc40000000f00 */
[----:B------:R-:W-:Y:S05]  /*1ffb0*/  CALL.REL.NOINC `($__internal_13_$__cuda_sm70_shflsync_idx_p) ;  /* 0x000082d000007944 */ /* 0x000fea0003c00000 */
[----:B------:R-:W-:Y:S01]  /*1ffc0*/  MOV R8, R202 ;  /* 0x000000ca00087202 */ /* 0x000fe20000000f00 */
[----:B------:R-:W-:Y:S05]  /*1ffd0*/  BRA `(.L_x_966) ;  /* 0xffffc1d000007947 */ /* 0x000fea000383ffff */
.L_x_897:
[----:B------:R-:W-:Y:S01]  /*1ffe0*/  IMAD.MOV.U32 R20, RZ, RZ, R4 ;  /* 0x000000ffff147224 */ /* 0x000fe200078e0004 */
[----:B------:R-:W-:Y:S01]  /*1fff0*/  MOV R201, 0x1f ;  /* 0x0000001f00c97802 */ /* 0x000fe20000000f00 */
[----:B------:R-:W-:Y:S01]  /*20000*/  IMAD.MOV.U32 R2, RZ, RZ, R0 ;  /* 0x000000ffff027224 */ /* 0x000fe200078e0000 */
[----:B------:R-:W-:-:S02]  /*20010*/  MOV R237, 0xffffffff ;  /* 0xffffffff00ed7802 */ /* 0x000fc40000000f00 */
[----:B------:R-:W-:Y:S02]  /*20020*/  MOV R3, 0x20040 ;  /* 0x0002004000037802 */ /* 0x000fe40000000f00 */
[----:B-1-34-:R-:W-:Y:S05]  /*20030*/  CALL.REL.NOINC `($__internal_13_$__cuda_sm70_shflsync_idx_p) ;  /* 0x0000825000007944 */ /* 0x01afea0003c00000 */
[----:B------:R-:W-:Y:S01]  /*20040*/  MOV R10, R202 ;  /* 0x000000ca000a7202 */ /* 0x000fe20000000f00 */
[----:B------:R-:W-:Y:S05]  /*20050*/  BRA `(.L_x_896) ;  /* 0xffffc1b000007947 */ /* 0x000fea000383ffff */
        .type           $_ZN7cutlass13device_kernelIN5flash19enable_sm80_to_sm89INS1_16FlashAttnFwdSm80INS1_25CollectiveMainloopFwdSm80ILi8ELi1ELb0EN4cute5tupleIJNS5_1CILi128EEENS7_ILi64EEENS7_ILi192EEEEEELi192ENS_10bfloat16_tEfNS_4arch4Sm80ELb0ELb1ELb1ELb1ELb1ELb1ELb1ELb1EEENS1_21CollectiveEpilogueFwdINS6_IJS8_SA_S9_EEENS6_IJNS7_ILi1EEESI_SI_EEESC_SE_Li256ELb1ELb1ELb1ELb0EEENS1_36VarlenDynamicPersistentTileSchedulerILi128ELi64ELi256ELi256ELb1ELb1ELb0ELb1ELb0ELb1EEEEEEEEEvNT_6ParamsE$_ZZN5flash25CollectiveMainloopFwdSm80ILi8ELi1ELb0EN4cute5tupleIJNS1_1CILi128EEENS3_ILi64EEENS3_ILi192EEEEEELi192EN7cutlass10bfloat16_tEfNS8_4arch4Sm80ELb0ELb1ELb1ELb1ELb1ELb1ELb1ELb1EE3mmaINS_16FlashAttnFwdSm80ISC_NS_21CollectiveEpilogueFwdINS2_IJS4_S6_S5_EEENS2_IJNS3_ILi1EEESH_SH_EEES9_SB_Li256ELb1ELb1ELb1ELb0EEENS_36VarlenDynamicPersistentTileSchedulerILi128ELi64ELi256ELi256ELb1ELb1ELb0ELb1ELb0ELb1EEEE13SharedStorageENS1_6TensorINS1_11ArrayEngineIfLm96EEENS1_6LayoutINS2_IJNS2_IJNS3_ILi2EEESS_EEESH_NS3_ILi24EEEEEENS2_IJNS2_IJSH_SS_EEENS3_ILi0EEENS3_ILi4EEEEEEEEEENS_7SoftmaxILi2ELi0EEEEEbRKNSC_6ParamsERT0_RT1_iRKNS_16SeqlenInfoQKNewKILb1ELb1EEENS2_IJiiiiEEERT_ENKUlvE_clEv,@function
        .size           $_ZN7cutlass13device_kernelIN5flash19enable_sm80_to_sm89INS1_16FlashAttnFwdSm80INS1_25CollectiveMainloopFwdSm80ILi8ELi1ELb0EN4cute5tupleIJNS5_1CILi128EEENS7_ILi64EEENS7_ILi192EEEEEELi192ENS_10bfloat16_tEfNS_4arch4Sm80ELb0ELb1ELb1ELb1ELb1ELb1ELb1ELb1EEENS1_21CollectiveEpilogueFwdINS6_IJS8_SA_S9_EEENS6_IJNS7_ILi1EEESI_SI_EEESC_SE_Li256ELb1ELb1ELb1ELb0EEENS1_36VarlenDynamicPersistentTileSchedulerILi128ELi64ELi256ELi256ELb1ELb1ELb0ELb1ELb0ELb1EEEEEEEEEvNT_6ParamsE$_ZZN5flash25CollectiveMainloopFwdSm80ILi8ELi1ELb0EN4cute5tupleIJNS1_1CILi128EEENS3_ILi64EEENS3_ILi192EEEEEELi192EN7cutlass10bfloat16_tEfNS8_4arch4Sm80ELb0ELb1ELb1ELb1ELb1ELb1ELb1ELb1EE3mmaINS_16FlashAttnFwdSm80ISC_NS_21CollectiveEpilogueFwdINS2_IJS4_S6_S5_EEENS2_IJNS3_ILi1EEESH_SH_EEES9_SB_Li256ELb1ELb1ELb1ELb0EEENS_36VarlenDynamicPersistentTileSchedulerILi128ELi64ELi256ELi256ELb1ELb1ELb0ELb1ELb0ELb1EEEE13SharedStorageENS1_6TensorINS1_11ArrayEngineIfLm96EEENS1_6LayoutINS2_IJNS2_IJNS3_ILi2EEESS_EEESH_NS3_ILi24EEEEEENS2_IJNS2_IJSH_SS_EEENS3_ILi0EEENS3_ILi4EEEEEEEEEENS_7SoftmaxILi2ELi0EEEEEbRKNSC_6ParamsERT0_RT1_iRKNS_16SeqlenInfoQKNewKILb1ELb1EEENS2_IJiiiiEEERT_ENKUlvE_clEv,($__internal_12_$__cuda_sm70_shflsync_bfly_p - $_ZN7cutlass13device_kernelIN5flash19enable_sm80_to_sm89INS1_16FlashAttnFwdSm80INS1_25CollectiveMainloopFwdSm80ILi8ELi1ELb0EN4cute5tupleIJNS5_1CILi128EEENS7_ILi64EEENS7_ILi192EEEEEELi192ENS_10bfloat16_tEfNS_4arch4Sm80ELb0ELb1ELb1ELb1ELb1ELb1ELb1ELb1EEENS1_21CollectiveEpilogueFwdINS6_IJS8_SA_S9_EEENS6_IJNS7_ILi1EEESI_SI_EEESC_SE_Li256ELb1ELb1ELb1ELb0EEENS1_36VarlenDynamicPersistentTileSchedulerILi128ELi64ELi256ELi256ELb1ELb1ELb0ELb1ELb0ELb1EEEEEEEEEvNT_6ParamsE$_ZZN5flash25CollectiveMainloopFwdSm80ILi8ELi1ELb0EN4cute5tupleIJNS1_1CILi128EEENS3_ILi64EEENS3_ILi192EEEEEELi192EN7cutlass10bfloat16_tEfNS8_4arch4Sm80ELb0ELb1ELb1ELb1ELb1ELb1ELb1ELb1EE3mmaINS_16FlashAttnFwdSm80ISC_NS_21CollectiveEpilogueFwdINS2_IJS4_S6_S5_EEENS2_IJNS3_ILi1EEESH_SH_EEES9_SB_Li256ELb1ELb1ELb1ELb0EEENS_36VarlenDynamicPersistentTileSchedulerILi128ELi64ELi256ELi256ELb1ELb1ELb0ELb1ELb0ELb1EEEE13SharedStorageENS1_6TensorINS1_11ArrayEngineIfLm96EEENS1_6LayoutINS2_IJNS2_IJNS3_ILi2EEESS_EEESH_NS3_ILi24EEEEEENS2_IJNS2_IJSH_SS_EEENS3_ILi0EEENS3_ILi4EEEEEEEEEENS_7SoftmaxILi2ELi0EEEEEbRKNSC_6ParamsERT0_RT1_iRKNS_16SeqlenInfoQKNewKILb1ELb1EEENS2_IJiiiiEEERT_ENKUlvE_clEv)
$_ZN7cutlass13device_kernelIN5flash19enable_sm80_to_sm89INS1_16FlashAttnFwdSm80INS1_25CollectiveMainloopFwdSm80ILi8ELi1ELb0EN4cute5tupleIJNS5_1CILi128EEENS7_ILi64EEENS7_ILi192EEEEEELi192ENS_10bfloat16_tEfNS_4arch4Sm80ELb0ELb1ELb1ELb1ELb1ELb1ELb1ELb1EEENS1_21CollectiveEpilogueFwdINS6_IJS8_SA_S9_EEENS6_IJNS7_ILi1EEESI_SI_EEESC_SE_Li256ELb1ELb1ELb1ELb0EEENS1_36VarlenDynamicPersistentTileSchedulerILi128ELi64ELi256ELi256ELb1ELb1ELb0ELb1ELb0ELb1EEEEEEEEEvNT_6ParamsE$_ZZN5flash25CollectiveMainloopFwdSm80ILi8ELi1ELb0EN4cute5tupleIJNS1_1CILi128EEENS3_ILi64EEENS3_ILi192EEEEEELi192EN7cutlass10bfloat16_tEfNS8_4arch4Sm80ELb0ELb1ELb1ELb1ELb1ELb1ELb1ELb1EE3mmaINS_16FlashAttnFwdSm80ISC_NS_21CollectiveEpilogueFwdINS2_IJS4_S6_S5_EEENS2_IJNS3_ILi1EEESH_SH_EEES9_SB_Li256ELb1ELb1ELb1ELb0EEENS_36VarlenDynamicPersistentTileSchedulerILi128ELi64ELi256ELi256ELb1ELb1ELb0ELb1ELb0ELb1EEEE13SharedStorageENS1_6TensorINS1_11ArrayEngineIfLm96EEENS1_6LayoutINS2_IJNS2_IJNS3_ILi2EEESS_EEESH_NS3_ILi24EEEEEENS2_IJNS2_IJSH_SS_EEENS3_ILi0EEENS3_ILi4EEEEEEEEEENS_7SoftmaxILi2ELi0EEEEEbRKNSC_6ParamsERT0_RT1_iRKNS_16SeqlenInfoQKNewKILb1ELb1EEENS2_IJiiiiEEERT_ENKUlvE_clEv:
[----:B------:R-:W-:-:S05]  /*20060*/  IADD3 R36, R0, -c[0x0][0x20], RZ ;  /* 0x8000080000247a10 */ /* 0x000fca0007ffe0ff */
[----:B------:R-:W2:Y:S01]  /*20070*/  LDL.64 R6, [R36] ;  /* 0x0000000024067983 */ /* 0x000ea20000100a00 */
[----:B------:R-:W-:-:S03]  /*20080*/  ULDC.64 UR4, c[0x0][0x118] ;  /* 0x0000460000047ab9 */ /* 0x000fc60000000a00 */
[----:B--2---:R-:W2:Y:S02]  /*20090*/  LD.E R0, [R6.64+0x11c] ;  /* 0x00011c0406007980 */ /* 0x004ea4000c101900 */
[----:B--2---:R-:W-:-:S13]  /*200a0*/  ISETP.GT.AND P0, PT, R0, RZ, PT ;  /* 0x000000ff0000720c */ /* 0x004fda0003f04270 */
[----:B------:R-:W-:Y:S05]  /*200b0*/  @P0 BRA `(.L_x_967) ;  /* 0x0000004000000947 */ /* 0x000fea0003800000 */
[----:B------:R-:W-:Y:S01]  /*200c0*/  MOV R2, R112 ;  /* 0x0000007000027202 */ /* 0x000fe20000000f00 */
[----:B------:R-:W-:-:S04]  /*200d0*/  DEPBAR.LE SB0, 0x1 ;  /* 0x000080400000791a */ /* 0x000fc80000000000 */
[----:B------:R-:W-:-:S04]  /*200e0*/  MOV R3, 0x0 ;  /* 0x0000000000037802 */ /* 0x000fc80000000f00 */
[----:B------:R-:W-:Y:S05]  /*200f0*/  RET.REL.NODEC R2 `(_ZN7cutlass13device_kernelIN5flash19enable_sm80_to_sm89INS1_16FlashAttnFwdSm80INS1_25CollectiveMainloopFwdSm80ILi8ELi1ELb0EN4cute5tupleIJNS5_1CILi128EEENS7_ILi64EEENS7_ILi192EEEEEELi192ENS_10bfloat16_tEfNS_4arch4Sm80ELb0ELb1ELb1ELb1ELb1ELb1ELb1ELb1EEENS1_21CollectiveEpilogueFwdINS6_IJS8_SA_S9_EEENS6_IJNS7_ILi1EEESI_SI_EEESC_SE_Li256ELb1ELb1ELb1ELb0EEENS1_36VarlenDynamicPersistentTileSchedulerILi128ELi64ELi256ELi256ELb1ELb1ELb0ELb1ELb0ELb1EEEEEEEEEvNT_6ParamsE) ;  /* 0xfffdff0002007950 */ /* 0x000fea0003c3ffff */
.L_x_967:
[----:B------:R-:W2:Y:S04]  /*20100*/  LDL.64 R4, [R36+0x8] ;  /* 0x0000080024047983 */ /* 0x000ea80000100a00 */
[----:B------:R-:W3:Y:S04]  /*20110*/  LDL.64 R2, [R36+0x18] ;  /* 0x0000180024027983 */ /* 0x000ee80000100a00 */
[----:B------:R-:W4:Y:S04]  /*20120*/  LDL.64 R12, [R36+0x20] ;  /* 0x00002000240c7983 */ /* 0x000f280000100a00 */
[----:B------:R-:W4:Y:S04]  /*20130*/  LDL.64 R14, [R36+0x10] ;  /* 0x00001000240e7983 */ /* 0x000f280000100a00 */
[----:B------:R-:W4:Y:S04]  /*20140*/  LD.E.64 R10, [R6.64+0x120] ;  /* 0x00012004060a7980 */ /* 0x000f28000c101b00 */
[----:B------:R-:W4:Y:S04]  /*20150*/  LD.E.64 R8, [R6.64+0x130] ;  /* 0x0001300406087980 */ /* 0x000f28000c101b00 */
[----:B------:R1:W5:Y:S04]  /*20160*/  LD.E R24, [R6.64+0x164] ;  /* 0x0001640406187980 */ /* 0x000368000c101900 */
[----:B------:R1:W5:Y:S04]  /*20170*/  LD.E.64 R18, [R6.64+0x110] ;  /* 0x0001100406127980 */ /* 0x000368000c101b00 */
[----:B------:R1:W5:Y:S04]  /*20180*/  LD.E.64 R16, [R6.64+0x128] ;  /* 0x0001280406107980 */ /* 0x000368000c101b00 */
[----:B--2---:R4:W2:Y:S04]  /*20190*/  LD.E R56, [R4.64] ;  /* 0x0000000404387980 */ /* 0x0048a8000c101900 */
[----:B---3--:R-:W3:Y:S04]  /*201a0*/  LD.E R2, [R2.64+0x20] ;  /* 0x0000200402027980 */ /* 0x008ee8000c101900 */
[----:B----4-:R3:W4:Y:S04]  /*201b0*/  LD.E R13, [R12.64] ;  /* 0x000000040c0d7980 */ /* 0x010728000c101900 */
[----:B------:R1:W5:Y:S04]  /*201c0*/  LD.E R25, [R14.64] ;  /* 0x000000040e197980 */ /* 0x000368000c101900 */
[----:B------:R-:W4:Y:S01]  /*201d0*/  LD.E.U8 R5, [R6.64+0x138] ;  /* 0x0001380406057980 */ /* 0x000f22000c101100 */
[----:B--2---:R-:W-:-:S02]  /*201e0*/  SHF.R.S32.HI R98, RZ, 0x1f, R56 ;  /* 0x0000001fff627819 */ /* 0x004fc40000011438 */
[----:B---3--:R-:W-:Y:S01]  /*201f0*/  SHF.R.S32.HI R12, RZ, 0x1f, R2 ;  /* 0x0000001fff0c7819 */ /* 0x008fe20000011402 */
[----:B-1----:R-:W-:Y:S01]  /*20200*/  IMAD R14, R11, R2, RZ ;  /* 0x000000020b0e7224 */ /* 0x002fe200078e02ff */
[----:B------:R-:W-:Y:S01]  /*20210*/  LEA.HI R3, R98, R56, RZ, 0x2 ;  /* 0x0000003862037211 */ /* 0x000fe200078f10ff */
[----:B------:R-:W-:Y:S02]  /*20220*/  IMAD R4, R9, R2, RZ ;  /* 0x0000000209047224 */ /* 0x000fe400078e02ff */
[-C--:B------:R-:W-:Y:S01]  /*20230*/  IMAD R14, R10, R12.reuse, R14 ;  /* 0x0000000c0a0e7224 */ /* 0x080fe200078e020e */
[----:B------:R-:W-:Y:S01]  /*20240*/  SHF.R.S32.HI R68, RZ, 0x2, R3 ;  /* 0x00000002ff447819 */ /* 0x000fe20000011403 */
[----:B------:R-:W-:Y:S01]  /*20250*/  IMAD R12, R8, R12, R4 ;  /* 0x0000000c080c7224 */ /* 0x000fe200078e0204 */
[----:B------:R-:W-:Y:S01]  /*20260*/  LOP3.LUT R4, R3, 0xfffffffc, RZ, 0xc0, !PT ;  /* 0xfffffffc03047812 */ /* 0x000fe200078ec0ff */
[----:B------:R-:W-:Y:S01]  /*20270*/  IMAD.WIDE.U32 R22, R10, R2, RZ ;  /* 0x000000020a167225 */ /* 0x000fe200078e00ff */
[----:B----4-:R-:W-:-:S03]  /*20280*/  ISETP.NE.AND P0, PT, R5, RZ, PT ;  /* 0x000000ff0500720c */ /* 0x010fc60003f05270 */
[----:B------:R-:W-:Y:S02]  /*20290*/  IMAD.IADD R32, R56, 0x1, -R4 ;  /* 0x0000000138207824 */ /* 0x000fe400078e0a04 */
[----:B------:R-:W-:Y:S02]  /*202a0*/  IMAD R37, R13, 0x80, R68 ;  /* 0x000000800d257824 */ /* 0x000fe400078e0244 */
[----:B------:R-:W-:Y:S01]  /*202b0*/  IMAD.WIDE.U32 R20, R8, R2, RZ ;  /* 0x0000000208147225 */ /* 0x000fe200078e00ff */
[----:B------:R-:W-:Y:S02]  /*202c0*/  IADD3 R15, R23, R14, RZ ;  /* 0x0000000e170f7210 */ /* 0x000fe40007ffe0ff */
[C---:B------:R-:W-:Y:S01]  /*202d0*/  SHF.L.U32 R57, R32.reuse, 0x3, RZ ;  /* 0x0000000320397819 */ /* 0x040fe200000006ff */
[----:B------:R-:W-:Y:S01]  /*202e0*/  IMAD.IADD R13, R21, 0x1, R12 ;  /* 0x00000001150d7824 */ /* 0x000fe200078e020c */
[----:B------:R-:W-:Y:S01]  /*202f0*/  LEA R2, R32, R37, 0x6 ;  /* 0x0000002520027211 */ /* 0x000fe200078e30ff */
[----:B------:R-:W-:Y:S05]  /*20300*/  @!P0 BRA `(.L_x_968) ;  /* 0x00003b7000008947 */ /* 0x000fea0003800000 */
[----:B-----5:R-:W-:Y:S01]  /*20310*/  ISETP.NE.AND P0, PT, R24, 0x1, PT ;  /* 0x000000011800780c */ /* 0x020fe20003f05270 */
[----:B------:R-:W-:Y:S01]  /*20320*/  BSSY B0, `(.L_x_969) ;  /* 0x0000007000007945 */ /* 0x000fe20003800000 */
[----:B------:R-:W-:-:S11]  /*20330*/  SHF.L.U32 R4, R32, 0x2, RZ ;  /* 0x0000000220047819 */ /* 0x000fd600000006ff */
[----:B------:R-:W-:Y:S05]  /*20340*/  @!P0 BRA `(.L_x_970) ;  /* 0x0000004000008947 */ /* 0x000fea0003800000 */
[----:B------:R1:W2:Y:S04]  /*20350*/  LD.E R3, [R6.64+0x168] ;  /* 0x0001680406037980 */ /* 0x0002a8000c101900 */
[----:B-1----:R-:W3:Y:S01]  /*20360*/  LD.E R6, [R6.64+0x16c] ;  /* 0x00016c0406067980 */ /* 0x002ee2000c101900 */
[----:B--2---:R-:W-:-:S05]  /*20370*/  IMAD.HI.U32 R2, R2, R3, RZ ;  /* 0x0000000302027227 */ /* 0x004fca00078e00ff */
[----:B---3--:R-:W-:Y:S02]  /*20380*/  SHF.R.U32.HI R2, RZ, R6, R2 ;  /* 0x00000006ff027219 */ /* 0x008fe40000011602 */
.L_x_970:
[----:B------:R-:W-:Y:S05]  /*20390*/  BSYNC B0 ;  /* 0x0000000000007941 */ /* 0x000fea0003800000 */
.L_x_969:
[----:B------:R-:W-:Y:S01]  /*203a0*/  MOV R14, R22 ;  /* 0x00000016000e7202 */ /* 0x000fe20000000f00 */
[-C--:B------:R-:W-:Y:S01]  /*203b0*/  IMAD R6, R11, R2.reuse, RZ ;  /* 0x000000020b067224 */ /* 0x080fe200078e02ff */
[----:B------:R-:W-:Y:S01]  /*203c0*/  SHF.R.S32.HI R5, RZ, 0x1f, R2 ;  /* 0x0000001fff057819 */ /* 0x000fe20000011402 */
[----:B------:R-:W-:Y:S01]  /*203d0*/  IMAD R7, R9, R2, RZ ;  /* 0x0000000209077224 */ /* 0x000fe200078e02ff */
[----:B------:R-:W-:Y:S01]  /*203e0*/  MOV R12, R20 ;  /* 0x00000014000c7202 */ /* 0x000fe20000000f00 */
[----:B------:R-:W-:-:S04]  /*203f0*/  IMAD.WIDE.U32 R14, R10, R2, R14 ;  /* 0x000000020a0e7225 */ /* 0x000fc800078e000e */
[----:B------:R-:W-:Y:S01]  /*20400*/  IMAD R6, R10, R5, R6 ;  /* 0x000000050a067224 */ /* 0x000fe200078e0206 */
[----:B------:R-:W-:Y:S01]  /*20410*/  LEA R40, P1, R14, R18, 0x1 ;  /* 0x000000120e287211 */ /* 0x000fe200078208ff */
[----:B------:R-:W-:-:S03]  /*20420*/  IMAD.WIDE.U32 R2, R8, R2, R12 ;  /* 0x0000000208027225 */ /* 0x000fc600078e000c */
[----:B------:R-:W-:Y:S01]  /*20430*/  IADD3 R6, R15, R6, RZ ;  /* 0x000000060f067210 */ /* 0x000fe20007ffe0ff */
[----:B------:R-:W-:Y:S01]  /*20440*/  IMAD R5, R8, R5, R7 ;  /* 0x0000000508057224 */ /* 0x000fe200078e0207 */
[----:B------:R-:W-:Y:S02]  /*20450*/  LEA R41, P0, R2, R16, 0x1 ;  /* 0x0000001002297211 */ /* 0x000fe400078008ff */
[----:B------:R-:W-:Y:S02]  /*20460*/  LEA.HI.X R39, R14, R19, R6, 0x1, P1 ;  /* 0x000000130e277211 */ /* 0x000fe400008f0c06 */
[----:B------:R-:W-:-:S04]  /*20470*/  IADD3 R5, R3, R5, RZ ;  /* 0x0000000503057210 */ /* 0x000fc80007ffe0ff */
[----:B------:R-:W-:Y:S01]  /*20480*/  LEA.HI.X R38, R2, R17, R5, 0x1, P0 ;  /* 0x0000001102267211 */ /* 0x000fe200000f0c05 */
[----:B------:R-:W-:Y:S05]  /*20490*/  BRA.DIV ~URZ, `(.L_x_971) ;  /* 0x000076027f007947 */ /* 0x000fea000b800000 */
[----:B------:R1:W2:Y:S02]  /*204a0*/  SHFL.IDX PT, R5, R39, RZ, 0x1c1f ;  /* 0x001c1fff27057589 */ /* 0x0002a400000e0000 */
.L_x_1019:
[----:B------:R-:W-:Y:S05]  /*204b0*/  BRA.DIV ~URZ, `(.L_x_972) ;  /* 0x000076627f007947 */ /* 0x000fea000b800000 */
[----:B------:R3:W4:Y:S01]  /*204c0*/  SHFL.IDX PT, R6, R40, RZ, 0x1c1f ;  /* 0x001c1fff28067589 */ /* 0x00072200000e0000 */
[----:B--2---:R-:W-:-:S03]  /*204d0*/  MOV R7, R5 ;  /* 0x0000000500077202 */ /* 0x004fc60000000f00 */
[----:B------:R3:W2:Y:S04]  /*204e0*/  SHFL.IDX PT, R21, R38, RZ, 0x1c1f ;  /* 0x001c1fff26157589 */ /* 0x0006a800000e0000 */
[----:B------:R3:W1:Y:S02]  /*204f0*/  SHFL.IDX PT, R2, R41, RZ, 0x1c1f ;  /* 0x001c1fff29027589 */ /* 0x00066400000e0000 */
.L_x_1020:
[----:B------:R-:W-:Y:S01]  /*20500*/  IMAD R64, R25, R24, RZ ;  /* 0x0000001819407224 */ /* 0x000fe200078e02ff */
[----:B------:R-:W-:Y:S01]  /*20510*/  BSSY B0, `(.L_x_973) ;  /* 0x000004f000007945 */ /* 0x000fe20003800000 */
[----:B------:R-:W-:Y:S01]  /*20520*/  CS2R R70, SRZ ;  /* 0x0000000000467805 */ /* 0x000fe2000001ff00 */
[----:B------:R-:W-:Y:S01]  /*20530*/  CS2R R42, SRZ ;  /* 0x00000000002a7805 */ /* 0x000fe2000001ff00 */
[----:B------:R-:W-:Y:S01]  /*20540*/  CS2R R32, SRZ ;  /* 0x0000000000207805 */ /* 0x000fe2000001ff00 */
[----:B------:R-:W-:Y:S01]  /*20550*/  ISETP.GE.AND P0, PT, R37, R64, PT ;  /* 0x000000402500720c */ /* 0x000fe20003f06270 */
        /* <DEDUP_REMOVED lines=10> */
[----:B--2---:R-:W-:-:S02]  /*20600*/  MOV R3, R21 ;  /* 0x0000001500037202 */ /* 0x004fc40000000f00 */
[----:B------:R-:W-:Y:S05]  /*20610*/  @P0 BRA `(.L_x_974) ;  /* 0x000003e000000947 */ /* 0x000fea0003800000 */
[C---:B------:R-:W-:Y:S01]  /*20620*/  IADD3 R11, R4.reuse, 0x10, RZ ;  /* 0x00000010040b7810 */ /* 0x040fe20007ffe0ff */
[----:B------:R-:W-:Y:S01]  /*20630*/  CS2R R12, SRZ ;  /* 0x00000000000c7805 */ /* 0x000fe2000001ff00 */
[C---:B------:R-:W-:Y:S02]  /*20640*/  IADD3 R20, R4.reuse, 0x20, RZ ;  /* 0x0000002004147810 */ /* 0x040fe40007ffe0ff */
[-C--:B------:R-:W-:Y:S02]  /*20650*/  ISETP.GE.AND P1, PT, R11, R0.reuse, PT ;  /* 0x000000000b00720c */ /* 0x080fe40003f26270 */
[-C--:B------:R-:W-:Y:S02]  /*20660*/  ISETP.GE.AND P2, PT, R4, R0.reuse, PT ;  /* 0x000000000400720c */ /* 0x080fe40003f46270 */
[----:B------:R-:W-:-:S09]  /*20670*/  ISETP.GE.AND P0, PT, R20, R0, PT ;  /* 0x000000001400720c */ /* 0x000fd20003f06270 */
[----:B------:R-:W-:Y:S02]  /*20680*/  @!P1 SHF.R.S32.HI R10, RZ, 0x1f, R11 ;  /* 0x0000001fff0a9819 */ /* 0x000fe4000001140b */
[----:B----4-:R-:W-:Y:S02]  /*20690*/  @!P2 IMAD.WIDE R8, R4, 0x2, R6 ;  /* 0x000000020408a825 */ /* 0x010fe400078e0206 */
[----:B------:R-:W-:Y:S02]  /*206a0*/  @!P0 SHF.R.S32.HI R5, RZ, 0x1f, R20 ;  /* 0x0000001fff058819 */ /* 0x000fe40000011414 */
[----:B------:R-:W-:Y:S01]  /*206b0*/  @!P1 LEA.HI R10, R10, R11, RZ, 0x2 ;  /* 0x0000000b0a0a9211 */ /* 0x000fe200078f10ff */
[----:B------:R2:W5:Y:S01]  /*206c0*/  @!P2 LD.E.64 R12, [R8.64] ;  /* 0x00000004080ca980 */ /* 0x000562000c101b00 */
[----:B------:R-:W-:Y:S01]  /*206d0*/  @!P0 LEA.HI R20, R5, R20, RZ, 0x2 ;  /* 0x0000001405148211 */ /* 0x000fe200078f10ff */
[----:B-1----:R-:W-:Y:S01]  /*206e0*/  @!P2 IMAD.WIDE R18, R4, 0x2, R2 ;  /* 0x000000020412a825 */ /* 0x002fe200078e0202 */
[----:B------:R-:W-:Y:S01]  /*206f0*/  @!P1 LOP3.LUT R5, R10, 0xfffffffc, RZ, 0xc0, !PT ;  /* 0xfffffffc0a059812 */ /* 0x000fe200078ec0ff */
[----:B------:R-:W-:Y:S01]  /*20700*/  CS2R R14, SRZ ;  /* 0x00000000000e7805 */ /* 0x000fe2000001ff00 */
[----:B------:R-:W-:Y:S01]  /*20710*/  @!P0 LOP3.LUT R20, R20, 0xfffffffc, RZ, 0xc0, !PT ;  /* 0xfffffffc14148812 */ /* 0x000fe200078ec0ff */
[----:B------:R-:W-:-:S02]  /*20720*/  CS2R R10, SRZ ;  /* 0x00000000000a7805 */ /* 0x000fc4000001ff00 */
[----:B------:R-:W-:-:S04]  /*20730*/  @!P1 IMAD.WIDE R16, R5, 0x2, R2 ;  /* 0x0000000205109825 */ /* 0x000fc800078e0202 */
[--C-:B------:R-:W-:Y:S01]  /*20740*/  @!P1 IMAD.WIDE R24, R5, 0x2, R6.reuse ;  /* 0x0000000205189825 */ /* 0x100fe200078e0206 */
[----:B------:R1:W5:Y:S03]  /*20750*/  @!P1 LD.E.64 R10, [R16.64] ;  /* 0x00000004100a9980 */ /* 0x000366000c101b00 */
[----:B------:R-:W-:Y:S01]  /*20760*/  @!P0 IMAD.WIDE R22, R20, 0x2, R6 ;  /* 0x0000000214168825 */ /* 0x000fe200078e0206 */
[----:B------:R4:W5:Y:S01]  /*20770*/  @!P1 LD.E.64 R14, [R24.64] ;  /* 0x00000004180e9980 */ /* 0x000962000c101b00 */
[----:B--2---:R-:W-:-:S06]  /*20780*/  CS2R R8, SRZ ;  /* 0x0000000000087805 */ /* 0x004fcc000001ff00 */
[----:B------:R2:W5:Y:S01]  /*20790*/  @!P2 LD.E.64 R8, [R18.64] ;  /* 0x000000041208a980 */ /* 0x000562000c101b00 */
[----:B------:R-:W-:Y:S01]  /*207a0*/  @!P0 IMAD.WIDE R20, R20, 0x2, R2 ;  /* 0x0000000214148825 */ /* 0x000fe200078e0202 */
[----:B-1----:R-:W-:Y:S01]  /*207b0*/  CS2R R16, SRZ ;  /* 0x0000000000107805 */ /* 0x002fe2000001ff00 */
[----:B----4-:R-:W-:-:S05]  /*207c0*/  IADD3 R24, R4, 0x50, RZ ;  /* 0x0000005004187810 */ /* 0x010fca0007ffe0ff */
[----:B------:R1:W5:Y:S01]  /*207d0*/  @!P0 LD.E.64 R16, [R20.64] ;  /* 0x0000000414108980 */ /* 0x000362000c101b00 */
[----:B--2---:R-:W-:-:S06]  /*207e0*/  CS2R R18, SRZ ;  /* 0x0000000000127805 */ /* 0x004fcc000001ff00 */
[----:B------:R2:W5:Y:S01]  /*207f0*/  @!P0 LD.E.64 R18, [R22.64] ;  /* 0x0000000416128980 */ /* 0x000562000c101b00 */
[-C--:B------:R-:W-:Y:S02]  /*20800*/  ISETP.GE.AND P0, PT, R24, R0.reuse, PT ;  /* 0x000000001800720c */ /* 0x080fe40003f06270 */
[C---:B--2---:R-:W-:Y:S02]  /*20810*/  IADD3 R22, R4.reuse, 0x30, RZ ;  /* 0x0000003004167810 */ /* 0x044fe40007ffe0ff */
[----:B------:R-:W-:Y:S02]  /*20820*/  IADD3 R23, R4, 0x40, RZ ;  /* 0x0000004004177810 */ /* 0x000fe40007ffe0ff */
[-C--:B------:R-:W-:Y:S02]  /*20830*/  ISETP.GE.AND P2, PT, R22, R0.reuse, PT ;  /* 0x000000001600720c */ /* 0x080fe40003f46270 */
[----:B------:R-:W-:-:S05]  /*20840*/  ISETP.GE.AND P1, PT, R23, R0, PT ;  /* 0x000000001700720c */ /* 0x000fca0003f26270 */
[----:B------:R-:W-:-:S04]  /*20850*/  @!P0 SHF.R.S32.HI R5, RZ, 0x1f, R24 ;  /* 0x0000001fff058819 */ /* 0x000fc80000011418 */
[----:B------:R-:W-:Y:S02]  /*20860*/  @!P0 LEA.HI R5, R5, R24, RZ, 0x2 ;  /* 0x0000001805058211 */ /* 0x000fe400078f10ff */
[----:B-1----:R-:W-:Y:S02]  /*20870*/  @!P2 SHF.R.S32.HI R21, RZ, 0x1f, R22 ;  /* 0x0000001fff15a819 */ /* 0x002fe40000011416 */
[----:B------:R-:W-:Y:S02]  /*20880*/  @!P1 SHF.R.S32.HI R20, RZ, 0x1f, R23 ;  /* 0x0000001fff149819 */ /* 0x000fe40000011417 */
[----:B------:R-:W-:Y:S02]  /*20890*/  @!P2 LEA.HI R21, R21, R22, RZ, 0x2 ;  /* 0x000000161515a211 */ /* 0x000fe400078f10ff */
[----:B------:R-:W-:Y:S02]  /*208a0*/  @!P1 LEA.HI R20, R20, R23, RZ, 0x2 ;  /* 0x0000001714149211 */ /* 0x000fe400078f10ff */
[----:B------:R-:W-:-:S02]  /*208b0*/  @!P2 LOP3.LUT R21, R21, 0xfffffffc, RZ, 0xc0, !PT ;  /* 0xfffffffc1515a812 */ /* 0x000fc400078ec0ff */
[----:B------:R-:W-:Y:S02]  /*208c0*/  @!P1 LOP3.LUT R20, R20, 0xfffffffc, RZ, 0xc0, !PT ;  /* 0xfffffffc14149812 */ /* 0x000fe400078ec0ff */
[----:B------:R-:W-:Y:S01]  /*208d0*/  @!P0 LOP3.LUT R5, R5, 0xfffffffc, RZ, 0xc0, !PT ;  /* 0xfffffffc05058812 */ /* 0x000fe200078ec0ff */
[--C-:B------:R-:W-:Y:S01]  /*208e0*/  @!P2 IMAD.WIDE R26, R21, 0x2, R6.reuse ;  /* 0x00000002151aa825 */ /* 0x100fe200078e0206 */
[----:B------:R-:W-:Y:S01]  /*208f0*/  CS2R R30, SRZ ;  /* 0x00000000001e7805 */ /* 0x000fe2000001ff00 */
[----:B------:R-:W-:Y:S02]  /*20900*/  CS2R R28, SRZ ;  /* 0x00000000001c7805 */ /* 0x000fe4000001ff00 */
[--C-:B------:R-:W-:Y:S01]  /*20910*/  @!P1 IMAD.WIDE R24, R20, 0x2, R6.reuse ;  /* 0x0000000214189825 */ /* 0x100fe200078e0206 */
[----:B------:R-:W-:Y:S01]  /*20920*/  CS2R R32, SRZ ;  /* 0x0000000000207805 */ /* 0x000fe2000001ff00 */
[----:B------:R-:W-:Y:S01]  /*20930*/  CS2R R42, SRZ ;  /* 0x00000000002a7805 */ /* 0x000fe2000001ff00 */
[----:B------:R-:W-:Y:S01]  /*20940*/  CS2R R34, SRZ ;  /* 0x0000000000227805 */ /* 0x000fe2000001ff00 */
[----:B------:R-:W-:Y:S01]  /*20950*/  @!P0 IMAD.WIDE R22, R5, 0x2, R6 ;  /* 0x0000000205168825 */ /* 0x000fe200078e0206 */
[----:B------:R-:W-:Y:S01]  /*20960*/  CS2R R44, SRZ ;  /* 0x00000000002c7805 */ /* 0x000fe2000001ff00 */
[----:B------:R1:W5:Y:S02]  /*20970*/  @!P2 LD.E.64 R30, [R26.64] ;  /* 0x000000041a1ea980 */ /* 0x000364000c101b00 */
[----:B------:R-:W-:-:S02]  /*20980*/  @!P2 IMAD.WIDE R6, R21, 0x2, R2 ;  /* 0x000000021506a825 */ /* 0x000fc400078e0202 */
[----:B------:R1:W5:Y:S02]  /*20990*/  @!P1 LD.E.64 R32, [R24.64] ;  /* 0x0000000418209980 */ /* 0x000364000c101b00 */
[--C-:B------:R-:W-:Y:S02]  /*209a0*/  @!P1 IMAD.WIDE R20, R20, 0x2, R2.reuse ;  /* 0x0000000214149825 */ /* 0x100fe400078e0202 */
[----:B------:R1:W5:Y:S02]  /*209b0*/  @!P2 LD.E.64 R28, [R6.64] ;  /* 0x00000004061ca980 */ /* 0x000364000c101b00 */
[----:B------:R-:W-:Y:S02]  /*209c0*/  @!P0 IMAD.WIDE R2, R5, 0x2, R2 ;  /* 0x0000000205028825 */ /* 0x000fe400078e0202 */
[----:B------:R1:W5:Y:S04]  /*209d0*/  @!P0 LD.E.64 R42, [R22.64] ;  /* 0x00000004162a8980 */ /* 0x000368000c101b00 */
[----:B------:R1:W5:Y:S04]  /*209e0*/  @!P1 LD.E.64 R34, [R20.64] ;  /* 0x0000000414229980 */ /* 0x000368000c101b00 */
[----:B------:R1:W5:Y:S02]  /*209f0*/  @!P0 LD.E.64 R44, [R2.64] ;  /* 0x00000004022c8980 */ /* 0x000364000c101b00 */
.L_x_974:
[----:B------:R-:W-:Y:S05]  /*20a00*/  BSYNC B0 ;  /* 0x0000000000007941 */ /* 0x000fea0003800000 */
.L_x_973:
[----:B-1--45:R-:W-:Y:S02]  /*20a10*/  IMAD.MOV.U32 R6, RZ, RZ, R42 ;  /* 0x000000ffff067224 */ /* 0x032fe400078e002a */
[----:B------:R-:W-:-:S02]  /*20a20*/  IMAD.MOV.U32 R5, RZ, RZ, R43 ;  /* 0x000000ffff057224 */ /* 0x000fc400078e002b */
        /* <DEDUP_REMOVED lines=10> */
[----:B------:R-:W-:-:S03]  /*20ad0*/  IMAD.MOV.U32 R6, RZ, RZ, R14 ;  /* 0x000000ffff067224 */ /* 0x000fc600078e000e */
[----:B------:R-:W-:Y:S01]  /*20ae0*/  PRMT R75, R2, 0x5410, R3 ;  /* 0x00005410024b7816 */ /* 0x000fe20000000003 */
[----:B------:R-:W-:Y:S01]  /*20af0*/  IMAD.MOV.U32 R3, RZ, RZ, R12 ;  /* 0x000000ffff037224 */ /* 0x000fe200078e000c */
        /* <DEDUP_REMOVED lines=8> */
[----:B------:R-:W-:-:S04]  /*20b80*/  MOV R5, R45 ;  /* 0x0000002d00057202 */ /* 0x000fc80000000f00 */
        /* <DEDUP_REMOVED lines=10> */
[----:B------:R-:W-:Y:S01]  /*20c30*/  MOV R5, R11 ;  /* 0x0000000b00057202 */ /* 0x000fe20000000f00 */
[----:B------:R-:W-:Y:S01]  /*20c40*/  IMAD.MOV.U32 R2, RZ, RZ, R9 ;  /* 0x000000ffff027224 */ /* 0x000fe200078e0009 */
[----:B------:R-:W-:Y:S02]  /*20c50*/  PRMT R73, R6, 0x7610, R73 ;  /* 0x0000761006497816 */ /* 0x000fe40000000049 */
[----:B------:R-:W-:Y:S02]  /*20c60*/  PRMT R72, R5, 0x7610, R72 ;  /* 0x0000761005487816 */ /* 0x000fe40000000048 */
[----:B------:R-:W-:-:S02]  /*20c70*/  PRMT R69, R3, 0x7610, R69 ;  /* 0x0000761003457816 */ /* 0x000fc40000000045 */
[----:B------:R-:W-:Y:S01]  /*20c80*/  PRMT R65, R2, 0x7610, R65 ;  /* 0x0000761002417816 */ /* 0x000fe20000000041 */
[----:B------:R-:W-:Y:S05]  /*20c90*/  BRA.DIV ~URZ, `(.L_x_975) ;  /* 0x00006ff27f007947 */ /* 0x000fea000b800000 */
[----:B------:R1:W2:Y:S04]  /*20ca0*/  SHFL.IDX PT, R7, R39, 0x1, 0x1c1f ;  /* 0x003c1f0027077f89 */ /* 0x0002a800000e0000 */
[----:B------:R1:W4:Y:S04]  /*20cb0*/  SHFL.IDX PT, R6, R40, 0x1, 0x1c1f ;  /* 0x003c1f0028067f89 */ /* 0x00032800000e0000 */
[----:B------:R1:W3:Y:S04]  /*20cc0*/  SHFL.IDX PT, R5, R38, 0x1, 0x1c1f ;  /* 0x003c1f0026057f89 */ /* 0x0002e800000e0000 */
[----:B------:R1:W1:Y:S02]  /*20cd0*/  SHFL.IDX PT, R2, R41, 0x1, 0x1c1f ;  /* 0x003c1f0029027f89 */ /* 0x00026400000e0000 */
.L_x_1021:
[----:B------:R-:W-:Y:S01]  /*20ce0*/  IADD3 R37, R37, 0x40, RZ ;  /* 0x0000004025257810 */ /* 0x000fe20007ffe0ff */
[----:B------:R-:W-:Y:S01]  /*20cf0*/  BSSY B0, `(.L_x_976) ;  /* 0x000004d000007945 */ /* 0x000fe20003800000 */
[----:B------:R-:W-:Y:S01]  /*20d00*/  CS2R R60, SRZ ;  /* 0x00000000003c7805 */ /* 0x000fe2000001ff00 */
[----:B------:R-:W-:Y:S01]  /*20d10*/  CS2R R58, SRZ ;  /* 0x00000000003a7805 */ /* 0x000fe2000001ff00 */
[----:B------:R-:W-:Y:S01]  /*20d20*/  ISETP.GE.AND P0, PT, R37, R64, PT ;  /* 0x000000402500720c */ /* 0x000fe20003f06270 */
[----:B------:R-:W-:Y:S01]  /*20d30*/  CS2R R52, SRZ ;  /* 0x0000000000347805 */ /* 0x000fe2000001ff00 */
[----:B------:R-:W-:Y:S01]  /*20d40*/  CS2R R46, SRZ ;  /* 0x00000000002e7805 */ /* 0x000fe2000001ff00 */
[----:B-1-3--:R-:W-:Y:S01]  /*20d50*/  CS2R R40, SRZ ;  /* 0x0000000000287805 */ /* 0x00afe2000001ff00 */
[----:B------:R-:W-:Y:S01]  /*20d60*/  CS2R R66, SRZ ;  /* 0x0000000000427805 */ /* 0x000fe2000001ff00 */
[----:B------:R-:W-:Y:S01]  /*20d70*/  CS2R R62, SRZ ;  /* 0x00000000003e7805 */ /* 0x000fe2000001ff00 */
[----:B------:R-:W-:Y:S01]  /*20d80*/  CS2R R54, SRZ ;  /* 0x0000000000367805 */ /* 0x000fe2000001ff00 */
[----:B------:R-:W-:Y:S01]  /*20d90*/  CS2R R50, SRZ ;  /* 0x0000000000327805 */ /* 0x000fe2000001ff00 */
[----:B------:R-:W-:Y:S01]  /*20da0*/  CS2R R48, SRZ ;  /* 0x0000000000307805 */ /* 0x000fe2000001ff00 */
[----:B------:R-:W-:Y:S01]  /*20db0*/  CS2R R38, SRZ ;  /* 0x0000000000267805 */ /* 0x000fe2000001ff00 */
[----:B------:R-:W-:-:S03]  /*20dc0*/  IMAD.MOV.U32 R3, RZ, RZ, R5 ;  /* 0x000000ffff037224 */ /* 0x000fc600078e0005 */
        /* <DEDUP_REMOVED lines=8> */
[----:B--2-4-:R-:W-:Y:S02]  /*20e50*/  @!P2 IMAD.WIDE R20, R4, 0x2, R6 ;  /* 0x000000020414a825 */ /* 0x014fe400078e0206 */
[----:B------:R-:W-:Y:S02]  /*20e60*/  @!P0 SHF.R.S32.HI R5, RZ, 0x1f, R24 ;  /* 0x0000001fff058819 */ /* 0x000fe40000011418 */
[----:B------:R-:W-:Y:S01]  /*20e70*/  @!P1 LEA.HI R22, R22, R23, RZ, 0x2 ;  /* 0x0000001716169211 */ /* 0x000fe200078f10ff */
[----:B------:R1:W5:Y:S01]  /*20e80*/  @!P2 LD.E.64 R40, [R20.64] ;  /* 0x000000041428a980 */ /* 0x000362000c101b00 */
[----:B------:R-:W-:Y:S01]  /*20e90*/  @!P0 LEA.HI R5, R5, R24, RZ, 0x2 ;  /* 0x0000001805058211 */ /* 0x000fe200078f10ff */
[----:B------:R-:W-:Y:S01]  /*20ea0*/  CS2R R38, SRZ ;  /* 0x0000000000267805 */ /* 0x000fe2000001ff00 */
[----:B------:R-:W-:Y:S01]  /*20eb0*/  CS2R R48, SRZ ;  /* 0x0000000000307805 */ /* 0x000fe2000001ff00 */
[----:B------:R-:W-:Y:S01]  /*20ec0*/  CS2R R46, SRZ ;  /* 0x00000000002e7805 */ /* 0x000fe2000001ff00 */
[----:B------:R-:W-:Y:S01]  /*20ed0*/  @!P0 LOP3.LUT R5, R5, 0xfffffffc, RZ, 0xc0, !PT ;  /* 0xfffffffc05058812 */ /* 0x000fe200078ec0ff */
[----:B------:R-:W-:Y:S01]  /*20ee0*/  CS2R R52, SRZ ;  /* 0x0000000000347805 */ /* 0x000fe2000001ff00 */
[----:B------:R-:W-:Y:S01]  /*20ef0*/  CS2R R50, SRZ ;  /* 0x0000000000327805 */ /* 0x000fe2000001ff00 */
[----:B-1----:R-:W-:Y:S01]  /*20f00*/  @!P1 LOP3.LUT R20, R22, 0xfffffffc, RZ, 0xc0, !PT ;  /* 0xfffffffc16149812 */ /* 0x002fe200078ec0ff */
[----:B------:R-:W-:-:S04]  /*20f10*/  @!P2 IMAD.WIDE R22, R4, 0x2, R2 ;  /* 0x000000020416a825 */ /* 0x000fc800078e0202 */
[C---:B------:R-:W-:Y:S01]  /*20f20*/  @!P1 IMAD.WIDE R24, R20.reuse, 0x2, R6 ;  /* 0x0000000214189825 */ /* 0x040fe200078e0206 */
[----:B------:R1:W5:Y:S03]  /*20f30*/  @!P2 LD.E.64 R38, [R22.64] ;  /* 0x000000041626a980 */ /* 0x000366000c101b00 */
[----:B------:R-:W-:Y:S01]  /*20f40*/  @!P1 IMAD.WIDE R20, R20, 0x2, R2 ;  /* 0x0000000214149825 */ /* 0x000fe200078e0202 */
[----:B------:R2:W5:Y:S04]  /*20f50*/  @!P1 LD.E.64 R46, [R24.64] ;  /* 0x00000004182e9980 */ /* 0x000568000c101b00 */
[----:B------:R3:W5:Y:S01]  /*20f60*/  @!P1 LD.E.64 R48, [R20.64] ;  /* 0x0000000414309980 */ /* 0x000762000c101b00 */
[----:B-1----:R-:W-:Y:S01]  /*20f70*/  @!P0 IMAD.WIDE R22, R5, 0x2, R6 ;  /* 0x0000000205168825 */ /* 0x002fe200078e0206 */
[----:B--2---:R-:W-:-:S04]  /*20f80*/  IADD3 R24, R4, 0x50, RZ ;  /* 0x0000005004187810 */ /* 0x004fc80007ffe0ff */
[----:B------:R1:W5:Y:S01]  /*20f90*/  @!P0 LD.E.64 R52, [R22.64] ;  /* 0x0000000416348980 */ /* 0x000362000c101b00 */
[----:B---3--:R-:W-:-:S05]  /*20fa0*/  @!P0 IMAD.WIDE R20, R5, 0x2, R2 ;  /* 0x0000000205148825 */ /* 0x008fca00078e0202 */
[----:B------:R2:W5:Y:S01]  /*20fb0*/  @!P0 LD.E.64 R50, [R20.64] ;  /* 0x0000000414328980 */ /* 0x000562000c101b00 */
[-C--:B------:R-:W-:Y:S02]  /*20fc0*/  ISETP.GE.AND P0, PT, R24, R0.reuse, PT ;  /* 0x000000001800720c */ /* 0x080fe40003f06270 */
[C---:B-1----:R-:W-:Y:S02]  /*20fd0*/  IADD3 R22, R4.reuse, 0x30, RZ ;  /* 0x0000003004167810 */ /* 0x042fe40007ffe0ff */
[----:B------:R-:W-:Y:S02]  /*20fe0*/  IADD3 R23, R4, 0x40, RZ ;  /* 0x0000004004177810 */ /* 0x000fe40007ffe0ff */
[-C--:B------:R-:W-:Y:S02]  /*20ff0*/  ISETP.GE.AND P2, PT, R22, R0.reuse, PT ;  /* 0x000000001600720c */ /* 0x080fe40003f46270 */
[----:B------:R-:W-:-:S05]  /*21000*/  ISETP.GE.AND P1, PT, R23, R0, PT ;  /* 0x000000001700720c */ /* 0x000fca0003f26270 */
[----:B------:R-:W-:-:S04]  /*21010*/  @!P0 SHF.R.S32.HI R5, RZ, 0x1f, R24 ;  /* 0x0000001fff058819 */ /* 0x000fc80000011418 */
[----:B------:R-:W-:Y:S02]  /*21020*/  @!P0 LEA.HI R5, R5, R24, RZ, 0x2 ;  /* 0x0000001805058211 */ /* 0x000fe400078f10ff */
[----:B--2---:R-:W-:Y:S02]  /*21030*/  @!P2 SHF.R.S32.HI R21, RZ, 0x1f, R22 ;  /* 0x0000001fff15a819 */ /* 0x004fe40000011416 */
        /* <DEDUP_REMOVED lines=24> */
.L_x_977:
[----:B------:R-:W-:Y:S05]  /*211c0*/  BSYNC B0 ;  /* 0x0000000000007941 */ /* 0x000fea0003800000 */
.L_x_976:
[----:B-1----:R-:W3:Y:S01]  /*211d0*/  LDL.64 R2, [R36+0x20] ;  /* 0x0000200024027983 */ /* 0x002ee20000100a00 */
[----:B------:R-:W-:-:S04]  /*211e0*/  DEPBAR.LE SB0, 0x1 ;  /* 0x000080400000791a */ /* 0x000fc80000000000 */
[----:B----4-:R-:W4:Y:S01]  /*211f0*/  LDL.64 R24, [R36+0x28] ;  /* 0x0000280024187983 */ /* 0x010f220000100a00 */
[----:B------:R-:W-:Y:S03]  /*21200*/  WARPSYNC 0xffffffff ;  /* 0xffffffff00007948 */ /* 0x000fe60003800000 */
[----:B------:R-:W-:Y:S01]  /*21210*/  BAR.SYNC.DEFER_BLOCKING 0x0 ;  /* 0x0000000000007b1d */ /* 0x000fe20000010000 */
[----:B-----5:R-:W-:Y:S02]  /*21220*/  IMAD.MOV.U32 R5, RZ, RZ, R70 ;  /* 0x000000ffff057224 */ /* 0x020fe400078e0046 */
[----:B------:R-:W-:-:S03]  /*21230*/  IMAD.MOV.U32 R6, RZ, RZ, R61 ;  /* 0x000000ffff067224 */ /* 0x000fc600078e003d */
[----:B---3--:R1:W3:Y:S04]  /*21240*/  LD.E R21, [R2.64] ;  /* 0x0000000402157980 */ /* 0x0082e8000c101900 */
[----:B----4-:R-:W4:Y:S01]  /*21250*/  LD.E.64 R24, [R24.64] ;  /* 0x0000000418187980 */ /* 0x010f22000c101b00 */
[----:B------:R-:W-:Y:S01]  /*21260*/  LEA.HI R56, R98, R56, RZ, 0x5 ;  /* 0x0000003862387211 */ /* 0x000fe200078f28ff */
[----:B------:R-:W-:Y:S01]  /*21270*/  BSSY B1, `(.L_x_978) ;  /* 0x0000178000017945 */ /* 0x000fe20003800000 */
[----:B-1----:R-:W-:Y:S02]  /*21280*/  IMAD.MOV.U32 R3, RZ, RZ, R71 ;  /* 0x000000ffff037224 */ /* 0x002fe400078e0047 */
[----:B------:R-:W-:-:S03]  /*21290*/  IMAD.MOV.U32 R2, RZ, RZ, R60 ;  /* 0x000000ffff027224 */ /* 0x000fc600078e003c */
[----:B------:R-:W-:Y:S01]  /*212a0*/  PRMT R94, R3, 0x5410, R5 ;  /* 0x00005410035e7816 */ /* 0x000fe20000000005 */
[----:B------:R-:W-:Y:S01]  /*212b0*/  IMAD.MOV.U32 R5, RZ, RZ, R58 ;  /* 0x000000ffff057224 */ /* 0x000fe200078e003a */
[----:B------:R-:W-:Y:S01]  /*212c0*/  PRMT R92, R92, 0x5410, R2 ;  /* 0x000054105c5c7816 */ /* 0x000fe20000000002 */
[----:B------:R-:W-:Y:S02]  /*212d0*/  IMAD.MOV.U32 R3, RZ, RZ, R59 ;  /* 0x000000ffff037224 */ /* 0x000fe400078e003b */
[----:B------:R-:W-:Y:S01]  /*212e0*/  IMAD.MOV.U32 R2, RZ, RZ, R52 ;  /* 0x000000ffff027224 */ /* 0x000fe200078e0034 */
[----:B------:R-:W-:Y:S02]  /*212f0*/  PRMT R92, R6, 0x7610, R92 ;  /* 0x00007610065c7816 */ /* 0x000fe4000000005c */
[----:B------:R-:W-:Y:S01]  /*21300*/  PRMT R90, R3, 0x5410, R5 ;  /* 0x00005410035a7816 */ /* 0x000fe20000000005 */
[----:B------:R-:W-:Y:S01]  /*21310*/  IMAD.MOV.U32 R3, RZ, RZ, R46 ;  /* 0x000000ffff037224 */ /* 0x000fe200078e002e */
[----:B------:R-:W-:Y:S01]  /*21320*/  PRMT R88, R88, 0x5410, R2 ;  /* 0x0000541058587816 */ /* 0x000fe20000000002 */
[----:B------:R-:W-:Y:S01]  /*21330*/  IMAD.MOV.U32 R2, RZ, RZ, R47 ;  /* 0x000000ffff027224 */ /* 0x000fe200078e002f */
[----:B------:R-:W-:Y:S01]  /*21340*/  SHF.R.S32.HI R6, RZ, 0x1f, R68 ;  /* 0x0000001fff067819 */ /* 0x000fe20000011444 */
[----:B------:R-:W-:-:S03]  /*21350*/  IMAD.MOV.U32 R5, RZ, RZ, R53 ;  /* 0x000000ffff057224 */ /* 0x000fc600078e0035 */
[----:B------:R-:W-:Y:S01]  /*21360*/  PRMT R86, R2, 0x5410, R3 ;  /* 0x0000541002567816 */ /* 0x000fe20000000003 */
[----:B------:R-:W-:Y:S01]  /*21370*/  IMAD.MOV.U32 R2, RZ, RZ, R66 ;  /* 0x000000ffff027224 */ /* 0x000fe200078e0042 */
[----:B------:R-:W-:Y:S01]  /*21380*/  LEA.HI R3, R6, R68, RZ, 0x3 ;  /* 0x0000004406037211 */ /* 0x000fe200078f18ff */
[----:B------:R-:W-:Y:S01]  /*21390*/  IMAD.MOV.U32 R6, RZ, RZ, R40 ;  /* 0x000000ffff067224 */ /* 0x000fe200078e0028 */
[----:B------:R-:W-:Y:S01]  /*213a0*/  PRMT R88, R5, 0x7610, R88 ;  /* 0x0000761005587816 */ /* 0x000fe20000000058 */
[----:B------:R-:W-:Y:S01]  /*213b0*/  IMAD.MOV.U32 R5, RZ, RZ, R41 ;  /* 0x000000ffff057224 */ /* 0x000fe200078e0029 */
[----:B------:R-:W-:Y:S02]  /*213c0*/  LOP3.LUT R3, R3, 0xfffffff8, RZ, 0xc0, !PT ;  /* 0xfffffff803037812 */ /* 0x000fe400078ec0ff */
[----:B------:R-:W-:Y:S01]  /*213d0*/  PRMT R93, R93, 0x5410, R2 ;  /* 0x000054105d5d7816 */ /* 0x000fe20000000002 */
[----:B------:R-:W-:Y:S01]  /*213e0*/  IMAD.MOV.U32 R2, RZ, RZ, R63 ;  /* 0x000000ffff027224 */ /* 0x000fe200078e003f */
[----:B------:R-:W-:Y:S01]  /*213f0*/  PRMT R80, R5, 0x5410, R6 ;  /* 0x0000541005507816 */ /* 0x000fe20000000006 */
[----:B------:R-:W-:-:S02]  /*21400*/  IMAD.IADD R3, R68, 0x1, -R3 ;  /* 0x0000000144037824 */ /* 0x000fc400078e0a03 */
[----:B------:R-:W-:Y:S02]  /*21410*/  IMAD.MOV.U32 R5, RZ, RZ, R62 ;  /* 0x000000ffff057224 */ /* 0x000fe400078e003e */
[----:B------:R-:W-:Y:S01]  /*21420*/  IMAD.MOV.U32 R6, RZ, RZ, R67 ;  /* 0x000000ffff067224 */ /* 0x000fe200078e0043 */
[C---:B------:R-:W-:Y:S01]  /*21430*/  LOP3.LUT P1, RZ, R3.reuse, 0x4, RZ, 0xc0, !PT ;  /* 0x0000000403ff7812 */ /* 0x040fe2000782c0ff */
[----:B--2---:R-:W-:Y:S01]  /*21440*/  IMAD.SHL.U32 R7, R3, 0x40, RZ ;  /* 0x0000004003077824 */ /* 0x004fe200078e00ff */
[----:B------:R-:W-:Y:S01]  /*21450*/  PRMT R91, R2, 0x5410, R5 ;  /* 0x00005410025b7816 */ /* 0x000fe20000000005 */
[----:B------:R-:W-:Y:S01]  /*21460*/  IMAD.MOV.U32 R5, RZ, RZ, R50 ;  /* 0x000000ffff057224 */ /* 0x000fe200078e0032 */
[----:B------:R-:W-:Y:S01]  /*21470*/  PRMT R93, R6, 0x7610, R93 ;  /* 0x00007610065d7816 */ /* 0x000fe2000000005d */
[----:B------:R-:W-:Y:S01]  /*21480*/  IMAD.MOV.U32 R6, RZ, RZ, R55 ;  /* 0x000000ffff067224 */ /* 0x000fe200078e0037 */
[----:B------:R-:W-:Y:S01]  /*21490*/  LOP3.LUT R2, R7, 0x1c0, RZ, 0xc0, !PT ;  /* 0x000001c007027812 */ /* 0x000fe200078ec0ff */
[----:B------:R-:W-:Y:S01]  /*214a0*/  IMAD.MOV.U32 R7, RZ, RZ, R54 ;  /* 0x000000ffff077224 */ /* 0x000fe200078e0036 */
[----:B------:R-:W-:Y:S01]  /*214b0*/  PRMT R87, R87, 0x5410, R5 ;  /* 0x0000541057577816 */ /* 0x000fe20000000005 */
[----:B------:R-:W-:Y:S01]  /*214c0*/  IMAD.MOV.U32 R5, RZ, RZ, R51 ;  /* 0x000000ffff057224 */ /* 0x000fe200078e0033 */
[----:B------:R-:W-:Y:S01]  /*214d0*/  LOP3.LUT R20, R2, 0x18, R57, 0xf8, !PT ;  /* 0x0000001802147812 */ /* 0x000fe200078ef839 */
[----:B------:R-:W-:Y:S01]  /*214e0*/  IMAD.MOV.U32 R3, RZ, RZ, R38 ;  /* 0x000000ffff037224 */ /* 0x000fe200078e0026 */
[----:B------:R-:W-:-:S02]  /*214f0*/  PRMT R89, R6, 0x5410, R7 ;  /* 0x0000541006597816 */ /* 0x000fc40000000007 */
[----:B------:R-:W-:Y:S02]  /*21500*/  SHF.R.U32.HI R2, RZ, 0x3, R2 ;  /* 0x00000003ff027819 */ /* 0x000fe40000011602 */
[----:B------:R-:W-:Y:S01]  /*21510*/  PRMT R87, R5, 0x7610, R87 ;  /* 0x0000761005577816 */ /* 0x000fe20000000057 */
[----:B------:R-:W-:Y:S01]  /*21520*/  IMAD.MOV.U32 R5, RZ, RZ, R49 ;  /* 0x000000ffff057224 */ /* 0x000fe200078e0031 */
[----:B------:R-:W-:Y:S01]  /*21530*/  LOP3.LUT R7, R20, R2, RZ, 0x3c, !PT ;  /* 0x0000000214077212 */ /* 0x000fe200078e3cff */
[----:B------:R-:W-:Y:S02]  /*21540*/  IMAD.MOV.U32 R2, RZ, RZ, R48 ;  /* 0x000000ffff027224 */ /* 0x000fe400078e0030 */
[----:B------:R-:W-:Y:S02]  /*21550*/  IMAD.SHL.U32 R20, R56, 0x10, RZ ;  /* 0x0000001038147824 */ /* 0x000fe400078e00ff */
[----:B------:R-:W-:Y:S01]  /*21560*/  IMAD.MOV.U32 R56, RZ, RZ, 0x20 ;  /* 0x00000020ff387424 */ /* 0x000fe200078e00ff */
[----:B------:R-:W-:Y:S01]  /*21570*/  PRMT R82, R82, 0x5410, R2 ;  /* 0x0000541052527816 */ /* 0x000fe20000000002 */
[----:B------:R-:W-:Y:S01]  /*21580*/  IMAD.MOV.U32 R2, RZ, RZ, R39 ;  /* 0x000000ffff027224 */ /* 0x000fe200078e0027 */
[----:B------:R-:W-:-:S02]  /*21590*/  LOP3.LUT R57, R7, 0xfffffe00, R20, 0xf8, !PT ;  /* 0xfffffe0007397812 */ /* 0x000fc400078ef814 */
[----:B------:R-:W-:Y:S02]  /*215a0*/  PRMT R82, R5, 0x7610, R82 ;  /* 0x0000761005527816 */ /* 0x000fe40000000052 */
[----:B------:R-:W-:Y:S02]  /*215b0*/  PRMT R78, R2, 0x5410, R3 ;  /* 0x00005410024e7816 */ /* 0x000fe40000000003 */
[----:B------:R-:W-:Y:S01]  /*215c0*/  SEL R56, R56, 0xffffffe0, !P1 ;  /* 0xffffffe038387807 */ /* 0x000fe20004800000 */
[----:B---3--:R-:W-:-:S05]  /*215d0*/  IMAD R6, R21, -0x80, R64 ;  /* 0xffffff8015067824 */ /* 0x008fca00078e0240 */
[----:B------:R-:W-:Y:S01]  /*215e0*/  IMNMX R64, R6, 0x80, PT ;  /* 0x0000008006407817 */ /* 0x000fe20003800200 */
[----:B----4-:R-:W-:-:S03]  /*215f0*/  IMAD.WIDE.U32 R26, R57, 0x2, R24 ;  /* 0x00000002391a7825 */ /* 0x010fc600078e0018 */
[----:B------:R-:W-:-:S13]  /*21600*/  ISETP.GE.AND P0, PT, R68, R64, PT ;  /* 0x000000404400720c */ /* 0x000fda0003f06270 */
[----:B------:R-:W-:Y:S05]  /*21610*/  @P0 BRA `(.L_x_979) ;  /* 0x000013d000000947 */ /* 0x000fea0003800000 */
[----:B------:R-:W-:Y:S01]  /*21620*/  ISETP.GE.AND P0, PT, R4, R0, PT ;  /* 0x000000000400720c */ /* 0x000fe20003f06270 */
[----:B------:R-:W-:-:S12]  /*21630*/  BSSY B0, `(.L_x_980) ;  /* 0x0000030000007945 */ /* 0x000fd80003800000 */
[----:B------:R-:W-:Y:S05]  /*21640*/  @P0 BRA `(.L_x_981) ;  /* 0x000002e000000947 */ /* 0x000fea0003800000 */
[----:B------:R-:W2:Y:S01]  /*21650*/  LD.E.128 R20, [R26.64] ;  /* 0x000000041a147980 */ /* 0x000ea2000c101d00 */
[----:B------:R-:W-:Y:S02]  /*21660*/  SHF.R.U32.HI R2, RZ, 0x10, R9 ;  /* 0x00000010ff027819 */ /* 0x000fe40000011609 */
[----:B------:R-:W-:Y:S02]  /*21670*/  SHF.R.U32.HI R3, RZ, 0x10, R13 ;  /* 0x00000010ff037819 */ /* 0x000fe4000001160d */
[C---:B------:R-:W-:Y:S02]  /*21680*/  PRMT R2, R65.reuse, 0x5410, R2 ;  /* 0x0000541041027816 */ /* 0x040fe40000000002 */
[----:B------:R-:W-:Y:S02]  /*21690*/  PRMT R3, R65, 0x5432, R3 ;  /* 0x0000543241037816 */ /* 0x000fe40000000003 */
[----:B------:R-:W-:Y:S01]  /*216a0*/  SHF.R.U64 R8, R8, 0x10, R9 ;  /* 0x0000001008087819 */ /* 0x000fe20000001209 */
[----:B------:R-:W-:Y:S01]  /*216b0*/  IMAD.U32 R6, R2, 0x10000, RZ ;  /* 0x0001000002067824 */ /* 0x000fe200078e00ff */
[----:B------:R-:W-:Y:S01]  /*216c0*/  SHF.R.U64 R12, R12, 0x10, R13 ;  /* 0x000000100c0c7819 */ /* 0x000fe2000000120d */
[----:B------:R-:W-:Y:S01]  /*216d0*/  IMAD.U32 R5, R3, 0x10000, RZ ;  /* 0x0001000003057824 */ /* 0x000fe200078e00ff */
[----:B--2---:R-:W-:-:S02]  /*216e0*/  LOP3.LUT R36, R22, 0xffff0000, RZ, 0xc0, !PT ;  /* 0xffff000016247812 */ /* 0x004fc400078ec0ff */
[----:B------:R-:W-:Y:S01]  /*216f0*/  SHF.L.U32 R7, R22, 0x10, RZ ;  /* 0x0000001016077819 */ /* 0x000fe200000006ff */
[----:B------:R-:W-:Y:S02]  /*21700*/  IMAD.U32 R22, R23, 0x10000, RZ ;  /* 0x0001000017167824 */ /* 0x000fe400078e00ff */
[CC--:B------:R-:W-:Y:S02]  /*21710*/  FMUL.FTZ R37, R36.reuse, R6.reuse ;  /* 0x0000000624257220 */ /* 0x0c0fe40000410000 */
[-C--:B------:R-:W-:Y:S02]  /*21720*/  FMUL.FTZ R36, R36, R5.reuse ;  /* 0x0000000524247220 */ /* 0x080fe40000410000 */
[----:B------:R-:W-:Y:S01]  /*21730*/  FFMA.FTZ R37, R7, R5, -R37 ;  /* 0x0000000507257223 */ /* 0x000fe20000010825 */
[----:B------:R-:W-:Y:S01]  /*21740*/  LOP3.LUT R5, R3, 0xffff0000, RZ, 0xc0, !PT ;  /* 0xffff000003057812 */ /* 0x000fe200078ec0ff */
[----:B------:R-:W-:Y:S01]  /*21750*/  FFMA.FTZ R36, R7, R6, R36 ;  /* 0x0000000607247223 */ /* 0x000fe20000010024 */
[----:B------:R-:W-:-:S02]  /*21760*/  LOP3.LUT R3, R2, 0xffff0000, RZ, 0xc0, !PT ;  /* 0xffff000002037812 */ /* 0x000fc400078ec0ff */
[----:B------:R-:W-:-:S05]  /*21770*/  LOP3.LUT R2, R23, 0xffff0000, RZ, 0xc0, !PT ;  /* 0xffff000017027812 */ /* 0x000fca00078ec0ff */
[C---:B------:R-:W-:Y:S02]  /*21780*/  FMUL.FTZ R23, R2.reuse, R5 ;  /* 0x0000000502177220 */ /* 0x040fe40000410000 */
[-C--:B------:R-:W-:Y:S01]  /*21790*/  FMUL.FTZ R7, R2, R3.reuse ;  /* 0x0000000302077220 */ /* 0x080fe20000410000 */
[C---:B------:R-:W-:Y:S01]  /*217a0*/  PRMT R2, R69.reuse, 0x5410, R8 ;  /* 0x0000541045027816 */ /* 0x040fe20000000008 */
[C---:B------:R-:W-:Y:S01]  /*217b0*/  FFMA.FTZ R23, R22.reuse, R3, R23 ;  /* 0x0000000316177223 */ /* 0x040fe20000010017 */
[----:B------:R-:W-:Y:S01]  /*217c0*/  PRMT R3, R69, 0x5432, R12 ;  /* 0x0000543245037816 */ /* 0x000fe2000000000c */
[----:B------:R-:W-:Y:S01]  /*217d0*/  FFMA.FTZ R7, R22, R5, -R7 ;  /* 0x0000000516077223 */ /* 0x000fe20000010807 */
[----:B------:R-:W-:Y:S01]  /*217e0*/  LOP3.LUT R5, R20, 0xffff0000, RZ, 0xc0, !PT ;  /* 0xffff000014057812 */ /* 0x000fe200078ec0ff */
[----:B------:R-:W-:Y:S01]  /*217f0*/  IMAD.U32 R9, R2, 0x10000, RZ ;  /* 0x0001000002097824 */ /* 0x000fe200078e00ff */
[----:B------:R-:W-:Y:S01]  /*21800*/  SHF.L.U32 R8, R3, 0x10, RZ ;  /* 0x0000001003087819 */ /* 0x000fe200000006ff */
[----:B------:R-:W-:Y:S01]  /*21810*/  IMAD.U32 R12, R20, 0x10000, RZ ;  /* 0x00010000140c7824 */ /* 0x000fe200078e00ff */
[----:B------:R-:W-:Y:S01]  /*21820*/  SHF.L.U32 R20, R21, 0x10, RZ ;  /* 0x0000001015147819 */ /* 0x000fe200000006ff */
[C---:B------:R-:W-:Y:S01]  /*21830*/  FMUL.FTZ R6, R5.reuse, R9 ;  /* 0x0000000905067220 */ /* 0x040fe20000410000 */
[----:B------:R-:W-:Y:S01]  /*21840*/  F2FP.BF16.PACK_AB R22, R36, R37 ;  /* 0x000000252416723e */ /* 0x000fe200000010ff */
[-C--:B------:R-:W-:Y:S01]  /*21850*/  FMUL.FTZ R5, R5, R8.reuse ;  /* 0x0000000805057220 */ /* 0x080fe20000410000 */
[----:B------:R-:W-:Y:S01]  /*21860*/  F2FP.BF16.PACK_AB R23, R23, R7 ;  /* 0x000000071717723e */ /* 0x000fe200000010ff */
[----:B------:R-:W-:Y:S01]  /*21870*/  FFMA.FTZ R6, R12, R8, -R6 ;  /* 0x000000080c067223 */ /* 0x000fe20000010806 */
[----:B------:R-:W-:Y:S01]  /*21880*/  LOP3.LUT R8, R2, 0xffff0000, RZ, 0xc0, !PT ;  /* 0xffff000002087812 */ /* 0x000fe200078ec0ff */
[----:B------:R-:W-:Y:S01]  /*21890*/  FFMA.FTZ R5, R12, R9, R5 ;  /* 0x000000090c057223 */ /* 0x000fe20000010005 */
[----:B------:R-:W-:-:S02]  /*218a0*/  LOP3.LUT R9, R3, 0xffff0000, RZ, 0xc0, !PT ;  /* 0xffff000003097812 */ /* 0x000fc400078ec0ff */
[----:B------:R-:W-:-:S05]  /*218b0*/  LOP3.LUT R2, R21, 0xffff0000, RZ, 0xc0, !PT ;  /* 0xffff000015027812 */ /* 0x000fca00078ec0ff */
[CC--:B------:R-:W-:Y:S02]  /*218c0*/  FMUL.FTZ R3, R2.reuse, R8.reuse ;  /* 0x0000000802037220 */ /* 0x0c0fe40000410000 */
[-C--:B------:R-:W-:Y:S02]  /*218d0*/  FMUL.FTZ R21, R2, R9.reuse ;  /* 0x0000000902157220 */ /* 0x080fe40000410000 */
[C---:B------:R-:W-:Y:S02]  /*218e0*/  FFMA.FTZ R2, R20.reuse, R9, -R3 ;  /* 0x0000000914027223 */ /* 0x040fe40000010803 */
[----:B------:R-:W-:Y:S01]  /*218f0*/  FFMA.FTZ R21, R20, R8, R21 ;  /* 0x0000000814157223 */ /* 0x000fe20000010015 */
[----:B------:R-:W-:-:S04]  /*21900*/  F2FP.BF16.PACK_AB R20, R5, R6 ;  /* 0x000000060514723e */ /* 0x000fc800000010ff */
[----:B------:R-:W-:-:S05]  /*21910*/  F2FP.BF16.PACK_AB R21, R21, R2 ;  /* 0x000000021515723e */ /* 0x000fca00000010ff */
[----:B------:R1:W-:Y:S02]  /*21920*/  ST.E.128 [R26.64], R20 ;  /* 0x000000141a007985 */ /* 0x0003e4000c101d04 */
.L_x_981:
[----:B------:R-:W-:Y:S05]  /*21930*/  BSYNC B0 ;  /* 0x0000000000007941 */ /* 0x000fea0003800000 */
.L_x_980:
[----:B------:R-:W-:Y:S01]  /*21940*/  IADD3 R2, R4, 0x10, RZ ;  /* 0x0000001004027810 */ /* 0x000fe20007ffe0ff */
[----:B------:R-:W-:Y:S03]  /*21950*/  BSSY B0, `(.L_x_982) ;  /* 0x0000035000007945 */ /* 0x000fe60003800000 */
[----:B------:R-:W-:-:S13]  /*21960*/  ISETP.GE.AND P0, PT, R2, R0, PT ;  /* 0x000000000200720c */ /* 0x000fda0003f06270 */
[----:B------:R-:W-:Y:S05]  /*21970*/  @P0 BRA `(.L_x_983) ;  /* 0x0000032000000947 */ /* 0x000fea0003800000 */
[----:B------:R-:W-:-:S04]  /*21980*/  IADD3 R3, P0, R56, R57, RZ ;  /* 0x0000003938037210 */ /* 0x000fc80007f1e0ff */
[----:B------:R-:W-:Y:S02]  /*21990*/  LEA.HI.X.SX32 R5, R56, RZ, 0x1, P0 ;  /* 0x000000ff38057211 */ /* 0x000fe400000f0eff */
[----:B------:R-:W-:-:S04]  /*219a0*/  LEA R2, P0, R3, R24, 0x1 ;  /* 0x0000001803027211 */ /* 0x000fc800078008ff */
[----:B------:R-:W-:-:S05]  /*219b0*/  LEA.HI.X R3, R3, R25, R5, 0x1, P0 ;  /* 0x0000001903037211 */ /* 0x000fca00000f0c05 */
[----:B-1----:R-:W2:Y:S01]  /*219c0*/  LD.E.128 R20, [R2.64] ;  /* 0x0000000402147980 */ /* 0x002ea2000c101d00 */
        /* <DEDUP_REMOVED lines=8> */
[C---:B--2---:R-:W-:Y:S01]  /*21a50*/  LOP3.LUT R13, R22.reuse, 0xffff0000, RZ, 0xc0, !PT ;  /* 0xffff0000160d7812 */ /* 0x044fe200078ec0ff */
[----:B------:R-:W-:-:S02]  /*21a60*/  IMAD.U32 R9, R22, 0x10000, RZ ;  /* 0x0001000016097824 */ /* 0x000fc400078e00ff */
[----:B------:R-:W-:Y:S02]  /*21a70*/  IMAD.U32 R22, R23, 0x10000, RZ ;  /* 0x0001000017167824 */ /* 0x000fe400078e00ff */
[CC--:B------:R-:W-:Y:S02]  /*21a80*/  FMUL.FTZ R36, R13.reuse, R8.reuse ;  /* 0x000000080d247220 */ /* 0x0c0fe40000410000 */
[-C--:B------:R-:W-:Y:S02]  /*21a90*/  FMUL.FTZ R13, R13, R7.reuse ;  /* 0x000000070d0d7220 */ /* 0x080fe40000410000 */
[C---:B------:R-:W-:Y:S02]  /*21aa0*/  FFMA.FTZ R36, R9.reuse, R7, -R36 ;  /* 0x0000000709247223 */ /* 0x040fe40000010824 */
[----:B------:R-:W-:Y:S01]  /*21ab0*/  FFMA.FTZ R13, R9, R8, R13 ;  /* 0x00000008090d7223 */ /* 0x000fe2000001000d */
[----:B------:R-:W-:Y:S02]  /*21ac0*/  LOP3.LUT R9, R5, 0xffff0000, RZ, 0xc0, !PT ;  /* 0xffff000005097812 */ /* 0x000fe400078ec0ff */
[----:B------:R-:W-:-:S02]  /*21ad0*/  LOP3.LUT R5, R23, 0xffff0000, RZ, 0xc0, !PT ;  /* 0xffff000017057812 */ /* 0x000fc400078ec0ff */
[----:B------:R-:W-:Y:S02]  /*21ae0*/  LOP3.LUT R8, R6, 0xffff0000, RZ, 0xc0, !PT ;  /* 0xffff000006087812 */ /* 0x000fe400078ec0ff */
[----:B------:R-:W-:Y:S01]  /*21af0*/  PRMT R6, R73, 0x5432, R14 ;  /* 0x0000543249067816 */ /* 0x000fe2000000000e */
[CC--:B------:R-:W-:Y:S02]  /*21b00*/  FMUL.FTZ R7, R5.reuse, R9.reuse ;  /* 0x0000000905077220 */ /* 0x0c0fe40000410000 */
[-C--:B------:R-:W-:Y:S01]  /*21b10*/  FMUL.FTZ R11, R5, R8.reuse ;  /* 0x00000008050b7220 */ /* 0x080fe20000410000 */
[----:B------:R-:W-:Y:S01]  /*21b20*/  PRMT R5, R73, 0x5410, R10 ;  /* 0x0000541049057816 */ /* 0x000fe2000000000a */
[----:B------:R-:W-:Y:S01]  /*21b30*/  FFMA.FTZ R7, R22, R8, -R7 ;  /* 0x0000000816077223 */ /* 0x000fe20000010807 */
[----:B------:R-:W-:Y:S01]  /*21b40*/  LOP3.LUT R8, R20, 0xffff0000, RZ, 0xc0, !PT ;  /* 0xffff000014087812 */ /* 0x000fe200078ec0ff */
[----:B------:R-:W-:Y:S02]  /*21b50*/  FFMA.FTZ R11, R22, R9, R11 ;  /* 0x00000009160b7223 */ /* 0x000fe4000001000b */
[----:B------:R-:W-:-:S02]  /*21b60*/  IMAD.U32 R10, R5, 0x10000, RZ ;  /* 0x00010000050a7824 */ /* 0x000fc400078e00ff */
[----:B------:R-:W-:Y:S01]  /*21b70*/  IMAD.U32 R9, R6, 0x10000, RZ ;  /* 0x0001000006097824 */ /* 0x000fe200078e00ff */
[----:B------:R-:W-:Y:S01]  /*21b80*/  F2FP.BF16.PACK_AB R11, R11, R7 ;  /* 0x000000070b0b723e */ /* 0x000fe200000010ff */
[-C--:B------:R-:W-:Y:S02]  /*21b90*/  FMUL.FTZ R12, R8, R10.reuse ;  /* 0x0000000a080c7220 */ /* 0x080fe40000410000 */
[----:B------:R-:W-:Y:S02]  /*21ba0*/  IMAD.U32 R14, R20, 0x10000, RZ ;  /* 0x00010000140e7824 */ /* 0x000fe400078e00ff */
[-C--:B------:R-:W-:Y:S02]  /*21bb0*/  FMUL.FTZ R8, R8, R9.reuse ;  /* 0x0000000908087220 */ /* 0x080fe40000410000 */
[C---:B------:R-:W-:Y:S02]  /*21bc0*/  FFMA.FTZ R12, R14.reuse, R9, -R12 ;  /* 0x000000090e0c7223 */ /* 0x040fe4000001080c */
[----:B------:R-:W-:Y:S01]  /*21bd0*/  FFMA.FTZ R8, R14, R10, R8 ;  /* 0x0000000a0e087223 */ /* 0x000fe20000010008 */
[----:B------:R-:W-:Y:S01]  /*21be0*/  LOP3.LUT R14, R5, 0xffff0000, RZ, 0xc0, !PT ;  /* 0xffff0000050e7812 */ /* 0x000fe200078ec0ff */
[C---:B------:R-:W-:Y:S01]  /*21bf0*/  IMAD.U32 R20, R21.reuse, 0x10000, RZ ;  /* 0x0001000015147824 */ /* 0x040fe200078e00ff */
[----:B------:R-:W-:-:S02]  /*21c00*/  LOP3.LUT R5, R21, 0xffff0000, RZ, 0xc0, !PT ;  /* 0xffff000015057812 */ /* 0x000fc400078ec0ff */
[----:B------:R-:W-:Y:S02]  /*21c10*/  LOP3.LUT R10, R6, 0xffff0000, RZ, 0xc0, !PT ;  /* 0xffff0000060a7812 */ /* 0x000fe400078ec0ff */
[----:B------:R-:W-:Y:S01]  /*21c20*/  F2FP.BF16.PACK_AB R8, R8, R12 ;  /* 0x0000000c0808723e */ /* 0x000fe200000010ff */
[C---:B------:R-:W-:Y:S02]  /*21c30*/  FMUL.FTZ R6, R5.reuse, R14 ;  /* 0x0000000e05067220 */ /* 0x040fe40000410000 */
[-C--:B------:R-:W-:Y:S02]  /*21c40*/  FMUL.FTZ R9, R5, R10.reuse ;  /* 0x0000000a05097220 */ /* 0x080fe40000410000 */
[C---:B------:R-:W-:Y:S01]  /*21c50*/  FFMA.FTZ R5, R20.reuse, R10, -R6 ;  /* 0x0000000a14057223 */ /* 0x040fe20000010806 */
[----:B------:R-:W-:Y:S01]  /*21c60*/  F2FP.BF16.PACK_AB R10, R13, R36 ;  /* 0x000000240d0a723e */ /* 0x000fe200000010ff */
[----:B------:R-:W-:-:S05]  /*21c70*/  FFMA.FTZ R9, R20, R14, R9 ;  /* 0x0000000e14097223 */ /* 0x000fca0000010009 */
[----:B------:R-:W-:-:S05]  /*21c80*/  F2FP.BF16.PACK_AB R9, R9, R5 ;  /* 0x000000050909723e */ /* 0x000fca00000010ff */
[----:B------:R1:W-:Y:S02]  /*21c90*/  ST.E.128 [R2.64], R8 ;  /* 0x0000000802007985 */ /* 0x0003e4000c101d04 */
.L_x_983:
[----:B------:R-:W-:Y:S05]  /*21ca0*/  BSYNC B0 ;  /* 0x0000000000007941 */ /* 0x000fea0003800000 */
.L_x_982:
[----:B-1----:R-:W-:Y:S01]  /*21cb0*/  IADD3 R2, R4, 0x20, RZ ;  /* 0x0000002004027810 */ /* 0x002fe20007ffe0ff */
[----:B------:R-:W-:Y:S03]  /*21cc0*/  BSSY B0, `(.L_x_984) ;  /* 0x0000031000007945 */ /* 0x000fe60003800000 */
[----:B------:R-:W-:-:S13]  /*21cd0*/  ISETP.GE.AND P0, PT, R2, R0, PT ;  /* 0x000000000200720c */ /* 0x000fda0003f06270 */
[----:B------:R-:W-:Y:S05]  /*21ce0*/  @P0 BRA `(.L_x_985) ;  /* 0x000002e000000947 */ /* 0x000fea0003800000 */
[----:B------:R-:W2:Y:S01]  /*21cf0*/  LD.E.128 R8, [R26.64+0x4000] ;  /* 0x004000041a087980 */ /* 0x000ea2000c101d00 */
[----:B------:R-:W-:Y:S02]  /*21d00*/  SHF.R.U32.HI R6, RZ, 0x10, R17 ;  /* 0x00000010ff067819 */ /* 0x000fe40000011611 */
[----:B------:R-:W-:Y:S02]  /*21d10*/  SHF.R.U32.HI R7, RZ, 0x10, R19 ;  /* 0x00000010ff077819 */ /* 0x000fe40000011613 */
[----:B------:R-:W-:Y:S02]  /*21d20*/  PRMT R6, R74, 0x5410, R6 ;  /* 0x000054104a067816 */ /* 0x000fe40000000006 */
[----:B------:R-:W-:Y:S02]  /*21d30*/  PRMT R7, R75, 0x5410, R7 ;  /* 0x000054104b077816 */ /* 0x000fe40000000007 */
[----:B------:R-:W-:Y:S01]  /*21d40*/  SHF.R.U64 R14, R18, 0x10, R19 ;  /* 0x00000010120e7819 */ /* 0x000fe20000001213 */
[----:B------:R-:W-:Y:S01]  /*21d50*/  IMAD.U32 R18, R6, 0x10000, RZ ;  /* 0x0001000006127824 */ /* 0x000fe200078e00ff */
[----:B------:R-:W-:Y:S01]  /*21d60*/  SHF.R.U64 R13, R16, 0x10, R17 ;  /* 0x00000010100d7819 */ /* 0x000fe20000001211 */
[----:B------:R-:W-:Y:S01]  /*21d70*/  IMAD.U32 R17, R7, 0x10000, RZ ;  /* 0x0001000007117824 */ /* 0x000fe200078e00ff */
[----:B------:R-:W-:-:S02]  /*21d80*/  LOP3.LUT R20, R6, 0xffff0000, RZ, 0xc0, !PT ;  /* 0xffff000006147812 */ /* 0x000fc400078ec0ff */
[----:B------:R-:W-:Y:S02]  /*21d90*/  PRMT R13, R74, 0x5432, R13 ;  /* 0x000054324a0d7816 */ /* 0x000fe4000000000d */
[----:B------:R-:W-:Y:S02]  /*21da0*/  PRMT R14, R75, 0x5432, R14 ;  /* 0x000054324b0e7816 */ /* 0x000fe4000000000e */
[----:B------:R-:W-:Y:S02]  /*21db0*/  LOP3.LUT R19, R7, 0xffff0000, RZ, 0xc0, !PT ;  /* 0xffff000007137812 */ /* 0x000fe400078ec0ff */
[C---:B--2---:R-:W-:Y:S01]  /*21dc0*/  LOP3.LUT R12, R10.reuse, 0xffff0000, RZ, 0xc0, !PT ;  /* 0xffff00000a0c7812 */ /* 0x044fe200078ec0ff */
[----:B------:R-:W-:Y:S01]  /*21dd0*/  IMAD.U32 R16, R10, 0x10000, RZ ;  /* 0x000100000a107824 */ /* 0x000fe200078e00ff */
[C---:B------:R-:W-:Y:S01]  /*21de0*/  LOP3.LUT R10, R11.reuse, 0xffff0000, RZ, 0xc0, !PT ;  /* 0xffff00000b0a7812 */ /* 0x040fe200078ec0ff */
[----:B------:R-:W-:Y:S01]  /*21df0*/  IMAD.U32 R15, R11, 0x10000, RZ ;  /* 0x000100000b0f7824 */ /* 0x000fe200078e00ff */
[----:B------:R-:W-:Y:S01]  /*21e00*/  LOP3.LUT R3, R8, 0xffff0000, RZ, 0xc0, !PT ;  /* 0xffff000008037812 */ /* 0x000fe200078ec0ff */
[-C--:B------:R-:W-:Y:S01]  /*21e10*/  FMUL.FTZ R11, R12, R18.reuse ;  /* 0x000000120c0b7220 */ /* 0x080fe20000410000 */
[----:B------:R-:W-:Y:S01]  /*21e20*/  SHF.L.U32 R5, R8, 0x10, RZ ;  /* 0x0000001008057819 */ /* 0x000fe200000006ff */
[-C--:B------:R-:W-:Y:S01]  /*21e30*/  FMUL.FTZ R6, R12, R17.reuse ;  /* 0x000000110c067220 */ /* 0x080fe20000410000 */
[----:B------:R-:W-:Y:S01]  /*21e40*/  LOP3.LUT R8, R9, 0xffff0000, RZ, 0xc0, !PT ;  /* 0xffff000009087812 */ /* 0x000fe200078ec0ff */
[----:B------:R-:W-:Y:S01]  /*21e50*/  FFMA.FTZ R12, R16, R17, -R11 ;  /* 0x00000011100c7223 */ /* 0x000fe2000001080b */
[----:B------:R-:W-:Y:S01]  /*21e60*/  SHF.L.U32 R17, R14, 0x10, RZ ;  /* 0x000000100e117819 */ /* 0x000fe200000006ff */
[----:B------:R-:W-:Y:S01]  /*21e70*/  FFMA.FTZ R16, R16, R18, R6 ;  /* 0x0000001210107223 */ /* 0x000fe20000010006 */
[----:B------:R-:W-:Y:S01]  /*21e80*/  LOP3.LUT R14, R14, 0xffff0000, RZ, 0xc0, !PT ;  /* 0xffff00000e0e7812 */ /* 0x000fe200078ec0ff */
[C---:B------:R-:W-:Y:S01]  /*21e90*/  IMAD.U32 R18, R13.reuse, 0x10000, RZ ;  /* 0x000100000d127824 */ /* 0x040fe200078e00ff */
[----:B------:R-:W-:Y:S01]  /*21ea0*/  LOP3.LUT R13, R13, 0xffff0000, RZ, 0xc0, !PT ;  /* 0xffff00000d0d7812 */ /* 0x000fe200078ec0ff */
[----:B------:R-:W-:Y:S01]  /*21eb0*/  FMUL.FTZ R7, R10, R20 ;  /* 0x000000140a077220 */ /* 0x000fe20000410000 */
[----:B------:R-:W-:Y:S01]  /*21ec0*/  SHF.L.U32 R2, R9, 0x10, RZ ;  /* 0x0000001009027819 */ /* 0x000fe200000006ff */
[----:B------:R-:W-:-:S02]  /*21ed0*/  FMUL.FTZ R6, R3, R18 ;  /* 0x0000001203067220 */ /* 0x000fc40000410000 */
[----:B------:R-:W-:Y:S02]  /*21ee0*/  FMUL.FTZ R11, R10, R19 ;  /* 0x000000130a0b7220 */ /* 0x000fe40000410000 */
[----:B------:R-:W-:Y:S02]  /*21ef0*/  FMUL.FTZ R3, R3, R17 ;  /* 0x0000001103037220 */ /* 0x000fe40000410000 */
[C---:B------:R-:W-:Y:S02]  /*21f00*/  FMUL.FTZ R10, R8.reuse, R13 ;  /* 0x0000000d080a7220 */ /* 0x040fe40000410000 */
[----:B------:R-:W-:Y:S02]  /*21f10*/  FMUL.FTZ R9, R8, R14 ;  /* 0x0000000e08097220 */ /* 0x000fe40000410000 */
[----:B------:R-:W-:Y:S02]  /*21f20*/  FFMA.FTZ R8, R5, R18, R3 ;  /* 0x0000001205087223 */ /* 0x000fe40000010003 */
[----:B------:R-:W-:-:S02]  /*21f30*/  FFMA.FTZ R7, R15, R19, -R7 ;  /* 0x000000130f077223 */ /* 0x000fc40000010807 */
[----:B------:R-:W-:Y:S02]  /*21f40*/  FFMA.FTZ R11, R15, R20, R11 ;  /* 0x000000140f0b7223 */ /* 0x000fe4000001000b */
[----:B------:R-:W-:Y:S02]  /*21f50*/  FFMA.FTZ R6, R5, R17, -R6 ;  /* 0x0000001105067223 */ /* 0x000fe40000010806 */
[----:B------:R-:W-:Y:S01]  /*21f60*/  FFMA.FTZ R3, R2, R14, -R10 ;  /* 0x0000000e02037223 */ /* 0x000fe2000001080a */
[----:B------:R-:W-:Y:S01]  /*21f70*/  F2FP.BF16.PACK_AB R10, R16, R12 ;  /* 0x0000000c100a723e */ /* 0x000fe200000010ff */
[----:B------:R-:W-:Y:S01]  /*21f80*/  FFMA.FTZ R9, R2, R13, R9 ;  /* 0x0000000d02097223 */ /* 0x000fe20000010009 */
[----:B------:R-:W-:Y:S02]  /*21f90*/  F2FP.BF16.PACK_AB R11, R11, R7 ;  /* 0x000000070b0b723e */ /* 0x000fe400000010ff */
[----:B------:R-:W-:Y:S02]  /*21fa0*/  F2FP.BF16.PACK_AB R8, R8, R6 ;  /* 0x000000060808723e */ /* 0x000fe400000010ff */
[----:B------:R-:W-:-:S05]  /*21fb0*/  F2FP.BF16.PACK_AB R9, R9, R3 ;  /* 0x000000030909723e */ /* 0x000fca00000010ff */
[----:B------:R1:W-:Y:S02]  /*21fc0*/  ST.E.128 [R26.64+0x4000], R8 ;  /* 0x004000081a007985 */ /* 0x0003e4000c101d04 */
.L_x_985:
[----:B------:R-:W-:Y:S05]  /*21fd0*/  BSYNC B0 ;  /* 0x0000000000007941 */ /* 0x000fea0003800000 */
.L_x_984:
[----:B------:R-:W-:Y:S01]  /*21fe0*/  IADD3 R2, R4, 0x30, RZ ;  /* 0x0000003004027810 */ /* 0x000fe20007ffe0ff */
[----:B------:R-:W-:Y:S03]  /*21ff0*/  BSSY B0, `(.L_x_986) ;  /* 0x0000036000007945 */ /* 0x000fe60003800000 */
[----:B------:R-:W-:-:S13]  /*22000*/  ISETP.GE.AND P0, PT, R2, R0, PT ;  /* 0x000000000200720c */ /* 0x000fda0003f06270 */
[----:B------:R-:W-:Y:S05]  /*22010*/  @P0 BRA `(.L_x_987) ;  /* 0x0000033000000947 */ /* 0x000fea0003800000 */
[----:B------:R-:W-:-:S04]  /*22020*/  IADD3 R2, R56, 0x2000, RZ ;  /* 0x0000200038027810 */ /* 0x000fc80007ffe0ff */
[----:B------:R-:W-:-:S04]  /*22030*/  IADD3 R3, P0, R57, R2, RZ ;  /* 0x0000000239037210 */ /* 0x000fc80007f1e0ff */
[----:B------:R-:W-:Y:S02]  /*22040*/  LEA.HI.X.SX32 R5, R2, RZ, 0x1, P0 ;  /* 0x000000ff02057211 */ /* 0x000fe400000f0eff */
[----:B------:R-:W-:-:S04]  /*22050*/  LEA R2, P0, R3, R24, 0x1 ;  /* 0x0000001803027211 */ /* 0x000fc800078008ff */
[----:B------:R-:W-:-:S05]  /*22060*/  LEA.HI.X R3, R3, R25, R5, 0x1, P0 ;  /* 0x0000001903037211 */ /* 0x000fca00000f0c05 */
[----:B-1----:R-:W2:Y:S01]  /*22070*/  LD.E.128 R8, [R2.64] ;  /* 0x0000000402087980 */ /* 0x002ea2000c101d00 */
[----:B------:R-:W-:Y:S02]  /*22080*/  SHF.R.U32.HI R6, RZ, 0x10, R31 ;  /* 0x00000010ff067819 */ /* 0x000fe4000001161f */
[----:B------:R-:W-:Y:S02]  /*22090*/  SHF.R.U32.HI R5, RZ, 0x10, R29 ;  /* 0x00000010ff057819 */ /* 0x000fe4000001161d */
[----:B------:R-:W-:Y:S02]  /*220a0*/  PRMT R6, R77, 0x5410, R6 ;  /* 0x000054104d067816 */ /* 0x000fe40000000006 */
[----:B------:R-:W-:Y:S02]  /*220b0*/  PRMT R5, R76, 0x5410, R5 ;  /* 0x000054104c057816 */ /* 0x000fe40000000005 */
[----:B------:R-:W-:Y:S01]  /*220c0*/  SHF.R.U64 R14, R30, 0x10, R31 ;  /* 0x000000101e0e7819 */ /* 0x000fe2000000121f */
[----:B------:R-:W-:Y:S01]  /*220d0*/  IMAD.U32 R19, R6, 0x10000, RZ ;  /* 0x0001000006137824 */ /* 0x000fe200078e00ff */
[----:B------:R-:W-:-:S02]  /*220e0*/  LOP3.LUT R21, R5, 0xffff0000, RZ, 0xc0, !PT ;  /* 0xffff000005157812 */ /* 0x000fc400078ec0ff */
[----:B------:R-:W-:Y:S02]  /*220f0*/  SHF.R.U64 R13, R28, 0x10, R29 ;  /* 0x000000101c0d7819 */ /* 0x000fe4000000121d */
[----:B------:R-:W-:Y:S02]  /*22100*/  LOP3.LUT R20, R6, 0xffff0000, RZ, 0xc0, !PT ;  /* 0xffff000006147812 */ /* 0x000fe400078ec0ff */
[----:B------:R-:W-:Y:S02]  /*22110*/  PRMT R14, R77, 0x5432, R14 ;  /* 0x000054324d0e7816 */ /* 0x000fe4000000000e */
[----:B------:R-:W-:Y:S01]  /*22120*/  PRMT R13, R76, 0x5432, R13 ;  /* 0x000054324c0d7816 */ /* 0x000fe2000000000d */
[C---:B--2---:R-:W-:Y:S01]  /*22130*/  IMAD.U32 R16, R10.reuse, 0x10000, RZ ;  /* 0x000100000a107824 */ /* 0x044fe200078e00ff */
[----:B------:R-:W-:Y:S01]  /*22140*/  LOP3.LUT R12, R10, 0xffff0000, RZ, 0xc0, !PT ;  /* 0xffff00000a0c7812 */ /* 0x000fe200078ec0ff */
[C---:B------:R-:W-:Y:S01]  /*22150*/  IMAD.U32 R15, R11.reuse, 0x10000, RZ ;  /* 0x000100000b0f7824 */ /* 0x040fe200078e00ff */
[----:B------:R-:W-:Y:S01]  /*22160*/  LOP3.LUT R10, R11, 0xffff0000, RZ, 0xc0, !PT ;  /* 0xffff00000b0a7812 */ /* 0x000fe200078ec0ff */
[----:B------:R-:W-:Y:S01]  /*22170*/  IMAD.U32 R11, R5, 0x10000, RZ ;  /* 0x00010000050b7824 */ /* 0x000fe200078e00ff */
[C---:B------:R-:W-:Y:S01]  /*22180*/  LOP3.LUT R6, R8.reuse, 0xffff0000, RZ, 0xc0, !PT ;  /* 0xffff000008067812 */ /* 0x040fe200078ec0ff */
[----:B------:R-:W-:Y:S01]  /*22190*/  IMAD.U32 R7, R8, 0x10000, RZ ;  /* 0x0001000008077824 */ /* 0x000fe200078e00ff */
[C---:B------:R-:W-:Y:S01]  /*221a0*/  LOP3.LUT R8, R9.reuse, 0xffff0000, RZ, 0xc0, !PT ;  /* 0xffff000009087812 */ /* 0x040fe200078ec0ff */
[----:B------:R-:W-:-:S02]  /*221b0*/  IMAD.U32 R5, R9, 0x10000, RZ ;  /* 0x0001000009057824 */ /* 0x000fc400078e00ff */
[C---:B------:R-:W-:Y:S02]  /*221c0*/  FMUL.FTZ R18, R12.reuse, R11 ;  /* 0x0000000b0c127220 */ /* 0x040fe40000410000 */
[----:B------:R-:W-:Y:S02]  /*221d0*/  FMUL.FTZ R17, R12, R19 ;  /* 0x000000130c117220 */ /* 0x000fe40000410000 */
[----:B------:R-:W-:Y:S02]  /*221e0*/  FMUL.FTZ R9, R10, R21 ;  /* 0x000000150a097220 */ /* 0x000fe40000410000 */
[C---:B------:R-:W-:Y:S02]  /*221f0*/  FFMA.FTZ R18, R16.reuse, R19, -R18 ;  /* 0x0000001310127223 */ /* 0x040fe40000010812 */
[----:B------:R-:W-:Y:S02]  /*22200*/  FFMA.FTZ R17, R16, R11, R17 ;  /* 0x0000000b10117223 */ /* 0x000fe40000010011 */
[----:B------:R-:W-:-:S02]  /*22210*/  FMUL.FTZ R11, R10, R20 ;  /* 0x000000140a0b7220 */ /* 0x000fc40000410000 */
[----:B------:R-:W-:Y:S02]  /*22220*/  FFMA.FTZ R16, R15, R20, -R9 ;  /* 0x000000140f107223 */ /* 0x000fe40000010809 */
[C---:B------:R-:W-:Y:S01]  /*22230*/  IMAD.U32 R20, R13.reuse, 0x10000, RZ ;  /* 0x000100000d147824 */ /* 0x040fe200078e00ff */
[----:B------:R-:W-:Y:S01]  /*22240*/  LOP3.LUT R13, R13, 0xffff0000, RZ, 0xc0, !PT ;  /* 0xffff00000d0d7812 */ /* 0x000fe200078ec0ff */
[C---:B------:R-:W-:Y:S01]  /*22250*/  IMAD.U32 R19, R14.reuse, 0x10000, RZ ;  /* 0x000100000e137824 */ /* 0x040fe200078e00ff */
[----:B------:R-:W-:Y:S01]  /*22260*/  LOP3.LUT R14, R14, 0xffff0000, RZ, 0xc0, !PT ;  /* 0xffff00000e0e7812 */ /* 0x000fe200078ec0ff */
[C---:B------:R-:W-:Y:S02]  /*22270*/  FMUL.FTZ R12, R6.reuse, R20 ;  /* 0x00000014060c7220 */ /* 0x040fe40000410000 */
[----:B------:R-:W-:Y:S02]  /*22280*/  FMUL.FTZ R6, R6, R19 ;  /* 0x0000001306067220 */ /* 0x000fe40000410000 */
[----:B------:R-:W-:-:S02]  /*22290*/  FMUL.FTZ R10, R8, R13 ;  /* 0x0000000d080a7220 */ /* 0x000fc40000410000 */
[----:B------:R-:W-:Y:S02]  /*222a0*/  FMUL.FTZ R9, R8, R14 ;  /* 0x0000000e08097220 */ /* 0x000fe40000410000 */
[----:B------:R-:W-:Y:S02]  /*222b0*/  FFMA.FTZ R8, R7, R20, R6 ;  /* 0x0000001407087223 */ /* 0x000fe40000010006 */
[----:B------:R-:W-:Y:S02]  /*222c0*/  FFMA.FTZ R11, R15, R21, R11 ;  /* 0x000000150f0b7223 */ /* 0x000fe4000001000b */
[----:B------:R-:W-:Y:S02]  /*222d0*/  FFMA.FTZ R12, R7, R19, -R12 ;  /* 0x00000013070c7223 */ /* 0x000fe4000001080c */
[----:B------:R-:W-:Y:S01]  /*222e0*/  FFMA.FTZ R6, R5, R14, -R10 ;  /* 0x0000000e05067223 */ /* 0x000fe2000001080a */
[----:B------:R-:W-:Y:S01]  /*222f0*/  F2FP.BF16.PACK_AB R10, R17, R18 ;  /* 0x00000012110a723e */ /* 0x000fe200000010ff */
[----:B------:R-:W-:Y:S01]  /*22300*/  FFMA.FTZ R9, R5, R13, R9 ;  /* 0x0000000d05097223 */ /* 0x000fe20000010009 */
[----:B------:R-:W-:-:S02]  /*22310*/  F2FP.BF16.PACK_AB R11, R11, R16 ;  /* 0x000000100b0b723e */ /* 0x000fc400000010ff */
[----:B------:R-:W-:Y:S02]  /*22320*/  F2FP.BF16.PACK_AB R8, R8, R12 ;  /* 0x0000000c0808723e */ /* 0x000fe400000010ff */
[----:B------:R-:W-:-:S05]  /*22330*/  F2FP.BF16.PACK_AB R9, R9, R6 ;  /* 0x000000060909723e */ /* 0x000fca00000010ff */
[----:B------:R1:W-:Y:S02]  /*22340*/  ST.E.128 [R2.64], R8 ;  /* 0x0000000802007985 */ /* 0x0003e4000c101d04 */
.L_x_987:
[----:B------:R-:W-:Y:S05]  /*22350*/  BSYNC B0 ;  /* 0x0000000000007941 */ /* 0x000fea0003800000 */
.L_x_986:
        /* <DEDUP_REMOVED lines=50> */
.L_x_989:
[----:B------:R-:W-:Y:S05]  /*22680*/  BSYNC B0 ;  /* 0x0000000000007941 */ /* 0x000fea0003800000 */
.L_x_988:
[----:B------:R-:W-:-:S04]  /*22690*/  IADD3 R2, R4, 0x50, RZ ;  /* 0x0000005004027810 */ /* 0x000fc80007ffe0ff */
        /* <DEDUP_REMOVED lines=53> */
.L_x_979:
[----:B------:R-:W-:Y:S05]  /*229f0*/  BSYNC B1 ;  /* 0x0000000000017941 */ /* 0x000fea0003800000 */
.L_x_978:
[----:B-1----:R-:W-:Y:S01]  /*22a00*/  IADD3 R2, R68, 0x40, RZ ;  /* 0x0000004044027810 */ /* 0x002fe20007ffe0ff */
[----:B------:R-:W-:-:S03]  /*22a10*/  IMAD.MOV.U32 R3, RZ, RZ, 0x0 ;  /* 0x00000000ff037424 */ /* 0x000fc600078e00ff */
[----:B------:R-:W-:Y:S01]  /*22a20*/  ISETP.GE.AND P0, PT, R2, R64, PT ;  /* 0x000000400200720c */ /* 0x000fe20003f06270 */
[----:B------:R-:W-:-:S12]  /*22a30*/  IMAD.MOV.U32 R2, RZ, RZ, R112 ;  /* 0x000000ffff027224 */ /* 0x000fd800078e0070 */
[----:B------:R-:W-:Y:S05]  /*22a40*/  @P0 RET.REL.NODEC R2 `(_ZN7cutlass13device_kernelIN5flash19enable_sm80_to_sm89INS1_16FlashAttnFwdSm80INS1_25CollectiveMainloopFwdSm80ILi8ELi1ELb0EN4cute5tupleIJNS5_1CILi128EEENS7_ILi64EEENS7_ILi192EEEEEELi192ENS_10bfloat16_tEfNS_4arch4Sm80ELb0ELb1ELb1ELb1ELb1ELb1ELb1ELb1EEENS1_21CollectiveEpilogueFwdINS6_IJS8_SA_S9_EEENS6_IJNS7_ILi1EEESI_SI_EEESC_SE_Li256ELb1ELb1ELb1ELb0EEENS1_36VarlenDynamicPersistentTileSchedulerILi128ELi64ELi256ELi256ELb1ELb1ELb0ELb1ELb0ELb1EEEEEEEEEvNT_6ParamsE) ;  /* 0xfffdd5b002000950 */ /* 0x000fea0003c3ffff */
[----:B------:R-:W-:Y:S01]  /*22a50*/  ISETP.GE.AND P0, PT, R4, R0, PT ;  /* 0x000000000400720c */ /* 0x000fe20003f06270 */
[----:B------:R-:W-:-:S12]  /*22a60*/  BSSY B0, `(.L_x_990) ;  /* 0x0000030000007945 */ /* 0x000fd80003800000 */
        /* <DEDUP_REMOVED lines=47> */
.L_x_991:
[----:B------:R-:W-:Y:S05]  /*22d60*/  BSYNC B0 ;  /* 0x0000000000007941 */ /* 0x000fea0003800000 */
.L_x_990:
        /* <DEDUP_REMOVED lines=55> */
.L_x_993:
[----:B------:R-:W-:Y:S05]  /*230e0*/  BSYNC B0 ;  /* 0x0000000000007941 */ /* 0x000fea0003800000 */
.L_x_992:
        /* <DEDUP_REMOVED lines=50> */
.L_x_995:
[----:B------:R-:W-:Y:S05]  /*23410*/  BSYNC B0 ;  /* 0x0000000000007941 */ /* 0x000fea0003800000 */
.L_x_994:
        /* <DEDUP_REMOVED lines=55> */
.L_x_997:
[----:B------:R-:W-:Y:S05]  /*23790*/  BSYNC B0 ;  /* 0x0000000000007941 */ /* 0x000fea0003800000 */
.L_x_996:
        /* <DEDUP_REMOVED lines=50> */
.L_x_999:
[----:B------:R-:W-:Y:S05]  /*23ac0*/  BSYNC B0 ;  /* 0x0000000000007941 */ /* 0x000fea0003800000 */
.L_x_998:
[----:B------:R-:W-:Y:S01]  /*23ad0*/  IADD3 R4, R4, 0x50, RZ ;  /* 0x0000005004047810 */ /* 0x000fe20007ffe0ff */
[----:B------:R-:W-:Y:S02]  /*23ae0*/  IMAD.MOV.U32 R2, RZ, RZ, R112 ;  /* 0x000000ffff027224 */ /* 0x000fe400078e0070 */
[----:B------:R-:W-:Y:S01]  /*23af0*/  IMAD.MOV.U32 R3, RZ, RZ, 0x0 ;  /* 0x00000000ff037424 */ /* 0x000fe200078e00ff */
[----:B------:R-:W-:-:S13]  /*23b00*/  ISETP.GE.AND P0, PT, R4, R0, PT ;  /* 0x000000000400720c */ /* 0x000fda0003f06270 */
[----:B------:R-:W-:Y:S05]  /*23b10*/  @P0 RET.REL.NODEC R2 `(_ZN7cutlass13device_kernelIN5flash19enable_sm80_to_sm89INS1_16FlashAttnFwdSm80INS1_25CollectiveMainloopFwdSm80ILi8ELi1ELb0EN4cute5tupleIJNS5_1CILi128EEENS7_ILi64EEENS7_ILi192EEEEEELi192ENS_10bfloat16_tEfNS_4arch4Sm80ELb0ELb1ELb1ELb1ELb1ELb1ELb1ELb1EEENS1_21CollectiveEpilogueFwdINS6_IJS8_SA_S9_EEENS6_IJNS7_ILi1EEESI_SI_EEESC_SE_Li256ELb1ELb1ELb1ELb0EEENS1_36VarlenDynamicPersistentTileSchedulerILi128ELi64ELi256ELi256ELb1ELb1ELb0ELb1ELb0ELb1EEEEEEEEEvNT_6ParamsE) ;  /* 0xfffdc4e002000950 */ /* 0x000fea0003c3ffff */
[----:B------:R-:W-:-:S04]  /*23b20*/  IADD3 R0, R56, 0x5000, RZ ;  /* 0x0000500038007810 */ /* 0x000fc80007ffe0ff */
[----:B------:R-:W-:-:S04]  /*23b30*/  IADD3 R3, P0, R57, R0, RZ ;  /* 0x0000000039037210 */ /* 0x000fc80007f1e0ff */
[----:B------:R-:W-:Y:S02]  /*23b40*/  LEA.HI.X.SX32 R0, R0, RZ, 0x1, P0 ;  /* 0x000000ff00007211 */ /* 0x000fe400000f0eff */
[----:B------:R-:W-:-:S04]  /*23b50*/  LEA R2, P0, R3, R24, 0x1 ;  /* 0x0000001803027211 */ /* 0x000fc800078008ff */
[----:B------:R-:W-:-:S05]  /*23b60*/  LEA.HI.X R3, R3, R25, R0, 0x1, P0 ;  /* 0x0000001903037211 */ /* 0x000fca00000f0c00 */
[----:B------:R-:W2:Y:S01]  /*23b70*/  LD.E.128 R4, [R2.64] ;  /* 0x0000000402047980 */ /* 0x000ea2000c101d00 */
[----:B------:R-:W-:Y:S02]  /*23b80*/  SHF.R.U32.HI R0, RZ, 0x10, R67 ;  /* 0x00000010ff007819 */ /* 0x000fe40000011643 */
[--C-:B-1----:R-:W-:Y:S02]  /*23b90*/  SHF.R.U32.HI R8, RZ, 0x10, R71.reuse ;  /* 0x00000010ff087819 */ /* 0x102fe40000011647 */
[----:B------:R-:W-:Y:S02]  /*23ba0*/  PRMT R0, R93, 0x5410, R0 ;  /* 0x000054105d007816 */ /* 0x000fe40000000000 */
[----:B------:R-:W-:Y:S02]  /*23bb0*/  PRMT R8, R94, 0x5410, R8 ;  /* 0x000054105e087816 */ /* 0x000fe40000000008 */
[----:B------:R-:W-:Y:S01]  /*23bc0*/  SHF.R.U64 R12, R70, 0x10, R71 ;  /* 0x00000010460c7819 */ /* 0x000fe20000001247 */
[----:B------:R-:W-:Y:S01]  /*23bd0*/  IMAD.U32 R16, R0, 0x10000, RZ ;  /* 0x0001000000107824 */ /* 0x000fe200078e00ff */
[----:B------:R-:W-:Y:S01]  /*23be0*/  SHF.R.U64 R11, R66, 0x10, R67 ;  /* 0x00000010420b7819 */ /* 0x000fe20000001243 */
[C---:B------:R-:W-:Y:S01]  /*23bf0*/  IMAD.U32 R17, R8.reuse, 0x10000, RZ ;  /* 0x0001000008117824 */ /* 0x040fe200078e00ff */
[----:B------:R-:W-:-:S02]  /*23c00*/  LOP3.LUT R18, R8, 0xffff0000, RZ, 0xc0, !PT ;  /* 0xffff000008127812 */ /* 0x000fc400078ec0ff */
[----:B------:R-:W-:Y:S02]  /*23c10*/  LOP3.LUT R19, R0, 0xffff0000, RZ, 0xc0, !PT ;  /* 0xffff000000137812 */ /* 0x000fe400078ec0ff */
[----:B------:R-:W-:Y:S02]  /*23c20*/  PRMT R12, R94, 0x5432, R12 ;  /* 0x000054325e0c7816 */ /* 0x000fe4000000000c */
[----:B------:R-:W-:Y:S02]  /*23c30*/  PRMT R11, R93, 0x5432, R11 ;  /* 0x000054325d0b7816 */ /* 0x000fe4000000000b */
[C---:B--2---:R-:W-:Y:S01]  /*23c40*/  LOP3.LUT R10, R6.reuse, 0xffff0000, RZ, 0xc0, !PT ;  /* 0xffff0000060a7812 */ /* 0x044fe200078ec0ff */
[----:B------:R-:W-:Y:S01]  /*23c50*/  IMAD.U32 R14, R6, 0x10000, RZ ;  /* 0x00010000060e7824 */ /* 0x000fe200078e00ff */
[C---:B------:R-:W-:Y:S01]  /*23c60*/  LOP3.LUT R9, R7.reuse, 0xffff0000, RZ, 0xc0, !PT ;  /* 0xffff000007097812 */ /* 0x040fe200078ec0ff */
[----:B------:R-:W-:Y:S01]  /*23c70*/  IMAD.U32 R13, R7, 0x10000, RZ ;  /* 0x00010000070d7824 */ /* 0x000fe200078e00ff */
[----:B------:R-:W-:Y:S01]  /*23c80*/  LOP3.LUT R6, R4, 0xffff0000, RZ, 0xc0, !PT ;  /* 0xffff000004067812 */ /* 0x000fe200078ec0ff */
[C---:B------:R-:W-:Y:S01]  /*23c90*/  FMUL.FTZ R15, R10.reuse, R16 ;  /* 0x000000100a0f7220 */ /* 0x040fe20000410000 */
[----:B------:R-:W-:Y:S01]  /*23ca0*/  SHF.L.U32 R0, R5, 0x10, RZ ;  /* 0x0000001005007819 */ /* 0x000fe200000006ff */
[----:B------:R-:W-:-:S02]  /*23cb0*/  FMUL.FTZ R8, R10, R17 ;  /* 0x000000110a087220 */ /* 0x000fc40000410000 */
[C---:B------:R-:W-:Y:S02]  /*23cc0*/  FFMA.FTZ R15, R14.reuse, R17, -R15 ;  /* 0x000000110e0f7223 */ /* 0x040fe4000001080f */
[----:B------:R-:W-:Y:S02]  /*23cd0*/  FMUL.FTZ R10, R9, R19 ;  /* 0x00000013090a7220 */ /* 0x000fe40000410000 */
[----:B------:R-:W-:Y:S02]  /*23ce0*/  FFMA.FTZ R14, R14, R16, R8 ;  /* 0x000000100e0e7223 */ /* 0x000fe40000010008 */
[----:B------:R-:W-:Y:S01]  /*23cf0*/  IMAD.U32 R7, R4, 0x10000, RZ ;  /* 0x0001000004077824 */ /* 0x000fe200078e00ff */
[----:B------:R-:W-:Y:S01]  /*23d00*/  LOP3.LUT R4, R5, 0xffff0000, RZ, 0xc0, !PT ;  /* 0xffff000005047812 */ /* 0x000fe200078ec0ff */
[-C--:B------:R-:W-:Y:S02]  /*23d10*/  FMUL.FTZ R9, R9, R18.reuse ;  /* 0x0000001209097220 */ /* 0x080fe40000410000 */
[C---:B------:R-:W-:Y:S01]  /*23d20*/  IMAD.U32 R17, R11.reuse, 0x10000, RZ ;  /* 0x000100000b117824 */ /* 0x040fe200078e00ff */
[----:B------:R-:W-:Y:S01]  /*23d30*/  LOP3.LUT R11, R11, 0xffff0000, RZ, 0xc0, !PT ;  /* 0xffff00000b0b7812 */ /* 0x000fe200078ec0ff */
[C---:B------:R-:W-:Y:S01]  /*23d40*/  IMAD.U32 R16, R12.reuse, 0x10000, RZ ;  /* 0x000100000c107824 */ /* 0x040fe200078e00ff */
[----:B------:R-:W-:Y:S01]  /*23d50*/  LOP3.LUT R12, R12, 0xffff0000, RZ, 0xc0, !PT ;  /* 0xffff00000c0c7812 */ /* 0x000fe200078ec0ff */
[----:B------:R-:W-:-:S02]  /*23d60*/  FFMA.FTZ R10, R13, R18, -R10 ;  /* 0x000000120d0a7223 */ /* 0x000fc4000001080a */
[----:B------:R-:W-:Y:S02]  /*23d70*/  FFMA.FTZ R13, R13, R19, R9 ;  /* 0x000000130d0d7223 */ /* 0x000fe40000010009 */
[C---:B------:R-:W-:Y:S02]  /*23d80*/  FMUL.FTZ R9, R6.reuse, R17 ;  /* 0x0000001106097220 */ /* 0x040fe40000410000 */
[----:B------:R-:W-:Y:S02]  /*23d90*/  FMUL.FTZ R6, R6, R16 ;  /* 0x0000001006067220 */ /* 0x000fe40000410000 */
[C---:B------:R-:W-:Y:S02]  /*23da0*/  FMUL.FTZ R8, R4.reuse, R11 ;  /* 0x0000000b04087220 */ /* 0x040fe40000410000 */
[----:B------:R-:W-:Y:S02]  /*23db0*/  FMUL.FTZ R5, R4, R12 ;  /* 0x0000000c04057220 */ /* 0x000fe40000410000 */
[----:B------:R-:W-:-:S02]  /*23dc0*/  FFMA.FTZ R9, R7, R16, -R9 ;  /* 0x0000001007097223 */ /* 0x000fc40000010809 */
[----:B------:R-:W-:Y:S01]  /*23dd0*/  FFMA.FTZ R4, R7, R17, R6 ;  /* 0x0000001107047223 */ /* 0x000fe20000010006 */
[----:B------:R-:W-:Y:S01]  /*23de0*/  F2FP.BF16.PACK_AB R6, R14, R15 ;  /* 0x0000000f0e06723e */ /* 0x000fe200000010ff */
[C---:B------:R-:W-:Y:S01]  /*23df0*/  FFMA.FTZ R8, R0.reuse, R12, -R8 ;  /* 0x0000000c00087223 */ /* 0x040fe20000010808 */
[----:B------:R-:W-:Y:S01]  /*23e00*/  F2FP.BF16.PACK_AB R7, R13, R10 ;  /* 0x0000000a0d07723e */ /* 0x000fe200000010ff */
[----:B------:R-:W-:Y:S01]  /*23e10*/  FFMA.FTZ R5, R0, R11, R5 ;  /* 0x0000000b00057223 */ /* 0x000fe20000010005 */
[----:B------:R-:W-:-:S04]  /*23e20*/  F2FP.BF16.PACK_AB R4, R4, R9 ;  /* 0x000000090404723e */ /* 0x000fc800000010ff */
[----:B------:R-:W-:-:S05]  /*23e30*/  F2FP.BF16.PACK_AB R5, R5, R8 ;  /* 0x000000080505723e */ /* 0x000fca00000010ff */
[----:B------:R1:W-:Y:S02]  /*23e40*/  ST.E.128 [R2.64], R4 ;  /* 0x0000000402007985 */ /* 0x0003e4000c101d04 */
[----:B-1----:R-:W-:Y:S01]  /*23e50*/  MOV R2, R112 ;  /* 0x0000007000027202 */ /* 0x002fe20000000f00 */
[----:B------:R-:W-:-:S04]  /*23e60*/  IMAD.MOV.U32 R3, RZ, RZ, 0x0 ;  /* 0x00000000ff037424 */ /* 0x000fc800078e00ff */
[----:B------:R-:W-:Y:S05]  /*23e70*/  RET.REL.NODEC R2 `(_ZN7cutlass13device_kernelIN5flash19enable_sm80_to_sm89INS1_16FlashAttnFwdSm80INS1_25CollectiveMainloopFwdSm80ILi8ELi1ELb0EN4cute5tupleIJNS5_1CILi128EEENS7_ILi64EEENS7_ILi192EEEEEELi192ENS_10bfloat16_tEfNS_4arch4Sm80ELb0ELb1ELb1ELb1ELb1ELb1ELb1ELb1EEENS1_21CollectiveEpilogueFwdINS6_IJS8_SA_S9_EEENS6_IJNS7_ILi1EEESI_SI_EEESC_SE_Li256ELb1ELb1ELb1ELb0EEENS1_36VarlenDynamicPersistentTileSchedulerILi128ELi64ELi256ELi256ELb1ELb1ELb0ELb1ELb0ELb1EEEEEEEEEvNT_6ParamsE) ;  /* 0xfffdc18002007950 */ /* 0x000fea0003c3ffff */
.L_x_968:
[----:B-----5:R-:W-:Y:S01]  /*23e80*/  ISETP.NE.AND P0, PT, R24, 0x1, PT ;  /* 0x000000011800780c */ /* 0x020fe20003f05270 */
[----:B------:R-:W-:-:S12]  /*23e90*/  BSSY B0, `(.L_x_1000) ;  /* 0x0000006000007945 */ /* 0x000fd80003800000 */
[----:B------:R-:W-:Y:S05]  /*23ea0*/  @!P0 BRA `(.L_x_1001) ;  /* 0x0000004000008947 */ /* 0x000fea0003800000 */
[----:B------:R1:W2:Y:S04]  /*23eb0*/  LD.E R3, [R6.64+0x168] ;  /* 0x0001680406037980 */ /* 0x0002a8000c101900 */
[----:B-1----:R-:W3:Y:S01]  /*23ec0*/  LD.E R6, [R6.64+0x16c] ;  /* 0x00016c0406067980 */ /* 0x002ee2000c101900 */
[----:B--2---:R-:W-:-:S05]  /*23ed0*/  IMAD.HI.U32 R2, R2, R3, RZ ;  /* 0x0000000302027227 */ /* 0x004fca00078e00ff */
[----:B---3--:R-:W-:Y:S02]  /*23ee0*/  SHF.R.U32.HI R2, RZ, R6, R2 ;  /* 0x00000006ff027219 */ /* 0x008fe40000011602 */
.L_x_1001:
[----:B------:R-:W-:Y:S05]  /*23ef0*/  BSYNC B0 ;  /* 0x0000000000007941 */ /* 0x000fea0003800000 */
.L_x_1000:
[----:B------:R-:W-:Y:S01]  /*23f00*/  MOV R4, R22 ;  /* 0x0000001600047202 */ /* 0x000fe20000000f00 */
[-C--:B------:R-:W-:Y:S01]  /*23f10*/  IMAD R7, R11, R2.reuse, RZ ;  /* 0x000000020b077224 */ /* 0x080fe200078e02ff */
[----:B------:R-:W-:Y:S01]  /*23f20*/  MOV R5, R15 ;  /* 0x0000000f00057202 */ /* 0x000fe20000000f00 */
[----:B------:R-:W-:Y:S01]  /*23f30*/  IMAD.MOV.U32 R12, RZ, RZ, R20 ;  /* 0x000000ffff0c7224 */ /* 0x000fe200078e0014 */
[----:B------:R-:W-:Y:S01]  /*23f40*/  SHF.R.S32.HI R6, RZ, 0x1f, R2 ;  /* 0x0000001fff067819 */ /* 0x000fe20000011402 */
[-C--:B------:R-:W-:Y:S02]  /*23f50*/  IMAD R9, R9, R2.reuse, RZ ;  /* 0x0000000209097224 */ /* 0x080fe400078e02ff */
[----:B------:R-:W-:-:S04]  /*23f60*/  IMAD.WIDE.U32 R4, R10, R2, R4 ;  /* 0x000000020a047225 */ /* 0x000fc800078e0004 */
[----:B------:R-:W-:Y:S01]  /*23f70*/  IMAD R10, R10, R6, R7 ;  /* 0x000000060a0a7224 */ /* 0x000fe200078e0207 */
[----:B------:R-:W-:Y:S01]  /*23f80*/  LEA R30, P1, R4, R18, 0x1 ;  /* 0x00000012041e7211 */ /* 0x000fe200078208ff */
[----:B------:R-:W-:-:S03]  /*23f90*/  IMAD.WIDE.U32 R2, R8, R2, R12 ;  /* 0x0000000208027225 */ /* 0x000fc600078e000c */
[----:B------:R-:W-:Y:S01]  /*23fa0*/  IADD3 R5, R5, R10, RZ ;  /* 0x0000000a05057210 */ /* 0x000fe20007ffe0ff */
[----:B------:R-:W-:Y:S01]  /*23fb0*/  IMAD R6, R8, R6, R9 ;  /* 0x0000000608067224 */ /* 0x000fe200078e0209 */
[----:B------:R-:W-:Y:S02]  /*23fc0*/  LEA R31, P0, R2, R16, 0x1 ;  /* 0x00000010021f7211 */ /* 0x000fe400078008ff */
[----:B------:R-:W-:Y:S01]  /*23fd0*/  LEA.HI.X R29, R4, R19, R5, 0x1, P1 ;  /* 0x00000013041d7211 */ /* 0x000fe200008f0c05 */
[----:B------:R-:W-:-:S05]  /*23fe0*/  IMAD.IADD R3, R3, 0x1, R6 ;  /* 0x0000000103037824 */ /* 0x000fca00078e0206 */
[----:B------:R-:W-:Y:S01]  /*23ff0*/  LEA.HI.X R28, R2, R17, R3, 0x1, P0 ;  /* 0x00000011021c7211 */ /* 0x000fe200000f0c03 */
[----:B------:R-:W-:Y:S05]  /*24000*/  BRA.DIV ~URZ, `(.L_x_1002) ;  /* 0x00003e527f007947 */ /* 0x000fea000b800000 */
[----:B------:R1:W2:Y:S02]  /*24010*/  SHFL.IDX PT, R4, R29, RZ, 0x1c1f ;  /* 0x001c1fff1d047589 */ /* 0x0002a400000e0000 */
.L_x_1022:
[----:B------:R-:W-:Y:S05]  /*24020*/  BRA.DIV ~URZ, `(.L_x_1003) ;  /* 0x00003eb27f007947 */ /* 0x000fea000b800000 */
[----:B------:R3:W4:Y:S01]  /*24030*/  SHFL.IDX PT, R22, R30, RZ, 0x1c1f ;  /* 0x001c1fff1e167589 */ /* 0x00072200000e0000 */
[----:B--2---:R-:W-:-:S03]  /*24040*/  MOV R23, R4 ;  /* 0x0000000400177202 */ /* 0x004fc60000000f00 */
[----:B------:R3:W2:Y:S04]  /*24050*/  SHFL.IDX PT, R21, R28, RZ, 0x1c1f ;  /* 0x001c1fff1c157589 */ /* 0x0006a800000e0000 */
[----:B------:R3:W1:Y:S02]  /*24060*/  SHFL.IDX PT, R2, R31, RZ, 0x1c1f ;  /* 0x001c1fff1f027589 */ /* 0x00066400000e0000 */
.L_x_1023:
        /* <DEDUP_REMOVED lines=20> */
[----:B------:R-:W-:Y:S01]  /*241b0*/  IADD3 R20, R57, 0x40, RZ ;  /* 0x0000004039147810 */ /* 0x000fe20007ffe0ff */
[----:B------:R-:W-:Y:S01]  /*241c0*/  CS2R R8, SRZ ;  /* 0x0000000000087805 */ /* 0x000fe2000001ff00 */
[-C--:B------:R-:W-:Y:S02]  /*241d0*/  ISETP.GE.AND P1, PT, R21, R0.reuse, PT ;  /* 0x000000001500720c */ /* 0x080fe40003f26270 */
[-C--:B------:R-:W-:Y:S02]  /*241e0*/  ISETP.GE.AND P0, PT, R20, R0.reuse, PT ;  /* 0x000000001400720c */ /* 0x080fe40003f06270 */
[----:B------:R-:W-:-:S09]  /*241f0*/  ISETP.GE.AND P2, PT, R57, R0, PT ;  /* 0x000000003900720c */ /* 0x000fd20003f46270 */
[----:B------:R-:W-:Y:S02]  /*24200*/  @!P1 SHF.R.S32.HI R7, RZ, 0x1f, R21 ;  /* 0x0000001fff079819 */ /* 0x000fe40000011415 */
[----:B------:R-:W-:Y:S02]  /*24210*/  @!P0 SHF.R.S32.HI R6, RZ, 0x1f, R20 ;  /* 0x0000001fff068819 */ /* 0x000fe40000011414 */
[----:B------:R-:W-:Y:S01]  /*24220*/  @!P1 LEA.HI R21, R7, R21, RZ, 0x3 ;  /* 0x0000001507159211 */ /* 0x000fe200078f18ff */
[--C-:B----4-:R-:W-:Y:S01]  /*24230*/  @!P2 IMAD.WIDE R4, R57, 0x2, R22.reuse ;  /* 0x000000023904a825 */ /* 0x110fe200078e0216 */
[----:B------:R-:W-:Y:S02]  /*24240*/  @!P0 LEA.HI R20, R6, R20, RZ, 0x3 ;  /* 0x0000001406148211 */ /* 0x000fe400078f18ff */
[----:B------:R-:W-:Y:S02]  /*24250*/  @!P1 LOP3.LUT R21, R21, 0xfffffff8, RZ, 0xc0, !PT ;  /* 0xfffffff815159812 */ /* 0x000fe400078ec0ff */
[----:B------:R-:W-:Y:S01]  /*24260*/  @!P0 LOP3.LUT R20, R20, 0xfffffff8, RZ, 0xc0, !PT ;  /* 0xfffffff814148812 */ /* 0x000fe200078ec0ff */
[----:B------:R2:W5:Y:S01]  /*24270*/  @!P2 LD.E.128 R8, [R4.64] ;  /* 0x000000040408a980 */ /* 0x000562000c101d00 */
[----:B------:R-:W-:Y:S01]  /*24280*/  CS2R R6, SRZ ;  /* 0x0000000000067805 */ /* 0x000fe2000001ff00 */
[C-C-:B------:R-:W-:Y:S01]  /*24290*/  @!P1 IMAD.WIDE R26, R21.reuse, 0x2, R22.reuse ;  /* 0x00000002151a9825 */ /* 0x140fe200078e0216 */
[----:B------:R-:W-:Y:S01]  /*242a0*/  CS2R R18, SRZ ;  /* 0x0000000000127805 */ /* 0x000fe2000001ff00 */
[----:B------:R-:W-:Y:S01]  /*242b0*/  CS2R R16, SRZ ;  /* 0x0000000000107805 */ /* 0x000fe2000001ff00 */
[----:B------:R-:W-:Y:S01]  /*242c0*/  CS2R R14, SRZ ;  /* 0x00000000000e7805 */ /* 0x000fe2000001ff00 */
[C---:B------:R-:W-:Y:S01]  /*242d0*/  @!P0 IMAD.WIDE R24, R20.reuse, 0x2, R22 ;  /* 0x0000000214188825 */ /* 0x040fe200078e0216 */
[----:B------:R-:W-:Y:S01]  /*242e0*/  CS2R R12, SRZ ;  /* 0x00000000000c7805 */ /* 0x000fe2000001ff00 */
[----:B------:R-:W-:Y:S01]  /*242f0*/  CS2R R42, SRZ ;  /* 0x00000000002a7805 */ /* 0x000fe2000001ff00 */
[----:B------:R-:W-:Y:S01]  /*24300*/  CS2R R40, SRZ ;  /* 0x0000000000287805 */ /* 0x000fe2000001ff00 */
[--C-:B-1----:R-:W-:Y:S01]  /*24310*/  @!P1 IMAD.WIDE R22, R21, 0x2, R2.reuse ;  /* 0x0000000215169825 */ /* 0x102fe200078e0202 */
[----:B------:R-:W-:Y:S01]  /*24320*/  CS2R R46, SRZ ;  /* 0x00000000002e7805 */ /* 0x000fe2000001ff00 */
[----:B------:R-:W-:Y:S01]  /*24330*/  CS2R R44, SRZ ;  /* 0x00000000002c7805 */ /* 0x000fe2000001ff00 */
[----:B------:R1:W5:Y:S01]  /*24340*/  @!P1 LD.E.128 R16, [R26.64] ;  /* 0x000000041a109980 */ /* 0x000362000c101d00 */
[----:B------:R-:W-:-:S03]  /*24350*/  @!P0 IMAD.WIDE R20, R20, 0x2, R2 ;  /* 0x0000000214148825 */ /* 0x000fc600078e0202 */
[----:B------:R1:W5:Y:S01]  /*24360*/  @!P1 LD.E.128 R12, [R22.64] ;  /* 0x00000004160c9980 */ /* 0x000362000c101d00 */
[----:B------:R-:W-:-:S03]  /*24370*/  @!P2 IMAD.WIDE R2, R57, 0x2, R2 ;  /* 0x000000023902a825 */ /* 0x000fc600078e0202 */
[----:B------:R1:W5:Y:S01]  /*24380*/  @!P0 LD.E.128 R40, [R24.64] ;  /* 0x0000000418288980 */ /* 0x000362000c101d00 */
[----:B--2---:R-:W-:-:S03]  /*24390*/  CS2R R4, SRZ ;  /* 0x0000000000047805 */ /* 0x004fc6000001ff00 */
[----:B------:R1:W5:Y:S04]  /*243a0*/  @!P0 LD.E.128 R44, [R20.64] ;  /* 0x00000004142c8980 */ /* 0x000368000c101d00 */
[----:B------:R1:W5:Y:S02]  /*243b0*/  @!P2 LD.E.128 R4, [R2.64] ;  /* 0x000000040204a980 */ /* 0x000364000c101d00 */
.L_x_1005:
[----:B------:R-:W-:Y:S05]  /*243c0*/  BSYNC B0 ;  /* 0x0000000000007941 */ /* 0x000fea0003800000 */
.L_x_1004:
[----:B-1---5:R-:W-:Y:S02]  /*243d0*/  IMAD.MOV.U32 R21, RZ, RZ, R42 ;  /* 0x000000ffff157224 */ /* 0x022fe400078e002a */
[----:B------:R-:W-:Y:S02]  /*243e0*/  IMAD.MOV.U32 R20, RZ, RZ, R43 ;  /* 0x000000ffff147224 */ /* 0x000fe400078e002b */
[----:B------:R-:W-:Y:S02]  /*243f0*/  IMAD.MOV.U32 R3, RZ, RZ, R40 ;  /* 0x000000ffff037224 */ /* 0x000fe400078e0028 */
[----:B------:R-:W-:Y:S01]  /*24400*/  IMAD.MOV.U32 R2, RZ, RZ, R41 ;  /* 0x000000ffff027224 */ /* 0x000fe200078e0029 */
[----:B------:R-:W-:Y:S01]  /*24410*/  PRMT R88, R20, 0x5410, R21 ;  /* 0x0000541014587816 */ /* 0x000fe20000000015 */
[----:B------:R-:W-:Y:S01]  /*24420*/  IMAD.MOV.U32 R20, RZ, RZ, R19 ;  /* 0x000000ffff147224 */ /* 0x000fe200078e0013 */
[----:B------:R-:W-:-:S02]  /*24430*/  MOV R21, R18 ;  /* 0x0000001200157202 */ /* 0x000fc40000000f00 */
        /* <DEDUP_REMOVED lines=12> */
[----:B------:R-:W-:Y:S01]  /*24500*/  PRMT R34, R34, 0x5410, R3 ;  /* 0x0000541022227816 */ /* 0x000fe20000000003 */
[----:B------:R-:W-:Y:S01]  /*24510*/  IMAD.MOV.U32 R3, RZ, RZ, R44 ;  /* 0x000000ffff037224 */ /* 0x000fe200078e002c */
[----:B------:R-:W-:Y:S01]  /*24520*/  PRMT R59, R59, 0x5410, R2 ;  /* 0x000054103b3b7816 */ /* 0x000fe20000000002 */
[----:B------:R-:W-:Y:S01]  /*24530*/  IMAD.MOV.U32 R2, RZ, RZ, R45 ;  /* 0x000000ffff027224 */ /* 0x000fe200078e002d */
[----:B------:R-:W-:Y:S01]  /*24540*/  PRMT R86, R20, 0x5410, R21 ;  /* 0x0000541014567816 */ /* 0x000fe20000000015 */
[----:B------:R-:W-:Y:S01]  /*24550*/  IMAD.MOV.U32 R20, RZ, RZ, R15 ;  /* 0x000000ffff147224 */ /* 0x000fe200078e000f */
[----:B------:R-:W-:-:S02]  /*24560*/  MOV R21, R14 ;  /* 0x0000000e00157202 */ /* 0x000fc40000000f00 */
        /* <DEDUP_REMOVED lines=9> */
[----:B------:R-:W-:Y:S02]  /*24600*/  PRMT R69, R21, 0x5410, R20 ;  /* 0x0000541015457816 */ /* 0x000fe40000000014 */
[----:B------:R-:W-:Y:S02]  /*24610*/  PRMT R34, R3, 0x7610, R34 ;  /* 0x0000761003227816 */ /* 0x000fe40000000022 */
[----:B------:R-:W-:Y:S01]  /*24620*/  PRMT R59, R2, 0x7610, R59 ;  /* 0x00007610023b7816 */ /* 0x000fe2000000003b */
[----:B------:R-:W-:Y:S05]  /*24630*/  BRA.DIV ~URZ, `(.L_x_1006) ;  /* 0x00003a127f007947 */ /* 0x000fea000b800000 */
[----:B------:R1:W2:Y:S04]  /*24640*/  SHFL.IDX PT, R23, R29, 0x1, 0x1c1f ;  /* 0x003c1f001d177f89 */ /* 0x0002a800000e0000 */
[----:B----4-:R1:W4:Y:S04]  /*24650*/  SHFL.IDX PT, R22, R30, 0x1, 0x1c1f ;  /* 0x003c1f001e167f89 */ /* 0x01032800000e0000 */
[----:B------:R1:W3:Y:S04]  /*24660*/  SHFL.IDX PT, R21, R28, 0x1, 0x1c1f ;  /* 0x003c1f001c157f89 */ /* 0x0002e800000e0000 */
[----:B------:R1:W1:Y:S02]  /*24670*/  SHFL.IDX PT, R2, R31, 0x1, 0x1c1f ;  /* 0x003c1f001f027f89 */ /* 0x00026400000e0000 */
.L_x_1024:
[----:B------:R-:W-:Y:S01]  /*24680*/  IADD3 R3, R37, 0x40, RZ ;  /* 0x0000004025037810 */ /* 0x000fe20007ffe0ff */
[----:B------:R-:W-:Y:S01]  /*24690*/  BSSY B0, `(.L_x_1007) ;  /* 0x0000032000007945 */ /* 0x000fe20003800000 */
        /* <DEDUP_REMOVED lines=12> */
[----:B---3--:R-:W-:-:S03]  /*24760*/  IMAD.MOV.U32 R3, RZ, RZ, R21 ;  /* 0x000000ffff037224 */ /* 0x008fc600078e0015 */
[----:B------:R-:W-:Y:S05]  /*24770*/  @P0 BRA `(.L_x_1008) ;  /* 0x0000023000000947 */ /* 0x000fea0003800000 */
[C---:B------:R-:W-:Y:S01]  /*24780*/  IADD3 R26, R57.reuse, 0x20, RZ ;  /* 0x00000020391a7810 */ /* 0x040fe20007ffe0ff */
[----:B------:R-:W-:Y:S01]  /*24790*/  CS2R R50, SRZ ;  /* 0x0000000000327805 */ /* 0x000fe2000001ff00 */
[C---:B------:R-:W-:Y:S01]  /*247a0*/  IADD3 R27, R57.reuse, 0x40, RZ ;  /* 0x00000040391b7810 */ /* 0x040fe20007ffe0ff */
[----:B------:R-:W-:Y:S01]  /*247b0*/  CS2R R48, SRZ ;  /* 0x0000000000307805 */ /* 0x000fe2000001ff00 */
[-C--:B------:R-:W-:Y:S02]  /*247c0*/  ISETP.GE.AND P2, PT, R57, R0.reuse, PT ;  /* 0x000000003900720c */ /* 0x080fe40003f46270 */
[-C--:B------:R-:W-:Y:S02]  /*247d0*/  ISETP.GE.AND P1, PT, R26, R0.reuse, PT ;  /* 0x000000001a00720c */ /* 0x080fe40003f26270 */
[----:B------:R-:W-:-:S09]  /*247e0*/  ISETP.GE.AND P0, PT, R27, R0, PT ;  /* 0x000000001b00720c */ /* 0x000fd20003f06270 */
[----:B--2-4-:R-:W-:Y:S02]  /*247f0*/  @!P2 IMAD.WIDE R20, R57, 0x2, R22 ;  /* 0x000000023914a825 */ /* 0x014fe400078e0216 */
[----:B------:R-:W-:Y:S02]  /*24800*/  @!P1 SHF.R.S32.HI R24, RZ, 0x1f, R26 ;  /* 0x0000001fff189819 */ /* 0x000fe4000001141a */
[----:B------:R-:W-:Y:S01]  /*24810*/  @!P0 SHF.R.S32.HI R25, RZ, 0x1f, R27 ;  /* 0x0000001fff198819 */ /* 0x000fe2000001141b */
[----:B------:R2:W5:Y:S01]  /*24820*/  @!P2 LD.E.128 R48, [R20.64] ;  /* 0x000000041430a980 */ /* 0x000562000c101d00 */
        /* <DEDUP_REMOVED lines=10> */
[----:B--2---:R-:W-:-:S02]  /*248d0*/  @!P1 LEA.HI R21, R24, R26, RZ, 0x3 ;  /* 0x0000001a18159211 */ /* 0x004fc400078f18ff */
[----:B------:R-:W-:Y:S02]  /*248e0*/  @!P0 LEA.HI R20, R25, R27, RZ, 0x3 ;  /* 0x0000001b19148211 */ /* 0x000fe400078f18ff */
[----:B------:R-:W-:Y:S02]  /*248f0*/  @!P1 LOP3.LUT R21, R21, 0xfffffff8, RZ, 0xc0, !PT ;  /* 0xfffffff815159812 */ /* 0x000fe400078ec0ff */
[----:B------:R-:W-:-:S03]  /*24900*/  @!P0 LOP3.LUT R20, R20, 0xfffffff8, RZ, 0xc0, !PT ;  /* 0xfffffff814148812 */ /* 0x000fc600078ec0ff */
[----:B------:R-:W-:-:S04]  /*24910*/  @!P1 IMAD.WIDE R26, R21, 0x2, R22 ;  /* 0x00000002151a9825 */ /* 0x000fc800078e0216 */
[C---:B------:R-:W-:Y:S01]  /*24920*/  @!P0 IMAD.WIDE R24, R20.reuse, 0x2, R22 ;  /* 0x0000000214188825 */ /* 0x040fe200078e0216 */
[----:B------:R2:W5:Y:S03]  /*24930*/  @!P1 LD.E.128 R60, [R26.64] ;  /* 0x000000041a3c9980 */ /* 0x000566000c101d00 */
[--C-:B-1----:R-:W-:Y:S01]  /*24940*/  @!P1 IMAD.WIDE R22, R21, 0x2, R2.reuse ;  /* 0x0000000215169825 */ /* 0x102fe200078e0202 */
[----:B------:R2:W5:Y:S03]  /*24950*/  @!P0 LD.E.128 R76, [R24.64] ;  /* 0x00000004184c8980 */ /* 0x000566000c101d00 */
[--C-:B------:R-:W-:Y:S01]  /*24960*/  @!P0 IMAD.WIDE R20, R20, 0x2, R2.reuse ;  /* 0x0000000214148825 */ /* 0x100fe200078e0202 */
[----:B------:R2:W5:Y:S03]  /*24970*/  @!P1 LD.E.128 R64, [R22.64] ;  /* 0x0000000416409980 */ /* 0x000566000c101d00 */
[----:B------:R-:W-:Y:S01]  /*24980*/  @!P2 IMAD.WIDE R2, R57, 0x2, R2 ;  /* 0x000000023902a825 */ /* 0x000fe200078e0202 */
[----:B------:R2:W5:Y:S04]  /*24990*/  @!P0 LD.E.128 R72, [R20.64] ;  /* 0x0000000414488980 */ /* 0x000568000c101d00 */
[----:B------:R2:W5:Y:S02]  /*249a0*/  @!P2 LD.E.128 R52, [R2.64] ;  /* 0x000000040234a980 */ /* 0x000564000c101d00 */
.L_x_1008:
[----:B------:R-:W-:Y:S05]  /*249b0*/  BSYNC B0 ;  /* 0x0000000000007941 */ /* 0x000fea0003800000 */
.L_x_1007:
[----:B-12---:R-:W2:Y:S01]  /*249c0*/  LDL.64 R2, [R36+0x20] ;  /* 0x0000200024027983 */ /* 0x006ea20000100a00 */
[----:B------:R-:W-:-:S04]  /*249d0*/  DEPBAR.LE SB0, 0x1 ;  /* 0x000080400000791a */ /* 0x000fc80000000000 */
[----:B------:R-:W3:Y:S01]  /*249e0*/  LDL.64 R20, [R36+0x28] ;  /* 0x0000280024147983 */ /* 0x000ee20000100a00 */
[----:B------:R-:W-:Y:S03]  /*249f0*/  WARPSYNC 0xffffffff ;  /* 0xffffffff00007948 */ /* 0x000fe60003800000 */
[----:B------:R-:W-:Y:S06]  /*24a00*/  BAR.SYNC.DEFER_BLOCKING 0x0 ;  /* 0x0000000000007b1d */ /* 0x000fec0000010000 */
[----:B--2-4-:R1:W2:Y:S04]  /*24a10*/  LD.E R22, [R2.64] ;  /* 0x0000000402167980 */ /* 0x0142a8000c101900 */
[----:B---3--:R3:W5:Y:S01]  /*24a20*/  LD.E.64 R36, [R20.64] ;  /* 0x0000000414247980 */ /* 0x008762000c101b00 */
[----:B------:R-:W-:Y:S01]  /*24a30*/  BSSY B1, `(.L_x_1009) ;  /* 0x0000192000017945 */ /* 0x000fe20003800000 */
[----:B-1---5:R-:W-:Y:S01]  /*24a40*/  IMAD.MOV.U32 R3, RZ, RZ, R76 ;  /* 0x000000ffff037224 */ /* 0x022fe200078e004c */
[----:B------:R-:W-:Y:S01]  /*24a50*/  MOV R2, R77 ;  /* 0x0000004d00027202 */ /* 0x000fe20000000f00 */
[----:B---3--:R-:W-:-:S03]  /*24a60*/  IMAD.MOV.U32 R21, RZ, RZ, R78 ;  /* 0x000000ffff157224 */ /* 0x008fc600078e004e */
        /* <DEDUP_REMOVED lines=23> */
[----:B------:R-:W-:-:S04]  /*24be0*/  MOV R2, R66 ;  /* 0x0000004200027202 */ /* 0x000fc80000000f00 */
[----:B------:R-:W-:Y:S01]  /*24bf0*/  PRMT R94, R20, 0x5410, R2 ;  /* 0x00005410145e7816 */ /* 0x000fe20000000002 */
[----:B------:R-:W-:Y:S01]  /*24c00*/  IMAD.MOV.U32 R20, RZ, RZ, R55 ;  /* 0x000000ffff147224 */ /* 0x000fe200078e0037 */
[----:B------:R-:W-:-:S04]  /*24c10*/  MOV R2, R65 ;  /* 0x0000004100027202 */ /* 0x000fc80000000f00 */
[----:B------:R-:W-:Y:S01]  /*24c20*/  PRMT R93, R2, 0x5410, R3 ;  /* 0x00005410025d7816 */ /* 0x000fe20000000003 */
[----:B------:R-:W-:Y:S01]  /*24c30*/  IMAD.MOV.U32 R2, RZ, RZ, R53 ;  /* 0x000000ffff027224 */ /* 0x000fe200078e0035 */
[----:B------:R-:W-:-:S04]  /*24c40*/  MOV R3, R52 ;  /* 0x0000003400037202 */ /* 0x000fc80000000f00 */
[----:B------:R-:W-:Y:S01]  /*24c50*/  PRMT R89, R2, 0x5410, R3 ;  /* 0x0000541002597816 */ /* 0x000fe20000000003 */
[----:B--2---:R-:W-:-:S05]  /*24c60*/  IMAD R21, R22, -0x80, R33 ;  /* 0xffffff8016157824 */ /* 0x004fca00078e0221 */
[----:B------:R-:W-:Y:S01]  /*24c70*/  IMNMX R71, R21, 0x80, PT ;  /* 0x0000008015477817 */ /* 0x000fe20003800200 */
[----:B------:R-:W-:-:S03]  /*24c80*/  IMAD.MOV.U32 R21, RZ, RZ, R54 ;  /* 0x000000ffff157224 */ /* 0x000fc600078e0036 */
[----:B------:R-:W-:Y:S02]  /*24c90*/  ISETP.GE.AND P0, PT, R68, R71, PT ;  /* 0x000000474400720c */ /* 0x000fe40003f06270 */
[----:B------:R-:W-:-:S11]  /*24ca0*/  PRMT R90, R20, 0x5410, R21 ;  /* 0x00005410145a7816 */ /* 0x000fd60000000015 */
[----:B------:R-:W-:Y:S05]  /*24cb0*/  @P0 BRA `(.L_x_1010) ;  /* 0x0000169000000947 */ /* 0x000fea0003800000 */
[----:B------:R-:W-:Y:S01]  /*24cc0*/  ISETP.GE.AND P0, PT, R57, R0, PT ;  /* 0x000000003900720c */ /* 0x000fe20003f06270 */
[----:B------:R-:W-:-:S12]  /*24cd0*/  BSSY B0, `(.L_x_1011) ;  /* 0x0000071000007945 */ /* 0x000fd80003800000 */
[----:B------:R-:W-:Y:S05]  /*24ce0*/  @P0 BRA `(.L_x_1012) ;  /* 0x000006f000000947 */ /* 0x000fea0003800000 */
[----:B------:R-:W-:Y:S01]  /*24cf0*/  LEA.HI R3, R0, R32, RZ, 0x1d ;  /* 0x0000002000037211 */ /* 0x000fe200078fe8ff */
[----:B------:R-:W-:Y:S01]  /*24d00*/  IMAD.SHL.U32 R2, R68, 0x40, RZ ;  /* 0x0000004044027824 */ /* 0x000fe200078e00ff */
[----:B------:R-:W-:Y:S02]  /*24d10*/  LEA.HI R22, R98, R56, RZ, 0x5 ;  /* 0x0000003862167211 */ /* 0x000fe400078f28ff */
[----:B------:R-:W-:Y:S01]  /*24d20*/  SHF.R.S32.HI R20, RZ, 0x1f, R3 ;  /* 0x0000001fff147819 */ /* 0x000fe20000011403 */
[----:B------:R-:W-:Y:S01]  /*24d30*/  IMAD.SHL.U32 R21, R3, 0x8, RZ ;  /* 0x0000000803157824 */ /* 0x000fe200078e00ff */
[----:B------:R-:W-:Y:S02]  /*24d40*/  LOP3.LUT R2, R2, 0x1c0, RZ, 0xc0, !PT ;  /* 0x000001c002027812 */ /* 0x000fe400078ec0ff */
[----:B------:R-:W-:Y:S01]  /*24d50*/  LEA.HI R20, R20, R3, RZ, 0x3 ;  /* 0x0000000314147211 */ /* 0x000fe200078f18ff */
[----:B------:R-:W-:Y:S01]  /*24d60*/  IMAD.SHL.U32 R3, R22, 0x10, RZ ;  /* 0x0000001016037824 */ /* 0x000fe200078e00ff */
[----:B------:R-:W-:-:S02]  /*24d70*/  LOP3.LUT R22, R2, 0x38, R21, 0xf8, !PT ;  /* 0x0000003802167812 */ /* 0x000fc400078ef815 */
[----:B------:R-:W-:Y:S01]  /*24d80*/  SHF.R.U32.HI R23, RZ, 0x3, R2 ;  /* 0x00000003ff177819 */ /* 0x000fe20000011602 */
[----:B------:R-:W-:Y:S01]  /*24d90*/  IMAD.SHL.U32 R21, R20, 0x400, RZ ;  /* 0x0000040014157824 */ /* 0x000fe200078e00ff */
[----:B------:R-:W-:Y:S02]  /*24da0*/  LOP3.LUT R3, R3, 0xfffffe00, RZ, 0xc0, !PT ;  /* 0xfffffe0003037812 */ /* 0x000fe400078ec0ff */
[----:B------:R-:W-:Y:S02]  /*24db0*/  LOP3.LUT R20, R22, R23, RZ, 0x3c, !PT ;  /* 0x0000001716147212 */ /* 0x000fe400078e3cff */
[----:B------:R-:W-:Y:S02]  /*24dc0*/  LOP3.LUT R21, R21, 0xffffe000, RZ, 0xc0, !PT ;  /* 0xffffe00015157812 */ /* 0x000fe400078ec0ff */
[----:B------:R-:W-:Y:S02]  /*24dd0*/  LOP3.LUT R2, R2, 0x38, R57, 0xf8, !PT ;  /* 0x0000003802027812 */ /* 0x000fe400078ef839 */
[----:B------:R-:W-:-:S02]  /*24de0*/  IADD3 R20, R20, R21, R3 ;  /* 0x0000001514147210 */ /* 0x000fc40007ffe003 */
[----:B------:R-:W-:-:S03]  /*24df0*/  LOP3.LUT R2, R3, R2, R23, 0xf6, !PT ;  /* 0x0000000203027212 */ /* 0x000fc600078ef617 */
[----:B------:R-:W-:-:S04]  /*24e00*/  IMAD.WIDE.U32 R28, R20, 0x2, R36 ;  /* 0x00000002141c7825 */ /* 0x000fc800078e0024 */
[----:B------:R-:W-:Y:S01]  /*24e10*/  IMAD.WIDE.U32 R30, R2, 0x2, R36 ;  /* 0x00000002021e7825 */ /* 0x000fe200078e0024 */
[----:B------:R-:W2:Y:S04]  /*24e20*/  LD.E.128 R20, [R28.64] ;  /* 0x000000041c147980 */ /* 0x000ea8000c101d00 */
[----:B------:R-:W3:Y:S01]  /*24e30*/  LD.E.128 R24, [R30.64] ;  /* 0x000000041e187980 */ /* 0x000ee2000c101d00 */
[----:B------:R-:W-:Y:S02]  /*24e40*/  SHF.R.U64 R2, R4, 0x10, R5 ;  /* 0x0000001004027819 */ /* 0x000fe40000001205 */
[----:B------:R-:W-:Y:S02]  /*24e50*/  SHF.R.U64 R3, R8, 0x10, R9 ;  /* 0x0000001008037819 */ /* 0x000fe40000001209 */
[----:B------:R-:W-:-:S02]  /*24e60*/  PRMT R2, R34, 0x5410, R2 ;  /* 0x0000541022027816 */ /* 0x000fc40000000002 */
[----:B------:R-:W-:Y:S02]  /*24e70*/  PRMT R3, R34, 0x5432, R3 ;  /* 0x0000543222037816 */ /* 0x000fe40000000003 */
[----:B------:R-:W-:Y:S01]  /*24e80*/  SHF.R.U32.HI R5, RZ, 0x10, R5 ;  /* 0x00000010ff057819 */ /* 0x000fe20000011605 */
[----:B------:R-:W-:Y:S02]  /*24e90*/  IMAD.U32 R33, R2, 0x10000, RZ ;  /* 0x0001000002217824 */ /* 0x000fe400078e00ff */
[----:B------:R-:W-:Y:S02]  /*24ea0*/  IMAD.U32 R34, R3, 0x10000, RZ ;  /* 0x0001000003227824 */ /* 0x000fe400078e00ff */
[----:B--2---:R-:W-:Y:S02]  /*24eb0*/  IMAD.U32 R4, R20, 0x10000, RZ ;  /* 0x0001000014047824 */ /* 0x004fe400078e00ff */
[C---:B---3--:R-:W-:Y:S01]  /*24ec0*/  IMAD.U32 R39, R24.reuse, 0x10000, RZ ;  /* 0x0001000018277824 */ /* 0x048fe200078e00ff */
[----:B------:R-:W-:Y:S01]  /*24ed0*/  LOP3.LUT R35, R24, 0xffff0000, RZ, 0xc0, !PT ;  /* 0xffff000018237812 */ /* 0x000fe200078ec0ff */
[----:B------:R-:W-:-:S02]  /*24ee0*/  FMUL.FTZ R8, R4, R33 ;  /* 0x0000002104087220 */ /* 0x000fc40000410000 */
[-C--:B------:R-:W-:Y:S02]  /*24ef0*/  FMUL.FTZ R4, R4, R34.reuse ;  /* 0x0000002204047220 */ /* 0x080fe40000410000 */
[C---:B------:R-:W-:Y:S01]  /*24f00*/  FFMA.FTZ R58, R39.reuse, R34, -R8 ;  /* 0x00000022273a7223 */ /* 0x040fe20000010808 */
[----:B------:R-:W-:Y:S01]  /*24f10*/  LOP3.LUT R8, R2, 0xffff0000, RZ, 0xc0, !PT ;  /* 0xffff000002087812 */ /* 0x000fe200078ec0ff */
[----:B------:R-:W-:Y:S01]  /*24f20*/  FFMA.FTZ R39, R39, R33, R4 ;  /* 0x0000002127277223 */ /* 0x000fe20000010004 */
[----:B------:R-:W-:Y:S01]  /*24f30*/  SHF.R.U32.HI R4, RZ, 0x10, R9 ;  /* 0x00000010ff047819 */ /* 0x000fe20000011609 */
[----:B------:R-:W-:Y:S01]  /*24f40*/  IMAD.U32 R33, R25, 0x10000, RZ ;  /* 0x0001000019217824 */ /* 0x000fe200078e00ff */
[----:B------:R-:W-:Y:S01]  /*24f50*/  LOP3.LUT R2, R20, 0xffff0000, RZ, 0xc0, !PT ;  /* 0xffff000014027812 */ /* 0x000fe200078ec0ff */
[----:B------:R-:W-:Y:S01]  /*24f60*/  IMAD.U32 R20, R27, 0x10000, RZ ;  /* 0x000100001b147824 */ /* 0x000fe200078e00ff */
[----:B------:R-:W-:Y:S02]  /*24f70*/  LOP3.LUT R9, R3, 0xffff0000, RZ, 0xc0, !PT ;  /* 0xffff000003097812 */ /* 0x000fe400078ec0ff */
[----:B------:R-:W-:Y:S01]  /*24f80*/  PRMT R4, R59, 0x5432, R4 ;  /* 0x000054323b047816 */ /* 0x000fe20000000004 */
[----:B------:R-:W-:-:S02]  /*24f90*/  FMUL.FTZ R3, R2, R8 ;  /* 0x0000000802037220 */ /* 0x000fc40000410000 */
[-C--:B------:R-:W-:Y:S02]  /*24fa0*/  FMUL.FTZ R2, R2, R9.reuse ;  /* 0x0000000902027220 */ /* 0x080fe40000410000 */
[C---:B------:R-:W-:Y:S01]  /*24fb0*/  FFMA.FTZ R38, R35.reuse, R9, -R3 ;  /* 0x0000000923267223 */ /* 0x040fe20000010803 */
[----:B------:R-:W-:Y:S01]  /*24fc0*/  SHF.L.U32 R9, R4, 0x10, RZ ;  /* 0x0000001004097819 */ /* 0x000fe200000006ff */
[----:B------:R-:W-:Y:S01]  /*24fd0*/  FFMA.FTZ R35, R35, R8, R2 ;  /* 0x0000000823237223 */ /* 0x000fe20000010002 */
[----:B------:R-:W-:Y:S01]  /*24fe0*/  PRMT R2, R59, 0x5410, R5 ;  /* 0x000054103b027816 */ /* 0x000fe20000000005 */
[----:B------:R-:W-:-:S04]  /*24ff0*/  IMAD.U32 R3, R21, 0x10000, RZ ;  /* 0x0001000015037824 */ /* 0x000fc800078e00ff */
[----:B------:R-:W-:-:S04]  /*25000*/  IMAD.U32 R8, R2, 0x10000, RZ ;  /* 0x0001000002087824 */ /* 0x000fc800078e00ff */
[CC--:B------:R-:W-:Y:S02]  /*25010*/  FMUL.FTZ R5, R3.reuse, R8.reuse ;  /* 0x0000000803057220 */ /* 0x0c0fe40000410000 */
[-C--:B------:R-:W-:Y:S02]  /*25020*/  FMUL.FTZ R3, R3, R9.reuse ;  /* 0x0000000903037220 */ /* 0x080fe40000410000 */
[C---:B------:R-:W-:Y:S01]  /*25030*/  FFMA.FTZ R34, R33.reuse, R9, -R5 ;  /* 0x0000000921227223 */ /* 0x040fe20000010805 */
[----:B------:R-:W-:Y:S01]  /*25040*/  LOP3.LUT R5, R4, 0xffff0000, RZ, 0xc0, !PT ;  /* 0xffff000004057812 */ /* 0x000fe200078ec0ff */
[----:B------:R-:W-:Y:S01]  /*25050*/  FFMA.FTZ R33, R33, R8, R3 ;  /* 0x0000000821217223 */ /* 0x000fe20000010003 */
[----:B------:R-:W-:Y:S01]  /*25060*/  LOP3.LUT R3, R21, 0xffff0000, RZ, 0xc0, !PT ;  /* 0xffff000015037812 */ /* 0x000fe200078ec0ff */
[----:B------:R-:W-:Y:S01]  /*25070*/  IMAD.U32 R21, R26, 0x10000, RZ ;  /* 0x000100001a157824 */ /* 0x000fe200078e00ff */
[----:B------:R-:W-:Y:S02]  /*25080*/  LOP3.LUT R8, R2, 0xffff0000, RZ, 0xc0, !PT ;  /* 0xffff000002087812 */ /* 0x000fe400078ec0ff */
[----:B------:R-:W-:-:S03]  /*25090*/  LOP3.LUT R2, R25, 0xffff0000, RZ, 0xc0, !PT ;  /* 0xffff000019027812 */ /* 0x000fc600078ec0ff */
[CC--:B------:R-:W-:Y:S02]  /*250a0*/  FMUL.FTZ R4, R3.reuse, R8.reuse ;  /* 0x0000000803047220 */ /* 0x0c0fe40000410000 */
[-C--:B------:R-:W-:Y:S02]  /*250b0*/  FMUL.FTZ R3, R3, R5.reuse ;  /* 0x0000000503037220 */ /* 0x080fe40000410000 */
[C---:B------:R-:W-:Y:S01]  /*250c0*/  FFMA.FTZ R9, R2.reuse, R5, -R4 ;  /* 0x0000000502097223 */ /* 0x040fe20000010804 */
[----:B------:R-:W-:Y:S01]  /*250d0*/  SHF.R.U32.HI R4, RZ, 0x10, R7 ;  /* 0x00000010ff047819 */ /* 0x000fe20000011607 */
[----:B------:R-:W-:Y:S01]  /*250e0*/  FFMA.FTZ R24, R2, R8, R3 ;  /* 0x0000000802187223 */ /* 0x000fe20000010003 */
[----:B------:R-:W-:Y:S01]  /*250f0*/  SHF.R.U64 R2, R6, 0x10, R7 ;  /* 0x0000001006027819 */ /* 0x000fe20000001207 */
[----:B------:R-:W-:Y:S01]  /*25100*/  IMAD.U32 R7, R22, 0x10000, RZ ;  /* 0x0001000016077824 */ /* 0x000fe200078e00ff */
[----:B------:R-:W-:Y:S02]  /*25110*/  SHF.R.U64 R3, R10, 0x10, R11 ;  /* 0x000000100a037819 */ /* 0x000fe4000000120b */
[----:B------:R-:W-:-:S02]  /*25120*/  PRMT R2, R69, 0x5410, R2 ;  /* 0x0000541045027816 */ /* 0x000fc40000000002 */
[----:B------:R-:W-:Y:S02]  /*25130*/  PRMT R3, R70, 0x5410, R3 ;  /* 0x0000541046037816 */ /* 0x000fe40000000003 */
[----:B------:R-:W-:Y:S01]  /*25140*/  SHF.R.U32.HI R5, RZ, 0x10, R11 ;  /* 0x00000010ff057819 */ /* 0x000fe2000001160b */
[----:B------:R-:W-:Y:S01]  /*25150*/  IMAD.U32 R8, R2, 0x10000, RZ ;  /* 0x0001000002087824 */ /* 0x000fe200078e00ff */
[----:B------:R-:W-:Y:S01]  /*25160*/  PRMT R4, R69, 0x5432, R4 ;  /* 0x0000543245047816 */ /* 0x000fe20000000004 */
[----:B------:R-:W-:Y:S01]  /*25170*/  IMAD.U32 R10, R3, 0x10000, RZ ;  /* 0x00010000030a7824 */ /* 0x000fe200078e00ff */
[----:B------:R-:W-:Y:S01]  /*25180*/  PRMT R5, R70, 0x5432, R5 ;  /* 0x0000543246057816 */ /* 0x000fe20000000005 */
[----:B------:R-:W-:Y:S01]  /*25190*/  FMUL.FTZ R6, R7, R8 ;  /* 0x0000000807067220 */ /* 0x000fe20000410000 */
[----:B------:R-:W-:Y:S01]  /*251a0*/  F2FP.BF16.PACK_AB R9, R9, R34 ;  /* 0x000000220909723e */ /* 0x000fe200000010ff */
[-C--:B------:R-:W-:Y:S02]  /*251b0*/  FMUL.FTZ R7, R7, R10.reuse ;  /* 0x0000000a07077220 */ /* 0x080fe40000410000 */
[----:B------:R-:W-:-:S02]  /*251c0*/  FFMA.FTZ R10, R21, R10, -R6 ;  /* 0x0000000a150a7223 */ /* 0x000fc40000010806 */
[----:B------:R-:W-:Y:S01]  /*251d0*/  FFMA.FTZ R21, R21, R8, R7 ;  /* 0x0000000815157223 */ /* 0x000fe20000010007 */
[----:B------:R-:W-:Y:S01]  /*251e0*/  SHF.L.U32 R8, R4, 0x10, RZ ;  /* 0x0000001004087819 */ /* 0x000fe200000006ff */
[----:B------:R-:W-:Y:S02]  /*251f0*/  IMAD.U32 R7, R23, 0x10000, RZ ;  /* 0x0001000017077824 */ /* 0x000fe400078e00ff */
[----:B------:R-:W-:Y:S02]  /*25200*/  IMAD.U32 R11, R5, 0x10000, RZ ;  /* 0x00010000050b7824 */ /* 0x000fe400078e00ff */
[CC--:B------:R-:W-:Y:S02]  /*25210*/  FMUL.FTZ R6, R7.reuse, R8.reuse ;  /* 0x0000000807067220 */ /* 0x0c0fe40000410000 */
[-C--:B------:R-:W-:Y:S02]  /*25220*/  FMUL.FTZ R7, R7, R11.reuse ;  /* 0x0000000b07077220 */ /* 0x080fe40000410000 */
[C---:B------:R-:W-:Y:S01]  /*25230*/  FFMA.FTZ R11, R20.reuse, R11, -R6 ;  /* 0x0000000b140b7223 */ /* 0x040fe20000010806 */
[----:B------:R-:W-:Y:S01]  /*25240*/  LOP3.LUT R6, R3, 0xffff0000, RZ, 0xc0, !PT ;  /* 0xffff000003067812 */ /* 0x000fe200078ec0ff */
[----:B------:R-:W-:Y:S01]  /*25250*/  FFMA.FTZ R20, R20, R8, R7 ;  /* 0x0000000814147223 */ /* 0x000fe20000010007 */
[----:B------:R-:W-:-:S02]  /*25260*/  LOP3.LUT R7, R2, 0xffff0000, RZ, 0xc0, !PT ;  /* 0xffff000002077812 */ /* 0x000fc400078ec0ff */
[----:B------:R-:W-:Y:S02]  /*25270*/  LOP3.LUT R3, R22, 0xffff0000, RZ, 0xc0, !PT ;  /* 0xffff000016037812 */ /* 0x000fe400078ec0ff */
[----:B------:R-:W-:Y:S02]  /*25280*/  LOP3.LUT R8, R26, 0xffff0000, RZ, 0xc0, !PT ;  /* 0xffff00001a087812 */ /* 0x000fe400078ec0ff */
[----:B------:R-:W-:Y:S01]  /*25290*/  LOP3.LUT R22, R4, 0xffff0000, RZ, 0xc0, !PT ;  /* 0xffff000004167812 */ /* 0x000fe200078ec0ff */
[CC--:B------:R-:W-:Y:S02]  /*252a0*/  FMUL.FTZ R2, R3.reuse, R7.reuse ;  /* 0x0000000703027220 */ /* 0x0c0fe40000410000 */
[-C--:B------:R-:W-:Y:S02]  /*252b0*/  FMUL.FTZ R3, R3, R6.reuse ;  /* 0x0000000603037220 */ /* 0x080fe40000410000 */
[C---:B------:R-:W-:Y:S01]  /*252c0*/  FFMA.FTZ R6, R8.reuse, R6, -R2 ;  /* 0x0000000608067223 */ /* 0x040fe20000010802 */
[----:B------:R-:W-:Y:S01]  /*252d0*/  LOP3.LUT R2, R27, 0xffff0000, RZ, 0xc0, !PT ;  /* 0xffff00001b027812 */ /* 0x000fe200078ec0ff */
[----:B------:R-:W-:Y:S01]  /*252e0*/  FFMA.FTZ R7, R8, R7, R3 ;  /* 0x0000000708077223 */ /* 0x000fe20000010003 */
[----:B------:R-:W-:-:S02]  /*252f0*/  LOP3.LUT R3, R23, 0xffff0000, RZ, 0xc0, !PT ;  /* 0xffff000017037812 */ /* 0x000fc400078ec0ff */
[----:B------:R-:W-:Y:S02]  /*25300*/  LOP3.LUT R8, R5, 0xffff0000, RZ, 0xc0, !PT ;  /* 0xffff000005087812 */ /* 0x000fe400078ec0ff */
[----:B------:R-:W-:Y:S01]  /*25310*/  F2FP.BF16.PACK_AB R10, R6, R10 ;  /* 0x0000000a060a723e */ /* 0x000fe200000010ff */
[----:B------:R-:W-:Y:S01]  /*25320*/  FMUL.FTZ R5, R3, R22 ;  /* 0x0000001603057220 */ /* 0x000fe20000410000 */
[----:B------:R-:W-:Y:S01]  /*25330*/  F2FP.BF16.PACK_AB R6, R7, R21 ;  /* 0x000000150706723e */ /* 0x000fe200000010ff */
[-C--:B------:R-:W-:Y:S02]  /*25340*/  FMUL.FTZ R4, R3, R8.reuse ;  /* 0x0000000803047220 */ /* 0x080fe40000410000 */
[----:B------:R-:W-:Y:S01]  /*25350*/  FFMA.FTZ R3, R2, R8, -R5 ;  /* 0x0000000802037223 */ /* 0x000fe20000010805 */
[----:B------:R-:W-:Y:S01]  /*25360*/  F2FP.BF16.PACK_AB R8, R38, R58 ;  /* 0x0000003a2608723e */ /* 0x000fe200000010ff */
[----:B------:R-:W-:Y:S01]  /*25370*/  FFMA.FTZ R2, R2, R22, R4 ;  /* 0x0000001602027223 */ /* 0x000fe20000010004 */
[----:B------:R-:W-:-:S02]  /*25380*/  F2FP.BF16.PACK_AB R4, R35, R39 ;  /* 0x000000272304723e */ /* 0x000fc400000010ff */
[----:B------:R-:W-:Y:S02]  /*25390*/  F2FP.BF16.PACK_AB R11, R3, R11 ;  /* 0x0000000b030b723e */ /* 0x000fe400000010ff */
[----:B------:R-:W-:Y:S02]  /*253a0*/  F2FP.BF16.PACK_AB R5, R24, R33 ;  /* 0x000000211805723e */ /* 0x000fe400000010ff */
[----:B------:R-:W-:Y:S01]  /*253b0*/  F2FP.BF16.PACK_AB R7, R2, R20 ;  /* 0x000000140207723e */ /* 0x000fe200000010ff */
[----:B------:R1:W-:Y:S04]  /*253c0*/  ST.E.128 [R30.64], R8 ;  /* 0x000000081e007985 */ /* 0x0003e8000c101d04 */
[----:B------:R1:W-:Y:S02]  /*253d0*/  ST.E.128 [R28.64], R4 ;  /* 0x000000041c007985 */ /* 0x0003e4000c101d04 */
.L_x_1012:
[----:B------:R-:W-:Y:S05]  /*253e0*/  BSYNC B0 ;  /* 0x0000000000007941 */ /* 0x000fea0003800000 */
.L_x_1011:
[----:B------:R-:W-:Y:S01]  /*253f0*/  IADD3 R2, R57, 0x20, RZ ;  /* 0x0000002039027810 */ /* 0x000fe20007ffe0ff */
[----:B------:R-:W-:Y:S03]  /*25400*/  BSSY B0, `(.L_x_1013) ;  /* 0x000007a000007945 */ /* 0x000fe60003800000 */
[----:B------:R-:W-:-:S13]  /*25410*/  ISETP.GE.AND P0, PT, R2, R0, PT ;  /* 0x000000000200720c */ /* 0x000fda0003f06270 */
[----:B------:R-:W-:Y:S05]  /*25420*/  @P0 BRA `(.L_x_1014) ;  /* 0x0000077000000947 */ /* 0x000fea0003800000 */
[----:B-1----:R-:W-:Y:S01]  /*25430*/  SHF.R.S32.HI R6, RZ, 0x1f, R2 ;  /* 0x0000001fff067819 */ /* 0x002fe20000011402 */
[----:B------:R-:W-:Y:S01]  /*25440*/  IMAD.SHL.U32 R5, R68, 0x40, RZ ;  /* 0x0000004044057824 */ /* 0x000fe200078e00ff */
[----:B------:R-:W-:Y:S02]  /*25450*/  SHF.R.S32.HI R7, RZ, 0x1f, R56 ;  /* 0x0000001fff077819 */ /* 0x000fe40000011438 */
[CC--:B------:R-:W-:Y:S02]  /*25460*/  LEA.HI R4, R6.reuse, R2.reuse, RZ, 0x3 ;  /* 0x0000000206047211 */ /* 0x0c0fe400078f18ff */
[----:B------:R-:W-:Y:S02]  /*25470*/  LEA.HI R6, R6, R2, RZ, 0x6 ;  /* 0x0000000206067211 */ /* 0x000fe400078f30ff */
[----:B------:R-:W-:Y:S02]  /*25480*/  SHF.R.S32.HI R3, RZ, 0x3, R4 ;  /* 0x00000003ff037819 */ /* 0x000fe40000011404 */
[----:B------:R-:W-:-:S02]  /*25490*/  LOP3.LUT R2, R5, 0x1c0, RZ, 0xc0, !PT ;  /* 0x000001c005027812 */ /* 0x000fc400078ec0ff */
[----:B------:R-:W-:Y:S02]  /*254a0*/  LEA.HI R3, R0, R3, RZ, 0x1d ;  /* 0x0000000300037211 */ /* 0x000fe400078fe8ff */
[----:B------:R-:W-:Y:S01]  /*254b0*/  LEA.HI R5, R7, R56, RZ, 0x5 ;  /* 0x0000003807057211 */ /* 0x000fe200078f28ff */
[----:B------:R-:W-:Y:S01]  /*254c0*/  IMAD.SHL.U32 R7, R6, 0x80, RZ ;  /* 0x0000008006077824 */ /* 0x000fe200078e00ff */
[----:B------:R-:W-:Y:S02]  /*254d0*/  SHF.R.S32.HI R6, RZ, 0x1f, R3 ;  /* 0x0000001fff067819 */ /* 0x000fe40000011403 */
[----:B------:R-:W-:Y:S01]  /*254e0*/  LOP3.LUT R8, R2, 0x38, R4, 0xf8, !PT ;  /* 0x0000003802087812 */ /* 0x000fe200078ef804 */
[----:B------:R-:W-:Y:S01]  /*254f0*/  IMAD.SHL.U32 R4, R5, 0x10, RZ ;  /* 0x0000001005047824 */ /* 0x000fe200078e00ff */
[----:B------:R-:W-:Y:S01]  /*25500*/  LEA.HI R9, R6, R3, RZ, 0x3 ;  /* 0x0000000306097211 */ /* 0x000fe200078f18ff */
[----:B------:R-:W-:Y:S01]  /*25510*/  IMAD.SHL.U32 R5, R3, 0x8, RZ ;  /* 0x0000000803057824 */ /* 0x000fe200078e00ff */
[----:B------:R-:W-:-:S02]  /*25520*/  SHF.R.U32.HI R10, RZ, 0x3, R2 ;  /* 0x00000003ff0a7819 */ /* 0x000fc40000011602 */
[----:B------:R-:W-:Y:S01]  /*25530*/  LOP3.LUT R3, R4, 0xfffffe00, RZ, 0xc0, !PT ;  /* 0xfffffe0004037812 */ /* 0x000fe200078ec0ff */
[----:B------:R-:W-:Y:S01]  /*25540*/  IMAD.SHL.U32 R4, R9, 0x400, RZ ;  /* 0x0000040009047824 */ /* 0x000fe200078e00ff */
[----:B------:R-:W-:Y:S02]  /*25550*/  LOP3.LUT R2, R2, 0x38, R5, 0xf8, !PT ;  /* 0x0000003802027812 */ /* 0x000fe400078ef805 */
[----:B------:R-:W-:Y:S02]  /*25560*/  LOP3.LUT R7, R7, 0xffffe000, RZ, 0xc0, !PT ;  /* 0xffffe00007077812 */ /* 0x000fe400078ec0ff */
[-C--:B------:R-:W-:Y:S02]  /*25570*/  LOP3.LUT R6, R8, R10.reuse, RZ, 0x3c, !PT ;  /* 0x0000000a08067212 */ /* 0x080fe400078e3cff */
[----:B------:R-:W-:Y:S02]  /*25580*/  LOP3.LUT R2, R2, R10, RZ, 0x3c, !PT ;  /* 0x0000000a02027212 */ /* 0x000fe400078e3cff */
[----:B------:R-:W-:-:S02]  /*25590*/  LOP3.LUT R4, R4, 0xffffe000, RZ, 0xc0, !PT ;  /* 0xffffe00004047812 */ /* 0x000fc400078ec0ff */
[--C-:B------:R-:W-:Y:S02]  /*255a0*/  IADD3 R5, R6, R7, R3.reuse ;  /* 0x0000000706057210 */ /* 0x100fe40007ffe003 */
[----:B------:R-:W-:-:S03]  /*255b0*/  IADD3 R2, R2, R4, R3 ;  /* 0x0000000402027210 */ /* 0x000fc60007ffe003 */
[----:B------:R-:W-:-:S04]  /*255c0*/  IMAD.WIDE.U32 R26, R5, 0x2, R36 ;  /* 0x00000002051a7825 */ /* 0x000fc800078e0024 */
[----:B------:R-:W-:Y:S01]  /*255d0*/  IMAD.WIDE.U32 R24, R2, 0x2, R36 ;  /* 0x0000000202187825 */ /* 0x000fe200078e0024 */
[----:B------:R-:W2:Y:S04]  /*255e0*/  LD.E.128 R8, [R26.64] ;  /* 0x000000041a087980 */ /* 0x000ea8000c101d00 */
[----:B------:R-:W3:Y:S01]  /*255f0*/  LD.E.128 R4, [R24.64] ;  /* 0x0000000418047980 */ /* 0x000ee2000c101d00 */
[--C-:B------:R-:W-:Y:S02]  /*25600*/  SHF.R.U64 R16, R16, 0x10, R17.reuse ;  /* 0x0000001010107819 */ /* 0x100fe40000001211 */
[----:B------:R-:W-:Y:S02]  /*25610*/  SHF.R.U32.HI R2, RZ, 0x10, R17 ;  /* 0x00000010ff027819 */ /* 0x000fe40000011611 */
[----:B------:R-:W-:-:S02]  /*25620*/  SHF.R.U64 R17, R18, 0x10, R19 ;  /* 0x0000001012117819 */ /* 0x000fc40000001213 */
[----:B------:R-:W-:Y:S02]  /*25630*/  SHF.R.U64 R18, R12, 0x10, R13 ;  /* 0x000000100c127819 */ /* 0x000fe4000000120d */
[----:B------:R-:W-:Y:S02]  /*25640*/  SHF.R.U32.HI R3, RZ, 0x10, R19 ;  /* 0x00000010ff037819 */ /* 0x000fe40000011613 */
[----:B------:R-:W-:Y:S02]  /*25650*/  SHF.R.U32.HI R12, RZ, 0x10, R13 ;  /* 0x00000010ff0c7819 */ /* 0x000fe4000001160d */
[--C-:B------:R-:W-:Y:S02]  /*25660*/  SHF.R.U64 R20, R14, 0x10, R15.reuse ;  /* 0x000000100e147819 */ /* 0x100fe4000000120f */
[----:B------:R-:W-:Y:S02]  /*25670*/  SHF.R.U32.HI R19, RZ, 0x10, R15 ;  /* 0x00000010ff137819 */ /* 0x000fe4000001160f */
[----:B------:R-:W-:-:S02]  /*25680*/  PRMT R15, R82, 0x5432, R16 ;  /* 0x00005432520f7816 */ /* 0x000fc40000000010 */
[----:B------:R-:W-:Y:S02]  /*25690*/  PRMT R13, R80, 0x5432, R18 ;  /* 0x00005432500d7816 */ /* 0x000fe40000000012 */
[----:B------:R-:W-:Y:S01]  /*256a0*/  PRMT R22, R83, 0x5432, R17 ;  /* 0x0000543253167816 */ /* 0x000fe20000000011 */
[----:B------:R-:W-:Y:S01]  /*256b0*/  IMAD.U32 R29, R15, 0x10000, RZ ;  /* 0x000100000f1d7824 */ /* 0x000fe200078e00ff */
[----:B------:R-:W-:Y:S01]  /*256c0*/  PRMT R14, R82, 0x5410, R2 ;  /* 0x00005410520e7816 */ /* 0x000fe20000000002 */
[----:B------:R-:W-:Y:S01]  /*256d0*/  IMAD.U32 R28, R13, 0x10000, RZ ;  /* 0x000100000d1c7824 */ /* 0x000fe200078e00ff */
[----:B------:R-:W-:Y:S02]  /*256e0*/  PRMT R21, R83, 0x5410, R3 ;  /* 0x0000541053157816 */ /* 0x000fe40000000003 */
[----:B------:R-:W-:Y:S02]  /*256f0*/  PRMT R12, R80, 0x5410, R12 ;  /* 0x00005410500c7816 */ /* 0x000fe4000000000c */
[----:B------:R-:W-:Y:S01]  /*25700*/  LOP3.LUT R30, R13, 0xffff0000, RZ, 0xc0, !PT ;  /* 0xffff00000d1e7812 */ /* 0x000fe200078ec0ff */
[----:B------:R-:W-:Y:S01]  /*25710*/  IMAD.U32 R13, R14, 0x10000, RZ ;  /* 0x000100000e0d7824 */ /* 0x000fe200078e00ff */
[----:B------:R-:W-:-:S02]  /*25720*/  LOP3.LUT R15, R15, 0xffff0000, RZ, 0xc0, !PT ;  /* 0xffff00000f0f7812 */ /* 0x000fc400078ec0ff */
[C---:B------:R-:W-:Y:S02]  /*25730*/  PRMT R20, R81.reuse, 0x5432, R20 ;  /* 0x0000543251147816 */ /* 0x040fe40000000014 */
[----:B------:R-:W-:Y:S01]  /*25740*/  PRMT R19, R81, 0x5410, R19 ;  /* 0x0000541051137816 */ /* 0x000fe20000000013 */
[C---:B--2---:R-:W-:Y:S01]  /*25750*/  IMAD.U32 R18, R8.reuse, 0x10000, RZ ;  /* 0x0001000008127824 */ /* 0x044fe200078e00ff */
[----:B------:R-:W-:Y:S01]  /*25760*/  LOP3.LUT R17, R8, 0xffff0000, RZ, 0xc0, !PT ;  /* 0xffff000008117812 */ /* 0x000fe200078ec0ff */
[C---:B------:R-:W-:Y:S01]  /*25770*/  IMAD.U32 R16, R9.reuse, 0x10000, RZ ;  /* 0x0001000009107824 */ /* 0x040fe200078e00ff */
[----:B------:R-:W-:Y:S01]  /*25780*/  LOP3.LUT R9, R9, 0xffff0000, RZ, 0xc0, !PT ;  /* 0xffff000009097812 */ /* 0x000fe200078ec0ff */
[C---:B---3--:R-:W-:Y:S01]  /*25790*/  IMAD.U32 R8, R4.reuse, 0x10000, RZ ;  /* 0x0001000004087824 */ /* 0x048fe200078e00ff */
[C---:B------:R-:W-:Y:S01]  /*257a0*/  LOP3.LUT R2, R5.reuse, 0xffff0000, RZ, 0xc0, !PT ;  /* 0xffff000005027812 */ /* 0x040fe200078ec0ff */
[----:B------:R-:W-:Y:S01]  /*257b0*/  IMAD.U32 R3, R5, 0x10000, RZ ;  /* 0x0001000005037824 */ /* 0x000fe200078e00ff */
[----:B------:R-:W-:Y:S01]  /*257c0*/  LOP3.LUT R4, R4, 0xffff0000, RZ, 0xc0, !PT ;  /* 0xffff000004047812 */ /* 0x000fe200078ec0ff */
[----:B------:R-:W-:-:S02]  /*257d0*/  FMUL.FTZ R23, R8, R28 ;  /* 0x0000001c08177220 */ /* 0x000fc40000410000 */
[-C--:B------:R-:W-:Y:S02]  /*257e0*/  FMUL.FTZ R5, R8, R29.reuse ;  /* 0x0000001d08057220 */ /* 0x080fe40000410000 */
[C---:B------:R-:W-:Y:S02]  /*257f0*/  FFMA.FTZ R33, R18.reuse, R29, -R23 ;  /* 0x0000001d12217223 */ /* 0x040fe40000010817 */
[----:B------:R-:W-:Y:S02]  /*25800*/  FFMA.FTZ R31, R18, R28, R5 ;  /* 0x0000001c121f7223 */ /* 0x000fe40000010005 */
[C---:B------:R-:W-:Y:S01]  /*25810*/  IMAD.U32 R18, R12.reuse, 0x10000, RZ ;  /* 0x000100000c127824 */ /* 0x040fe200078e00ff */
[----:B------:R-:W-:Y:S01]  /*25820*/  LOP3.LUT R12, R12, 0xffff0000, RZ, 0xc0, !PT ;  /* 0xffff00000c0c7812 */ /* 0x000fe200078ec0ff */
[C---:B------:R-:W-:Y:S02]  /*25830*/  FMUL.FTZ R5, R4.reuse, R30 ;  /* 0x0000001e04057220 */ /* 0x040fe40000410000 */
[----:B------:R-:W-:-:S02]  /*25840*/  FMUL.FTZ R8, R4, R15 ;  /* 0x0000000f04087220 */ /* 0x000fc40000410000 */
[CC--:B------:R-:W-:Y:S02]  /*25850*/  FMUL.FTZ R4, R3.reuse, R18.reuse ;  /* 0x0000001203047220 */ /* 0x0c0fe40000410000 */
[----:B------:R-:W-:Y:S02]  /*25860*/  FMUL.FTZ R3, R3, R13 ;  /* 0x0000000d03037220 */ /* 0x000fe40000410000 */
[----:B------:R-:W-:Y:S01]  /*25870*/  FFMA.FTZ R29, R17, R15, -R5 ;  /* 0x0000000f111d7223 */ /* 0x000fe20000010805 */
[----:B------:R-:W-:Y:S01]  /*25880*/  LOP3.LUT R5, R14, 0xffff0000, RZ, 0xc0, !PT ;  /* 0xffff00000e057812 */ /* 0x000fe200078ec0ff */
[C---:B------:R-:W-:Y:S02]  /*25890*/  FFMA.FTZ R18, R16.reuse, R18, R3 ;  /* 0x0000001210127223 */ /* 0x040fe40000010003 */
[----:B------:R-:W-:Y:S02]  /*258a0*/  FFMA.FTZ R23, R16, R13, -R4 ;  /* 0x0000000d10177223 */ /* 0x000fe40000010804 */
[----:B------:R-:W-:-:S02]  /*258b0*/  FMUL.FTZ R3, R2, R12 ;  /* 0x0000000c02037220 */ /* 0x000fc40000410000 */
[----:B------:R-:W-:Y:S02]  /*258c0*/  FFMA.FTZ R28, R17, R30, R8 ;  /* 0x0000001e111c7223 */ /* 0x000fe40000010008 */
[C---:B------:R-:W-:Y:S01]  /*258d0*/  IMAD.U32 R14, R20.reuse, 0x10000, RZ ;  /* 0x00010000140e7824 */ /* 0x040fe200078e00ff */
[----:B------:R-:W-:Y:S01]  /*258e0*/  LOP3.LUT R20, R20, 0xffff0000, RZ, 0xc0, !PT ;  /* 0xffff000014147812 */ /* 0x000fe200078ec0ff */
[----:B------:R-:W-:Y:S02]  /*258f0*/  IMAD.U32 R13, R6, 0x10000, RZ ;  /* 0x00010000060d7824 */ /* 0x000fe400078e00ff */
[----:B------:R-:W-:Y:S02]  /*25900*/  IMAD.U32 R8, R22, 0x10000, RZ ;  /* 0x0001000016087824 */ /* 0x000fe400078e00ff */
[-C--:B------:R-:W-:Y:S02]  /*25910*/  FMUL.FTZ R4, R2, R5.reuse ;  /* 0x0000000502047220 */ /* 0x080fe40000410000 */
[----:B------:R-:W-:-:S02]  /*25920*/  FFMA.FTZ R17, R9, R5, -R3 ;  /* 0x0000000509117223 */ /* 0x000fc40000010803 */
[----:B------:R-:W-:Y:S02]  /*25930*/  IMAD.U32 R5, R10, 0x10000, RZ ;  /* 0x000100000a057824 */ /* 0x000fe400078e00ff */
[C---:B------:R-:W-:Y:S02]  /*25940*/  FMUL.FTZ R3, R13.reuse, R14 ;  /* 0x0000000e0d037220 */ /* 0x040fe40000410000 */
[----:B------:R-:W-:Y:S02]  /*25950*/  FMUL.FTZ R2, R13, R8 ;  /* 0x000000080d027220 */ /* 0x000fe40000410000 */
[----:B------:R-:W-:Y:S01]  /*25960*/  FFMA.FTZ R16, R9, R12, R4 ;  /* 0x0000000c09107223 */ /* 0x000fe20000010004 */
[----:B------:R-:W-:Y:S01]  /*25970*/  LOP3.LUT R4, R11, 0xffff0000, RZ, 0xc0, !PT ;  /* 0xffff00000b047812 */ /* 0x000fe200078ec0ff */
[C---:B------:R-:W-:Y:S01]  /*25980*/  IMAD.U32 R12, R19.reuse, 0x10000, RZ ;  /* 0x00010000130c7824 */ /* 0x040fe200078e00ff */
[----:B------:R-:W-:Y:S01]  /*25990*/  LOP3.LUT R19, R19, 0xffff0000, RZ, 0xc0, !PT ;  /* 0xffff000013137812 */ /* 0x000fe200078ec0ff */
[----:B------:R-:W-:-:S02]  /*259a0*/  IMAD.U32 R9, R7, 0x10000, RZ ;  /* 0x0001000007097824 */ /* 0x000fc400078e00ff */
[C---:B------:R-:W-:Y:S01]  /*259b0*/  FFMA.FTZ R15, R5.reuse, R8, -R3 ;  /* 0x00000008050f7223 */ /* 0x040fe20000010803 */
[----:B------:R-:W-:Y:S01]  /*259c0*/  LOP3.LUT R8, R10, 0xffff0000, RZ, 0xc0, !PT ;  /* 0xffff00000a087812 */ /* 0x000fe200078ec0ff */
[----:B------:R-:W-:Y:S01]  /*259d0*/  FFMA.FTZ R14, R5, R14, R2 ;  /* 0x0000000e050e7223 */ /* 0x000fe20000010002 */
[----:B------:R-:W-:Y:S01]  /*259e0*/  LOP3.LUT R3, R6, 0xffff0000, RZ, 0xc0, !PT ;  /* 0xffff000006037812 */ /* 0x000fe200078ec0ff */
[----:B------:R-:W-:Y:S01]  /*259f0*/  IMAD.U32 R13, R21, 0x10000, RZ ;  /* 0x00010000150d7824 */ /* 0x000fe200078e00ff */
[----:B------:R-:W-:Y:S01]  /*25a00*/  LOP3.LUT R2, R7, 0xffff0000, RZ, 0xc0, !PT ;  /* 0xffff000007027812 */ /* 0x000fe200078ec0ff */
[----:B------:R-:W-:Y:S02]  /*25a10*/  IMAD.U32 R5, R11, 0x10000, RZ ;  /* 0x000100000b057824 */ /* 0x000fe400078e00ff */
[CC--:B------:R-:W-:Y:S02]  /*25a20*/  FMUL.FTZ R10, R9.reuse, R12.reuse ;  /* 0x0000000c090a7220 */ /* 0x0c0fe40000410000 */
[-C--:B------:R-:W-:Y:S01]  /*25a30*/  FMUL.FTZ R6, R9, R13.reuse ;  /* 0x0000000d09067220 */ /* 0x080fe20000410000 */
[----:B------:R-:W-:Y:S01]  /*25a40*/  LOP3.LUT R9, R21, 0xffff0000, RZ, 0xc0, !PT ;  /* 0xffff000015097812 */ /* 0x000fe200078ec0ff */
[C---:B------:R-:W-:Y:S01]  /*25a50*/  FFMA.FTZ R13, R5.reuse, R13, -R10 ;  /* 0x0000000d050d7223 */ /* 0x040fe2000001080a */
[----:B------:R-:W-:Y:S01]  /*25a60*/  LOP3.LUT R10, R22, 0xffff0000, RZ, 0xc0, !PT ;  /* 0xffff0000160a7812 */ /* 0x000fe200078ec0ff */
[----:B------:R-:W-:-:S02]  /*25a70*/  FFMA.FTZ R12, R5, R12, R6 ;  /* 0x0000000c050c7223 */ /* 0x000fc40000010006 */
[C---:B------:R-:W-:Y:S02]  /*25a80*/  FMUL.FTZ R6, R3.reuse, R20 ;  /* 0x0000001403067220 */ /* 0x040fe40000410000 */
[C---:B------:R-:W-:Y:S02]  /*25a90*/  FMUL.FTZ R11, R2.reuse, R19 ;  /* 0x00000013020b7220 */ /* 0x040fe40000410000 */
[-C--:B------:R-:W-:Y:S02]  /*25aa0*/  FMUL.FTZ R5, R3, R10.reuse ;  /* 0x0000000a03057220 */ /* 0x080fe40000410000 */
[-C--:B------:R-:W-:Y:S02]  /*25ab0*/  FMUL.FTZ R7, R2, R9.reuse ;  /* 0x0000000902077220 */ /* 0x080fe40000410000 */
[----:B------:R-:W-:Y:S02]  /*25ac0*/  FFMA.FTZ R3, R8, R10, -R6 ;  /* 0x0000000a08037223 */ /* 0x000fe40000010806 */
[----:B------:R-:W-:Y:S01]  /*25ad0*/  FFMA.FTZ R11, R4, R9, -R11 ;  /* 0x00000009040b7223 */ /* 0x000fe2000001080b */
[----:B------:R-:W-:Y:S01]  /*25ae0*/  F2FP.BF16.PACK_AB R9, R17, R23 ;  /* 0x000000171109723e */ /* 0x000fe200000010ff */
[----:B------:R-:W-:Y:S01]  /*25af0*/  FFMA.FTZ R2, R8, R20, R5 ;  /* 0x0000001408027223 */ /* 0x000fe20000010005 */
[----:B------:R-:W-:Y:S01]  /*25b00*/  F2FP.BF16.PACK_AB R8, R29, R33 ;  /* 0x000000211d08723e */ /* 0x000fe200000010ff */
[----:B------:R-:W-:Y:S01]  /*25b10*/  FFMA.FTZ R7, R4, R19, R7 ;  /* 0x0000001304077223 */ /* 0x000fe20000010007 */
[----:B------:R-:W-:-:S02]  /*25b20*/  F2FP.BF16.PACK_AB R10, R3, R15 ;  /* 0x0000000f030a723e */ /* 0x000fc400000010ff */
[----:B------:R-:W-:Y:S02]  /*25b30*/  F2FP.BF16.PACK_AB R11, R11, R13 ;  /* 0x0000000d0b0b723e */ /* 0x000fe400000010ff */
[----:B------:R-:W-:Y:S02]  /*25b40*/  F2FP.BF16.PACK_AB R4, R28, R31 ;  /* 0x0000001f1c04723e */ /* 0x000fe400000010ff */
[----:B------:R-:W-:Y:S01]  /*25b50*/  F2FP.BF16.PACK_AB R5, R16, R18 ;  /* 0x000000121005723e */ /* 0x000fe200000010ff */
[----:B------:R1:W-:Y:S01]  /*25b60*/  ST.E.128 [R26.64], R8 ;  /* 0x000000081a007985 */ /* 0x0003e2000c101d04 */
[----:B------:R-:W-:Y:S02]  /*25b70*/  F2FP.BF16.PACK_AB R6, R2, R14 ;  /* 0x0000000e0206723e */ /* 0x000fe400000010ff */
[----:B------:R-:W-:-:S05]  /*25b80*/  F2FP.BF16.PACK_AB R7, R7, R12 ;  /* 0x0000000c0707723e */ /* 0x000fca00000010ff */
[----:B------:R1:W-:Y:S02]  /*25b90*/  ST.E.128 [R24.64], R4 ;  /* 0x0000000418007985 */ /* 0x0003e4000c101d04 */
.L_x_1014:
[----:B------:R-:W-:Y:S05]  /*25ba0*/  BSYNC B0 ;  /* 0x0000000000007941 */ /* 0x000fea0003800000 */
.L_x_1013:
[----:B------:R-:W-:-:S04]  /*25bb0*/  IADD3 R2, R57, 0x40, RZ ;  /* 0x0000004039027810 */ /* 0x000fc80007ffe0ff */
[----:B------:R-:W-:-:S13]  /*25bc0*/  ISETP.GE.AND P0, PT, R2, R0, PT ;  /* 0x000000000200720c */ /* 0x000fda0003f06270 */
[----:B------:R-:W-:Y:S05]  /*25bd0*/  @P0 BRA `(.L_x_1010) ;  /* 0x0000077000000947 */ /* 0x000fea0003800000 */
[----:B-1----:R-:W-:Y:S01]  /*25be0*/  SHF.R.S32.HI R5, RZ, 0x1f, R2 ;  /* 0x0000001fff057819 */ /* 0x002fe20000011402 */
[----:B------:R-:W-:Y:S01]  /*25bf0*/  IMAD.SHL.U32 R7, R68, 0x40, RZ ;  /* 0x0000004044077824 */ /* 0x000fe200078e00ff */
[----:B------:R-:W-:Y:S02]  /*25c00*/  SHF.R.S32.HI R3, RZ, 0x1f, R56 ;  /* 0x0000001fff037819 */ /* 0x000fe40000011438 */
[----:B------:R-:W-:Y:S02]  /*25c10*/  LEA.HI R4, R5, R2, RZ, 0x3 ;  /* 0x0000000205047211 */ /* 0x000fe400078f18ff */
[----:B------:R-:W-:Y:S02]  /*25c20*/  LEA.HI R3, R3, R56, RZ, 0x5 ;  /* 0x0000003803037211 */ /* 0x000fe400078f28ff */
[----:B------:R-:W-:Y:S02]  /*25c30*/  SHF.R.S32.HI R6, RZ, 0x3, R4 ;  /* 0x00000003ff067819 */ /* 0x000fe40000011404 */
[----:B------:R-:W-:-:S02]  /*25c40*/  LEA.HI R5, R5, R2, RZ, 0x6 ;  /* 0x0000000205057211 */ /* 0x000fc400078f30ff */
[----:B------:R-:W-:Y:S01]  /*25c50*/  LOP3.LUT R2, R7, 0x1c0, RZ, 0xc0, !PT ;  /* 0x000001c007027812 */ /* 0x000fe200078ec0ff */
[----:B------:R-:W-:Y:S01]  /*25c60*/  IMAD.SHL.U32 R7, R3, 0x10, RZ ;  /* 0x0000001003077824 */ /* 0x000fe200078e00ff */
[----:B------:R-:W-:Y:S01]  /*25c70*/  LEA.HI R3, R0, R6, RZ, 0x1d ;  /* 0x0000000600037211 */ /* 0x000fe200078fe8ff */
[----:B------:R-:W-:Y:S01]  /*25c80*/  IMAD.SHL.U32 R8, R5, 0x80, RZ ;  /* 0x0000008005087824 */ /* 0x000fe200078e00ff */
[----:B------:R-:W-:Y:S02]  /*25c90*/  LOP3.LUT R6, R2, 0x38, R4, 0xf8, !PT ;  /* 0x0000003802067812 */ /* 0x000fe400078ef804 */
[----:B------:R-:W-:Y:S02]  /*25ca0*/  SHF.R.U32.HI R9, RZ, 0x3, R2 ;  /* 0x00000003ff097819 */ /* 0x000fe40000011602 */
[----:B------:R-:W-:Y:S02]  /*25cb0*/  SHF.R.S32.HI R5, RZ, 0x1f, R3 ;  /* 0x0000001fff057819 */ /* 0x000fe40000011403 */
[----:B------:R-:W-:-:S02]  /*25cc0*/  LOP3.LUT R4, R7, 0xfffffe00, RZ, 0xc0, !PT ;  /* 0xfffffe0007047812 */ /* 0x000fc400078ec0ff */
[----:B------:R-:W-:Y:S01]  /*25cd0*/  LOP3.LUT R7, R6, R9, RZ, 0x3c, !PT ;  /* 0x0000000906077212 */ /* 0x000fe200078e3cff */
[----:B------:R-:W-:Y:S01]  /*25ce0*/  IMAD.SHL.U32 R6, R3, 0x8, RZ ;  /* 0x0000000803067824 */ /* 0x000fe200078e00ff */
[----:B------:R-:W-:Y:S02]  /*25cf0*/  LEA.HI R3, R5, R3, RZ, 0x3 ;  /* 0x0000000305037211 */ /* 0x000fe400078f18ff */
[----:B------:R-:W-:Y:S02]  /*25d00*/  LOP3.LUT R8, R8, 0xffffe000, RZ, 0xc0, !PT ;  /* 0xffffe00008087812 */ /* 0x000fe400078ec0ff */
[----:B------:R-:W-:Y:S01]  /*25d10*/  LOP3.LUT R5, R2, 0x38, R6, 0xf8, !PT ;  /* 0x0000003802057812 */ /* 0x000fe200078ef806 */
[----:B------:R-:W-:Y:S01]  /*25d20*/  IMAD.SHL.U32 R2, R3, 0x400, RZ ;  /* 0x0000040003027824 */ /* 0x000fe200078e00ff */
[----:B------:R-:W-:Y:S02]  /*25d30*/  IADD3 R7, R7, R8, R4 ;  /* 0x0000000807077210 */ /* 0x000fe40007ffe004 */
[----:B------:R-:W-:-:S02]  /*25d40*/  LOP3.LUT R3, R5, R9, RZ, 0x3c, !PT ;  /* 0x0000000905037212 */ /* 0x000fc400078e3cff */
[----:B------:R-:W-:Y:S01]  /*25d50*/  LOP3.LUT R2, R2, 0xffffe000, RZ, 0xc0, !PT ;  /* 0xffffe00002027812 */ /* 0x000fe200078ec0ff */
[----:B------:R-:W-:-:S03]  /*25d60*/  IMAD.WIDE.U32 R30, R7, 0x2, R36 ;  /* 0x00000002071e7825 */ /* 0x000fc600078e0024 */
[----:B------:R-:W-:Y:S02]  /*25d70*/  IADD3 R2, R3, R2, R4 ;  /* 0x0000000203027210 */ /* 0x000fe40007ffe004 */
[----:B------:R-:W2:Y:S03]  /*25d80*/  LD.E.128 R8, [R30.64] ;  /* 0x000000041e087980 */ /* 0x000ea6000c101d00 */
[----:B------:R-:W-:-:S05]  /*25d90*/  IMAD.WIDE.U32 R28, R2, 0x2, R36 ;  /* 0x00000002021c7825 */ /* 0x000fca00078e0024 */
[----:B------:R-:W3:Y:S01]  /*25da0*/  LD.E.128 R4, [R28.64] ;  /* 0x000000041c047980 */ /* 0x000ee2000c101d00 */
[----:B------:R-:W-:Y:S02]  /*25db0*/  SHF.R.U64 R14, R44, 0x10, R45 ;  /* 0x000000102c0e7819 */ /* 0x000fe4000000122d */
[----:B------:R-:W-:Y:S02]  /*25dc0*/  SHF.R.U64 R2, R40, 0x10, R41 ;  /* 0x0000001028027819 */ /* 0x000fe40000001229 */
[--C-:B------:R-:W-:Y:S02]  /*25dd0*/  SHF.R.U64 R12, R42, 0x10, R43.reuse ;  /* 0x000000102a0c7819 */ /* 0x100fe4000000122b */
[----:B------:R-:W-:Y:S02]  /*25de0*/  SHF.R.U32.HI R13, RZ, 0x10, R43 ;  /* 0x00000010ff0d7819 */ /* 0x000fe4000001162b */
[----:B------:R-:W-:Y:S02]  /*25df0*/  PRMT R20, R85, 0x5432, R14 ;  /* 0x0000543255147816 */ /* 0x000fe4000000000e */
[----:B------:R-:W-:-:S02]  /*25e00*/  SHF.R.U32.HI R15, RZ, 0x10, R45 ;  /* 0x00000010ff0f7819 */ /* 0x000fc4000001162d */
[----:B------:R-:W-:Y:S01]  /*25e10*/  PRMT R27, R87, 0x5432, R2 ;  /* 0x00005432571b7816 */ /* 0x000fe20000000002 */
[----:B------:R-:W-:Y:S01]  /*25e20*/  IMAD.U32 R34, R20, 0x10000, RZ ;  /* 0x0001000014227824 */ /* 0x000fe200078e00ff */
[C---:B------:R-:W-:Y:S02]  /*25e30*/  PRMT R22, R88.reuse, 0x5432, R12 ;  /* 0x0000543258167816 */ /* 0x040fe4000000000c */
[----:B------:R-:W-:Y:S01]  /*25e40*/  PRMT R21, R88, 0x5410, R13 ;  /* 0x0000541058157816 */ /* 0x000fe2000000000d */
[----:B------:R-:W-:Y:S01]  /*25e50*/  IMAD.U32 R33, R27, 0x10000, RZ ;  /* 0x000100001b217824 */ /* 0x000fe200078e00ff */
[----:B------:R-:W-:Y:S02]  /*25e60*/  PRMT R19, R85, 0x5410, R15 ;  /* 0x0000541055137816 */ /* 0x000fe4000000000f */
[----:B------:R-:W-:Y:S02]  /*25e70*/  SHF.R.U32.HI R3, RZ, 0x10, R41 ;  /* 0x00000010ff037819 */ /* 0x000fe40000011629 */
[----:B------:R-:W-:Y:S01]  /*25e80*/  LOP3.LUT R38, R20, 0xffff0000, RZ, 0xc0, !PT ;  /* 0xffff000014267812 */ /* 0x000fe200078ec0ff */
[----:B------:R-:W-:Y:S01]  /*25e90*/  IMAD.U32 R35, R19, 0x10000, RZ ;  /* 0x0001000013237824 */ /* 0x000fe200078e00ff */
[----:B------:R-:W-:-:S02]  /*25ea0*/  PRMT R23, R87, 0x5410, R3 ;  /* 0x0000541057177816 */ /* 0x000fc40000000003 */
[--C-:B------:R-:W-:Y:S02]  /*25eb0*/  SHF.R.U64 R18, R46, 0x10, R47.reuse ;  /* 0x000000102e127819 */ /* 0x100fe4000000122f */
[----:B------:R-:W-:Y:S01]  /*25ec0*/  SHF.R.U32.HI R17, RZ, 0x10, R47 ;  /* 0x00000010ff117819 */ /* 0x000fe2000001162f */
[----:B------:R-:W-:Y:S01]  /*25ed0*/  IMAD.U32 R20, R23, 0x10000, RZ ;  /* 0x0001000017147824 */ /* 0x000fe200078e00ff */
[C---:B------:R-:W-:Y:S02]  /*25ee0*/  PRMT R18, R86.reuse, 0x5432, R18 ;  /* 0x0000543256127816 */ /* 0x040fe40000000012 */
[----:B------:R-:W-:Y:S02]  /*25ef0*/  LOP3.LUT R39, R19, 0xffff0000, RZ, 0xc0, !PT ;  /* 0xffff000013277812 */ /* 0x000fe400078ec0ff */
[----:B------:R-:W-:Y:S01]  /*25f00*/  PRMT R17, R86, 0x5410, R17 ;  /* 0x0000541056117816 */ /* 0x000fe20000000011 */
[C---:B--2---:R-:W-:Y:S01]  /*25f10*/  IMAD.U32 R13, R11.reuse, 0x10000, RZ ;  /* 0x000100000b0d7824 */ /* 0x044fe200078e00ff */
[----:B------:R-:W-:Y:S01]  /*25f20*/  LOP3.LUT R12, R11, 0xffff0000, RZ, 0xc0, !PT ;  /* 0xffff00000b0c7812 */ /* 0x000fe200078ec0ff */
[C---:B------:R-:W-:Y:S01]  /*25f30*/  IMAD.U32 R26, R8.reuse, 0x10000, RZ ;  /* 0x00010000081a7824 */ /* 0x040fe200078e00ff */
[----:B------:R-:W-:Y:S01]  /*25f40*/  LOP3.LUT R25, R8, 0xffff0000, RZ, 0xc0, !PT ;  /* 0xffff000008197812 */ /* 0x000fe200078ec0ff */
[C---:B------:R-:W-:Y:S01]  /*25f50*/  IMAD.U32 R24, R9.reuse, 0x10000, RZ ;  /* 0x0001000009187824 */ /* 0x040fe200078e00ff */
[----:B------:R-:W-:Y:S01]  /*25f60*/  LOP3.LUT R16, R9, 0xffff0000, RZ, 0xc0, !PT ;  /* 0xffff000009107812 */ /* 0x000fe200078ec0ff */
[C---:B------:R-:W-:Y:S01]  /*25f70*/  IMAD.U32 R15, R10.reuse, 0x10000, RZ ;  /* 0x000100000a0f7824 */ /* 0x040fe200078e00ff */
[----:B------:R-:W-:Y:S01]  /*25f80*/  LOP3.LUT R14, R10, 0xffff0000, RZ, 0xc0, !PT ;  /* 0xffff00000a0e7812 */ /* 0x000fe200078ec0ff */
[C---:B---3--:R-:W-:Y:S01]  /*25f90*/  IMAD.U32 R11, R4.reuse, 0x10000, RZ ;  /* 0x00010000040b7824 */ /* 0x048fe200078e00ff */
[----:B------:R-:W-:Y:S01]  /*25fa0*/  LOP3.LUT R10, R4, 0xffff0000, RZ, 0xc0, !PT ;  /* 0xffff0000040a7812 */ /* 0x000fe200078ec0ff */
[C---:B------:R-:W-:Y:S01]  /*25fb0*/  IMAD.U32 R9, R5.reuse, 0x10000, RZ ;  /* 0x0001000005097824 */ /* 0x040fe200078e00ff */
[----:B------:R-:W-:Y:S01]  /*25fc0*/  LOP3.LUT R8, R5, 0xffff0000, RZ, 0xc0, !PT ;  /* 0xffff000005087812 */ /* 0x000fe200078ec0ff */
[C---:B------:R-:W-:Y:S01]  /*25fd0*/  IMAD.U32 R5, R6.reuse, 0x10000, RZ ;  /* 0x0001000006057824 */ /* 0x040fe200078e00ff */
[----:B------:R-:W-:Y:S01]  /*25fe0*/  LOP3.LUT R4, R6, 0xffff0000, RZ, 0xc0, !PT ;  /* 0xffff000006047812 */ /* 0x000fe200078ec0ff */
[----:B------:R-:W-:Y:S01]  /*25ff0*/  FMUL.FTZ R6, R11, R34 ;  /* 0x000000220b067220 */ /* 0x000fe20000410000 */
[C---:B------:R-:W-:Y:S01]  /*26000*/  LOP3.LUT R2, R7.reuse, 0xffff0000, RZ, 0xc0, !PT ;  /* 0xffff000007027812 */ /* 0x040fe200078ec0ff */
[----:B------:R-:W-:-:S02]  /*26010*/  IMAD.U32 R3, R7, 0x10000, RZ ;  /* 0x0001000007037824 */ /* 0x000fc400078e00ff */
[-C--:B------:R-:W-:Y:S01]  /*26020*/  FMUL.FTZ R7, R11, R33.reuse ;  /* 0x000000210b077220 */ /* 0x080fe20000410000 */
[----:B------:R-:W-:Y:S01]  /*26030*/  LOP3.LUT R11, R27, 0xffff0000, RZ, 0xc0, !PT ;  /* 0xffff00001b0b7812 */ /* 0x000fe200078ec0ff */
[----:B------:R-:W-:Y:S02]  /*26040*/  FFMA.FTZ R33, R26, R33, -R6 ;  /* 0x000000211a217223 */ /* 0x000fe40000010806 */
[----:B------:R-:W-:Y:S02]  /*26050*/  FMUL.FTZ R6, R10, R38 ;  /* 0x000000260a067220 */ /* 0x000fe40000410000 */
[----:B------:R-:W-:Y:S02]  /*26060*/  FFMA.FTZ R27, R26, R34, R7 ;  /* 0x000000221a1b7223 */ /* 0x000fe40000010007 */
[----:B------:R-:W-:Y:S02]  /*26070*/  FFMA.FTZ R26, R25, R11, -R6 ;  /* 0x0000000b191a7223 */ /* 0x000fe40000010806 */
[----:B------:R-:W-:-:S02]  /*26080*/  FMUL.FTZ R7, R9, R35 ;  /* 0x0000002309077220 */ /* 0x000fc40000410000 */
[-C--:B------:R-:W-:Y:S01]  /*26090*/  FMUL.FTZ R6, R9, R20.reuse ;  /* 0x0000001409067220 */ /* 0x080fe20000410000 */
[----:B------:R-:W-:Y:S01]  /*260a0*/  LOP3.LUT R9, R23, 0xffff0000, RZ, 0xc0, !PT ;  /* 0xffff000017097812 */ /* 0x000fe200078ec0ff */
[----:B------:R-:W-:Y:S02]  /*260b0*/  IMAD.U32 R23, R22, 0x10000, RZ ;  /* 0x0001000016177824 */ /* 0x000fe400078e00ff */
[----:B------:R-:W-:Y:S02]  /*260c0*/  FMUL.FTZ R10, R10, R11 ;  /* 0x0000000b0a0a7220 */ /* 0x000fe40000410000 */
[C---:B------:R-:W-:Y:S02]  /*260d0*/  FFMA.FTZ R20, R24.reuse, R20, -R7 ;  /* 0x0000001418147223 */ /* 0x040fe40000010807 */
[----:B------:R-:W-:Y:S02]  /*260e0*/  FFMA.FTZ R19, R24, R35, R6 ;  /* 0x0000002318137223 */ /* 0x000fe40000010006 */
[----:B------:R-:W-:-:S02]  /*260f0*/  FMUL.FTZ R7, R8, R39 ;  /* 0x0000002708077220 */ /* 0x000fc40000410000 */
[C---:B------:R-:W-:Y:S01]  /*26100*/  IMAD.U32 R24, R18.reuse, 0x10000, RZ ;  /* 0x0001000012187824 */ /* 0x040fe200078e00ff */
[----:B------:R-:W-:Y:S01]  /*26110*/  LOP3.LUT R18, R18, 0xffff0000, RZ, 0xc0, !PT ;  /* 0xffff000012127812 */ /* 0x000fe200078ec0ff */
[----:B------:R-:W-:Y:S02]  /*26120*/  FMUL.FTZ R6, R8, R9 ;  /* 0x0000000908067220 */ /* 0x000fe40000410000 */
[C---:B------:R-:W-:Y:S01]  /*26130*/  IMAD.U32 R34, R17.reuse, 0x10000, RZ ;  /* 0x0001000011227824 */ /* 0x040fe200078e00ff */
[----:B------:R-:W-:Y:S01]  /*26140*/  LOP3.LUT R17, R17, 0xffff0000, RZ, 0xc0, !PT ;  /* 0xffff000011117812 */ /* 0x000fe200078ec0ff */
[----:B------:R-:W-:Y:S02]  /*26150*/  IMAD.U32 R11, R21, 0x10000, RZ ;  /* 0x00010000150b7824 */ /* 0x000fe400078e00ff */
[----:B------:R-:W-:Y:S02]  /*26160*/  FMUL.FTZ R8, R5, R23 ;  /* 0x0000001705087220 */ /* 0x000fe40000410000 */
[----:B------:R-:W-:-:S02]  /*26170*/  FFMA.FTZ R25, R25, R38, R10 ;  /* 0x0000002619197223 */ /* 0x000fc4000001000a */
[C---:B------:R-:W-:Y:S02]  /*26180*/  FFMA.FTZ R9, R16.reuse, R9, -R7 ;  /* 0x0000000910097223 */ /* 0x040fe40000010807 */
[----:B------:R-:W-:Y:S02]  /*26190*/  FMUL.FTZ R10, R5, R24 ;  /* 0x00000018050a7220 */ /* 0x000fe40000410000 */
[----:B------:R-:W-:Y:S01]  /*261a0*/  FFMA.FTZ R5, R16, R39, R6 ;  /* 0x0000002710057223 */ /* 0x000fe20000010006 */
[----:B------:R-:W-:Y:S01]  /*261b0*/  LOP3.LUT R16, R22, 0xffff0000, RZ, 0xc0, !PT ;  /* 0xffff000016107812 */ /* 0x000fe200078ec0ff */
[----:B------:R-:W-:Y:S01]  /*261c0*/  FMUL.FTZ R7, R3, R34 ;  /* 0x0000002203077220 */ /* 0x000fe20000410000 */
[----:B------:R-:W-:Y:S01]  /*261d0*/  F2FP.BF16.PACK_AB R9, R9, R20 ;  /* 0x000000140909723e */ /* 0x000fe200000010ff */
[----:B------:R-:W-:Y:S01]  /*261e0*/  FFMA.FTZ R6, R15, R24, R8 ;  /* 0x000000180f067223 */ /* 0x000fe20000010008 */
[----:B------:R-:W-:Y:S01]  /*261f0*/  LOP3.LUT R8, R21, 0xffff0000, RZ, 0xc0, !PT ;  /* 0xffff000015087812 */ /* 0x000fe200078ec0ff */
[----:B------:R-:W-:Y:S01]  /*26200*/  FMUL.FTZ R3, R3, R11 ;  /* 0x0000000b03037220 */ /* 0x000fe20000410000 */
[----:B------:R-:W-:Y:S01]  /*26210*/  F2FP.BF16.PACK_AB R5, R5, R19 ;  /* 0x000000130505723e */ /* 0x000fe200000010ff */
[----:B------:R-:W-:-:S02]  /*26220*/  FFMA.FTZ R10, R15, R23, -R10 ;  /* 0x000000170f0a7223 */ /* 0x000fc4000001080a */
[C---:B------:R-:W-:Y:S02]  /*26230*/  FFMA.FTZ R15, R13.reuse, R11, -R7 ;  /* 0x0000000b0d0f7223 */ /* 0x040fe40000010807 */
[----:B------:R-:W-:Y:S02]  /*26240*/  FFMA.FTZ R13, R13, R34, R3 ;  /* 0x000000220d0d7223 */ /* 0x000fe40000010003 */
[----:B------:R-:W-:Y:S02]  /*26250*/  FMUL.FTZ R3, R4, R18 ;  /* 0x0000001204037220 */ /* 0x000fe40000410000 */
[----:B------:R-:W-:Y:S02]  /*26260*/  FMUL.FTZ R11, R2, R17 ;  /* 0x00000011020b7220 */ /* 0x000fe40000410000 */
[----:B------:R-:W-:Y:S02]  /*26270*/  FMUL.FTZ R4, R4, R16 ;  /* 0x0000001004047220 */ /* 0x000fe40000410000 */
[----:B------:R-:W-:-:S02]  /*26280*/  FMUL.FTZ R7, R2, R8 ;  /* 0x0000000802077220 */ /* 0x000fc40000410000 */
[----:B------:R-:W-:Y:S02]  /*26290*/  FFMA.FTZ R3, R14, R16, -R3 ;  /* 0x000000100e037223 */ /* 0x000fe40000010803 */
[----:B------:R-:W-:Y:S01]  /*262a0*/  FFMA.FTZ R11, R12, R8, -R11 ;  /* 0x000000080c0b7223 */ /* 0x000fe2000001080b */
[----:B------:R-:W-:Y:S01]  /*262b0*/  F2FP.BF16.PACK_AB R8, R26, R33 ;  /* 0x000000211a08723e */ /* 0x000fe200000010ff */
[----:B------:R-:W-:Y:S01]  /*262c0*/  FFMA.FTZ R2, R14, R18, R4 ;  /* 0x000000120e027223 */ /* 0x000fe20000010004 */
[----:B------:R-:W-:Y:S01]  /*262d0*/  F2FP.BF16.PACK_AB R10, R3, R10 ;  /* 0x0000000a030a723e */ /* 0x000fe200000010ff */
[----:B------:R-:W-:Y:S01]  /*262e0*/  FFMA.FTZ R7, R12, R17, R7 ;  /* 0x000000110c077223 */ /* 0x000fe20000010007 */
[----:B------:R-:W-:Y:S02]  /*262f0*/  F2FP.BF16.PACK_AB R11, R11, R15 ;  /* 0x0000000f0b0b723e */ /* 0x000fe400000010ff */
[----:B------:R-:W-:Y:S02]  /*26300*/  F2FP.BF16.PACK_AB R4, R25, R27 ;  /* 0x0000001b1904723e */ /* 0x000fe400000010ff */
[----:B------:R-:W-:Y:S01]  /*26310*/  F2FP.BF16.PACK_AB R6, R2, R6 ;  /* 0x000000060206723e */ /* 0x000fe200000010ff */
[----:B------:R1:W-:Y:S01]  /*26320*/  ST.E.128 [R30.64], R8 ;  /* 0x000000081e007985 */ /* 0x0003e2000c101d04 */
[----:B------:R-:W-:-:S05]  /*26330*/  F2FP.BF16.PACK_AB R7, R7, R13 ;  /* 0x0000000d0707723e */ /* 0x000fca00000010ff */
[----:B------:R1:W-:Y:S02]  /*26340*/  ST.E.128 [R28.64], R4 ;  /* 0x000000041c007985 */ /* 0x0003e4000c101d04 */
.L_x_1010:
[----:B------:R-:W-:Y:S05]  /*26350*/  BSYNC B1 ;  /* 0x0000000000017941 */ /* 0x000fea0003800000 */
.L_x_1009:
[----:B-1----:R-:W-:Y:S01]  /*26360*/  IADD3 R4, R68, 0x40, RZ ;  /* 0x0000004044047810 */ /* 0x002fe20007ffe0ff */
[----:B------:R-:W-:Y:S02]  /*26370*/  IMAD.MOV.U32 R2, RZ, RZ, R112 ;  /* 0x000000ffff027224 */ /* 0x000fe400078e0070 */
[----:B------:R-:W-:Y:S01]  /*26380*/  IMAD.MOV.U32 R3, RZ, RZ, 0x0 ;  /* 0x00000000ff037424 */ /* 0x000fe200078e00ff */
[----:B------:R-:W-:-:S13]  /*26390*/  ISETP.GE.AND P0, PT, R4, R71, PT ;  /* 0x000000470400720c */ /* 0x000fda0003f06270 */
[----:B------:R-:W-:Y:S05]  /*263a0*/  @P0 RET.REL.NODEC R2 `(_ZN7cutlass13device_kernelIN5flash19enable_sm80_to_sm89INS1_16FlashAttnFwdSm80INS1_25CollectiveMainloopFwdSm80ILi8ELi1ELb0EN4cute5tupleIJNS5_1CILi128EEENS7_ILi64EEENS7_ILi192EEEEEELi192ENS_10bfloat16_tEfNS_4arch4Sm80ELb0ELb1ELb1ELb1ELb1ELb1ELb1ELb1EEENS1_21CollectiveEpilogueFwdINS6_IJS8_SA_S9_EEENS6_IJNS7_ILi1EEESI_SI_EEESC_SE_Li256ELb1ELb1ELb1ELb0EEENS1_36VarlenDynamicPersistentTileSchedulerILi128ELi64ELi256ELi256ELb1ELb1ELb0ELb1ELb0ELb1EEEEEEEEEvNT_6ParamsE) ;  /* 0xfffd9c5002000950 */ /* 0x000fea0003c3ffff */
[----:B------:R-:W-:Y:S01]  /*263b0*/  ISETP.GE.AND P0, PT, R57, R0, PT ;  /* 0x000000003900720c */ /* 0x000fe20003f06270 */
[----:B------:R-:W-:-:S12]  /*263c0*/  BSSY B0, `(.L_x_1015) ;  /* 0x0000072000007945 */ /* 0x000fd80003800000 */
[----:B------:R-:W-:Y:S05]  /*263d0*/  @P0 BRA `(.L_x_1016) ;  /* 0x0000070000000947 */ /* 0x000fea0003800000 */
[----:B------:R-:W-:Y:S01]  /*263e0*/  SHF.R.S32.HI R3, RZ, 0x1f, R4 ;  /* 0x0000001fff037819 */ /* 0x000fe20000011404 */
[----:B------:R-:W-:Y:S01]  /*263f0*/  IMAD.SHL.U32 R2, R4, 0x40, RZ ;  /* 0x0000004004027824 */ /* 0x000fe200078e00ff */
[----:B------:R-:W-:Y:S02]  /*26400*/  LEA.HI R6, R0, R32, RZ, 0x1d ;  /* 0x0000002000067211 */ /* 0x000fe400078fe8ff */
[----:B------:R-:W-:Y:S02]  /*26410*/  LEA.HI R3, R3, R4, RZ, 0x3 ;  /* 0x0000000403037211 */ /* 0x000fe400078f18ff */
[----:B------:R-:W-:Y:S02]  /*26420*/  SHF.R.S32.HI R7, RZ, 0x1f, R6 ;  /* 0x0000001fff077819 */ /* 0x000fe40000011406 */
[----:B------:R-:W-:Y:S01]  /*26430*/  LOP3.LUT R2, R2, 0x1c0, RZ, 0xc0, !PT ;  /* 0x000001c002027812 */ /* 0x000fe200078ec0ff */
[----:B------:R-:W-:Y:S01]  /*26440*/  IMAD.SHL.U32 R5, R3, 0x40, RZ ;  /* 0x0000004003057824 */ /* 0x000fe200078e00ff */
[----:B------:R-:W-:Y:S01]  /*26450*/  LEA.HI R7, R7, R6, RZ, 0x3 ;  /* 0x0000000607077211 */ /* 0x000fe200078f18ff */
[----:B------:R-:W-:Y:S01]  /*26460*/  IMAD.SHL.U32 R6, R6, 0x8, RZ ;  /* 0x0000000806067824 */ /* 0x000fe200078e00ff */
[----:B------:R-:W-:-:S02]  /*26470*/  LOP3.LUT R8, R2, 0x38, R57, 0xf8, !PT ;  /* 0x0000003802087812 */ /* 0x000fc400078ef839 */
[----:B------:R-:W-:Y:S02]  /*26480*/  SHF.R.U32.HI R3, RZ, 0x3, R2 ;  /* 0x00000003ff037819 */ /* 0x000fe40000011602 */
[----:B------:R-:W-:Y:S02]  /*26490*/  LOP3.LUT R5, R5, 0xfffffe00, RZ, 0xc0, !PT ;  /* 0xfffffe0005057812 */ /* 0x000fe400078ec0ff */
[----:B------:R-:W-:Y:S01]  /*264a0*/  LOP3.LUT R2, R2, 0x38, R6, 0xf8, !PT ;  /* 0x0000003802027812 */ /* 0x000fe200078ef806 */
[----:B------:R-:W-:Y:S01]  /*264b0*/  IMAD.SHL.U32 R6, R7, 0x400, RZ ;  /* 0x0000040007067824 */ /* 0x000fe200078e00ff */
[----:B------:R-:W-:Y:S02]  /*264c0*/  LOP3.LUT R7, R5, R8, R3, 0xf6, !PT ;  /* 0x0000000805077212 */ /* 0x000fe400078ef603 */
[----:B------:R-:W-:Y:S02]  /*264d0*/  LOP3.LUT R3, R2, R3, RZ, 0x3c, !PT ;  /* 0x0000000302037212 */ /* 0x000fe400078e3cff */
        /* <DEDUP_REMOVED lines=8> */
[----:B------:R-:W-:Y:S02]  /*26560*/  PRMT R23, R89, 0x5432, R7 ;  /* 0x0000543259177816 */ /* 0x000fe40000000007 */
[--C-:B------:R-:W-:Y:S02]  /*26570*/  SHF.R.U64 R17, R54, 0x10, R55.reuse ;  /* 0x0000001036117819 */ /* 0x100fe40000001237 */
[----:B------:R-:W-:Y:S01]  /*26580*/  SHF.R.U32.HI R18, RZ, 0x10, R55 ;  /* 0x00000010ff127819 */ /* 0x000fe20000011637 */
[----:B------:R-:W-:Y:S01]  /*26590*/  IMAD.U32 R31, R23, 0x10000, RZ ;  /* 0x00010000171f7824 */ /* 0x000fe200078e00ff */
[----:B------:R-:W-:-:S02]  /*265a0*/  SHF.R.U32.HI R16, RZ, 0x10, R53 ;  /* 0x00000010ff107819 */ /* 0x000fc40000011635 */
[----:B------:R-:W-:Y:S02]  /*265b0*/  PRMT R27, R91, 0x5432, R2 ;  /* 0x000054325b1b7816 */ /* 0x000fe40000000002 */
[C---:B------:R-:W-:Y:S02]  /*265c0*/  PRMT R21, R90.reuse, 0x5432, R17 ;  /* 0x000054325a157816 */ /* 0x040fe40000000011 */
[----:B------:R-:W-:Y:S02]  /*265d0*/  PRMT R20, R90, 0x5410, R18 ;  /* 0x000054105a147816 */ /* 0x000fe40000000012 */
[--C-:B------:R-:W-:Y:S02]  /*265e0*/  SHF.R.U64 R5, R50, 0x10, R51.reuse ;  /* 0x0000001032057819 */ /* 0x100fe40000001233 */
[----:B------:R-:W-:Y:S02]  /*265f0*/  SHF.R.U32.HI R6, RZ, 0x10, R51 ;  /* 0x00000010ff067819 */ /* 0x000fe40000011633 */
[----:B------:R-:W-:-:S02]  /*26600*/  PRMT R22, R89, 0x5410, R16 ;  /* 0x0000541059167816 */ /* 0x000fc40000000010 */
[----:B------:R-:W-:Y:S02]  /*26610*/  SHF.R.U32.HI R3, RZ, 0x10, R49 ;  /* 0x00000010ff037819 */ /* 0x000fe40000011631 */
[----:B------:R-:W-:Y:S02]  /*26620*/  LOP3.LUT R23, R23, 0xffff0000, RZ, 0xc0, !PT ;  /* 0xffff000017177812 */ /* 0x000fe400078ec0ff */
[C---:B------:R-:W-:Y:S02]  /*26630*/  PRMT R25, R92.reuse, 0x5432, R5 ;  /* 0x000054325c197816 */ /* 0x040fe40000000005 */
[----:B------:R-:W-:Y:S02]  /*26640*/  PRMT R24, R92, 0x5410, R6 ;  /* 0x000054105c187816 */ /* 0x000fe40000000006 */
[----:B------:R-:W-:Y:S02]  /*26650*/  PRMT R26, R91, 0x5410, R3 ;  /* 0x000054105b1a7816 */ /* 0x000fe40000000003 */
[----:B------:R-:W-:Y:S01]  /*26660*/  LOP3.LUT R39, R22, 0xffff0000, RZ, 0xc0, !PT ;  /* 0xffff000016277812 */ /* 0x000fe200078ec0ff */
        /* <DEDUP_REMOVED lines=12> */
[----:B------:R-:W-:Y:S01]  /*26730*/  IMAD.U32 R15, R27, 0x10000, RZ ;  /* 0x000100001b0f7824 */ /* 0x000fe200078e00ff */
[C---:B------:R-:W-:Y:S01]  /*26740*/  LOP3.LUT R5, R10.reuse, 0xffff0000, RZ, 0xc0, !PT ;  /* 0xffff00000a057812 */ /* 0x040fe200078ec0ff */
[----:B------:R-:W-:Y:S01]  /*26750*/  FMUL.FTZ R9, R13, R31 ;  /* 0x0000001f0d097220 */ /* 0x000fe20000410000 */
[----:B------:R-:W-:Y:S01]  /*26760*/  LOP3.LUT R2, R11, 0xffff0000, RZ, 0xc0, !PT ;  /* 0xffff00000b027812 */ /* 0x000fe200078ec0ff */
[----:B------:R-:W-:-:S02]  /*26770*/  IMAD.U32 R6, R10, 0x10000, RZ ;  /* 0x000100000a067824 */ /* 0x000fc400078e00ff */
[-C--:B------:R-:W-:Y:S01]  /*26780*/  FMUL.FTZ R10, R13, R15.reuse ;  /* 0x0000000f0d0a7220 */ /* 0x080fe20000410000 */
[----:B------:R-:W-:Y:S01]  /*26790*/  LOP3.LUT R13, R27, 0xffff0000, RZ, 0xc0, !PT ;  /* 0xffff00001b0d7812 */ /* 0x000fe200078ec0ff */
[----:B------:R-:W-:Y:S02]  /*267a0*/  FFMA.FTZ R38, R30, R15, -R9 ;  /* 0x0000000f1e267223 */ /* 0x000fe40000010809 */
[----:B------:R-:W-:Y:S02]  /*267b0*/  FMUL.FTZ R9, R12, R23 ;  /* 0x000000170c097220 */ /* 0x000fe40000410000 */
[----:B------:R-:W-:Y:S02]  /*267c0*/  IMAD.U32 R3, R11, 0x10000, RZ ;  /* 0x000100000b037824 */ /* 0x000fe400078e00ff */
[----:B------:R-:W-:Y:S02]  /*267d0*/  IMAD.U32 R15, R22, 0x10000, RZ ;  /* 0x00010000160f7824 */ /* 0x000fe400078e00ff */
[----:B------:R-:W-:-:S02]  /*267e0*/  IMAD.U32 R11, R26, 0x10000, RZ ;  /* 0x000100001a0b7824 */ /* 0x000fc400078e00ff */
[----:B------:R-:W-:Y:S02]  /*267f0*/  FFMA.FTZ R31, R30, R31, R10 ;  /* 0x0000001f1e1f7223 */ /* 0x000fe4000001000a */
[-C--:B------:R-:W-:Y:S02]  /*26800*/  FMUL.FTZ R10, R12, R13.reuse ;  /* 0x0000000d0c0a7220 */ /* 0x080fe40000410000 */
[C---:B------:R-:W-:Y:S02]  /*26810*/  FFMA.FTZ R30, R29.reuse, R13, -R9 ;  /* 0x0000000d1d1e7223 */ /* 0x040fe40000010809 */
[C---:B------:R-:W-:Y:S02]  /*26820*/  FMUL.FTZ R9, R8.reuse, R15 ;  /* 0x0000000f08097220 */ /* 0x040fe40000410000 */
[----:B------:R-:W-:Y:S02]  /*26830*/  FMUL.FTZ R8, R8, R11 ;  /* 0x0000000b08087220 */ /* 0x000fe40000410000 */
[----:B------:R-:W-:-:S02]  /*26840*/  FFMA.FTZ R27, R29, R23, R10 ;  /* 0x000000171d1b7223 */ /* 0x000fc4000001000a */
[----:B------:R-:W-:Y:S01]  /*26850*/  FFMA.FTZ R23, R28, R11, -R9 ;  /* 0x0000000b1c177223 */ /* 0x000fe20000010809 */
[----:B------:R-:W-:Y:S01]  /*26860*/  LOP3.LUT R9, R26, 0xffff0000, RZ, 0xc0, !PT ;  /* 0xffff00001a097812 */ /* 0x000fe200078ec0ff */
[----:B------:R-:W-:Y:S02]  /*26870*/  FFMA.FTZ R22, R28, R15, R8 ;  /* 0x0000000f1c167223 */ /* 0x000fe40000010008 */
[----:B------:R-:W-:Y:S02]  /*26880*/  FMUL.FTZ R8, R7, R39 ;  /* 0x0000002707087220 */ /* 0x000fe40000410000 */
[----:B------:R-:W-:Y:S02]  /*26890*/  IMAD.U32 R15, R25, 0x10000, RZ ;  /* 0x00010000190f7824 */ /* 0x000fe400078e00ff */
[C---:B------:R-:W-:Y:S01]  /*268a0*/  IMAD.U32 R12, R21.reuse, 0x10000, RZ ;  /* 0x00010000150c7824 */ /* 0x040fe200078e00ff */
[----:B------:R-:W-:Y:S01]  /*268b0*/  LOP3.LUT R21, R21, 0xffff0000, RZ, 0xc0, !PT ;  /* 0xffff000015157812 */ /* 0x000fe200078ec0ff */
[----:B------:R-:W-:-:S02]  /*268c0*/  FFMA.FTZ R13, R19, R9, -R8 ;  /* 0x00000009130d7223 */ /* 0x000fc40000010808 */
[----:B------:R-:W-:Y:S02]  /*268d0*/  IMAD.U32 R26, R20, 0x10000, RZ ;  /* 0x00010000141a7824 */ /* 0x000fe400078e00ff */
[----:B------:R-:W-:Y:S01]  /*268e0*/  FMUL.FTZ R7, R7, R9 ;  /* 0x0000000907077220 */ /* 0x000fe20000410000 */
[----:B------:R-:W-:Y:S01]  /*268f0*/  F2FP.BF16.PACK_AB R13, R13, R23 ;  /* 0x000000170d0d723e */ /* 0x000fe200000010ff */
[----:B------:R-:W-:Y:S02]  /*26900*/  IMAD.U32 R11, R24, 0x10000, RZ ;  /* 0x00010000180b7824 */ /* 0x000fe400078e00ff */
[C---:B------:R-:W-:Y:S02]  /*26910*/  FMUL.FTZ R8, R6.reuse, R12 ;  /* 0x0000000c06087220 */ /* 0x040fe40000410000 */
[----:B------:R-:W-:Y:S02]  /*26920*/  FMUL.FTZ R10, R6, R15 ;  /* 0x0000000f060a7220 */ /* 0x000fe40000410000 */
[----:B------:R-:W-:-:S02]  /*26930*/  FMUL.FTZ R6, R3, R26 ;  /* 0x0000001a03067220 */ /* 0x000fc40000410000 */
[----:B------:R-:W-:Y:S01]  /*26940*/  FFMA.FTZ R9, R19, R39, R7 ;  /* 0x0000002713097223 */ /* 0x000fe20000010007 */
[----:B------:R-:W-:Y:S01]  /*26950*/  LOP3.LUT R19, R20, 0xffff0000, RZ, 0xc0, !PT ;  /* 0xffff000014137812 */ /* 0x000fe200078ec0ff */
[C---:B------:R-:W-:Y:S02]  /*26960*/  FFMA.FTZ R15, R18.reuse, R15, -R8 ;  /* 0x0000000f120f7223 */ /* 0x040fe40000010808 */
[----:B------:R-:W-:Y:S01]  /*26970*/  FFMA.FTZ R10, R18, R12, R10 ;  /* 0x0000000c120a7223 */ /* 0x000fe2000001000a */
[----:B------:R-:W-:Y:S01]  /*26980*/  LOP3.LUT R18, R25, 0xffff0000, RZ, 0xc0, !PT ;  /* 0xffff000019127812 */ /* 0x000fe200078ec0ff */
[-C--:B------:R-:W-:Y:S01]  /*26990*/  FMUL.FTZ R3, R3, R11.reuse ;  /* 0x0000000b03037220 */ /* 0x080fe20000410000 */
[----:B------:R-:W-:Y:S01]  /*269a0*/  LOP3.LUT R12, R24, 0xffff0000, RZ, 0xc0, !PT ;  /* 0xffff0000180c7812 */ /* 0x000fe200078ec0ff */
[C---:B------:R-:W-:Y:S01]  /*269b0*/  FFMA.FTZ R11, R16.reuse, R11, -R6 ;  /* 0x0000000b100b7223 */ /* 0x040fe20000010806 */
[----:B------:R-:W-:Y:S01]  /*269c0*/  F2FP.BF16.PACK_AB R9, R9, R22 ;  /* 0x000000160909723e */ /* 0x000fe200000010ff */
[----:B------:R-:W-:-:S02]  /*269d0*/  FFMA.FTZ R7, R16, R26, R3 ;  /* 0x0000001a10077223 */ /* 0x000fc40000010003 */
[C---:B------:R-:W-:Y:S02]  /*269e0*/  FMUL.FTZ R3, R5.reuse, R21 ;  /* 0x0000001505037220 */ /* 0x040fe40000410000 */
[----:B------:R-:W-:Y:S02]  /*269f0*/  FMUL.FTZ R5, R5, R18 ;  /* 0x0000001205057220 */ /* 0x000fe40000410000 */
[C---:B------:R-:W-:Y:S02]  /*26a00*/  FMUL.FTZ R6, R2.reuse, R19 ;  /* 0x0000001302067220 */ /* 0x040fe40000410000 */
[----:B------:R-:W-:Y:S02]  /*26a10*/  FMUL.FTZ R8, R2, R12 ;  /* 0x0000000c02087220 */ /* 0x000fe40000410000 */
[C---:B------:R-:W-:Y:S02]  /*26a20*/  FFMA.FTZ R3, R17.reuse, R18, -R3 ;  /* 0x0000001211037223 */ /* 0x040fe40000010803 */
[----:B------:R-:W-:-:S02]  /*26a30*/  FFMA.FTZ R2, R17, R21, R5 ;  /* 0x0000001511027223 */ /* 0x000fc40000010005 */
[----:B------:R-:W-:Y:S01]  /*26a40*/  FFMA.FTZ R6, R14, R12, -R6 ;  /* 0x0000000c0e067223 */ /* 0x000fe20000010806 */
[----:B------:R-:W-:Y:S01]  /*26a50*/  F2FP.BF16.PACK_AB R12, R30, R38 ;  /* 0x000000261e0c723e */ /* 0x000fe200000010ff */
[----:B------:R-:W-:Y:S01]  /*26a60*/  FFMA.FTZ R5, R14, R19, R8 ;  /* 0x000000130e057223 */ /* 0x000fe20000010008 */
[----:B------:R-:W-:Y:S02]  /*26a70*/  F2FP.BF16.PACK_AB R14, R3, R15 ;  /* 0x0000000f030e723e */ /* 0x000fe400000010ff */
[----:B------:R-:W-:Y:S02]  /*26a80*/  F2FP.BF16.PACK_AB R15, R6, R11 ;  /* 0x0000000b060f723e */ /* 0x000fe400000010ff */
[----:B------:R-:W-:Y:S02]  /*26a90*/  F2FP.BF16.PACK_AB R8, R27, R31 ;  /* 0x0000001f1b08723e */ /* 0x000fe400000010ff */
[----:B------:R-:W-:Y:S01]  /*26aa0*/  F2FP.BF16.PACK_AB R10, R2, R10 ;  /* 0x0000000a020a723e */ /* 0x000fe200000010ff */
[----:B------:R1:W-:Y:S01]  /*26ab0*/  ST.E.128 [R34.64], R12 ;  /* 0x0000000c22007985 */ /* 0x0003e2000c101d04 */
[----:B------:R-:W-:-:S05]  /*26ac0*/  F2FP.BF16.PACK_AB R11, R5, R7 ;  /* 0x00000007050b723e */ /* 0x000fca00000010ff */
[----:B------:R1:W-:Y:S02]  /*26ad0*/  ST.E.128 [R32.64], R8 ;  /* 0x0000000820007985 */ /* 0x0003e4000c101d04 */
.L_x_1016:
[----:B------:R-:W-:Y:S05]  /*26ae0*/  BSYNC B0 ;  /* 0x0000000000007941 */ /* 0x000fea0003800000 */
.L_x_1015:
[----:B------:R-:W-:Y:S01]  /*26af0*/  IADD3 R2, R57, 0x20, RZ ;  /* 0x0000002039027810 */ /* 0x000fe20007ffe0ff */
[----:B------:R-:W-:Y:S03]  /*26b00*/  BSSY B0, `(.L_x_1017) ;  /* 0x000007a000007945 */ /* 0x000fe60003800000 */
[----:B------:R-:W-:-:S13]  /*26b10*/  ISETP.GE.AND P0, PT, R2, R0, PT ;  /* 0x000000000200720c */ /* 0x000fda0003f06270 */
[----:B------:R-:W-:Y:S05]  /*26b20*/  @P0 BRA `(.L_x_1018) ;  /* 0x0000077000000947 */ /* 0x000fea0003800000 */
[----:B------:R-:W-:Y:S01]  /*26b30*/  SHF.R.S32.HI R5, RZ, 0x1f, R2 ;  /* 0x0000001fff057819 */ /* 0x000fe20000011402 */
[----:B------:R-:W-:Y:S01]  /*26b40*/  IMAD.SHL.U32 R6, R4, 0x40, RZ ;  /* 0x0000004004067824 */ /* 0x000fe200078e00ff */
[----:B------:R-:W-:Y:S02]  /*26b50*/  SHF.R.S32.HI R7, RZ, 0x1f, R4 ;  /* 0x0000001fff077819 */ /* 0x000fe40000011404 */
[CC--:B------:R-:W-:Y:S02]  /*26b60*/  LEA.HI R3, R5.reuse, R2.reuse, RZ, 0x3 ;  /* 0x0000000205037211 */ /* 0x0c0fe400078f18ff */
[----:B------:R-:W-:Y:S02]  /*26b70*/  LEA.HI R5, R5, R2, RZ, 0x6 ;  /* 0x0000000205057211 */ /* 0x000fe400078f30ff */
[----:B------:R-:W-:Y:S02]  /*26b80*/  LOP3.LUT R2, R6, 0x1c0, RZ, 0xc0, !PT ;  /* 0x000001c006027812 */ /* 0x000fe400078ec0ff */
[----:B------:R-:W-:-:S02]  /*26b90*/  SHF.R.S32.HI R6, RZ, 0x3, R3 ;  /* 0x00000003ff067819 */ /* 0x000fc40000011403 */
[----:B-1----:R-:W-:Y:S02]  /*26ba0*/  LOP3.LUT R9, R2, 0x38, R3, 0xf8, !PT ;  /* 0x0000003802097812 */ /* 0x002fe400078ef803 */
[----:B------:R-:W-:Y:S01]  /*26bb0*/  LEA.HI R8, R7, R4, RZ, 0x3 ;  /* 0x0000000407087211 */ /* 0x000fe200078f18ff */
[----:B------:R-:W-:Y:S01]  /*26bc0*/  IMAD.SHL.U32 R7, R5, 0x80, RZ ;  /* 0x0000008005077824 */ /* 0x000fe200078e00ff */
[----:B------:R-:W-:Y:S02]  /*26bd0*/  LEA.HI R3, R0, R6, RZ, 0x1d ;  /* 0x0000000600037211 */ /* 0x000fe400078fe8ff */
[----:B------:R-:W-:Y:S01]  /*26be0*/  SHF.R.U32.HI R11, RZ, 0x3, R2 ;  /* 0x00000003ff0b7819 */ /* 0x000fe20000011602 */
[----:B------:R-:W-:Y:S01]  /*26bf0*/  IMAD.SHL.U32 R5, R8, 0x40, RZ ;  /* 0x0000004008057824 */ /* 0x000fe200078e00ff */
[----:B------:R-:W-:Y:S02]  /*26c00*/  SHF.R.S32.HI R6, RZ, 0x1f, R3 ;  /* 0x0000001fff067819 */ /* 0x000fe40000011403 */
[----:B------:R-:W-:Y:S01]  /*26c10*/  LOP3.LUT R10, R7, 0xffffe000, RZ, 0xc0, !PT ;  /* 0xffffe000070a7812 */ /* 0x000fe200078ec0ff */
[----:B------:R-:W-:Y:S01]  /*26c20*/  IMAD.SHL.U32 R7, R3, 0x8, RZ ;  /* 0x0000000803077824 */ /* 0x000fe200078e00ff */
[----:B------:R-:W-:-:S02]  /*26c30*/  LEA.HI R3, R6, R3, RZ, 0x3 ;  /* 0x0000000306037211 */ /* 0x000fc400078f18ff */
[-C--:B------:R-:W-:Y:S02]  /*26c40*/  LOP3.LUT R8, R9, R11.reuse, RZ, 0x3c, !PT ;  /* 0x0000000b09087212 */ /* 0x080fe400078e3cff */
[----:B------:R-:W-:Y:S01]  /*26c50*/  LOP3.LUT R6, R2, 0x38, R7, 0xf8, !PT ;  /* 0x0000003802067812 */ /* 0x000fe200078ef807 */
[----:B------:R-:W-:Y:S01]  /*26c60*/  IMAD.SHL.U32 R2, R3, 0x400, RZ ;  /* 0x0000040003027824 */ /* 0x000fe200078e00ff */
[----:B------:R-:W-:Y:S02]  /*26c70*/  LOP3.LUT R5, R5, 0xfffffe00, RZ, 0xc0, !PT ;  /* 0xfffffe0005057812 */ /* 0x000fe400078ec0ff */
[----:B------:R-:W-:Y:S02]  /*26c80*/  LOP3.LUT R3, R6, R11, RZ, 0x3c, !PT ;  /* 0x0000000b06037212 */ /* 0x000fe400078e3cff */
[----:B------:R-:W-:Y:S02]  /*26c90*/  LOP3.LUT R2, R2, 0xffffe000, RZ, 0xc0, !PT ;  /* 0xffffe00002027812 */ /* 0x000fe400078ec0ff */
[----:B------:R-:W-:-:S02]  /*26ca0*/  IADD3 R8, R8, R10, R5 ;  /* 0x0000000a08087210 */ /* 0x000fc40007ffe005 */
[----:B------:R-:W-:-:S03]  /*26cb0*/  IADD3 R2, R3, R2, R5 ;  /* 0x0000000203027210 */ /* 0x000fc60007ffe005 */
[----:B------:R-:W-:-:S04]  /*26cc0*/  IMAD.WIDE.U32 R34, R8, 0x2, R36 ;  /* 0x0000000208227825 */ /* 0x000fc800078e0024 */
[----:B------:R-:W-:Y:S01]  /*26cd0*/  IMAD.WIDE.U32 R32, R2, 0x2, R36 ;  /* 0x0000000202207825 */ /* 0x000fe200078e0024 */
[----:B------:R-:W2:Y:S04]  /*26ce0*/  LD.E.128 R12, [R34.64] ;  /* 0x00000004220c7980 */ /* 0x000ea8000c101d00 */
[----:B------:R-:W3:Y:S01]  /*26cf0*/  LD.E.128 R8, [R32.64] ;  /* 0x0000000420087980 */ /* 0x000ee2000c101d00 */
[----:B------:R-:W-:Y:S02]  /*26d00*/  SHF.R.U64 R7, R64, 0x10, R65 ;  /* 0x0000001040077819 */ /* 0x000fe40000001241 */
[----:B------:R-:W-:Y:S02]  /*26d10*/  SHF.R.U64 R2, R60, 0x10, R61 ;  /* 0x000000103c027819 */ /* 0x000fe4000000123d */
[----:B------:R-:W-:-:S02]  /*26d20*/  PRMT R23, R93, 0x5432, R7 ;  /* 0x000054325d177816 */ /* 0x000fc40000000007 */
[--C-:B------:R-:W-:Y:S02]  /*26d30*/  SHF.R.U64 R17, R66, 0x10, R67.reuse ;  /* 0x0000001042117819 */ /* 0x100fe40000001243 */
[----:B------:R-:W-:Y:S01]  /*26d40*/  SHF.R.U32.HI R18, RZ, 0x10, R67 ;  /* 0x00000010ff127819 */ /* 0x000fe20000011643 */
[----:B------:R-:W-:Y:S01]  /*26d50*/  IMAD.U32 R31, R23, 0x10000, RZ ;  /* 0x00010000171f7824 */ /* 0x000fe200078e00ff */
[----:B------:R-:W-:Y:S02]  /*26d60*/  SHF.R.U32.HI R16, RZ, 0x10, R65 ;  /* 0x00000010ff107819 */ /* 0x000fe40000011641 */
[----:B------:R-:W-:Y:S02]  /*26d70*/  PRMT R27, R95, 0x5432, R2 ;  /* 0x000054325f1b7816 */ /* 0x000fe40000000002 */
[C---:B------:R-:W-:Y:S02]  /*26d80*/  PRMT R21, R94.reuse, 0x5432, R17 ;  /* 0x000054325e157816 */ /* 0x040fe40000000011 */
[----:B------:R-:W-:-:S02]  /*26d90*/  PRMT R20, R94, 0x5410, R18 ;  /* 0x000054105e147816 */ /* 0x000fc40000000012 */
[--C-:B------:R-:W-:Y:S02]  /*26da0*/  SHF.R.U64 R5, R62, 0x10, R63.reuse ;  /* 0x000000103e057819 */ /* 0x100fe4000000123f */
[----:B------:R-:W-:Y:S02]  /*26db0*/  SHF.R.U32.HI R6, RZ, 0x10, R63 ;  /* 0x00000010ff067819 */ /* 0x000fe4000001163f */
[----:B------:R-:W-:Y:S02]  /*26dc0*/  PRMT R22, R93, 0x5410, R16 ;  /* 0x000054105d167816 */ /* 0x000fe40000000010 */
[----:B------:R-:W-:Y:S02]  /*26dd0*/  SHF.R.U32.HI R3, RZ, 0x10, R61 ;  /* 0x00000010ff037819 */ /* 0x000fe4000001163d */
[----:B------:R-:W-:Y:S02]  /*26de0*/  LOP3.LUT R23, R23, 0xffff0000, RZ, 0xc0, !PT ;  /* 0xffff000017177812 */ /* 0x000fe400078ec0ff */
[----:B------:R-:W-:-:S02]  /*26df0*/  PRMT R25, R96, 0x5432, R5 ;  /* 0x0000543260197816 */ /* 0x000fc40000000005 */
[----:B------:R-:W-:Y:S02]  /*26e00*/  PRMT R24, R96, 0x5410, R6 ;  /* 0x0000541060187816 */ /* 0x000fe40000000006 */
[----:B------:R-:W-:Y:S02]  /*26e10*/  PRMT R26, R95, 0x5410, R3 ;  /* 0x000054105f1a7816 */ /* 0x000fe40000000003 */
[----:B------:R-:W-:Y:S01]  /*26e20*/  LOP3.LUT R39, R22, 0xffff0000, RZ, 0xc0, !PT ;  /* 0xffff000016277812 */ /* 0x000fe200078ec0ff */
[C---:B--2---:R-:W-:Y:S01]  /*26e30*/  IMAD.U32 R28, R13.reuse, 0x10000, RZ ;  /* 0x000100000d1c7824 */ /* 0x044fe200078e00ff */
[----:B------:R-:W-:Y:S01]  /*26e40*/  LOP3.LUT R19, R13, 0xffff0000, RZ, 0xc0, !PT ;  /* 0xffff00000d137812 */ /* 0x000fe200078ec0ff */
[C---:B------:R-:W-:Y:S01]  /*26e50*/  IMAD.U32 R30, R12.reuse, 0x10000, RZ ;  /* 0x000100000c1e7824 */ /* 0x040fe200078e00ff */
[----:B------:R-:W-:Y:S01]  /*26e60*/  LOP3.LUT R29, R12, 0xffff0000, RZ, 0xc0, !PT ;  /* 0xffff00000c1d7812 */ /* 0x000fe200078ec0ff */
[----:B---3--:R-:W-:Y:S01]  /*26e70*/  IMAD.U32 R13, R8, 0x10000, RZ ;  /* 0x00010000080d7824 */ /* 0x008fe200078e00ff */
[C---:B------:R-:W-:Y:S01]  /*26e80*/  LOP3.LUT R17, R14.reuse, 0xffff0000, RZ, 0xc0, !PT ;  /* 0xffff00000e117812 */ /* 0x040fe200078ec0ff */
[----:B------:R-:W-:Y:S01]  /*26e90*/  IMAD.U32 R18, R14, 0x10000, RZ ;  /* 0x000100000e127824 */ /* 0x000fe200078e00ff */
[C---:B------:R-:W-:Y:S01]  /*26ea0*/  LOP3.LUT R14, R15.reuse, 0xffff0000, RZ, 0xc0, !PT ;  /* 0xffff00000f0e7812 */ /* 0x040fe200078ec0ff */
[----:B------:R-:W-:Y:S01]  /*26eb0*/  IMAD.U32 R16, R15, 0x10000, RZ ;  /* 0x000100000f107824 */ /* 0x000fe200078e00ff */
        /* <DEDUP_REMOVED lines=62> */
.L_x_1018:
[----:B------:R-:W-:Y:S05]  /*272a0*/  BSYNC B0 ;  /* 0x0000000000007941 */ /* 0x000fea0003800000 */
.L_x_1017:
[----:B------:R-:W-:Y:S01]  /*272b0*/  IADD3 R5, R57, 0x40, RZ ;  /* 0x0000004039057810 */ /* 0x000fe20007ffe0ff */
[----:B------:R-:W-:Y:S02]  /*272c0*/  IMAD.MOV.U32 R2, RZ, RZ, R112 ;  /* 0x000000ffff027224 */ /* 0x000fe400078e0070 */
[----:B------:R-:W-:Y:S01]  /*272d0*/  IMAD.MOV.U32 R3, RZ, RZ, 0x0 ;  /* 0x00000000ff037424 */ /* 0x000fe200078e00ff */
[----:B------:R-:W-:-:S13]  /*272e0*/  ISETP.GE.AND P0, PT, R5, R0, PT ;  /* 0x000000000500720c */ /* 0x000fda0003f06270 */
[----:B------:R-:W-:Y:S05]  /*272f0*/  @P0 RET.REL.NODEC R2 `(_ZN7cutlass13device_kernelIN5flash19enable_sm80_to_sm89INS1_16FlashAttnFwdSm80INS1_25CollectiveMainloopFwdSm80ILi8ELi1ELb0EN4cute5tupleIJNS5_1CILi128EEENS7_ILi64EEENS7_ILi192EEEEEELi192ENS_10bfloat16_tEfNS_4arch4Sm80ELb0ELb1ELb1ELb1ELb1ELb1ELb1ELb1EEENS1_21CollectiveEpilogueFwdINS6_IJS8_SA_S9_EEENS6_IJNS7_ILi1EEESI_SI_EEESC_SE_Li256ELb1ELb1ELb1ELb0EEENS1_36VarlenDynamicPersistentTileSchedulerILi128ELi64ELi256ELi256ELb1ELb1ELb0ELb1ELb0ELb1EEEEEEEEEvNT_6ParamsE) ;  /* 0xfffd8d0002000950 */ /* 0x000fea0003c3ffff */
[----:B------:R-:W-:Y:S01]  /*27300*/  SHF.R.S32.HI R2, RZ, 0x1f, R5 ;  /* 0x0000001fff027819 */ /* 0x000fe20000011405 */
[----:B------:R-:W-:Y:S01]  /*27310*/  IMAD.SHL.U32 R7, R4, 0x40, RZ ;  /* 0x0000004004077824 */ /* 0x000fe200078e00ff */
[----:B-1----:R-:W-:Y:S02]  /*27320*/  SHF.R.S32.HI R8, RZ, 0x1f, R4 ;  /* 0x0000001fff087819 */ /* 0x002fe40000011404 */
[CC--:B------:R-:W-:Y:S02]  /*27330*/  LEA.HI R3, R2.reuse, R5.reuse, RZ, 0x3 ;  /* 0x0000000502037211 */ /* 0x0c0fe400078f18ff */
[----:B------:R-:W-:Y:S02]  /*27340*/  LEA.HI R5, R2, R5, RZ, 0x6 ;  /* 0x0000000502057211 */ /* 0x000fe400078f30ff */
[----:B------:R-:W-:Y:S02]  /*27350*/  SHF.R.S32.HI R6, RZ, 0x3, R3 ;  /* 0x00000003ff067819 */ /* 0x000fe40000011403 */
[----:B------:R-:W-:-:S02]  /*27360*/  LOP3.LUT R2, R7, 0x1c0, RZ, 0xc0, !PT ;  /* 0x000001c007027812 */ /* 0x000fc400078ec0ff */
[----:B------:R-:W-:Y:S01]  /*27370*/  LEA.HI R7, R8, R4, RZ, 0x3 ;  /* 0x0000000408077211 */ /* 0x000fe200078f18ff */
[----:B------:R-:W-:Y:S01]  /*27380*/  IMAD.SHL.U32 R4, R5, 0x80, RZ ;  /* 0x0000008005047824 */ /* 0x000fe200078e00ff */
[----:B------:R-:W-:Y:S02]  /*27390*/  LEA.HI R0, R0, R6, RZ, 0x1d ;  /* 0x0000000600007211 */ /* 0x000fe400078fe8ff */
[----:B------:R-:W-:Y:S01]  /*273a0*/  LOP3.LUT R5, R2, 0x38, R3, 0xf8, !PT ;  /* 0x0000003802057812 */ /* 0x000fe200078ef803 */
[----:B------:R-:W-:Y:S01]  /*273b0*/  IMAD.SHL.U32 R3, R7, 0x40, RZ ;  /* 0x0000004007037824 */ /* 0x000fe200078e00ff */
[----:B------:R-:W-:Y:S02]  /*273c0*/  SHF.R.S32.HI R6, RZ, 0x1f, R0 ;  /* 0x0000001fff067819 */ /* 0x000fe40000011400 */
[----:B------:R-:W-:Y:S01]  /*273d0*/  LOP3.LUT R7, R4, 0xffffe000, RZ, 0xc0, !PT ;  /* 0xffffe00004077812 */ /* 0x000fe200078ec0ff */
[----:B------:R-:W-:Y:S01]  /*273e0*/  IMAD.SHL.U32 R4, R0, 0x8, RZ ;  /* 0x0000000800047824 */ /* 0x000fe200078e00ff */
[----:B------:R-:W-:-:S02]  /*273f0*/  LEA.HI R0, R6, R0, RZ, 0x3 ;  /* 0x0000000006007211 */ /* 0x000fc400078f18ff */
[----:B------:R-:W-:Y:S02]  /*27400*/  SHF.R.U32.HI R8, RZ, 0x3, R2 ;  /* 0x00000003ff087819 */ /* 0x000fe40000011602 */
[----:B------:R-:W-:Y:S01]  /*27410*/  LOP3.LUT R2, R2, 0x38, R4, 0xf8, !PT ;  /* 0x0000003802027812 */ /* 0x000fe200078ef804 */
[----:B------:R-:W-:Y:S01]  /*27420*/  IMAD.SHL.U32 R0, R0, 0x400, RZ ;  /* 0x0000040000007824 */ /* 0x000fe200078e00ff */
        /* <DEDUP_REMOVED lines=15> */
[C---:B------:R-:W-:Y:S01]  /*27520*/  IMAD.U32 R32, R19.reuse, 0x10000, RZ ;  /* 0x0001000013207824 */ /* 0x040fe200078e00ff */
[----:B------:R-:W-:Y:S01]  /*27530*/  SHF.R.U32.HI R2, RZ, 0x10, R77 ;  /* 0x00000010ff027819 */ /* 0x000fe2000001164d */
[----:B------:R-:W-:Y:S01]  /*27540*/  IMAD.U32 R27, R26, 0x10000, RZ ;  /* 0x000100001a1b7824 */ /* 0x000fe200078e00ff */
[----:B------:R-:W-:Y:S02]  /*27550*/  SHF.R.U64 R3, R78, 0x10, R79 ;  /* 0x000000104e037819 */ /* 0x000fe4000000124f */
[----:B------:R-:W-:Y:S02]  /*27560*/  LOP3.LUT R19, R19, 0xffff0000, RZ, 0xc0, !PT ;  /* 0xffff000013137812 */ /* 0x000fe400078ec0ff */
[----:B------:R-:W-:-:S02]  /*27570*/  PRMT R18, R99, 0x5410, R18 ;  /* 0x0000541063127816 */ /* 0x000fc40000000012 */
[----:B------:R-:W-:Y:S02]  /*27580*/  LOP3.LUT R26, R26, 0xffff0000, RZ, 0xc0, !PT ;  /* 0xffff00001a1a7812 */ /* 0x000fe400078ec0ff */
[----:B------:R-:W-:Y:S02]  /*27590*/  PRMT R22, R101, 0x5410, R2 ;  /* 0x0000541065167816 */ /* 0x000fe40000000002 */
[--C-:B------:R-:W-:Y:S02]  /*275a0*/  SHF.R.U64 R17, R74, 0x10, R75.reuse ;  /* 0x000000104a117819 */ /* 0x100fe4000000124b */
[----:B------:R-:W-:Y:S02]  /*275b0*/  SHF.R.U32.HI R16, RZ, 0x10, R75 ;  /* 0x00000010ff107819 */ /* 0x000fe4000001164b */
[----:B------:R-:W-:Y:S02]  /*275c0*/  PRMT R21, R102, 0x5432, R3 ;  /* 0x0000543266157816 */ /* 0x000fe40000000003 */
[----:B------:R-:W-:-:S02]  /*275d0*/  SHF.R.U32.HI R12, RZ, 0x10, R79 ;  /* 0x00000010ff0c7819 */ /* 0x000fc4000001164f */
        /* <DEDUP_REMOVED lines=11> */
[----:B------:R-:W-:Y:S01]  /*27690*/  LOP3.LUT R9, R4, 0xffff0000, RZ, 0xc0, !PT ;  /* 0xffff000004097812 */ /* 0x000fe200078ec0ff */
[C---:B------:R-:W-:Y:S01]  /*276a0*/  IMAD.U32 R8, R5.reuse, 0x10000, RZ ;  /* 0x0001000005087824 */ /* 0x040fe200078e00ff */
[----:B------:R-:W-:Y:S01]  /*276b0*/  LOP3.LUT R4, R5, 0xffff0000, RZ, 0xc0, !PT ;  /* 0xffff000005047812 */ /* 0x000fe200078ec0ff */
[----:B------:R-:W-:Y:S01]  /*276c0*/  FMUL.FTZ R5, R10, R32 ;  /* 0x000000200a057220 */ /* 0x000fe20000410000 */
[C---:B------:R-:W-:Y:S01]  /*276d0*/  LOP3.LUT R2, R6.reuse, 0xffff0000, RZ, 0xc0, !PT ;  /* 0xffff000006027812 */ /* 0x040fe200078ec0ff */
[----:B------:R-:W-:Y:S01]  /*276e0*/  IMAD.U32 R3, R6, 0x10000, RZ ;  /* 0x0001000006037824 */ /* 0x000fe200078e00ff */
[----:B------:R-:W-:Y:S01]  /*276f0*/  LOP3.LUT R6, R7, 0xffff0000, RZ, 0xc0, !PT ;  /* 0xffff000007067812 */ /* 0x000fe200078ec0ff */
[----:B------:R-:W-:-:S02]  /*27700*/  FFMA.FTZ R33, R25, R27, -R5 ;  /* 0x0000001b19217223 */ /* 0x000fc40000010805 */
[----:B------:R-:W-:Y:S02]  /*27710*/  FMUL.FTZ R10, R10, R27 ;  /* 0x0000001b0a0a7220 */ /* 0x000fe40000410000 */
[----:B------:R-:W-:Y:S02]  /*27720*/  FMUL.FTZ R5, R9, R19 ;  /* 0x0000001309057220 */ /* 0x000fe40000410000 */
[----:B------:R-:W-:Y:S02]  /*27730*/  IMAD.U32 R0, R7, 0x10000, RZ ;  /* 0x0001000007007824 */ /* 0x000fe400078e00ff */
[----:B------:R-:W-:Y:S02]  /*27740*/  IMAD.U32 R27, R18, 0x10000, RZ ;  /* 0x00010000121b7824 */ /* 0x000fe400078e00ff */
[----:B------:R-:W-:Y:S02]  /*27750*/  FMUL.FTZ R9, R9, R26 ;  /* 0x0000001a09097220 */ /* 0x000fe40000410000 */
[----:B------:R-:W-:-:S02]  /*27760*/  IMAD.U32 R7, R22, 0x10000, RZ ;  /* 0x0001000016077824 */ /* 0x000fc400078e00ff */
[----:B------:R-:W-:Y:S02]  /*27770*/  FFMA.FTZ R26, R24, R26, -R5 ;  /* 0x0000001a181a7223 */ /* 0x000fe40000010805 */
[----:B------:R-:W-:Y:S02]  /*27780*/  FMUL.FTZ R5, R8, R27 ;  /* 0x0000001b08057220 */ /* 0x000fe40000410000 */
[----:B------:R-:W-:Y:S01]  /*27790*/  FFMA.FTZ R24, R24, R19, R9 ;  /* 0x0000001318187223 */ /* 0x000fe20000010009 */
[----:B------:R-:W-:Y:S01]  /*277a0*/  LOP3.LUT R9, R22, 0xffff0000, RZ, 0xc0, !PT ;  /* 0xffff000016097812 */ /* 0x000fe200078ec0ff */
[-C--:B------:R-:W-:Y:S02]  /*277b0*/  FMUL.FTZ R8, R8, R7.reuse ;  /* 0x0000000708087220 */ /* 0x080fe40000410000 */
[----:B------:R-:W-:Y:S02]  /*277c0*/  FFMA.FTZ R32, R25, R32, R10 ;  /* 0x0000002019207223 */ /* 0x000fe4000001000a */
[C---:B------:R-:W-:Y:S01]  /*277d0*/  IMAD.U32 R18, R21.reuse, 0x10000, RZ ;  /* 0x0001000015127824 */ /* 0x040fe200078e00ff */
[----:B------:R-:W-:Y:S01]  /*277e0*/  LOP3.LUT R21, R21, 0xffff0000, RZ, 0xc0, !PT ;  /* 0xffff000015157812 */ /* 0x000fe200078ec0ff */
[C---:B------:R-:W-:Y:S01]  /*277f0*/  IMAD.U32 R22, R17.reuse, 0x10000, RZ ;  /* 0x0001000011167824 */ /* 0x040fe200078e00ff */
[----:B------:R-:W-:Y:S01]  /*27800*/  LOP3.LUT R17, R17, 0xffff0000, RZ, 0xc0, !PT ;  /* 0xffff000011117812 */ /* 0x000fe200078ec0ff */
[C---:B------:R-:W-:Y:S01]  /*27810*/  IMAD.U32 R25, R16.reuse, 0x10000, RZ ;  /* 0x0001000010197824 */ /* 0x040fe200078e00ff */
[----:B------:R-:W-:Y:S01]  /*27820*/  LOP3.LUT R16, R16, 0xffff0000, RZ, 0xc0, !PT ;  /* 0xffff000010107812 */ /* 0x000fe200078ec0ff */
[----:B------:R-:W-:-:S02]  /*27830*/  FFMA.FTZ R19, R23, R7, -R5 ;  /* 0x0000000717137223 */ /* 0x000fc40000010805 */
[C---:B------:R-:W-:Y:S01]  /*27840*/  IMAD.U32 R10, R20.reuse, 0x10000, RZ ;  /* 0x00010000140a7824 */ /* 0x040fe200078e00ff */
[----:B------:R-:W-:Y:S01]  /*27850*/  LOP3.LUT R20, R20, 0xffff0000, RZ, 0xc0, !PT ;  /* 0xffff000014147812 */ /* 0x000fe200078ec0ff */
[----:B------:R-:W-:Y:S02]  /*27860*/  FFMA.FTZ R23, R23, R27, R8 ;  /* 0x0000001b17177223 */ /* 0x000fe40000010008 */
[C---:B------:R-:W-:Y:S02]  /*27870*/  FMUL.FTZ R5, R4.reuse, R34 ;  /* 0x0000002204057220 */ /* 0x040fe40000410000 */
[C---:B------:R-:W-:Y:S02]  /*27880*/  FMUL.FTZ R8, R3.reuse, R22 ;  /* 0x0000001603087220 */ /* 0x040fe40000410000 */
[----:B------:R-:W-:Y:S02]  /*27890*/  FMUL.FTZ R7, R3, R18 ;  /* 0x0000001203077220 */ /* 0x000fe40000410000 */
[C---:B------:R-:W-:Y:S01]  /*278a0*/  IMAD.U32 R12, R11.reuse, 0x10000, RZ ;  /* 0x000100000b0c7824 */ /* 0x040fe200078e00ff */
[----:B------:R-:W-:Y:S01]  /*278b0*/  LOP3.LUT R11, R11, 0xffff0000, RZ, 0xc0, !PT ;  /* 0xffff00000b0b7812 */ /* 0x000fe200078ec0ff */
[----:B------:R-:W-:-:S02]  /*278c0*/  FMUL.FTZ R4, R4, R9 ;  /* 0x0000000904047220 */ /* 0x000fc40000410000 */
[C---:B------:R-:W-:Y:S02]  /*278d0*/  FMUL.FTZ R3, R0.reuse, R25 ;  /* 0x0000001900037220 */ /* 0x040fe40000410000 */
[----:B------:R-:W-:Y:S02]  /*278e0*/  FMUL.FTZ R0, R0, R10 ;  /* 0x0000000a00007220 */ /* 0x000fe40000410000 */
[C---:B------:R-:W-:Y:S02]  /*278f0*/  FFMA.FTZ R9, R15.reuse, R9, -R5 ;  /* 0x000000090f097223 */ /* 0x040fe40000010805 */
[----:B------:R-:W-:Y:S01]  /*27900*/  FFMA.FTZ R5, R15, R34, R4 ;  /* 0x000000220f057223 */ /* 0x000fe20000010004 */
[----:B------:R-:W-:Y:S01]  /*27910*/  F2FP.BF16.PACK_AB R4, R24, R32 ;  /* 0x000000201804723e */ /* 0x000fe200000010ff */
[----:B------:R-:W-:Y:S01]  /*27920*/  FFMA.FTZ R3, R12, R10, -R3 ;  /* 0x0000000a0c037223 */ /* 0x000fe20000010803 */
[----:B------:R-:W-:Y:S01]  /*27930*/  F2FP.BF16.PACK_AB R9, R9, R19 ;  /* 0x000000130909723e */ /* 0x000fe200000010ff */
[----:B------:R-:W-:Y:S01]  /*27940*/  FFMA.FTZ R15, R14, R18, -R8 ;  /* 0x000000120e0f7223 */ /* 0x000fe20000010808 */
[----:B------:R-:W-:Y:S01]  /*27950*/  F2FP.BF16.PACK_AB R8, R26, R33 ;  /* 0x000000211a08723e */ /* 0x000fe200000010ff */
[----:B------:R-:W-:Y:S01]  /*27960*/  FFMA.FTZ R12, R12, R25, R0 ;  /* 0x000000190c0c7223 */ /* 0x000fe20000010000 */
[----:B------:R-:W-:Y:S01]  /*27970*/  F2FP.BF16.PACK_AB R5, R5, R23 ;  /* 0x000000170505723e */ /* 0x000fe200000010ff */
[----:B------:R-:W-:-:S02]  /*27980*/  FFMA.FTZ R14, R14, R22, R7 ;  /* 0x000000160e0e7223 */ /* 0x000fc40000010007 */
[----:B------:R-:W-:Y:S02]  /*27990*/  FMUL.FTZ R10, R2, R17 ;  /* 0x00000011020a7220 */ /* 0x000fe40000410000 */
[----:B------:R-:W-:Y:S02]  /*279a0*/  FMUL.FTZ R0, R6, R16 ;  /* 0x0000001006007220 */ /* 0x000fe40000410000 */
[-C--:B------:R-:W-:Y:S02]  /*279b0*/  FMUL.FTZ R2, R2, R21.reuse ;  /* 0x0000001502027220 */ /* 0x080fe40000410000 */
[-C--:B------:R-:W-:Y:S02]  /*279c0*/  FMUL.FTZ R7, R6, R20.reuse ;  /* 0x0000001406077220 */ /* 0x080fe40000410000 */
[----:B------:R-:W-:Y:S02]  /*279d0*/  FFMA.FTZ R10, R13, R21, -R10 ;  /* 0x000000150d0a7223 */ /* 0x000fe4000001080a */
[----:B------:R-:W-:-:S02]  /*279e0*/  FFMA.FTZ R0, R11, R20, -R0 ;  /* 0x000000140b007223 */ /* 0x000fc40000010800 */
[----:B------:R-:W-:Y:S01]  /*279f0*/  FFMA.FTZ R6, R13, R17, R2 ;  /* 0x000000110d067223 */ /* 0x000fe20000010002 */
[----:B------:R-:W-:Y:S01]  /*27a00*/  F2FP.BF16.PACK_AB R10, R10, R15 ;  /* 0x0000000f0a0a723e */ /* 0x000fe200000010ff */
[----:B------:R-:W-:Y:S01]  /*27a10*/  FFMA.FTZ R7, R11, R16, R7 ;  /* 0x000000100b077223 */ /* 0x000fe20000010007 */
[----:B------:R-:W-:Y:S01]  /*27a20*/  F2FP.BF16.PACK_AB R11, R0, R3 ;  /* 0x00000003000b723e */ /* 0x000fe200000010ff */
[----:B------:R-:W-:Y:S01]  /*27a30*/  IMAD.MOV.U32 R2, RZ, RZ, R112 ;  /* 0x000000ffff027224 */ /* 0x000fe200078e0070 */
[----:B------:R-:W-:Y:S01]  /*27a40*/  F2FP.BF16.PACK_AB R6, R6, R14 ;  /* 0x0000000e0606723e */ /* 0x000fe200000010ff */
[----:B------:R-:W-:Y:S01]  /*27a50*/  IMAD.MOV.U32 R3, RZ, RZ, 0x0 ;  /* 0x00000000ff037424 */ /* 0x000fe200078e00ff */
[----:B------:R-:W-:Y:S01]  /*27a60*/  F2FP.BF16.PACK_AB R7, R7, R12 ;  /* 0x0000000c0707723e */ /* 0x000fe200000010ff */
[----:B------:R1:W-:Y:S04]  /*27a70*/  ST.E.128 [R30.64], R8 ;  /* 0x000000081e007985 */ /* 0x0003e8000c101d04 */
[----:B------:R1:W-:Y:S01]  /*27a80*/  ST.E.128 [R28.64], R4 ;  /* 0x000000041c007985 */ /* 0x0003e2000c101d04 */
[----:B------:R-:W-:Y:S05]  /*27a90*/  RET.REL.NODEC R2 `(_ZN7cutlass13device_kernelIN5flash19enable_sm80_to_sm89INS1_16FlashAttnFwdSm80INS1_25CollectiveMainloopFwdSm80ILi8ELi1ELb0EN4cute5tupleIJNS5_1CILi128EEENS7_ILi64EEENS7_ILi192EEEEEELi192ENS_10bfloat16_tEfNS_4arch4Sm80ELb0ELb1ELb1ELb1ELb1ELb1ELb1ELb1EEENS1_21CollectiveEpilogueFwdINS6_IJS8_SA_S9_EEENS6_IJNS7_ILi1EEESI_SI_EEESC_SE_Li256ELb1ELb1ELb1ELb0EEENS1_36VarlenDynamicPersistentTileSchedulerILi128ELi64ELi256ELi256ELb1ELb1ELb0ELb1ELb0ELb1EEEEEEEEEvNT_6ParamsE) ;  /* 0xfffd856002007950 */ /* 0x000fea0003c3ffff */
.L_x_971:
        /* <DEDUP_REMOVED lines=8> */
.L_x_972:
[----:B------:R-:W-:Y:S01]  /*27b20*/  IMAD.MOV.U32 R20, RZ, RZ, R40 ;  /* 0x000000ffff147224 */ /* 0x000fe200078e0028 */
[----:B------:R-:W-:Y:S01]  /*27b30*/  MOV R201, 0x1c1f ;  /* 0x00001c1f00c97802 */ /* 0x000fe20000000f00 */
[----:B------:R-:W-:Y:S01]  /*27b40*/  IMAD.MOV.U32 R2, RZ, RZ, RZ ;  /* 0x000000ffff027224 */ /* 0x000fe200078e00ff */
[----:B------:R-:W-:Y:S02]  /*27b50*/  MOV R237, 0xffffffff ;  /* 0xffffffff00ed7802 */ /* 0x000fe40000000f00 */
[----:B------:R-:W-:Y:S02]  /*27b60*/  MOV R3, 0x27b80 ;  /* 0x00027b8000037802 */ /* 0x000fe40000000f00 */
[----:B-12---:R-:W-:Y:S05]  /*27b70*/  CALL.REL.NOINC `($__internal_13_$__cuda_sm70_shflsync_idx_p) ;  /* 0x0000071000007944 */ /* 0x006fea0003c00000 */
[----:B------:R-:W-:Y:S01]  /*27b80*/  IMAD.MOV.U32 R20, RZ, RZ, R38 ;  /* 0x000000ffff147224 */ /* 0x000fe200078e0026 */
[----:B------:R-:W-:Y:S01]  /*27b90*/  MOV R201, 0x1c1f ;  /* 0x00001c1f00c97802 */ /* 0x000fe20000000f00 */
[----:B------:R-:W-:Y:S01]  /*27ba0*/  IMAD.MOV.U32 R2, RZ, RZ, RZ ;  /* 0x000000ffff027224 */ /* 0x000fe200078e00ff */
[----:B------:R-:W-:Y:S01]  /*27bb0*/  MOV R6, R202 ;  /* 0x000000ca00067202 */ /* 0x000fe20000000f00 */
[----:B------:R-:W-:Y:S01]  /*27bc0*/  IMAD.MOV.U32 R237, RZ, RZ, -0x1 ;  /* 0xffffffffffed7424 */ /* 0x000fe200078e00ff */
[----:B------:R-:W-:-:S02]  /*27bd0*/  MOV R7, R5 ;  /* 0x0000000500077202 */ /* 0x000fc40000000f00 */
[----:B------:R-:W-:Y:S02]  /*27be0*/  MOV R3, 0x27c00 ;  /* 0x00027c0000037802 */ /* 0x000fe40000000f00 */
[----:B------:R-:W-:Y:S05]  /*27bf0*/  CALL.REL.NOINC `($__internal_13_$__cuda_sm70_shflsync_idx_p) ;  /* 0x0000069000007944 */ /* 0x000fea0003c00000 */
[----:B------:R-:W-:Y:S01]  /*27c00*/  IMAD.MOV.U32 R21, RZ, RZ, R202 ;  /* 0x000000ffff157224 */ /* 0x000fe200078e00ca */
[----:B------:R-:W-:Y:S01]  /*27c10*/  MOV R20, R41 ;  /* 0x0000002900147202 */ /* 0x000fe20000000f00 */
[----:B------:R-:W-:Y:S01]  /*27c20*/  IMAD.MOV.U32 R2, RZ, RZ, RZ ;  /* 0x000000ffff027224 */ /* 0x000fe200078e00ff */
[----:B------:R-:W-:Y:S01]  /*27c30*/  MOV R201, 0x1c1f ;  /* 0x00001c1f00c97802 */ /* 0x000fe20000000f00 */
[----:B------:R-:W-:Y:S01]  /*27c40*/  IMAD.MOV.U32 R237, RZ, RZ, -0x1 ;  /* 0xffffffffffed7424 */ /* 0x000fe200078e00ff */
[----:B------:R-:W-:Y:S02]  /*27c50*/  MOV R3, 0x27c70 ;  /* 0x00027c7000037802 */ /* 0x000fe40000000f00 */
[----:B------:R-:W-:Y:S05]  /*27c60*/  CALL.REL.NOINC `($__internal_13_$__cuda_sm70_shflsync_idx_p) ;  /* 0x0000062000007944 */ /* 0x000fea0003c00000 */
[----:B------:R-:W-:Y:S01]  /*27c70*/  MOV R2, R202 ;  /* 0x000000ca00027202 */ /* 0x000fe20000000f00 */
[----:B------:R-:W-:Y:S05]  /*27c80*/  BRA `(.L_x_1020) ;  /* 0xffff887000007947 */ /* 0x000fea000383ffff */
.L_x_975:
[----:B------:R-:W-:Y:S01]  /*27c90*/  IMAD.MOV.U32 R20, RZ, RZ, R39 ;  /* 0x000000ffff147224 */ /* 0x000fe200078e0027 */
[----:B------:R-:W-:Y:S01]  /*27ca0*/  MOV R201, 0x1c1f ;  /* 0x00001c1f00c97802 */ /* 0x000fe20000000f00 */
[----:B------:R-:W-:Y:S01]  /*27cb0*/  IMAD.MOV.U32 R2, RZ, RZ, 0x1 ;  /* 0x00000001ff027424 */ /* 0x000fe200078e00ff */
[----:B------:R-:W-:Y:S02]  /*27cc0*/  MOV R237, 0xffffffff ;  /* 0xffffffff00ed7802 */ /* 0x000fe40000000f00 */
[----:B------:R-:W-:-:S02]  /*27cd0*/  MOV R3, 0x27cf0 ;  /* 0x00027cf000037802 */ /* 0x000fc40000000f00 */
[----:B---3--:R-:W-:Y:S05]  /*27ce0*/  CALL.REL.NOINC `($__internal_13_$__cuda_sm70_shflsync_idx_p) ;  /* 0x000005a000007944 */ /* 0x008fea0003c00000 */
[----:B------:R-:W-:Y:S01]  /*27cf0*/  IMAD.MOV.U32 R7, RZ, RZ, R202 ;  /* 0x000000ffff077224 */ /* 0x000fe200078e00ca */
[----:B------:R-:W-:Y:S01]  /*27d00*/  MOV R20, R40 ;  /* 0x0000002800147202 */ /* 0x000fe20000000f00 */
[----:B------:R-:W-:Y:S01]  /*27d10*/  IMAD.MOV.U32 R2, RZ, RZ, 0x1 ;  /* 0x00000001ff027424 */ /* 0x000fe200078e00ff */
[----:B------:R-:W-:Y:S01]  /*27d20*/  MOV R201, 0x1c1f ;  /* 0x00001c1f00c97802 */ /* 0x000fe20000000f00 */
[----:B------:R-:W-:Y:S01]  /*27d30*/  IMAD.MOV.U32 R237, RZ, RZ, -0x1 ;  /* 0xffffffffffed7424 */ /* 0x000fe200078e00ff */
[----:B------:R-:W-:-:S02]  /*27d40*/  MOV R3, 0x27d60 ;  /* 0x00027d6000037802 */ /* 0x000fc40000000f00 */
[----:B------:R-:W-:Y:S05]  /*27d50*/  CALL.REL.NOINC `($__internal_13_$__cuda_sm70_shflsync_idx_p) ;  /* 0x0000053000007944 */ /* 0x000fea0003c00000 */
[----:B------:R-:W-:Y:S01]  /*27d60*/  IMAD.MOV.U32 R20, RZ, RZ, R38 ;  /* 0x000000ffff147224 */ /* 0x000fe200078e0026 */
[----:B------:R-:W-:Y:S01]  /*27d70*/  MOV R2, 0x1 ;  /* 0x0000000100027802 */ /* 0x000fe20000000f00 */
[----:B------:R-:W-:Y:S01]  /*27d80*/  IMAD.MOV.U32 R201, RZ, RZ, 0x1c1f ;  /* 0x00001c1fffc97424 */ /* 0x000fe200078e00ff */
[----:B------:R-:W-:Y:S01]  /*27d90*/  MOV R237, 0xffffffff ;  /* 0xffffffff00ed7802 */ /* 0x000fe20000000f00 */
[----:B------:R-:W-:Y:S01]  /*27da0*/  IMAD.MOV.U32 R6, RZ, RZ, R202 ;  /* 0x000000ffff067224 */ /* 0x000fe200078e00ca */
[----:B------:R-:W-:-:S02]  /*27db0*/  MOV R3, 0x27dd0 ;  /* 0x00027dd000037802 */ /* 0x000fc40000000f00 */
[----:B------:R-:W-:Y:S05]  /*27dc0*/  CALL.REL.NOINC `($__internal_13_$__cuda_sm70_shflsync_idx_p) ;  /* 0x000004c000007944 */ /* 0x000fea0003c00000 */
        /* <DEDUP_REMOVED lines=9> */
.L_x_1002:
        /* <DEDUP_REMOVED lines=8> */
.L_x_1003:
        /* <DEDUP_REMOVED lines=23> */
.L_x_1006:
[----:B------:R-:W-:Y:S01]  /*28050*/  IMAD.MOV.U32 R20, RZ, RZ, R29 ;  /* 0x000000ffff147224 */ /* 0x000fe200078e001d */
[----:B------:R-:W-:Y:S01]  /*28060*/  MOV R201, 0x1c1f ;  /* 0x00001c1f00c97802 */ /* 0x000fe20000000f00 */
[----:B------:R-:W-:Y:S01]  /*28070*/  IMAD.MOV.U32 R2, RZ, RZ, 0x1 ;  /* 0x00000001ff027424 */ /* 0x000fe200078e00ff */
[----:B------:R-:W-:Y:S02]  /*28080*/  MOV R237, 0xffffffff ;  /* 0xffffffff00ed7802 */ /* 0x000fe40000000f00 */
[----:B------:R-:W-:-:S02]  /*28090*/  MOV R3, 0x280b0 ;  /* 0x000280b000037802 */ /* 0x000fc40000000f00 */
[----:B---34-:R-:W-:Y:S05]  /*280a0*/  CALL.REL.NOINC `($__internal_13_$__cuda_sm70_shflsync_idx_p) ;  /* 0x000001e000007944 */ /* 0x018fea0003c00000 */
        /* <DEDUP_REMOVED lines=10> */
[----:B------:R-:W-:Y:S01]  /*28150*/  MOV R22, R202 ;  /* 0x000000ca00167202 */ /* 0x000fe20000000f00 */
[----:B------:R-:W-:Y:S01]  /*28160*/  IMAD.MOV.U32 R237, RZ, RZ, -0x1 ;  /* 0xffffffffffed7424 */ /* 0x000fe200078e00ff */
[----:B------:R-:W-:-:S02]  /*28170*/  MOV R23, R21 ;  /* 0x0000001500177202 */ /* 0x000fc40000000f00 */
[----:B------:R-:W-:Y:S02]  /*28180*/  MOV R3, 0x281a0 ;  /* 0x000281a000037802 */ /* 0x000fe40000000f00 */
[----:B------:R-:W-:Y:S05]  /*28190*/  CALL.REL.NOINC `($__internal_13_$__cuda_sm70_shflsync_idx_p) ;  /* 0x000000f000007944 */ /* 0x000fea0003c00000 */
        /* <DEDUP_REMOVED lines=9> */
        .weak           $__internal_12_$__cuda_sm70_shflsync_bfly_p
        .type           $__internal_12_$__cuda_sm70_shflsync_bfly_p,@function
        .size           $__internal_12_$__cuda_sm70_shflsync_bfly_p,($__internal_13_$__cuda_sm70_shflsync_idx_p - $__internal_12_$__cuda_sm70_shflsync_bfly_p)
$__internal_12_$__cuda_sm70_shflsync_bfly_p:
[----:B------:R-:W-:Y:S02]  /*28230*/  MOV R156, 0xffffffff ;  /* 0xffffffff009c7802 */ /* 0x000fe40000000f00 */
[----:B------:R-:W-:Y:S02]  /*28240*/  MOV R3, 0x1f ;  /* 0x0000001f00037802 */ /* 0x000fe40000000f00 */
[----:B------:R-:W-:Y:S04]  /*28250*/  WARPSYNC R156 ;  /* 0x0000009c00007348 */ /* 0x000fe80003800000 */
[----:B------:R1:W2:Y:S02]  /*28260*/  SHFL.BFLY PT, R0, R4, R0, R3 ;  /* 0x0c00000004007389 */ /* 0x0002a400000e0003 */
[----:B-1----:R-:W-:-:S04]  /*28270*/  MOV R3, 0x0 ;  /* 0x0000000000037802 */ /* 0x002fc80000000f00 */
[----:B--2---:R-:W-:Y:S05]  /*28280*/  RET.REL.NODEC R2 `(_ZN7cutlass13device_kernelIN5flash19enable_sm80_to_sm89INS1_16FlashAttnFwdSm80INS1_25CollectiveMainloopFwdSm80ILi8ELi1ELb0EN4cute5tupleIJNS5_1CILi128EEENS7_ILi64EEENS7_ILi192EEEEEELi192ENS_10bfloat16_tEfNS_4arch4Sm80ELb0ELb1ELb1ELb1ELb1ELb1ELb1ELb1EEENS1_21CollectiveEpilogueFwdINS6_IJS8_SA_S9_EEENS6_IJNS7_ILi1EEESI_SI_EEESC_SE_Li256ELb1ELb1ELb1ELb0EEENS1_36VarlenDynamicPersistentTileSchedulerILi128ELi64ELi256ELi256ELb1ELb1ELb0ELb1ELb0ELb1EEEEEEEEEvNT_6ParamsE) ;  /* 0xfffd7d7002007950 */ /* 0x004fea0003c3ffff */
        .weak           $__internal_13_$__cuda_sm70_shflsync_idx_p
        .type           $__internal_13_$__cuda_sm70_shflsync_idx_p,@function
        .size           $__internal_13_$__cuda_sm70_shflsync_idx_p,($__internal_14_$__cuda_sm70_shflsync_up_p - $__internal_13_$__cuda_sm70_shflsync_idx_p)
$__internal_13_$__cuda_sm70_shflsync_idx_p:
[----:B------:R-:W-:Y:S04]  /*28290*/  WARPSYNC R237 ;  /* 0x000000ed00007348 */ /* 0x000fe80003800000 */
[----:B------:R1:W2:Y:S02]  /*282a0*/  SHFL.IDX PT, R202, R20, R2, R201 ;  /* 0x0000000214ca7389 */ /* 0x0002a400000e00c9 */
[----:B-1----:R-:W-:Y:S02]  /*282b0*/  MOV R2, R3 ;  /* 0x0000000300027202 */ /* 0x002fe40000000f00 */
[----:B------:R-:W-:-:S04]  /*282c0*/  MOV R3, 0x0 ;  /* 0x0000000000037802 */ /* 0x000fc80000000f00 */
[----:B--2---:R-:W-:Y:S05]  /*282d0*/  RET.REL.NODEC R2 `(_ZN7cutlass13device_kernelIN5flash19enable_sm80_to_sm89INS1_16FlashAttnFwdSm80INS1_25CollectiveMainloopFwdSm80ILi8ELi1ELb0EN4cute5tupleIJNS5_1CILi128EEENS7_ILi64EEENS7_ILi192EEEEEELi192ENS_10bfloat16_tEfNS_4arch4Sm80ELb0ELb1ELb1ELb1ELb1ELb1ELb1ELb1EEENS1_21CollectiveEpilogueFwdINS6_IJS8_SA_S9_EEENS6_IJNS7_ILi1EEESI_SI_EEESC_SE_Li256ELb1ELb1ELb1ELb0EEENS1_36VarlenDynamicPersistentTileSchedulerILi128ELi64ELi256ELi256ELb1ELb1ELb0ELb1ELb0ELb1EEEEEEEEEvNT_6ParamsE) ;  /* 0xfffd7d2002007950 */ /* 0x004fea0003c3ffff */
        .weak           $__internal_14_$__cuda_sm70_shflsync_up_p
        .type           $__internal_14_$__cuda_sm70_shflsync_up_p,@function
        .size           $__internal_14_$__cuda_sm70_shflsync_up_p,($__internal_15_$__cuda_sm70_votesync_ballot - $__internal_14_$__cuda_sm70_shflsync_up_p)
$__internal_14_$__cuda_sm70_shflsync_up_p:
[----:B------:R-:W-:Y:S02]  /*282e0*/  MOV R4, RZ ;  /* 0x000000ff00047202 */ /* 0x000fe40000000f00 */
[----:B------:R-:W-:-:S04]  /*282f0*/  MOV R11, 0xffffffff ;  /* 0xffffffff000b7802 */ /* 0x000fc80000000f00 */
[----:B------:R-:W-:Y:S04]  /*28300*/  WARPSYNC R11 ;  /* 0x0000000b00007348 */ /* 0x000fe80003800000 */
[----:B------:R1:W2:Y:S02]  /*28310*/  SHFL.UP PT, R4, R0, R3, R4 ;  /* 0x0400000300047389 */ /* 0x0002a400000e0004 */
[----:B-1----:R-:W-:-:S04]  /*28320*/  MOV R3, 0x0 ;  /* 0x0000000000037802 */ /* 0x002fc80000000f00 */
[----:B--2---:R-:W-:Y:S05]  /*28330*/  RET.REL.NODEC R2 `(_ZN7cutlass13device_kernelIN5flash19enable_sm80_to_sm89INS1_16FlashAttnFwdSm80INS1_25CollectiveMainloopFwdSm80ILi8ELi1ELb0EN4cute5tupleIJNS5_1CILi128EEENS7_ILi64EEENS7_ILi192EEEEEELi192ENS_10bfloat16_tEfNS_4arch4Sm80ELb0ELb1ELb1ELb1ELb1ELb1ELb1ELb1EEENS1_21CollectiveEpilogueFwdINS6_IJS8_SA_S9_EEENS6_IJNS7_ILi1EEESI_SI_EEESC_SE_Li256ELb1ELb1ELb1ELb0EEENS1_36VarlenDynamicPersistentTileSchedulerILi128ELi64ELi256ELi256ELb1ELb1ELb0ELb1ELb0ELb1EEEEEEEEEvNT_6ParamsE) ;  /* 0xfffd7cc002007950 */ /* 0x004fea0003c3ffff */
        .weak           $__internal_15_$__cuda_sm70_votesync_ballot
        .type           $__internal_15_$__cuda_sm70_votesync_ballot,@function
        .size           $__internal_15_$__cuda_sm70_votesync_ballot,(.L_x_6227 - $__internal_15_$__cuda_sm70_votesync_ballot)
$__internal_15_$__cuda_sm70_votesync_ballot:
[----:B------:R-:W-:Y:S01]  /*28340*/  ISETP.NE.U32.AND P0, PT, R0, 0x1, PT ;  /* 0x000000010000780c */ /* 0x000fe20003f05070 */
[----:B------:R-:W-:-:S04]  /*28350*/  IMAD.MOV.U32 R3, RZ, RZ, -0x1 ;  /* 0xffffffffff037424 */ /* 0x000fc800078e00ff */
[----:B------:R-:W-:Y:S08]  /*28360*/  WARPSYNC R3 ;  /* 0x0000000300007348 */ /* 0x000ff00003800000 */
[----:B------:R-:W-:-:S04]  /*28370*/  VOTE.ANY R0, PT, !P0 ;  /* 0x0000000000007806 */ /* 0x000fc800040e0100 */
[----:B------:R-:W-:Y:S01]  /*28380*/  LOP3.LUT R0, R0, R3, RZ, 0xc0, !PT ;  /* 0x0000000300007212 */ /* 0x000fe200078ec0ff */
[----:B------:R-:W-:-:S04]  /*28390*/  IMAD.MOV.U32 R3, RZ, RZ, 0x0 ;  /* 0x00000000ff037424 */ /* 0x000fc800078e00ff */
[----:B------:R-:W-:Y:S05]  /*283a0*/  RET.REL.NODEC R2 `(_ZN7cutlass13device_kernelIN5flash19enable_sm80_to_sm89INS1_16FlashAttnFwdSm80INS1_25CollectiveMainloopFwdSm80ILi8ELi1ELb0EN4cute5tupleIJNS5_1CILi128EEENS7_ILi64EEENS7_ILi192EEEEEELi192ENS_10bfloat16_tEfNS_4arch4Sm80ELb0ELb1ELb1ELb1ELb1ELb1ELb1ELb1EEENS1_21CollectiveEpilogueFwdINS6_IJS8_SA_S9_EEENS6_IJNS7_ILi1EEESI_SI_EEESC_SE_Li256ELb1ELb1ELb1ELb0EEENS1_36VarlenDynamicPersistentTileSchedulerILi128ELi64ELi256ELi256ELb1ELb1ELb0ELb1ELb0ELb1EEEEEEEEEvNT_6ParamsE) ;  /* 0xfffd7c5002007950 */ /* 0x000fea0003c3ffff */
.L_x_1025:
        /* <DEDUP_REMOVED lines=13> */
.L_x_6227:


//--------------------- .text._ZN7cutlass13device_kernelIN5flash19enable_sm80_to_sm89INS1_16FlashAttnFwdSm80INS1_25CollectiveMainloopFwdSm80ILi8ELi1ELb0EN4cute5tupleIJNS5_1CILi128EEENS7_ILi64EEENS7_ILi192EEEEEELi192ENS_10bfloat16_tEfNS_4arch4Sm80ELb1ELb0ELb1ELb0ELb1ELb0ELb1ELb1EEENS1_21CollectiveEpilogueFwdINS6_IJS8_SA_S9_EEENS6_IJNS7_ILi1EEESI_SI_EEESC_SE_Li256ELb0ELb1ELb1ELb0EEENS1_30DynamicPersistentTileSchedulerILi256ELi256ELb1ELb1ELb0EEEEEEEEEvNT_6ParamsE --------------------------
	.section	.text._ZN7cutlass13device_kernelIN5flash19enable_sm80_to_sm89INS1_16FlashAttnFwdSm80INS1_25CollectiveMainloopFwdSm80ILi8ELi1ELb0EN4cute5tupleIJNS5_1CILi128EEENS7_ILi64EEENS7_ILi192EEEEEELi192ENS_10bfloat16_tEfNS_4arch4Sm80ELb1ELb0ELb1ELb0ELb1ELb0ELb1ELb1EEENS1_21CollectiveEpilogueFwdINS6_IJS8_SA_S9_EEENS6_IJNS7_ILi1EEESI_SI_EEESC_SE_Li256ELb0ELb1ELb1ELb0EEENS1_30DynamicPersistentTileSchedulerILi256ELi256ELb1ELb1ELb0EEEEEEEEEvNT_6ParamsE,"ax",@progbits
	.sectioninfo	@"SHI_REGISTERS=255"
	.align	128
.text._ZN7cutlass13device_kernelIN5flash19enable_sm80_to_sm89INS1_16FlashAttnFwdSm80INS1_25CollectiveMainloopFwdSm80ILi8ELi1ELb0EN4cute5tupleIJNS5_1CILi128EEENS7_ILi64EEENS7_ILi192EEEEEELi192ENS_10bfloat16_tEfNS_4arch4Sm80ELb1ELb0ELb1ELb0ELb1ELb0ELb1ELb1EEENS1_21CollectiveEpilogueFwdINS6_IJS8_SA_S9_EEENS6_IJNS7_ILi1EEESI_SI_EEESC_SE_Li256ELb0ELb1ELb1ELb0EEENS1_30DynamicPersistentTileSchedulerILi256ELi256ELb1ELb1ELb0EEEEEEEEEvNT_6ParamsE:
        .type           _ZN7cutlass13device_kernelIN5flash19enable_sm80_to_sm89INS1_16FlashAttnFwdSm80INS1_25CollectiveMainloopFwdSm80ILi8ELi1ELb0EN4cute5tupleIJNS5_1CILi128EEENS7_ILi64EEENS7_ILi192EEEEEELi192ENS_10bfloat16_tEfNS_4arch4Sm80ELb1ELb0ELb1ELb0ELb1ELb0ELb1ELb1EEENS1_21CollectiveEpilogueFwdINS6_IJS8_SA_S9_EEENS6_IJNS7_ILi1EEESI_SI_EEESC_SE_Li256ELb0ELb1ELb1ELb0EEENS1_30DynamicPersistentTileSchedulerILi256ELi256ELb1ELb1ELb0EEEEEEEEEvNT_6ParamsE,@function
        .size           _ZN7cutlass13device_kernelIN5flash19enable_sm80_to_sm89INS1_16FlashAttnFwdSm80INS1_25CollectiveMainloopFwdSm80ILi8ELi1ELb0EN4cute5tupleIJNS5_1CILi128EEENS7_ILi64EEENS7_ILi192EEEEEELi192ENS_10bfloat16_tEfNS_4arch4Sm80ELb1ELb0ELb1ELb0ELb1ELb0ELb1ELb1EEENS1_21CollectiveEpilogueFwdINS6_IJS8_SA_S9_EEENS6_IJNS7_ILi1EEESI_SI_EEESC_SE_Li256ELb0ELb1ELb1ELb0EEENS1_30DynamicPersistentTileSchedulerILi256ELi256ELb1ELb1ELb0EEEEEEEEEvNT_6ParamsE,(.L_x_6233 - _ZN7cutlass13device_kernelIN5flash19enable_sm80_to_sm89INS1_16FlashAttnFwdSm80INS1_25CollectiveMainloopFwdSm80ILi8ELi1ELb0EN4cute5tupleIJNS5_1CILi128EEENS7_ILi64EEENS7_ILi192EEEEEELi192ENS_10bfloat16_tEfNS_4arch4Sm80ELb1ELb0ELb1ELb0ELb1ELb0ELb1ELb1EEENS1_21CollectiveEpilogueFwdINS6_IJS8_SA_S9_EEENS6_IJNS7_ILi1EEESI_SI_EEESC_SE_Li256ELb0ELb1ELb1ELb0EEENS1_30DynamicPersistentTileSchedulerILi256ELi256ELb1ELb1ELb0EEEEEEEEEvNT_6ParamsE)
        .other          _ZN7cutlass13device_kernelIN5flash19enable_sm80_to_sm89INS1_16FlashAttnFwdSm80INS1_25CollectiveMainloopFwdSm80ILi8ELi1ELb0EN4cute5tupleIJNS5_1CILi128EEENS7_ILi64EEENS7_ILi192EEEEEELi192ENS_10bfloat16_tEfNS_4arch4Sm80ELb1ELb0ELb1ELb0ELb1ELb0ELb1ELb1EEENS1_21CollectiveEpilogueFwdINS6_IJS8_SA_S9_EEENS6_IJNS7_ILi1EEESI_SI_EEESC_SE_Li256ELb0ELb1ELb1ELb0EEENS1_30DynamicPersistentTileSchedulerILi256ELi256ELb1ELb1ELb0EEEEEEEEEvNT_6ParamsE,@"STO_CUDA_ENTRY STV_DEFAULT"
_ZN7cutlass13device_kernelIN5flash19enable_sm80_to_sm89INS1_16FlashAttnFwdSm80INS1_25CollectiveMainloopFwdSm80ILi8ELi1ELb0EN4cute5tupleIJNS5_1CILi128EEENS7_ILi64EEENS7_ILi192EEEEEELi192ENS_10bfloat16_tEfNS_4arch4Sm80ELb1ELb0ELb1ELb0ELb1ELb0ELb1ELb1EEENS1_21CollectiveEpilogueFwdINS6_IJS8_SA_S9_EEENS6_IJNS7_ILi1EEESI_SI_EEESC_SE_Li256ELb0ELb1ELb1ELb0EEENS1_30DynamicPersistentTileSchedulerILi256ELi256ELb1ELb1ELb0EEEEEEEEEvNT_6ParamsE:
[----:B------:R-:W-:-:S03]  /*0000*/  MOV R1, c[0x0][0x28] ;  /* 0x00000a0000017a02 */ /* 0x000fc60000000f00 */
[----:B------:R-:W1:Y:S01]  /*0010*/  S2R R16, SR_TID.X ;  /* 0x0000000000107919 */ /* 0x000e620000002100 */
[----:B------:R-:W-:-:S03]  /*0020*/  IADD3 R1, R1, -0x10, RZ ;  /* 0xfffffff001017810 */ /* 0x000fc60007ffe0ff */
[----:B------:R-:W2:Y:S01]  /*0030*/  S2R R236, SR_CTAID.X ;  /* 0x0000000000ec7919 */ /* 0x000ea20000002500 */
[----:B-1----:R-:W-:-:S05]  /*0040*/  SHF.R.U32.HI R2, RZ, 0x5, R16 ;  /* 0x00000005ff027819 */ /* 0x002fca0000011610 */
[----:B------:R-:W1:Y:S02]  /*0050*/  SHFL.IDX PT, R0, R2, RZ, 0x1f ;  /* 0x00001fff02007589 */ /* 0x000e6400000e0000 */
[----:B-1----:R-:W-:Y:S02]  /*0060*/  ISETP.GE.AND P0, PT, R0, 0x1, PT ;  /* 0x000000010000780c */ /* 0x002fe40003f06270 */
[----:B------:R1:W-:Y:S11]  /*0070*/  STL [R1+0x4], R0 ;  /* 0x0000040001007387 */ /* 0x0003f60000100800 */
[----:B------:R-:W-:Y:S06]  /*0080*/  @P0 BAR.ARV 0x4, 0x100 ;  /* 0x0104000000000b1d */ /* 0x000fec0000002000 */
[----:B--2---:R-:W-:-:S13]  /*0090*/  ISETP.GE.AND P0, PT, R236, c[0x0][0x538], PT ;  /* 0x00014e00ec007a0c */ /* 0x004fda0003f06270 */
[----:B------:R-:W-:Y:S05]  /*00a0*/  @P0 EXIT ;  /* 0x000000000000094d */ /* 0x000fea0003800000 */
[----:B-1----:R-:W-:Y:S01]  /*00b0*/  SHF.R.S32.HI R13, RZ, 0x1f, R16 ;  /* 0x0000001fff0d7819 */ /* 0x002fe20000011410 */
[----:B------:R-:W-:Y:S01]  /*00c0*/  IMAD.MOV.U32 R163, RZ, RZ, 0x20 ;  /* 0x00000020ffa37424 */ /* 0x000fe200078e00ff */
[----:B------:R-:W-:Y:S01]  /*00d0*/  ULDC.64 UR6, c[0x0][0x118] ;  /* 0x0000460000067ab9 */ /* 0x000fe20000000a00 */
[----:B------:R-:W-:Y:S01]  /*00e0*/  IMAD.MOV.U32 R164, RZ, RZ, 0x40 ;  /* 0x00000040ffa47424 */ /* 0x000fe200078e00ff */
[CC--:B------:R-:W-:Y:S02]  /*00f0*/  LEA.HI R5, R13.reuse, R16.reuse, RZ, 0x4 ;  /* 0x000000100d057211 */ /* 0x0c0fe400078f20ff */
[-C--:B------:R-:W-:Y:S02]  /*0100*/  LEA.HI R9, R13, R16.reuse, RZ, 0x3 ;  /* 0x000000100d097211 */ /* 0x080fe400078f18ff */
[----:B------:R-:W-:Y:S02]  /*0110*/  LOP3.LUT R2, R5, 0xfffffff0, RZ, 0xc0, !PT ;  /* 0xfffffff005027812 */ /* 0x000fe400078ec0ff */
[----:B------:R-:W-:-:S02]  /*0120*/  LEA.HI R0, R13, R16, RZ, 0x2 ;  /* 0x000000100d007211 */ /* 0x000fc400078f10ff */
[----:B------:R-:W-:Y:S01]  /*0130*/  SHF.R.S32.HI R214, RZ, 0x3, R9 ;  /* 0x00000003ffd67819 */ /* 0x000fe20000011409 */
[----:B------:R-:W-:Y:S01]  /*0140*/  IMAD.IADD R3, R16, 0x1, -R2 ;  /* 0x0000000110037824 */ /* 0x000fe200078e0a02 */
[----:B------:R-:W-:Y:S02]  /*0150*/  LOP3.LUT R212, R9, 0xfffffff8, RZ, 0xc0, !PT ;  /* 0xfffffff809d47812 */ /* 0x000fe400078ec0ff */
[----:B------:R-:W-:Y:S01]  /*0160*/  SHF.R.S32.HI R4, RZ, 0x4, R5 ;  /* 0x00000004ff047819 */ /* 0x000fe20000011405 */
[----:B------:R-:W-:Y:S01]  /*0170*/  IMAD.SHL.U32 R2, R214, 0x40, RZ ;  /* 0x00000040d6027824 */ /* 0x000fe200078e00ff */
[----:B------:R-:W-:Y:S01]  /*0180*/  LOP3.LUT R0, R0, 0xfffffffc, RZ, 0xc0, !PT ;  /* 0xfffffffc00007812 */ /* 0x000fe200078ec0ff */
[C---:B------:R-:W-:Y:S01]  /*0190*/  IMAD.IADD R212, R16.reuse, 0x1, -R212 ;  /* 0x0000000110d47824 */ /* 0x040fe200078e0ad4 */
[----:B------:R-:W-:Y:S02]  /*01a0*/  LEA.HI R5, R5, R4, RZ, 0x1 ;  /* 0x0000000405057211 */ /* 0x000fe400078f08ff */
[----:B------:R-:W-:Y:S01]  /*01b0*/  SHF.R.S32.HI R8, RZ, 0x1f, R3 ;  /* 0x0000001fff087819 */ /* 0x000fe20000011403 */
[----:B------:R-:W-:Y:S01]  /*01c0*/  IMAD.IADD R7, R16, 0x1, -R0 ;  /* 0x0000000110077824 */ /* 0x000fe200078e0a00 */
[----:B------:R-:W-:Y:S01]  /*01d0*/  LOP3.LUT R0, R2, 0x1c0, RZ, 0xc0, !PT ;  /* 0x000001c002007812 */ /* 0x000fe200078ec0ff */
[----:B------:R-:W-:Y:S01]  /*01e0*/  IMAD.SHL.U32 R197, R212, 0x8, RZ ;  /* 0x00000008d4c57824 */ /* 0x000fe200078e00ff */
[----:B------:R-:W-:-:S02]  /*01f0*/  LOP3.LUT R5, R5, 0xfffffffe, RZ, 0xc0, !PT ;  /* 0xfffffffe05057812 */ /* 0x000fc400078ec0ff */
[----:B------:R-:W-:Y:S02]  /*0200*/  SHF.R.U32.HI R6, RZ, 0x3, R0 ;  /* 0x00000003ff067819 */ /* 0x000fe40000011600 */
[----:B------:R-:W-:Y:S01]  /*0210*/  LOP3.LUT R2, R0, 0x38, R197, 0xf8, !PT ;  /* 0x0000003800027812 */ /* 0x000fe200078ef8c5 */
[----:B------:R-:W-:Y:S01]  /*0220*/  IMAD.IADD R103, R4, 0x1, -R5 ;  /* 0x0000000104677824 */ /* 0x000fe200078e0a05 */
[----:B------:R-:W-:Y:S01]  /*0230*/  LEA.HI R0, R7, R7, RZ, 0x1 ;  /* 0x0000000707007211 */ /* 0x000fe200078f08ff */
[----:B------:R-:W-:Y:S01]  /*0240*/  IMAD.SHL.U32 R4, R212, 0x40, RZ ;  /* 0x00000040d4047824 */ /* 0x000fe200078e00ff */
[----:B------:R-:W-:Y:S02]  /*0250*/  LEA.HI R8, R8, R3, RZ, 0x3 ;  /* 0x0000000308087211 */ /* 0x000fe400078f18ff */
[----:B------:R-:W-:Y:S02]  /*0260*/  LOP3.LUT R11, R2, R6, RZ, 0x3c, !PT ;  /* 0x00000006020b7212 */ /* 0x000fe400078e3cff */
[----:B------:R-:W-:-:S02]  /*0270*/  LOP3.LUT R2, R0, 0x1ffffffe, RZ, 0xc0, !PT ;  /* 0x1ffffffe00027812 */ /* 0x000fc400078ec0ff */
[----:B------:R-:W-:Y:S02]  /*0280*/  LOP3.LUT R0, R4, 0x1c0, RZ, 0xc0, !PT ;  /* 0x000001c004007812 */ /* 0x000fe400078ec0ff */
[----:B------:R-:W-:Y:S01]  /*0290*/  LOP3.LUT R5, R8, 0xfffffff8, RZ, 0xc0, !PT ;  /* 0xfffffff808057812 */ /* 0x000fe200078ec0ff */
[----:B------:R-:W-:Y:S01]  /*02a0*/  IMAD.IADD R12, R7, 0x1, -R2 ;  /* 0x00000001070c7824 */ /* 0x000fe200078e0a02 */
[----:B------:R-:W-:Y:S02]  /*02b0*/  LEA.HI R6, R13, R16, RZ, 0x5 ;  /* 0x000000100d067211 */ /* 0x000fe400078f28ff */
[----:B------:R-:W-:Y:S01]  /*02c0*/  LOP3.LUT R4, R0, 0x8, R9, 0xf8, !PT ;  /* 0x0000000800047812 */ /* 0x000fe200078ef809 */
[----:B------:R-:W-:Y:S01]  /*02d0*/  IMAD.IADD R5, R3, 0x1, -R5 ;  /* 0x0000000103057824 */ /* 0x000fe200078e0a05 */
[----:B------:R-:W-:Y:S02]  /*02e0*/  SHF.R.U32.HI R2, RZ, 0x3, R0 ;  /* 0x00000003ff027819 */ /* 0x000fe40000011600 */
[----:B------:R-:W-:-:S02]  /*02f0*/  SHF.R.S32.HI R166, RZ, 0x5, R6 ;  /* 0x00000005ffa67819 */ /* 0x000fc40000011406 */
[----:B------:R-:W-:Y:S02]  /*0300*/  SHF.R.S32.HI R0, RZ, 0x1f, R6 ;  /* 0x0000001fff007819 */ /* 0x000fe40000011406 */
[----:B------:R-:W-:Y:S02]  /*0310*/  LOP3.LUT R3, R6, 0xffffffe0, RZ, 0xc0, !PT ;  /* 0xffffffe006037812 */ /* 0x000fe400078ec0ff */
[----:B------:R-:W-:Y:S02]  /*0320*/  LEA.HI R0, R0, R166, RZ, 0x3 ;  /* 0x000000a600007211 */ /* 0x000fe400078f18ff */
[----:B------:R-:W-:Y:S01]  /*0330*/  LOP3.LUT R9, R4, R2, RZ, 0x3c, !PT ;  /* 0x0000000204097212 */ /* 0x000fe200078e3cff */
[----:B------:R-:W-:Y:S01]  /*0340*/  IMAD.IADD R15, R16, 0x1, -R3 ;  /* 0x00000001100f7824 */ /* 0x000fe200078e0a03 */
[----:B------:R-:W-:Y:S01]  /*0350*/  LOP3.LUT R2, R0, 0xffffff8, RZ, 0xc0, !PT ;  /* 0x0ffffff800027812 */ /* 0x000fe200078ec0ff */
[----:B------:R-:W-:Y:S01]  /*0360*/  IMAD.SHL.U32 R3, R5, 0x40, RZ ;  /* 0x0000004005037824 */ /* 0x000fe200078e00ff */
[----:B------:R-:W-:Y:S01]  /*0370*/  LEA.HI R7, R13, R16, RZ, 0x6 ;  /* 0x000000100d077211 */ /* 0x000fe200078f30ff */
[----:B------:R-:W-:Y:S01]  /*0380*/  IMAD.SHL.U32 R4, R103, 0x8, RZ ;  /* 0x0000000867047824 */ /* 0x000fe200078e00ff */
[----:B------:R-:W-:Y:S01]  /*0390*/  SHF.R.S32.HI R10, RZ, 0x1f, R15 ;  /* 0x0000001fff0a7819 */ /* 0x000fe2000001140f */
[----:B------:R-:W-:Y:S01]  /*03a0*/  IMAD.IADD R6, R166, 0x1, -R2 ;  /* 0x00000001a6067824 */ /* 0x000fe200078e0a02 */
[----:B------:R-:W-:Y:S01]  /*03b0*/  LOP3.LUT R0, R3, 0x1c0, RZ, 0xc0, !PT ;  /* 0x000001c003007812 */ /* 0x000fe200078ec0ff */
[----:B------:R-:W-:Y:S01]  /*03c0*/  IMAD.SHL.U32 R2, R8, 0x40, RZ ;  /* 0x0000004008027824 */ /* 0x000fe200078e00ff */
[----:B------:R-:W-:Y:S01]  /*03d0*/  LEA.HI R3, R10, R15, RZ, 0x2 ;  /* 0x0000000f0a037211 */ /* 0x000fe200078f10ff */
[----:B------:R-:W-:Y:S01]  /*03e0*/  IMAD.SHL.U32 R7, R7, 0x8, RZ ;  /* 0x0000000807077824 */ /* 0x000fe200078e00ff */
[----:B------:R-:W-:Y:S01]  /*03f0*/  LOP3.LUT R4, R0, 0x8, R4, 0xf8, !PT ;  /* 0x0000000800047812 */ /* 0x000fe200078ef804 */
[----:B------:R-:W-:Y:S01]  /*0400*/  IMAD R103, R103, 0x200, R9 ;  /* 0x0000020067677824 */ /* 0x000fe200078e0209 */
[----:B------:R-:W-:-:S02]  /*0410*/  SHF.R.U32.HI R162, RZ, 0x3, R0 ;  /* 0x00000003ffa27819 */ /* 0x000fc40000011600 */
[----:B------:R-:W-:Y:S02]  /*0420*/  LOP3.LUT R2, R2, 0xfffffe00, RZ, 0xc0, !PT ;  /* 0xfffffe0002027812 */ /* 0x000fe400078ec0ff */
[----:B------:R-:W-:Y:S02]  /*0430*/  SHF.R.S32.HI R0, RZ, 0x2, R3 ;  /* 0x00000002ff007819 */ /* 0x000fe40000011403 */
[----:B------:R-:W-:Y:S01]  /*0440*/  LOP3.LUT R162, R4, R162, RZ, 0x3c, !PT ;  /* 0x000000a204a27212 */ /* 0x000fe200078e3cff */
[----:B------:R-:W-:Y:S01]  /*0450*/  IMAD R166, R166, 0x400, R2 ;  /* 0x00000400a6a67824 */ /* 0x000fe200078e0202 */
[----:B------:R-:W-:Y:S01]  /*0460*/  LOP3.LUT R7, R11, 0x7ffffe00, R7, 0xf8, !PT ;  /* 0x7ffffe000b077812 */ /* 0x000fe200078ef807 */
[----:B------:R-:W-:Y:S01]  /*0470*/  IMAD R14, R6, 0x10, R0 ;  /* 0x00000010060e7824 */ /* 0x000fe200078e0200 */
[----:B------:R-:W-:Y:S01]  /*0480*/  LEA.HI R0, R13, R16, RZ, 0x7 ;  /* 0x000000100d007211 */ /* 0x000fe200078f38ff */
[----:B------:R-:W-:Y:S01]  /*0490*/  IMAD.IADD R166, R166, 0x1, R162 ;  /* 0x00000001a6a67824 */ /* 0x000fe200078e02a2 */
[----:B------:R-:W-:Y:S01]  /*04a0*/  LOP3.LUT R162, R162, R2, RZ, 0xfc, !PT ;  /* 0x00000002a2a27212 */ /* 0x000fe200078efcff */
[----:B------:R-:W-:Y:S01]  /*04b0*/  IMAD.SHL.U32 R182, R7, 0x2, RZ ;  /* 0x0000000207b67824 */ /* 0x000fe200078e00ff */
[----:B------:R-:W-:Y:S01]  /*04c0*/  SHF.R.S32.HI R2, RZ, 0x7, R0 ;  /* 0x00000007ff027819 */ /* 0x000fe20000011400 */
[----:B------:R-:W-:Y:S01]  /*04d0*/  STL [R1+0x8], R14 ;  /* 0x0000080e01007387 */ /* 0x000fe20000100800 */
[----:B------:R-:W-:-:S02]  /*04e0*/  LOP3.LUT R0, R3, 0x7ffffffc, RZ, 0xc0, !PT ;  /* 0x7ffffffc03007812 */ /* 0x000fc400078ec0ff */
[----:B------:R-:W-:Y:S02]  /*04f0*/  IADD3 R208, R197, 0x40, RZ ;  /* 0x00000040c5d07810 */ /* 0x000fe40007ffe0ff */
[----:B------:R-:W-:Y:S01]  /*0500*/  R2P PR, R5, 0x6 ;  /* 0x0000000605007804 */ /* 0x000fe20000000000 */
[----:B------:R-:W-:Y:S01]  /*0510*/  IMAD.IADD R0, R15, 0x1, -R0 ;  /* 0x000000010f007824 */ /* 0x000fe200078e0a00 */
[----:B------:R-:W-:Y:S02]  /*0520*/  IADD3 R207, R197, 0x80, RZ ;  /* 0x00000080c5cf7810 */ /* 0x000fe40007ffe0ff */
[----:B------:R-:W-:Y:S01]  /*0530*/  SHF.R.S32.HI R2, RZ, 0x1f, R197 ;  /* 0x0000001fff027819 */ /* 0x000fe200000114c5 */
[----:B------:R-:W-:Y:S01]  /*0540*/  IMAD.SHL.U32 R225, R0, 0x2, RZ ;  /* 0x0000000200e17824 */ /* 0x000fe200078e00ff */
[----:B------:R-:W-:Y:S01]  /*0550*/  SHF.R.S32.HI R3, RZ, 0x1f, R208 ;  /* 0x0000001fff037819 */ /* 0x000fe200000114d0 */
[----:B------:R-:W-:Y:S01]  /*0560*/  IMAD R0, R12, 0x8, R14 ;  /* 0x000000080c007824 */ /* 0x000fe200078e020e */
[----:B------:R-:W-:-:S02]  /*0570*/  SHF.R.S32.HI R2, RZ, 0x1f, R207 ;  /* 0x0000001fff027819 */ /* 0x000fc400000114cf */
[C---:B------:R-:W-:Y:S02]  /*0580*/  IADD3 R7, R225.reuse, 0x8, RZ ;  /* 0x00000008e1077810 */ /* 0x040fe40007ffe0ff */
[C---:B------:R-:W-:Y:S01]  /*0590*/  IADD3 R6, R225.reuse, 0x10, RZ ;  /* 0x00000010e1067810 */ /* 0x040fe20007ffe0ff */
[----:B------:R1:W-:Y:S01]  /*05a0*/  STL [R1], R0 ;  /* 0x0000000001007387 */ /* 0x0003e20000100800 */
[C---:B------:R-:W-:Y:S02]  /*05b0*/  IADD3 R5, R225.reuse, 0x18, RZ ;  /* 0x00000018e1057810 */ /* 0x040fe40007ffe0ff */
[C---:B------:R-:W-:Y:S02]  /*05c0*/  IADD3 R4, R225.reuse, 0x20, RZ ;  /* 0x00000020e1047810 */ /* 0x040fe40007ffe0ff */
[----:B------:R-:W-:Y:S02]  /*05d0*/  IADD3 R3, R225, 0x28, RZ ;  /* 0x00000028e1037810 */ /* 0x000fe40007ffe0ff */
[----:B------:R-:W-:-:S02]  /*05e0*/  SEL R163, R163, 0xffffffe0, !P1 ;  /* 0xffffffe0a3a37807 */ /* 0x000fc40004800000 */
[C---:B------:R-:W-:Y:S02]  /*05f0*/  IADD3 R2, R225.reuse, 0x30, RZ ;  /* 0x00000030e1027810 */ /* 0x040fe40007ffe0ff */
[----:B------:R-:W-:Y:S02]  /*0600*/  LEA R166, R166, 0xc100, 0x1 ;  /* 0x0000c100a6a67811 */ /* 0x000fe400078e08ff */
[C---:B------:R-:W-:Y:S02]  /*0610*/  IADD3 R252, R225.reuse, 0x40, RZ ;  /* 0x00000040e1fc7810 */ /* 0x040fe40007ffe0ff */
[----:B------:R-:W-:Y:S01]  /*0620*/  IADD3 R251, R225, 0x48, RZ ;  /* 0x00000048e1fb7810 */ /* 0x000fe20007ffe0ff */
[----:B------:R-:W-:Y:S01]  /*0630*/  IMAD.IADD R167, R166, 0x1, R163 ;  /* 0x00000001a6a77824 */ /* 0x000fe200078e02a3 */
[----:B------:R-:W-:Y:S02]  /*0640*/  SHF.R.S32.HI R9, RZ, 0x1f, R7 ;  /* 0x0000001fff097819 */ /* 0x000fe40000011407 */
[----:B------:R-:W-:-:S02]  /*0650*/  LEA R162, R162, 0x100, 0x1 ;  /* 0x00000100a2a27811 */ /* 0x000fc400078e08ff */
[C---:B------:R-:W-:Y:S02]  /*0660*/  IADD3 R249, R225.reuse, 0x58, RZ ;  /* 0x00000058e1f97810 */ /* 0x040fe40007ffe0ff */
[----:B------:R-:W-:Y:S01]  /*0670*/  IADD3 R248, R225, 0x60, RZ ;  /* 0x00000060e1f87810 */ /* 0x000fe20007ffe0ff */
[----:B------:R-:W-:Y:S01]  /*0680*/  IMAD.IADD R163, R163, 0x1, R162 ;  /* 0x00000001a3a37824 */ /* 0x000fe200078e02a2 */
[C---:B-1----:R-:W-:Y:S02]  /*0690*/  IADD3 R0, R225.reuse, 0x38, RZ ;  /* 0x00000038e1007810 */ /* 0x042fe40007ffe0ff */
[----:B------:R-:W-:Y:S02]  /*06a0*/  SHF.R.S32.HI R8, RZ, 0x1f, R6 ;  /* 0x0000001fff087819 */ /* 0x000fe40000011406 */
[----:B------:R-:W-:Y:S02]  /*06b0*/  SHF.R.S32.HI R7, RZ, 0x1f, R5 ;  /* 0x0000001fff077819 */ /* 0x000fe40000011405 */
[----:B------:R-:W-:-:S02]  /*06c0*/  IADD3 R250, R225, 0x50, RZ ;  /* 0x00000050e1fa7810 */ /* 0x000fc40007ffe0ff */
[C---:B------:R-:W-:Y:S02]  /*06d0*/  IADD3 R246, R225.reuse, 0x70, RZ ;  /* 0x00000070e1f67810 */ /* 0x040fe40007ffe0ff */
[C---:B------:R-:W-:Y:S02]  /*06e0*/  IADD3 R245, R225.reuse, 0x78, RZ ;  /* 0x00000078e1f57810 */ /* 0x040fe40007ffe0ff */
[----:B------:R-:W-:Y:S02]  /*06f0*/  SHF.R.S32.HI R6, RZ, 0x1f, R4 ;  /* 0x0000001fff067819 */ /* 0x000fe40000011404 */
[----:B------:R-:W-:Y:S02]  /*0700*/  SHF.R.S32.HI R5, RZ, 0x1f, R3 ;  /* 0x0000001fff057819 */ /* 0x000fe40000011403 */
[----:B------:R-:W-:Y:S02]  /*0710*/  SEL R164, R164, 0xffffffc0, !P2 ;  /* 0xffffffc0a4a47807 */ /* 0x000fe40005000000 */
[----:B------:R-:W-:-:S02]  /*0720*/  IADD3 R247, R225, 0x68, RZ ;  /* 0x00000068e1f77810 */ /* 0x000fc40007ffe0ff */
[C---:B------:R-:W-:Y:S01]  /*0730*/  IADD3 R243, R225.reuse, 0x88, RZ ;  /* 0x00000088e1f37810 */ /* 0x040fe20007ffe0ff */
[----:B------:R-:W-:Y:S01]  /*0740*/  IMAD.IADD R169, R166, 0x1, R164 ;  /* 0x00000001a6a97824 */ /* 0x000fe200078e02a4 */
[----:B------:R-:W-:Y:S01]  /*0750*/  IADD3 R242, R225, 0x90, RZ ;  /* 0x00000090e1f27810 */ /* 0x000fe20007ffe0ff */
[C---:B------:R-:W-:Y:S01]  /*0760*/  IMAD.IADD R165, R164.reuse, 0x1, R162 ;  /* 0x00000001a4a57824 */ /* 0x040fe200078e02a2 */
[----:B------:R-:W-:Y:S01]  /*0770*/  SHF.R.S32.HI R4, RZ, 0x1f, R2 ;  /* 0x0000001fff047819 */ /* 0x000fe20000011402 */
[----:B------:R-:W-:Y:S01]  /*0780*/  IMAD.IADD R168, R167, 0x1, R164 ;  /* 0x00000001a7a87824 */ /* 0x000fe200078e02a4 */
[----:B------:R-:W-:Y:S01]  /*0790*/  SHF.R.S32.HI R3, RZ, 0x1f, R0 ;  /* 0x0000001fff037819 */ /* 0x000fe20000011400 */
[----:B------:R-:W-:Y:S01]  /*07a0*/  IMAD.IADD R164, R164, 0x1, R163 ;  /* 0x00000001a4a47824 */ /* 0x000fe200078e02a3 */
[C---:B------:R-:W-:Y:S02]  /*07b0*/  IADD3 R244, R225.reuse, 0x80, RZ ;  /* 0x00000080e1f47810 */ /* 0x040fe40007ffe0ff */
[----:B------:R-:W-:-:S02]  /*07c0*/  IADD3 R240, R225, 0xa0, RZ ;  /* 0x000000a0e1f07810 */ /* 0x000fc40007ffe0ff */
[C---:B------:R-:W-:Y:S02]  /*07d0*/  IADD3 R239, R225.reuse, 0xa8, RZ ;  /* 0x000000a8e1ef7810 */ /* 0x040fe40007ffe0ff */
[----:B------:R-:W-:Y:S02]  /*07e0*/  SHF.R.S32.HI R2, RZ, 0x1f, R252 ;  /* 0x0000001fff027819 */ /* 0x000fe400000114fc */
[----:B------:R-:W-:Y:S02]  /*07f0*/  SHF.R.S32.HI R0, RZ, 0x1f, R251 ;  /* 0x0000001fff007819 */ /* 0x000fe400000114fb */
[C---:B------:R-:W-:Y:S02]  /*0800*/  IADD3 R241, R225.reuse, 0x98, RZ ;  /* 0x00000098e1f17810 */ /* 0x040fe40007ffe0ff */
[C---:B------:R-:W-:Y:S02]  /*0810*/  IADD3 R238, R225.reuse, 0xb0, RZ ;  /* 0x000000b0e1ee7810 */ /* 0x040fe40007ffe0ff */
        /* <DEDUP_REMOVED lines=11> */
[----:B------:R-:W-:Y:S02]  /*08d0*/  SHF.R.S32.HI R0, RZ, 0x1f, R239 ;  /* 0x0000001fff007819 */ /* 0x000fe400000114ef */
[----:B------:R-:W-:-:S02]  /*08e0*/  LEA R103, R103, 0x6100, 0x1 ;  /* 0x0000610067677811 */ /* 0x000fc400078e08ff */
[----:B------:R-:W-:Y:S02]  /*08f0*/  SHF.R.S32.HI R3, RZ, 0x1f, R241 ;  /* 0x0000001fff037819 */ /* 0x000fe400000114f1 */
[----:B------:R-:W-:Y:S02]  /*0900*/  SHF.R.S32.HI R2, RZ, 0x1f, R238 ;  /* 0x0000001fff027819 */ /* 0x000fe400000114ee */
[----:B------:R-:W-:Y:S02]  /*0910*/  SHF.R.S32.HI R0, RZ, 0x1f, R237 ;  /* 0x0000001fff007819 */ /* 0x000fe400000114ed */
.L_x_1083:
[----:B------:R-:W-:Y:S01]  /*0920*/  IMAD.MOV.U32 R0, RZ, RZ, c[0x0][0x560] ;  /* 0x00015800ff007624 */ /* 0x000fe200078e00ff */
[----:B------:R-:W-:Y:S01]  /*0930*/  MOV R3, R236 ;  /* 0x000000ec00037202 */ /* 0x000fe20000000f00 */
[----:B------:R-:W-:Y:S01]  /*0940*/  YIELD ;  /* 0x0000000000007946 */ /* 0x000fe20003800000 */
[----:B------:R-:W-:Y:S02]  /*0950*/  BSSY B0, `(.L_x_1026) ;  /* 0x0000015000007945 */ /* 0x000fe40003800000 */
[----:B------:R-:W-:-:S13]  /*0960*/  ISETP.NE.AND P0, PT, R0, 0x1, PT ;  /* 0x000000010000780c */ /* 0x000fda0003f05270 */
[----:B------:R-:W-:-:S05]  /*0970*/  @P0 IMAD.HI.U32 R0, R236, c[0x0][0x564], RZ ;  /* 0x00015900ec000a27 */ /* 0x000fca00078e00ff */
[----:B------:R-:W-:-:S04]  /*0980*/  @P0 SHF.R.U32.HI R3, RZ, c[0x0][0x568], R0 ;  /* 0x00015a00ff030a19 */ /* 0x000fc80000011600 */
[----:B------:R-:W-:Y:S01]  /*0990*/  ISETP.GE.AND P0, PT, R3, c[0x0][0x578], PT ;  /* 0x00015e0003007a0c */ /* 0x000fe20003f06270 */
[----:B------:R-:W-:-:S04]  /*09a0*/  IMAD.MOV R2, RZ, RZ, -R3 ;  /* 0x000000ffff027224 */ /* 0x000fc800078e0a03 */
[----:B------:R-:W-:-:S08]  /*09b0*/  IMAD R2, R2, c[0x0][0x560], R236 ;  /* 0x0001580002027a24 */ /* 0x000fd000078e02ec */
[----:B------:R-:W-:Y:S05]  /*09c0*/  @!P0 BRA `(.L_x_1027) ;  /* 0x0000007000008947 */ /* 0x000fea0003800000 */
[----:B------:R-:W-:-:S04]  /*09d0*/  MOV R0, c[0x0][0x56c] ;  /* 0x00015b0000007a02 */ /* 0x000fc80000000f00 */
[----:B------:R-:W-:Y:S02]  /*09e0*/  ISETP.NE.AND P0, PT, R0, 0x1, PT ;  /* 0x000000010000780c */ /* 0x000fe40003f05270 */
[----:B------:R-:W-:-:S11]  /*09f0*/  MOV R0, R2 ;  /* 0x0000000200007202 */ /* 0x000fd60000000f00 */
[----:B------:R-:W-:-:S05]  /*0a00*/  @P0 IMAD.HI.U32 R4, R2, c[0x0][0x570], RZ ;  /* 0x00015c0002040a27 */ /* 0x000fca00078e00ff */
[----:B------:R-:W-:-:S05]  /*0a10*/  @P0 SHF.R.U32.HI R0, RZ, c[0x0][0x574], R4 ;  /* 0x00015d00ff000a19 */ /* 0x000fca0000011604 */
[----:B------:R-:W-:Y:S01]  /*0a20*/  IMAD R4, R0, c[0x0][0x56c], RZ ;  /* 0x00015b0000047a24 */ /* 0x000fe200078e02ff */
[----:B------:R-:W-:Y:S05]  /*0a30*/  BRA `(.L_x_1028) ;  /* 0x0000006000007947 */ /* 0x000fea0003800000 */
.L_x_1027:
[----:B------:R-:W-:-:S04]  /*0a40*/  MOV R0, c[0x0][0x554] ;  /* 0x0001550000007a02 */ /* 0x000fc80000000f00 */
[----:B------:R-:W-:Y:S02]  /*0a50*/  ISETP.NE.AND P0, PT, R0, 0x1, PT ;  /* 0x000000010000780c */ /* 0x000fe40003f05270 */
[----:B------:R-:W-:-:S11]  /*0a60*/  MOV R0, R2 ;  /* 0x0000000200007202 */ /* 0x000fd60000000f00 */
[----:B------:R-:W-:-:S05]  /*0a70*/  @P0 IMAD.HI.U32 R4, R2, c[0x0][0x558], RZ ;  /* 0x0001560002040a27 */ /* 0x000fca00078e00ff */
[----:B------:R-:W-:-:S05]  /*0a80*/  @P0 SHF.R.U32.HI R0, RZ, c[0x0][0x55c], R4 ;  /* 0x00015700ff000a19 */ /* 0x000fca0000011604 */
[----:B------:R-:W-:Y:S02]  /*0a90*/  IMAD R4, R0, c[0x0][0x554], RZ ;  /* 0x0001550000047a24 */ /* 0x000fe400078e02ff */
.L_x_1028:
[----:B------:R-:W-:Y:S05]  /*0aa0*/  BSYNC B0 ;  /* 0x0000000000007941 */ /* 0x000fea0003800000 */
.L_x_1026:
[----:B------:R-:W-:Y:S01]  /*0ab0*/  IMAD.MOV.U32 R5, RZ, RZ, c[0x0][0x548] ;  /* 0x00015200ff057624 */ /* 0x000fe200078e00ff */
[----:B------:R-:W-:Y:S01]  /*0ac0*/  ISETP.NE.U32.AND P0, PT, RZ, c[0x0][0x370], PT ;  /* 0x0000dc00ff007a0c */ /* 0x000fe20003f05070 */
[----:B------:R-:W-:Y:S02]  /*0ad0*/  IMAD.IADD R4, R2, 0x1, -R4 ;  /* 0x0000000102047824 */ /* 0x000fe400078e0a04 */
[----:B------:R-:W-:Y:S01]  /*0ae0*/  IMAD.MOV.U32 R215, RZ, RZ, RZ ;  /* 0x000000ffffd77224 */ /* 0x000fe200078e00ff */
[----:B------:R-:W-:Y:S01]  /*0af0*/  ISETP.NE.AND P1, PT, R5, 0x1, PT ;  /* 0x000000010500780c */ /* 0x000fe20003f25270 */
[----:B------:R-:W-:Y:S01]  /*0b00*/  IMAD R4, R3, c[0x0][0x554], R4 ;  /* 0x0001550003047a24 */ /* 0x000fe200078e0204 */
[----:B------:R-:W-:-:S03]  /*0b10*/  ISETP.NE.AND.EX P0, PT, RZ, c[0x0][0x374], PT, P0 ;  /* 0x0000dd00ff007a0c */ /* 0x000fc60003f05300 */
[----:B------:R-:W-:-:S08]  /*0b20*/  IMAD.MOV.U32 R226, RZ, RZ, R4 ;  /* 0x000000ffffe27224 */ /* 0x000fd000078e0004 */
[----:B------:R-:W-:-:S04]  /*0b30*/  @P1 IMAD.HI.U32 R2, R4, c[0x0][0x54c], RZ ;  /* 0x0001530004021a27 */ /* 0x000fc800078e00ff */
[----:B------:R-:W-:Y:S01]  /*0b40*/  @P0 IMAD.MOV.U32 R3, RZ, RZ, 0x4 ;  /* 0x00000004ff030424 */ /* 0x000fe200078e00ff */
[----:B------:R-:W-:-:S05]  /*0b50*/  @P1 SHF.R.U32.HI R226, RZ, c[0x0][0x550], R2 ;  /* 0x00015400ffe21a19 */ /* 0x000fca0000011602 */
[----:B------:R-:W-:-:S05]  /*0b60*/  @P0 IMAD.WIDE R2, R226, R3, c[0x0][0x370] ;  /* 0x0000dc00e2020625 */ /* 0x000fca00078e0203 */
[----:B------:R1:W5:Y:S01]  /*0b70*/  @P0 LDG.E R215, [R2.64] ;  /* 0x0000000602d70981 */ /* 0x000362000c1e1900 */
[----:B------:R-:W-:Y:S01]  /*0b80*/  IMAD.MOV.U32 R228, RZ, RZ, R0 ;  /* 0x000000ffffe47224 */ /* 0x000fe200078e0000 */
[----:B------:R-:W-:Y:S01]  /*0b90*/  BSSY B0, `(.L_x_1029) ;  /* 0x0000040000007945 */ /* 0x000fe20003800000 */
[----:B------:R-:W-:-:S05]  /*0ba0*/  IMAD.MOV.U32 R5, RZ, RZ, 0x40 ;  /* 0x00000040ff057424 */ /* 0x000fca00078e00ff */
[----:B------:R-:W-:Y:S01]  /*0bb0*/  IADD3 R5, R5, -c[0x0][0x168], RZ ;  /* 0x80005a0005057a10 */ /* 0x000fe20007ffe0ff */
[----:B-1----:R-:W-:-:S05]  /*0bc0*/  IMAD.MOV.U32 R2, RZ, RZ, c[0x0][0x53c] ;  /* 0x00014f00ff027624 */ /* 0x002fca00078e00ff */
[----:B------:R-:W-:Y:S02]  /*0bd0*/  ISETP.NE.AND P0, PT, R2, 0x1, PT ;  /* 0x000000010200780c */ /* 0x000fe40003f05270 */
[----:B------:R-:W-:-:S11]  /*0be0*/  LOP3.LUT R2, R0, 0x1ffffff, RZ, 0x3c, !PT ;  /* 0x01ffffff00027812 */ /* 0x000fd600078e3cff */
[----:B------:R-:W-:Y:S01]  /*0bf0*/  @P0 IMAD.HI.U32 R3, R0, c[0x0][0x540], RZ ;  /* 0x0001500000030a27 */ /* 0x000fe200078e00ff */
[----:B------:R-:W-:Y:S02]  /*0c00*/  IADD3 R0, R2, c[0x0][0x53c], RZ ;  /* 0x00014f0002007a10 */ /* 0x000fe40007ffe0ff */
[----:B------:R-:W-:Y:S02]  /*0c10*/  MOV R2, c[0x0][0x2c4] ;  /* 0x0000b10000027a02 */ /* 0x000fe40000000f00 */
[----:B------:R-:W-:Y:S02]  /*0c20*/  @P0 SHF.R.U32.HI R228, RZ, c[0x0][0x544], R3 ;  /* 0x00015100ffe40a19 */ /* 0x000fe40000011603 */
[----:B------:R-:W-:Y:S01]  /*0c30*/  ISETP.NE.AND P4, PT, R2, 0x1, PT ;  /* 0x000000010200780c */ /* 0x000fe20003f85270 */
[----:B------:R-:W-:Y:S02]  /*0c40*/  IMAD.MOV.U32 R2, RZ, RZ, c[0x0][0x2ac] ;  /* 0x0000ab00ff027624 */ /* 0x000fe400078e00ff */
[----:B------:R-:W-:-:S02]  /*0c50*/  IMAD R0, R228, c[0x0][0x53c], R0 ;  /* 0x00014f00e4007a24 */ /* 0x000fc400078e0200 */
[----:B------:R-:W-:Y:S02]  /*0c60*/  IMAD R6, R2, c[0x0][0x1d0], RZ ;  /* 0x0000740002067a24 */ /* 0x000fe400078e02ff */
[----:B------:R-:W-:Y:S02]  /*0c70*/  IMAD.SHL.U32 R229, R0, 0x80, RZ ;  /* 0x0000008000e57824 */ /* 0x000fe400078e00ff */
[----:B------:R-:W-:Y:S01]  /*0c80*/  IMAD R2, R2, c[0x0][0x1d0], R5 ;  /* 0x0000740002027a24 */ /* 0x000fe200078e0205 */
[----:B------:R-:W-:Y:S02]  /*0c90*/  IADD3 R5, R6, 0x3f, RZ ;  /* 0x0000003f06057810 */ /* 0x000fe40007ffe0ff */
[----:B------:R-:W-:-:S05]  /*0ca0*/  IADD3 R0, R229, 0x7f, RZ ;  /* 0x0000007fe5007810 */ /* 0x000fca0007ffe0ff */
[----:B------:R-:W-:-:S05]  /*0cb0*/  @P4 IMAD.HI.U32 R3, R0, c[0x0][0x2c8], RZ ;  /* 0x0000b20000034a27 */ /* 0x000fca00078e00ff */
[----:B------:R-:W-:-:S04]  /*0cc0*/  @P4 SHF.R.U32.HI R0, RZ, c[0x0][0x2cc], R3 ;  /* 0x0000b300ff004a19 */ /* 0x000fc80000011603 */
[----:B------:R-:W-:Y:S02]  /*0cd0*/  IADD3 R0, R2, R0, RZ ;  /* 0x0000000002007210 */ /* 0x000fe40007ffe0ff */
[----:B------:R-:W-:Y:S02]  /*0ce0*/  SHF.R.S32.HI R2, RZ, 0x1f, R5 ;  /* 0x0000001fff027819 */ /* 0x000fe40000011405 */
[----:B------:R-:W-:Y:S02]  /*0cf0*/  SHF.R.S32.HI R3, RZ, 0x1f, R0 ;  /* 0x0000001fff037819 */ /* 0x000fe40000011400 */
[----:B------:R-:W-:Y:S02]  /*0d00*/  LEA.HI R2, R2, R5, RZ, 0x6 ;  /* 0x0000000502027211 */ /* 0x000fe400078f30ff */
[----:B------:R-:W-:Y:S02]  /*0d10*/  LEA.HI R3, R3, R0, RZ, 0x6 ;  /* 0x0000000003037211 */ /* 0x000fe400078f30ff */
[----:B------:R-:W-:-:S02]  /*0d20*/  SHF.R.S32.HI R0, RZ, 0x6, R2 ;  /* 0x00000006ff007819 */ /* 0x000fc40000011402 */
[----:B------:R-:W-:-:S04]  /*0d30*/  SHF.R.S32.HI R2, RZ, 0x6, R3 ;  /* 0x00000006ff027819 */ /* 0x000fc80000011403 */
[----:B------:R-:W-:Y:S01]  /*0d40*/  IMNMX R7, R0, R2, PT ;  /* 0x0000000200077217 */ /* 0x000fe20003800200 */
[----:B------:R-:W-:Y:S02]  /*0d50*/  IMAD.MOV R0, RZ, RZ, -R226 ;  /* 0x000000ffff007224 */ /* 0x000fe400078e0ae2 */
[----:B------:R-:W-:Y:S01]  /*0d60*/  IMAD.MOV.U32 R2, RZ, RZ, RZ ;  /* 0x000000ffff027224 */ /* 0x000fe200078e00ff */
[----:B------:R-:W-:Y:S01]  /*0d70*/  ISETP.GE.AND P0, PT, R7, 0x1, PT ;  /* 0x000000010700780c */ /* 0x000fe20003f06270 */
[----:B------:R-:W-:-:S12]  /*0d80*/  IMAD R227, R0, c[0x0][0x548], R4 ;  /* 0x0001520000e37a24 */ /* 0x000fd800078e0204 */
[----:B------:R-:W-:Y:S05]  /*0d90*/  @!P0 BRA `(.L_x_1030) ;  /* 0x000001f000008947 */ /* 0x000fea0003800000 */
[----:B------:R-:W-:-:S04]  /*0da0*/  SHF.R.U32.HI R0, RZ, 0x10, R228 ;  /* 0x00000010ff007819 */ /* 0x000fc800000116e4 */
[----:B------:R-:W-:-:S04]  /*0db0*/  ISETP.NE.AND P0, PT, R0, RZ, PT ;  /* 0x000000ff0000720c */ /* 0x000fc80003f05270 */
[----:B------:R-:W-:-:S04]  /*0dc0*/  SEL R0, R0, c[0x0][0x338], P0 ;  /* 0x0000ce0000007a07 */ /* 0x000fc80000000000 */
[----:B------:R-:W-:Y:S02]  /*0dd0*/  IABS R3, R0 ;  /* 0x0000000000037213 */ /* 0x000fe40000000000 */
[----:B------:R-:W-:Y:S02]  /*0de0*/  IADD3 R6, R0, -0x1, R7 ;  /* 0xffffffff00067810 */ /* 0x000fe40007ffe007 */
[----:B------:R-:W1:Y:S02]  /*0df0*/  I2F.RP R4, R3 ;  /* 0x0000000300047306 */ /* 0x000e640000209400 */
        /* <DEDUP_REMOVED lines=25> */
.L_x_1030:
[----:B------:R-:W-:Y:S05]  /*0f90*/  BSYNC B0 ;  /* 0x0000000000007941 */ /* 0x000fea0003800000 */
.L_x_1029:
[----:B------:R-:W-:Y:S01]  /*0fa0*/  LOP3.LUT R0, R228, 0xffff, RZ, 0xc0, !PT ;  /* 0x0000ffffe4007812 */ /* 0x000fe200078ec0ff */
[----:B------:R-:W-:Y:S01]  /*0fb0*/  IMAD.MOV.U32 R15, RZ, RZ, RZ ;  /* 0x000000ffff0f7224 */ /* 0x000fe200078e00ff */
[----:B------:R-:W-:Y:S01]  /*0fc0*/  CS2R R96, SRZ ;  /* 0x0000000000607805 */ /* 0x000fe2000001ff00 */
[----:B------:R-:W-:Y:S01]  /*0fd0*/  IMAD.MOV.U32 R16, RZ, RZ, RZ ;  /* 0x000000ffff107224 */ /* 0x000fe200078e00ff */
[----:B------:R-:W-:Y:S01]  /*0fe0*/  CS2R R94, SRZ ;  /* 0x00000000005e7805 */ /* 0x000fe2000001ff00 */
        /* <DEDUP_REMOVED lines=54> */
[----:B------:R-:W-:-:S05]  /*1350*/  @P1 MOV R2, 0x4 ;  /* 0x0000000400021802 */ /* 0x000fca0000000f00 */
[----:B------:R-:W-:-:S05]  /*1360*/  @P1 IMAD.WIDE R2, R226, R2, c[0x0][0x340] ;  /* 0x0000d000e2021625 */ /* 0x000fca00078e0202 */
[----:B------:R1:W5:Y:S01]  /*1370*/  @P1 LDG.E R12, [R2.64] ;  /* 0x00000006020c1981 */ /* 0x000362000c1e1900 */
[----:B------:R-:W-:Y:S01]  /*1380*/  SHF.R.S32.HI R13, RZ, 0x1f, R227 ;  /* 0x0000001fff0d7819 */ /* 0x000fe200000114e3 */
[----:B------:R-:W-:Y:S01]  /*1390*/  IMAD R4, R212, 0x20, R214 ;  /* 0x00000020d4047824 */ /* 0x000fe200078e02d6 */
[----:B------:R-:W-:Y:S02]  /*13a0*/  SHF.R.S32.HI R6, RZ, 0x1f, R226 ;  /* 0x0000001fff067819 */ /* 0x000fe400000114e2 */
[----:B------:R-:W-:Y:S01]  /*13b0*/  ISETP.GE.AND P6, PT, R197, c[0x0][0x198], PT ;  /* 0x00006600c5007a0c */ /* 0x000fe20003fc6270 */
[----:B------:R-:W-:Y:S01]  /*13c0*/  IMAD R0, R13, c[0x0][0x1b8], RZ ;  /* 0x00006e000d007a24 */ /* 0x000fe200078e02ff */
[----:B------:R-:W-:Y:S02]  /*13d0*/  IADD3 R4, R229, R4, RZ ;  /* 0x00000004e5047210 */ /* 0x000fe40007ffe0ff */
[----:B------:R-:W-:Y:S01]  /*13e0*/  ISETP.GE.AND P5, PT, R208, c[0x0][0x198], PT ;  /* 0x00006600d0007a0c */ /* 0x000fe20003fa6270 */
[----:B------:R-:W-:Y:S01]  /*13f0*/  IMAD R5, R227, c[0x0][0x1bc], R0 ;  /* 0x00006f00e3057a24 */ /* 0x000fe200078e0200 */
[----:B------:R-:W-:Y:S01]  /*1400*/  ISETP.GE.AND P3, PT, R207, c[0x0][0x198], PT ;  /* 0x00006600cf007a0c */ /* 0x000fe20003f66270 */
[----:B------:R-:W-:Y:S01]  /*1410*/  @P4 IMAD.HI.U32 R7, R4, c[0x0][0x2c8], RZ ;  /* 0x0000b20004074a27 */ /* 0x000fe200078e00ff */
[----:B------:R-:W-:-:S03]  /*1420*/  IADD3 R100, R196, -0x1, RZ ;  /* 0xffffffffc4647810 */ /* 0x000fc60007ffe0ff */
[----:B------:R-:W-:Y:S01]  /*1430*/  IMAD.MOV.U32 R0, RZ, RZ, R4 ;  /* 0x000000ffff007224 */ /* 0x000fe200078e0004 */
[----:B------:R-:W-:-:S04]  /*1440*/  @P4 SHF.R.U32.HI R0, RZ, c[0x0][0x2cc], R7 ;  /* 0x0000b300ff004a19 */ /* 0x000fc80000011607 */
[----:B------:R-:W-:Y:S01]  /*1450*/  SHF.R.S32.HI R7, RZ, 0x1f, R0 ;  /* 0x0000001fff077819 */ /* 0x000fe20000011400 */
[----:B-1----:R-:W-:-:S05]  /*1460*/  IMAD.WIDE.U32 R2, R227, c[0x0][0x1b8], RZ ;  /* 0x00006e00e3027a25 */ /* 0x002fca00078e00ff */
[----:B------:R-:W-:Y:S01]  /*1470*/  IADD3 R3, R3, R5, RZ ;  /* 0x0000000503037210 */ /* 0x000fe20007ffe0ff */
[----:B------:R-:W-:-:S04]  /*1480*/  IMAD R5, R6, c[0x0][0x1c0], RZ ;  /* 0x0000700006057a24 */ /* 0x000fc800078e02ff */
[C---:B------:R-:W-:Y:S02]  /*1490*/  IMAD R6, R226.reuse, c[0x0][0x1c4], R5 ;  /* 0x00007100e2067a24 */ /* 0x040fe400078e0205 */
[----:B------:R-:W-:Y:S02]  /*14a0*/  IMAD.MOV R5, RZ, RZ, -R0 ;  /* 0x000000ffff057224 */ /* 0x000fe400078e0a00 */
[----:B------:R-:W-:-:S04]  /*14b0*/  IMAD.WIDE.U32 R2, R226, c[0x0][0x1c0], R2 ;  /* 0x00007000e2027a25 */ /* 0x000fc800078e0002 */
[----:B------:R-:W-:Y:S01]  /*14c0*/  IMAD R4, R5, c[0x0][0x2c4], R4 ;  /* 0x0000b10005047a24 */ /* 0x000fe200078e0204 */
[----:B------:R-:W-:Y:S01]  /*14d0*/  IADD3 R3, R3, R6, RZ ;  /* 0x0000000603037210 */ /* 0x000fe20007ffe0ff */
[----:B------:R-:W-:-:S04]  /*14e0*/  IMAD R5, R7, c[0x0][0x1b0], RZ ;  /* 0x00006c0007057a24 */ /* 0x000fc800078e02ff */
[C---:B------:R-:W-:Y:S01]  /*14f0*/  IMAD R6, R0.reuse, c[0x0][0x1b4], R5 ;  /* 0x00006d0000067a24 */ /* 0x040fe200078e0205 */
[----:B------:R-:W-:Y:S01]  /*1500*/  SHF.R.S32.HI R5, RZ, 0x1f, R4 ;  /* 0x0000001fff057819 */ /* 0x000fe20000011404 */
[----:B------:R-:W-:-:S04]  /*1510*/  IMAD.WIDE.U32 R2, R0, c[0x0][0x1b0], R2 ;  /* 0x00006c0000027a25 */ /* 0x000fc800078e0002 */
[----:B------:R-:W-:Y:S02]  /*1520*/  IMAD R0, R5, c[0x0][0x1a8], RZ ;  /* 0x00006a0005007a24 */ /* 0x000fe400078e02ff */
[----:B------:R-:W-:Y:S02]  /*1530*/  IMAD.IADD R3, R3, 0x1, R6 ;  /* 0x0000000103037824 */ /* 0x000fe400078e0206 */
[C---:B------:R-:W-:Y:S02]  /*1540*/  IMAD R0, R4.reuse, c[0x0][0x1ac], R0 ;  /* 0x00006b0004007a24 */ /* 0x040fe400078e0200 */
[----:B------:R-:W-:-:S05]  /*1550*/  IMAD.WIDE.U32 R2, R4, c[0x0][0x1a8], R2 ;  /* 0x00006a0004027a25 */ /* 0x000fca00078e0002 */
[----:B------:R-:W-:Y:S02]  /*1560*/  IADD3 R0, R3, R0, RZ ;  /* 0x0000000003007210 */ /* 0x000fe40007ffe0ff */
[----:B------:R-:W-:-:S04]  /*1570*/  LEA R11, P0, R2, c[0x0][0x160], 0x1 ;  /* 0x00005800020b7a11 */ /* 0x000fc800078008ff */
[----:B------:R-:W-:Y:S02]  /*1580*/  LEA.HI.X R9, R2, c[0x0][0x164], R0, 0x1, P0 ;  /* 0x0000590002097a11 */ /* 0x000fe400000f0c00 */
[----:B------:R-:W-:Y:S01]  /*1590*/  @!P1 MOV R12, R226 ;  /* 0x000000e2000c9202 */ /* 0x000fe20000000f00 */
[----:B------:R-:W-:Y:S05]  /*15a0*/  BRA.DIV ~URZ, `(.L_x_1032) ;  /* 0x0000c4127f007947 */ /* 0x000fea000b800000 */
[----:B------:R1:W2:Y:S02]  /*15b0*/  SHFL.IDX PT, R8, R9, RZ, 0x181f ;  /* 0x00181fff09087589 */ /* 0x0002a400000e0000 */
.L_x_1084:
[----:B------:R-:W-:Y:S05]  /*15c0*/  BRA.DIV ~URZ, `(.L_x_1033) ;  /* 0x0000c4627f007947 */ /* 0x000fea000b800000 */
[----:B------:R3:W4:Y:S02]  /*15d0*/  SHFL.IDX PT, R0, R11, RZ, 0x181f ;  /* 0x00181fff0b007589 */ /* 0x00072400000e0000 */
.L_x_1085:
[----:B------:R-:W-:Y:S01]  /*15e0*/  MOV R14, c[0x0][0x2c4] ;  /* 0x0000b100000e7a02 */ /* 0x000fe20000000f00 */
[----:B------:R-:W-:Y:S01]  /*15f0*/  BSSY B0, `(.L_x_1034) ;  /* 0x0000014000007945 */ /* 0x000fe20003800000 */
[----:B------:R-:W-:-:S03]  /*1600*/  IADD3 R10, R214, R229, RZ ;  /* 0x000000e5d60a7210 */ /* 0x000fc60007ffe0ff */
[----:B------:R-:W-:-:S05]  /*1610*/  IMAD R14, R14, c[0x0][0x168], RZ ;  /* 0x00005a000e0e7a24 */ /* 0x000fca00078e02ff */
        /* <DEDUP_REMOVED lines=17> */
.L_x_1035:
[----:B------:R-:W-:Y:S05]  /*1730*/  BSYNC B0 ;  /* 0x0000000000007941 */ /* 0x000fea0003800000 */
.L_x_1034:
[----:B------:R-:W-:Y:S05]  /*1740*/  BRA.DIV ~URZ, `(.L_x_1036) ;  /* 0x0000c3427f007947 */ /* 0x000fea000b800000 */
[----:B--2---:R2:W1:Y:S04]  /*1750*/  SHFL.IDX PT, R8, R9, 0x1, 0x181f ;  /* 0x00381f0009087f89 */ /* 0x00446800000e0000 */
[----:B----4-:R2:W4:Y:S02]  /*1760*/  SHFL.IDX PT, R0, R11, 0x1, 0x181f ;  /* 0x00381f000b007f89 */ /* 0x01052400000e0000 */
.L_x_1086:
        /* <DEDUP_REMOVED lines=19> */
.L_x_1038:
[----:B------:R-:W-:Y:S05]  /*18a0*/  BSYNC B0 ;  /* 0x0000000000007941 */ /* 0x000fea0003800000 */
.L_x_1037:
[----:B------:R-:W-:Y:S05]  /*18b0*/  BRA.DIV ~URZ, `(.L_x_1039) ;  /* 0x0000c2927f007947 */ /* 0x000fea000b800000 */
[----:B-1----:R1:W2:Y:S02]  /*18c0*/  SHFL.IDX PT, R8, R9, 0x2, 0x181f ;  /* 0x00581f0009087f89 */ /* 0x0022a400000e0000 */
.L_x_1087:
[----:B------:R-:W-:Y:S05]  /*18d0*/  BRA.DIV ~URZ, `(.L_x_1040) ;  /* 0x0000c2e27f007947 */ /* 0x000fea000b800000 */
[----:B----4-:R4:W1:Y:S02]  /*18e0*/  SHFL.IDX PT, R0, R11, 0x2, 0x181f ;  /* 0x00581f000b007f89 */ /* 0x01086400000e0000 */
.L_x_1088:
        /* <DEDUP_REMOVED lines=19> */
.L_x_1042:
[----:B------:R-:W-:Y:S05]  /*1a20*/  BSYNC B0 ;  /* 0x0000000000007941 */ /* 0x000fea0003800000 */
.L_x_1041:
[----:B------:R-:W-:Y:S05]  /*1a30*/  BRA.DIV ~URZ, `(.L_x_1043) ;  /* 0x0000c1e27f007947 */ /* 0x000fea000b800000 */
[----:B--2---:R2:W3:Y:S04]  /*1a40*/  SHFL.IDX PT, R8, R9, 0x3, 0x181f ;  /* 0x00781f0009087f89 */ /* 0x0044e800000e0000 */
[----:B-1----:R2:W1:Y:S02]  /*1a50*/  SHFL.IDX PT, R0, R11, 0x3, 0x181f ;  /* 0x00781f000b007f89 */ /* 0x00246400000e0000 */
.L_x_1089:
[----:B------:R-:W-:Y:S01]  /*1a60*/  IADD3 R2, R10, 0x60, RZ ;  /* 0x000000600a027810 */ /* 0x000fe20007ffe0ff */
[----:B-----5:R-:W-:Y:S01]  /*1a70*/  IMAD.WIDE.U32 R218, R12, c[0x0][0x2b0], RZ ;  /* 0x0000ac000cda7a25 */ /* 0x020fe200078e00ff */
[----:B------:R-:W-:-:S02]  /*1a80*/  SHF.R.S32.HI R17, RZ, 0x1f, R197 ;  /* 0x0000001fff117819 */ /* 0x000fc400000114c5 */
[----:B------:R-:W-:Y:S01]  /*1a90*/  ISETP.GE.AND P2, PT, R2, R14, PT ;  /* 0x0000000e0200720c */ /* 0x000fe20003f46270 */
[----:B------:R-:W-:Y:S01]  /*1aa0*/  IMAD R105, R212, 0x20, R214 ;  /* 0x00000020d4697824 */ /* 0x000fe200078e02d6 */
[----:B------:R-:W-:Y:S02]  /*1ab0*/  SHF.R.S32.HI R16, RZ, 0x1f, R208 ;  /* 0x0000001fff107819 */ /* 0x000fe400000114d0 */
[----:B------:R-:W-:-:S09]  /*1ac0*/  SHF.R.S32.HI R15, RZ, 0x1f, R207 ;  /* 0x0000001fff0f7819 */ /* 0x000fd200000114cf */
[CC--:B-1----:R-:W-:Y:S02]  /*1ad0*/  @!P2 LEA R6, P0, R197.reuse, R0.reuse, 0x1 ;  /* 0x00000000c506a211 */ /* 0x0c2fe400078008ff */
[C---:B------:R-:W-:Y:S02]  /*1ae0*/  @!P2 LEA R4, P1, R208.reuse, R0, 0x1 ;  /* 0x00000000d004a211 */ /* 0x040fe400078208ff */
[----:B---3--:R-:W-:Y:S02]  /*1af0*/  @!P2 LEA.HI.X R7, R197, R8, R17, 0x1, P0 ;  /* 0x00000008c507a211 */ /* 0x008fe400000f0c11 */
[----:B------:R-:W-:Y:S02]  /*1b00*/  @!P2 LEA R2, P0, R207, R0, 0x1 ;  /* 0x00000000cf02a211 */ /* 0x000fe400078008ff */
[----:B------:R-:W-:Y:S01]  /*1b10*/  SHF.R.S32.HI R0, RZ, 0x1f, R12 ;  /* 0x0000001fff007819 */ /* 0x000fe2000001140c */
[----:B------:R-:W-:Y:S01]  /*1b20*/  @!PT LDS RZ, [RZ] ;  /* 0x00000000fffff984 */ /* 0x000fe20000000800 */
[----:B------:R-:W-:Y:S01]  /*1b30*/  @!PT LDS RZ, [RZ] ;  /* 0x00000000fffff984 */ /* 0x000fe20000000800 */
[----:B------:R-:W-:Y:S01]  /*1b40*/  @!PT LDS RZ, [RZ] ;  /* 0x00000000fffff984 */ /* 0x000fe20000000800 */
[----:B------:R1:W-:Y:S01]  /*1b50*/  @!P2 LDGSTS.E.BYPASS.LTC128B.128 [R182+0xf100], [R6.64], !P6 ;  /* 0x0f10000006b6afae */ /* 0x0003e2000f101d46 */
[----:B------:R-:W-:-:S02]  /*1b60*/  @!P2 LEA.HI.X R5, R208, R8, R16, 0x1, P1 ;  /* 0x00000008d005a211 */ /* 0x000fc400008f0c10 */
[----:B------:R-:W-:Y:S01]  /*1b70*/  @!P2 LEA.HI.X R3, R207, R8, R15, 0x1, P0 ;  /* 0x00000008cf03a211 */ /* 0x000fe200000f0c0f */
[----:B------:R-:W-:Y:S02]  /*1b80*/  IMAD R0, R0, c[0x0][0x2b0], RZ ;  /* 0x0000ac0000007a24 */ /* 0x000fe400078e02ff */
[----:B------:R1:W-:Y:S02]  /*1b90*/  @!P2 LDGSTS.E.BYPASS.LTC128B.128 [R182+0x13100], [R4.64], !P5 ;  /* 0x1310000004b6afae */ /* 0x0003e4000e901d46 */
[----:B------:R-:W-:Y:S02]  /*1ba0*/  IMAD R0, R12, c[0x0][0x2b4], R0 ;  /* 0x0000ad000c007a24 */ /* 0x000fe400078e0200 */
[----:B------:R1:W-:Y:S02]  /*1bb0*/  @!P2 LDGSTS.E.BYPASS.LTC128B.128 [R182+0x17100], [R2.64], !P3 ;  /* 0x1710000002b6afae */ /* 0x0003e4000d901d46 */
[----:B------:R-:W-:Y:S02]  /*1bc0*/  IMAD.IADD R223, R219, 0x1, R0 ;  /* 0x00000001dbdf7824 */ /* 0x000fe400078e0200 */
[----:B------:R-:W0:Y:S01]  /*1bd0*/  LDGDEPBAR ;  /* 0x00000000000079af */ /* 0x000e220000000000 */
[----:B------:R-:W-:Y:S03]  /*1be0*/  WARPSYNC 0xffffffff ;  /* 0xffffffff00007948 */ /* 0x000fe60003800000 */
[----:B------:R-:W-:Y:S01]  /*1bf0*/  IMAD.MOV.U32 R0, RZ, RZ, c[0x0][0x2b8] ;  /* 0x0000ae00ff007624 */ /* 0x000fe200078e00ff */
[----:B------:R-:W-:Y:S01]  /*1c00*/  BAR.SYNC.DEFER_BLOCKING 0x0 ;  /* 0x0000000000007b1d */ /* 0x000fe20000010000 */
[----:B--2---:R-:W-:-:S02]  /*1c10*/  IMAD.MOV.U32 R9, RZ, RZ, c[0x0][0x2ac] ;  /* 0x0000ab00ff097624 */ /* 0x004fc400078e00ff */
[----:B-1----:R-:W-:Y:S01]  /*1c20*/  IMAD R2, R100, 0x40, R105 ;  /* 0x0000004064027824 */ /* 0x002fe200078e0269 */
[----:B------:R-:W-:Y:S01]  /*1c30*/  ISETP.NE.AND P3, PT, R0, 0x1, PT ;  /* 0x000000010000780c */ /* 0x000fe20003f65270 */
[----:B------:R-:W-:Y:S02]  /*1c40*/  IMAD R9, R9, c[0x0][0x1d0], RZ ;  /* 0x0000740009097a24 */ /* 0x000fe400078e02ff */
[----:B------:R-:W-:-:S03]  /*1c50*/  IMAD.MOV.U32 R183, RZ, RZ, RZ ;  /* 0x000000ffffb77224 */ /* 0x000fc600078e00ff */
[C---:B------:R-:W-:Y:S01]  /*1c60*/  ISETP.GE.AND P1, PT, R2.reuse, R9, PT ;  /* 0x000000090200720c */ /* 0x040fe20003f26270 */
[----:B------:R-:W-:-:S03]  /*1c70*/  IMAD.IADD R2, R2, 0x1, R215 ;  /* 0x0000000102027824 */ /* 0x000fc600078e02d7 */
[----:B------:R-:W-:Y:S01]  /*1c80*/  ISETP.GT.OR P1, PT, R105, 0x3f, P1 ;  /* 0x0000003f6900780c */ /* 0x000fe20000f24670 */
[----:B------:R-:W-:Y:S02]  /*1c90*/  IMAD.MOV.U32 R0, RZ, RZ, R2 ;  /* 0x000000ffff007224 */ /* 0x000fe400078e0002 */
[----:B------:R-:W-:-:S05]  /*1ca0*/  @P3 IMAD.HI.U32 R3, R2, c[0x0][0x2bc], RZ ;  /* 0x0000af0002033a27 */ /* 0x000fca00078e00ff */
[----:B------:R-:W-:-:S05]  /*1cb0*/  @P3 SHF.R.U32.HI R0, RZ, c[0x0][0x2c0], R3 ;  /* 0x0000b000ff003a19 */ /* 0x000fca0000011603 */
[----:B------:R-:W-:-:S04]  /*1cc0*/  @!P1 IADD3 R3, P0, R0, R218, RZ ;  /* 0x000000da00039210 */ /* 0x000fc80007f1e0ff */
[----:B------:R-:W-:Y:S02]  /*1cd0*/  @!P1 LEA.HI.X.SX32 R5, R0, R223, 0x1, P0 ;  /* 0x000000df00059211 */ /* 0x000fe400000f0eff */
[----:B------:R-:W-:-:S04]  /*1ce0*/  @!P1 LEA R4, P0, R3, c[0x0][0x2a0], 0x2 ;  /* 0x0000a80003049a11 */ /* 0x000fc800078010ff */
[----:B------:R-:W-:-:S05]  /*1cf0*/  @!P1 LEA.HI.X R5, R3, c[0x0][0x2a4], R5, 0x2, P0 ;  /* 0x0000a90003059a11 */ /* 0x000fca00000f1405 */
[----:B------:R1:W2:Y:S01]  /*1d00*/  @!P1 LDG.E R183, [R4.64] ;  /* 0x0000000604b79981 */ /* 0x0002a2000c1e1900 */
[----:B------:R-:W-:Y:S01]  /*1d10*/  IADD3 R0, -R0, RZ, RZ ;  /* 0x000000ff00007210 */ /* 0x000fe20007ffe1ff */
[----:B------:R-:W-:Y:S01]  /*1d20*/  IMAD.WIDE.U32 R216, R227, c[0x0][0x1e8], RZ ;  /* 0x00007a00e3d87a25 */ /* 0x000fe200078e00ff */
[----:B------:R-:W-:Y:S01]  /*1d30*/  SHF.L.U64.HI R104, R208, 0x1, R16 ;  /* 0x00000001d0687819 */ /* 0x000fe20000010210 */
[----:B------:R-:W-:Y:S01]  /*1d40*/  BSSY B0, `(.L_x_1044) ;  /* 0x00001a6000007945 */ /* 0x000fe20003800000 */
[----:B------:R-:W-:Y:S01]  /*1d50*/  SHF.L.U64.HI R101, R197, 0x1, R17 ;  /* 0x00000001c5657819 */ /* 0x000fe20000010211 */
[----:B------:R-:W-:Y:S01]  /*1d60*/  IMAD R186, R0, c[0x0][0x2b8], R2 ;  /* 0x0000ae0000ba7a24 */ /* 0x000fe200078e0202 */
[----:B------:R-:W-:Y:S01]  /*1d70*/  IADD3 R170, R103, 0x20, RZ ;  /* 0x0000002067aa7810 */ /* 0x000fe20007ffe0ff */
[----:B------:R-:W-:Y:S01]  /*1d80*/  IMAD R106, R100, -0x40, R9 ;  /* 0xffffffc0646a7824 */ /* 0x000fe200078e0209 */
[----:B------:R-:W-:Y:S01]  /*1d90*/  SHF.L.U64.HI R102, R207, 0x1, R15 ;  /* 0x00000001cf667819 */ /* 0x000fe2000001020f */
[----:B------:R-:W-:-:S04]  /*1da0*/  IMAD.WIDE.U32 R2, R186, c[0x0][0x1e0], RZ ;  /* 0x00007800ba027a25 */ /* 0x000fc800078e00ff */
[----:B------:R-:W-:Y:S02]  /*1db0*/  IMAD.IADD R22, R106, 0x1, -R214 ;  /* 0x000000016a167824 */ /* 0x000fe400078e0ad6 */
[----:B------:R-:W-:Y:S02]  /*1dc0*/  IMAD R7, R13, c[0x0][0x210], RZ ;  /* 0x000084000d077a24 */ /* 0x000fe400078e02ff */
[----:B------:R-:W-:Y:S01]  /*1dd0*/  IMAD.WIDE.U32 R220, R227, c[0x0][0x210], RZ ;  /* 0x00008400e3dc7a25 */ /* 0x000fe200078e00ff */
[C---:B------:R-:W-:Y:S02]  /*1de0*/  ISETP.GE.AND P2, PT, R22.reuse, 0x1, PT ;  /* 0x000000011600780c */ /* 0x040fe40003f46270 */
[----:B------:R-:W-:Y:S01]  /*1df0*/  ISETP.GE.AND P6, PT, R22, 0x21, PT ;  /* 0x000000211600780c */ /* 0x000fe20003fc6270 */
[----:B------:R-:W-:Y:S02]  /*1e00*/  IMAD.SHL.U32 R107, R197, 0x2, RZ ;  /* 0x00000002c56b7824 */ /* 0x000fe400078e00ff */
[----:B------:R-:W-:Y:S01]  /*1e10*/  IMAD.SHL.U32 R109, R207, 0x2, RZ ;  /* 0x00000002cf6d7824 */ /* 0x000fe200078e00ff */
[----:B-1----:R-:W-:Y:S01]  /*1e20*/  SHF.R.S32.HI R5, RZ, 0x1f, R186 ;  /* 0x0000001fff057819 */ /* 0x002fe200000114ba */
[----:B------:R-:W-:-:S04]  /*1e30*/  IMAD.SHL.U32 R108, R208, 0x2, RZ ;  /* 0x00000002d06c7824 */ /* 0x000fc800078e00ff */
[----:B------:R-:W-:Y:S02]  /*1e40*/  IMAD R0, R5, c[0x0][0x1e0], RZ ;  /* 0x0000780005007a24 */ /* 0x000fe400078e02ff */
[----:B------:R-:W-:Y:S02]  /*1e50*/  @P2 ISETP.GE.AND P1, PT, R197, c[0x0][0x1d4], PT ;  /* 0x00007500c5002a0c */ /* 0x000fe40003f26270 */
[----:B------:R-:W-:Y:S01]  /*1e60*/  IMAD R0, R186, c[0x0][0x1e4], R0 ;  /* 0x00007900ba007a24 */ /* 0x000fe200078e0200 */
[----:B------:R-:W-:-:S03]  /*1e70*/  @P2 ISETP.GE.AND P5, PT, R208, c[0x0][0x1d4], PT ;  /* 0x00007500d0002a0c */ /* 0x000fc60003fa6270 */
[----:B------:R-:W-:Y:S02]  /*1e80*/  IMAD.IADD R3, R3, 0x1, R0 ;  /* 0x0000000103037824 */ /* 0x000fe400078e0200 */
[----:B------:R-:W-:-:S04]  /*1e90*/  IMAD R0, R13, c[0x0][0x1e8], RZ ;  /* 0x00007a000d007a24 */ /* 0x000fc800078e02ff */
[----:B------:R-:W-:-:S04]  /*1ea0*/  IMAD R0, R227, c[0x0][0x1ec], R0 ;  /* 0x00007b00e3007a24 */ /* 0x000fc800078e0200 */
[----:B------:R-:W-:Y:S01]  /*1eb0*/  IMAD.IADD R222, R217, 0x1, R0 ;  /* 0x00000001d9de7824 */ /* 0x000fe200078e0200 */
[----:B--2-4-:R-:W-:Y:S01]  /*1ec0*/  SHF.R.S32.HI R11, RZ, 0x1f, R183 ;  /* 0x0000001fff0b7819 */ /* 0x014fe200000114b7 */
[----:B------:R-:W-:-:S04]  /*1ed0*/  IMAD.WIDE.U32 R2, R183, c[0x0][0x1f0], R2 ;  /* 0x00007c00b7027a25 */ /* 0x000fc800078e0002 */
[C---:B------:R-:W-:Y:S01]  /*1ee0*/  IMAD R4, R11.reuse, c[0x0][0x1f0], RZ ;  /* 0x00007c000b047a24 */ /* 0x040fe200078e02ff */
[----:B------:R-:W-:Y:S01]  /*1ef0*/  IADD3 R0, P0, R2, R216, RZ ;  /* 0x000000d802007210 */ /* 0x000fe20007f1e0ff */
[----:B------:R-:W-:Y:S02]  /*1f00*/  IMAD R11, R11, c[0x0][0x218], RZ ;  /* 0x000086000b0b7a24 */ /* 0x000fe400078e02ff */
[C---:B------:R-:W-:Y:S02]  /*1f10*/  IMAD R4, R183.reuse, c[0x0][0x1f4], R4 ;  /* 0x00007d00b7047a24 */ /* 0x040fe400078e0204 */
[----:B------:R-:W-:-:S03]  /*1f20*/  IMAD R11, R183, c[0x0][0x21c], R11 ;  /* 0x00008700b70b7a24 */ /* 0x000fc600078e020b */
[----:B------:R-:W-:Y:S01]  /*1f30*/  IADD3.X R2, R222, R3, R4, P0, !PT ;  /* 0x00000003de027210 */ /* 0x000fe200007fe404 */
[----:B------:R-:W-:Y:S01]  /*1f40*/  IMAD R4, R5, c[0x0][0x208], RZ ;  /* 0x0000820005047a24 */ /* 0x000fe200078e02ff */
[----:B------:R-:W-:-:S03]  /*1f50*/  LEA R6, P0, R0, c[0x0][0x1c8], 0x1 ;  /* 0x0000720000067a11 */ /* 0x000fc600078008ff */
[----:B------:R-:W-:Y:S01]  /*1f60*/  IMAD R5, R186, c[0x0][0x20c], R4 ;  /* 0x00008300ba057a24 */ /* 0x000fe200078e0204 */
[----:B------:R-:W-:Y:S01]  /*1f70*/  LEA.HI.X R10, R0, c[0x0][0x1cc], R2, 0x1, P0 ;  /* 0x00007300000a7a11 */ /* 0x000fe200000f0c02 */
[----:B------:R-:W-:Y:S01]  /*1f80*/  IMAD.WIDE.U32 R2, R186, c[0x0][0x208], RZ ;  /* 0x00008200ba027a25 */ /* 0x000fe200078e00ff */
[----:B------:R-:W1:Y:S03]  /*1f90*/  SHFL.IDX PT, R0, R6, RZ, 0x181f ;  /* 0x00181fff06007589 */ /* 0x000e6600000e0000 */
[----:B------:R-:W-:Y:S01]  /*1fa0*/  IMAD.IADD R3, R3, 0x1, R5 ;  /* 0x0000000103037824 */ /* 0x000fe200078e0205 */
[----:B------:R-:W2:Y:S03]  /*1fb0*/  SHFL.IDX PT, R8, R10, RZ, 0x181f ;  /* 0x00181fff0a087589 */ /* 0x000ea600000e0000 */
[----:B------:R-:W-:Y:S01]  /*1fc0*/  IMAD.WIDE.U32 R2, R183, c[0x0][0x218], R2 ;  /* 0x00008600b7027a25 */ /* 0x000fe200078e0002 */
[----:B------:R3:W4:Y:S04]  /*1fd0*/  SHFL.IDX PT, R9, R6, 0x1, 0x181f ;  /* 0x00381f0006097f89 */ /* 0x00072800000e0000 */
[----:B------:R-:W5:Y:S01]  /*1fe0*/  SHFL.IDX PT, R10, R10, 0x1, 0x181f ;  /* 0x00381f000a0a7f89 */ /* 0x000f6200000e0000 */
[----:B-1----:R-:W-:-:S04]  /*1ff0*/  @P2 LEA R4, P0, R197, R0, 0x1 ;  /* 0x00000000c5042211 */ /* 0x002fc800078008ff */
[----:B--2---:R-:W-:Y:S02]  /*2000*/  @P2 LEA.HI.X R5, R197, R8, R17, 0x1, P0 ;  /* 0x00000008c5052211 */ /* 0x004fe400000f0c11 */
[----:B---3--:R-:W-:-:S03]  /*2010*/  @P2 LEA R6, P0, R208, R0, 0x1 ;  /* 0x00000000d0062211 */ /* 0x008fc600078008ff */
[----:B------:R1:W-:Y:S02]  /*2020*/  @P2 LDGSTS.E.BYPASS.LTC128B.128 [R182+0x6100], [R4.64], !P1 ;  /* 0x0610000004b62fae */ /* 0x0003e4000c901d46 */
[----:B-1----:R-:W-:Y:S01]  /*2030*/  IMAD R5, R227, c[0x0][0x214], R7 ;  /* 0x00008500e3057a24 */ /* 0x002fe200078e0207 */
[----:B------:R-:W-:Y:S02]  /*2040*/  @P2 LEA.HI.X R7, R208, R8, R16, 0x1, P0 ;  /* 0x00000008d0072211 */ /* 0x000fe400000f0c10 */
[C---:B------:R-:W-:Y:S02]  /*2050*/  @P2 ISETP.GE.AND P0, PT, R207.reuse, c[0x0][0x1d4], PT ;  /* 0x00007500cf002a0c */ /* 0x040fe40003f06270 */
[----:B------:R-:W-:Y:S01]  /*2060*/  @P2 LEA R4, P1, R207, R0, 0x1 ;  /* 0x00000000cf042211 */ /* 0x000fe200078208ff */
[----:B------:R1:W-:Y:S01]  /*2070*/  @P2 LDGSTS.E.BYPASS.LTC128B.128 [R182+0x8100], [R6.64], !P5 ;  /* 0x0810000006b62fae */ /* 0x0003e2000e901d46 */
[----:B------:R-:W-:Y:S02]  /*2080*/  IADD3 R224, R221, R5, RZ ;  /* 0x00000005dde07210 */ /* 0x000fe40007ffe0ff */
[----:B------:R-:W-:-:S02]  /*2090*/  @P2 LEA.HI.X R5, R207, R8, R15, 0x1, P1 ;  /* 0x00000008cf052211 */ /* 0x000fc400008f0c0f */
[----:B------:R-:W-:-:S04]  /*20a0*/  IADD3 R0, P1, R2, R220, RZ ;  /* 0x000000dc02007210 */ /* 0x000fc80007f3e0ff */
[----:B------:R-:W-:Y:S01]  /*20b0*/  IADD3.X R11, R224, R3, R11, P1, !PT ;  /* 0x00000003e00b7210 */ /* 0x000fe20000ffe40b */
[----:B------:R2:W-:Y:S01]  /*20c0*/  @P2 LDGSTS.E.BYPASS.LTC128B.128 [R182+0xa100], [R4.64], !P0 ;  /* 0x0a10000004b62fae */ /* 0x0005e2000c101d46 */
[----:B------:R-:W-:Y:S02]  /*20d0*/  @P6 ISETP.GE.AND P2, PT, R197, c[0x0][0x1d4], PT ;  /* 0x00007500c5006a0c */ /* 0x000fe40003f46270 */
[----:B------:R-:W-:-:S04]  /*20e0*/  LEA R8, P5, R0, c[0x0][0x1f8], 0x1 ;  /* 0x00007e0000087a11 */ /* 0x000fc800078a08ff */
[----:B------:R-:W-:Y:S02]  /*20f0*/  LEA.HI.X R11, R0, c[0x0][0x1fc], R11, 0x1, P5 ;  /* 0x00007f00000b7a11 */ /* 0x000fe400028f0c0b */
[CC--:B----4-:R-:W-:Y:S01]  /*2100*/  @P6 LEA R2, P5, R207.reuse, R9.reuse, 0x1 ;  /* 0x00000009cf026211 */ /* 0x0d0fe200078a08ff */
[----:B------:R-:W3:Y:S03]  /*2110*/  SHFL.IDX PT, R0, R8, RZ, 0x181f ;  /* 0x00181fff08007589 */ /* 0x000ee600000e0000 */
[----:B-----5:R-:W-:Y:S02]  /*2120*/  @P6 LEA.HI.X R3, R207, R10, R15, 0x1, P5 ;  /* 0x0000000acf036211 */ /* 0x020fe400028f0c0f */
[----:B-1----:R-:W-:-:S04]  /*2130*/  @P6 LEA R6, P1, R197, R9, 0x1 ;  /* 0x00000009c5066211 */ /* 0x002fc800078208ff */
[----:B------:R-:W-:Y:S02]  /*2140*/  @P6 LEA.HI.X R7, R197, R10, R17, 0x1, P1 ;  /* 0x0000000ac5076211 */ /* 0x000fe400008f0c11 */
[----:B------:R-:W-:-:S03]  /*2150*/  @P6 ISETP.GE.AND P1, PT, R208, c[0x0][0x1d4], PT ;  /* 0x00007500d0006a0c */ /* 0x000fc60003f26270 */
[----:B------:R1:W-:Y:S01]  /*2160*/  @P6 LDGSTS.E.BYPASS.LTC128B.128 [R182+0x7100], [R6.64], !P2 ;  /* 0x0710000006b66fae */ /* 0x0003e2000d101d46 */
[----:B--2---:R-:W-:-:S04]  /*2170*/  @P6 LEA R4, P0, R208, R9, 0x1 ;  /* 0x00000009d0046211 */ /* 0x004fc800078008ff */
[----:B------:R-:W-:Y:S02]  /*2180*/  @P6 LEA.HI.X R5, R208, R10, R16, 0x1, P0 ;  /* 0x0000000ad0056211 */ /* 0x000fe400000f0c10 */
[----:B------:R-:W-:-:S03]  /*2190*/  @P6 ISETP.GE.AND P0, PT, R207, c[0x0][0x1d4], PT ;  /* 0x00007500cf006a0c */ /* 0x000fc60003f06270 */
[----:B------:R2:W-:Y:S10]  /*21a0*/  @P6 LDGSTS.E.BYPASS.LTC128B.128 [R182+0x9100], [R4.64], !P1 ;  /* 0x0910000004b66fae */ /* 0x0005f4000c901d46 */
[----:B------:R4:W-:Y:S01]  /*21b0*/  @P6 LDGSTS.E.BYPASS.LTC128B.128 [R182+0xb100], [R2.64], !P0 ;  /* 0x0b10000002b66fae */ /* 0x0009e2000c101d46 */
[----:B------:R-:W-:-:S02]  /*21c0*/  R2P PR, R212, 0x6 ;  /* 0x00000006d4007804 */ /* 0x000fc40000000000 */
[C---:B---3--:R-:W-:Y:S01]  /*21d0*/  IADD3 R16, P0, R0.reuse, R107, RZ ;  /* 0x0000006b00107210 */ /* 0x048fe20007f1e0ff */
[----:B------:R-:W0:Y:S01]  /*21e0*/  LDGDEPBAR ;  /* 0x00000000000079af */ /* 0x000e220000000000 */
[----:B------:R-:W-:Y:S02]  /*21f0*/  IADD3 R14, P6, R0, R108, RZ ;  /* 0x0000006c000e7210 */ /* 0x000fe40007fde0ff */
[----:B------:R-:W-:Y:S01]  /*2200*/  ISETP.GE.AND P5, PT, R197, c[0x0][0x1d4], PT ;  /* 0x00007500c5007a0c */ /* 0x000fe20003fa6270 */
[----:B-1----:R-:W1:Y:S06]  /*2210*/  SHFL.IDX PT, R6, R11, RZ, 0x181f ;  /* 0x00181fff0b067589 */ /* 0x002e6c00000e0000 */
[----:B------:R-:W-:-:S02]  /*2220*/  @P1 IADD3 R170, R103, -0x20, RZ ;  /* 0xffffffe067aa1810 */ /* 0x000fc40007ffe0ff */
[----:B------:R-:W-:Y:S01]  /*2230*/  IADD3 R12, P1, R0, R109, RZ ;  /* 0x0000006d000c7210 */ /* 0x000fe20007f3e0ff */
[----:B------:R-:W-:Y:S01]  /*2240*/  IMAD.MOV.U32 R0, RZ, RZ, 0x40 ;  /* 0x00000040ff007424 */ /* 0x000fe200078e00ff */
[C---:B------:R-:W-:Y:S02]  /*2250*/  IADD3 R171, R170.reuse, 0x4000, RZ ;  /* 0x00004000aaab7810 */ /* 0x040fe40007ffe0ff */
[----:B------:R-:W-:Y:S02]  /*2260*/  IADD3 R175, R170, 0x2000, RZ ;  /* 0x00002000aaaf7810 */ /* 0x000fe40007ffe0ff */
[----:B------:R-:W-:Y:S02]  /*2270*/  SEL R0, R0, 0xffffffc0, !P2 ;  /* 0xffffffc000007807 */ /* 0x000fe40005000000 */
[C---:B------:R-:W-:Y:S02]  /*2280*/  IADD3 R173, R170.reuse, 0x3000, RZ ;  /* 0x00003000aaad7810 */ /* 0x040fe40007ffe0ff */
[----:B------:R-:W-:Y:S01]  /*2290*/  IADD3 R172, R170, 0x2800, RZ ;  /* 0x00002800aaac7810 */ /* 0x000fe20007ffe0ff */
[----:B----4-:R-:W3:Y:S01]  /*22a0*/  SHFL.IDX PT, R2, R8, 0x1, 0x181f ;  /* 0x00381f0008027f89 */ /* 0x010ee200000e0000 */
[----:B------:R-:W-:-:S04]  /*22b0*/  DEPBAR.LE SB0, 0x1 ;  /* 0x000080400000791a */ /* 0x000fc80000000000 */
[----:B------:R-:W-:-:S04]  /*22c0*/  DEPBAR.LE SB0, 0x0 ;  /* 0x000080000000791a */ /* 0x000fc80000000000 */
[----:B------:R-:W-:Y:S01]  /*22d0*/  BAR.SYNC.DEFER_BLOCKING 0x0 ;  /* 0x0000000000007b1d */ /* 0x000fe20000010000 */
[C---:B-1----:R-:W-:Y:S01]  /*22e0*/  IMAD.X R17, R6.reuse, 0x1, R101, P0 ;  /* 0x0000000106117824 */ /* 0x042fe200000e0665 */
[C---:B------:R-:W-:Y:S01]  /*22f0*/  IADD3.X R15, R6.reuse, R104, RZ, P6, !PT ;  /* 0x00000068060f7210 */ /* 0x040fe200037fe4ff */
[----:B------:R-:W-:Y:S01]  /*2300*/  IMAD.X R13, R6, 0x1, R102, P1 ;  /* 0x00000001060d7824 */ /* 0x000fe200008e0666 */
[----:B------:R-:W-:Y:S01]  /*2310*/  ISETP.GE.AND P6, PT, R208, c[0x0][0x1d4], PT ;  /* 0x00007500d0007a0c */ /* 0x000fe20003fc6270 */
[--C-:B------:R-:W-:Y:S01]  /*2320*/  IMAD.IADD R161, R103, 0x1, R0.reuse ;  /* 0x0000000167a17824 */ /* 0x100fe200078e0200 */
[----:B------:R-:W1:Y:S01]  /*2330*/  SHFL.IDX PT, R3, R11, 0x1, 0x181f ;  /* 0x00381f000b037f89 */ /* 0x000e6200000e0000 */
[----:B------:R-:W-:Y:S01]  /*2340*/  IMAD.IADD R160, R171, 0x1, R0 ;  /* 0x00000001aba07824 */ /* 0x000fe200078e0200 */
[C---:B------:R-:W-:Y:S02]  /*2350*/  IADD3 R174, R170.reuse, 0x3800, RZ ;  /* 0x00003800aaae7810 */ /* 0x040fe40007ffe0ff */
[----:B------:R-:W-:-:S02]  /*2360*/  IADD3 R176, R170, 0x4800, RZ ;  /* 0x00004800aab07810 */ /* 0x000fc40007ffe0ff */
[C---:B------:R-:W-:Y:S02]  /*2370*/  IADD3 R177, R170.reuse, 0x5000, RZ ;  /* 0x00005000aab17810 */ /* 0x040fe40007ffe0ff */
[----:B------:R-:W-:Y:S02]  /*2380*/  IADD3 R178, R170, 0x5800, RZ ;  /* 0x00005800aab27810 */ /* 0x000fe40007ffe0ff */
[C---:B---3--:R-:W-:Y:S02]  /*2390*/  IADD3 R20, P0, R2.reuse, R107, RZ ;  /* 0x0000006b02147210 */ /* 0x048fe40007f1e0ff */
[----:B------:R-:W-:Y:S02]  /*23a0*/  IADD3 R18, P1, R2, R108, RZ ;  /* 0x0000006c02127210 */ /* 0x000fe40007f3e0ff */
[C---:B------:R-:W-:Y:S02]  /*23b0*/  IADD3 R181, R170.reuse, 0x1800, RZ ;  /* 0x00001800aab57810 */ /* 0x040fe40007ffe0ff */
[C---:B------:R-:W-:Y:S01]  /*23c0*/  IADD3 R180, R170.reuse, 0x1000, RZ ;  /* 0x00001000aab47810 */ /* 0x040fe20007ffe0ff */
[----:B------:R-:W-:Y:S01]  /*23d0*/  LDSM.16.M88.4 R8, [R166] ;  /* 0x00000000a608783b */ /* 0x000fe20000000200 */
[----:B------:R-:W-:-:S03]  /*23e0*/  IADD3 R179, R170, 0x800, RZ ;  /* 0x00000800aab37810 */ /* 0x000fc60007ffe0ff */
[----:B------:R-:W3:Y:S01]  /*23f0*/  LDSM.16.M88.4 R28, [R103] ;  /* 0x00000000671c783b */ /* 0x000ee20000000200 */
[C---:B-1----:R-:W-:Y:S01]  /*2400*/  IMAD.X R21, R3.reuse, 0x1, R101, P0 ;  /* 0x0000000103157824 */ /* 0x042fe200000e0665 */
[C---:B------:R-:W-:Y:S01]  /*2410*/  ISETP.LT.OR P0, PT, R22.reuse, 0x1, P5 ;  /* 0x000000011600780c */ /* 0x040fe20002f01670 */
[----:B------:R-:W-:Y:S01]  /*2420*/  IMAD.X R19, R3, 0x1, R104, P1 ;  /* 0x0000000103137824 */ /* 0x000fe200008e0668 */
[C---:B------:R-:W-:Y:S01]  /*2430*/  ISETP.LT.OR P1, PT, R22.reuse, 0x1, P6 ;  /* 0x000000011600780c */ /* 0x040fe20003721670 */
[----:B------:R-:W-:Y:S01]  /*2440*/  LDSM.16.M88.4 R32, [R103+0x800] ;  /* 0x000800006720783b */ /* 0x000fe20000000200 */
[C---:B------:R-:W-:Y:S02]  /*2450*/  ISETP.LT.OR P5, PT, R22.reuse, 0x21, P5 ;  /* 0x000000211600780c */ /* 0x040fe40002fa1670 */
[C---:B------:R-:W-:Y:S01]  /*2460*/  ISETP.LT.OR P6, PT, R22.reuse, 0x21, P6 ;  /* 0x000000211600780c */ /* 0x040fe200037c1670 */
[----:B------:R-:W1:Y:S04]  /*2470*/  LDSM.16.M88.4 R44, [R103+0x1000] ;  /* 0x00100000672c783b */ /* 0x000e680000000200 */
[----:B------:R-:W-:Y:S04]  /*2480*/  LDSM.16.M88.4 R60, [R103+0x1800] ;  /* 0x00180000673c783b */ /* 0x000fe80000000200 */
[----:B--2---:R-:W-:Y:S04]  /*2490*/  LDSM.16.M88.4 R4, [R167] ;  /* 0x00000000a704783b */ /* 0x004fe80000000200 */
[----:B------:R-:W2:Y:S04]  /*24a0*/  LDSM.16.M88.4 R40, [R170] ;  /* 0x00000000aa28783b */ /* 0x000ea80000000200 */
[----:B------:R-:W4:Y:S04]  /*24b0*/  LDSM.16.M88.4 R64, [R170+0x800] ;  /* 0x00080000aa40783b */ /* 0x000f280000000200 */
[----:B------:R-:W-:Y:S04]  /*24c0*/  LDSM.16.M88.4 R76, [R170+0x1000] ;  /* 0x00100000aa4c783b */ /* 0x000fe80000000200 */
[----:B------:R-:W-:Y:S04]  /*24d0*/  LDSM.16.M88.4 R84, [R170+0x1800] ;  /* 0x00180000aa54783b */ /* 0x000fe80000000200 */
[----:B------:R-:W-:Y:S01]  /*24e0*/  @!PT LDS RZ, [RZ] ;  /* 0x00000000fffff984 */ /* 0x000fe20000000800 */
[----:B------:R-:W-:Y:S01]  /*24f0*/  @!PT LDS RZ, [RZ] ;  /* 0x00000000fffff984 */ /* 0x000fe20000000800 */
[----:B------:R-:W-:Y:S01]  /*2500*/  @!PT LDS RZ, [RZ] ;  /* 0x00000000fffff984 */ /* 0x000fe20000000800 */
[----:B------:R5:W-:Y:S01]  /*2510*/  LDGSTS.E.BYPASS.LTC128B.128 [R182+0x100], [R16.64], !P0 ;  /* 0x0010000010b67fae */ /* 0x000be2000c101d46 */
[----:B------:R-:W-:Y:S01]  /*2520*/  ISETP.GE.AND P0, PT, R207, c[0x0][0x1d4], PT ;  /* 0x00007500cf007a0c */ /* 0x000fe20003f06270 */
[----:B---3--:R-:W-:Y:S02]  /*2530*/  HMMA.16816.F32.BF16 R24, R8, R28, RZ ;  /* 0x0000001c0818723c */ /* 0x008fe400000418ff */
[----:B------:R3:W-:Y:S01]  /*2540*/  LDGSTS.E.BYPASS.LTC128B.128 [R182+0x2100], [R14.64], !P1 ;  /* 0x021000000eb67fae */ /* 0x0007e2000c901d46 */
[----:B------:R-:W-:-:S02]  /*2550*/  ISETP.LT.OR P1, PT, R22, 0x1, P0 ;  /* 0x000000011600780c */ /* 0x000fc40000721670 */
[----:B------:R-:W-:-:S03]  /*2560*/  ISETP.LT.OR P0, PT, R22, 0x21, P0 ;  /* 0x000000211600780c */ /* 0x000fc60000701670 */
[C---:B------:R-:W-:Y:S08]  /*2570*/  HMMA.16816.F32.BF16 R28, R8.reuse, R30, RZ ;  /* 0x0000001e081c723c */ /* 0x040ff000000418ff */
[----:B------:R3:W-:Y:S01]  /*2580*/  LDGSTS.E.BYPASS.LTC128B.128 [R182+0x4100], [R12.64], !P1 ;  /* 0x041000000cb67fae */ /* 0x0007e2000c901d46 */
[----:B------:R-:W-:Y:S01]  /*2590*/  IADD3 R2, P1, R2, R109, RZ ;  /* 0x0000006d02027210 */ /* 0x000fe20007f3e0ff */
[----:B-1----:R-:W-:Y:S02]  /*25a0*/  HMMA.16816.F32.BF16 R36, R8, R44, RZ ;  /* 0x0000002c0824723c */ /* 0x002fe400000418ff */
[----:B------:R1:W-:Y:S01]  /*25b0*/  LDGSTS.E.BYPASS.LTC128B.128 [R182+0x1100], [R20.64], !P5 ;  /* 0x0110000014b67fae */ /* 0x0003e2000e901d46 */
[----:B------:R-:W-:-:S02]  /*25c0*/  IADD3.X R3, R3, R102, RZ, P1, !PT ;  /* 0x0000006603037210 */ /* 0x000fc40000ffe4ff */
[----:B------:R-:W-:Y:S01]  /*25d0*/  ISETP.GT.AND P1, PT, R105, 0x3f, PT ;  /* 0x0000003f6900780c */ /* 0x000fe20003f24270 */
[----:B------:R5:W-:Y:S02]  /*25e0*/  LDGSTS.E.BYPASS.LTC128B.128 [R182+0x3100], [R18.64], !P6 ;  /* 0x0310000012b67fae */ /* 0x000be4000f101d46 */
[----:B--2---:R-:W-:Y:S02]  /*25f0*/  HMMA.16816.F32.BF16 R52, R4, R40, R24 ;  /* 0x000000280434723c */ /* 0x004fe40000041818 */
[----:B------:R2:W-:Y:S01]  /*2600*/  LDGSTS.E.BYPASS.LTC128B.128 [R182+0x5100], [R2.64], !P0 ;  /* 0x0510000002b67fae */ /* 0x0005e2000c101d46 */
[----:B------:R-:W-:-:S03]  /*2610*/  ISETP.GT.AND P0, PT, R100, R213, PT ;  /* 0x000000d56400720c */ /* 0x000fc60003f04270 */
[----:B------:R-:W-:Y:S02]  /*2620*/  LDSM.16.M88.4 R68, [R161] ;  /* 0x00000000a144783b */ /* 0x000fe40000000200 */
[C---:B------:R-:W-:Y:S02]  /*2630*/  HMMA.16816.F32.BF16 R24, R8.reuse, R32, RZ ;  /* 0x000000200818723c */ /* 0x040fe400000418ff */
[----:B------:R-:W-:Y:S04]  /*2640*/  LDSM.16.M88.4 R88, [R160+-0x4000] ;  /* 0xffc00000a058783b */ /* 0x000fe80000000200 */
[----:B------:R-:W-:Y:S02]  /*2650*/  LDSM.16.M88.4 R72, [R161+0x800] ;  /* 0x00080000a148783b */ /* 0x000fe40000000200 */
[C---:B------:R-:W-:Y:S02]  /*2660*/  HMMA.16816.F32.BF16 R48, R8.reuse, R46, RZ ;  /* 0x0000002e0830723c */ /* 0x040fe400000418ff */
[----:B---3--:R-:W3:Y:S04]  /*2670*/  LDSM.16.M88.4 R12, [R169] ;  /* 0x00000000a90c783b */ /* 0x008ee80000000200 */
[----:B-1----:R-:W1:Y:S02]  /*2680*/  LDSM.16.M88.4 R20, [R168] ;  /* 0x00000000a814783b */ /* 0x002e640000000200 */
[C---:B------:R-:W-:Y:S02]  /*2690*/  HMMA.16816.F32.BF16 R56, R8.reuse, R60, RZ ;  /* 0x0000003c0838723c */ /* 0x040fe400000418ff */
[----:B------:R-:W1:Y:S04]  /*26a0*/  LDSM.16.M88.4 R80, [R161+0x1000] ;  /* 0x00100000a150783b */ /* 0x000e680000000200 */
[----:B------:R-:W-:Y:S02]  /*26b0*/  LDSM.16.M88.4 R96, [R103+0x2000] ;  /* 0x002000006760783b */ /* 0x000fe40000000200 */
[C---:B-----5:R-:W-:Y:S02]  /*26c0*/  HMMA.16816.F32.BF16 R16, R8.reuse, R34, RZ ;  /* 0x000000220810723c */ /* 0x060fe400000418ff */
[----:B------:R-:W-:Y:S04]  /*26d0*/  LDSM.16.M88.4 R92, [R175] ;  /* 0x00000000af5c783b */ /* 0x000fe80000000200 */
[----:B------:R-:W0:Y:S02]  /*26e0*/  LDGDEPBAR ;  /* 0x00000000000079af */ /* 0x000e240000000000 */
[----:B------:R-:W-:Y:S02]  /*26f0*/  HMMA.16816.F32.BF16 R44, R8, R62, RZ ;  /* 0x0000003e082c723c */ /* 0x000fe400000418ff */
[----:B------:R-:W5:Y:S06]  /*2700*/  LDSM.16.M88.4 R60, [R161+0x1800] ;  /* 0x00180000a13c783b */ /* 0x000f6c0000000200 */
[C---:B------:R-:W-:Y:S08]  /*2710*/  HMMA.16816.F32.BF16 R40, R4.reuse, R42, R28 ;  /* 0x0000002a0428723c */ /* 0x040ff0000004181c */
[----:B----4-:R-:W-:Y:S08]  /*2720*/  HMMA.16816.F32.BF16 R32, R4, R64, R24 ;  /* 0x000000400420723c */ /* 0x010ff00000041818 */
[----:B---3--:R-:W-:Y:S08]  /*2730*/  HMMA.16816.F32.BF16 R28, R12, R68, R52 ;  /* 0x000000440c1c723c */ /* 0x008ff00000041834 */
[C---:B------:R-:W-:Y:S01]  /*2740*/  HMMA.16816.F32.BF16 R24, R4.reuse, R66, R16 ;  /* 0x000000420418723c */ /* 0x040fe20000041810 */
[----:B------:R-:W3:Y:S04]  /*2750*/  LDSM.16.M88.4 R16, [R166+0x4000] ;  /* 0x00400000a610783b */ /* 0x000ee80000000200 */
[----:B------:R-:W4:Y:S03]  /*2760*/  LDSM.16.M88.4 R64, [R160+-0x3800] ;  /* 0xffc80000a040783b */ /* 0x000f260000000200 */
[C---:B------:R-:W-:Y:S08]  /*2770*/  HMMA.16816.F32.BF16 R8, R4.reuse, R76, R36 ;  /* 0x0000004c0408723c */ /* 0x040ff00000041824 */
[C---:B------:R-:W-:Y:S01]  /*2780*/  HMMA.16816.F32.BF16 R48, R4.reuse, R78, R48 ;  /* 0x0000004e0430723c */ /* 0x040fe20000041830 */
[----:B------:R-:W2:Y:S07]  /*2790*/  LDSM.16.M88.4 R76, [R160+-0x3000] ;  /* 0xffd00000a04c783b */ /* 0x000eae0000000200 */
[C---:B------:R-:W-:Y:S08]  /*27a0*/  HMMA.16816.F32.BF16 R52, R4.reuse, R84, R56 ;  /* 0x000000540434723c */ /* 0x040ff00000041838 */
[----:B------:R-:W-:Y:S01]  /*27b0*/  HMMA.16816.F32.BF16 R44, R4, R86, R44 ;  /* 0x00000056042c723c */ /* 0x000fe2000004182c */
[----:B------:R-:W-:Y:S07]  /*27c0*/  LDSM.16.M88.4 R84, [R103+0x2800] ;  /* 0x002800006754783b */ /* 0x000fee0000000200 */
[----:B-1----:R-:W-:Y:S08]  /*27d0*/  HMMA.16816.F32.BF16 R4, R20, R88, R28 ;  /* 0x000000581404723c */ /* 0x002ff0000004181c */
[C---:B------:R-:W-:Y:S01]  /*27e0*/  HMMA.16816.F32.BF16 R40, R12.reuse, R70, R40 ;  /* 0x000000460c28723c */ /* 0x040fe20000041828 */
[----:B------:R-:W-:Y:S07]  /*27f0*/  LDSM.16.M88.4 R68, [R103+0x3800] ;  /* 0x003800006744783b */ /* 0x000fee0000000200 */
[C---:B------:R-:W-:Y:S08]  /*2800*/  HMMA.16816.F32.BF16 R36, R12.reuse, R72, R32 ;  /* 0x000000480c24723c */ /* 0x040ff00000041820 */
[C---:B------:R-:W-:Y:S01]  /*2810*/  HMMA.16816.F32.BF16 R32, R12.reuse, R74, R24 ;  /* 0x0000004a0c20723c */ /* 0x040fe20000041818 */
[----:B------:R-:W1:Y:S07]  /*2820*/  LDSM.16.M88.4 R72, [R160+-0x2800] ;  /* 0xffd80000a048783b */ /* 0x000e6e0000000200 */
[C---:B------:R-:W-:Y:S01]  /*2830*/  HMMA.16816.F32.BF16 R24, R12.reuse, R80, R8 ;  /* 0x000000500c18723c */ /* 0x040fe20000041808 */
[----:B------:R-:W1:Y:S07]  /*2840*/  LDSM.16.M88.4 R8, [R167+0x4000] ;  /* 0x00400000a708783b */ /* 0x000e6e0000000200 */
[C---:B------:R-:W-:Y:S01]  /*2850*/  HMMA.16816.F32.BF16 R28, R12.reuse, R82, R48 ;  /* 0x000000520c1c723c */ /* 0x040fe20000041830 */
[----:B------:R-:W-:Y:S07]  /*2860*/  LDSM.16.M88.4 R80, [R161+0x2000] ;  /* 0x00200000a150783b */ /* 0x000fee0000000200 */
[C---:B-----5:R-:W-:Y:S08]  /*2870*/  HMMA.16816.F32.BF16 R52, R12.reuse, R60, R52 ;  /* 0x0000003c0c34723c */ /* 0x060ff00000041834 */
[----:B------:R-:W-:Y:S01]  /*2880*/  HMMA.16816.F32.BF16 R48, R12, R62, R44 ;  /* 0x0000003e0c30723c */ /* 0x000fe2000004182c */
[----:B------:R-:W5:Y:S07]  /*2890*/  LDSM.16.M88.4 R60, [R103+0x3000] ;  /* 0x00300000673c783b */ /* 0x000f6e0000000200 */
[----:B---3--:R-:W-:Y:S01]  /*28a0*/  HMMA.16816.F32.BF16 R12, R16, R96, R4 ;  /* 0x00000060100c723c */ /* 0x008fe20000041804 */
[----:B------:R-:W3:Y:S07]  /*28b0*/  LDSM.16.M88.4 R4, [R169+0x4000] ;  /* 0x00400000a904783b */ /* 0x000eee0000000200 */
[C---:B------:R-:W-:Y:S01]  /*28c0*/  HMMA.16816.F32.BF16 R44, R20.reuse, R90, R40 ;  /* 0x0000005a142c723c */ /* 0x040fe20000041828 */
[----:B------:R-:W-:Y:S07]  /*28d0*/  LDSM.16.M88.4 R88, [R160+-0x2000] ;  /* 0xffe00000a058783b */ /* 0x000fee0000000200 */
[C---:B----4-:R-:W-:Y:S08]  /*28e0*/  HMMA.16816.F32.BF16 R40, R20.reuse, R64, R36 ;  /* 0x000000401428723c */ /* 0x050ff00000041824 */
[C---:B------:R-:W-:Y:S08]  /*28f0*/  HMMA.16816.F32.BF16 R56, R20.reuse, R66, R32 ;  /* 0x000000421438723c */ /* 0x040ff00000041820 */
[C---:B--2---:R-:W-:Y:S08]  /*2900*/  HMMA.16816.F32.BF16 R64, R20.reuse, R76, R24 ;  /* 0x0000004c1440723c */ /* 0x044ff00000041818 */
[C---:B------:R-:W-:Y:S01]  /*2910*/  HMMA.16816.F32.BF16 R36, R20.reuse, R78, R28 ;  /* 0x0000004e1424723c */ /* 0x040fe2000004181c */
[----:B------:R-:W-:Y:S07]  /*2920*/  LDSM.16.M88.4 R76, [R172] ;  /* 0x00000000ac4c783b */ /* 0x000fee0000000200 */
[C---:B-1----:R-:W-:Y:S01]  /*2930*/  HMMA.16816.F32.BF16 R32, R20.reuse, R72, R52 ;  /* 0x000000481420723c */ /* 0x042fe20000041834 */
[----:B------:R-:W1:Y:S07]  /*2940*/  LDSM.16.M88.4 R52, [R173] ;  /* 0x00000000ad34783b */ /* 0x000e6e0000000200 */
[----:B------:R-:W-:Y:S01]  /*2950*/  HMMA.16816.F32.BF16 R28, R20, R74, R48 ;  /* 0x0000004a141c723c */ /* 0x000fe20000041830 */
[----:B------:R-:W2:Y:S04]  /*2960*/  LDSM.16.M88.4 R72, [R174] ;  /* 0x00000000ae48783b */ /* 0x000ea80000000200 */
[----:B------:R-:W4:Y:S03]  /*2970*/  LDSM.16.M88.4 R20, [R168+0x4000] ;  /* 0x00400000a814783b */ /* 0x000f260000000200 */
[----:B------:R-:W-:Y:S08]  /*2980*/  HMMA.16816.F32.BF16 R12, R8, R92, R12 ;  /* 0x0000005c080c723c */ /* 0x000ff0000004180c */
[C---:B------:R-:W-:Y:S01]  /*2990*/  HMMA.16816.F32.BF16 R24, R16.reuse, R98, R44 ;  /* 0x000000621018723c */ /* 0x040fe2000004182c */
[----:B------:R-:W-:Y:S07]  /*29a0*/  LDSM.16.M88.4 R96, [R103+0x4000] ;  /* 0x004000006760783b */ /* 0x000fee0000000200 */
[C---:B------:R-:W-:Y:S08]  /*29b0*/  HMMA.16816.F32.BF16 R44, R16.reuse, R86, R56 ;  /* 0x00000056102c723c */ /* 0x040ff00000041838 */
[C---:B-----5:R-:W-:Y:S01]  /*29c0*/  HMMA.16816.F32.BF16 R56, R16.reuse, R60, R64 ;  /* 0x0000003c1038723c */ /* 0x060fe20000041840 */
[----:B------:R-:W-:Y:S07]  /*29d0*/  LDSM.16.M88.4 R64, [R161+0x3800] ;  /* 0x00380000a140783b */ /* 0x000fee0000000200 */
[C---:B------:R-:W-:Y:S01]  /*29e0*/  HMMA.16816.F32.BF16 R40, R16.reuse, R84, R40 ;  /* 0x000000541028723c */ /* 0x040fe20000041828 */
[----:B------:R-:W5:Y:S07]  /*29f0*/  LDSM.16.M88.4 R84, [R161+0x2800] ;  /* 0x00280000a154783b */ /* 0x000f6e0000000200 */
[C---:B------:R-:W-:Y:S01]  /*2a00*/  HMMA.16816.F32.BF16 R48, R16.reuse, R62, R36 ;  /* 0x0000003e1030723c */ /* 0x040fe20000041824 */
[----:B------:R-:W-:Y:S07]  /*2a10*/  LDSM.16.M88.4 R60, [R160+-0x1800] ;  /* 0xffe80000a03c783b */ /* 0x000fee0000000200 */
[C---:B------:R-:W-:Y:S08]  /*2a20*/  HMMA.16816.F32.BF16 R36, R16.reuse, R68, R32 ;  /* 0x000000441024723c */ /* 0x040ff00000041820 */
[----:B------:R-:W-:Y:S01]  /*2a30*/  HMMA.16816.F32.BF16 R32, R16, R70, R28 ;  /* 0x000000461020723c */ /* 0x000fe2000004181c */
[----:B------:R-:W2:Y:S04]  /*2a40*/  LDSM.16.M88.4 R68, [R161+0x3000] ;  /* 0x00300000a144783b */ /* 0x000ea80000000200 */
[----:B------:R-:W2:Y:S03]  /*2a50*/  LDSM.16.M88.4 R16, [R166+0x8000] ;  /* 0x00800000a610783b */ /* 0x000ea60000000200 */
[----:B---3--:R-:W-:Y:S08]  /*2a60*/  HMMA.16816.F32.BF16 R12, R4, R80, R12 ;  /* 0x00000050040c723c */ /* 0x008ff0000004180c */
[C---:B------:R-:W-:Y:S01]  /*2a70*/  HMMA.16816.F32.BF16 R28, R8.reuse, R94, R24 ;  /* 0x0000005e081c723c */ /* 0x040fe20000041818 */
[----:B------:R-:W-:Y:S07]  /*2a80*/  LDSM.16.M88.4 R92, [R171] ;  /* 0x00000000ab5c783b */ /* 0x000fee0000000200 */
[C---:B-1----:R-:W-:Y:S08]  /*2a90*/  HMMA.16816.F32.BF16 R56, R8.reuse, R52, R56 ;  /* 0x000000340838723c */ /* 0x042ff00000041838 */
[C---:B------:R-:W-:Y:S08]  /*2aa0*/  HMMA.16816.F32.BF16 R24, R8.reuse, R76, R40 ;  /* 0x0000004c0818723c */ /* 0x040ff00000041828 */
[C---:B------:R-:W-:Y:S08]  /*2ab0*/  HMMA.16816.F32.BF16 R52, R8.reuse, R54, R48 ;  /* 0x000000360834723c */ /* 0x040ff00000041830 */
[C---:B--2---:R-:W-:Y:S08]  /*2ac0*/  HMMA.16816.F32.BF16 R48, R8.reuse, R72, R36 ;  /* 0x000000480830723c */ /* 0x044ff00000041824 */
[C---:B------:R-:W-:Y:S01]  /*2ad0*/  HMMA.16816.F32.BF16 R44, R8.reuse, R78, R44 ;  /* 0x0000004e082c723c */ /* 0x040fe2000004182c */
[----:B------:R-:W1:Y:S07]  /*2ae0*/  LDSM.16.M88.4 R76, [R160+-0x1000] ;  /* 0xfff00000a04c783b */ /* 0x000e6e0000000200 */
[----:B------:R-:W-:Y:S08]  /*2af0*/  HMMA.16816.F32.BF16 R40, R8, R74, R32 ;  /* 0x0000004a0828723c */ /* 0x000ff00000041820 */
[----:B----4-:R-:W-:Y:S01]  /*2b00*/  HMMA.16816.F32.BF16 R8, R20, R88, R12 ;  /* 0x000000581408723c */ /* 0x010fe2000004180c */
[----:B------:R-:W2:Y:S07]  /*2b10*/  LDSM.16.M88.4 R12, [R167+0x8000] ;  /* 0x00800000a70c783b */ /* 0x000eae0000000200 */
[C---:B------:R-:W-:Y:S01]  /*2b20*/  HMMA.16816.F32.BF16 R36, R4.reuse, R82, R28 ;  /* 0x000000520424723c */ /* 0x040fe2000004181c */
[----:B------:R-:W-:Y:S07]  /*2b30*/  LDSM.16.M88.4 R80, [R161+0x4000] ;  /* 0x00400000a150783b */ /* 0x000fee0000000200 */
[C---:B-----5:R-:W-:Y:S08]  /*2b40*/  HMMA.16816.F32.BF16 R28, R4.reuse, R84, R24 ;  /* 0x00000054041c723c */ /* 0x060ff00000041818 */
[C---:B------:R-:W-:Y:S08]  /*2b50*/  HMMA.16816.F32.BF16 R32, R4.reuse, R68, R56 ;  /* 0x000000440420723c */ /* 0x040ff00000041838 */
[C---:B------:R-:W-:Y:S01]  /*2b60*/  HMMA.16816.F32.BF16 R72, R4.reuse, R64, R48 ;  /* 0x000000400448723c */ /* 0x040fe20000041830 */
[----:B------:R-:W-:Y:S07]  /*2b70*/  LDSM.16.M88.4 R48, [R160+-0x800] ;  /* 0xfff80000a030783b */ /* 0x000fee0000000200 */
[C---:B------:R-:W-:Y:S01]  /*2b80*/  HMMA.16816.F32.BF16 R24, R4.reuse, R86, R44 ;  /* 0x000000560418723c */ /* 0x040fe2000004182c */
[----:B------:R-:W-:Y:S07]  /*2b90*/  LDSM.16.M88.4 R84, [R160] ;  /* 0x00000000a054783b */ /* 0x000fee0000000200 */
[C---:B------:R-:W-:Y:S01]  /*2ba0*/  HMMA.16816.F32.BF16 R68, R4.reuse, R70, R52 ;  /* 0x000000460444723c */ /* 0x040fe20000041834 */
[----:B------:R-:W3:Y:S07]  /*2bb0*/  LDSM.16.M88.4 R52, [R103+0x4800] ;  /* 0x004800006734783b */ /* 0x000eee0000000200 */
[----:B------:R-:W-:Y:S08]  /*2bc0*/  HMMA.16816.F32.BF16 R64, R4, R66, R40 ;  /* 0x000000420440723c */ /* 0x000ff00000041828 */
[----:B------:R-:W-:Y:S01]  /*2bd0*/  HMMA.16816.F32.BF16 R4, R16, R96, R8 ;  /* 0x000000601004723c */ /* 0x000fe20000041808 */
[----:B------:R-:W4:Y:S07]  /*2be0*/  LDSM.16.M88.4 R8, [R169+0x8000] ;  /* 0x00800000a908783b */ /* 0x000f2e0000000200 */
[C---:B------:R-:W-:Y:S01]  /*2bf0*/  HMMA.16816.F32.BF16 R56, R20.reuse, R90, R36 ;  /* 0x0000005a1438723c */ /* 0x040fe20000041824 */
[----:B------:R-:W-:Y:S07]  /*2c00*/  LDSM.16.M88.4 R88, [R103+0x5800] ;  /* 0x005800006758783b */ /* 0x000fee0000000200 */
[C---:B------:R-:W-:Y:S08]  /*2c10*/  HMMA.16816.F32.BF16 R28, R20.reuse, R60, R28 ;  /* 0x0000003c141c723c */ /* 0x040ff0000004181c */
[C---:B------:R-:W-:Y:S01]  /*2c20*/  HMMA.16816.F32.BF16 R44, R20.reuse, R62, R24 ;  /* 0x0000003e142c723c */ /* 0x040fe20000041818 */
[----:B------:R-:W-:Y:S07]  /*2c30*/  LDSM.16.M88.4 R60, [R103+0x5000] ;  /* 0x00500000673c783b */ /* 0x000fee0000000200 */
[----:B-1----:R-:W-:Y:S08]  /*2c40*/  HMMA.16816.F32.BF16 R40, R20, R76, R32 ;  /* 0x0000004c1428723c */ /* 0x002ff00000041820 */
[----:B--2---:R-:W-:Y:S01]  /*2c50*/  HMMA.16816.F32.BF16 R24, R12, R92, R4 ;  /* 0x0000005c0c18723c */ /* 0x004fe20000041804 */
[----:B------:R-:W-:Y:S07]  /*2c60*/  LDSM.16.M88.4 R4, [R168+0x8000] ;  /* 0x00800000a804783b */ /* 0x000fee0000000200 */
[----:B------:R-:W-:Y:S01]  /*2c70*/  HMMA.16816.F32.BF16 R32, R16, R98, R56 ;  /* 0x000000621020723c */ /* 0x000fe20000041838 */
[----:B------:R-:W-:Y:S07]  /*2c80*/  LDSM.16.M88.4 R56, [R160+0x800] ;  /* 0x00080000a038783b */ /* 0x000fee0000000200 */
[----:B------:R-:W-:Y:S01]  /*2c90*/  HMMA.16816.F32.BF16 R36, R20, R78, R68 ;  /* 0x0000004e1424723c */ /* 0x000fe20000041844 */
[----:B------:R-:W1:Y:S07]  /*2ca0*/  LDSM.16.M88.4 R76, [R176] ;  /* 0x00000000b04c783b */ /* 0x000e6e0000000200 */
[----:B---3--:R-:W-:Y:S08]  /*2cb0*/  HMMA.16816.F32.BF16 R28, R16, R52, R28 ;  /* 0x00000034101c723c */ /* 0x008ff0000004181c */
[C---:B------:R-:W-:Y:S08]  /*2cc0*/  HMMA.16816.F32.BF16 R72, R20.reuse, R48, R72 ;  /* 0x000000301448723c */ /* 0x040ff00000041848 */
[----:B------:R-:W-:Y:S01]  /*2cd0*/  HMMA.16816.F32.BF16 R96, R20, R50, R64 ;  /* 0x000000321460723c */ /* 0x000fe20000041840 */
[----:B------:R-:W-:Y:S07]  /*2ce0*/  LDSM.16.M88.4 R48, [R177] ;  /* 0x00000000b130783b */ /* 0x000fee0000000200 */
[----:B----4-:R-:W-:Y:S08]  /*2cf0*/  HMMA.16816.F32.BF16 R20, R8, R80, R24 ;  /* 0x000000500814723c */ /* 0x010ff00000041818 */
[----:B------:R-:W-:Y:S08]  /*2d00*/  HMMA.16816.F32.BF16 R24, R12, R94, R32 ;  /* 0x0000005e0c18723c */ /* 0x000ff00000041820 */
[----:B------:R-:W-:Y:S01]  /*2d10*/  HMMA.16816.F32.BF16 R52, R16, R54, R44 ;  /* 0x000000361034723c */ /* 0x000fe2000004182c */
[----:B------:R-:W2:Y:S07]  /*2d20*/  LDSM.16.M88.4 R44, [R161+0x4800] ;  /* 0x00480000a12c783b */ /* 0x000eae0000000200 */
[----:B-1----:R-:W-:Y:S08]  /*2d30*/  HMMA.16816.F32.BF16 R28, R12, R76, R28 ;  /* 0x0000004c0c1c723c */ /* 0x002ff0000004181c */
[----:B------:R-:W-:Y:S08]  /*2d40*/  HMMA.16816.F32.BF16 R64, R16, R60, R40 ;  /* 0x0000003c1040723c */ /* 0x000ff00000041828 */
[----:B------:R-:W-:Y:S08]  /*2d50*/  HMMA.16816.F32.BF16 R40, R4, R84, R20 ;  /* 0x000000540428723c */ /* 0x000ff00000041814 */
[----:B------:R-:W-:Y:S08]  /*2d60*/  HMMA.16816.F32.BF16 R20, R8, R82, R24 ;  /* 0x000000520814723c */ /* 0x000ff00000041818 */
[----:B------:R-:W-:Y:S01]  /*2d70*/  HMMA.16816.F32.BF16 R24, R12, R78, R52 ;  /* 0x0000004e0c18723c */ /* 0x000fe20000041834 */
[----:B------:R-:W-:Y:S07]  /*2d80*/  LDSM.16.M88.4 R52, [R161+0x5000] ;  /* 0x00500000a134783b */ /* 0x000fee0000000200 */
[----:B------:R-:W-:Y:S01]  /*2d90*/  HMMA.16816.F32.BF16 R68, R16, R62, R36 ;  /* 0x0000003e1044723c */ /* 0x000fe20000041824 */
[----:B------:R-:W1:Y:S01]  /*2da0*/  LDSM.16.M88.4 R60, [R178] ;  /* 0x00000000b23c783b */ /* 0x000e620000000200 */
[----:B------:R-:W-:-:S04]  /*2db0*/  FMUL.FTZ R0, R40, c[0x0][0x320] ;  /* 0x0000c80028007a20 */ /* 0x000fc80000410000 */
[----:B------:R3:W4:Y:S02]  /*2dc0*/  MUFU.TANH R78, R0 ;  /* 0x00000000004e7308 */ /* 0x0007240000002400 */
[----:B--2---:R-:W-:Y:S08]  /*2dd0*/  HMMA.16816.F32.BF16 R36, R8, R44, R28 ;  /* 0x0000002c0824723c */ /* 0x004ff0000004181c */
[----:B------:R-:W-:Y:S01]  /*2de0*/  HMMA.16816.F32.BF16 R28, R4, R86, R20 ;  /* 0x00000056041c723c */ /* 0x000fe20000041814 */
[----:B---3--:R-:W-:-:S07]  /*2df0*/  FMUL.FTZ R0, R41, c[0x0][0x320] ;  /* 0x0000c80029007a20 */ /* 0x008fce0000410000 */
[----:B------:R-:W-:Y:S01]  /*2e00*/  HMMA.16816.F32.BF16 R20, R8, R46, R24 ;  /* 0x0000002e0814723c */ /* 0x000fe20000041818 */
[----:B------:R-:W2:Y:S01]  /*2e10*/  LDSM.16.M88.4 R44, [R161+0x5800] ;  /* 0x00580000a12c783b */ /* 0x000ea20000000200 */
[----:B------:R3:W1:Y:S06]  /*2e20*/  MUFU.TANH R76, R0 ;  /* 0x00000000004c7308 */ /* 0x00066c0000002400 */
[----:B------:R-:W-:Y:S08]  /*2e30*/  HMMA.16816.F32.BF16 R72, R16, R88, R72 ;  /* 0x000000581048723c */ /* 0x000ff00000041848 */
[----:B------:R-:W-:Y:S01]  /*2e40*/  HMMA.16816.F32.BF16 R36, R4, R56, R36 ;  /* 0x000000380424723c */ /* 0x000fe20000041824 */
[----:B---3--:R-:W-:-:S04]  /*2e50*/  FMUL.FTZ R0, R42, c[0x0][0x320] ;  /* 0x0000c8002a007a20 */ /* 0x008fc80000410000 */
[----:B------:R3:W1:Y:S03]  /*2e60*/  MUFU.TANH R77, R0 ;  /* 0x00000000004d7308 */ /* 0x0006660000002400 */
[----:B------:R-:W-:Y:S08]  /*2e70*/  HMMA.16816.F32.BF16 R16, R16, R90, R96 ;  /* 0x0000005a1010723c */ /* 0x000ff00000041860 */
[----:B------:R-:W-:Y:S01]  /*2e80*/  HMMA.16816.F32.BF16 R32, R12, R48, R64 ;  /* 0x000000300c20723c */ /* 0x000fe20000041840 */
[----:B---3--:R-:W-:-:S07]  /*2e90*/  FMUL.FTZ R0, R43, c[0x0][0x320] ;  /* 0x0000c8002b007a20 */ /* 0x008fce0000410000 */
[----:B------:R-:W-:Y:S01]  /*2ea0*/  HMMA.16816.F32.BF16 R40, R12, R50, R68 ;  /* 0x000000320c28723c */ /* 0x000fe20000041844 */
[----:B------:R-:W-:Y:S01]  /*2eb0*/  FMUL.FTZ R38, R38, c[0x0][0x320] ;  /* 0x0000c80026267a20 */ /* 0x000fe20000410000 */
[----:B------:R3:W2:Y:S01]  /*2ec0*/  MUFU.TANH R67, R0 ;  /* 0x0000000000437308 */ /* 0x0006a20000002400 */
[----:B------:R-:W-:Y:S01]  /*2ed0*/  FMUL.FTZ R39, R39, c[0x0][0x320] ;  /* 0x0000c80027277a20 */ /* 0x000fe20000410000 */
[----:B------:R-:W5:Y:S04]  /*2ee0*/  LDSM.16.M88.4 R48, [R160+0x1000] ;  /* 0x00100000a030783b */ /* 0x000f680000000200 */
[----:B------:R-:W-:Y:S08]  /*2ef0*/  HMMA.16816.F32.BF16 R24, R4, R58, R20 ;  /* 0x0000003a0418723c */ /* 0x000ff00000041814 */
[----:B-1----:R-:W-:Y:S01]  /*2f00*/  HMMA.16816.F32.BF16 R20, R12, R60, R72 ;  /* 0x0000003c0c14723c */ /* 0x002fe20000041848 */
[----:B---3--:R-:W-:-:S04]  /*2f10*/  FMUL.FTZ R0, R28, c[0x0][0x320] ;  /* 0x0000c8001c007a20 */ /* 0x008fc80000410000 */
[----:B------:R1:W3:Y:S03]  /*2f20*/  MUFU.TANH R64, R0 ;  /* 0x0000000000407308 */ /* 0x0002e60000002400 */
[----:B------:R-:W-:Y:S08]  /*2f30*/  HMMA.16816.F32.BF16 R12, R12, R62, R16 ;  /* 0x0000003e0c0c723c */ /* 0x000ff00000041810 */
[----:B------:R-:W-:Y:S01]  /*2f40*/  HMMA.16816.F32.BF16 R32, R8, R52, R32 ;  /* 0x000000340820723c */ /* 0x000fe20000041820 */
[----:B------:R-:W3:Y:S01]  /*2f50*/  MUFU.TANH R53, R38 ;  /* 0x0000002600357308 */ /* 0x000ee20000002400 */
[----:B------:R-:W-:-:S02]  /*2f60*/  FMUL.FTZ R24, R24, c[0x0][0x320] ;  /* 0x0000c80018187a20 */ /* 0x000fc40000410000 */
[----:B------:R-:W-:Y:S02]  /*2f70*/  FMUL.FTZ R25, R25, c[0x0][0x320] ;  /* 0x0000c80019197a20 */ /* 0x000fe40000410000 */
[----:B-1----:R-:W-:Y:S02]  /*2f80*/  FMUL.FTZ R0, R29, c[0x0][0x320] ;  /* 0x0000c8001d007a20 */ /* 0x002fe40000410000 */
[----:B--2---:R-:W-:Y:S01]  /*2f90*/  HMMA.16816.F32.BF16 R16, R8, R44, R20 ;  /* 0x0000002c0810723c */ /* 0x004fe20000041814 */
[----:B------:R-:W-:Y:S01]  /*2fa0*/  FMUL.FTZ R26, R26, c[0x0][0x320] ;  /* 0x0000c8001a1a7a20 */ /* 0x000fe20000410000 */
[----:B------:R1:W2:Y:S01]  /*2fb0*/  MUFU.TANH R57, R0 ;  /* 0x0000000000397308 */ /* 0x0002a20000002400 */
[----:B------:R-:W-:-:S07]  /*2fc0*/  FMUL.FTZ R27, R27, c[0x0][0x320] ;  /* 0x0000c8001b1b7a20 */ /* 0x000fce0000410000 */
[----:B------:R-:W2:Y:S06]  /*2fd0*/  MUFU.TANH R25, R25 ;  /* 0x0000001900197308 */ /* 0x000eac0000002400 */
[----:B-----5:R-:W-:Y:S01]  /*2fe0*/  HMMA.16816.F32.BF16 R32, R4, R48, R32 ;  /* 0x000000300420723c */ /* 0x020fe20000041820 */
[----:B-1----:R-:W-:-:S04]  /*2ff0*/  FMUL.FTZ R0, R30, c[0x0][0x320] ;  /* 0x0000c8001e007a20 */ /* 0x002fc80000410000 */
[----:B------:R1:W1:Y:S02]  /*3000*/  MUFU.TANH R66, R0 ;  /* 0x0000000000427308 */ /* 0x0002640000002400 */
[----:B-1----:R-:W-:Y:S02]  /*3010*/  FMUL.FTZ R0, R31, c[0x0][0x320] ;  /* 0x0000c8001f007a20 */ /* 0x002fe40000410000 */
[----:B------:R-:W-:Y:S04]  /*3020*/  HMMA.16816.F32.BF16 R28, R8, R54, R40 ;  /* 0x00000036081c723c */ /* 0x000fe80000041828 */
[----:B------:R-:W1:Y:S11]  /*3030*/  MUFU.TANH R43, R39 ;  /* 0x00000027002b7308 */ /* 0x000e760000002400 */
[----:B------:R-:W-:-:S02]  /*3040*/  FMUL.FTZ R32, R32, c[0x0][0x320] ;  /* 0x0000c80020207a20 */ /* 0x000fc40000410000 */
[----:B------:R-:W-:Y:S02]  /*3050*/  FMUL.FTZ R33, R33, c[0x0][0x320] ;  /* 0x0000c80021217a20 */ /* 0x000fe40000410000 */
[----:B------:R-:W-:Y:S01]  /*3060*/  FMUL.FTZ R34, R34, c[0x0][0x320] ;  /* 0x0000c80022227a20 */ /* 0x000fe20000410000 */
[----:B------:R-:W-:Y:S01]  /*3070*/  HMMA.16816.F32.BF16 R8, R8, R46, R12 ;  /* 0x0000002e0808723c */ /* 0x000fe2000004180c */
[----:B------:R5:W1:Y:S01]  /*3080*/  MUFU.TANH R65, R0 ;  /* 0x0000000000417308 */ /* 0x000a620000002400 */
[----:B------:R-:W-:-:S07]  /*3090*/  FMUL.FTZ R35, R35, c[0x0][0x320] ;  /* 0x0000c80023237a20 */ /* 0x000fce0000410000 */
[----:B------:R-:W1:Y:S01]  /*30a0*/  MUFU.TANH R40, R24 ;  /* 0x0000001800287308 */ /* 0x000e620000002400 */
[----:B------:R-:W-:Y:S01]  /*30b0*/  HMMA.16816.F32.BF16 R20, R4, R50, R28 ;  /* 0x000000320414723c */ /* 0x000fe2000004181c */
[----:B-----5:R-:W-:-:S06]  /*30c0*/  FMUL.FTZ R0, R36, c[0x0][0x320] ;  /* 0x0000c80024007a20 */ /* 0x020fcc0000410000 */
[----:B------:R-:W1:Y:S08]  /*30d0*/  MUFU.TANH R42, R26 ;  /* 0x0000001a002a7308 */ /* 0x000e700000002400 */
[----:B------:R5:W1:Y:S08]  /*30e0*/  MUFU.TANH R56, R0 ;  /* 0x0000000000387308 */ /* 0x000a700000002400 */
[----:B------:R1:W1:Y:S01]  /*30f0*/  MUFU.TANH R41, R27 ;  /* 0x0000001b00297308 */ /* 0x0002620000002400 */
[----:B------:R-:W-:-:S02]  /*3100*/  FMUL.FTZ R20, R20, c[0x0][0x320] ;  /* 0x0000c80014147a20 */ /* 0x000fc40000410000 */
[----:B-----5:R-:W-:-:S05]  /*3110*/  FMUL.FTZ R0, R37, c[0x0][0x320] ;  /* 0x0000c80025007a20 */ /* 0x020fca0000410000 */
[----:B------:R-:W1:Y:S01]  /*3120*/  MUFU.TANH R32, R32 ;  /* 0x0000002000207308 */ /* 0x000e620000002400 */
[----:B------:R-:W5:Y:S01]  /*3130*/  LDSM.16.M88.4 R36, [R160+0x1800] ;  /* 0x00180000a024783b */ /* 0x000f620000000200 */
[----:B------:R-:W-:Y:S01]  /*3140*/  FMUL.FTZ R21, R21, c[0x0][0x320] ;  /* 0x0000c80015157a20 */ /* 0x000fe20000410000 */
[----:B------:R-:W-:-:S04]  /*3150*/  DEPBAR.LE SB0, 0x0 ;  /* 0x000080000000791a */ /* 0x000fc80000000000 */
[----:B------:R-:W-:Y:S01]  /*3160*/  FMUL.FTZ R22, R22, c[0x0][0x320] ;  /* 0x0000c80016167a20 */ /* 0x000fe20000410000 */
[----:B------:R1:W1:Y:S01]  /*3170*/  MUFU.TANH R52, R0 ;  /* 0x0000000000347308 */ /* 0x0002620000002400 */
[----:B------:R-:W-:-:S07]  /*3180*/  FMUL.FTZ R23, R23, c[0x0][0x320] ;  /* 0x0000c80017177a20 */ /* 0x000fce0000410000 */
[----:B------:R-:W1:Y:S08]  /*3190*/  MUFU.TANH R33, R33 ;  /* 0x0000002100217308 */ /* 0x000e700000002400 */
[----:B------:R-:W1:Y:S08]  /*31a0*/  MUFU.TANH R34, R34 ;  /* 0x0000002200227308 */ /* 0x000e700000002400 */
[----:B------:R-:W1:Y:S08]  /*31b0*/  MUFU.TANH R35, R35 ;  /* 0x0000002300237308 */ /* 0x000e700000002400 */
[----:B------:R1:W1:Y:S01]  /*31c0*/  MUFU.TANH R24, R20 ;  /* 0x0000001400187308 */ /* 0x0002620000002400 */
[C---:B-----5:R-:W-:Y:S07]  /*31d0*/  HMMA.16816.F32.BF16 R12, R4.reuse, R36, R16 ;  /* 0x00000024040c723c */ /* 0x060fee0000041810 */
[----:B------:R1:W1:Y:S01]  /*31e0*/  MUFU.TANH R19, R21 ;  /* 0x0000001500137308 */ /* 0x0002620000002400 */
[----:B------:R-:W-:Y:S07]  /*31f0*/  HMMA.16816.F32.BF16 R4, R4, R38, R8 ;  /* 0x000000260404723c */ /* 0x000fee0000041808 */
[----:B------:R1:W1:Y:S08]  /*3200*/  MUFU.TANH R31, R22 ;  /* 0x00000016001f7308 */ /* 0x0002700000002400 */
[----:B------:R1:W1:Y:S01]  /*3210*/  MUFU.TANH R30, R23 ;  /* 0x00000017001e7308 */ /* 0x0002620000002400 */
        /* <DEDUP_REMOVED lines=18> */
[----:B--234-:R-:W-:Y:S01]  /*3340*/  IMAD R2, R100, 0x40, R215 ;  /* 0x0000004064027824 */ /* 0x01cfe200078e02d7 */
[----:B------:R-:W-:-:S04]  /*3350*/  MOV R183, RZ ;  /* 0x000000ff00b77202 */ /* 0x000fc80000000f00 */
        /* <DEDUP_REMOVED lines=14> */
[----:B------:R-:W-:-:S05]  /*3440*/  IMAD R0, R186, c[0x0][0x1e4], R0 ;  /* 0x00007900ba007a24 */ /* 0x000fca00078e0200 */
[----:B------:R-:W-:Y:S02]  /*3450*/  IADD3 R3, R3, R0, RZ ;  /* 0x0000000003037210 */ /* 0x000fe40007ffe0ff */
        /* <DEDUP_REMOVED lines=10> */
.L_x_1090:
[----:B------:R-:W-:Y:S05]  /*3500*/  BRA.DIV ~URZ, `(.L_x_1047) ;  /* 0x0000a8427f007947 */ /* 0x000fea000b800000 */
[----:B------:R-:W3:Y:S01]  /*3510*/  SHFL.IDX PT, R0, R12, RZ, 0x181f ;  /* 0x00181fff0c007589 */ /* 0x000ee200000e0000 */
[----:B------:R-:W-:Y:S02]  /*3520*/  ISETP.GE.AND P5, PT, R197, c[0x0][0x1d4], PT ;  /* 0x00007500c5007a0c */ /* 0x000fe40003fa6270 */
[----:B------:R-:W-:Y:S02]  /*3530*/  ISETP.GE.AND P2, PT, R208, c[0x0][0x1d4], PT ;  /* 0x00007500d0007a0c */ /* 0x000fe40003f46270 */
[----:B------:R-:W-:Y:S02]  /*3540*/  SEL R11, RZ, 0x10, P5 ;  /* 0x00000010ff0b7807 */ /* 0x000fe40002800000 */
[----:B------:R-:W-:Y:S02]  /*3550*/  SEL R10, RZ, 0x10, P2 ;  /* 0x00000010ff0a7807 */ /* 0x000fe40001000000 */
[----:B---3--:R-:W-:-:S02]  /*3560*/  IADD3 R6, P0, R0, R107, RZ ;  /* 0x0000006b00067210 */ /* 0x008fc40007f1e0ff */
[----:B------:R-:W-:-:S03]  /*3570*/  IADD3 R2, P6, R0, R108, RZ ;  /* 0x0000006c00027210 */ /* 0x000fc60007fde0ff */
[C---:B--2---:R-:W-:Y:S01]  /*3580*/  IMAD.X R7, R4.reuse, 0x1, R101, P0 ;  /* 0x0000000104077824 */ /* 0x044fe200000e0665 */
[----:B------:R-:W-:Y:S01]  /*3590*/  ISETP.GE.AND P0, PT, R207, c[0x0][0x1d4], PT ;  /* 0x00007500cf007a0c */ /* 0x000fe20003f06270 */
[----:B------:R-:W-:Y:S01]  /*35a0*/  IMAD.X R3, R4, 0x1, R104, P6 ;  /* 0x0000000104037824 */ /* 0x000fe200030e0668 */
[----:B------:R-:W-:Y:S02]  /*35b0*/  IADD3 R8, P6, R0, R109, RZ ;  /* 0x0000006d00087210 */ /* 0x000fe40007fde0ff */
[----:B------:R-:W-:Y:S01]  /*35c0*/  @!PT LDS RZ, [RZ] ;  /* 0x00000000fffff984 */ /* 0x000fe20000000800 */
[----:B------:R-:W-:Y:S01]  /*35d0*/  @!PT LDS RZ, [RZ] ;  /* 0x00000000fffff984 */ /* 0x000fe20000000800 */
[----:B------:R2:W-:Y:S03]  /*35e0*/  LDGSTS.E.BYPASS.LTC128B.128 [R182+0x6100], [R6.64], !P5 ;  /* 0x0610000006b67fae */ /* 0x0005e6000e901d46 */
[----:B------:R-:W-:Y:S01]  /*35f0*/  IMAD.X R9, R4, 0x1, R102, P6 ;  /* 0x0000000104097824 */ /* 0x000fe200030e0666 */
[----:B------:R2:W-:Y:S04]  /*3600*/  LDGSTS.E.BYPASS.LTC128B.128 [R182+0x8100], [R2.64], !P2 ;  /* 0x0810000002b67fae */ /* 0x0005e8000d101d46 */
[----:B------:R-:W3:Y:S04]  /*3610*/  SHFL.IDX PT, R0, R12, 0x1, 0x181f ;  /* 0x00381f000c007f89 */ /* 0x000ee800000e0000 */
[----:B------:R2:W-:Y:S04]  /*3620*/  LDGSTS.E.BYPASS.LTC128B.128 [R182+0xa100], [R8.64], !P0 ;  /* 0x0a10000008b67fae */ /* 0x0005e8000c101d46 */
[----:B------:R4:W1:Y:S02]  /*3630*/  SHFL.IDX PT, R4, R5, 0x1, 0x181f ;  /* 0x00381f0005047f89 */ /* 0x00086400000e0000 */
[----:B-1--4-:R-:W-:-:S02]  /*3640*/  SEL R5, RZ, 0x10, P0 ;  /* 0x00000010ff057807 */ /* 0x012fc40000000000 */
.L_x_1091:
[----:B--23--:R-:W-:Y:S02]  /*3650*/  IADD3 R8, -R11, 0x10, RZ ;  /* 0x000000100b087810 */ /* 0x00cfe40007ffe1ff */
[----:B------:R-:W-:-:S02]  /*3660*/  IADD3 R2, -R10, 0x10, RZ ;  /* 0x000000100a027810 */ /* 0x000fc40007ffe1ff */
[----:B------:R-:W-:Y:S02]  /*3670*/  LOP3.LUT R8, R8, 0xf, RZ, 0xc0, !PT ;  /* 0x0000000f08087812 */ /* 0x000fe400078ec0ff */
[----:B------:R-:W-:Y:S02]  /*3680*/  IADD3 R3, -R5, 0x10, RZ ;  /* 0x0000001005037810 */ /* 0x000fe40007ffe1ff */
[----:B------:R-:W-:Y:S02]  /*3690*/  LOP3.LUT R6, R2, 0xf, RZ, 0xc0, !PT ;  /* 0x0000000f02067812 */ /* 0x000fe400078ec0ff */
[-C--:B------:R-:W-:Y:S02]  /*36a0*/  IADD3 R8, P2, P0, R8, R0.reuse, R107 ;  /* 0x0000000008087210 */ /* 0x080fe4000785e06b */
[----:B------:R-:W-:Y:S02]  /*36b0*/  LOP3.LUT R2, R3, 0xf, RZ, 0xc0, !PT ;  /* 0x0000000f03027812 */ /* 0x000fe400078ec0ff */
[----:B------:R-:W-:-:S02]  /*36c0*/  IADD3 R6, P6, P5, R6, R0, R108 ;  /* 0x0000000006067210 */ /* 0x000fc40007dde06c */
[----:B------:R-:W-:Y:S02]  /*36d0*/  IADD3.X R9, RZ, R4, R101, P2, P0 ;  /* 0x00000004ff097210 */ /* 0x000fe400017e0465 */
[----:B------:R-:W-:Y:S02]  /*36e0*/  IADD3 R2, P2, P0, R2, R0, R109 ;  /* 0x0000000002027210 */ /* 0x000fe4000785e06d */
[-C--:B------:R-:W-:Y:S02]  /*36f0*/  IADD3.X R7, RZ, R4.reuse, R104, P6, P5 ;  /* 0x00000004ff077210 */ /* 0x080fe400037ea468 */
[----:B------:R-:W-:Y:S02]  /*3700*/  ISETP.NE.U32.AND P6, PT, R11, RZ, PT ;  /* 0x000000ff0b00720c */ /* 0x000fe40003fc5070 */
[----:B------:R-:W-:Y:S02]  /*3710*/  ISETP.NE.U32.AND P5, PT, R10, RZ, PT ;  /* 0x000000ff0a00720c */ /* 0x000fe40003fa5070 */
[----:B------:R-:W-:-:S02]  /*3720*/  IADD3.X R3, RZ, R4, R102, P2, P0 ;  /* 0x00000004ff037210 */ /* 0x000fc400017e0466 */
[----:B------:R-:W-:-:S07]  /*3730*/  ISETP.NE.U32.AND P0, PT, R5, RZ, PT ;  /* 0x000000ff0500720c */ /* 0x000fce0003f05070 */
[----:B------:R-:W-:Y:S01]  /*3740*/  @!PT LDS RZ, [RZ] ;  /* 0x00000000fffff984 */ /* 0x000fe20000000800 */
[----:B------:R-:W-:Y:S01]  /*3750*/  @!PT LDS RZ, [RZ] ;  /* 0x00000000fffff984 */ /* 0x000fe20000000800 */
[----:B------:R-:W-:Y:S01]  /*3760*/  @!PT LDS RZ, [RZ] ;  /* 0x00000000fffff984 */ /* 0x000fe20000000800 */
[----:B------:R1:W-:Y:S04]  /*3770*/  LDGSTS.E.BYPASS.LTC128B.128.ZFILL [R182+0x7100], [R8.64], P6 ;  /* 0x0710000008b67fae */ /* 0x0003e8000b141d46 */
[----:B------:R1:W-:Y:S04]  /*3780*/  LDGSTS.E.BYPASS.LTC128B.128.ZFILL [R182+0x9100], [R6.64], P5 ;  /* 0x0910000006b67fae */ /* 0x0003e8000a941d46 */
[----:B------:R1:W-:Y:S02]  /*3790*/  LDGSTS.E.BYPASS.LTC128B.128.ZFILL [R182+0xb100], [R2.64], P0 ;  /* 0x0b10000002b67fae */ /* 0x0003e40008141d46 */
.L_x_1045:
[----:B--234-:R-:W-:Y:S05]  /*37a0*/  BSYNC B0 ;  /* 0x0000000000007941 */ /* 0x01cfea0003800000 */
.L_x_1044:
[----:B-1----:R-:W2:Y:S01]  /*37b0*/  LDL R2, [R1] ;  /* 0x0000000001027983 */ /* 0x002ea20000100800 */
[----:B------:R-:W-:Y:S01]  /*37c0*/  MOV R0, 0x1 ;  /* 0x0000000100007802 */ /* 0x000fe20000000f00 */
[----:B------:R-:W-:-:S02]  /*37d0*/  IMAD.MOV.U32 R3, RZ, RZ, c[0x0][0x2ac] ;  /* 0x0000ab00ff037624 */ /* 0x000fc400078e00ff */
[----:B------:R-:W0:Y:S01]  /*37e0*/  LDGDEPBAR ;  /* 0x00000000000079af */ /* 0x000e220000000000 */
[----:B------:R-:W-:Y:S02]  /*37f0*/  IMAD.IADD R6, R106, 0x1, -R225 ;  /* 0x000000016a067824 */ /* 0x000fe400078e0ae1 */
[----:B------:R-:W-:-:S04]  /*3800*/  IMAD R0, R100, -0x40, R0 ;  /* 0xffffffc064007824 */ /* 0x000fc800078e0200 */
[----:B------:R-:W-:-:S05]  /*3810*/  IMAD R0, R3, c[0x0][0x1d0], R0 ;  /* 0x0000740003007a24 */ /* 0x000fca00078e0200 */
[----:B------:R-:W-:Y:S02]  /*3820*/  IADD3 R5, R0, -c[0x0][0x168], -R225 ;  /* 0x80005a0000057a10 */ /* 0x000fe40007ffe8e1 */
[----:B--2---:R-:W-:-:S04]  /*3830*/  IADD3 R210, R2, R229, RZ ;  /* 0x000000e502d27210 */ /* 0x004fc80007ffe0ff */
[----:B------:R-:W-:Y:S01]  /*3840*/  MOV R4, R210 ;  /* 0x000000d200047202 */ /* 0x000fe20000000f00 */
[----:B------:R-:W-:-:S05]  /*3850*/  @P4 IMAD.HI.U32 R2, R210, c[0x0][0x2c8], RZ ;  /* 0x0000b200d2024a27 */ /* 0x000fca00078e00ff */
[----:B------:R-:W-:Y:S01]  /*3860*/  @P4 SHF.R.U32.HI R4, RZ, c[0x0][0x2cc], R2 ;  /* 0x0000b300ff044a19 */ /* 0x000fe20000011602 */
[----:B------:R-:W-:Y:S05]  /*3870*/  BRA.DIV ~URZ, `(.L_x_1048) ;  /* 0x0000a7027f007947 */ /* 0x000fea000b800000 */
[----:B------:R1:W2:Y:S02]  /*3880*/  SHFL.IDX PT, R0, R4, RZ, 0x1c1f ;  /* 0x001c1fff04007589 */ /* 0x0002a400000e0000 */
.L_x_1092:
[----:B--2---:R-:W-:-:S05]  /*3890*/  IMAD.IADD R0, R5, 0x1, R0 ;  /* 0x0000000105007824 */ /* 0x004fca00078e0200 */
[----:B------:R-:W-:-:S04]  /*38a0*/  IMNMX R0, R6, R0, PT ;  /* 0x0000000006007217 */ /* 0x000fc80003800200 */
[C---:B------:R-:W-:Y:S02]  /*38b0*/  ISETP.GT.AND P6, PT, R0.reuse, RZ, PT ;  /* 0x000000ff0000720c */ /* 0x040fe40003fc4270 */
[C---:B------:R-:W-:Y:S02]  /*38c0*/  ISETP.GT.AND P5, PT, R0.reuse, 0x1, PT ;  /* 0x000000010000780c */ /* 0x040fe40003fa4270 */
[C---:B------:R-:W-:Y:S02]  /*38d0*/  ISETP.GT.AND P2, PT, R0.reuse, 0x8, PT ;  /* 0x000000080000780c */ /* 0x040fe40003f44270 */
[----:B------:R-:W-:Y:S02]  /*38e0*/  ISETP.GT.AND P0, PT, R0, 0x9, PT ;  /* 0x000000090000780c */ /* 0x000fe40003f04270 */
[----:B------:R-:W-:Y:S02]  /*38f0*/  FSEL R8, R78, -INF , P6 ;  /* 0xff8000004e087808 */ /* 0x000fe40003000000 */
[----:B------:R-:W-:-:S02]  /*3900*/  FSEL R9, R76, -INF , P5 ;  /* 0xff8000004c097808 */ /* 0x000fc40002800000 */
[----:B------:R-:W-:Y:S02]  /*3910*/  FSEL R11, R64, -INF , P2 ;  /* 0xff800000400b7808 */ /* 0x000fe40001000000 */
[----:B------:R-:W-:Y:S02]  /*3920*/  FSEL R13, R57, -INF , P0 ;  /* 0xff800000390d7808 */ /* 0x000fe40000000000 */
[C---:B------:R-:W-:Y:S02]  /*3930*/  ISETP.GT.AND P6, PT, R0.reuse, 0x10, PT ;  /* 0x000000100000780c */ /* 0x040fe40003fc4270 */
[C---:B------:R-:W-:Y:S02]  /*3940*/  ISETP.GT.AND P5, PT, R0.reuse, 0x11, PT ;  /* 0x000000110000780c */ /* 0x040fe40003fa4270 */
[C---:B------:R-:W-:Y:S02]  /*3950*/  ISETP.GT.AND P2, PT, R0.reuse, 0x18, PT ;  /* 0x000000180000780c */ /* 0x040fe40003f44270 */
[----:B------:R-:W-:-:S02]  /*3960*/  ISETP.GT.AND P0, PT, R0, 0x19, PT ;  /* 0x000000190000780c */ /* 0x000fc40003f04270 */
[----:B------:R-:W-:Y:S02]  /*3970*/  FSEL R15, R56, -INF , P6 ;  /* 0xff800000380f7808 */ /* 0x000fe40003000000 */
[----:B------:R-:W-:Y:S02]  /*3980*/  FSEL R21, R52, -INF , P5 ;  /* 0xff80000034157808 */ /* 0x000fe40002800000 */
[----:B------:R-:W-:Y:S02]  /*3990*/  FSEL R22, R40, -INF , P2 ;  /* 0xff80000028167808 */ /* 0x000fe40001000000 */
[----:B------:R-:W-:Y:S02]  /*39a0*/  FSEL R23, R25, -INF , P0 ;  /* 0xff80000019177808 */ /* 0x000fe40000000000 */
[C---:B------:R-:W-:Y:S02]  /*39b0*/  ISETP.GT.AND P6, PT, R0.reuse, 0x20, PT ;  /* 0x000000200000780c */ /* 0x040fe40003fc4270 */
[----:B------:R-:W-:-:S02]  /*39c0*/  ISETP.GT.AND P5, PT, R0, 0x21, PT ;  /* 0x000000210000780c */ /* 0x000fc40003fa4270 */
[C---:B------:R-:W-:Y:S02]  /*39d0*/  ISETP.GT.AND P2, PT, R0.reuse, 0x28, PT ;  /* 0x000000280000780c */ /* 0x040fe40003f44270 */
[----:B------:R-:W-:Y:S02]  /*39e0*/  ISETP.GT.AND P0, PT, R0, 0x29, PT ;  /* 0x000000290000780c */ /* 0x000fe40003f04270 */
[----:B------:R-:W-:Y:S02]  /*39f0*/  FSEL R95, R32, -INF , P6 ;  /* 0xff800000205f7808 */ /* 0x000fe40003000000 */
[----:B------:R-:W-:Y:S02]  /*3a00*/  FSEL R94, R33, -INF , P5 ;  /* 0xff800000215e7808 */ /* 0x000fe40002800000 */
[----:B------:R-:W-:Y:S02]  /*3a10*/  FSEL R93, R24, -INF , P2 ;  /* 0xff800000185d7808 */ /* 0x000fe40001000000 */
[----:B------:R-:W-:-:S02]  /*3a20*/  FSEL R92, R19, -INF , P0 ;  /* 0xff800000135c7808 */ /* 0x000fc40000000000 */
[C---:B------:R-:W-:Y:S02]  /*3a30*/  ISETP.GT.AND P6, PT, R0.reuse, 0x30, PT ;  /* 0x000000300000780c */ /* 0x040fe40003fc4270 */
[C---:B------:R-:W-:Y:S02]  /*3a40*/  ISETP.GT.AND P5, PT, R0.reuse, 0x31, PT ;  /* 0x000000310000780c */ /* 0x040fe40003fa4270 */
[C---:B------:R-:W-:Y:S02]  /*3a50*/  ISETP.GT.AND P2, PT, R0.reuse, 0x38, PT ;  /* 0x000000380000780c */ /* 0x040fe40003f44270 */
[----:B------:R-:W-:Y:S02]  /*3a60*/  ISETP.GT.AND P0, PT, R0, 0x39, PT ;  /* 0x000000390000780c */ /* 0x000fe40003f04270 */
[----:B------:R-:W-:Y:S02]  /*3a70*/  FSEL R185, R18, -INF , P6 ;  /* 0xff80000012b97808 */ /* 0x000fe40003000000 */
[----:B------:R-:W-:-:S02]  /*3a80*/  FSEL R184, R17, -INF , P5 ;  /* 0xff80000011b87808 */ /* 0x000fc40002800000 */
[----:B------:R-:W-:Y:S02]  /*3a90*/  FSEL R159, R16, -INF , P2 ;  /* 0xff800000109f7808 */ /* 0x000fe40001000000 */
[----:B------:R-:W-:Y:S01]  /*3aa0*/  FSEL R158, R14, -INF , P0 ;  /* 0xff8000000e9e7808 */ /* 0x000fe20000000000 */
[----:B------:R-:W-:Y:S05]  /*3ab0*/  BRA.DIV ~URZ, `(.L_x_1049) ;  /* 0x0000a5227f007947 */ /* 0x000fea000b800000 */
[----:B------:R-:W2:Y:S01]  /*3ac0*/  SHFL.IDX PT, R0, R4, 0x1, 0x1c1f ;  /* 0x003c1f0004007f89 */ /* 0x000ea200000e0000 */
[----:B------:R-:W-:-:S04]  /*3ad0*/  FMNMX.FTZ R2, R8, R9, !PT ;  /* 0x0000000908027209 */ /* 0x000fc80007810000 */
[----:B------:R-:W-:-:S04]  /*3ae0*/  FMNMX.FTZ R2, R11, R2, !PT ;  /* 0x000000020b027209 */ /* 0x000fc80007810000 */
[----:B------:R-:W-:-:S04]  /*3af0*/  FMNMX.FTZ R2, R13, R2, !PT ;  /* 0x000000020d027209 */ /* 0x000fc80007810000 */
[----:B------:R-:W-:-:S04]  /*3b00*/  FMNMX.FTZ R2, R15, R2, !PT ;  /* 0x000000020f027209 */ /* 0x000fc80007810000 */
[----:B------:R-:W-:-:S04]  /*3b10*/  FMNMX.FTZ R2, R21, R2, !PT ;  /* 0x0000000215027209 */ /* 0x000fc80007810000 */
[----:B------:R-:W-:Y:S01]  /*3b20*/  FMNMX.FTZ R2, R22, R2, !PT ;  /* 0x0000000216027209 */ /* 0x000fe20007810000 */
[----:B--2---:R-:W-:-:S03]  /*3b30*/  IMAD.IADD R0, R5, 0x1, R0 ;  /* 0x0000000105007824 */ /* 0x004fc600078e0200 */
[----:B------:R-:W-:Y:S02]  /*3b40*/  FMNMX.FTZ R2, R23, R2, !PT ;  /* 0x0000000217027209 */ /* 0x000fe40007810000 */
[----:B------:R-:W-:Y:S02]  /*3b50*/  IMNMX R0, R6, R0, PT ;  /* 0x0000000006007217 */ /* 0x000fe40003800200 */
[----:B------:R-:W-:Y:S02]  /*3b60*/  FMNMX.FTZ R2, R95, R2, !PT ;  /* 0x000000025f027209 */ /* 0x000fe40007810000 */
[C---:B------:R-:W-:Y:S02]  /*3b70*/  ISETP.GT.AND P5, PT, R0.reuse, RZ, PT ;  /* 0x000000ff0000720c */ /* 0x040fe40003fa4270 */
[C---:B------:R-:W-:Y:S02]  /*3b80*/  ISETP.GT.AND P2, PT, R0.reuse, 0x1, PT ;  /* 0x000000010000780c */ /* 0x040fe40003f44270 */
[----:B------:R-:W-:-:S02]  /*3b90*/  ISETP.GT.AND P0, PT, R0, 0x8, PT ;  /* 0x000000080000780c */ /* 0x000fc40003f04270 */
[----:B------:R-:W-:Y:S02]  /*3ba0*/  FSEL R5, R77, -INF , P5 ;  /* 0xff8000004d057808 */ /* 0x000fe40002800000 */
[----:B------:R-:W-:Y:S02]  /*3bb0*/  FSEL R6, R67, -INF , P2 ;  /* 0xff80000043067808 */ /* 0x000fe40001000000 */
[----:B------:R-:W-:Y:S02]  /*3bc0*/  ISETP.GT.AND P2, PT, R0, 0x9, PT ;  /* 0x000000090000780c */ /* 0x000fe40003f44270 */
[----:B------:R-:W-:Y:S02]  /*3bd0*/  FSEL R7, R66, -INF , P0 ;  /* 0xff80000042077808 */ /* 0x000fe40000000000 */
[----:B------:R-:W-:Y:S02]  /*3be0*/  FMNMX.FTZ R3, R5, R6, !PT ;  /* 0x0000000605037209 */ /* 0x000fe40007810000 */
[----:B------:R-:W-:-:S02]  /*3bf0*/  ISETP.GT.AND P0, PT, R0, 0x10, PT ;  /* 0x000000100000780c */ /* 0x000fc40003f04270 */
[----:B------:R-:W-:Y:S02]  /*3c00*/  FSEL R10, R65, -INF , P2 ;  /* 0xff800000410a7808 */ /* 0x000fe40001000000 */
[----:B------:R-:W-:Y:S02]  /*3c10*/  FMNMX.FTZ R3, R7, R3, !PT ;  /* 0x0000000307037209 */ /* 0x000fe40007810000 */
        /* <DEDUP_REMOVED lines=15> */
[----:B------:R-:W-:-:S02]  /*3d10*/  FMNMX.FTZ R2, R94, R2, !PT ;  /* 0x000000025e027209 */ /* 0x000fc40007810000 */
[C---:B------:R-:W-:Y:S02]  /*3d20*/  ISETP.GT.AND P0, PT, R0.reuse, 0x28, PT ;  /* 0x000000280000780c */ /* 0x040fe40003f04270 */
[----:B------:R-:W-:Y:S02]  /*3d30*/  FSEL R81, R35, -INF , P2 ;  /* 0xff80000023517808 */ /* 0x000fe40001000000 */
[----:B------:R-:W-:Y:S02]  /*3d40*/  FMNMX.FTZ R3, R83, R3, !PT ;  /* 0x0000000353037209 */ /* 0x000fe40007810000 */
[----:B------:R-:W-:Y:S02]  /*3d50*/  FMNMX.FTZ R2, R93, R2, !PT ;  /* 0x000000025d027209 */ /* 0x000fe40007810000 */
[----:B------:R-:W-:Y:S02]  /*3d60*/  ISETP.GT.AND P2, PT, R0, 0x29, PT ;  /* 0x000000290000780c */ /* 0x000fe40003f44270 */
        /* <DEDUP_REMOVED lines=19> */
[----:B------:R-:W-:Y:S02]  /*3ea0*/  FSEL R102, R26, -INF , P2 ;  /* 0xff8000001a667808 */ /* 0x000fe40001000000 */
[----:B------:R-:W-:Y:S02]  /*3eb0*/  FMNMX.FTZ R2, R101, R3, !PT ;  /* 0x0000000365027209 */ /* 0x000fe40007810000 */
[----:B------:R-:W2:Y:S02]  /*3ec0*/  SHFL.BFLY PT, R3, R0, 0x2, 0x1f ;  /* 0x0c401f0000037f89 */ /* 0x000ea400000e0000 */
[----:B------:R-:W-:-:S05]  /*3ed0*/  FMNMX.FTZ R2, R102, R2, !PT ;  /* 0x0000000266027209 */ /* 0x000fca0007810000 */
[----:B------:R-:W3:Y:S01]  /*3ee0*/  SHFL.BFLY PT, R12, R2, 0x2, 0x1f ;  /* 0x0c401f00020c7f89 */ /* 0x000ee200000e0000 */
[----:B--2---:R-:W-:-:S05]  /*3ef0*/  FMNMX.FTZ R0, R3, R0, !PT ;  /* 0x0000000003007209 */ /* 0x004fca0007810000 */
[----:B------:R-:W2:Y:S01]  /*3f00*/  SHFL.BFLY PT, R100, R0, 0x1, 0x1f ;  /* 0x0c201f0000647f89 */ /* 0x000ea200000e0000 */
[----:B---3--:R-:W-:-:S05]  /*3f10*/  FMNMX.FTZ R12, R2, R12, !PT ;  /* 0x0000000c020c7209 */ /* 0x008fca0007810000 */
[----:B------:R3:W4:Y:S01]  /*3f20*/  SHFL.BFLY PT, R3, R12, 0x1, 0x1f ;  /* 0x0c201f000c037f89 */ /* 0x00072200000e0000 */
[----:B--2---:R-:W-:-:S05]  /*3f30*/  FMNMX.FTZ R100, R0, R100, !PT ;  /* 0x0000006400647209 */ /* 0x004fca0007810000 */
.L_x_1093:
[C---:B------:R-:W-:Y:S01]  /*3f40*/  FMUL.FTZ R2, R100.reuse, c[0x0][0x2d0] ;  /* 0x0000b40064027a20 */ /* 0x040fe20000410000 */
[----:B------:R-:W-:Y:S01]  /*3f50*/  FSETP.NEU.FTZ.AND P0, PT, R100, -INF , PT ;  /* 0xff8000006400780b */ /* 0x000fe20003f1d000 */
[----:B------:R-:W-:Y:S01]  /*3f60*/  WARPSYNC 0xffffffff ;  /* 0xffffffff00007948 */ /* 0x000fe20003800000 */
[----:B---34-:R-:W-:Y:S01]  /*3f70*/  FMNMX.FTZ R12, R3, R12, !PT ;  /* 0x0000000c030c7209 */ /* 0x018fe20007810000 */
[----:B------:R-:W-:Y:S01]  /*3f80*/  LDSM.16.MT88.4 R16, [R162] ;  /* 0x00000000a210783b */ /* 0x000fe20000004200 */
[----:B------:R-:W-:Y:S02]  /*3f90*/  FSEL R2, R2, RZ, P0 ;  /* 0x000000ff02027208 */ /* 0x000fe40000000000 */
[----:B------:R-:W-:Y:S01]  /*3fa0*/  FSETP.NEU.FTZ.AND P0, PT, R12, -INF , PT ;  /* 0xff8000000c00780b */ /* 0x000fe20003f1d000 */
[----:B------:R-:W-:Y:S02]  /*3fb0*/  LDSM.16.MT88.4 R32, [R165] ;  /* 0x00000000a520783b */ /* 0x000fe40000004200 */
[----:B------:R-:W-:-:S02]  /*3fc0*/  FFMA.FTZ R0, R8, c[0x0][0x2d0], -R2 ;  /* 0x0000b40008007a23 */ /* 0x000fc40000010802 */
        /* <DEDUP_REMOVED lines=8> */
[----:B--2---:R-:W-:-:S03]  /*4050*/  FFMA.FTZ R0, R9, c[0x0][0x2d0], -R2 ;  /* 0x0000b40009007a23 */ /* 0x004fc60000010802 */
[----:B------:R-:W-:Y:S01]  /*4060*/  LDSM.16.MT88.4 R68, [R162+0x4000] ;  /* 0x00400000a244783b */ /* 0x000fe20000004200 */
[----:B------:R2:W4:Y:S01]  /*4070*/  MUFU.EX2 R195, R0 ;  /* 0x0000000000c37308 */ /* 0x0005220000000800 */
[----:B---3--:R-:W-:-:S07]  /*4080*/  FFMA.FTZ R3, R13, c[0x0][0x2d0], -R2 ;  /* 0x0000b4000d037a23 */ /* 0x008fce0000010802 */
[----:B------:R3:W-:Y:S01]  /*4090*/  MUFU.EX2 R204, R3 ;  /* 0x0000000300cc7308 */ /* 0x0007e20000000800 */
[----:B--2---:R-:W-:Y:S01]  /*40a0*/  FMUL.FTZ R0, R12, c[0x0][0x2d0] ;  /* 0x0000b4000c007a20 */ /* 0x004fe20000410000 */
[----:B----4-:R-:W-:-:S04]  /*40b0*/  F2FP.BF16.PACK_AB R8, R195, R202 ;  /* 0x000000cac308723e */ /* 0x010fc800000010ff */
[----:B------:R-:W-:-:S05]  /*40c0*/  FSEL R0, R0, RZ, P0 ;  /* 0x000000ff00007208 */ /* 0x000fca0000000000 */
[----:B---3--:R-:W-:-:S04]  /*40d0*/  FFMA.FTZ R3, R5, c[0x0][0x2d0], -R0 ;  /* 0x0000b40005037a23 */ /* 0x008fc80000010800 */
[----:B------:R2:W-:Y:S02]  /*40e0*/  MUFU.EX2 R203, R3 ;  /* 0x0000000300cb7308 */ /* 0x0005e40000000800 */
[----:B--2---:R-:W-:-:S06]  /*40f0*/  FFMA.FTZ R3, R6, c[0x0][0x2d0], -R0 ;  /* 0x0000b40006037a23 */ /* 0x004fcc0000010800 */
[----:B------:R2:W3:Y:S02]  /*4100*/  MUFU.EX2 R199, R3 ;  /* 0x0000000300c77308 */ /* 0x0004e40000000800 */
[--C-:B--2---:R-:W-:Y:S01]  /*4110*/  FFMA.FTZ R3, R7, c[0x0][0x2d0], -R0.reuse ;  /* 0x0000b40007037a23 */ /* 0x104fe20000010800 */
[----:B---3--:R-:W-:Y:S01]  /*4120*/  F2FP.BF16.PACK_AB R9, R199, R203 ;  /* 0x000000cbc709723e */ /* 0x008fe200000010ff */
[----:B-1----:R-:W1:Y:S04]  /*4130*/  LDSM.16.MT88.4 R4, [R163] ;  /* 0x00000000a304783b */ /* 0x002e680000004200 */
[----:B------:R2:W-:Y:S02]  /*4140*/  MUFU.EX2 R201, R3 ;  /* 0x0000000300c97308 */ /* 0x0005e40000000800 */
[----:B--2---:R-:W-:Y:S01]  /*4150*/  FFMA.FTZ R3, R10, c[0x0][0x2d0], -R0 ;  /* 0x0000b4000a037a23 */ /* 0x004fe20000010800 */
[----:B------:R-:W-:-:S05]  /*4160*/  F2FP.BF16.PACK_AB R10, R204, R198 ;  /* 0x000000c6cc0a723e */ /* 0x000fca00000010ff */
        /* <DEDUP_REMOVED lines=16> */
[----:B-1----:R-:W-:Y:S01]  /*4270*/  FFMA.FTZ R3, R14, c[0x0][0x2d0], -R0 ;  /* 0x0000b4000e037a23 */ /* 0x002fe20000010800 */
[----:B--2---:R-:W-:-:S05]  /*4280*/  F2FP.BF16.PACK_AB R6, R235, R233 ;  /* 0x000000e9eb06723e */ /* 0x004fca00000010ff */
[----:B------:R1:W-:Y:S02]  /*4290*/  MUFU.EX2 R211, R3 ;  /* 0x0000000300d37308 */ /* 0x0003e40000000800 */
[--C-:B-1----:R-:W-:Y:S02]  /*42a0*/  FFMA.FTZ R3, R20, c[0x0][0x2d0], -R0.reuse ;  /* 0x0000b40014037a23 */ /* 0x102fe40000010800 */
[----:B------:R-:W-:Y:S04]  /*42b0*/  HMMA.16816.F32.BF16 R20, R8, R32, RZ ;  /* 0x000000200814723c */ /* 0x000fe800000418ff */
        /* <DEDUP_REMOVED lines=23> */
[C---:B------:R-:W-:Y:S01]  /*4430*/  HMMA.16816.F32.BF16 R136, R4.reuse, R40, R20 ;  /* 0x000000280488723c */ /* 0x040fe20000041814 */
[----:B------:R-:W-:Y:S07]  /*4440*/  LDSM.16.MT88.4 R40, [R162+0x2800] ;  /* 0x00280000a228783b */ /* 0x000fee0000004200 */
[----:B------:R-:W-:Y:S01]  /*4450*/  HMMA.16816.F32.BF16 R120, R4, R46, R28 ;  /* 0x0000002e0478723c */ /* 0x000fe2000004181c */
[----:B-----5:R-:W-:-:S07]  /*4460*/  FFMA.FTZ R3, R92, c[0x0][0x2d0], -R2 ;  /* 0x0000b4005c037a23 */ /* 0x020fce0000010802 */
[C---:B------:R-:W-:Y:S01]  /*4470*/  HMMA.16816.F32.BF16 R20, R8.reuse, R64, RZ ;  /* 0x000000400814723c */ /* 0x040fe200000418ff */
[----:B------:R-:W5:Y:S01]  /*4480*/  LDSM.16.MT88.4 R64, [R164+0x2800] ;  /* 0x00280000a440783b */ /* 0x000f620000004200 */
[----:B------:R2:W2:Y:S06]  /*4490*/  MUFU.EX2 R194, R3 ;  /* 0x0000000300c27308 */ /* 0x0004ac0000000800 */
[C---:B-1----:R-:W-:Y:S08]  /*44a0*/  HMMA.16816.F32.BF16 R44, R8.reuse, R24, RZ ;  /* 0x00000018082c723c */ /* 0x042ff000000418ff */
[----:B------:R-:W-:Y:S01]  /*44b0*/  HMMA.16816.F32.BF16 R32, R8, R26, RZ ;  /* 0x0000001a0820723c */ /* 0x000fe200000418ff */
[----:B--2---:R-:W-:-:S04]  /*44c0*/  FFMA.FTZ R3, R83, c[0x0][0x2d0], -R0 ;  /* 0x0000b40053037a23 */ /* 0x004fc80000010800 */
[----:B------:R1:W-:Y:S03]  /*44d0*/  MUFU.EX2 R187, R3 ;  /* 0x0000000300bb7308 */ /* 0x0003e60000000800 */
[----:B---3--:R-:W-:Y:S08]  /*44e0*/  HMMA.16816.F32.BF16 R108, R4, R38, R16 ;  /* 0x00000026046c723c */ /* 0x008ff00000041810 */
[----:B----4-:R-:W-:Y:S01]  /*44f0*/  HMMA.16816.F32.BF16 R16, R8, R56, RZ ;  /* 0x000000380810723c */ /* 0x010fe200000418ff */
[----:B-1----:R-:W-:-:S07]  /*4500*/  FFMA.FTZ R3, R81, c[0x0][0x2d0], -R0 ;  /* 0x0000b40051037a23 */ /* 0x002fce0000010800 */
[C---:B------:R-:W-:Y:S01]  /*4510*/  HMMA.16816.F32.BF16 R128, R4.reuse, R52, R44 ;  /* 0x000000340480723c */ /* 0x040fe2000004182c */
[----:B------:R1:W2:Y:S07]  /*4520*/  MUFU.EX2 R188, R3 ;  /* 0x0000000300bc7308 */ /* 0x0002ae0000000800 */
[----:B------:R-:W-:Y:S01]  /*4530*/  HMMA.16816.F32.BF16 R148, R4, R36, R20 ;  /* 0x000000240494723c */ /* 0x000fe20000041814 */
[----:B------:R-:W3:Y:S07]  /*4540*/  LDSM.16.MT88.4 R36, [R162+0x4800] ;  /* 0x00480000a224783b */ /* 0x000eee0000004200 */
[----:B------:R-:W-:Y:S01]  /*4550*/  HMMA.16816.F32.BF16 R28, R8, R60, RZ ;  /* 0x0000003c081c723c */ /* 0x000fe200000418ff */
[----:B-1----:R-:W-:-:S04]  /*4560*/  FFMA.FTZ R3, R82, c[0x0][0x2d0], -R0 ;  /* 0x0000b40052037a23 */ /* 0x002fc80000010800 */
[----:B------:R1:W-:Y:S03]  /*4570*/  MUFU.EX2 R189, R3 ;  /* 0x0000000300bd7308 */ /* 0x0003e60000000800 */
[C---:B------:R-:W-:Y:S01]  /*4580*/  HMMA.16816.F32.BF16 R52, R4.reuse, R54, R32 ;  /* 0x000000360434723c */ /* 0x040fe20000041820 */
[----:B------:R-:W4:Y:S07]  /*4590*/  LDSM.16.MT88.4 R32, [R163+0x4000] ;  /* 0x00400000a320783b */ /* 0x000f2e0000004200 */
[----:B-----5:R-:W-:Y:S01]  /*45a0*/  HMMA.16816.F32.BF16 R84, R4, R64, R16 ;  /* 0x000000400454723c */ /* 0x020fe20000041810 */
[----:B-1----:R-:W-:-:S07]  /*45b0*/  FFMA.FTZ R3, R80, c[0x0][0x2d0], -R0 ;  /* 0x0000b40050037a23 */ /* 0x002fce0000010800 */
[C---:B------:R-:W-:Y:S01]  /*45c0*/  HMMA.16816.F32.BF16 R16, R8.reuse, R68, RZ ;  /* 0x000000440810723c */ /* 0x040fe200000418ff */
[----:B------:R1:W5:Y:S07]  /*45d0*/  MUFU.EX2 R191, R3 ;  /* 0x0000000300bf7308 */ /* 0x00036e0000000800 */
[----:B------:R-:W-:Y:S01]  /*45e0*/  HMMA.16816.F32.BF16 R24, R8, R62, RZ ;  /* 0x0000003e0818723c */ /* 0x000fe200000418ff */
[----:B------:R-:W2:Y:S07]  /*45f0*/  LDSM.16.MT88.4 R60, [R165+0x2800] ;  /* 0x00280000a53c783b */ /* 0x000eae0000004200 */
[----:B------:R-:W-:Y:S01]  /*4600*/  HMMA.16816.F32.BF16 R124, R4, R40, R28 ;  /* 0x00000028047c723c */ /* 0x000fe2000004181c */
[----:B------:R-:W2:Y:S01]  /*4610*/  LDSM.16.MT88.4 R28, [R163+0x4800] ;  /* 0x00480000a31c783b */ /* 0x000ea20000004200 */
[----:B-1----:R-:W-:-:S04]  /*4620*/  FFMA.FTZ R3, R185, c[0x0][0x2d0], -R2 ;  /* 0x0000b400b9037a23 */ /* 0x002fc80000010802 */
[----:B------:R1:W-:Y:S02]  /*4630*/  MUFU.EX2 R14, R3 ;  /* 0x00000003000e7308 */ /* 0x0003e40000000800 */
[C---:B------:R-:W-:Y:S08]  /*4640*/  HMMA.16816.F32.BF16 R20, R8.reuse, R50, RZ ;  /* 0x000000320814723c */ /* 0x040ff000000418ff */
[----:B------:R-:W-:Y:S01]  /*4650*/  HMMA.16816.F32.BF16 R44, R8, R48, RZ ;  /* 0x00000030082c723c */ /* 0x000fe200000418ff */
[----:B-1----:R-:W-:Y:S01]  /*4660*/  FFMA.FTZ R3, R184, c[0x0][0x2d0], -R2 ;  /* 0x0000b400b8037a23 */ /* 0x002fe20000010802 */
[----:B------:R-:W-:-:S06]  /*4670*/  IADD3 R184, R196, -0x2, RZ ;  /* 0xfffffffec4b87810 */ /* 0x000fcc0007ffe0ff */
[----:B---3--:R-:W-:Y:S01]  /*4680*/  HMMA.16816.F32.BF16 R72, R4, R36, R16 ;  /* 0x000000240448723c */ /* 0x008fe20000041810 */
[----:B------:R1:W3:Y:S07]  /*4690*/  MUFU.EX2 R205, R3 ;  /* 0x0000000300cd7308 */ /* 0x0002ee0000000800 */
[----:B----4-:R-:W-:Y:S08]  /*46a0*/  HMMA.16816.F32.BF16 R16, R8, R34, RZ ;  /* 0x000000220810723c */ /* 0x010ff000000418ff */
[----:B------:R-:W-:Y:S01]  /*46b0*/  HMMA.16816.F32.BF16 R116, R4, R42, R24 ;  /* 0x0000002a0474723c */ /* 0x000fe20000041818 */
[----:B-1----:R-:W-:-:S02]  /*46c0*/  FFMA.FTZ R3, R159, c[0x0][0x2d0], -R2 ;  /* 0x0000b4009f037a23 */ /* 0x002fc40000010802 */
[----:B------:R-:W-:Y:S02]  /*46d0*/  FFMA.FTZ R2, R158, c[0x0][0x2d0], -R2 ;  /* 0x0000b4009e027a23 */ /* 0x000fe40000010802 */
[----:B------:R1:W-:Y:S03]  /*46e0*/  MUFU.EX2 R159, R3 ;  /* 0x00000003009f7308 */ /* 0x0003e60000000800 */
[----:B------:R-:W-:Y:S05]  /*46f0*/  HMMA.16816.F32.BF16 R24, R8, R58, RZ ;  /* 0x0000003a0818723c */ /* 0x000fea00000418ff */
[----:B------:R4:W3:Y:S03]  /*4700*/  MUFU.EX2 R15, R2 ;  /* 0x00000002000f7308 */ /* 0x0008e60000000800 */
[----:B--2---:R-:W-:Y:S01]  /*4710*/  HMMA.16816.F32.BF16 R88, R4, R62, R20 ;  /* 0x0000003e0458723c */ /* 0x004fe20000041814 */
[----:B-1----:R-:W-:-:S07]  /*4720*/  FADD.FTZ R3, R202, R195 ;  /* 0x000000c3ca037221 */ /* 0x002fce0000010000 */
[----:B------:R-:W-:Y:S01]  /*4730*/  HMMA.16816.F32.BF16 R96, R4, R60, R44 ;  /* 0x0000003c0460723c */ /* 0x000fe2000004182c */
[----:B----4-:R-:W-:-:S07]  /*4740*/  FFMA.FTZ R2, R157, c[0x0][0x2d0], -R0 ;  /* 0x0000b4009d027a23 */ /* 0x010fce0000010800 */
[----:B------:R-:W-:Y:S01]  /*4750*/  HMMA.16816.F32.BF16 R20, R8, R32, RZ ;  /* 0x000000200814723c */ /* 0x000fe200000418ff */
[----:B------:R-:W1:Y:S07]  /*4760*/  LDSM.16.MT88.4 R32, [R165+0x4000] ;  /* 0x00400000a520783b */ /* 0x000e6e0000004200 */
[C---:B------:R-:W-:Y:S01]  /*4770*/  HMMA.16816.F32.BF16 R44, R4.reuse, R30, R16 ;  /* 0x0000001e042c723c */ /* 0x040fe20000041810 */
[----:B------:R-:W2:Y:S07]  /*4780*/  LDSM.16.MT88.4 R16, [R164+0x4000] ;  /* 0x00400000a410783b */ /* 0x000eae0000004200 */
[----:B------:R-:W-:Y:S08]  /*4790*/  HMMA.16816.F32.BF16 R76, R4, R66, R24 ;  /* 0x00000042044c723c */ /* 0x000ff00000041818 */
[----:B------:R-:W-:Y:S08]  /*47a0*/  HMMA.16816.F32.BF16 R24, R8, R70, RZ ;  /* 0x000000460818723c */ /* 0x000ff000000418ff */
[----:B------:R-:W-:Y:S01]  /*47b0*/  HMMA.16816.F32.BF16 R48, R4, R28, R20 ;  /* 0x0000001c0430723c */ /* 0x000fe20000041814 */
[----:B------:R-:W4:Y:S07]  /*47c0*/  LDSM.16.MT88.4 R28, [R165+0x4800] ;  /* 0x00480000a51c783b */ /* 0x000f2e0000004200 */
[----:B-1----:R-:W-:Y:S08]  /*47d0*/  HMMA.16816.F32.BF16 R20, R8, R34, RZ ;  /* 0x000000220814723c */ /* 0x002ff000000418ff */
[----:B------:R-:W-:Y:S08]  /*47e0*/  HMMA.16816.F32.BF16 R56, R4, R38, R24 ;  /* 0x000000260438723c */ /* 0x000ff00000041818 */
[C---:B------:R-:W-:Y:S08]  /*47f0*/  HMMA.16816.F32.BF16 R24, R8.reuse, R32, RZ ;  /* 0x000000200818723c */ /* 0x040ff000000418ff */
[C---:B--2---:R-:W-:Y:S08]  /*4800*/  HMMA.16816.F32.BF16 R32, R8.reuse, R16, RZ ;  /* 0x000000100820723c */ /* 0x044ff000000418ff */
[----:B------:R-:W-:Y:S01]  /*4810*/  HMMA.16816.F32.BF16 R8, R8, R18, RZ ;  /* 0x000000120808723c */ /* 0x000fe200000418ff */
[----:B------:R-:W1:Y:S07]  /*4820*/  LDSM.16.MT88.4 R16, [R164+0x4800] ;  /* 0x00480000a410783b */ /* 0x000e6e0000004200 */
[C---:B----4-:R-:W-:Y:S08]  /*4830*/  HMMA.16816.F32.BF16 R36, R4.reuse, R28, R24 ;  /* 0x0000001c0424723c */ /* 0x050ff00000041818 */
[C---:B------:R-:W-:Y:S08]  /*4840*/  HMMA.16816.F32.BF16 R20, R4.reuse, R30, R20 ;  /* 0x0000001e0414723c */ /* 0x040ff00000041814 */
[C---:B-1----:R-:W-:Y:S08]  /*4850*/  HMMA.16816.F32.BF16 R32, R4.reuse, R16, R32 ;  /* 0x000000100420723c */ /* 0x042ff00000041820 */
[----:B------:R-:W-:Y:S01]  /*4860*/  HMMA.16816.F32.BF16 R16, R4, R18, R8 ;  /* 0x000000120410723c */ /* 0x000fe20000041808 */
[----:B------:R-:W1:Y:S06]  /*4870*/  LDSM.16.MT88.4 R8, [R162+0x1000] ;  /* 0x00100000a208783b */ /* 0x000e6c0000004200 */
[----:B------:R-:W-:-:S02]  /*4880*/  F2FP.BF16.PACK_AB R4, R192, R190 ;  /* 0x000000bec004723e */ /* 0x000fc400000010ff */
[----:B------:R-:W-:Y:S02]  /*4890*/  F2FP.BF16.PACK_AB R6, R194, R193 ;  /* 0x000000c1c206723e */ /* 0x000fe400000010ff */
[----:B------:R-:W-:Y:S02]  /*48a0*/  F2FP.BF16.PACK_AB R5, R188, R187 ;  /* 0x000000bbbc05723e */ /* 0x000fe400000010ff */
[----:B-----5:R-:W-:-:S07]  /*48b0*/  F2FP.BF16.PACK_AB R7, R191, R189 ;  /* 0x000000bdbf07723e */ /* 0x020fce00000010ff */
        /* <DEDUP_REMOVED lines=20> */
[----:B------:R-:W1:Y:S04]  /*4a00*/  LDSM.16.MT88.4 R8, [R165+0x3000] ;  /* 0x00300000a508783b */ /* 0x000e680000004200 */
[----:B------:R-:W-:Y:S03]  /*4a10*/  LDSM.16.MT88.4 R108, [R162+0x1800] ;  /* 0x00180000a26c783b */ /* 0x000fe60000004200 */
[C---:B-1----:R-:W-:Y:S07]  /*4a20*/  HMMA.16816.F32.BF16 R144, R4.reuse, R8, R96 ;  /* 0x000000080490723c */ /* 0x042fee0000041860 */
[----:B---3--:R-:W-:Y:S01]  /*4a30*/  F2FP.BF16.PACK_AB R96, R205, R14 ;  /* 0x0000000ecd60723e */ /* 0x008fe200000010ff */
[----:B------:R-:W-:Y:S01]  /*4a40*/  HMMA.16816.F32.BF16 R88, R4, R10, R88 ;  /* 0x0000000a0458723c */ /* 0x000fe20000041858 */
[----:B------:R-:W1:Y:S01]  /*4a50*/  LDSM.16.MT88.4 R8, [R164+0x3000] ;  /* 0x00300000a408783b */ /* 0x000e620000004200 */
[----:B------:R-:W-:-:S06]  /*4a60*/  F2FP.BF16.PACK_AB R98, R15, R159 ;  /* 0x0000009f0f62723e */ /* 0x000fcc00000010ff */
        /* <DEDUP_REMOVED lines=16> */
[----:B------:R-:W-:Y:S01]  /*4b70*/  HMMA.16816.F32.BF16 R16, R4, R10, R16 ;  /* 0x0000000a0410723c */ /* 0x000fe20000041810 */
[----:B------:R1:W-:Y:S01]  /*4b80*/  MUFU.EX2 R7, R2 ;  /* 0x0000000200077308 */ /* 0x0003e20000000800 */
[----:B------:R-:W-:Y:S05]  /*4b90*/  LDSM.16.MT88.4 R8, [R164+0x5800] ;  /* 0x00580000a408783b */ /* 0x000fea0000004200 */
[----:B------:R-:W-:Y:S01]  /*4ba0*/  FADD.FTZ R4, R198, R3 ;  /* 0x00000003c6047221 */ /* 0x000fe20000010000 */
[----:B------:R-:W-:Y:S01]  /*4bb0*/  MOV R5, c[0x0][0x2ac] ;  /* 0x0000ab0000057a02 */ /* 0x000fe20000000f00 */
[----:B------:R-:W-:-:S02]  /*4bc0*/  FFMA.FTZ R3, R156, c[0x0][0x2d0], -R0 ;  /* 0x0000b4009c037a23 */ /* 0x000fc40000010800 */
[----:B------:R-:W-:Y:S02]  /*4bd0*/  FADD.FTZ R4, R204, R4 ;  /* 0x00000004cc047221 */ /* 0x000fe40000010000 */
[----:B------:R-:W2:Y:S01]  /*4be0*/  MUFU.EX2 R6, R3 ;  /* 0x0000000300067308 */ /* 0x000ea20000000800 */
[----:B------:R-:W-:Y:S02]  /*4bf0*/  IMAD R5, R5, c[0x0][0x1d0], RZ ;  /* 0x0000740005057a24 */ /* 0x000fe400078e02ff */
[--C-:B-1----:R-:W-:Y:S02]  /*4c00*/  FFMA.FTZ R2, R101, c[0x0][0x2d0], -R0.reuse ;  /* 0x0000b40065027a23 */ /* 0x102fe40000010800 */
[----:B------:R-:W-:-:S03]  /*4c10*/  FFMA.FTZ R0, R102, c[0x0][0x2d0], -R0 ;  /* 0x0000b40066007a23 */ /* 0x000fc60000010800 */
[----:B------:R1:W-:Y:S08]  /*4c20*/  MUFU.EX2 R13, R2 ;  /* 0x00000002000d7308 */ /* 0x0003f00000000800 */
[----:B------:R-:W3:Y:S01]  /*4c30*/  MUFU.EX2 R206, R0 ;  /* 0x0000000000ce7308 */ /* 0x000ee20000000800 */
[----:B--2---:R-:W-:Y:S01]  /*4c40*/  F2FP.BF16.PACK_AB R97, R6, R7 ;  /* 0x000000070661723e */ /* 0x004fe200000010ff */
[----:B-1----:R-:W-:-:S04]  /*4c50*/  FADD.FTZ R2, R203, R199 ;  /* 0x000000c7cb027221 */ /* 0x002fc80000010000 */
[----:B------:R-:W-:Y:S01]  /*4c60*/  FADD.FTZ R2, R201, R2 ;  /* 0x00000002c9027221 */ /* 0x000fe20000010000 */
[----:B---3--:R-:W-:-:S03]  /*4c70*/  F2FP.BF16.PACK_AB R99, R206, R13 ;  /* 0x0000000dce63723e */ /* 0x008fc600000010ff */
        /* <DEDUP_REMOVED lines=8> */
[----:B------:R-:W-:Y:S01]  /*4d00*/  HMMA.16816.F32.BF16 R124, R96, R126, R40 ;  /* 0x0000007e607c723c */ /* 0x000fe20000041828 */
[----:B------:R-:W1:Y:S01]  /*4d10*/  LDSM.16.MT88.4 R40, [R162+0x3800] ;  /* 0x00380000a228783b */ /* 0x000e620000004200 */
[----:B------:R-:W-:Y:S02]  /*4d20*/  FADD.FTZ R4, R235, R2 ;  /* 0x00000002eb047221 */ /* 0x000fe40000010000 */
[----:B------:R-:W-:-:S04]  /*4d30*/  @P4 IMAD.HI.U32 R2, R229, c[0x0][0x2c8], RZ ;  /* 0x0000b200e5024a27 */ /* 0x000fc800078e00ff */
[C---:B------:R-:W-:Y:S01]  /*4d40*/  HMMA.16816.F32.BF16 R128, R96.reuse, R132, R128 ;  /* 0x000000846080723c */ /* 0x040fe20000041880 */
[----:B------:R-:W-:Y:S01]  /*4d50*/  FADD.FTZ R3, R230, R0 ;  /* 0x00000000e6037221 */ /* 0x000fe20000010000 */
[----:B------:R-:W-:Y:S01]  /*4d60*/  MOV R0, R229 ;  /* 0x000000e500007202 */ /* 0x000fe20000000f00 */
[----:B------:R-:W-:Y:S01]  /*4d70*/  FADD.FTZ R4, R190, R4 ;  /* 0x00000004be047221 */ /* 0x000fe20000010000 */
[----:B------:R-:W-:Y:S01]  /*4d80*/  @P4 SHF.R.U32.HI R0, RZ, c[0x0][0x2cc], R2 ;  /* 0x0000b300ff004a19 */ /* 0x000fe20000011602 */
[----:B------:R-:W-:Y:S02]  /*4d90*/  FADD.FTZ R2, R187, R3 ;  /* 0x00000003bb027221 */ /* 0x000fe40000010000 */
[----:B------:R-:W-:Y:S01]  /*4da0*/  FADD.FTZ R3, R192, R4 ;  /* 0x00000004c0037221 */ /* 0x000fe20000010000 */
[----:B------:R-:W-:Y:S01]  /*4db0*/  HMMA.16816.F32.BF16 R132, R96, R134, R52 ;  /* 0x000000866084723c */ /* 0x000fe20000041834 */
[----:B------:R-:W-:Y:S01]  /*4dc0*/  IADD3 R0, R0, -c[0x0][0x168], R5 ;  /* 0x80005a0000007a10 */ /* 0x000fe20007ffe005 */
[----:B------:R-:W-:-:S02]  /*4dd0*/  FADD.FTZ R2, R188, R2 ;  /* 0x00000002bc027221 */ /* 0x000fc40000010000 */
[----:B------:R-:W-:Y:S01]  /*4de0*/  FADD.FTZ R4, R193, R3 ;  /* 0x00000003c1047221 */ /* 0x000fe20000010000 */
[----:B------:R-:W-:Y:S01]  /*4df0*/  SHF.R.S32.HI R5, RZ, 0x1f, R0 ;  /* 0x0000001fff057819 */ /* 0x000fe20000011400 */
[----:B------:R-:W-:Y:S02]  /*4e00*/  FADD.FTZ R3, R189, R2 ;  /* 0x00000002bd037221 */ /* 0x000fe40000010000 */
[----:B------:R-:W-:Y:S01]  /*4e10*/  HMMA.16816.F32.BF16 R52, R96, R56, R144 ;  /* 0x000000386034723c */ /* 0x000fe20000041890 */
[----:B------:R-:W-:Y:S01]  /*4e20*/  LEA.HI R5, R5, R0, RZ, 0x6 ;  /* 0x0000000005057211 */ /* 0x000fe200078f30ff */
[----:B------:R-:W-:Y:S02]  /*4e30*/  FADD.FTZ R2, R194, R4 ;  /* 0x00000004c2027221 */ /* 0x000fe40000010000 */
[----:B------:R-:W-:Y:S01]  /*4e40*/  FADD.FTZ R0, R191, R3 ;  /* 0x00000003bf007221 */ /* 0x000fe20000010000 */
[----:B------:R-:W-:Y:S01]  /*4e50*/  SHF.R.S32.HI R211, RZ, 0x6, R5 ;  /* 0x00000006ffd37819 */ /* 0x000fe20000011405 */
[----:B------:R-:W-:-:S02]  /*4e60*/  FADD.FTZ R2, R14, R2 ;  /* 0x000000020e027221 */ /* 0x000fc40000010000 */
[C---:B------:R-:W-:Y:S01]  /*4e70*/  HMMA.16816.F32.BF16 R56, R96.reuse, R58, R88 ;  /* 0x0000003a6038723c */ /* 0x040fe20000041858 */
[----:B------:R-:W-:Y:S01]  /*4e80*/  LDSM.16.MT88.4 R88, [R165+0x5800] ;  /* 0x00580000a558783b */ /* 0x000fe20000004200 */
[----:B------:R-:W-:Y:S01]  /*4e90*/  IMNMX R211, R213, R211, !PT ;  /* 0x000000d3d5d37217 */ /* 0x000fe20007800200 */
[----:B------:R-:W-:Y:S02]  /*4ea0*/  FADD.FTZ R0, R7, R0 ;  /* 0x0000000007007221 */ /* 0x000fe40000010000 */
[----:B------:R-:W-:Y:S01]  /*4eb0*/  FADD.FTZ R205, R205, R2 ;  /* 0x00000002cdcd7221 */ /* 0x000fe20000010000 */
[----:B------:R-:W-:Y:S01]  /*4ec0*/  ISETP.GE.AND P0, PT, R184, R211, PT ;  /* 0x000000d3b800720c */ /* 0x000fe20003f06270 */
[----:B------:R-:W-:Y:S01]  /*4ed0*/  FADD.FTZ R0, R6, R0 ;  /* 0x0000000006007221 */ /* 0x000fe20000010000 */
[----:B------:R-:W-:Y:S01]  /*4ee0*/  HMMA.16816.F32.BF16 R44, R96, R48, R148 ;  /* 0x00000030602c723c */ /* 0x000fe20000041894 */
[----:B------:R-:W-:Y:S02]  /*4ef0*/  FADD.FTZ R205, R159, R205 ;  /* 0x000000cd9fcd7221 */ /* 0x000fe40000010000 */
[----:B------:R-:W-:-:S02]  /*4f00*/  FADD.FTZ R0, R13, R0 ;  /* 0x000000000d007221 */ /* 0x000fc40000010000 */
[----:B------:R-:W-:Y:S02]  /*4f10*/  FADD.FTZ R205, R15, R205 ;  /* 0x000000cd0fcd7221 */ /* 0x000fe40000010000 */
[----:B------:R-:W-:Y:S01]  /*4f20*/  FADD.FTZ R206, R206, R0 ;  /* 0x00000000cece7221 */ /* 0x000fe20000010000 */
[C---:B-1----:R-:W-:Y:S08]  /*4f30*/  HMMA.16816.F32.BF16 R36, R96.reuse, R40, R60 ;  /* 0x000000286024723c */ /* 0x042ff0000004183c */
[C---:B------:R-:W-:Y:S01]  /*4f40*/  HMMA.16816.F32.BF16 R40, R96.reuse, R42, R64 ;  /* 0x0000002a6028723c */ /* 0x040fe20000041840 */
[----:B------:R-:W1:Y:S07]  /*4f50*/  LDSM.16.MT88.4 R64, [R164+0x3800] ;  /* 0x00380000a440783b */ /* 0x000e6e0000004200 */
[C---:B------:R-:W-:Y:S08]  /*4f60*/  HMMA.16816.F32.BF16 R48, R96.reuse, R50, R68 ;  /* 0x000000326030723c */ /* 0x040ff00000041844 */
[C---:B------:R-:W-:Y:S08]  /*4f70*/  HMMA.16816.F32.BF16 R68, R96.reuse, R72, R136 ;  /* 0x000000486044723c */ /* 0x040ff00000041888 */
[C---:B------:R-:W-:Y:S08]  /*4f80*/  HMMA.16816.F32.BF16 R72, R96.reuse, R74, R76 ;  /* 0x0000004a6048723c */ /* 0x040ff0000004184c */
[C---:B------:R-:W-:Y:S08]  /*4f90*/  HMMA.16816.F32.BF16 R104, R96.reuse, R108, R104 ;  /* 0x0000006c6068723c */ /* 0x040ff00000041868 */
[C---:B------:R-:W-:Y:S08]  /*4fa0*/  HMMA.16816.F32.BF16 R112, R96.reuse, R116, R112 ;  /* 0x000000746070723c */ /* 0x040ff00000041870 */
        /* <DEDUP_REMOVED lines=8> */
[C---:B------:R-:W-:Y:S08]  /*5030*/  HMMA.16816.F32.BF16 R88, R96.reuse, R90, R20 ;  /* 0x0000005a6058723c */ /* 0x040ff00000041814 */
[C---:B------:R-:W-:Y:S08]  /*5040*/  HMMA.16816.F32.BF16 R92, R96.reuse, R8, R32 ;  /* 0x00000008605c723c */ /* 0x040ff00000041820 */
[----:B------:R-:W-:Y:S01]  /*5050*/  HMMA.16816.F32.BF16 R96, R96, R10, R16 ;  /* 0x0000000a6060723c */ /* 0x000fe20000041810 */
[----:B------:R-:W-:Y:S01]  /*5060*/  @!UPT UIADD3 URZ, URZ, URZ, URZ ;  /* 0x0000003f3f3ff290 */ /* 0x000fe2000fffe03f */
[----:B------:R-:W-:Y:S11]  /*5070*/  @!P0 BRA `(.L_x_1050) ;  /* 0x000036f000008947 */ /* 0x000ff60003800000 */
[----:B------:R-:W-:Y:S02]  /*5080*/  MOV R102, R12 ;  /* 0x0000000c00667202 */ /* 0x000fe40000000f00 */
[----:B------:R-:W-:-:S02]  /*5090*/  MOV R101, R100 ;  /* 0x0000006400657202 */ /* 0x000fc40000000f00 */
[----:B------:R-:W-:-:S07]  /*50a0*/  MOV R191, R184 ;  /* 0x000000b800bf7202 */ /* 0x000fce0000000f00 */
.L_x_1061:
        /* <DEDUP_REMOVED lines=16> */
[----:B------:R-:W-:Y:S01]  /*51b0*/  IMAD.WIDE.U32 R2, R186, c[0x0][0x208], RZ ;  /* 0x00008200ba027a25 */ /* 0x000fe200078e00ff */
[----:B------:R-:W-:Y:S02]  /*51c0*/  SHF.R.S32.HI R0, RZ, 0x1f, R186 ;  /* 0x0000001fff007819 */ /* 0x000fe400000114ba */
[----:B------:R-:W-:Y:S01]  /*51d0*/  SHF.R.S32.HI R4, RZ, 0x1f, R183 ;  /* 0x0000001fff047819 */ /* 0x000fe200000114b7 */
[C---:B------:R-:W-:Y:S01]  /*51e0*/  IMAD.SHL.U32 R23, R207.reuse, 0x2, RZ ;  /* 0x00000002cf177824 */ /* 0x040fe200078e00ff */
        /* <DEDUP_REMOVED lines=8> */
[C---:B------:R-:W-:Y:S01]  /*5270*/  SHF.L.U64.HI R14, R208.reuse, 0x1, R7 ;  /* 0x00000001d00e7819 */ /* 0x040fe20000010207 */
        /* <DEDUP_REMOVED lines=11> */
.L_x_1094:
[----:B------:R-:W-:-:S05]  /*5330*/  BRA.DIV ~URZ, `(.L_x_1054) ;  /* 0x000092b27f007947 */ /* 0x000fca000b800000 */
[----:B------:R-:W5:Y:S01]  /*5340*/  SHFL.IDX PT, R0, R12, RZ, 0x181f ;  /* 0x00181fff0c007589 */ /* 0x000f6200000e0000 */
[----:B------:R-:W-:Y:S02]  /*5350*/  ISETP.GE.AND P5, PT, R197, c[0x0][0x1d4], PT ;  /* 0x00007500c5007a0c */ /* 0x000fe40003fa6270 */
[----:B------:R-:W-:Y:S02]  /*5360*/  ISETP.GE.AND P2, PT, R208, c[0x0][0x1d4], PT ;  /* 0x00007500d0007a0c */ /* 0x000fe40003f46270 */
[C---:B-----5:R-:W-:Y:S02]  /*5370*/  IADD3 R2, P0, R0.reuse, R21, RZ ;  /* 0x0000001500027210 */ /* 0x060fe40007f1e0ff */
[----:B------:R-:W-:Y:S03]  /*5380*/  IADD3 R6, P6, R0, R22, RZ ;  /* 0x0000001600067210 */ /* 0x000fe60007fde0ff */
[C---:B---3--:R-:W-:Y:S01]  /*5390*/  IMAD.X R3, R4.reuse, 0x1, R13, P0 ;  /* 0x0000000104037824 */ /* 0x048fe200000e060d */
[----:B------:R-:W-:Y:S01]  /*53a0*/  ISETP.GE.AND P0, PT, R207, c[0x0][0x1d4], PT ;  /* 0x00007500cf007a0c */ /* 0x000fe20003f06270 */
[----:B------:R-:W-:Y:S03]  /*53b0*/  IMAD.X R7, R4, 0x1, R14, P6 ;  /* 0x0000000104077824 */ /* 0x000fe600030e060e */
[----:B------:R-:W-:Y:S01]  /*53c0*/  @!PT LDS RZ, [RZ] ;  /* 0x00000000fffff984 */ /* 0x000fe20000000800 */
[----:B------:R-:W-:Y:S01]  /*53d0*/  @!PT LDS RZ, [RZ] ;  /* 0x00000000fffff984 */ /* 0x000fe20000000800 */
[----:B------:R3:W-:Y:S04]  /*53e0*/  LDGSTS.E.BYPASS.LTC128B.128 [R182+0x100], [R2.64], !P5 ;  /* 0x0010000002b67fae */ /* 0x0007e8000e901d46 */
[----:B------:R5:W-:Y:S01]  /*53f0*/  LDGSTS.E.BYPASS.LTC128B.128 [R182+0x2100], [R6.64], !P2 ;  /* 0x0210000006b67fae */ /* 0x000be2000d101d46 */
[----:B---3--:R-:W-:Y:S03]  /*5400*/  IADD3 R2, P6, R0, R23, RZ ;  /* 0x0000001700027210 */ /* 0x008fe60007fde0ff */
[----:B------:R-:W3:Y:S01]  /*5410*/  SHFL.IDX PT, R0, R12, 0x1, 0x181f ;  /* 0x00381f000c007f89 */ /* 0x000ee200000e0000 */
[----:B-----5:R-:W-:Y:S01]  /*5420*/  SEL R6, RZ, 0x10, P2 ;  /* 0x00000010ff067807 */ /* 0x020fe20001000000 */
[----:B------:R-:W-:Y:S01]  /*5430*/  IMAD.X R3, R4, 0x1, R15, P6 ;  /* 0x0000000104037824 */ /* 0x000fe200030e060f */
[----:B------:R-:W-:Y:S01]  /*5440*/  SEL R7, RZ, 0x10, P0 ;  /* 0x00000010ff077807 */ /* 0x000fe20000000000 */
[----:B------:R5:W4:Y:S04]  /*5450*/  SHFL.IDX PT, R4, R5, 0x1, 0x181f ;  /* 0x00381f0005047f89 */ /* 0x000b2800000e0000 */
[----:B------:R2:W-:Y:S01]  /*5460*/  LDGSTS.E.BYPASS.LTC128B.128 [R182+0x4100], [R2.64], !P0 ;  /* 0x0410000002b67fae */ /* 0x0005e2000c101d46 */
[----:B----45:R-:W-:Y:S04]  /*5470*/  SEL R5, RZ, 0x10, P5 ;  /* 0x00000010ff057807 */ /* 0x030fe80002800000 */
.L_x_1095:
[C---:B---3--:R-:W-:Y:S02]  /*5480*/  ISETP.NE.U32.AND P5, PT, R5.reuse, RZ, PT ;  /* 0x000000ff0500720c */ /* 0x048fe40003fa5070 */
[----:B------:R-:W-:Y:S02]  /*5490*/  IADD3 R5, -R5, 0x10, RZ ;  /* 0x0000001005057810 */ /* 0x000fe40007ffe1ff */
[C---:B------:R-:W-:Y:S02]  /*54a0*/  ISETP.NE.U32.AND P6, PT, R6.reuse, RZ, PT ;  /* 0x000000ff0600720c */ /* 0x040fe40003fc5070 */
[----:B------:R-:W-:Y:S02]  /*54b0*/  LOP3.LUT R5, R5, 0xf, RZ, 0xc0, !PT ;  /* 0x0000000f05057812 */ /* 0x000fe400078ec0ff */
[----:B------:R-:W-:Y:S02]  /*54c0*/  IADD3 R6, -R6, 0x10, RZ ;  /* 0x0000001006067810 */ /* 0x000fe40007ffe1ff */
[----:B--2---:R-:W-:Y:S02]  /*54d0*/  IADD3 R2, P2, P0, R5, R0, R21 ;  /* 0x0000000005027210 */ /* 0x004fe4000785e015 */
[----:B------:R-:W-:Y:S02]  /*54e0*/  LOP3.LUT R6, R6, 0xf, RZ, 0xc0, !PT ;  /* 0x0000000f06067812 */ /* 0x000fe400078ec0ff */
[----:B------:R-:W-:Y:S02]  /*54f0*/  IADD3.X R3, RZ, R4, R13, P2, P0 ;  /* 0x00000004ff037210 */ /* 0x000fe400017e040d */
[----:B------:R-:W-:Y:S03]  /*5500*/  IADD3 R6, P2, P0, R6, R0, R22 ;  /* 0x0000000006067210 */ /* 0x000fe6000785e016 */
[----:B------:R-:W-:Y:S01]  /*5510*/  @!PT LDS RZ, [RZ] ;  /* 0x00000000fffff984 */ /* 0x000fe20000000800 */
[----:B------:R-:W-:Y:S01]  /*5520*/  @!PT LDS RZ, [RZ] ;  /* 0x00000000fffff984 */ /* 0x000fe20000000800 */
[----:B------:R-:W-:Y:S01]  /*5530*/  @!PT LDS RZ, [RZ] ;  /* 0x00000000fffff984 */ /* 0x000fe20000000800 */
[----:B------:R2:W-:Y:S01]  /*5540*/  LDGSTS.E.BYPASS.LTC128B.128.ZFILL [R182+0x1100], [R2.64], P5 ;  /* 0x0110000002b67fae */ /* 0x0005e2000a941d46 */
[C---:B------:R-:W-:Y:S02]  /*5550*/  ISETP.NE.U32.AND P5, PT, R7.reuse, RZ, PT ;  /* 0x000000ff0700720c */ /* 0x040fe40003fa5070 */
[----:B--2---:R-:W-:Y:S02]  /*5560*/  IADD3 R2, -R7, 0x10, RZ ;  /* 0x0000001007027810 */ /* 0x004fe40007ffe1ff */
[----:B------:R-:W-:Y:S02]  /*5570*/  IADD3.X R7, RZ, R4, R14, P2, P0 ;  /* 0x00000004ff077210 */ /* 0x000fe400017e040e */
[----:B------:R-:W-:Y:S03]  /*5580*/  LOP3.LUT R2, R2, 0xf, RZ, 0xc0, !PT ;  /* 0x0000000f02027812 */ /* 0x000fe600078ec0ff */
[----:B------:R2:W-:Y:S01]  /*5590*/  LDGSTS.E.BYPASS.LTC128B.128.ZFILL [R182+0x3100], [R6.64], P6 ;  /* 0x0310000006b67fae */ /* 0x0005e2000b141d46 */
[----:B------:R-:W-:Y:S04]  /*55a0*/  IADD3 R2, P2, P0, R2, R0, R23 ;  /* 0x0000000002027210 */ /* 0x000fe8000785e017 */
[----:B------:R-:W-:Y:S05]  /*55b0*/  IADD3.X R3, RZ, R4, R15, P2, P0 ;  /* 0x00000004ff037210 */ /* 0x000fea00017e040f */
[----:B------:R2:W-:Y:S04]  /*55c0*/  LDGSTS.E.BYPASS.LTC128B.128.ZFILL [R182+0x5100], [R2.64], P5 ;  /* 0x0510000002b67fae */ /* 0x0005e8000a941d46 */
.L_x_1052:
[----:B------:R-:W-:Y:S05]  /*55d0*/  BSYNC B0 ;  /* 0x0000000000007941 */ /* 0x000fea0003800000 */
.L_x_1051:
        /* <DEDUP_REMOVED lines=178> */
[----:B------:R-:W1:Y:S10]  /*6100*/  MUFU.TANH R137, R16 ;  /* 0x0000001000897308 */ /* 0x000e740000002400 */
[----:B------:R1:W1:Y:S01]  /*6110*/  MUFU.TANH R136, R17 ;  /* 0x0000001100887308 */ /* 0x0002620000002400 */
[----:B------:R-:W-:Y:S02]  /*6120*/  FMUL.FTZ R22, R22, c[0x0][0x320] ;  /* 0x0000c80016167a20 */ /* 0x000fe40000410000 */
[----:B------:R-:W-:Y:S02]  /*6130*/  FMUL.FTZ R23, R23, c[0x0][0x320] ;  /* 0x0000c80017177a20 */ /* 0x000fe40000410000 */
[----:B------:R-:W-:Y:S05]  /*6140*/  FMUL.FTZ R20, R20, c[0x0][0x320] ;  /* 0x0000c80014147a20 */ /* 0x000fea0000410000 */
[----:B------:R2:W2:Y:S01]  /*6150*/  MUFU.TANH R140, R18 ;  /* 0x00000012008c7308 */ /* 0x0004a20000002400 */
[----:B------:R-:W-:Y:S02]  /*6160*/  FMUL.FTZ R26, R26, c[0x0][0x320] ;  /* 0x0000c8001a1a7a20 */ /* 0x000fe40000410000 */
[----:B------:R-:W-:Y:S01]  /*6170*/  FMUL.FTZ R27, R27, c[0x0][0x320] ;  /* 0x0000c8001b1b7a20 */ /* 0x000fe20000410000 */
[C---:B-----5:R-:W-:Y:S06]  /*6180*/  HMMA.16816.F32.BF16 R28, R148.reuse, R8, R28 ;  /* 0x00000008941c723c */ /* 0x060fec000004181c */
[----:B------:R5:W3:Y:S02]  /*6190*/  MUFU.TANH R139, R19 ;  /* 0x00000013008b7308 */ /* 0x000ae40000002400 */
[----:B------:R-:W-:Y:S04]  /*61a0*/  HMMA.16816.F32.BF16 R32, R148, R10, R32 ;  /* 0x0000000a9420723c */ /* 0x000fe80000041820 */
[----:B-1----:R-:W-:Y:S04]  /*61b0*/  FMUL.FTZ R17, R25, c[0x0][0x320] ;  /* 0x0000c80019117a20 */ /* 0x002fe80000410000 */
[----:B------:R1:W1:Y:S01]  /*61c0*/  MUFU.TANH R141, R12 ;  /* 0x0000000c008d7308 */ /* 0x0002620000002400 */
[----:B--2---:R-:W-:Y:S07]  /*61d0*/  FMUL.FTZ R18, R24, c[0x0][0x320] ;  /* 0x0000c80018127a20 */ /* 0x004fee0000410000 */
[----:B------:R-:W-:Y:S02]  /*61e0*/  FMUL.FTZ R16, R28, c[0x0][0x320] ;  /* 0x0000c8001c107a20 */ /* 0x000fe40000410000 */
[----:B------:R2:W1:Y:S01]  /*61f0*/  MUFU.TANH R100, R20 ;  /* 0x0000001400647308 */ /* 0x0004620000002400 */
[----:B------:R-:W-:Y:S02]  /*6200*/  FMUL.FTZ R15, R29, c[0x0][0x320] ;  /* 0x0000c8001d0f7a20 */ /* 0x000fe40000410000 */
[----:B------:R-:W-:Y:S02]  /*6210*/  FMUL.FTZ R30, R30, c[0x0][0x320] ;  /* 0x0000c8001e1e7a20 */ /* 0x000fe40000410000 */
[----:B-----5:R-:W-:Y:S02]  /*6220*/  FMUL.FTZ R19, R21, c[0x0][0x320] ;  /* 0x0000c80015137a20 */ /* 0x020fe40000410000 */
[----:B------:R-:W-:Y:S02]  /*6230*/  FMUL.FTZ R31, R31, c[0x0][0x320] ;  /* 0x0000c8001f1f7a20 */ /* 0x000fe40000410000 */
[----:B------:R-:W-:Y:S01]  /*6240*/  FMUL.FTZ R14, R32, c[0x0][0x320] ;  /* 0x0000c800200e7a20 */ /* 0x000fe20000410000 */
[----:B------:R-:W1:Y:S01]  /*6250*/  MUFU.TANH R22, R22 ;  /* 0x0000001600167308 */ /* 0x000e620000002400 */
[----:B------:R-:W-:Y:S02]  /*6260*/  FMUL.FTZ R13, R33, c[0x0][0x320] ;  /* 0x0000c800210d7a20 */ /* 0x000fe40000410000 */
[----:B------:R-:W-:Y:S02]  /*6270*/  FMUL.FTZ R34, R34, c[0x0][0x320] ;  /* 0x0000c80022227a20 */ /* 0x000fe40000410000 */
[----:B------:R-:W-:Y:S05]  /*6280*/  FMUL.FTZ R35, R35, c[0x0][0x320] ;  /* 0x0000c80023237a20 */ /* 0x000fea0000410000 */
        /* <DEDUP_REMOVED lines=15> */
[----:B--234-:R-:W-:Y:S01]  /*6380*/  IMAD R0, R212, 0x20, R214 ;  /* 0x00000020d4007824 */ /* 0x01cfe200078e02d6 */
[----:B------:R-:W-:Y:S01]  /*6390*/  SHF.R.S32.HI R184, RZ, 0x1f, R207 ;  /* 0x0000001fffb87819 */ /* 0x000fe200000114cf */
[----:B------:R-:W-:Y:S01]  /*63a0*/  IMAD R2, R191, 0x40, R215 ;  /* 0x00000040bf027824 */ /* 0x000fe200078e02d7 */
[----:B------:R-:W-:Y:S01]  /*63b0*/  SHF.R.S32.HI R185, RZ, 0x1f, R208 ;  /* 0x0000001fffb97819 */ /* 0x000fe200000114d0 */
[----:B------:R-:W-:Y:S01]  /*63c0*/  IMAD.MOV.U32 R183, RZ, RZ, RZ ;  /* 0x000000ffffb77224 */ /* 0x000fe200078e00ff */
[C---:B------:R-:W-:Y:S01]  /*63d0*/  SHF.L.U64.HI R11, R207.reuse, 0x1, R184 ;  /* 0x00000001cf0b7819 */ /* 0x040fe200000102b8 */
[----:B------:R-:W-:Y:S01]  /*63e0*/  IMAD.SHL.U32 R24, R207, 0x2, RZ ;  /* 0x00000002cf187824 */ /* 0x000fe200078e00ff */
[----:B------:R-:W-:Y:S01]  /*63f0*/  IADD3 R2, R2, -0x40, R0 ;  /* 0xffffffc002027810 */ /* 0x000fe20007ffe000 */
[C---:B------:R-:W-:Y:S01]  /*6400*/  IMAD.SHL.U32 R21, R208.reuse, 0x2, RZ ;  /* 0x00000002d0157824 */ /* 0x040fe200078e00ff */
[----:B------:R-:W-:Y:S01]  /*6410*/  SHF.R.S32.HI R184, RZ, 0x1f, R197 ;  /* 0x0000001fffb87819 */ /* 0x000fe200000114c5 */
[C---:B-1----:R-:W-:Y:S01]  /*6420*/  IMAD.SHL.U32 R12, R197.reuse, 0x2, RZ ;  /* 0x00000002c50c7824 */ /* 0x042fe200078e00ff */
[----:B------:R-:W-:Y:S01]  /*6430*/  SHF.L.U64.HI R10, R208, 0x1, R185 ;  /* 0x00000001d00a7819 */ /* 0x000fe200000102b9 */
[----:B------:R-:W-:Y:S01]  /*6440*/  @P3 IMAD.HI.U32 R3, R2, c[0x0][0x2bc], RZ ;  /* 0x0000af0002033a27 */ /* 0x000fe200078e00ff */
[----:B------:R-:W-:Y:S03]  /*6450*/  SHF.L.U64.HI R9, R197, 0x1, R184 ;  /* 0x00000001c5097819 */ /* 0x000fe600000102b8 */
[----:B------:R-:W-:Y:S01]  /*6460*/  IMAD.MOV.U32 R0, RZ, RZ, R2 ;  /* 0x000000ffff007224 */ /* 0x000fe200078e0002 */
[----:B------:R-:W-:Y:S04]  /*6470*/  @P3 SHF.R.U32.HI R0, RZ, c[0x0][0x2c0], R3 ;  /* 0x0000b000ff003a19 */ /* 0x000fe80000011603 */
[C---:B------:R-:W-:Y:S04]  /*6480*/  @!P1 IADD3 R3, P0, R0.reuse, R218, RZ ;  /* 0x000000da00039210 */ /* 0x040fe80007f1e0ff */
[----:B------:R-:W-:Y:S01]  /*6490*/  @!P1 LEA.HI.X.SX32 R5, R0, R223, 0x1, P0 ;  /* 0x000000df00059211 */ /* 0x000fe200000f0eff */
[----:B------:R-:W-:Y:S01]  /*64a0*/  IMAD.MOV R0, RZ, RZ, -R0 ;  /* 0x000000ffff007224 */ /* 0x000fe200078e0a00 */
[C---:B------:R-:W-:Y:S03]  /*64b0*/  @!P1 LEA R4, P0, R3.reuse, c[0x0][0x2a0], 0x2 ;  /* 0x0000a80003049a11 */ /* 0x040fe600078010ff */
        /* <DEDUP_REMOVED lines=18> */
.L_x_1096:
[----:B------:R-:W-:-:S05]  /*65e0*/  BRA.DIV ~URZ, `(.L_x_1058) ;  /* 0x000082a27f007947 */ /* 0x000fca000b800000 */
[----:B------:R-:W3:Y:S01]  /*65f0*/  SHFL.IDX PT, R0, R8, RZ, 0x181f ;  /* 0x00181fff08007589 */ /* 0x000ee200000e0000 */
[----:B------:R-:W-:Y:S02]  /*6600*/  ISETP.GE.AND P5, PT, R197, c[0x0][0x1d4], PT ;  /* 0x00007500c5007a0c */ /* 0x000fe40003fa6270 */
[----:B------:R-:W-:Y:S02]  /*6610*/  ISETP.GE.AND P2, PT, R208, c[0x0][0x1d4], PT ;  /* 0x00007500d0007a0c */ /* 0x000fe40003f46270 */
[C---:B---3--:R-:W-:Y:S02]  /*6620*/  IADD3 R2, P0, R0.reuse, R12, RZ ;  /* 0x0000000c00027210 */ /* 0x048fe40007f1e0ff */
[----:B------:R-:W-:Y:S03]  /*6630*/  IADD3 R6, P6, R0, R21, RZ ;  /* 0x0000001500067210 */ /* 0x000fe60007fde0ff */
[C---:B--2---:R-:W-:Y:S01]  /*6640*/  IMAD.X R3, R4.reuse, 0x1, R9, P0 ;  /* 0x0000000104037824 */ /* 0x044fe200000e0609 */
[----:B------:R-:W-:Y:S01]  /*6650*/  ISETP.GE.AND P0, PT, R207, c[0x0][0x1d4], PT ;  /* 0x00007500cf007a0c */ /* 0x000fe20003f06270 */
[----:B------:R-:W-:Y:S03]  /*6660*/  IMAD.X R7, R4, 0x1, R10, P6 ;  /* 0x0000000104077824 */ /* 0x000fe600030e060a */
[----:B------:R-:W-:Y:S01]  /*6670*/  @!PT LDS RZ, [RZ] ;  /* 0x00000000fffff984 */ /* 0x000fe20000000800 */
[----:B------:R-:W-:Y:S01]  /*6680*/  @!PT LDS RZ, [RZ] ;  /* 0x00000000fffff984 */ /* 0x000fe20000000800 */
[----:B------:R2:W-:Y:S04]  /*6690*/  LDGSTS.E.BYPASS.LTC128B.128 [R182+0x6100], [R2.64], !P5 ;  /* 0x0610000002b67fae */ /* 0x0005e8000e901d46 */
[----:B------:R3:W-:Y:S01]  /*66a0*/  LDGSTS.E.BYPASS.LTC128B.128 [R182+0x8100], [R6.64], !P2 ;  /* 0x0810000006b67fae */ /* 0x0007e2000d101d46 */
[----:B--2---:R-:W-:Y:S03]  /*66b0*/  IADD3 R2, P6, R0, R24, RZ ;  /* 0x0000001800027210 */ /* 0x004fe60007fde0ff */
[----:B------:R-:W2:Y:S01]  /*66c0*/  SHFL.IDX PT, R0, R8, 0x1, 0x181f ;  /* 0x00381f0008007f89 */ /* 0x000ea200000e0000 */
[----:B---3--:R-:W-:Y:S01]  /*66d0*/  SEL R6, RZ, 0x10, P2 ;  /* 0x00000010ff067807 */ /* 0x008fe20001000000 */
[----:B------:R-:W-:Y:S01]  /*66e0*/  IMAD.X R3, R4, 0x1, R11, P6 ;  /* 0x0000000104037824 */ /* 0x000fe200030e060b */
[----:B------:R-:W-:Y:S01]  /*66f0*/  SEL R7, RZ, 0x10, P0 ;  /* 0x00000010ff077807 */ /* 0x000fe20000000000 */
[----:B------:R3:W4:Y:S04]  /*6700*/  SHFL.IDX PT, R4, R5, 0x1, 0x181f ;  /* 0x00381f0005047f89 */ /* 0x00072800000e0000 */
[----:B------:R1:W-:Y:S02]  /*6710*/  LDGSTS.E.BYPASS.LTC128B.128 [R182+0xa100], [R2.64], !P0 ;  /* 0x0a10000002b67fae */ /* 0x0003e4000c101d46 */
[----:B-1-3--:R-:W-:Y:S04]  /*6720*/  SEL R5, RZ, 0x10, P5 ;  /* 0x00000010ff057807 */ /* 0x00afe80002800000 */
.L_x_1097:
[C---:B--2---:R-:W-:Y:S02]  /*6730*/  ISETP.NE.U32.AND P5, PT, R5.reuse, RZ, PT ;  /* 0x000000ff0500720c */ /* 0x044fe40003fa5070 */
[----:B------:R-:W-:Y:S02]  /*6740*/  IADD3 R5, -R5, 0x10, RZ ;  /* 0x0000001005057810 */ /* 0x000fe40007ffe1ff */
[C---:B------:R-:W-:Y:S02]  /*6750*/  ISETP.NE.U32.AND P6, PT, R6.reuse, RZ, PT ;  /* 0x000000ff0600720c */ /* 0x040fe40003fc5070 */
[----:B------:R-:W-:Y:S02]  /*6760*/  LOP3.LUT R5, R5, 0xf, RZ, 0xc0, !PT ;  /* 0x0000000f05057812 */ /* 0x000fe400078ec0ff */
[----:B------:R-:W-:Y:S02]  /*6770*/  IADD3 R6, -R6, 0x10, RZ ;  /* 0x0000001006067810 */ /* 0x000fe40007ffe1ff */
[----:B------:R-:W-:Y:S02]  /*6780*/  IADD3 R2, P2, P0, R5, R0, R12 ;  /* 0x0000000005027210 */ /* 0x000fe4000785e00c */
[----:B------:R-:W-:Y:S02]  /*6790*/  LOP3.LUT R6, R6, 0xf, RZ, 0xc0, !PT ;  /* 0x0000000f06067812 */ /* 0x000fe400078ec0ff */
[----:B----4-:R-:W-:Y:S02]  /*67a0*/  IADD3.X R3, RZ, R4, R9, P2, P0 ;  /* 0x00000004ff037210 */ /* 0x010fe400017e0409 */
[----:B------:R-:W-:Y:S03]  /*67b0*/  IADD3 R6, P2, P0, R6, R0, R21 ;  /* 0x0000000006067210 */ /* 0x000fe6000785e015 */
[----:B------:R-:W-:Y:S01]  /*67c0*/  @!PT LDS RZ, [RZ] ;  /* 0x00000000fffff984 */ /* 0x000fe20000000800 */
[----:B------:R-:W-:Y:S01]  /*67d0*/  @!PT LDS RZ, [RZ] ;  /* 0x00000000fffff984 */ /* 0x000fe20000000800 */
[----:B------:R-:W-:Y:S01]  /*67e0*/  @!PT LDS RZ, [RZ] ;  /* 0x00000000fffff984 */ /* 0x000fe20000000800 */
[----:B------:R1:W-:Y:S01]  /*67f0*/  LDGSTS.E.BYPASS.LTC128B.128.ZFILL [R182+0x7100], [R2.64], P5 ;  /* 0x0710000002b67fae */ /* 0x0003e2000a941d46 */
[C---:B------:R-:W-:Y:S02]  /*6800*/  ISETP.NE.U32.AND P5, PT, R7.reuse, RZ, PT ;  /* 0x000000ff0700720c */ /* 0x040fe40003fa5070 */
[----:B-1----:R-:W-:Y:S02]  /*6810*/  IADD3 R2, -R7, 0x10, RZ ;  /* 0x0000001007027810 */ /* 0x002fe40007ffe1ff */
[----:B------:R-:W-:Y:S02]  /*6820*/  IADD3.X R7, RZ, R4, R10, P2, P0 ;  /* 0x00000004ff077210 */ /* 0x000fe400017e040a */
[----:B------:R-:W-:Y:S03]  /*6830*/  LOP3.LUT R2, R2, 0xf, RZ, 0xc0, !PT ;  /* 0x0000000f02027812 */ /* 0x000fe600078ec0ff */
[----:B------:R1:W-:Y:S01]  /*6840*/  LDGSTS.E.BYPASS.LTC128B.128.ZFILL [R182+0x9100], [R6.64], P6 ;  /* 0x0910000006b67fae */ /* 0x0003e2000b141d46 */
[----:B------:R-:W-:Y:S04]  /*6850*/  IADD3 R2, P2, P0, R2, R0, R24 ;  /* 0x0000000002027210 */ /* 0x000fe8000785e018 */
[----:B------:R-:W-:Y:S05]  /*6860*/  IADD3.X R3, RZ, R4, R11, P2, P0 ;  /* 0x00000004ff037210 */ /* 0x000fea00017e040b */
[----:B------:R1:W-:Y:S04]  /*6870*/  LDGSTS.E.BYPASS.LTC128B.128.ZFILL [R182+0xb100], [R2.64], P5 ;  /* 0x0b10000002b67fae */ /* 0x0003e8000a941d46 */
.L_x_1056:
[----:B--234-:R-:W-:Y:S05]  /*6880*/  BSYNC B0 ;  /* 0x0000000000007941 */ /* 0x01cfea0003800000 */
.L_x_1055:
[----:B------:R-:W-:Y:S01]  /*6890*/  MOV R0, 0x1 ;  /* 0x0000000100007802 */ /* 0x000fe20000000f00 */
[----:B------:R-:W0:Y:S01]  /*68a0*/  LDGDEPBAR ;  /* 0x00000000000079af */ /* 0x000e220000000000 */
[----:B-1----:R-:W-:Y:S01]  /*68b0*/  MOV R3, c[0x0][0x2ac] ;  /* 0x0000ab0000037a02 */ /* 0x002fe20000000f00 */
[----:B------:R-:W-:Y:S01]  /*68c0*/  @P4 IMAD.HI.U32 R2, R210, c[0x0][0x2c8], RZ ;  /* 0x0000b200d2024a27 */ /* 0x000fe200078e00ff */
[----:B------:R-:W-:Y:S03]  /*68d0*/  MOV R4, R210 ;  /* 0x000000d200047202 */ /* 0x000fe60000000f00 */
[----:B------:R-:W-:Y:S01]  /*68e0*/  IMAD R0, R191, -0x40, R0 ;  /* 0xffffffc0bf007824 */ /* 0x000fe200078e0200 */
[----:B------:R-:W-:Y:S04]  /*68f0*/  @P4 SHF.R.U32.HI R4, RZ, c[0x0][0x2cc], R2 ;  /* 0x0000b300ff044a19 */ /* 0x000fe80000011602 */
[----:B------:R-:W-:Y:S05]  /*6900*/  IADD3 R0, -R225, R0, RZ ;  /* 0x00000000e1007210 */ /* 0x000fea0007ffe1ff */
[----:B------:R-:W-:Y:S05]  /*6910*/  IMAD R0, R3, c[0x0][0x1d0], R0 ;  /* 0x0000740003007a24 */ /* 0x000fea00078e0200 */
[----:B------:R-:W-:Y:S01]  /*6920*/  IADD3 R5, R0, -c[0x0][0x168], RZ ;  /* 0x80005a0000057a10 */ /* 0x000fe20007ffe0ff */
[----:B------:R-:W-:-:S05]  /*6930*/  BRA.DIV ~URZ, `(.L_x_1059) ;  /* 0x000081827f007947 */ /* 0x000fca000b800000 */
[----:B------:R1:W2:Y:S02]  /*6940*/  SHFL.IDX PT, R0, R4, RZ, 0x1c1f ;  /* 0x001c1fff04007589 */ /* 0x0002a400000e0000 */
.L_x_1098:
[----:B--2---:R-:W-:Y:S05]  /*6950*/  IMAD.IADD R0, R5, 0x1, R0 ;  /* 0x0000000105007824 */ /* 0x004fea00078e0200 */
[C---:B------:R-:W-:Y:S02]  /*6960*/  ISETP.GT.AND P6, PT, R0.reuse, RZ, PT ;  /* 0x000000ff0000720c */ /* 0x040fe40003fc4270 */
[C---:B------:R-:W-:Y:S02]  /*6970*/  ISETP.GT.AND P5, PT, R0.reuse, 0x1, PT ;  /* 0x000000010000780c */ /* 0x040fe40003fa4270 */
[C---:B------:R-:W-:Y:S02]  /*6980*/  ISETP.GT.AND P2, PT, R0.reuse, 0x8, PT ;  /* 0x000000080000780c */ /* 0x040fe40003f44270 */
[C---:B------:R-:W-:Y:S02]  /*6990*/  ISETP.GT.AND P0, PT, R0.reuse, 0x9, PT ;  /* 0x000000090000780c */ /* 0x040fe40003f04270 */
[----:B------:R-:W-:Y:S02]  /*69a0*/  FSEL R6, R153, -INF , P6 ;  /* 0xff80000099067808 */ /* 0x000fe40003000000 */
[----:B------:R-:W-:Y:S02]  /*69b0*/  ISETP.GT.AND P6, PT, R0, 0x10, PT ;  /* 0x000000100000780c */ /* 0x000fe40003fc4270 */
[----:B------:R-:W-:Y:S02]  /*69c0*/  FSEL R10, R152, -INF , P5 ;  /* 0xff800000980a7808 */ /* 0x000fe40002800000 */
        /* <DEDUP_REMOVED lines=22> */
[----:B------:R-:W-:Y:S02]  /*6b30*/  FSEL R189, R15, -INF , P5 ;  /* 0xff8000000fbd7808 */ /* 0x000fe40002800000 */
[----:B------:R-:W-:Y:S02]  /*6b40*/  FSEL R188, R14, -INF , P2 ;  /* 0xff8000000ebc7808 */ /* 0x000fe40001000000 */
[----:B------:R-:W-:Y:S01]  /*6b50*/  FSEL R187, R13, -INF , P0 ;  /* 0xff8000000dbb7808 */ /* 0x000fe20000000000 */
[----:B------:R-:W-:-:S05]  /*6b60*/  BRA.DIV ~URZ, `(.L_x_1060) ;  /* 0x00007fb27f007947 */ /* 0x000fca000b800000 */
[----:B------:R-:W-:Y:S01]  /*6b70*/  FMNMX.FTZ R2, R6, R101, !PT ;  /* 0x0000006506027209 */ /* 0x000fe20007810000 */
[----:B------:R-:W2:Y:S03]  /*6b80*/  SHFL.IDX PT, R0, R4, 0x1, 0x1c1f ;  /* 0x003c1f0004007f89 */ /* 0x000ea600000e0000 */
[----:B------:R-:W-:Y:S04]  /*6b90*/  FMNMX.FTZ R2, R10, R2, !PT ;  /* 0x000000020a027209 */ /* 0x000fe80007810000 */
[----:B------:R-:W-:Y:S04]  /*6ba0*/  FMNMX.FTZ R2, R9, R2, !PT ;  /* 0x0000000209027209 */ /* 0x000fe80007810000 */
[----:B------:R-:W-:Y:S04]  /*6bb0*/  FMNMX.FTZ R2, R12, R2, !PT ;  /* 0x000000020c027209 */ /* 0x000fe80007810000 */
[----:B------:R-:W-:Y:S04]  /*6bc0*/  FMNMX.FTZ R2, R153, R2, !PT ;  /* 0x0000000299027209 */ /* 0x000fe80007810000 */
[----:B------:R-:W-:Y:S04]  /*6bd0*/  FMNMX.FTZ R2, R152, R2, !PT ;  /* 0x0000000298027209 */ /* 0x000fe80007810000 */
[----:B------:R-:W-:Y:S01]  /*6be0*/  FMNMX.FTZ R2, R151, R2, !PT ;  /* 0x0000000297027209 */ /* 0x000fe20007810000 */
[----:B--2---:R-:W-:Y:S03]  /*6bf0*/  IMAD.IADD R0, R5, 0x1, R0 ;  /* 0x0000000105007824 */ /* 0x004fe600078e0200 */
[----:B------:R-:W-:Y:S02]  /*6c00*/  FMNMX.FTZ R2, R150, R2, !PT ;  /* 0x0000000296027209 */ /* 0x000fe40007810000 */
[C---:B------:R-:W-:Y:S02]  /*6c10*/  ISETP.GT.AND P2, PT, R0.reuse, RZ, PT ;  /* 0x000000ff0000720c */ /* 0x040fe40003f44270 */
[C---:B------:R-:W-:Y:S02]  /*6c20*/  ISETP.GT.AND P0, PT, R0.reuse, 0x1, PT ;  /* 0x000000010000780c */ /* 0x040fe40003f04270 */
[----:B------:R-:W-:Y:S02]  /*6c30*/  FSEL R5, R155, -INF , P2 ;  /* 0xff8000009b057808 */ /* 0x000fe40001000000 */
[----:B------:R-:W-:Y:S02]  /*6c40*/  ISETP.GT.AND P2, PT, R0, 0x8, PT ;  /* 0x000000080000780c */ /* 0x000fe40003f44270 */
[----:B------:R-:W-:Y:S02]  /*6c50*/  FSEL R8, R154, -INF , P0 ;  /* 0xff8000009a087808 */ /* 0x000fe40000000000 */
[----:B------:R-:W-:Y:S02]  /*6c60*/  FMNMX.FTZ R3, R5, R102, !PT ;  /* 0x0000006605037209 */ /* 0x000fe40007810000 */
[----:B------:R-:W-:Y:S02]  /*6c70*/  ISETP.GT.AND P0, PT, R0, 0x9, PT ;  /* 0x000000090000780c */ /* 0x000fe40003f04270 */
[----:B------:R-:W-:Y:S02]  /*6c80*/  FSEL R7, R144, -INF , P2 ;  /* 0xff80000090077808 */ /* 0x000fe40001000000 */
[----:B------:R-:W-:Y:S02]  /*6c90*/  FMNMX.FTZ R3, R8, R3, !PT ;  /* 0x0000000308037209 */ /* 0x000fe40007810000 */
[C---:B------:R-:W-:Y:S02]  /*6ca0*/  ISETP.GT.AND P2, PT, R0.reuse, 0x10, PT ;  /* 0x000000100000780c */ /* 0x040fe40003f44270 */
[----:B------:R-:W-:Y:S02]  /*6cb0*/  FSEL R11, R145, -INF , P0 ;  /* 0xff800000910b7808 */ /* 0x000fe40000000000 */
[----:B-1----:R-:W-:Y:S02]  /*6cc0*/  FMNMX.FTZ R4, R7, R3, !PT ;  /* 0x0000000307047209 */ /* 0x002fe40007810000 */
[----:B------:R-:W-:Y:S02]  /*6cd0*/  ISETP.GT.AND P0, PT, R0, 0x11, PT ;  /* 0x000000110000780c */ /* 0x000fe40003f04270 */
[----:B------:R-:W-:Y:S02]  /*6ce0*/  FSEL R146, R146, -INF , P2 ;  /* 0xff80000092927808 */ /* 0x000fe40001000000 */
[----:B------:R-:W-:Y:S02]  /*6cf0*/  FMNMX.FTZ R4, R11, R4, !PT ;  /* 0x000000040b047209 */ /* 0x000fe40007810000 */
        /* <DEDUP_REMOVED lines=38> */
[----:B------:R-:W-:Y:S02]  /*6f60*/  FSEL R193, R35, -INF , P0 ;  /* 0xff80000023c17808 */ /* 0x000fe40000000000 */
[----:B------:R-:W-:Y:S01]  /*6f70*/  FMNMX.FTZ R4, R195, R4, !PT ;  /* 0x00000004c3047209 */ /* 0x000fe20007810000 */
[----:B------:R-:W1:Y:S03]  /*6f80*/  SHFL.BFLY PT, R100, R0, 0x2, 0x1f ;  /* 0x0c401f0000647f89 */ /* 0x000e6600000e0000 */
[----:B------:R-:W-:Y:S05]  /*6f90*/  FMNMX.FTZ R4, R193, R4, !PT ;  /* 0x00000004c1047209 */ /* 0x000fea0007810000 */
[----:B------:R-:W2:Y:S01]  /*6fa0*/  SHFL.BFLY PT, R2, R4, 0x2, 0x1f ;  /* 0x0c401f0004027f89 */ /* 0x000ea200000e0000 */
[----:B-1----:R-:W-:Y:S07]  /*6fb0*/  FMNMX.FTZ R100, R100, R0, !PT ;  /* 0x0000000064647209 */ /* 0x002fee0007810000 */
[----:B------:R-:W1:Y:S01]  /*6fc0*/  SHFL.BFLY PT, R3, R100, 0x1, 0x1f ;  /* 0x0c201f0064037f89 */ /* 0x000e6200000e0000 */
[----:B--2---:R-:W-:Y:S07]  /*6fd0*/  FMNMX.FTZ R4, R4, R2, !PT ;  /* 0x0000000204047209 */ /* 0x004fee0007810000 */
[----:B------:R2:W3:Y:S01]  /*6fe0*/  SHFL.BFLY PT, R0, R4, 0x1, 0x1f ;  /* 0x0c201f0004007f89 */ /* 0x0004e200000e0000 */
[----:B-1----:R-:W-:Y:S07]  /*6ff0*/  FMNMX.FTZ R100, R100, R3, !PT ;  /* 0x0000000364647209 */ /* 0x002fee0007810000 */
.L_x_1099:
[C---:B------:R-:W-:Y:S01]  /*7000*/  FSETP.NEU.FTZ.AND P0, PT, R100.reuse, -INF , PT ;  /* 0xff8000006400780b */ /* 0x040fe20003f1d000 */
[----:B------:R-:W-:Y:S01]  /*7010*/  FMUL.FTZ R144, R100, c[0x0][0x2d0] ;  /* 0x0000b40064907a20 */ /* 0x000fe20000410000 */
[----:B---3--:R-:W-:Y:S01]  /*7020*/  FMNMX.FTZ R3, R0, R4, !PT ;  /* 0x0000000400037209 */ /* 0x008fe20007810000 */
[----:B------:R-:W-:Y:S01]  /*7030*/  WARPSYNC 0xffffffff ;  /* 0xffffffff00007948 */ /* 0x000fe20003800000 */
[----:B------:R-:W-:Y:S01]  /*7040*/  FSEL R2, R100, RZ, P0 ;  /* 0x000000ff64027208 */ /* 0x000fe20000000000 */
[----:B------:R-:W1:Y:S01]  /*7050*/  LDSM.16.MT88.4 R140, [R162] ;  /* 0x00000000a28c783b */ /* 0x000e620000004200 */
[----:B------:R-:W-:Y:S01]  /*7060*/  FSEL R144, R144, RZ, P0 ;  /* 0x000000ff90907208 */ /* 0x000fe20000000000 */
[C---:B------:R-:W-:Y:S01]  /*7070*/  FMUL.FTZ R145, R3.reuse, c[0x0][0x2d0] ;  /* 0x0000b40003917a20 */ /* 0x040fe20000410000 */
[----:B------:R-:W-:Y:S01]  /*7080*/  FSETP.NEU.FTZ.AND P0, PT, R3, -INF , PT ;  /* 0xff8000000300780b */ /* 0x000fe20003f1d000 */
[----:B------:R-:W-:Y:S02]  /*7090*/  FADD.FTZ R0, -R2, R101 ;  /* 0x0000006502007221 */ /* 0x000fe40000010100 */
[--C-:B------:R-:W-:Y:S01]  /*70a0*/  FFMA.FTZ R6, R6, c[0x0][0x2d0], -R144.reuse ;  /* 0x0000b40006067a23 */ /* 0x100fe20000010890 */
[----:B------:R-:W-:Y:S01]  /*70b0*/  FSEL R145, R145, RZ, P0 ;  /* 0x000000ff91917208 */ /* 0x000fe20000000000 */
[----:B------:R-:W-:Y:S02]  /*70c0*/  FMUL.FTZ R0, R0, c[0x0][0x2d0] ;  /* 0x0000b40000007a20 */ /* 0x000fe40000410000 */
[--C-:B------:R-:W-:Y:S02]  /*70d0*/  FFMA.FTZ R10, R10, c[0x0][0x2d0], -R144.reuse ;  /* 0x0000b4000a0a7a23 */ /* 0x100fe40000010890 */
[----:B------:R3:W-:Y:S01]  /*70e0*/  MUFU.EX2 R2, R0 ;  /* 0x0000000000027308 */ /* 0x0007e20000000800 */
[--C-:B------:R-:W-:Y:S02]  /*70f0*/  FFMA.FTZ R5, R5, c[0x0][0x2d0], -R145.reuse ;  /* 0x0000b40005057a23 */ /* 0x100fe40000010891 */
[--C-:B------:R-:W-:Y:S02]  /*7100*/  FFMA.FTZ R7, R7, c[0x0][0x2d0], -R145.reuse ;  /* 0x0000b40007077a23 */ /* 0x100fe40000010891 */
[--C-:B------:R-:W-:Y:S02]  /*7110*/  FFMA.FTZ R9, R9, c[0x0][0x2d0], -R144.reuse ;  /* 0x0000b40009097a23 */ /* 0x100fe40000010890 */
[----:B------:R-:W-:Y:S02]  /*7120*/  FFMA.FTZ R12, R12, c[0x0][0x2d0], -R144 ;  /* 0x0000b4000c0c7a23 */ /* 0x000fe40000010890 */
[--C-:B------:R-:W-:Y:S01]  /*7130*/  FFMA.FTZ R8, R8, c[0x0][0x2d0], -R145.reuse ;  /* 0x0000b40008087a23 */ /* 0x100fe20000010891 */
[----:B------:R-:W-:Y:S01]  /*7140*/  MUFU.EX2 R6, R6 ;  /* 0x0000000600067308 */ /* 0x000fe20000000800 */
[--C-:B------:R-:W-:Y:S02]  /*7150*/  FFMA.FTZ R11, R11, c[0x0][0x2d0], -R145.reuse ;  /* 0x0000b4000b0b7a23 */ /* 0x100fe40000010891 */
[----:B------:R-:W-:Y:S07]  /*7160*/  FFMA.FTZ R101, R147, c[0x0][0x2d0], -R145 ;  /* 0x0000b40093657a23 */ /* 0x000fee0000010891 */
[----:B------:R-:W-:Y:S01]  /*7170*/  MUFU.EX2 R199, R10 ;  /* 0x0000000a00c77308 */ /* 0x000fe20000000800 */
[----:B---3--:R-:W-:Y:S02]  /*7180*/  FSEL R0, R3, RZ, P0 ;  /* 0x000000ff03007208 */ /* 0x008fe40000000000 */
[----:B------:R-:W-:Y:S03]  /*7190*/  ISETP.GT.AND P0, PT, R191, R211, PT ;  /* 0x000000d3bf00720c */ /* 0x000fe60003f04270 */
[----:B------:R-:W-:Y:S04]  /*71a0*/  FADD.FTZ R0, -R0, R102 ;  /* 0x0000006600007221 */ /* 0x000fe80000010100 */
[----:B------:R-:W-:Y:S01]  /*71b0*/  MUFU.EX2 R196, R5 ;  /* 0x0000000500c47308 */ /* 0x000fe20000000800 */
[----:B------:R-:W-:Y:S09]  /*71c0*/  FMUL.FTZ R0, R0, c[0x0][0x2d0] ;  /* 0x0000b40000007a20 */ /* 0x000ff20000410000 */
[----:B------:R-:W-:Y:S10]  /*71d0*/  MUFU.EX2 R200, R7 ;  /* 0x0000000700c87308 */ /* 0x000ff40000000800 */
[----:B------:R-:W-:Y:S10]  /*71e0*/  MUFU.EX2 R0, R0 ;  /* 0x0000000000007308 */ /* 0x000ff40000000800 */
[----:B------:R-:W-:Y:S10]  /*71f0*/  MUFU.EX2 R201, R9 ;  /* 0x0000000900c97308 */ /* 0x000ff40000000800 */
[----:B------:R-:W-:Y:S10]  /*7200*/  MUFU.EX2 R202, R12 ;  /* 0x0000000c00ca7308 */ /* 0x000ff40000000800 */
[----:B------:R-:W-:Y:S10]  /*7210*/  MUFU.EX2 R198, R8 ;  /* 0x0000000800c67308 */ /* 0x000ff40000000800 */
[----:B------:R-:W3:Y:S02]  /*7220*/  MUFU.EX2 R209, R11 ;  /* 0x0000000b00d17308 */ /* 0x000ee40000000800 */
[----:B---3--:R-:W-:Y:S01]  /*7230*/  F2FP.BF16.PACK_AB R139, R209, R200 ;  /* 0x000000c8d18b723e */ /* 0x008fe200000010ff */
[C---:B--2---:R-:W-:Y:S01]  /*7240*/  FMUL.FTZ R4, R2.reuse, R104 ;  /* 0x0000006802047220 */ /* 0x044fe20000410000 */
[----:B------:R-:W-:Y:S01]  /*7250*/  F2FP.BF16.PACK_AB R136, R199, R6 ;  /* 0x00000006c788723e */ /* 0x000fe200000010ff */
[----:B------:R-:W-:Y:S01]  /*7260*/  FMUL.FTZ R5, R2, R105 ;  /* 0x0000006902057220 */ /* 0x000fe20000410000 */
[----:B------:R-:W-:Y:S01]  /*7270*/  F2FP.BF16.PACK_AB R138, R202, R201 ;  /* 0x000000c9ca8a723e */ /* 0x000fe200000010ff */
[----:B------:R-:W-:Y:S01]  /*7280*/  FMUL.FTZ R7, R0, R107 ;  /* 0x0000006b00077220 */ /* 0x000fe20000410000 */
[----:B------:R-:W-:Y:S01]  /*7290*/  F2FP.BF16.PACK_AB R137, R198, R196 ;  /* 0x000000c4c689723e */ /* 0x000fe200000010ff */
[----:B------:R-:W-:Y:S02]  /*72a0*/  FFMA.FTZ R102, R2, R205, R6 ;  /* 0x000000cd02667223 */ /* 0x000fe40000010006 */
[----:B------:R-:W-:Y:S02]  /*72b0*/  FMUL.FTZ R6, R0, R106 ;  /* 0x0000006a00067220 */ /* 0x000fe40000410000 */
[----:B------:R-:W2:Y:S01]  /*72c0*/  LDSM.16.MT88.4 R104, [R163] ;  /* 0x00000000a368783b */ /* 0x000ea20000004200 */
[C---:B------:R-:W-:Y:S02]  /*72d0*/  FMUL.FTZ R8, R2.reuse, R108 ;  /* 0x0000006c02087220 */ /* 0x040fe40000410000 */
[----:B------:R-:W-:Y:S02]  /*72e0*/  FMUL.FTZ R9, R2, R109 ;  /* 0x0000006d02097220 */ /* 0x000fe40000410000 */
[C---:B-1----:R-:W-:Y:S05]  /*72f0*/  HMMA.16816.F32.BF16 R4, R136.reuse, R140, R4 ;  /* 0x0000008c8804723c */ /* 0x042fea0000041804 */
[C---:B------:R-:W-:Y:S02]  /*7300*/  FMUL.FTZ R10, R0.reuse, R110 ;  /* 0x0000006e000a7220 */ /* 0x040fe40000410000 */
[----:B------:R-:W-:Y:S02]  /*7310*/  FMUL.FTZ R11, R0, R111 ;  /* 0x0000006f000b7220 */ /* 0x000fe40000410000 */
[----:B------:R-:W-:Y:S03]  /*7320*/  LDSM.16.MT88.4 R108, [R162+0x800] ;  /* 0x00080000a26c783b */ /* 0x000fe60000004200 */
[C---:B------:R-:W-:Y:S02]  /*7330*/  FMUL.FTZ R12, R2.reuse, R112 ;  /* 0x00000070020c7220 */ /* 0x040fe40000410000 */
[C---:B------:R-:W-:Y:S03]  /*7340*/  HMMA.16816.F32.BF16 R8, R136.reuse, R142, R8 ;  /* 0x0000008e8808723c */ /* 0x040fe60000041808 */
[----:B------:R-:W-:Y:S02]  /*7350*/  FMUL.FTZ R13, R2, R113 ;  /* 0x00000071020d7220 */ /* 0x000fe40000410000 */
[C---:B------:R-:W-:Y:S02]  /*7360*/  FMUL.FTZ R14, R0.reuse, R114 ;  /* 0x00000072000e7220 */ /* 0x040fe40000410000 */
[----:B------:R-:W-:Y:S02]  /*7370*/  FMUL.FTZ R15, R0, R115 ;  /* 0x00000073000f7220 */ /* 0x000fe40000410000 */
[----:B------:R-:W-:Y:S03]  /*7380*/  LDSM.16.MT88.4 R112, [R163+0x800] ;  /* 0x00080000a370783b */ /* 0x000fe60000004200 */
[C---:B------:R-:W-:Y:S02]  /*7390*/  FMUL.FTZ R16, R2.reuse, R116 ;  /* 0x0000007402107220 */ /* 0x040fe40000410000 */
[----:B------:R-:W-:Y:S02]  /*73a0*/  FMUL.FTZ R17, R2, R117 ;  /* 0x0000007502117220 */ /* 0x000fe40000410000 */
[C---:B------:R-:W-:Y:S02]  /*73b0*/  FMUL.FTZ R18, R0.reuse, R118 ;  /* 0x0000007600127220 */ /* 0x040fe40000410000 */
[----:B------:R-:W-:Y:S02]  /*73c0*/  FMUL.FTZ R19, R0, R119 ;  /* 0x0000007700137220 */ /* 0x000fe40000410000 */
[----:B------:R-:W-:Y:S01]  /*73d0*/  LDSM.16.MT88.4 R116, [R165+0x1000] ;  /* 0x00100000a574783b */ /* 0x000fe20000004200 */
[C---:B--2---:R-:W-:Y:S03]  /*73e0*/  HMMA.16816.F32.BF16 R12, R136.reuse, R104, R12 ;  /* 0x00000068880c723c */ /* 0x044fe6000004180c */
[C---:B------:R-:W-:Y:S02]  /*73f0*/  FMUL.FTZ R24, R2.reuse, R124 ;  /* 0x0000007c02187220 */ /* 0x040fe40000410000 */
[----:B------:R-:W-:Y:S02]  /*7400*/  FMUL.FTZ R25, R2, R125 ;  /* 0x0000007d02197220 */ /* 0x000fe40000410000 */
[----:B------:R-:W-:Y:S01]  /*7410*/  FMUL.FTZ R26, R0, R126 ;  /* 0x0000007e001a7220 */ /* 0x000fe20000410000 */
[C---:B------:R-:W-:Y:S01]  /*7420*/  HMMA.16816.F32.BF16 R16, R136.reuse, R106, R16 ;  /* 0x0000006a8810723c */ /* 0x040fe20000041810 */
[----:B------:R-:W1:Y:S03]  /*7430*/  LDSM.16.MT88.4 R104, [R165] ;  /* 0x00000000a568783b */ /* 0x000e660000004200 */
[C---:B------:R-:W-:Y:S02]  /*7440*/  FMUL.FTZ R20, R2.reuse, R120 ;  /* 0x0000007802147220 */ /* 0x040fe40000410000 */
[----:B------:R-:W-:Y:S02]  /*7450*/  FMUL.FTZ R21, R2, R121 ;  /* 0x0000007902157220 */ /* 0x000fe40000410000 */
[C---:B------:R-:W-:Y:S04]  /*7460*/  FMUL.FTZ R22, R0.reuse, R122 ;  /* 0x0000007a00167220 */ /* 0x040fe80000410000 */
[C---:B------:R-:W-:Y:S02]  /*7470*/  FMUL.FTZ R23, R0.reuse, R123 ;  /* 0x0000007b00177220 */ /* 0x040fe40000410000 */
[----:B------:R-:W-:Y:S02]  /*7480*/  FMUL.FTZ R27, R0, R127 ;  /* 0x0000007f001b7220 */ /* 0x000fe40000410000 */
[----:B------:R-:W-:Y:S01]  /*7490*/  LDSM.16.MT88.4 R124, [R165+0x1800] ;  /* 0x00180000a57c783b */ /* 0x000fe20000004200 */
[C---:B------:R-:W-:Y:S02]  /*74a0*/  FMUL.FTZ R32, R2.reuse, R132 ;  /* 0x0000008402207220 */ /* 0x040fe40000410000 */
[----:B------:R-:W-:Y:S02]  /*74b0*/  FMUL.FTZ R33, R2, R133 ;  /* 0x0000008502217220 */ /* 0x000fe40000410000 */
[C---:B------:R-:W-:Y:S02]  /*74c0*/  FMUL.FTZ R34, R0.reuse, R134 ;  /* 0x0000008600227220 */ /* 0x040fe40000410000 */
[----:B------:R-:W-:Y:S02]  /*74d0*/  FMUL.FTZ R35, R0, R135 ;  /* 0x0000008700237220 */ /* 0x000fe40000410000 */
[----:B------:R-:W-:Y:S01]  /*74e0*/  LDSM.16.MT88.4 R132, [R164+0x1800] ;  /* 0x00180000a484783b */ /* 0x000fe20000004200 */
[C---:B------:R-:W-:Y:S02]  /*74f0*/  FMUL.FTZ R28, R2.reuse, R128 ;  /* 0x00000080021c7220 */ /* 0x040fe40000410000 */
[----:B------:R-:W-:Y:S01]  /*7500*/  FMUL.FTZ R29, R2, R129 ;  /* 0x00000081021d7220 */ /* 0x000fe20000410000 */
[----:B------:R2:W-:Y:S01]  /*7510*/  MUFU.EX2 R128, R101 ;  /* 0x0000006500807308 */ /* 0x0005e20000000800 */
        /* <DEDUP_REMOVED lines=53> */
[C---:B------:R-:W-:Y:S01]  /*7870*/  FMUL.FTZ R71, R0.reuse, R71 ;  /* 0x0000004700477220 */ /* 0x040fe20000410000 */
[C---:B-1----:R-:W-:Y:S03]  /*7880*/  HMMA.16816.F32.BF16 R36, R136.reuse, R104, R36 ;  /* 0x000000688824723c */ /* 0x042fe60000041824 */
[C---:B------:R-:W-:Y:S02]  /*7890*/  FMUL.FTZ R74, R0.reuse, R74 ;  /* 0x0000004a004a7220 */ /* 0x040fe40000410000 */
[C---:B------:R-:W-:Y:S02]  /*78a0*/  FMUL.FTZ R75, R0.reuse, R75 ;  /* 0x0000004b004b7220 */ /* 0x040fe40000410000 */
[C---:B------:R-:W-:Y:S01]  /*78b0*/  FMUL.FTZ R78, R0.reuse, R78 ;  /* 0x0000004e004e7220 */ /* 0x040fe20000410000 */
        /* <DEDUP_REMOVED lines=8> */
[----:B------:R-:W-:Y:S02]  /*7940*/  FMUL.FTZ R91, R0, R91 ;  /* 0x0000005b005b7220 */ /* 0x000fe40000410000 */
[C---:B------:R-:W-:Y:S02]  /*7950*/  FMUL.FTZ R92, R2.reuse, R92 ;  /* 0x0000005c025c7220 */ /* 0x040fe40000410000 */
[C---:B------:R-:W-:Y:S02]  /*7960*/  FMUL.FTZ R93, R2.reuse, R93 ;  /* 0x0000005d025d7220 */ /* 0x040fe40000410000 */
[C---:B------:R-:W-:Y:S02]  /*7970*/  FMUL.FTZ R96, R2.reuse, R96 ;  /* 0x0000006002607220 */ /* 0x040fe40000410000 */
[----:B------:R-:W-:Y:S02]  /*7980*/  FMUL.FTZ R97, R2, R97 ;  /* 0x0000006102617220 */ /* 0x000fe40000410000 */
[----:B------:R-:W-:Y:S02]  /*7990*/  FFMA.FTZ R2, R153, c[0x0][0x2d0], -R144 ;  /* 0x0000b40099027a23 */ /* 0x000fe40000010890 */
[C---:B------:R-:W-:Y:S02]  /*79a0*/  FMUL.FTZ R94, R0.reuse, R94 ;  /* 0x0000005e005e7220 */ /* 0x040fe40000410000 */
[----:B------:R3:W4:Y:S01]  /*79b0*/  MUFU.EX2 R123, R2 ;  /* 0x00000002007b7308 */ /* 0x0007220000000800 */
[C---:B------:R-:W-:Y:S02]  /*79c0*/  FMUL.FTZ R95, R0.reuse, R95 ;  /* 0x0000005f005f7220 */ /* 0x040fe40000410000 */
[C---:B------:R-:W-:Y:S02]  /*79d0*/  FMUL.FTZ R98, R0.reuse, R98 ;  /* 0x0000006200627220 */ /* 0x040fe40000410000 */
[C---:B------:R-:W-:Y:S02]  /*79e0*/  FMUL.FTZ R99, R0.reuse, R99 ;  /* 0x0000006300637220 */ /* 0x040fe40000410000 */
[----:B------:R-:W-:Y:S01]  /*79f0*/  FFMA.FTZ R0, R0, R206, R196 ;  /* 0x000000ce00007223 */ /* 0x000fe200000100c4 */
[C---:B-1----:R-:W-:Y:S03]  /*7a00*/  HMMA.16816.F32.BF16 R44, R136.reuse, R104, R44 ;  /* 0x00000068882c723c */ /* 0x042fe6000004182c */
[----:B------:R-:W-:Y:S02]  /*7a10*/  FADD.FTZ R121, R198, R0 ;  /* 0x00000000c6797221 */ /* 0x000fe40000010000 */
[--C-:B------:R-:W-:Y:S02]  /*7a20*/  FFMA.FTZ R0, R185, c[0x0][0x2d0], -R144.reuse ;  /* 0x0000b400b9007a23 */ /* 0x100fe40000010890 */
[----:B------:R-:W-:Y:S01]  /*7a30*/  FADD.FTZ R121, R200, R121 ;  /* 0x00000079c8797221 */ /* 0x000fe20000010000 */
[C---:B------:R-:W-:Y:S01]  /*7a40*/  HMMA.16816.F32.BF16 R48, R136.reuse, R106, R48 ;  /* 0x0000006a8830723c */ /* 0x040fe20000041830 */
[----:B------:R-:W1:Y:S03]  /*7a50*/  LDSM.16.MT88.4 R104, [R165+0x2000] ;  /* 0x00200000a568783b */ /* 0x000e660000004200 */
[--C-:B--2---:R-:W-:Y:S02]  /*7a60*/  FFMA.FTZ R101, R189, c[0x0][0x2d0], -R144.reuse ;  /* 0x0000b400bd657a23 */ /* 0x104fe40000010890 */
[--C-:B---3--:R-:W-:Y:S02]  /*7a70*/  FFMA.FTZ R2, R152, c[0x0][0x2d0], -R144.reuse ;  /* 0x0000b40098027a23 */ /* 0x108fe40000010890 */
[----:B------:R2:W-:Y:S10]  /*7a80*/  MUFU.EX2 R152, R0 ;  /* 0x0000000000987308 */ /* 0x0005f40000000800 */
[----:B------:R3:W-:Y:S01]  /*7a90*/  MUFU.EX2 R129, R2 ;  /* 0x0000000200817308 */ /* 0x0007e20000000800 */
[--C-:B--2---:R-:W-:Y:S09]  /*7aa0*/  FFMA.FTZ R0, R184, c[0x0][0x2d0], -R144.reuse ;  /* 0x0000b400b8007a23 */ /* 0x104ff20000010890 */
[----:B------:R2:W-:Y:S01]  /*7ab0*/  MUFU.EX2 R184, R0 ;  /* 0x0000000000b87308 */ /* 0x0005e20000000800 */
[C---:B-1----:R-:W-:Y:S03]  /*7ac0*/  HMMA.16816.F32.BF16 R52, R136.reuse, R104, R52 ;  /* 0x000000688834723c */ /* 0x042fe60000041834 */
[--C-:B---3--:R-:W-:Y:S06]  /*7ad0*/  FFMA.FTZ R2, R151, c[0x0][0x2d0], -R144.reuse ;  /* 0x0000b40097027a23 */ /* 0x108fec0000010890 */
[----:B------:R1:W-:Y:S01]  /*7ae0*/  MUFU.EX2 R204, R2 ;  /* 0x0000000200cc7308 */ /* 0x0003e20000000800 */
[C---:B------:R-:W-:Y:S01]  /*7af0*/  HMMA.16816.F32.BF16 R56, R136.reuse, R106, R56 ;  /* 0x0000006a8838723c */ /* 0x040fe20000041838 */
[----:B------:R-:W3:Y:S02]  /*7b00*/  LDSM.16.MT88.4 R104, [R164+0x2000] ;  /* 0x00200000a468783b */ /* 0x000ee40000004200 */
[--C-:B--2---:R-:W-:Y:S06]  /*7b10*/  FFMA.FTZ R0, R159, c[0x0][0x2d0], -R144.reuse ;  /* 0x0000b4009f007a23 */ /* 0x104fec0000010890 */
[----:B------:R2:W-:Y:S03]  /*7b20*/  MUFU.EX2 R153, R0 ;  /* 0x0000000000997308 */ /* 0x0005e60000000800 */
[--C-:B-1----:R-:W-:Y:S07]  /*7b30*/  FFMA.FTZ R2, R150, c[0x0][0x2d0], -R144.reuse ;  /* 0x0000b40096027a23 */ /* 0x102fee0000010890 */
[----:B------:R1:W-:Y:S01]  /*7b40*/  MUFU.EX2 R205, R2 ;  /* 0x0000000200cd7308 */ /* 0x0003e20000000800 */
[----:B--2---:R-:W-:Y:S01]  /*7b50*/  FFMA.FTZ R0, R158, c[0x0][0x2d0], -R144 ;  /* 0x0000b4009e007a23 */ /* 0x004fe20000010890 */
[C---:B---3--:R-:W-:Y:S08]  /*7b60*/  HMMA.16816.F32.BF16 R60, R136.reuse, R104, R60 ;  /* 0x00000068883c723c */ /* 0x048ff0000004183c */
[----:B------:R2:W-:Y:S01]  /*7b70*/  MUFU.EX2 R158, R0 ;  /* 0x00000000009e7308 */ /* 0x0005e20000000800 */
[C---:B------:R-:W-:Y:S01]  /*7b80*/  HMMA.16816.F32.BF16 R64, R136.reuse, R106, R64 ;  /* 0x0000006a8840723c */ /* 0x040fe20000041840 */
[----:B------:R-:W3:Y:S02]  /*7b90*/  LDSM.16.MT88.4 R104, [R162+0x4000] ;  /* 0x00400000a268783b */ /* 0x000ee40000004200 */
[--C-:B-1----:R-:W-:Y:S06]  /*7ba0*/  FFMA.FTZ R2, R146, c[0x0][0x2d0], -R145.reuse ;  /* 0x0000b40092027a23 */ /* 0x102fec0000010891 */
[----:B------:R1:W-:Y:S10]  /*7bb0*/  MUFU.EX2 R146, R101 ;  /* 0x0000006500927308 */ /* 0x0003f40000000800 */
[----:B------:R5:W3:Y:S01]  /*7bc0*/  MUFU.EX2 R122, R2 ;  /* 0x00000002007a7308 */ /* 0x000ae20000000800 */
[--C-:B--2---:R-:W-:Y:S09]  /*7bd0*/  FFMA.FTZ R0, R154, c[0x0][0x2d0], -R145.reuse ;  /* 0x0000b4009a007a23 */ /* 0x104ff20000010891 */
[----:B------:R2:W-:Y:S01]  /*7be0*/  MUFU.EX2 R151, R0 ;  /* 0x0000000000977308 */ /* 0x0005e20000000800 */
[--C-:B-1----:R-:W-:Y:S09]  /*7bf0*/  FFMA.FTZ R101, R193, c[0x0][0x2d0], -R145.reuse ;  /* 0x0000b400c1657a23 */ /* 0x102ff20000010891 */
[----:B------:R-:W-:Y:S01]  /*7c00*/  MUFU.EX2 R101, R101 ;  /* 0x0000006500657308 */ /* 0x000fe20000000800 */
[--C-:B-----5:R-:W-:Y:S01]  /*7c10*/  FFMA.FTZ R2, R148, c[0x0][0x2d0], -R145.reuse ;  /* 0x0000b40094027a23 */ /* 0x120fe20000010891 */
[C---:B---3--:R-:W-:Y:S08]  /*7c20*/  HMMA.16816.F32.BF16 R68, R136.reuse, R104, R68 ;  /* 0x000000688844723c */ /* 0x048ff00000041844 */
[----:B------:R1:W3:Y:S01]  /*7c30*/  MUFU.EX2 R203, R2 ;  /* 0x0000000200cb7308 */ /* 0x0002e20000000800 */
[C---:B------:R-:W-:Y:S01]  /*7c40*/  HMMA.16816.F32.BF16 R72, R136.reuse, R106, R72 ;  /* 0x0000006a8848723c */ /* 0x040fe20000041848 */
[----:B------:R-:W5:Y:S02]  /*7c50*/  LDSM.16.MT88.4 R104, [R163+0x4000] ;  /* 0x00400000a368783b */ /* 0x000f640000004200 */
[--C-:B--2---:R-:W-:Y:S06]  /*7c60*/  FFMA.FTZ R0, R155, c[0x0][0x2d0], -R145.reuse ;  /* 0x0000b4009b007a23 */ /* 0x104fec0000010891 */
[----:B------:R2:W-:Y:S03]  /*7c70*/  MUFU.EX2 R150, R0 ;  /* 0x0000000000967308 */ /* 0x0005e60000000800 */
[--C-:B-1----:R-:W-:Y:S07]  /*7c80*/  FFMA.FTZ R2, R149, c[0x0][0x2d0], -R145.reuse ;  /* 0x0000b40095027a23 */ /* 0x102fee0000010891 */
[----:B------:R1:W1:Y:S01]  /*7c90*/  MUFU.EX2 R196, R2 ;  /* 0x0000000200c47308 */ /* 0x0002620000000800 */
[--C-:B--2---:R-:W-:Y:S09]  /*7ca0*/  FFMA.FTZ R0, R156, c[0x0][0x2d0], -R145.reuse ;  /* 0x0000b4009c007a23 */ /* 0x104ff20000010891 */
[----:B------:R2:W-:Y:S01]  /*7cb0*/  MUFU.EX2 R149, R0 ;  /* 0x0000000000957308 */ /* 0x0005e20000000800 */
[C---:B-----5:R-:W-:Y:S08]  /*7cc0*/  HMMA.16816.F32.BF16 R76, R136.reuse, R104, R76 ;  /* 0x00000068884c723c */ /* 0x060ff0000004184c */
[C---:B------:R-:W-:Y:S01]  /*7cd0*/  HMMA.16816.F32.BF16 R80, R136.reuse, R106, R80 ;  /* 0x0000006a8850723c */ /* 0x040fe20000041850 */
[----:B------:R-:W5:Y:S03]  /*7ce0*/  LDSM.16.MT88.4 R104, [R165+0x4000] ;  /* 0x00400000a568783b */ /* 0x000f660000004200 */
[----:B-1----:R-:W-:Y:S02]  /*7cf0*/  FADD.FTZ R2, R199, R102 ;  /* 0x00000066c7027221 */ /* 0x002fe40000010000 */
[----:B------:R-:W-:Y:S04]  /*7d00*/  FFMA.FTZ R102, R190, c[0x0][0x2d0], -R144 ;  /* 0x0000b400be667a23 */ /* 0x000fe80000010890 */
[----:B------:R-:W1:Y:S02]  /*7d10*/  MUFU.EX2 R143, R102 ;  /* 0x00000066008f7308 */ /* 0x000e640000000800 */
[--C-:B--2---:R-:W-:Y:S08]  /*7d20*/  FFMA.FTZ R0, R157, c[0x0][0x2d0], -R145.reuse ;  /* 0x0000b4009d007a23 */ /* 0x104ff00000010891 */
[----:B------:R2:W-:Y:S01]  /*7d30*/  MUFU.EX2 R148, R0 ;  /* 0x0000000000947308 */ /* 0x0005e20000000800 */
[C---:B-----5:R-:W-:Y:S03]  /*7d40*/  HMMA.16816.F32.BF16 R84, R136.reuse, R104, R84 ;  /* 0x000000688854723c */ /* 0x060fe60000041854 */
[----:B--2---:R-:W-:Y:S02]  /*7d50*/  FADD.FTZ R0, R201, R2 ;  /* 0x00000002c9007221 */ /* 0x004fe40000010000 */
[----:B------:R-:W-:Y:S02]  /*7d60*/  FFMA.FTZ R2, R188, c[0x0][0x2d0], -R144 ;  /* 0x0000b400bc027a23 */ /* 0x000fe40000010890 */
[----:B------:R-:W-:Y:S01]  /*7d70*/  FADD.FTZ R120, R202, R0 ;  /* 0x00000000ca787221 */ /* 0x000fe20000010000 */
[C---:B------:R-:W-:Y:S01]  /*7d80*/  HMMA.16816.F32.BF16 R88, R136.reuse, R106, R88 ;  /* 0x0000006a8858723c */ /* 0x040fe20000041858 */
[----:B------:R-:W2:Y:S01]  /*7d90*/  LDSM.16.MT88.4 R104, [R164+0x4000] ;  /* 0x00400000a468783b */ /* 0x000ea20000004200 */
[----:B------:R5:W-:Y:S02]  /*7da0*/  MUFU.EX2 R147, R2 ;  /* 0x0000000200937308 */ /* 0x000be40000000800 */
[----:B----4-:R-:W-:Y:S02]  /*7db0*/  FADD.FTZ R102, R123, R120 ;  /* 0x000000787b667221 */ /* 0x010fe40000010000 */
[----:B------:R-:W-:Y:S02]  /*7dc0*/  FFMA.FTZ R0, R192, c[0x0][0x2d0], -R145 ;  /* 0x0000b400c0007a23 */ /* 0x000fe40000010891 */
[----:B------:R-:W-:Y:S04]  /*7dd0*/  FFMA.FTZ R144, R187, c[0x0][0x2d0], -R144 ;  /* 0x0000b400bb907a23 */ /* 0x000fe80000010890 */
[----:B------:R4:W-:Y:S10]  /*7de0*/  MUFU.EX2 R142, R0 ;  /* 0x00000000008e7308 */ /* 0x0009f40000000800 */
[----:B------:R-:W1:Y:S01]  /*7df0*/  MUFU.EX2 R144, R144 ;  /* 0x0000009000907308 */ /* 0x000e620000000800 */
[----:B-----5:R-:W-:Y:S04]  /*7e00*/  FADD.FTZ R2, R209, R121 ;  /* 0x00000079d1027221 */ /* 0x020fe80000010000 */
[----:B------:R-:W-:Y:S04]  /*7e10*/  FADD.FTZ R2, R122, R2 ;  /* 0x000000027a027221 */ /* 0x000fe80000010000 */
[----:B------:R-:W-:Y:S02]  /*7e20*/  FADD.FTZ R2, R128, R2 ;  /* 0x0000000280027221 */ /* 0x000fe40000010000 */
[--C-:B----4-:R-:W-:Y:S02]  /*7e30*/  FFMA.FTZ R0, R194, c[0x0][0x2d0], -R145.reuse ;  /* 0x0000b400c2007a23 */ /* 0x110fe40000010891 */
[----:B---3--:R-:W-:Y:S02]  /*7e40*/  FADD.FTZ R2, R203, R2 ;  /* 0x00000002cb027221 */ /* 0x008fe40000010000 */
[----:B------:R3:W4:Y:S01]  /*7e50*/  MUFU.EX2 R141, R0 ;  /* 0x00000000008d7308 */ /* 0x0007220000000800 */
[C---:B--2---:R-:W-:Y:S03]  /*7e60*/  HMMA.16816.F32.BF16 R92, R136.reuse, R104, R92 ;  /* 0x00000068885c723c */ /* 0x044fe6000004185c */
[----:B------:R-:W-:Y:S04]  /*7e70*/  FADD.FTZ R2, R196, R2 ;  /* 0x00000002c4027221 */ /* 0x000fe80000010000 */
[----:B------:R-:W-:Y:S01]  /*7e80*/  F2FP.BF16.PACK_AB R104, R129, R123 ;  /* 0x0000007b8168723e */ /* 0x000fe200000010ff */
[----:B------:R-:W-:Y:S04]  /*7e90*/  HMMA.16816.F32.BF16 R96, R136, R106, R96 ;  /* 0x0000006a8860723c */ /* 0x000fe80000041860 */
[----:B------:R-:W-:Y:S01]  /*7ea0*/  F2FP.BF16.PACK_AB R105, R128, R122 ;  /* 0x0000007a8069723e */ /* 0x000fe200000010ff */
[----:B------:R-:W-:Y:S01]  /*7eb0*/  FADD.FTZ R2, R151, R2 ;  /* 0x0000000297027221 */ /* 0x000fe20000010000 */
[----:B------:R-:W-:Y:S01]  /*7ec0*/  LDSM.16.MT88.4 R120, [R163+0x1800] ;  /* 0x00180000a378783b */ /* 0x000fe20000004200 */
[----:B------:R-:W-:Y:S02]  /*7ed0*/  F2FP.BF16.PACK_AB R106, R205, R204 ;  /* 0x000000cccd6a723e */ /* 0x000fe400000010ff */
[----:B------:R-:W-:Y:S03]  /*7ee0*/  F2FP.BF16.PACK_AB R107, R196, R203 ;  /* 0x000000cbc46b723e */ /* 0x000fe600000010ff */
[----:B-1----:R-:W-:Y:S01]  /*7ef0*/  F2FP.BF16.PACK_AB R136, R146, R143 ;  /* 0x0000008f9288723e */ /* 0x002fe200000010ff */
[----:B------:R-:W-:Y:S01]  /*7f00*/  FADD.FTZ R2, R150, R2 ;  /* 0x0000000296027221 */ /* 0x000fe20000010000 */
[----:B------:R-:W-:Y:S01]  /*7f10*/  F2FP.BF16.PACK_AB R138, R144, R147 ;  /* 0x00000093908a723e */ /* 0x000fe200000010ff */
[----:B---3--:R-:W-:Y:S01]  /*7f20*/  FFMA.FTZ R0, R195, c[0x0][0x2d0], -R145 ;  /* 0x0000b400c3007a23 */ /* 0x008fe20000010891 */
[C---:B------:R-:W-:Y:S03]  /*7f30*/  HMMA.16816.F32.BF16 R4, R104.reuse, R108, R4 ;  /* 0x0000006c6804723c */ /* 0x040fe60000041804 */
[----:B------:R-:W1:Y:S02]  /*7f40*/  MUFU.EX2 R140, R0 ;  /* 0x00000000008c7308 */ /* 0x000e640000000800 */
[----:B----4-:R-:W-:Y:S01]  /*7f50*/  F2FP.BF16.PACK_AB R137, R141, R142 ;  /* 0x0000008e8d89723e */ /* 0x010fe200000010ff */
[----:B------:R-:W-:Y:S02]  /*7f60*/  FADD.FTZ R2, R149, R2 ;  /* 0x0000000295027221 */ /* 0x000fe40000010000 */
[C---:B------:R-:W-:Y:S01]  /*7f70*/  HMMA.16816.F32.BF16 R8, R104.reuse, R110, R8 ;  /* 0x0000006e6808723c */ /* 0x040fe20000041808 */
[----:B------:R-:W2:Y:S07]  /*7f80*/  LDSM.16.MT88.4 R108, [R165+0x800] ;  /* 0x00080000a56c783b */ /* 0x000eae0000004200 */
[C---:B------:R-:W-:Y:S08]  /*7f90*/  HMMA.16816.F32.BF16 R12, R104.reuse, R112, R12 ;  /* 0x00000070680c723c */ /* 0x040ff0000004180c */
[C---:B------:R-:W-:Y:S01]  /*7fa0*/  HMMA.16816.F32.BF16 R16, R104.reuse, R114, R16 ;  /* 0x000000726810723c */ /* 0x040fe20000041810 */
[----:B------:R-:W3:Y:S03]  /*7fb0*/  LDSM.16.MT88.4 R112, [R164+0x800] ;  /* 0x00080000a470783b */ /* 0x000ee60000004200 */
[----:B-1----:R-:W-:Y:S01]  /*7fc0*/  F2FP.BF16.PACK_AB R139, R101, R140 ;  /* 0x0000008c658b723e */ /* 0x002fe200000010ff */
[----:B------:R-:W-:Y:S01]  /*7fd0*/  FADD.FTZ R0, R129, R102 ;  /* 0x0000006681007221 */ /* 0x000fe20000010000 */
[----:B------:R-:W-:Y:S03]  /*7fe0*/  MOV R102, R3 ;  /* 0x0000000300667202 */ /* 0x000fe60000000f00 */
[----:B------:R-:W-:Y:S04]  /*7ff0*/  FADD.FTZ R0, R204, R0 ;  /* 0x00000000cc007221 */ /* 0x000fe80000010000 */
[----:B------:R-:W-:Y:S04]  /*8000*/  FADD.FTZ R0, R205, R0 ;  /* 0x00000000cd007221 */ /* 0x000fe80000010000 */
[----:B------:R-:W-:Y:S04]  /*8010*/  FADD.FTZ R0, R152, R0 ;  /* 0x0000000098007221 */ /* 0x000fe80000010000 */
[----:B------:R-:W-:Y:S01]  /*8020*/  FADD.FTZ R0, R184, R0 ;  /* 0x00000000b8007221 */ /* 0x000fe20000010000 */
[C---:B--2---:R-:W-:Y:S03]  /*8030*/  HMMA.16816.F32.BF16 R20, R104.reuse, R108, R20 ;  /* 0x0000006c6814723c */ /* 0x044fe60000041814 */
[----:B------:R-:W-:Y:S04]  /*8040*/  FADD.FTZ R0, R153, R0 ;  /* 0x0000000099007221 */ /* 0x000fe80000010000 */
[----:B------:R-:W-:Y:S01]  /*8050*/  FADD.FTZ R0, R158, R0 ;  /* 0x000000009e007221 */ /* 0x000fe20000010000 */
[C---:B------:R-:W-:Y:S01]  /*8060*/  HMMA.16816.F32.BF16 R24, R104.reuse, R110, R24 ;  /* 0x0000006e6818723c */ /* 0x040fe20000041818 */
[----:B------:R-:W1:Y:S07]  /*8070*/  LDSM.16.MT88.4 R108, [R162+0x2800] ;  /* 0x00280000a26c783b */ /* 0x000e6e0000004200 */
[C---:B---3--:R-:W-:Y:S08]  /*8080*/  HMMA.16816.F32.BF16 R28, R104.reuse, R112, R28 ;  /* 0x00000070681c723c */ /* 0x048ff0000004181c */
        /* <DEDUP_REMOVED lines=29> */
[C---:B------:R-:W-:Y:S02]  /*8260*/  F2FP.BF16.PACK_AB R107, R148.reuse, R149 ;  /* 0x00000095946b723e */ /* 0x040fe400000010ff */
[----:B------:R-:W-:Y:S04]  /*8270*/  IADD3 R184, R191, -0x1, RZ ;  /* 0xffffffffbfb87810 */ /* 0x000fe80007ffe0ff */
[----:B------:R-:W-:Y:S01]  /*8280*/  MOV R191, R184 ;  /* 0x000000b800bf7202 */ /* 0x000fe20000000f00 */
        /* <DEDUP_REMOVED lines=31> */
[C---:B------:R-:W-:Y:S08]  /*8480*/  HMMA.16816.F32.BF16 R88, R104.reuse, R114, R88 ;  /* 0x000000726858723c */ /* 0x040ff00000041858 */
[C---:B---3--:R-:W-:Y:S08]  /*8490*/  HMMA.16816.F32.BF16 R92, R104.reuse, R116, R92 ;  /* 0x00000074685c723c */ /* 0x048ff0000004185c */
[----:B------:R-:W-:Y:S08]  /*84a0*/  HMMA.16816.F32.BF16 R96, R104, R118, R96 ;  /* 0x000000766860723c */ /* 0x000ff00000041860 */
[C---:B-1----:R-:W-:Y:S01]  /*84b0*/  HMMA.16816.F32.BF16 R104, R136.reuse, R108, R4 ;  /* 0x0000006c8868723c */ /* 0x042fe20000041804 */
[----:B------:R-:W1:Y:S07]  /*84c0*/  LDSM.16.MT88.4 R4, [R162+0x3800] ;  /* 0x00380000a204783b */ /* 0x000e6e0000004200 */
[C---:B------:R-:W-:Y:S01]  /*84d0*/  HMMA.16816.F32.BF16 R108, R136.reuse, R110, R8 ;  /* 0x0000006e886c723c */ /* 0x040fe20000041808 */
[----:B------:R-:W2:Y:S07]  /*84e0*/  LDSM.16.MT88.4 R8, [R163+0x3800] ;  /* 0x00380000a308783b */ /* 0x000eae0000004200 */
[C---:B------:R-:W-:Y:S01]  /*84f0*/  HMMA.16816.F32.BF16 R112, R136.reuse, R120, R12 ;  /* 0x000000788870723c */ /* 0x040fe2000004180c */
[----:B------:R-:W3:Y:S07]  /*8500*/  LDSM.16.MT88.4 R12, [R165+0x3800] ;  /* 0x00380000a50c783b */ /* 0x000eee0000004200 */
[C---:B------:R-:W-:Y:S01]  /*8510*/  HMMA.16816.F32.BF16 R116, R136.reuse, R122, R16 ;  /* 0x0000007a8874723c */ /* 0x040fe20000041810 */
[----:B------:R-:W4:Y:S07]  /*8520*/  LDSM.16.MT88.4 R16, [R164+0x3800] ;  /* 0x00380000a410783b */ /* 0x000f2e0000004200 */
[C---:B------:R-:W-:Y:S08]  /*8530*/  HMMA.16816.F32.BF16 R120, R136.reuse, R124, R20 ;  /* 0x0000007c8878723c */ /* 0x040ff00000041814 */
[C---:B------:R-:W-:Y:S08]  /*8540*/  HMMA.16816.F32.BF16 R124, R136.reuse, R126, R24 ;  /* 0x0000007e887c723c */ /* 0x040ff00000041818 */
[C---:B------:R-:W-:Y:S08]  /*8550*/  HMMA.16816.F32.BF16 R128, R136.reuse, R132, R28 ;  /* 0x000000848880723c */ /* 0x040ff0000004181c */
[C---:B------:R-:W-:Y:S08]  /*8560*/  HMMA.16816.F32.BF16 R132, R136.reuse, R134, R32 ;  /* 0x000000868884723c */ /* 0x040ff00000041820 */
        /* <DEDUP_REMOVED lines=9> */
[C---:B----4-:R-:W-:Y:S08]  /*8600*/  HMMA.16816.F32.BF16 R60, R136.reuse, R16, R60 ;  /* 0x00000010883c723c */ /* 0x050ff0000004183c */
        /* <DEDUP_REMOVED lines=22> */
.L_x_1050:
[----:B------:R-:W-:-:S13]  /*8770*/  ISETP.GE.AND P0, PT, R184, R213, PT ;  /* 0x000000d5b800720c */ /* 0x000fda0003f06270 */
[----:B------:R-:W-:Y:S05]  /*8780*/  @!P0 BRA `(.L_x_1062) ;  /* 0x0000307000008947 */ /* 0x000fea0003800000 */
[----:B------:R-:W-:Y:S02]  /*8790*/  MOV R102, R12 ;  /* 0x0000000c00667202 */ /* 0x000fe40000000f00 */
[----:B------:R-:W-:Y:S02]  /*87a0*/  MOV R101, R100 ;  /* 0x0000006400657202 */ /* 0x000fe40000000f00 */
.L_x_1069:
        /* <DEDUP_REMOVED lines=13> */
[----:B------:R-:W-:Y:S01]  /*8880*/  IMAD R20, R183, c[0x0][0x21c], R20 ;  /* 0x00008700b7147a24 */ /* 0x000fe200078e0214 */
[C---:B------:R-:W-:Y:S01]  /*8890*/  SHF.L.U64.HI R14, R208.reuse, 0x1, R5 ;  /* 0x00000001d00e7819 */ /* 0x040fe20000010205 */
[----:B------:R-:W-:Y:S01]  /*88a0*/  IMAD.IADD R3, R3, 0x1, R0 ;  /* 0x0000000103037824 */ /* 0x000fe200078e0200 */
[----:B------:R-:W-:Y:S01]  /*88b0*/  SHF.L.U64.HI R7, R197, 0x1, R4 ;  /* 0x00000001c5077819 */ /* 0x000fe20000010204 */
[----:B------:R-:W-:Y:S02]  /*88c0*/  IMAD.SHL.U32 R22, R207, 0x2, RZ ;  /* 0x00000002cf167824 */ /* 0x000fe400078e00ff */
[----:B------:R-:W-:Y:S04]  /*88d0*/  IMAD.WIDE.U32 R2, R183, c[0x0][0x218], R2 ;  /* 0x00008600b7027a25 */ /* 0x000fe800078e0002 */
[----:B------:R-:W-:Y:S01]  /*88e0*/  IMAD.SHL.U32 R15, R208, 0x2, RZ ;  /* 0x00000002d00f7824 */ /* 0x000fe200078e00ff */
[----:B------:R-:W-:Y:S01]  /*88f0*/  IADD3 R0, P0, R220, R2, RZ ;  /* 0x00000002dc007210 */ /* 0x000fe20007f1e0ff */
[----:B------:R1:W2:Y:S01]  /*8900*/  LDSM.16.M88.4 R32, [R166] ;  /* 0x00000000a620783b */ /* 0x0002a20000000200 */
[----:B------:R-:W-:Y:S02]  /*8910*/  IMAD.SHL.U32 R13, R197, 0x2, RZ ;  /* 0x00000002c50d7824 */ /* 0x000fe400078e00ff */
[----:B------:R-:W-:Y:S01]  /*8920*/  IADD3.X R20, R224, R3, R20, P0, !PT ;  /* 0x00000003e0147210 */ /* 0x000fe200007fe414 */
[----:B------:R1:W3:Y:S01]  /*8930*/  LDSM.16.M88.4 R8, [R103] ;  /* 0x000000006708783b */ /* 0x0002e20000000200 */
[C---:B------:R-:W-:Y:S03]  /*8940*/  LEA R6, P0, R0.reuse, c[0x0][0x1f8], 0x1 ;  /* 0x00007e0000067a11 */ /* 0x040fe600078008ff */
[----:B------:R1:W4:Y:S01]  /*8950*/  LDSM.16.M88.4 R16, [R103+0x800] ;  /* 0x000800006710783b */ /* 0x0003220000000200 */
[----:B------:R-:W-:Y:S03]  /*8960*/  LEA.HI.X R20, R0, c[0x0][0x1fc], R20, 0x1, P0 ;  /* 0x00007f0000147a11 */ /* 0x000fe600000f0c14 */
        /* <DEDUP_REMOVED lines=9> */
.L_x_1100:
[----:B------:R-:W5:Y:S01]  /*8a00*/  SHFL.IDX PT, R2, R6, RZ, 0x181f ;  /* 0x00181fff06027589 */ /* 0x000f6200000e0000 */
[----:B------:R-:W-:Y:S01]  /*8a10*/  ISETP.GE.AND P0, PT, R197, c[0x0][0x1d4], PT ;  /* 0x00007500c5007a0c */ /* 0x000fe20003f06270 */
[----:B------:R-:W-:Y:S01]  /*8a20*/  BSSY B0, `(.L_x_1064) ;  /* 0x0000142000007945 */ /* 0x000fe20003800000 */
[----:B------:R-:W-:Y:S02]  /*8a30*/  ISETP.GE.AND P4, PT, R208, c[0x0][0x1d4], PT ;  /* 0x00007500d0007a0c */ /* 0x000fe40003f86270 */
[----:B------:R-:W-:Y:S03]  /*8a40*/  SEL R100, RZ, 0x10, P0 ;  /* 0x00000010ff647807 */ /* 0x000fe60000000000 */
[----:B------:R-:W4:Y:S01]  /*8a50*/  SHFL.IDX PT, R3, R6, 0x1, 0x181f ;  /* 0x00381f0006037f89 */ /* 0x000f2200000e0000 */
[----:B------:R-:W-:Y:S04]  /*8a60*/  IADD3 R12, -R100, 0x10, RZ ;  /* 0x00000010640c7810 */ /* 0x000fe80007ffe1ff */
[----:B------:R-:W-:Y:S03]  /*8a70*/  LOP3.LUT R12, R12, 0xf, RZ, 0xc0, !PT ;  /* 0x0000000f0c0c7812 */ /* 0x000fe600078ec0ff */
[----:B----4-:R-:W4:Y:S01]  /*8a80*/  SHFL.IDX PT, R20, R20, 0x1, 0x181f ;  /* 0x00381f0014147f89 */ /* 0x010f2200000e0000 */
[----:B-----5:R-:W-:Y:S04]  /*8a90*/  IADD3 R4, P2, R2, R13, RZ ;  /* 0x0000000d02047210 */ /* 0x020fe80007f5e0ff */
[----:B---3--:R-:W-:Y:S05]  /*8aa0*/  IADD3.X R5, R0, R7, RZ, P2, !PT ;  /* 0x0000000700057210 */ /* 0x008fea00017fe4ff */
[----:B------:R3:W-:Y:S01]  /*8ab0*/  LDGSTS.E.BYPASS.LTC128B.128 [R182+0x100], [R4.64], !P0 ;  /* 0x0010000004b67fae */ /* 0x0007e2000c101d46 */
[----:B------:R-:W-:Y:S04]  /*8ac0*/  IADD3 R12, P6, P0, R12, R3, R13 ;  /* 0x000000030c0c7210 */ /* 0x000fe800078de00d */
[----:B----4-:R-:W-:Y:S02]  /*8ad0*/  IADD3.X R13, RZ, R20, R7, P6, P0 ;  /* 0x00000014ff0d7210 */ /* 0x010fe400037e0407 */
[----:B---3--:R-:W-:Y:S04]  /*8ae0*/  IADD3 R4, P2, R2, R15, RZ ;  /* 0x0000000f02047210 */ /* 0x008fe80007f5e0ff */
[----:B------:R-:W-:Y:S02]  /*8af0*/  IADD3.X R5, R0, R14, RZ, P2, !PT ;  /* 0x0000000e00057210 */ /* 0x000fe400017fe4ff */
[----:B------:R-:W-:Y:S03]  /*8b00*/  ISETP.GE.AND P2, PT, R207, c[0x0][0x1d4], PT ;  /* 0x00007500cf007a0c */ /* 0x000fe60003f46270 */
[----:B------:R3:W-:Y:S02]  /*8b10*/  LDGSTS.E.BYPASS.LTC128B.128 [R182+0x2100], [R4.64], !P4 ;  /* 0x0210000004b67fae */ /* 0x0007e4000e101d46 */
[----:B---3--:R-:W-:Y:S04]  /*8b20*/  IADD3 R4, P5, R2, R22, RZ ;  /* 0x0000001602047210 */ /* 0x008fe80007fbe0ff */
[----:B------:R-:W-:Y:S02]  /*8b30*/  IADD3.X R5, R0, R21, RZ, P5, !PT ;  /* 0x0000001500057210 */ /* 0x000fe40002ffe4ff */
[----:B------:R-:W-:Y:S02]  /*8b40*/  ISETP.NE.U32.AND P5, PT, R100, RZ, PT ;  /* 0x000000ff6400720c */ /* 0x000fe40003fa5070 */
[----:B------:R-:W-:Y:S01]  /*8b50*/  SEL R0, RZ, 0x10, P4 ;  /* 0x00000010ff007807 */ /* 0x000fe20002000000 */
[----:B------:R3:W-:Y:S03]  /*8b60*/  LDGSTS.E.BYPASS.LTC128B.128 [R182+0x4100], [R4.64], !P2 ;  /* 0x0410000004b67fae */ /* 0x0007e6000d101d46 */
[C---:B------:R-:W-:Y:S02]  /*8b70*/  ISETP.NE.U32.AND P0, PT, R0.reuse, RZ, PT ;  /* 0x000000ff0000720c */ /* 0x040fe40003f05070 */
[----:B------:R-:W-:Y:S04]  /*8b80*/  IADD3 R0, -R0, 0x10, RZ ;  /* 0x0000001000007810 */ /* 0x000fe80007ffe1ff */
[----:B------:R-:W-:Y:S01]  /*8b90*/  LOP3.LUT R0, R0, 0xf, RZ, 0xc0, !PT ;  /* 0x0000000f00007812 */ /* 0x000fe200078ec0ff */
[----:B------:R4:W-:Y:S01]  /*8ba0*/  LDGSTS.E.BYPASS.LTC128B.128.ZFILL [R182+0x1100], [R12.64], P5 ;  /* 0x011000000cb67fae */ /* 0x0009e2000a941d46 */
[C---:B--23--:R-:W-:Y:S08]  /*8bb0*/  HMMA.16816.F32.BF16 R4, R32.reuse, R8, RZ ;  /* 0x000000082004723c */ /* 0x04cff000000418ff */
[C---:B------:R-:W-:Y:S01]  /*8bc0*/  HMMA.16816.F32.BF16 R8, R32.reuse, R10, RZ ;  /* 0x0000000a2008723c */ /* 0x040fe200000418ff */
[-C--:B----4-:R-:W-:Y:S03]  /*8bd0*/  IADD3 R12, P6, P5, R0, R3.reuse, R15 ;  /* 0x00000003000c7210 */ /* 0x090fe60007dde00f */
[----:B------:R-:W-:Y:S02]  /*8be0*/  SEL R0, RZ, 0x10, P2 ;  /* 0x00000010ff007807 */ /* 0x000fe40001000000 */
[-C--:B------:R-:W-:Y:S02]  /*8bf0*/  IADD3.X R13, RZ, R20.reuse, R14, P6, P5 ;  /* 0x00000014ff0d7210 */ /* 0x080fe400037ea40e */
[C---:B------:R-:W-:Y:S04]  /*8c00*/  ISETP.NE.U32.AND P6, PT, R0.reuse, RZ, PT ;  /* 0x000000ff0000720c */ /* 0x040fe80003fc5070 */
[----:B------:R-:W-:Y:S01]  /*8c10*/  IADD3 R2, -R0, 0x10, RZ ;  /* 0x0000001000027810 */ /* 0x000fe20007ffe1ff */
[----:B------:R2:W-:Y:S03]  /*8c20*/  LDGSTS.E.BYPASS.LTC128B.128.ZFILL [R182+0x3100], [R12.64], P0 ;  /* 0x031000000cb67fae */ /* 0x0005e60008141d46 */
[----:B------:R-:W-:Y:S04]  /*8c30*/  LOP3.LUT R2, R2, 0xf, RZ, 0xc0, !PT ;  /* 0x0000000f02027812 */ /* 0x000fe800078ec0ff */
[----:B------:R-:W-:Y:S04]  /*8c40*/  IADD3 R2, P5, P0, R2, R3, R22 ;  /* 0x0000000302027210 */ /* 0x000fe800078be016 */
[----:B------:R-:W-:Y:S02]  /*8c50*/  IADD3.X R3, RZ, R20, R21, P5, P0 ;  /* 0x00000014ff037210 */ /* 0x000fe40002fe0415 */
[----:B------:R-:W-:Y:S03]  /*8c60*/  ISETP.GT.AND P0, PT, R184, R213, PT ;  /* 0x000000d5b800720c */ /* 0x000fe60003f04270 */
[----:B------:R3:W-:Y:S08]  /*8c70*/  LDGSTS.E.BYPASS.LTC128B.128.ZFILL [R182+0x5100], [R2.64], P6 ;  /* 0x0510000002b67fae */ /* 0x0007f0000b141d46 */
[----:B------:R-:W0:Y:S01]  /*8c80*/  LDGDEPBAR ;  /* 0x00000000000079af */ /* 0x000e220000000000 */
[C---:B--2---:R-:W-:Y:S08]  /*8c90*/  HMMA.16816.F32.BF16 R12, R32.reuse, R16, RZ ;  /* 0x00000010200c723c */ /* 0x044ff000000418ff */
        /* <DEDUP_REMOVED lines=20> */
[----:B------:R-:W-:Y:S07]  /*8de0*/  LDSM.16.M88.4 R144, [R160+-0x4000] ;  /* 0xffc00000a090783b */ /* 0x000fee0000000200 */
[C---:B--2---:R-:W-:Y:S08]  /*8df0*/  HMMA.16816.F32.BF16 R12, R136.reuse, R148, R12 ;  /* 0x00000094880c723c */ /* 0x044ff0000004180c */
[C---:B------:R-:W-:Y:S01]  /*8e00*/  HMMA.16816.F32.BF16 R16, R136.reuse, R150, R16 ;  /* 0x000000968810723c */ /* 0x040fe20000041810 */
[----:B------:R-:W-:Y:S07]  /*8e10*/  LDSM.16.M88.4 R148, [R160+-0x3800] ;  /* 0xffc80000a094783b */ /* 0x000fee0000000200 */
[C---:B----4-:R-:W-:Y:S08]  /*8e20*/  HMMA.16816.F32.BF16 R20, R136.reuse, R140, R20 ;  /* 0x0000008c8814723c */ /* 0x050ff00000041814 */
[C---:B------:R-:W-:Y:S01]  /*8e30*/  HMMA.16816.F32.BF16 R24, R136.reuse, R142, R24 ;  /* 0x0000008e8818723c */ /* 0x040fe20000041818 */
[----:B------:R-:W1:Y:S07]  /*8e40*/  LDSM.16.M88.4 R140, [R168] ;  /* 0x00000000a88c783b */ /* 0x000e6e0000000200 */
[C---:B------:R-:W-:Y:S08]  /*8e50*/  HMMA.16816.F32.BF16 R28, R136.reuse, R152, R28 ;  /* 0x00000098881c723c */ /* 0x040ff0000004181c */
[----:B------:R-:W-:Y:S01]  /*8e60*/  HMMA.16816.F32.BF16 R32, R136, R154, R32 ;  /* 0x0000009a8820723c */ /* 0x000fe20000041820 */
[----:B------:R-:W2:Y:S08]  /*8e70*/  LDSM.16.M88.4 R136, [R160+-0x3000] ;  /* 0xffd00000a088783b */ /* 0x000eb00000000200 */
[----:B------:R-:W4:Y:S01]  /*8e80*/  LDSM.16.M88.4 R152, [R160+-0x2800] ;  /* 0xffd80000a098783b */ /* 0x000f220000000200 */
        /* <DEDUP_REMOVED lines=9> */
[C---:B----4-:R-:W-:Y:S08]  /*8f20*/  HMMA.16816.F32.BF16 R28, R140.reuse, R152, R28 ;  /* 0x000000988c1c723c */ /* 0x050ff0000004181c */
[----:B------:R-:W-:Y:S01]  /*8f30*/  HMMA.16816.F32.BF16 R32, R140, R154, R32 ;  /* 0x0000009a8c20723c */ /* 0x000fe20000041820 */
[----:B------:R-:W2:Y:S08]  /*8f40*/  LDSM.16.M88.4 R140, [R103+0x3000] ;  /* 0x00300000678c783b */ /* 0x000eb00000000200 */
[----:B------:R-:W4:Y:S01]  /*8f50*/  LDSM.16.M88.4 R152, [R103+0x3800] ;  /* 0x003800006798783b */ /* 0x000f220000000200 */
        /* <DEDUP_REMOVED lines=9> */
[C---:B----4-:R-:W-:Y:S08]  /*8ff0*/  HMMA.16816.F32.BF16 R28, R136.reuse, R152, R28 ;  /* 0x00000098881c723c */ /* 0x050ff0000004181c */
[----:B------:R-:W-:Y:S01]  /*9000*/  HMMA.16816.F32.BF16 R32, R136, R154, R32 ;  /* 0x0000009a8820723c */ /* 0x000fe20000041820 */
[----:B------:R-:W2:Y:S08]  /*9010*/  LDSM.16.M88.4 R136, [R173] ;  /* 0x00000000ad88783b */ /* 0x000eb00000000200 */
[----:B------:R-:W4:Y:S01]  /*9020*/  LDSM.16.M88.4 R152, [R174] ;  /* 0x00000000ae98783b */ /* 0x000f220000000200 */
        /* <DEDUP_REMOVED lines=22> */
[C---:B----4-:R-:W-:Y:S08]  /*9190*/  HMMA.16816.F32.BF16 R28, R136.reuse, R152, R28 ;  /* 0x00000098881c723c */ /* 0x050ff0000004181c */
        /* <DEDUP_REMOVED lines=47> */
[----:B------:R-:W4:Y:S07]  /*9490*/  LDSM.16.M88.4 R148, [R168+0x8000] ;  /* 0x00800000a894783b */ /* 0x000f2e0000000200 */
[C---:B--2---:R-:W-:Y:S08]  /*94a0*/  HMMA.16816.F32.BF16 R20, R136.reuse, R140, R20 ;  /* 0x0000008c8814723c */ /* 0x044ff00000041814 */
[C---:B------:R-:W-:Y:S08]  /*94b0*/  HMMA.16816.F32.BF16 R24, R136.reuse, R142, R24 ;  /* 0x0000008e8818723c */ /* 0x040ff00000041818 */
[C---:B-1----:R-:W-:Y:S08]  /*94c0*/  HMMA.16816.F32.BF16 R28, R136.reuse, R144, R28 ;  /* 0x00000090881c723c */ /* 0x042ff0000004181c */
[----:B------:R-:W-:Y:S01]  /*94d0*/  HMMA.16816.F32.BF16 R32, R136, R146, R32 ;  /* 0x000000928820723c */ /* 0x000fe20000041820 */
[----:B------:R-:W1:Y:S07]  /*94e0*/  LDSM.16.M88.4 R136, [R160+0x800] ;  /* 0x00080000a088783b */ /* 0x000e6e0000000200 */
[C---:B----4-:R-:W-:Y:S08]  /*94f0*/  HMMA.16816.F32.BF16 R4, R148.reuse, R152, R4 ;  /* 0x000000989404723c */ /* 0x050ff00000041804 */
        /* <DEDUP_REMOVED lines=14> */
[----:B------:R-:W4:Y:S10]  /*95e0*/  MUFU.TANH R142, R6 ;  /* 0x00000006008e7308 */ /* 0x000f340000002400 */
        /* <DEDUP_REMOVED lines=11> */
[----:B-----5:R-:W5:Y:S09]  /*96a0*/  LDSM.16.M88.4 R4, [R160+0x1000] ;  /* 0x00100000a004783b */ /* 0x020f720000000200 */
[----:B------:R-:W1:Y:S10]  /*96b0*/  MUFU.TANH R137, R10 ;  /* 0x0000000a00897308 */ /* 0x000e740000002400 */
[----:B------:R1:W1:Y:S10]  /*96c0*/  MUFU.TANH R144, R11 ;  /* 0x0000000b00907308 */ /* 0x0002740000002400 */
[----:B------:R3:W2:Y:S10]  /*96d0*/  MUFU.TANH R156, R12 ;  /* 0x0000000c009c7308 */ /* 0x0006b40000002400 */
[----:B------:R3:W2:Y:S01]  /*96e0*/  MUFU.TANH R153, R13 ;  /* 0x0000000d00997308 */ /* 0x0006a20000002400 */
[----:B-1----:R-:W1:Y:S01]  /*96f0*/  LDSM.16.M88.4 R8, [R160+0x1800] ;  /* 0x00180000a008783b */ /* 0x002e620000000200 */
[----:B------:R-:W-:Y:S04]  /*9700*/  DEPBAR.LE SB0, 0x0 ;  /* 0x000080000000791a */ /* 0x000fe80000000000 */
[C---:B-----5:R-:W-:Y:S04]  /*9710*/  HMMA.16816.F32.BF16 R20, R148.reuse, R4, R20 ;  /* 0x000000049414723c */ /* 0x060fe80000041814 */
[----:B------:R3:W1:Y:S01]  /*9720*/  MUFU.TANH R155, R14 ;  /* 0x0000000e009b7308 */ /* 0x0006620000002400 */
[----:B------:R-:W-:Y:S03]  /*9730*/  BAR.SYNC.DEFER_BLOCKING 0x0 ;  /* 0x0000000000007b1d */ /* 0x000fe60000010000 */
[C---:B------:R-:W-:Y:S06]  /*9740*/  HMMA.16816.F32.BF16 R24, R148.reuse, R6, R24 ;  /* 0x000000069418723c */ /* 0x040fec0000041818 */
[----:B------:R3:W1:Y:S10]  /*9750*/  MUFU.TANH R157, R15 ;  /* 0x0000000f009d7308 */ /* 0x0006740000002400 */
[----:B------:R3:W2:Y:S01]  /*9760*/  MUFU.TANH R152, R16 ;  /* 0x0000001000987308 */ /* 0x0006a20000002400 */
[----:B------:R-:W-:Y:S02]  /*9770*/  FMUL.FTZ R20, R20, c[0x0][0x320] ;  /* 0x0000c80014147a20 */ /* 0x000fe40000410000 */
[----:B------:R-:W-:Y:S02]  /*9780*/  FMUL.FTZ R21, R21, c[0x0][0x320] ;  /* 0x0000c80015157a20 */ /* 0x000fe40000410000 */
[----:B------:R-:W-:Y:S02]  /*9790*/  FMUL.FTZ R22, R22, c[0x0][0x320] ;  /* 0x0000c80016167a20 */ /* 0x000fe40000410000 */
[----:B------:R-:W-:Y:S03]  /*97a0*/  FMUL.FTZ R23, R23, c[0x0][0x320] ;  /* 0x0000c80017177a20 */ /* 0x000fe60000410000 */
[----:B------:R3:W2:Y:S01]  /*97b0*/  MUFU.TANH R146, R17 ;  /* 0x0000001100927308 */ /* 0x0006a20000002400 */
[----:B------:R-:W-:Y:S02]  /*97c0*/  FMUL.FTZ R24, R24, c[0x0][0x320] ;  /* 0x0000c80018187a20 */ /* 0x000fe40000410000 */
[----:B------:R-:W-:Y:S01]  /*97d0*/  FMUL.FTZ R25, R25, c[0x0][0x320] ;  /* 0x0000c80019197a20 */ /* 0x000fe20000410000 */
[C---:B-1----:R-:W-:Y:S03]  /*97e0*/  HMMA.16816.F32.BF16 R28, R148.reuse, R8, R28 ;  /* 0x00000008941c723c */ /* 0x042fe6000004181c */
[----:B------:R-:W-:Y:S02]  /*97f0*/  FMUL.FTZ R26, R26, c[0x0][0x320] ;  /* 0x0000c8001a1a7a20 */ /* 0x000fe40000410000 */
[----:B------:R-:W-:Y:S01]  /*9800*/  FMUL.FTZ R27, R27, c[0x0][0x320] ;  /* 0x0000c8001b1b7a20 */ /* 0x000fe20000410000 */
[----:B------:R3:W1:Y:S02]  /*9810*/  MUFU.TANH R154, R18 ;  /* 0x00000012009a7308 */ /* 0x0006640000002400 */
[----:B------:R-:W-:Y:S08]  /*9820*/  HMMA.16816.F32.BF16 R32, R148, R10, R32 ;  /* 0x0000000a9420723c */ /* 0x000ff00000041820 */
[----:B------:R3:W1:Y:S08]  /*9830*/  MUFU.TANH R158, R19 ;  /* 0x00000013009e7308 */ /* 0x0006700000002400 */
[----:B------:R-:W-:Y:S02]  /*9840*/  FMUL.FTZ R28, R28, c[0x0][0x320] ;  /* 0x0000c8001c1c7a20 */ /* 0x000fe40000410000 */
[----:B------:R3:W1:Y:S01]  /*9850*/  MUFU.TANH R191, R20 ;  /* 0x0000001400bf7308 */ /* 0x0006620000002400 */
        /* <DEDUP_REMOVED lines=21> */
[----:B------:R3:W1:Y:S01]  /*99b0*/  MUFU.TANH R194, R35 ;  /* 0x0000002300c27308 */ /* 0x0006620000002400 */
[----:B------:R-:W-:-:S05]  /*99c0*/  @!P0 BRA `(.L_x_1065) ;  /* 0x0000047000008947 */ /* 0x000fca0003800000 */
[----:B--2-4-:R-:W-:Y:S01]  /*99d0*/  IMAD R0, R212, 0x20, R214 ;  /* 0x00000020d4007824 */ /* 0x014fe200078e02d6 */
[----:B------:R-:W-:Y:S01]  /*99e0*/  SHF.R.S32.HI R198, RZ, 0x1f, R207 ;  /* 0x0000001fffc67819 */ /* 0x000fe200000114cf */
[----:B---3--:R-:W-:Y:S01]  /*99f0*/  IMAD R2, R184, 0x40, R215 ;  /* 0x00000040b8027824 */ /* 0x008fe200078e02d7 */
[----:B------:R-:W-:Y:S01]  /*9a00*/  SHF.R.S32.HI R199, RZ, 0x1f, R208 ;  /* 0x0000001fffc77819 */ /* 0x000fe200000114d0 */
[----:B------:R-:W-:Y:S01]  /*9a10*/  IMAD.MOV.U32 R183, RZ, RZ, RZ ;  /* 0x000000ffffb77224 */ /* 0x000fe200078e00ff */
[C---:B------:R-:W-:Y:S01]  /*9a20*/  SHF.L.U64.HI R10, R207.reuse, 0x1, R198 ;  /* 0x00000001cf0a7819 */ /* 0x040fe200000102c6 */
[----:B------:R-:W-:Y:S01]  /*9a30*/  IMAD.SHL.U32 R13, R207, 0x2, RZ ;  /* 0x00000002cf0d7824 */ /* 0x000fe200078e00ff */
[----:B------:R-:W-:Y:S01]  /*9a40*/  IADD3 R2, R2, -0x40, R0 ;  /* 0xffffffc002027810 */ /* 0x000fe20007ffe000 */
[C---:B------:R-:W-:Y:S01]  /*9a50*/  IMAD.SHL.U32 R12, R208.reuse, 0x2, RZ ;  /* 0x00000002d00c7824 */ /* 0x040fe200078e00ff */
[----:B------:R-:W-:Y:S01]  /*9a60*/  SHF.R.S32.HI R198, RZ, 0x1f, R197 ;  /* 0x0000001fffc67819 */ /* 0x000fe200000114c5 */
[C---:B------:R-:W-:Y:S01]  /*9a70*/  IMAD.SHL.U32 R14, R197.reuse, 0x2, RZ ;  /* 0x00000002c50e7824 */ /* 0x040fe200078e00ff */
        /* <DEDUP_REMOVED lines=27> */
.L_x_1101:
[----:B------:R-:W-:-:S05]  /*9c30*/  BRA.DIV ~URZ, `(.L_x_1067) ;  /* 0x000055127f007947 */ /* 0x000fca000b800000 */
[----:B------:R-:W4:Y:S01]  /*9c40*/  SHFL.IDX PT, R0, R8, RZ, 0x181f ;  /* 0x00181fff08007589 */ /* 0x000f2200000e0000 */
[C---:B------:R-:W-:Y:S02]  /*9c50*/  IADD3 R2, -R100.reuse, 0x10, RZ ;  /* 0x0000001064027810 */ /* 0x040fe40007ffe1ff */
[----:B------:R-:W-:Y:S02]  /*9c60*/  ISETP.NE.U32.AND P0, PT, R100, RZ, PT ;  /* 0x000000ff6400720c */ /* 0x000fe40003f05070 */
[----:B------:R-:W-:Y:S04]  /*9c70*/  LOP3.LUT R2, R2, 0xf, RZ, 0xc0, !PT ;  /* 0x0000000f02027812 */ /* 0x000fe800078ec0ff */
[----:B----4-:R-:W-:Y:S04]  /*9c80*/  IADD3 R2, P6, P5, R2, R0, R14 ;  /* 0x0000000002027210 */ /* 0x010fe80007dde00e */
[----:B---3--:R-:W-:Y:S05]  /*9c90*/  IADD3.X R3, RZ, R4, R11, P6, P5 ;  /* 0x00000004ff037210 */ /* 0x008fea00037ea40b */
[----:B------:R-:W-:Y:S01]  /*9ca0*/  @!PT LDS RZ, [RZ] ;  /* 0x00000000fffff984 */ /* 0x000fe20000000800 */
[----:B------:R-:W-:Y:S01]  /*9cb0*/  @!PT LDS RZ, [RZ] ;  /* 0x00000000fffff984 */ /* 0x000fe20000000800 */
[----:B------:R3:W-:Y:S01]  /*9cc0*/  LDGSTS.E.BYPASS.LTC128B.128.ZFILL [R182+0x6100], [R2.64], P0 ;  /* 0x0610000002b67fae */ /* 0x0007e20008141d46 */
[----:B------:R-:W-:Y:S05]  /*9cd0*/  IADD3 R6, P0, R0, R12, RZ ;  /* 0x0000000c00067210 */ /* 0x000fea0007f1e0ff */
[----:B------:R-:W-:Y:S05]  /*9ce0*/  IMAD.X R7, R4, 0x1, R9, P0 ;  /* 0x0000000104077824 */ /* 0x000fea00000e0609 */
[----:B------:R4:W-:Y:S01]  /*9cf0*/  LDGSTS.E.BYPASS.LTC128B.128 [R182+0x8100], [R6.64], !P4 ;  /* 0x0810000006b67fae */ /* 0x0009e2000e101d46 */
[----:B---3--:R-:W-:Y:S03]  /*9d00*/  IADD3 R2, P0, R0, R13, RZ ;  /* 0x0000000d00027210 */ /* 0x008fe60007f1e0ff */
[----:B------:R4:W3:Y:S02]  /*9d10*/  SHFL.IDX PT, R0, R8, 0x1, 0x181f ;  /* 0x00381f0008007f89 */ /* 0x0008e400000e0000 */
[----:B------:R-:W-:Y:S02]  /*9d20*/  IMAD.X R3, R4, 0x1, R10, P0 ;  /* 0x0000000104037824 */ /* 0x000fe400000e060a */
[----:B------:R4:W2:Y:S04]  /*9d30*/  SHFL.IDX PT, R4, R5, 0x1, 0x181f ;  /* 0x00381f0005047f89 */ /* 0x0008a800000e0000 */
[----:B------:R4:W-:Y:S02]  /*9d40*/  LDGSTS.E.BYPASS.LTC128B.128 [R182+0xa100], [R2.64], !P2 ;  /* 0x0a10000002b67fae */ /* 0x0009e4000d101d46 */
.L_x_1102:
[----:B----4-:R-:W-:Y:S02]  /*9d50*/  IADD3 R2, -R100, 0x10, RZ ;  /* 0x0000001064027810 */ /* 0x010fe40007ffe1ff */
[C---:B---3--:R-:W-:Y:S02]  /*9d60*/  IADD3 R8, P6, R0.reuse, R12, RZ ;  /* 0x0000000c00087210 */ /* 0x048fe40007fde0ff */
[----:B------:R-:W-:Y:S02]  /*9d70*/  IADD3 R6, P5, R0, R13, RZ ;  /* 0x0000000d00067210 */ /* 0x000fe40007fbe0ff */
[----:B------:R-:W-:Y:S01]  /*9d80*/  ISETP.NE.U32.AND P0, PT, R100, RZ, PT ;  /* 0x000000ff6400720c */ /* 0x000fe20003f05070 */
[----:B--2---:R-:W-:Y:S01]  /*9d90*/  IMAD.X R9, R4, 0x1, R9, P6 ;  /* 0x0000000104097824 */ /* 0x004fe200030e0609 */
[----:B------:R-:W-:Y:S01]  /*9da0*/  LOP3.LUT R2, R2, 0xf, RZ, 0xc0, !PT ;  /* 0x0000000f02027812 */ /* 0x000fe200078ec0ff */
[----:B------:R-:W-:Y:S03]  /*9db0*/  IMAD.X R7, R4, 0x1, R10, P5 ;  /* 0x0000000104077824 */ /* 0x000fe600028e060a */
[----:B------:R-:W-:Y:S04]  /*9dc0*/  IADD3 R2, P6, P5, R2, R0, R14 ;  /* 0x0000000002027210 */ /* 0x000fe80007dde00e */
[----:B------:R-:W-:Y:S05]  /*9dd0*/  IADD3.X R3, RZ, R4, R11, P6, P5 ;  /* 0x00000004ff037210 */ /* 0x000fea00037ea40b */
[----:B------:R-:W-:Y:S01]  /*9de0*/  @!PT LDS RZ, [RZ] ;  /* 0x00000000fffff984 */ /* 0x000fe20000000800 */
[----:B------:R-:W-:Y:S01]  /*9df0*/  @!PT LDS RZ, [RZ] ;  /* 0x00000000fffff984 */ /* 0x000fe20000000800 */
[----:B------:R-:W-:Y:S01]  /*9e00*/  @!PT LDS RZ, [RZ] ;  /* 0x00000000fffff984 */ /* 0x000fe20000000800 */
[----:B------:R2:W-:Y:S04]  /*9e10*/  LDGSTS.E.BYPASS.LTC128B.128.ZFILL [R182+0x7100], [R2.64], P0 ;  /* 0x0710000002b67fae */ /* 0x0005e80008141d46 */
[----:B------:R2:W-:Y:S04]  /*9e20*/  LDGSTS.E.BYPASS.LTC128B.128 [R182+0x9100], [R8.64], !P4 ;  /* 0x0910000008b67fae */ /* 0x0005e8000e101d46 */
[----:B------:R2:W-:Y:S02]  /*9e30*/  LDGSTS.E.BYPASS.LTC128B.128 [R182+0xb100], [R6.64], !P2 ;  /* 0x0b10000006b67fae */ /* 0x0005e4000d101d46 */
.L_x_1065:
[----:B--2-4-:R-:W-:Y:S05]  /*9e40*/  BSYNC B0 ;  /* 0x0000000000007941 */ /* 0x014fea0003800000 */
.L_x_1064:
[----:B---3--:R-:W-:Y:S01]  /*9e50*/  FMNMX.FTZ R2, R140, R101, !PT ;  /* 0x000000658c027209 */ /* 0x008fe20007810000 */
        /* <DEDUP_REMOVED lines=40> */
.L_x_1103:
[C---:B------:R-:W-:Y:S01]  /*a0e0*/  FMUL.FTZ R147, R100.reuse, c[0x0][0x2d0] ;  /* 0x0000b40064937a20 */ /* 0x040fe20000410000 */
[----:B------:R-:W-:Y:S01]  /*a0f0*/  WARPSYNC 0xffffffff ;  /* 0xffffffff00007948 */ /* 0x000fe20003800000 */
[----:B------:R-:W-:Y:S01]  /*a100*/  FADD.FTZ R2, -R100, R101 ;  /* 0x0000006564027221 */ /* 0x000fe20000010100 */
[----:B------:R-:W1:Y:S01]  /*a110*/  LDSM.16.MT88.4 R12, [R162] ;  /* 0x00000000a20c783b */ /* 0x000e620000004200 */
[--C-:B------:R-:W-:Y:S01]  /*a120*/  FFMA.FTZ R3, R140, c[0x0][0x2d0], -R147.reuse ;  /* 0x0000b4008c037a23 */ /* 0x100fe20000010893 */
[----:B------:R-:W-:Y:S01]  /*a130*/  ISETP.GT.AND P0, PT, R184, R213, PT ;  /* 0x000000d5b800720c */ /* 0x000fe20003f04270 */
[----:B------:R-:W-:Y:S02]  /*a140*/  FMUL.FTZ R2, R2, c[0x0][0x2d0] ;  /* 0x0000b40002027a20 */ /* 0x000fe40000410000 */
[----:B------:R4:W-:Y:S01]  /*a150*/  MUFU.EX2 R198, R3 ;  /* 0x0000000300c67308 */ /* 0x0009e20000000800 */
[--C-:B------:R-:W-:Y:S02]  /*a160*/  FFMA.FTZ R101, R156, c[0x0][0x2d0], -R147.reuse ;  /* 0x0000b4009c657a23 */ /* 0x100fe40000010893 */
[----:B------:R-:W5:Y:S07]  /*a170*/  LDSM.16.MT88.4 R20, [R163] ;  /* 0x00000000a314783b */ /* 0x000f6e0000004200 */
[----:B------:R-:W2:Y:S01]  /*a180*/  MUFU.EX2 R2, R2 ;  /* 0x0000000200027308 */ /* 0x000ea20000000800 */
[----:B------:R-:W3:Y:S01]  /*a190*/  LDSM.16.MT88.4 R28, [R165] ;  /* 0x00000000a51c783b */ /* 0x000ee20000004200 */
[--C-:B----4-:R-:W-:Y:S08]  /*a1a0*/  FFMA.FTZ R3, R143, c[0x0][0x2d0], -R147.reuse ;  /* 0x0000b4008f037a23 */ /* 0x110ff00000010893 */
[----:B------:R4:W1:Y:S02]  /*a1b0*/  MUFU.EX2 R143, R3 ;  /* 0x00000003008f7308 */ /* 0x0008640000000800 */
[--C-:B----4-:R-:W-:Y:S02]  /*a1c0*/  FFMA.FTZ R3, R141, c[0x0][0x2d0], -R147.reuse ;  /* 0x0000b4008d037a23 */ /* 0x110fe40000010893 */
[C---:B--2---:R-:W-:Y:S06]  /*a1d0*/  FMUL.FTZ R5, R2.reuse, R105 ;  /* 0x0000006902057220 */ /* 0x044fec0000410000 */
        /* <DEDUP_REMOVED lines=14> */
[--C-:B------:R-:W-:Y:S01]  /*a2c0*/  FFMA.FTZ R0, R136, c[0x0][0x2d0], -R147.reuse ;  /* 0x0000b40088007a23 */ /* 0x100fe20000010893 */
[----:B-1----:R-:W-:Y:S01]  /*a2d0*/  F2FP.BF16.PACK_AB R136, R143, R198 ;  /* 0x000000c68f88723e */ /* 0x002fe200000010ff */
[C---:B------:R-:W-:Y:S02]  /*a2e0*/  FMUL.FTZ R44, R2.reuse, R44 ;  /* 0x0000002c022c7220 */ /* 0x040fe40000410000 */
[----:B------:R-:W1:Y:S01]  /*a2f0*/  MUFU.EX2 R211, R0 ;  /* 0x0000000000d37308 */ /* 0x000e620000000800 */
[----:B------:R-:W-:Y:S02]  /*a300*/  FMUL.FTZ R140, R3, c[0x0][0x2d0] ;  /* 0x0000b400038c7a20 */ /* 0x000fe40000410000 */
[----:B------:R-:W-:Y:S02]  /*a310*/  FMUL.FTZ R45, R2, R45 ;  /* 0x0000002d022d7220 */ /* 0x000fe40000410000 */
[----:B------:R-:W-:Y:S02]  /*a320*/  FFMA.FTZ R4, R142, c[0x0][0x2d0], -R140 ;  /* 0x0000b4008e047a23 */ /* 0x000fe4000001088c */
        /* <DEDUP_REMOVED lines=11> */
[----:B------:R1:W-:Y:S01]  /*a3e0*/  MUFU.EX2 R102, R4 ;  /* 0x0000000400667308 */ /* 0x0003e20000000800 */
[----:B------:R-:W-:Y:S02]  /*a3f0*/  FMUL.FTZ R65, R2, R65 ;  /* 0x0000004102417220 */ /* 0x000fe40000410000 */
[----:B------:R-:W-:Y:S02]  /*a400*/  FMUL.FTZ R0, R0, c[0x0][0x2d0] ;  /* 0x0000b40000007a20 */ /* 0x000fe40000410000 */
        /* <DEDUP_REMOVED lines=8> */
[C---:B------:R-:W-:Y:S02]  /*a490*/  FMUL.FTZ R81, R2.reuse, R81 ;  /* 0x0000005102517220 */ /* 0x040fe40000410000 */
[C---:B------:R-:W-:Y:S02]  /*a4a0*/  FMUL.FTZ R84, R2.reuse, R84 ;  /* 0x0000005402547220 */ /* 0x040fe40000410000 */
[C---:B------:R-:W-:Y:S02]  /*a4b0*/  FMUL.FTZ R85, R2.reuse, R85 ;  /* 0x0000005502557220 */ /* 0x040fe40000410000 */
[--C-:B-1----:R-:W-:Y:S02]  /*a4c0*/  FFMA.FTZ R4, R145, c[0x0][0x2d0], -R140.reuse ;  /* 0x0000b40091047a23 */ /* 0x102fe4000001088c */
[C---:B------:R-:W-:Y:S02]  /*a4d0*/  FMUL.FTZ R88, R2.reuse, R88 ;  /* 0x0000005802587220 */ /* 0x040fe40000410000 */
[----:B------:R1:W3:Y:S01]  /*a4e0*/  MUFU.EX2 R141, R4 ;  /* 0x00000004008d7308 */ /* 0x0002e20000000800 */
[C---:B------:R-:W-:Y:S02]  /*a4f0*/  FMUL.FTZ R89, R2.reuse, R89 ;  /* 0x0000005902597220 */ /* 0x040fe40000410000 */
[----:B------:R-:W-:Y:S02]  /*a500*/  FMUL.FTZ R92, R2, R92 ;  /* 0x0000005c025c7220 */ /* 0x000fe40000410000 */
[C---:B--2---:R-:W-:Y:S02]  /*a510*/  FMUL.FTZ R6, R0.reuse, R106 ;  /* 0x0000006a00067220 */ /* 0x044fe40000410000 */
[C---:B------:R-:W-:Y:S02]  /*a520*/  FMUL.FTZ R7, R0.reuse, R107 ;  /* 0x0000006b00077220 */ /* 0x040fe40000410000 */
[C---:B------:R-:W-:Y:S02]  /*a530*/  FMUL.FTZ R10, R0.reuse, R110 ;  /* 0x0000006e000a7220 */ /* 0x040fe40000410000 */
[C---:B------:R-:W-:Y:S02]  /*a540*/  FMUL.FTZ R11, R0.reuse, R111 ;  /* 0x0000006f000b7220 */ /* 0x040fe40000410000 */
[C---:B------:R-:W-:Y:S01]  /*a550*/  FMUL.FTZ R18, R0.reuse, R118 ;  /* 0x0000007600127220 */ /* 0x040fe20000410000 */
[----:B------:R-:W-:Y:S01]  /*a560*/  LDSM.16.MT88.4 R108, [R162+0x800] ;  /* 0x00080000a26c783b */ /* 0x000fe20000004200 */
[C---:B------:R-:W-:Y:S02]  /*a570*/  FMUL.FTZ R19, R0.reuse, R119 ;  /* 0x0000007700137220 */ /* 0x040fe40000410000 */
[C---:B------:R-:W-:Y:S02]  /*a580*/  FMUL.FTZ R26, R0.reuse, R126 ;  /* 0x0000007e001a7220 */ /* 0x040fe40000410000 */
[C---:B------:R-:W-:Y:S02]  /*a590*/  FMUL.FTZ R27, R0.reuse, R127 ;  /* 0x0000007f001b7220 */ /* 0x040fe40000410000 */
[C---:B------:R-:W-:Y:S01]  /*a5a0*/  FMUL.FTZ R34, R0.reuse, R134 ;  /* 0x0000008600227220 */ /* 0x040fe20000410000 */
[----:B------:R-:W-:Y:S01]  /*a5b0*/  LDSM.16.MT88.4 R124, [R165+0x1800] ;  /* 0x00180000a57c783b */ /* 0x000fe20000004200 */
[C---:B------:R-:W-:Y:S02]  /*a5c0*/  FMUL.FTZ R35, R0.reuse, R135 ;  /* 0x0000008700237220 */ /* 0x040fe40000410000 */
[--C-:B-1----:R-:W-:Y:S01]  /*a5d0*/  FFMA.FTZ R4, R137, c[0x0][0x2d0], -R140.reuse ;  /* 0x0000b40089047a23 */ /* 0x102fe2000001088c */
[C---:B---3--:R-:W-:Y:S01]  /*a5e0*/  F2FP.BF16.PACK_AB R137, R141.reuse, R102 ;  /* 0x000000668d89723e */ /* 0x048fe200000010ff */
[C---:B------:R-:W-:Y:S02]  /*a5f0*/  FMUL.FTZ R38, R0.reuse, R38 ;  /* 0x0000002600267220 */ /* 0x040fe40000410000 */
[----:B------:R1:W-:Y:S01]  /*a600*/  MUFU.EX2 R209, R4 ;  /* 0x0000000400d17308 */ /* 0x0003e20000000800 */
        /* <DEDUP_REMOVED lines=13> */
[----:B-1----:R-:W-:Y:S02]  /*a6e0*/  FFMA.FTZ R4, R144, c[0x0][0x2d0], -R140 ;  /* 0x0000b40090047a23 */ /* 0x002fe4000001088c */
        /* <DEDUP_REMOVED lines=12> */
[C---:B------:R-:W-:Y:S02]  /*a7b0*/  FFMA.FTZ R116, R0.reuse, R206, R102 ;  /* 0x000000ce00747223 */ /* 0x040fe40000010066 */
[----:B------:R-:W-:Y:S01]  /*a7c0*/  FMUL.FTZ R86, R0, R86 ;  /* 0x0000005600567220 */ /* 0x000fe20000410000 */
[----:B-1----:R-:W-:Y:S01]  /*a7d0*/  F2FP.BF16.PACK_AB R139, R210, R209 ;  /* 0x000000d1d28b723e */ /* 0x002fe200000010ff */
[----:B------:R-:W-:Y:S02]  /*a7e0*/  FMUL.FTZ R4, R2, R104 ;  /* 0x0000006802047220 */ /* 0x000fe40000410000 */
[----:B------:R-:W1:Y:S01]  /*a7f0*/  LDSM.16.MT88.4 R104, [R164] ;  /* 0x00000000a468783b */ /* 0x000e620000004200 */
[C---:B------:R-:W-:Y:S02]  /*a800*/  FMUL.FTZ R87, R0.reuse, R87 ;  /* 0x0000005700577220 */ /* 0x040fe40000410000 */
[C---:B------:R-:W-:Y:S02]  /*a810*/  FMUL.FTZ R90, R0.reuse, R90 ;  /* 0x0000005a005a7220 */ /* 0x040fe40000410000 */
[C---:B------:R-:W-:Y:S05]  /*a820*/  HMMA.16816.F32.BF16 R4, R136.reuse, R12, R4 ;  /* 0x0000000c8804723c */ /* 0x040fea0000041804 */
[----:B------:R-:W-:Y:S02]  /*a830*/  FMUL.FTZ R91, R0, R91 ;  /* 0x0000005b005b7220 */ /* 0x000fe40000410000 */
[C---:B------:R-:W-:Y:S01]  /*a840*/  FMUL.FTZ R12, R2.reuse, R112 ;  /* 0x00000070020c7220 */ /* 0x040fe20000410000 */
[C---:B------:R-:W-:Y:S04]  /*a850*/  HMMA.16816.F32.BF16 R8, R136.reuse, R14, R8 ;  /* 0x0000000e8808723c */ /* 0x040fe80000041808 */
[----:B------:R-:W-:Y:S02]  /*a860*/  FMUL.FTZ R13, R2, R113 ;  /* 0x00000071020d7220 */ /* 0x000fe40000410000 */
[--C-:B------:R-:W-:Y:S02]  /*a870*/  FFMA.FTZ R102, R150, c[0x0][0x2d0], -R147.reuse ;  /* 0x0000b40096667a23 */ /* 0x100fe40000010893 */
[C---:B------:R-:W-:Y:S02]  /*a880*/  FMUL.FTZ R14, R0.reuse, R114 ;  /* 0x00000072000e7220 */ /* 0x040fe40000410000 */
[----:B------:R-:W-:Y:S02]  /*a890*/  MUFU.EX2 R144, R102 ;  /* 0x0000006600907308 */ /* 0x000fe40000000800 */
[----:B------:R-:W-:Y:S02]  /*a8a0*/  FMUL.FTZ R15, R0, R115 ;  /* 0x00000073000f7220 */ /* 0x000fe40000410000 */
[----:B------:R-:W-:Y:S01]  /*a8b0*/  LDSM.16.MT88.4 R112, [R163+0x800] ;  /* 0x00080000a370783b */ /* 0x000fe20000004200 */
[C---:B------:R-:W-:Y:S02]  /*a8c0*/  FMUL.FTZ R93, R2.reuse, R93 ;  /* 0x0000005d025d7220 */ /* 0x040fe40000410000 */
[C---:B------:R-:W-:Y:S02]  /*a8d0*/  FMUL.FTZ R96, R2.reuse, R96 ;  /* 0x0000006002607220 */ /* 0x040fe40000410000 */
[C---:B-----5:R-:W-:Y:S03]  /*a8e0*/  HMMA.16816.F32.BF16 R12, R136.reuse, R20, R12 ;  /* 0x00000014880c723c */ /* 0x060fe6000004180c */
[----:B------:R-:W-:Y:S02]  /*a8f0*/  FMUL.FTZ R97, R2, R97 ;  /* 0x0000006102617220 */ /* 0x000fe40000410000 */
[----:B------:R-:W-:Y:S02]  /*a900*/  FMUL.FTZ R94, R0, R94 ;  /* 0x0000005e005e7220 */ /* 0x000fe40000410000 */
[C---:B------:R-:W-:Y:S01]  /*a910*/  FMUL.FTZ R20, R2.reuse, R120 ;  /* 0x0000007802147220 */ /* 0x040fe20000410000 */
[C---:B------:R-:W-:Y:S04]  /*a920*/  HMMA.16816.F32.BF16 R16, R136.reuse, R22, R16 ;  /* 0x000000168810723c */ /* 0x040fe80000041810 */
[----:B------:R-:W-:Y:S02]  /*a930*/  FMUL.FTZ R21, R2, R121 ;  /* 0x0000007902157220 */ /* 0x000fe40000410000 */
[--C-:B------:R-:W-:Y:S02]  /*a940*/  FFMA.FTZ R120, R192, c[0x0][0x2d0], -R147.reuse ;  /* 0x0000b400c0787a23 */ /* 0x100fe40000010893 */
[C---:B------:R-:W-:Y:S04]  /*a950*/  FMUL.FTZ R23, R0.reuse, R123 ;  /* 0x0000007b00177220 */ /* 0x040fe80000410000 */
[C---:B------:R-:W-:Y:S02]  /*a960*/  FMUL.FTZ R22, R0.reuse, R122 ;  /* 0x0000007a00167220 */ /* 0x040fe40000410000 */
[----:B------:R-:W-:Y:S02]  /*a970*/  FADD.FTZ R122, R141, R116 ;  /* 0x000000748d7a7221 */ /* 0x000fe40000010000 */
[----:B------:R-:W-:Y:S01]  /*a980*/  LDSM.16.MT88.4 R116, [R165+0x1000] ;  /* 0x00100000a574783b */ /* 0x000fe20000004200 */
[C---:B------:R-:W-:Y:S02]  /*a990*/  FMUL.FTZ R95, R0.reuse, R95 ;  /* 0x0000005f005f7220 */ /* 0x040fe40000410000 */
[C---:B------:R-:W-:Y:S03]  /*a9a0*/  HMMA.16816.F32.BF16 R20, R136.reuse, R28, R20 ;  /* 0x0000001c8814723c */ /* 0x040fe60000041814 */
[C---:B------:R-:W-:Y:S02]  /*a9b0*/  FMUL.FTZ R98, R0.reuse, R98 ;  /* 0x0000006200627220 */ /* 0x040fe40000410000 */
[----:B------:R-:W-:Y:S02]  /*a9c0*/  FMUL.FTZ R99, R0, R99 ;  /* 0x0000006300637220 */ /* 0x000fe40000410000 */
[C---:B------:R-:W-:Y:S01]  /*a9d0*/  FMUL.FTZ R28, R2.reuse, R128 ;  /* 0x00000080021c7220 */ /* 0x040fe20000410000 */
[C---:B------:R-:W-:Y:S04]  /*a9e0*/  HMMA.16816.F32.BF16 R24, R136.reuse, R30, R24 ;  /* 0x0000001e8818723c */ /* 0x040fe80000041818 */
[----:B------:R-:W-:Y:S02]  /*a9f0*/  FMUL.FTZ R29, R2, R129 ;  /* 0x00000081021d7220 */ /* 0x000fe40000410000 */
[----:B------:R2:W-:Y:S01]  /*aa00*/  MUFU.EX2 R129, R101 ;  /* 0x0000006500817308 */ /* 0x0005e20000000800 */
[C---:B------:R-:W-:Y:S02]  /*aa10*/  FMUL.FTZ R30, R0.reuse, R130 ;  /* 0x00000082001e7220 */ /* 0x040fe40000410000 */
[----:B------:R-:W-:Y:S03]  /*aa20*/  FMUL.FTZ R31, R0, R131 ;  /* 0x00000083001f7220 */ /* 0x000fe60000410000 */
[--C-:B------:R-:W-:Y:S04]  /*aa30*/  FFMA.FTZ R0, R191, c[0x0][0x2d0], -R147.reuse ;  /* 0x0000b400bf007a23 */ /* 0x100fe80000010893 */
[C---:B-1----:R-:W-:Y:S01]  /*aa40*/  HMMA.16816.F32.BF16 R28, R136.reuse, R104, R28 ;  /* 0x00000068881c723c */ /* 0x042fe2000004181c */
[----:B------:R1:W-:Y:S07]  /*aa50*/  MUFU.EX2 R156, R0 ;  /* 0x00000000009c7308 */ /* 0x0003ee0000000800 */
[C---:B------:R-:W-:Y:S01]  /*aa60*/  HMMA.16816.F32.BF16 R32, R136.reuse, R106, R32 ;  /* 0x0000006a8820723c */ /* 0x040fe20000041820 */
[----:B------:R-:W3:Y:S03]  /*aa70*/  LDSM.16.MT88.4 R104, [R162+0x2000] ;  /* 0x00200000a268783b */ /* 0x000ee60000004200 */
[--C-:B--2---:R-:W-:Y:S04]  /*aa80*/  FFMA.FTZ R101, R153, c[0x0][0x2d0], -R147.reuse ;  /* 0x0000b40099657a23 */ /* 0x104fe80000010893 */
[----:B------:R2:W4:Y:S01]  /*aa90*/  MUFU.EX2 R203, R101 ;  /* 0x0000006500cb7308 */ /* 0x0005220000000800 */
[--C-:B-1----:R-:W-:Y:S03]  /*aaa0*/  FFMA.FTZ R0, R188, c[0x0][0x2d0], -R147.reuse ;  /* 0x0000b400bc007a23 */ /* 0x102fe60000010893 */
[--C-:B--2---:R-:W-:Y:S06]  /*aab0*/  FFMA.FTZ R101, R152, c[0x0][0x2d0], -R147.reuse ;  /* 0x0000b40098657a23 */ /* 0x104fec0000010893 */
[----:B------:R1:W-:Y:S01]  /*aac0*/  MUFU.EX2 R202, R101 ;  /* 0x0000006500ca7308 */ /* 0x0003e20000000800 */
[C---:B---3--:R-:W-:Y:S08]  /*aad0*/  HMMA.16816.F32.BF16 R36, R136.reuse, R104, R36 ;  /* 0x000000688824723c */ /* 0x048ff00000041824 */
[C---:B------:R-:W-:Y:S01]  /*aae0*/  HMMA.16816.F32.BF16 R40, R136.reuse, R106, R40 ;  /* 0x0000006a8828723c */ /* 0x040fe20000041828 */
[----:B------:R-:W2:Y:S03]  /*aaf0*/  LDSM.16.MT88.4 R104, [R163+0x2000] ;  /* 0x00200000a368783b */ /* 0x000ea60000004200 */
[--C-:B-1----:R-:W-:Y:S04]  /*ab00*/  FFMA.FTZ R101, R146, c[0x0][0x2d0], -R147.reuse ;  /* 0x0000b40092657a23 */ /* 0x102fe80000010893 */
[----:B------:R1:W-:Y:S01]  /*ab10*/  MUFU.EX2 R204, R101 ;  /* 0x0000006500cc7308 */ /* 0x0003e20000000800 */
[C---:B--2---:R-:W-:Y:S03]  /*ab20*/  HMMA.16816.F32.BF16 R44, R136.reuse, R104, R44 ;  /* 0x00000068882c723c */ /* 0x044fe6000004182c */
[--C-:B-1----:R-:W-:Y:S06]  /*ab30*/  FFMA.FTZ R101, R155, c[0x0][0x2d0], -R140.reuse ;  /* 0x0000b4009b657a23 */ /* 0x102fec000001088c */
[----:B------:R1:W-:Y:S01]  /*ab40*/  MUFU.EX2 R128, R101 ;  /* 0x0000006500807308 */ /* 0x0003e20000000800 */
[C---:B------:R-:W-:Y:S01]  /*ab50*/  HMMA.16816.F32.BF16 R48, R136.reuse, R106, R48 ;  /* 0x0000006a8830723c */ /* 0x040fe20000041830 */
[----:B------:R-:W2:Y:S02]  /*ab60*/  LDSM.16.MT88.4 R104, [R165+0x2000] ;  /* 0x00200000a568783b */ /* 0x000ea40000004200 */
[--C-:B-1----:R-:W-:Y:S06]  /*ab70*/  FFMA.FTZ R101, R157, c[0x0][0x2d0], -R140.reuse ;  /* 0x0000b4009d657a23 */ /* 0x102fec000001088c */
[----:B------:R1:W3:Y:S01]  /*ab80*/  MUFU.EX2 R201, R101 ;  /* 0x0000006500c97308 */ /* 0x0002e20000000800 */
[C---:B--2---:R-:W-:Y:S08]  /*ab90*/  HMMA.16816.F32.BF16 R52, R136.reuse, R104, R52 ;  /* 0x000000688834723c */ /* 0x044ff00000041834 */
[C---:B------:R-:W-:Y:S01]  /*aba0*/  HMMA.16816.F32.BF16 R56, R136.reuse, R106, R56 ;  /* 0x0000006a8838723c */ /* 0x040fe20000041838 */
[----:B------:R-:W2:Y:S03]  /*abb0*/  LDSM.16.MT88.4 R104, [R164+0x2000] ;  /* 0x00200000a468783b */ /* 0x000ea60000004200 */
[----:B-1----:R-:W-:Y:S04]  /*abc0*/  FFMA.FTZ R101, R154, c[0x0][0x2d0], -R140 ;  /* 0x0000b4009a657a23 */ /* 0x002fe8000001088c */
[----:B------:R1:W-:Y:S04]  /*abd0*/  MUFU.EX2 R200, R101 ;  /* 0x0000006500c87308 */ /* 0x0003e80000000800 */
[----:B-1----:R-:W-:Y:S02]  /*abe0*/  FFMA.FTZ R101, R2, R205, R198 ;  /* 0x000000cd02657223 */ /* 0x002fe400000100c6 */
[--C-:B------:R-:W-:Y:S04]  /*abf0*/  FFMA.FTZ R2, R158, c[0x0][0x2d0], -R140.reuse ;  /* 0x0000b4009e027a23 */ /* 0x100fe8000001088c */
[----:B------:R1:W-:Y:S01]  /*ac00*/  MUFU.EX2 R158, R0 ;  /* 0x00000000009e7308 */ /* 0x0003e20000000800 */
[C---:B--2---:R-:W-:Y:S09]  /*ac10*/  HMMA.16816.F32.BF16 R60, R136.reuse, R104, R60 ;  /* 0x00000068883c723c */ /* 0x044ff2000004183c */
[----:B------:R2:W5:Y:S01]  /*ac20*/  MUFU.EX2 R198, R2 ;  /* 0x0000000200c67308 */ /* 0x0005620000000800 */
[C---:B------:R-:W-:Y:S01]  /*ac30*/  HMMA.16816.F32.BF16 R64, R136.reuse, R106, R64 ;  /* 0x0000006a8840723c */ /* 0x040fe20000041840 */
[----:B------:R-:W3:Y:S02]  /*ac40*/  LDSM.16.MT88.4 R104, [R162+0x4000] ;  /* 0x00400000a268783b */ /* 0x000ee40000004200 */
[--C-:B-1----:R-:W-:Y:S06]  /*ac50*/  FFMA.FTZ R0, R185, c[0x0][0x2d0], -R147.reuse ;  /* 0x0000b400b9007a23 */ /* 0x102fec0000010893 */
[----:B------:R1:W-:Y:S03]  /*ac60*/  MUFU.EX2 R157, R0 ;  /* 0x00000000009d7308 */ /* 0x0003e60000000800 */
[--C-:B--2---:R-:W-:Y:S07]  /*ac70*/  FFMA.FTZ R2, R148, c[0x0][0x2d0], -R147.reuse ;  /* 0x0000b40094027a23 */ /* 0x104fee0000010893 */
[----:B------:R2:W-:Y:S01]  /*ac80*/  MUFU.EX2 R146, R2 ;  /* 0x0000000200927308 */ /* 0x0005e20000000800 */
[----:B-1----:R-:W-:Y:S01]  /*ac90*/  FFMA.FTZ R0, R159, c[0x0][0x2d0], -R147 ;  /* 0x0000b4009f007a23 */ /* 0x002fe20000010893 */
[C---:B---3--:R-:W-:Y:S08]  /*aca0*/  HMMA.16816.F32.BF16 R68, R136.reuse, R104, R68 ;  /* 0x000000688844723c */ /* 0x048ff00000041844 */
[----:B------:R1:W-:Y:S01]  /*acb0*/  MUFU.EX2 R159, R0 ;  /* 0x00000000009f7308 */ /* 0x0003e20000000800 */
[C---:B------:R-:W-:Y:S01]  /*acc0*/  HMMA.16816.F32.BF16 R72, R136.reuse, R106, R72 ;  /* 0x0000006a8848723c */ /* 0x040fe20000041848 */
[----:B------:R-:W3:Y:S02]  /*acd0*/  LDSM.16.MT88.4 R104, [R163+0x4000] ;  /* 0x00400000a368783b */ /* 0x000ee40000004200 */
[--C-:B--2---:R-:W-:Y:S02]  /*ace0*/  FFMA.FTZ R2, R194, c[0x0][0x2d0], -R140.reuse ;  /* 0x0000b400c2027a23 */ /* 0x104fe4000001088c */
[--C-:B-1----:R-:W-:Y:S04]  /*acf0*/  FFMA.FTZ R0, R189, c[0x0][0x2d0], -R140.reuse ;  /* 0x0000b400bd007a23 */ /* 0x102fe8000001088c */
[----:B------:R1:W-:Y:S01]  /*ad00*/  MUFU.EX2 R155, R0 ;  /* 0x00000000009b7308 */ /* 0x0003e20000000800 */
[C---:B---3--:R-:W-:Y:S03]  /*ad10*/  HMMA.16816.F32.BF16 R76, R136.reuse, R104, R76 ;  /* 0x00000068884c723c */ /* 0x048fe6000004184c */
[--C-:B-1----:R-:W-:Y:S05]  /*ad20*/  FFMA.FTZ R0, R190, c[0x0][0x2d0], -R140.reuse ;  /* 0x0000b400be007a23 */ /* 0x102fea000001088c */
[C---:B------:R-:W-:Y:S01]  /*ad30*/  HMMA.16816.F32.BF16 R80, R136.reuse, R106, R80 ;  /* 0x0000006a8850723c */ /* 0x040fe20000041850 */
[----:B------:R-:W1:Y:S01]  /*ad40*/  LDSM.16.MT88.4 R104, [R165+0x4000] ;  /* 0x00400000a568783b */ /* 0x000e620000004200 */
[----:B------:R2:W-:Y:S02]  /*ad50*/  MUFU.EX2 R154, R0 ;  /* 0x00000000009a7308 */ /* 0x0005e40000000800 */
[--C-:B--2---:R-:W-:Y:S08]  /*ad60*/  FFMA.FTZ R0, R187, c[0x0][0x2d0], -R140.reuse ;  /* 0x0000b400bb007a23 */ /* 0x104ff0000001088c */
[----:B------:R2:W-:Y:S01]  /*ad70*/  MUFU.EX2 R153, R0 ;  /* 0x0000000000997308 */ /* 0x0005e20000000800 */
[C---:B-1----:R-:W-:Y:S08]  /*ad80*/  HMMA.16816.F32.BF16 R84, R136.reuse, R104, R84 ;  /* 0x000000688854723c */ /* 0x042ff00000041854 */
[C---:B------:R-:W-:Y:S01]  /*ad90*/  HMMA.16816.F32.BF16 R88, R136.reuse, R106, R88 ;  /* 0x0000006a8858723c */ /* 0x040fe20000041858 */
[----:B------:R-:W1:Y:S03]  /*ada0*/  LDSM.16.MT88.4 R104, [R164+0x4000] ;  /* 0x00400000a468783b */ /* 0x000e660000004200 */
[----:B--2---:R-:W-:Y:S04]  /*adb0*/  FFMA.FTZ R0, R193, c[0x0][0x2d0], -R140 ;  /* 0x0000b400c1007a23 */ /* 0x004fe8000001088c */
[----:B------:R2:W-:Y:S04]  /*adc0*/  MUFU.EX2 R152, R0 ;  /* 0x0000000000987308 */ /* 0x0005e80000000800 */
[----:B--2---:R-:W-:Y:S06]  /*add0*/  FADD.FTZ R0, R143, R101 ;  /* 0x000000658f007221 */ /* 0x004fec0000010000 */
[----:B------:R-:W2:Y:S01]  /*ade0*/  MUFU.EX2 R143, R120 ;  /* 0x00000078008f7308 */ /* 0x000ea20000000800 */
[----:B------:R-:W-:Y:S02]  /*adf0*/  FFMA.FTZ R101, R149, c[0x0][0x2d0], -R147 ;  /* 0x0000b40095657a23 */ /* 0x000fe40000010893 */
[----:B------:R-:W-:Y:S02]  /*ae00*/  FADD.FTZ R121, R199, R0 ;  /* 0x00000000c7797221 */ /* 0x000fe40000010000 */
[----:B------:R-:W-:Y:S01]  /*ae10*/  FFMA.FTZ R0, R151, c[0x0][0x2d0], -R140 ;  /* 0x0000b40097007a23 */ /* 0x000fe2000001088c */
[C---:B-1----:R-:W-:Y:S03]  /*ae20*/  HMMA.16816.F32.BF16 R92, R136.reuse, R104, R92 ;  /* 0x00000068885c723c */ /* 0x042fe6000004185c */
[----:B------:R-:W-:Y:S01]  /*ae30*/  FADD.FTZ R102, R211, R121 ;  /* 0x00000079d3667221 */ /* 0x000fe20000010000 */
[----:B------:R1:W3:Y:S03]  /*ae40*/  MUFU.EX2 R145, R101 ;  /* 0x0000006500917308 */ /* 0x0002e60000000800 */
[----:B----4-:R-:W-:Y:S01]  /*ae50*/  F2FP.BF16.PACK_AB R104, R203, R129 ;  /* 0x00000081cb68723e */ /* 0x010fe200000010ff */
[----:B------:R-:W-:Y:S04]  /*ae60*/  HMMA.16816.F32.BF16 R96, R136, R106, R96 ;  /* 0x0000006a8860723c */ /* 0x000fe80000041860 */
[----:B------:R-:W-:Y:S01]  /*ae70*/  F2FP.BF16.PACK_AB R105, R201, R128 ;  /* 0x00000080c969723e */ /* 0x000fe200000010ff */
[----:B------:R-:W-:Y:S01]  /*ae80*/  FADD.FTZ R102, R129, R102 ;  /* 0x0000006681667221 */ /* 0x000fe20000010000 */
[----:B------:R4:W-:Y:S01]  /*ae90*/  MUFU.EX2 R142, R0 ;  /* 0x00000000008e7308 */ /* 0x0009e20000000800 */
[----:B------:R-:W-:Y:S02]  /*aea0*/  F2FP.BF16.PACK_AB R106, R204, R202 ;  /* 0x000000cacc6a723e */ /* 0x000fe400000010ff */
[----:B-----5:R-:W-:Y:S03]  /*aeb0*/  F2FP.BF16.PACK_AB R107, R198, R200 ;  /* 0x000000c8c66b723e */ /* 0x020fe600000010ff */
[----:B--2---:R-:W-:Y:S04]  /*aec0*/  F2FP.BF16.PACK_AB R136, R144, R143 ;  /* 0x0000008f9088723e */ /* 0x004fe800000010ff */
[C---:B------:R-:W-:Y:S05]  /*aed0*/  HMMA.16816.F32.BF16 R4, R104.reuse, R108, R4 ;  /* 0x0000006c6804723c */ /* 0x040fea0000041804 */
[----:B-1----:R-:W-:Y:S01]  /*aee0*/  FADD.FTZ R101, R209, R122 ;  /* 0x0000007ad1657221 */ /* 0x002fe20000010000 */
[----:B---3--:R-:W-:Y:S01]  /*aef0*/  F2FP.BF16.PACK_AB R138, R146, R145 ;  /* 0x00000091928a723e */ /* 0x008fe200000010ff */
[----:B------:R-:W-:Y:S01]  /*af00*/  LDSM.16.MT88.4 R120, [R163+0x1800] ;  /* 0x00180000a378783b */ /* 0x000fe20000004200 */
[C---:B------:R-:W-:Y:S04]  /*af10*/  HMMA.16816.F32.BF16 R8, R104.reuse, R110, R8 ;  /* 0x0000006e6808723c */ /* 0x040fe80000041808 */
[--C-:B----4-:R-:W-:Y:S03]  /*af20*/  FFMA.FTZ R0, R196, c[0x0][0x2d0], -R140.reuse ;  /* 0x0000b400c4007a23 */ /* 0x110fe6000001088c */
[----:B------:R-:W1:Y:S01]  /*af30*/  LDSM.16.MT88.4 R108, [R165+0x800] ;  /* 0x00080000a56c783b */ /* 0x000e620000004200 */
[C---:B------:R-:W-:Y:S01]  /*af40*/  HMMA.16816.F32.BF16 R12, R104.reuse, R112, R12 ;  /* 0x00000070680c723c */ /* 0x040fe2000004180c */
[----:B------:R-:W2:Y:S07]  /*af50*/  MUFU.EX2 R141, R0 ;  /* 0x00000000008d7308 */ /* 0x000eae0000000800 */
[C---:B------:R-:W-:Y:S01]  /*af60*/  HMMA.16816.F32.BF16 R16, R104.reuse, R114, R16 ;  /* 0x000000726810723c */ /* 0x040fe20000041810 */
[----:B------:R-:W3:Y:S03]  /*af70*/  LDSM.16.MT88.4 R112, [R164+0x800] ;  /* 0x00080000a470783b */ /* 0x000ee60000004200 */
[----:B--2---:R-:W-:Y:S01]  /*af80*/  F2FP.BF16.PACK_AB R137, R141, R142 ;  /* 0x0000008e8d89723e */ /* 0x004fe200000010ff */
[----:B------:R-:W-:Y:S04]  /*af90*/  FFMA.FTZ R0, R195, c[0x0][0x2d0], -R140 ;  /* 0x0000b400c3007a23 */ /* 0x000fe8000001088c */
[----:B------:R2:W-:Y:S01]  /*afa0*/  MUFU.EX2 R140, R0 ;  /* 0x00000000008c7308 */ /* 0x0005e20000000800 */
[C---:B-1----:R-:W-:Y:S08]  /*afb0*/  HMMA.16816.F32.BF16 R20, R104.reuse, R108, R20 ;  /* 0x0000006c6814723c */ /* 0x042ff00000041814 */
[C---:B------:R-:W-:Y:S01]  /*afc0*/  HMMA.16816.F32.BF16 R24, R104.reuse, R110, R24 ;  /* 0x0000006e6818723c */ /* 0x040fe20000041818 */
[----:B------:R-:W1:Y:S07]  /*afd0*/  LDSM.16.MT88.4 R108, [R162+0x2800] ;  /* 0x00280000a26c783b */ /* 0x000e6e0000004200 */
[C---:B---3--:R-:W-:Y:S04]  /*afe0*/  HMMA.16816.F32.BF16 R28, R104.reuse, R112, R28 ;  /* 0x00000070681c723c */ /* 0x048fe8000004181c */
[----:B--2---:R-:W-:Y:S02]  /*aff0*/  FADD.FTZ R0, R210, R101 ;  /* 0x00000065d2007221 */ /* 0x004fe40000010000 */
[----:B------:R-:W2:Y:S02]  /*b000*/  MUFU.EX2 R101, R2 ;  /* 0x0000000200657308 */ /* 0x000ea40000000800 */
[C---:B------:R-:W-:Y:S01]  /*b010*/  HMMA.16816.F32.BF16 R32, R104.reuse, R114, R32 ;  /* 0x000000726820723c */ /* 0x040fe20000041820 */
[----:B------:R-:W3:Y:S03]  /*b020*/  LDSM.16.MT88.4 R112, [R163+0x2800] ;  /* 0x00280000a370783b */ /* 0x000ee60000004200 */
[----:B--2---:R-:W-:Y:S01]  /*b030*/  F2FP.BF16.PACK_AB R139, R101, R140 ;  /* 0x0000008c658b723e */ /* 0x004fe200000010ff */
[----:B------:R-:W-:Y:S03]  /*b040*/  FADD.FTZ R2, R128, R0 ;  /* 0x0000000080027221 */ /* 0x000fe60000010000 */
[C---:B-1----:R-:W-:Y:S04]  /*b050*/  HMMA.16816.F32.BF16 R36, R104.reuse, R108, R36 ;  /* 0x0000006c6824723c */ /* 0x042fe80000041824 */
[----:B------:R-:W-:Y:S01]  /*b060*/  FADD.FTZ R0, R203, R102 ;  /* 0x00000066cb007221 */ /* 0x000fe20000010000 */
[----:B------:R-:W-:Y:S01]  /*b070*/  MOV R102, R3 ;  /* 0x0000000300667202 */ /* 0x000fe20000000f00 */
[----:B------:R-:W-:Y:S02]  /*b080*/  FADD.FTZ R2, R201, R2 ;  /* 0x00000002c9027221 */ /* 0x000fe40000010000 */
[----:B------:R-:W-:Y:S01]  /*b090*/  FADD.FTZ R0, R202, R0 ;  /* 0x00000000ca007221 */ /* 0x000fe20000010000 */
[C---:B------:R-:W-:Y:S01]  /*b0a0*/  HMMA.16816.F32.BF16 R40, R104.reuse, R110, R40 ;  /* 0x0000006e6828723c */ /* 0x040fe20000041828 */
[----:B------:R-:W1:Y:S02]  /*b0b0*/  LDSM.16.MT88.4 R108, [R165+0x2800] ;  /* 0x00280000a56c783b */ /* 0x000e640000004200 */
[----:B------:R-:W-:Y:S02]  /*b0c0*/  FADD.FTZ R2, R200, R2 ;  /* 0x00000002c8027221 */ /* 0x000fe40000010000 */
[----:B------:R-:W-:Y:S03]  /*b0d0*/  FADD.FTZ R0, R204, R0 ;  /* 0x00000000cc007221 */ /* 0x000fe60000010000 */
[C---:B---3--:R-:W-:Y:S04]  /*b0e0*/  HMMA.16816.F32.BF16 R44, R104.reuse, R112, R44 ;  /* 0x00000070682c723c */ /* 0x048fe8000004182c */
[----:B------:R-:W-:Y:S02]  /*b0f0*/  FADD.FTZ R2, R198, R2 ;  /* 0x00000002c6027221 */ /* 0x000fe40000010000 */
[----:B------:R-:W-:Y:S02]  /*b100*/  FADD.FTZ R0, R156, R0 ;  /* 0x000000009c007221 */ /* 0x000fe40000010000 */
[C---:B------:R-:W-:Y:S01]  /*b110*/  HMMA.16816.F32.BF16 R48, R104.reuse, R114, R48 ;  /* 0x000000726830723c */ /* 0x040fe20000041830 */
[----:B------:R-:W2:Y:S03]  /*b120*/  LDSM.16.MT88.4 R112, [R164+0x2800] ;  /* 0x00280000a470783b */ /* 0x000ea60000004200 */
[----:B------:R-:W-:Y:S02]  /*b130*/  FADD.FTZ R2, R155, R2 ;  /* 0x000000029b027221 */ /* 0x000fe40000010000 */
[----:B------:R-:W-:Y:S02]  /*b140*/  FADD.FTZ R0, R158, R0 ;  /* 0x000000009e007221 */ /* 0x000fe40000010000 */
[----:B------:R-:W-:Y:S04]  /*b150*/  FADD.FTZ R2, R154, R2 ;  /* 0x000000029a027221 */ /* 0x000fe80000010000 */
[----:B------:R-:W-:Y:S02]  /*b160*/  FADD.FTZ R0, R157, R0 ;  /* 0x000000009d007221 */ /* 0x000fe40000010000 */
[----:B------:R-:W-:Y:S02]  /*b170*/  FADD.FTZ R2, R153, R2 ;  /* 0x0000000299027221 */ /* 0x000fe40000010000 */
[C---:B------:R-:W-:Y:S01]  /*b180*/  FADD.FTZ R0, R159.reuse, R0 ;  /* 0x000000009f007221 */ /* 0x040fe20000010000 */
        /* <DEDUP_REMOVED lines=103> */
.L_x_1062:
[----:B------:R-:W-:Y:S05]  /*b800*/  BRA.DIV ~URZ, `(.L_x_1070) ;  /* 0x00003c527f007947 */ /* 0x000fea000b800000 */
[----:B------:R1:W2:Y:S02]  /*b810*/  SHFL.BFLY PT, R5, R205, 0x2, 0x1f ;  /* 0x0c401f00cd057f89 */ /* 0x0002a400000e0000 */
.L_x_1104:
[----:B--2---:R-:W-:Y:S01]  /*b820*/  FADD.FTZ R5, R5, R205 ;  /* 0x000000cd05057221 */ /* 0x004fe20000010000 */
[----:B------:R-:W-:Y:S05]  /*b830*/  BRA.DIV ~URZ, `(.L_x_1071) ;  /* 0x00003c827f007947 */ /* 0x000fea000b800000 */
[----:B------:R-:W2:Y:S04]  /*b840*/  SHFL.BFLY PT, R0, R206, 0x2, 0x1f ;  /* 0x0c401f00ce007f89 */ /* 0x000ea800000e0000 */
[----:B------:R-:W3:Y:S01]  /*b850*/  SHFL.BFLY PT, R2, R5, 0x1, 0x1f ;  /* 0x0c201f0005027f89 */ /* 0x000ee200000e0000 */
[----:B--2---:R-:W-:-:S02]  /*b860*/  FADD.FTZ R206, R0, R206 ;  /* 0x000000ce00ce7221 */ /* 0x004fc40000010000 */
[----:B---3--:R-:W-:-:S03]  /*b870*/  FADD.FTZ R5, R5, R2 ;  /* 0x0000000205057221 */ /* 0x008fc60000010000 */
[----:B------:R2:W3:Y:S04]  /*b880*/  SHFL.BFLY PT, R3, R206, 0x1, 0x1f ;  /* 0x0c201f00ce037f89 */ /* 0x0004e800000e0000 */
.L_x_1105:
        /* <DEDUP_REMOVED lines=117> */
.L_x_1031:
[----:B------:R-:W1:Y:S01]  /*bfe0*/  S2R R6, SR_TID.X ;  /* 0x0000000000067919 */ /* 0x000e620000002100 */
[----:B------:R-:W-:Y:S01]  /*bff0*/  BSSY B0, `(.L_x_1072) ;  /* 0x0000010000007945 */ /* 0x000fe20003800000 */
[----:B-1----:R-:W-:-:S13]  /*c000*/  LOP3.LUT P6, RZ, R6, 0xff, RZ, 0xc0, !PT ;  /* 0x000000ff06ff7812 */ /* 0x002fda00078cc0ff */
[----:B------:R-:W-:Y:S05]  /*c010*/  @P6 BRA `(.L_x_1073) ;  /* 0x000000d000006947 */ /* 0x000fea0003800000 */
[----:B------:R-:W1:Y:S01]  /*c020*/  S2R R4, SR_LANEID ;  /* 0x0000000000047919 */ /* 0x000e620000000000 */
        /* <DEDUP_REMOVED lines=11> */
[----:B---3--:R-:W-:-:S06]  /*c0e0*/  IADD3 R236, R3, c[0x0][0xc], R2 ;  /* 0x0000030003ec7a10 */ /* 0x008fcc0007ffe002 */
.L_x_1073:
[----:B------:R-:W-:Y:S05]  /*c0f0*/  BSYNC B0 ;  /* 0x0000000000007941 */ /* 0x000fea0003800000 */
.L_x_1072:
[----:B------:R-:W-:Y:S01]  /*c100*/  PRMT R0, R0, 0x9910, RZ ;  /* 0x0000991000007816 */ /* 0x000fe200000000ff */
[----:B------:R-:W-:Y:S01]  /*c110*/  BSSY B1, `(.L_x_1074) ;  /* 0x0000178000017945 */ /* 0x000fe20003800000 */
[----:B------:R-:W-:Y:S02]  /*c120*/  IMAD.MOV.U32 R17, RZ, RZ, R236 ;  /* 0x000000ffff117224 */ /* 0x000fe400078e00ec */
[----:B------:R-:W-:-:S13]  /*c130*/  ISETP.NE.AND P0, PT, R0, RZ, PT ;  /* 0x000000ff0000720c */ /* 0x000fda0003f05270 */
[----:B------:R-:W-:Y:S05]  /*c140*/  @!P0 BRA `(.L_x_1075) ;  /* 0x000014c000008947 */ /* 0x000fea0003800000 */
[----:B------:R-:W-:Y:S01]  /*c150*/  WARPSYNC 0xffffffff ;  /* 0xffffffff00007948 */ /* 0x000fe20003800000 */
[----:B------:R-:W-:Y:S06]  /*c160*/  BAR.SYNC.DEFER_BLOCKING 0x1, 0x100 ;  /* 0x0044000000007b1d */ /* 0x000fec0000010000 */
[----:B------:R-:W-:Y:S05]  /*c170*/  BRA.CONV ~URZ, `(.L_x_1076) ;  /* 0x000000837f007947 */ /* 0x000fea000b800000 */
[----:B------:R-:W-:Y:S01]  /*c180*/  SHF.R.S32.HI R2, RZ, 0x1f, R6 ;  /* 0x0000001fff027819 */ /* 0x000fe20000011406 */
[----:B------:R-:W-:Y:S02]  /*c190*/  IMAD.MOV.U32 R3, RZ, RZ, RZ ;  /* 0x000000ffff037224 */ /* 0x000fe400078e00ff */
[----:B------:R-:W-:Y:S01]  /*c1a0*/  IMAD.MOV.U32 R0, RZ, RZ, 0x1f ;  /* 0x0000001fff007424 */ /* 0x000fe200078e00ff */
[----:B------:R-:W-:-:S04]  /*c1b0*/  LEA.HI R2, R2, R6, RZ, 0x7 ;  /* 0x0000000602027211 */ /* 0x000fc800078f38ff */
[----:B------:R-:W-:-:S05]  /*c1c0*/  SHF.R.S32.HI R2, RZ, 0x7, R2 ;  /* 0x00000007ff027819 */ /* 0x000fca0000011402 */
[----:B------:R-:W-:Y:S01]  /*c1d0*/  IMAD.MOV.U32 R20, RZ, RZ, R2 ;  /* 0x000000ffff147224 */ /* 0x000fe200078e0002 */
[----:B------:R-:W-:Y:S02]  /*c1e0*/  MOV R2, 0xc200 ;  /* 0x0000c20000027802 */ /* 0x000fe40000000f00 */
[----:B--2--5:R-:W-:Y:S05]  /*c1f0*/  CALL.REL.NOINC `($__internal_17_$__cuda_sm70_shflsync_idx_p) ;  /* 0x0000348000007944 */ /* 0x024fea0003c00000 */
.L_x_1076:
[----:B------:R-:W3:Y:S01]  /*c200*/  LDL R6, [R1] ;  /* 0x0000000001067983 */ /* 0x000ee20000100800 */
[----:B------:R-:W-:Y:S01]  /*c210*/  IMAD.MOV.U32 R3, RZ, RZ, 0x1 ;  /* 0x00000001ff037424 */ /* 0x000fe200078e00ff */
[----:B------:R-:W-:Y:S01]  /*c220*/  SHF.R.S32.HI R0, RZ, 0x1f, R227 ;  /* 0x0000001fff007819 */ /* 0x000fe200000114e3 */
[----:B------:R-:W-:Y:S01]  /*c230*/  IMAD.WIDE.U32 R4, R227, c[0x0][0x4d0], RZ ;  /* 0x00013400e3047a25 */ /* 0x000fe200078e00ff */
[----:B------:R-:W4:Y:S02]  /*c240*/  LDL R19, [R1+0x8] ;  /* 0x0000080001137983 */ /* 0x000f240000100800 */
[----:B------:R-:W-:Y:S01]  /*c250*/  ISETP.NE.AND P1, PT, R3, c[0x0][0x4e8], PT ;  /* 0x00013a0003007a0c */ /* 0x000fe20003f25270 */
[C---:B------:R-:W-:Y:S02]  /*c260*/  IMAD R2, R0.reuse, c[0x0][0x4d0], RZ ;  /* 0x0001340000027a24 */ /* 0x040fe400078e02ff */
[----:B------:R-:W-:Y:S01]  /*c270*/  IMAD R3, R0, c[0x0][0x438], RZ ;  /* 0x00010e0000037a24 */ /* 0x000fe200078e02ff */
[----:B------:R-:W-:Y:S01]  /*c280*/  SHF.R.S32.HI R0, RZ, 0x1f, R226 ;  /* 0x0000001fff007819 */ /* 0x000fe200000114e2 */
[----:B------:R-:W-:-:S04]  /*c290*/  IMAD R2, R227, c[0x0][0x4d4], R2 ;  /* 0x00013500e3027a24 */ /* 0x000fc800078e0202 */
[----:B------:R-:W-:Y:S02]  /*c2a0*/  IMAD.IADD R5, R5, 0x1, R2 ;  /* 0x0000000105057824 */ /* 0x000fe400078e0202 */
[----:B------:R-:W-:Y:S02]  /*c2b0*/  IMAD R9, R0, c[0x0][0x4d8], RZ ;  /* 0x0001360000097a24 */ /* 0x000fe400078e02ff */
[C---:B------:R-:W-:Y:S02]  /*c2c0*/  IMAD R8, R227.reuse, c[0x0][0x43c], R3 ;  /* 0x00010f00e3087a24 */ /* 0x040fe400078e0203 */
[C---:B------:R-:W-:Y:S02]  /*c2d0*/  IMAD R9, R226.reuse, c[0x0][0x4dc], R9 ;  /* 0x00013700e2097a24 */ /* 0x040fe400078e0209 */
[----:B------:R-:W-:Y:S01]  /*c2e0*/  IMAD.WIDE.U32 R4, R226, c[0x0][0x4d8], R4 ;  /* 0x00013600e2047a25 */ /* 0x000fe200078e0004 */
[----:B------:R-:W1:Y:S03]  /*c2f0*/  S2R R20, SR_TID.X ;  /* 0x0000000000147919 */ /* 0x000e660000002100 */
[----:B------:R-:W-:-:S04]  /*c300*/  IMAD.WIDE.U32 R2, R227, c[0x0][0x438], RZ ;  /* 0x00010e00e3027a25 */ /* 0x000fc800078e00ff */
[----:B------:R-:W-:Y:S01]  /*c310*/  IMAD.IADD R5, R5, 0x1, R9 ;  /* 0x0000000105057824 */ /* 0x000fe200078e0209 */
[----:B------:R-:W-:Y:S01]  /*c320*/  SHF.R.S32.HI R9, RZ, 0x1f, R228 ;  /* 0x0000001fff097819 */ /* 0x000fe200000114e4 */
[----:B------:R-:W-:Y:S02]  /*c330*/  IMAD.IADD R3, R3, 0x1, R8 ;  /* 0x0000000103037824 */ /* 0x000fe400078e0208 */
[----:B------:R-:W-:-:S04]  /*c340*/  IMAD.WIDE.U32 R4, R228, c[0x0][0x4e0], R4 ;  /* 0x00013800e4047a25 */ /* 0x000fc800078e0004 */
[----:B------:R-:W-:Y:S02]  /*c350*/  IMAD R0, R0, c[0x0][0x440], RZ ;  /* 0x0001100000007a24 */ /* 0x000fe400078e02ff */
[----:B------:R-:W-:-:S04]  /*c360*/  IMAD.WIDE.U32 R2, R226, c[0x0][0x440], R2 ;  /* 0x00011000e2027a25 */ /* 0x000fc800078e0002 */
[----:B------:R-:W-:-:S04]  /*c370*/  IMAD R14, R226, c[0x0][0x444], R0 ;  /* 0x00011100e20e7a24 */ /* 0x000fc800078e0200 */
[----:B------:R-:W-:-:S04]  /*c380*/  IMAD.IADD R3, R3, 0x1, R14 ;  /* 0x0000000103037824 */ /* 0x000fc800078e020e */
[----:B------:R-:W-:Y:S01]  /*c390*/  IMAD.WIDE.U32 R2, R228, c[0x0][0x448], R2 ;  /* 0x00011200e4027a25 */ /* 0x000fe200078e0002 */
[----:B-1----:R-:W-:-:S04]  /*c3a0*/  SHF.R.S32.HI R18, RZ, 0x1f, R20 ;  /* 0x0000001fff127819 */ /* 0x002fc80000011414 */
[----:B------:R-:W-:-:S04]  /*c3b0*/  LEA.HI R18, R18, R20, RZ, 0x5 ;  /* 0x0000001412127211 */ /* 0x000fc800078f28ff */
[----:B------:R-:W-:Y:S01]  /*c3c0*/  LOP3.LUT R18, R18, 0xffffffe0, RZ, 0xc0, !PT ;  /* 0xffffffe012127812 */ /* 0x000fe200078ec0ff */
[----:B------:R-:W-:Y:S02]  /*c3d0*/  ULDC UR5, c[0x0][0x4e8] ;  /* 0x00013a0000057ab9 */ /* 0x000fe40000000800 */
[----:B------:R-:W-:Y:S02]  /*c3e0*/  ULDC UR4, c[0x0][0x388] ;  /* 0x0000e20000047ab9 */ /* 0x000fe40000000800 */
[----:B------:R-:W-:Y:S01]  /*c3f0*/  IMAD.IADD R18, R20, 0x1, -R18 ;  /* 0x0000000114127824 */ /* 0x000fe200078e0a12 */
[----:B------:R-:W-:Y:S01]  /*c400*/  UIMAD UR4, UR5, UR4, URZ ;  /* 0x00000004050472a4 */ /* 0x000fe2000f8e023f */
[C---:B------:R-:W-:Y:S01]  /*c410*/  IADD3 R32, R225.reuse, 0x38, RZ ;  /* 0x00000038e1207810 */ /* 0x040fe20007ffe0ff */
[----:B------:R-:W-:Y:S01]  /*c420*/  BSSY B0, `(.L_x_1077) ;  /* 0x00000ba000007945 */ /* 0x000fe20003800000 */
[C---:B------:R-:W-:Y:S02]  /*c430*/  IADD3 R34, R225.reuse, 0x30, RZ ;  /* 0x00000030e1227810 */ /* 0x040fe40007ffe0ff */
[----:B------:R-:W-:-:S02]  /*c440*/  IADD3 R100, R225, 0x28, RZ ;  /* 0x00000028e1647810 */ /* 0x000fc40007ffe0ff */
[C---:B------:R-:W-:Y:S02]  /*c450*/  IADD3 R102, R225.reuse, 0x20, RZ ;  /* 0x00000020e1667810 */ /* 0x040fe40007ffe0ff */
[C---:B------:R-:W-:Y:S02]  /*c460*/  IADD3 R137, R225.reuse, 0x18, RZ ;  /* 0x00000018e1897810 */ /* 0x040fe40007ffe0ff */
[C---:B------:R-:W-:Y:S02]  /*c470*/  IADD3 R139, R225.reuse, 0x10, RZ ;  /* 0x00000010e18b7810 */ /* 0x040fe40007ffe0ff */
[----:B------:R-:W-:Y:S02]  /*c480*/  IADD3 R141, R225, 0x8, RZ ;  /* 0x00000008e18d7810 */ /* 0x000fe40007ffe0ff */
[----:B------:R-:W-:Y:S02]  /*c490*/  SHF.R.S32.HI R14, RZ, 0x1f, R239 ;  /* 0x0000001fff0e7819 */ /* 0x000fe400000114ef */
        /* <DEDUP_REMOVED lines=11> */
[----:B------:R-:W-:Y:S02]  /*c550*/  IADD3 R31, R225, 0x38, RZ ;  /* 0x00000038e11f7810 */ /* 0x000fe40007ffe0ff */
[----:B------:R-:W-:-:S02]  /*c560*/  SHF.R.S32.HI R32, RZ, 0x1f, R32 ;  /* 0x0000001fff207819 */ /* 0x000fc40000011420 */
[C---:B------:R-:W-:Y:S02]  /*c570*/  IADD3 R33, R225.reuse, 0x30, RZ ;  /* 0x00000030e1217810 */ /* 0x040fe40007ffe0ff */
[----:B------:R-:W-:Y:S02]  /*c580*/  SHF.R.S32.HI R34, RZ, 0x1f, R34 ;  /* 0x0000001fff227819 */ /* 0x000fe40000011422 */
[C---:B------:R-:W-:Y:S02]  /*c590*/  IADD3 R35, R225.reuse, 0x28, RZ ;  /* 0x00000028e1237810 */ /* 0x040fe40007ffe0ff */
        /* <DEDUP_REMOVED lines=8> */
[----:B------:R-:W-:Y:S01]  /*c620*/  SHF.R.S32.HI R141, RZ, 0x1f, R141 ;  /* 0x0000001fff8d7819 */ /* 0x000fe2000001148d */
[----:B---3--:R-:W-:-:S04]  /*c630*/  IMAD.IADD R7, R6, 0x1, R229 ;  /* 0x0000000106077824 */ /* 0x008fc800078e02e5 */
[----:B------:R-:W-:-:S04]  /*c640*/  @P1 IMAD.HI.U32 R10, R7, c[0x0][0x4ec], RZ ;  /* 0x00013b00070a1a27 */ /* 0x000fc800078e00ff */
[----:B------:R-:W-:Y:S01]  /*c650*/  IMAD.MOV.U32 R6, RZ, RZ, R7 ;  /* 0x000000ffff067224 */ /* 0x000fe200078e0007 */
[----:B------:R-:W-:Y:S01]  /*c660*/  @P1 SHF.R.U32.HI R6, RZ, c[0x0][0x4f0], R10 ;  /* 0x00013c00ff061a19 */ /* 0x000fe2000001160a */
[----:B------:R-:W-:-:S04]  /*c670*/  IMAD R10, R9, c[0x0][0x4e0], RZ ;  /* 0x00013800090a7a24 */ /* 0x000fc800078e02ff */
[----:B------:R-:W-:-:S04]  /*c680*/  IMAD.MOV R8, RZ, RZ, -R6 ;  /* 0x000000ffff087224 */ /* 0x000fc800078e0a06 */
[----:B------:R-:W-:Y:S01]  /*c690*/  IMAD R8, R8, c[0x0][0x4e8], R7 ;  /* 0x00013a0008087a24 */ /* 0x000fe200078e0207 */
[----:B------:R-:W-:Y:S01]  /*c6a0*/  SHF.R.S32.HI R12, RZ, 0x1f, R6 ;  /* 0x0000001fff0c7819 */ /* 0x000fe20000011406 */
[----:B------:R-:W-:Y:S01]  /*c6b0*/  IMAD R11, R228, c[0x0][0x4e4], R10 ;  /* 0x00013900e40b7a24 */ /* 0x000fe200078e020a */
[----:B------:R-:W-:Y:S02]  /*c6c0*/  IADD3 R4, P0, R6, R4, RZ ;  /* 0x0000000406047210 */ /* 0x000fe40007f1e0ff */
[----:B------:R-:W-:Y:S01]  /*c6d0*/  SHF.R.S32.HI R13, RZ, 0x1f, R8 ;  /* 0x0000001fff0d7819 */ /* 0x000fe20000011408 */
[----:B------:R-:W-:Y:S01]  /*c6e0*/  @P1 IMAD.HI.U32 R10, R7, c[0x0][0x4ec], RZ ;  /* 0x00013b00070a1a27 */ /* 0x000fe200078e00ff */
[----:B------:R-:W-:-:S03]  /*c6f0*/  IADD3.X R5, R12, R5, R11, P0, !PT ;  /* 0x000000050c057210 */ /* 0x000fc600007fe40b */
[----:B------:R-:W-:Y:S02]  /*c700*/  IMAD R9, R9, c[0x0][0x448], RZ ;  /* 0x0001120009097a24 */ /* 0x000fe400078e02ff */
[----:B------:R-:W-:Y:S02]  /*c710*/  IMAD R6, R13, c[0x0][0x4c8], RZ ;  /* 0x000132000d067a24 */ /* 0x000fe400078e02ff */
[----:B------:R-:W-:Y:S01]  /*c720*/  IMAD.MOV.U32 R0, RZ, RZ, R7 ;  /* 0x000000ffff007224 */ /* 0x000fe200078e0007 */
[----:B------:R-:W-:Y:S01]  /*c730*/  @P1 SHF.R.U32.HI R0, RZ, c[0x0][0x4f0], R10 ;  /* 0x00013c00ff001a19 */ /* 0x000fe2000001160a */
[----:B------:R-:W-:Y:S02]  /*c740*/  IMAD R9, R228, c[0x0][0x44c], R9 ;  /* 0x00011300e4097a24 */ /* 0x000fe400078e0209 */
[C---:B------:R-:W-:Y:S02]  /*c750*/  IMAD R6, R8.reuse, c[0x0][0x4cc], R6 ;  /* 0x0001330008067a24 */ /* 0x040fe400078e0206 */
[----:B------:R-:W-:Y:S01]  /*c760*/  IMAD.WIDE.U32 R4, R8, c[0x0][0x4c8], R4 ;  /* 0x0001320008047a25 */ /* 0x000fe200078e0004 */
[----:B------:R-:W-:-:S03]  /*c770*/  SHF.R.S32.HI R10, RZ, 0x1f, R0 ;  /* 0x0000001fff0a7819 */ /* 0x000fc60000011400 */
[----:B------:R-:W-:Y:S02]  /*c780*/  IMAD.IADD R3, R3, 0x1, R9 ;  /* 0x0000000103037824 */ /* 0x000fe400078e0209 */
[----:B------:R-:W-:Y:S02]  /*c790*/  IMAD.MOV R8, RZ, RZ, -R0 ;  /* 0x000000ffff087224 */ /* 0x000fe400078e0a00 */
[----:B------:R-:W-:Y:S01]  /*c7a0*/  IMAD.IADD R9, R5, 0x1, R6 ;  /* 0x0000000105097824 */ /* 0x000fe200078e0206 */
[----:B------:R-:W-:Y:S01]  /*c7b0*/  LEA R6, P0, R4, c[0x0][0x4a8], 0x2 ;  /* 0x00012a0004067a11 */ /* 0x000fe200078010ff */
[----:B------:R-:W-:Y:S02]  /*c7c0*/  IMAD R8, R8, c[0x0][0x4e8], R7 ;  /* 0x00013a0008087a24 */ /* 0x000fe400078e0207 */
[----:B------:R-:W-:Y:S01]  /*c7d0*/  IMAD R5, R10, c[0x0][0x430], RZ ;  /* 0x00010c000a057a24 */ /* 0x000fe200078e02ff */
[----:B------:R-:W-:Y:S02]  /*c7e0*/  LEA.HI.X R7, R4, c[0x0][0x4ac], R9, 0x2, P0 ;  /* 0x00012b0004077a11 */ /* 0x000fe400000f1409 */
[----:B------:R-:W-:Y:S01]  /*c7f0*/  SHFL.IDX PT, R4, R6, RZ, 0x1c1f ;  /* 0x001c1fff06047589 */ /* 0x000fe200000e0000 */
[----:B------:R-:W-:Y:S01]  /*c800*/  IMAD R10, R0, c[0x0][0x434], R5 ;  /* 0x00010d00000a7a24 */ /* 0x000fe200078e0205 */
[----:B------:R-:W-:-:S02]  /*c810*/  SHF.R.S32.HI R9, RZ, 0x1f, R8 ;  /* 0x0000001fff097819 */ /* 0x000fc40000011408 */
[----:B------:R-:W1:Y:S01]  /*c820*/  SHFL.IDX PT, R5, R7, RZ, 0x1c1f ;  /* 0x001c1fff07057589 */ /* 0x000e6200000e0000 */
[----:B------:R-:W-:-:S03]  /*c830*/  IMAD.WIDE.U32 R2, R0, c[0x0][0x430], R2 ;  /* 0x00010c0000027a25 */ /* 0x000fc600078e0002 */
[----:B------:R-:W-:Y:S01]  /*c840*/  SHFL.IDX PT, R6, R6, 0x1, 0x1c1f ;  /* 0x003c1f0006067f89 */ /* 0x000fe200000e0000 */
[----:B----4-:R-:W-:-:S03]  /*c850*/  IMAD.IADD R0, R19, 0x1, R229 ;  /* 0x0000000113007824 */ /* 0x010fc600078e02e5 */
[----:B------:R-:W3:Y:S01]  /*c860*/  SHFL.IDX PT, R7, R7, 0x1, 0x1c1f ;  /* 0x003c1f0007077f89 */ /* 0x000ee200000e0000 */
[----:B------:R-:W-:Y:S01]  /*c870*/  IMAD.IADD R3, R3, 0x1, R10 ;  /* 0x0000000103037824 */ /* 0x000fe200078e020a */
[----:B------:R-:W-:Y:S01]  /*c880*/  LOP3.LUT P1, RZ, R18, 0x3, RZ, 0xc0, !PT ;  /* 0x0000000312ff7812 */ /* 0x000fe2000782c0ff */
[----:B------:R-:W-:Y:S01]  /*c890*/  IMAD R10, R9, c[0x0][0x428], RZ ;  /* 0x00010a00090a7a24 */ /* 0x000fe200078e02ff */
[C---:B------:R-:W-:Y:S02]  /*c8a0*/  IADD3 R9, R0.reuse, 0x8, RZ ;  /* 0x0000000800097810 */ /* 0x040fe40007ffe0ff */
[----:B------:R-:W-:Y:S02]  /*c8b0*/  ISETP.GE.OR P2, PT, R0, UR4, P1 ;  /* 0x0000000400007c0c */ /* 0x000fe40008f46670 */
[----:B------:R-:W-:Y:S01]  /*c8c0*/  ISETP.GE.OR P1, PT, R9, UR4, P1 ;  /* 0x0000000409007c0c */ /* 0x000fe20008f26670 */
[C---:B------:R-:W-:Y:S02]  /*c8d0*/  IMAD R10, R8.reuse, c[0x0][0x42c], R10 ;  /* 0x00010b00080a7a24 */ /* 0x040fe400078e020a */
[----:B------:R-:W-:-:S04]  /*c8e0*/  IMAD.WIDE.U32 R2, R8, c[0x0][0x428], R2 ;  /* 0x00010a0008027a25 */ /* 0x000fc800078e0002 */
[----:B------:R-:W-:-:S04]  /*c8f0*/  IMAD.IADD R3, R3, 0x1, R10 ;  /* 0x0000000103037824 */ /* 0x000fc800078e020a */
[----:B-1----:R1:W-:Y:S01]  /*c900*/  @!P2 ST.E [R4.64], R16 ;  /* 0x000000100400a985 */ /* 0x0023e2000c101906 */
[----:B------:R-:W-:-:S03]  /*c910*/  LEA R11, P0, R2, c[0x0][0x400], 0x2 ;  /* 0x00010000020b7a11 */ /* 0x000fc600078010ff */
[----:B---3--:R1:W-:Y:S01]  /*c920*/  @!P1 ST.E [R6.64], R15 ;  /* 0x0000000f06009985 */ /* 0x0083e2000c101906 */
[----:B------:R-:W-:Y:S02]  /*c930*/  ISETP.GE.AND P1, PT, R0, UR4, PT ;  /* 0x0000000400007c0c */ /* 0x000fe4000bf26270 */
[----:B------:R-:W-:Y:S02]  /*c940*/  LEA.HI.X R10, R2, c[0x0][0x404], R3, 0x2, P0 ;  /* 0x00010100020a7a11 */ /* 0x000fe400000f1403 */
[----:B------:R1:W3:Y:S01]  /*c950*/  SHFL.IDX PT, R2, R11, RZ, 0x1c1f ;  /* 0x001c1fff0b027589 */ /* 0x0002e200000e0000 */
[----:B------:R-:W-:-:S03]  /*c960*/  ISETP.GE.AND P0, PT, R9, UR4, PT ;  /* 0x0000000409007c0c */ /* 0x000fc6000bf06270 */
[----:B------:R1:W4:Y:S01]  /*c970*/  SHFL.IDX PT, R3, R10, RZ, 0x1c1f ;  /* 0x001c1fff0a037589 */ /* 0x00032200000e0000 */
[----:B------:R-:W-:Y:S02]  /*c980*/  SHF.R.S32.HI R12, RZ, 0x1f, R237 ;  /* 0x0000001fff0c7819 */ /* 0x000fe400000114ed */
[----:B------:R-:W-:Y:S02]  /*c990*/  SHF.R.S32.HI R13, RZ, 0x1f, R238 ;  /* 0x0000001fff0d7819 */ /* 0x000fe400000114ee */
[----:B------:R-:W-:Y:S02]  /*c9a0*/  SHF.R.S32.HI R18, RZ, 0x1f, R240 ;  /* 0x0000001fff127819 */ /* 0x000fe400000114f0 */
[----:B------:R-:W-:Y:S01]  /*c9b0*/  SHF.R.S32.HI R19, RZ, 0x1f, R241 ;  /* 0x0000001fff137819 */ /* 0x000fe200000114f1 */
[----:B------:R-:W-:Y:S05]  /*c9c0*/  @P1 BRA `(.L_x_1078) ;  /* 0x000005f000001947 */ /* 0x000fea0003800000 */
[----:B------:R-:W-:Y:S02]  /*c9d0*/  ISETP.GE.AND P5, PT, R225, c[0x0][0x3c8], PT ;  /* 0x0000f200e1007a0c */ /* 0x000fe40003fa6270 */
[----:B------:R-:W-:-:S02]  /*c9e0*/  ISETP.GE.AND P1, PT, R140, c[0x0][0x3c8], PT ;  /* 0x0000f2008c007a0c */ /* 0x000fc40003f26270 */
[----:B------:R-:W-:Y:S02]  /*c9f0*/  ISETP.GE.AND P4, PT, R138, c[0x0][0x3c8], PT ;  /* 0x0000f2008a007a0c */ /* 0x000fe40003f86270 */
[----:B------:R-:W-:-:S07]  /*ca00*/  ISETP.GE.AND P2, PT, R136, c[0x0][0x3c8], PT ;  /* 0x0000f20088007a0c */ /* 0x000fce0003f46270 */
[----:B-1-34-:R-:W-:Y:S02]  /*ca10*/  @!P5 IMAD.WIDE R6, R225, 0x4, R2 ;  /* 0x00000004e106d825 */ /* 0x01afe400078e0202 */
[----:B------:R-:W-:-:S03]  /*ca20*/  @!P1 LEA R4, P3, R140, R2, 0x2 ;  /* 0x000000028c049211 */ /* 0x000fc600078610ff */
[----:B------:R1:W-:Y:S01]  /*ca30*/  @!P5 ST.E.64 [R6.64], R104 ;  /* 0x000000680600d985 */ /* 0x0003e2000c101b06 */
[----:B------:R-:W-:Y:S02]  /*ca40*/  @!P1 LEA.HI.X R5, R140, R3, R141, 0x2, P3 ;  /* 0x000000038c059211 */ /* 0x000fe400018f148d */
[----:B------:R-:W-:-:S03]  /*ca50*/  ISETP.GE.AND P5, PT, R101, c[0x0][0x3c8], PT ;  /* 0x0000f20065007a0c */ /* 0x000fc60003fa6270 */
[----:B------:R3:W-:Y:S01]  /*ca60*/  @!P1 ST.E.64 [R4.64], R108 ;  /* 0x0000006c04009985 */ /* 0x0007e2000c101b06 */
[----:B------:R-:W-:Y:S02]  /*ca70*/  ISETP.GE.AND P1, PT, R35, c[0x0][0x3c8], PT ;  /* 0x0000f20023007a0c */ /* 0x000fe40003f26270 */
[----:B-1----:R-:W-:-:S04]  /*ca80*/  @!P4 LEA R6, P3, R138, R2, 0x2 ;  /* 0x000000028a06c211 */ /* 0x002fc800078610ff */
[----:B------:R-:W-:Y:S02]  /*ca90*/  @!P4 LEA.HI.X R7, R138, R3, R139, 0x2, P3 ;  /* 0x000000038a07c211 */ /* 0x000fe400018f148b */
[----:B---3--:R-:W-:-:S03]  /*caa0*/  @!P2 LEA R4, P3, R136, R2, 0x2 ;  /* 0x000000028804a211 */ /* 0x008fc600078610ff */
        /* <DEDUP_REMOVED lines=60> */
[----:B-1----:R-:W-:-:S04]  /*ce70*/  @!P3 LEA R6, P4, R242, R2, 0x2 ;  /* 0x00000002f206b211 */ /* 0x002fc800078810ff */
[-C--:B------:R-:W-:Y:S02]  /*ce80*/  @!P3 LEA.HI.X R7, R242, R3.reuse, R20, 0x2, P4 ;  /* 0x00000003f207b211 */ /* 0x080fe400020f1414 */
[-C--:B---3--:R-:W-:Y:S02]  /*ce90*/  @!P2 LEA R4, P1, R241, R2.reuse, 0x2 ;  /* 0x00000002f104a211 */ /* 0x088fe400078210ff */
[----:B------:R-:W-:Y:S01]  /*cea0*/  ISETP.GE.AND P4, PT, R239, c[0x0][0x3c8], PT ;  /* 0x0000f200ef007a0c */ /* 0x000fe20003f86270 */
[----:B------:R1:W-:Y:S01]  /*ceb0*/  @!P3 ST.E.64 [R6.64], R76 ;  /* 0x0000004c0600b985 */ /* 0x0003e2000c101b06 */
[----:B------:R-:W-:Y:S02]  /*cec0*/  @!P2 LEA.HI.X R5, R241, R3, R19, 0x2, P1 ;  /* 0x00000003f105a211 */ /* 0x000fe400008f1413 */
[----:B------:R-:W-:Y:S02]  /*ced0*/  ISETP.GE.AND P3, PT, R238, c[0x0][0x3c8], PT ;  /* 0x0000f200ee007a0c */ /* 0x000fe40003f66270 */
[----:B------:R-:W-:Y:S01]  /*cee0*/  @!P5 LEA R8, P1, R240, R2, 0x2 ;  /* 0x00000002f008d211 */ /* 0x000fe200078210ff */
[----:B------:R3:W-:Y:S01]  /*cef0*/  @!P2 ST.E.64 [R4.64], R80 ;  /* 0x000000500400a985 */ /* 0x0007e2000c101b06 */
[----:B------:R-:W-:-:S02]  /*cf00*/  ISETP.GE.AND P2, PT, R237, c[0x0][0x3c8], PT ;  /* 0x0000f200ed007a0c */ /* 0x000fc40003f46270 */
[----:B------:R-:W-:-:S05]  /*cf10*/  @!P5 LEA.HI.X R9, R240, R3, R18, 0x2, P1 ;  /* 0x00000003f009d211 */ /* 0x000fca00008f1412 */
[----:B------:R4:W-:Y:S01]  /*cf20*/  @!P5 ST.E.64 [R8.64], R84 ;  /* 0x000000540800d985 */ /* 0x0009e2000c101b06 */
[----:B-1----:R-:W-:-:S04]  /*cf30*/  @!P4 LEA R6, P1, R239, R2, 0x2 ;  /* 0x00000002ef06c211 */ /* 0x002fc800078210ff */
[----:B------:R-:W-:Y:S02]  /*cf40*/  @!P4 LEA.HI.X R7, R239, R3, R14, 0x2, P1 ;  /* 0x00000003ef07c211 */ /* 0x000fe400008f140e */
[----:B---3--:R-:W-:-:S03]  /*cf50*/  @!P3 LEA R4, P1, R238, R2, 0x2 ;  /* 0x00000002ee04b211 */ /* 0x008fc600078210ff */
[----:B------:R4:W-:Y:S01]  /*cf60*/  @!P4 ST.E.64 [R6.64], R88 ;  /* 0x000000580600c985 */ /* 0x0009e2000c101b06 */
[----:B------:R-:W-:Y:S02]  /*cf70*/  @!P3 LEA.HI.X R5, R238, R3, R13, 0x2, P1 ;  /* 0x00000003ee05b211 */ /* 0x000fe400008f140d */
[----:B------:R-:W-:-:S03]  /*cf80*/  @!P2 LEA R2, P1, R237, R2, 0x2 ;  /* 0x00000002ed02a211 */ /* 0x000fc600078210ff */
[----:B------:R4:W-:Y:S01]  /*cf90*/  @!P3 ST.E.64 [R4.64], R92 ;  /* 0x0000005c0400b985 */ /* 0x0009e2000c101b06 */
[----:B------:R-:W-:-:S05]  /*cfa0*/  @!P2 LEA.HI.X R3, R237, R3, R12, 0x2, P1 ;  /* 0x00000003ed03a211 */ /* 0x000fca00008f140c */
[----:B------:R4:W-:Y:S04]  /*cfb0*/  @!P2 ST.E.64 [R2.64], R96 ;  /* 0x000000600200a985 */ /* 0x0009e8000c101b06 */
.L_x_1078:
[----:B------:R-:W-:Y:S05]  /*cfc0*/  BSYNC B0 ;  /* 0x0000000000007941 */ /* 0x000fea0003800000 */
.L_x_1077:
[----:B----4-:R4:W1:Y:S04]  /*cfd0*/  SHFL.IDX PT, R3, R10, 0x1, 0x1c1f ;  /* 0x003c1f000a037f89 */ /* 0x01086800000e0000 */
[----:B---3--:R4:W3:Y:S01]  /*cfe0*/  SHFL.IDX PT, R2, R11, 0x1, 0x1c1f ;  /* 0x003c1f000b027f89 */ /* 0x0088e200000e0000 */
[----:B------:R-:W-:Y:S05]  /*cff0*/  @P0 BRA `(.L_x_1079) ;  /* 0x0000089000000947 */ /* 0x000fea0003800000 */
[----:B------:R-:W-:Y:S02]  /*d000*/  ISETP.GE.AND P1, PT, R225, c[0x0][0x3c8], PT ;  /* 0x0000f200e1007a0c */ /* 0x000fe40003f26270 */
[----:B------:R-:W-:Y:S02]  /*d010*/  ISETP.GE.AND P2, PT, R140, c[0x0][0x3c8], PT ;  /* 0x0000f2008c007a0c */ /* 0x000fe40003f46270 */
[----:B------:R-:W-:Y:S02]  /*d020*/  ISETP.GE.AND P3, PT, R138, c[0x0][0x3c8], PT ;  /* 0x0000f2008a007a0c */ /* 0x000fe40003f66270 */
[----:B------:R-:W-:-:S07]  /*d030*/  ISETP.GE.AND P0, PT, R136, c[0x0][0x3c8], PT ;  /* 0x0000f20088007a0c */ /* 0x000fce0003f06270 */
[----:B-1-3--:R-:W-:Y:S02]  /*d040*/  @!P1 IMAD.WIDE R6, R225, 0x4, R2 ;  /* 0x00000004e1069825 */ /* 0x00afe400078e0202 */
[----:B------:R-:W-:-:S03]  /*d050*/  @!P2 LEA R4, P5, R140, R2, 0x2 ;  /* 0x000000028c04a211 */ /* 0x000fc600078a10ff */
[----:B------:R1:W-:Y:S01]  /*d060*/  @!P1 ST.E.64 [R6.64], R106 ;  /* 0x0000006a06009985 */ /* 0x0003e2000c101b06 */
[----:B------:R-:W-:Y:S02]  /*d070*/  ISETP.GE.AND P1, PT, R101, c[0x0][0x3c8], PT ;  /* 0x0000f20065007a0c */ /* 0x000fe40003f26270 */
[----:B------:R-:W-:-:S05]  /*d080*/  @!P2 LEA.HI.X R5, R140, R3, R141, 0x2, P5 ;  /* 0x000000038c05a211 */ /* 0x000fca00028f148d */
[----:B------:R3:W-:Y:S01]  /*d090*/  @!P2 ST.E.64 [R4.64], R110 ;  /* 0x0000006e0400a985 */ /* 0x0007e2000c101b06 */
[----:B------:R-:W-:Y:S02]  /*d0a0*/  ISETP.GE.AND P2, PT, R35, c[0x0][0x3c8], PT ;  /* 0x0000f20023007a0c */ /* 0x000fe40003f46270 */
[----:B-1----:R-:W-:-:S04]  /*d0b0*/  @!P3 LEA R6, P4, R138, R2, 0x2 ;  /* 0x000000028a06b211 */ /* 0x002fc800078810ff */
[----:B------:R-:W-:Y:S02]  /*d0c0*/  @!P3 LEA.HI.X R7, R138, R3, R139, 0x2, P4 ;  /* 0x000000038a07b211 */ /* 0x000fe400020f148b */
[----:B---3--:R-:W-:-:S03]  /*d0d0*/  @!P0 LEA R4, P5, R136, R2, 0x2 ;  /* 0x0000000288048211 */ /* 0x008fc600078a10ff */
        /* <DEDUP_REMOVED lines=30> */
[-C--:B------:R-:W-:Y:S02]  /*d2c0*/  @!P3 LEA.HI.X R7, R250, R3.reuse, R28, 0x2, P4 ;  /* 0x00000003fa07b211 */ /* 0x080fe400020f141c */
[----:B------:R-:W-:Y:S02]  /*d2d0*/  ISETP.GE.AND P4, PT, R246, c[0x0][0x3c8], PT ;  /* 0x0000f200f6007a0c */ /* 0x000fe40003f86270 */
[CC--:B---3--:R-:W-:Y:S01]  /*d2e0*/  @!P0 LEA R4, P5, R249.reuse, R2.reuse, 0x2 ;  /* 0x00000002f9048211 */ /* 0x0c8fe200078a10ff */
[----:B------:R1:W-:Y:S01]  /*d2f0*/  @!P3 ST.E.64 [R6.64], R46 ;  /* 0x0000002e0600b985 */ /* 0x0003e2000c101b06 */
[C---:B------:R-:W-:Y:S02]  /*d300*/  @!P1 LEA R8, P3, R248.reuse, R2, 0x2 ;  /* 0x00000002f8089211 */ /* 0x040fe400078610ff */
[-C--:B------:R-:W-:Y:S02]  /*d310*/  @!P0 LEA.HI.X R5, R249, R3.reuse, R27, 0x2, P5 ;  /* 0x00000003f9058211 */ /* 0x080fe400028f141b */
[----:B------:R-:W-:-:S02]  /*d320*/  @!P1 LEA.HI.X R9, R248, R3, R26, 0x2, P3 ;  /* 0x00000003f8099211 */ /* 0x000fc400018f141a */
[----:B------:R-:W-:Y:S01]  /*d330*/  ISETP.GE.AND P3, PT, R245, c[0x0][0x3c8], PT ;  /* 0x0000f200f5007a0c */ /* 0x000fe20003f66270 */
[----:B------:R3:W-:Y:S04]  /*d340*/  @!P0 ST.E.64 [R4.64], R50 ;  /* 0x0000003204008985 */ /* 0x0007e8000c101b06 */
[----:B------:R2:W-:Y:S01]  /*d350*/  @!P1 ST.E.64 [R8.64], R54 ;  /* 0x0000003608009985 */ /* 0x0005e2000c101b06 */
[----:B------:R-:W-:Y:S02]  /*d360*/  ISETP.GE.AND P1, PT, R244, c[0x0][0x3c8], PT ;  /* 0x0000f200f4007a0c */ /* 0x000fe40003f26270 */
[----:B-1----:R-:W-:-:S04]  /*d370*/  @!P2 LEA R6, P0, R247, R2, 0x2 ;  /* 0x00000002f706a211 */ /* 0x002fc800078010ff */
[-C--:B------:R-:W-:Y:S02]  /*d380*/  @!P2 LEA.HI.X R7, R247, R3.reuse, R25, 0x2, P0 ;  /* 0x00000003f707a211 */ /* 0x080fe400000f1419 */
[----:B------:R-:W-:Y:S02]  /*d390*/  ISETP.GE.AND P0, PT, R243, c[0x0][0x3c8], PT ;  /* 0x0000f200f3007a0c */ /* 0x000fe40003f06270 */
[CC--:B---3--:R-:W-:Y:S01]  /*d3a0*/  @!P4 LEA R4, P5, R246.reuse, R2.reuse, 0x2 ;  /* 0x00000002f604c211 */ /* 0x0c8fe200078a10ff */
[----:B------:R1:W-:Y:S03]  /*d3b0*/  @!P2 ST.E.64 [R6.64], R58 ;  /* 0x0000003a0600a985 */ /* 0x0003e6000c101b06 */
[----:B------:R-:W-:Y:S02]  /*d3c0*/  @!P4 LEA.HI.X R5, R246, R3, R24, 0x2, P5 ;  /* 0x00000003f605c211 */ /* 0x000fe400028f1418 */
[----:B--2---:R-:W-:-:S03]  /*d3d0*/  @!P3 LEA R8, P2, R245, R2, 0x2 ;  /* 0x00000002f508b211 */ /* 0x004fc600078410ff */
[----:B------:R2:W-:Y:S01]  /*d3e0*/  @!P4 ST.E.64 [R4.64], R62 ;  /* 0x0000003e0400c985 */ /* 0x0005e2000c101b06 */
[----:B------:R-:W-:Y:S02]  /*d3f0*/  ISETP.GE.AND P4, PT, R242, c[0x0][0x3c8], PT ;  /* 0x0000f200f2007a0c */ /* 0x000fe40003f86270 */
[----:B------:R-:W-:-:S05]  /*d400*/  @!P3 LEA.HI.X R9, R245, R3, R23, 0x2, P2 ;  /* 0x00000003f509b211 */ /* 0x000fca00010f1417 */
[----:B------:R-:W-:Y:S01]  /*d410*/  @!P3 ST.E.64 [R8.64], R66 ;  /* 0x000000420800b985 */ /* 0x000fe2000c101b06 */
[----:B------:R-:W-:Y:S02]  /*d420*/  ISETP.GE.AND P3, PT, R241, c[0x0][0x3c8], PT ;  /* 0x0000f200f1007a0c */ /* 0x000fe40003f66270 */
[----:B-1----:R-:W-:-:S04]  /*d430*/  @!P0 LEA R6, P2, R243, R2, 0x2 ;  /* 0x00000002f3068211 */ /* 0x002fc800078410ff */
[----:B------:R-:W-:Y:S02]  /*d440*/  @!P0 LEA.HI.X R7, R243, R3, R21, 0x2, P2 ;  /* 0x00000003f3078211 */ /* 0x000fe400010f1415 */
[----:B------:R-:W-:Y:S02]  /*d450*/  ISETP.GE.AND P2, PT, R240, c[0x0][0x3c8], PT ;  /* 0x0000f200f0007a0c */ /* 0x000fe40003f46270 */
[----:B--2---:R-:W-:-:S04]  /*d460*/  @!P1 LEA R4, P5, R244, R2, 0x2 ;  /* 0x00000002f4049211 */ /* 0x004fc800078a10ff */
[----:B------:R-:W-:-:S05]  /*d470*/  @!P1 LEA.HI.X R5, R244, R3, R22, 0x2, P5 ;  /* 0x00000003f4059211 */ /* 0x000fca00028f1416 */
[----:B------:R1:W-:Y:S01]  /*d480*/  @!P1 ST.E.64 [R4.64], R70 ;  /* 0x0000004604009985 */ /* 0x0003e2000c101b06 */
[----:B------:R-:W-:-:S03]  /*d490*/  ISETP.GE.AND P1, PT, R239, c[0x0][0x3c8], PT ;  /* 0x0000f200ef007a0c */ /* 0x000fc60003f26270 */
[----:B------:R2:W-:Y:S01]  /*d4a0*/  @!P0 ST.E.64 [R6.64], R74 ;  /* 0x0000004a06008985 */ /* 0x0005e2000c101b06 */
[----:B------:R-:W-:Y:S02]  /*d4b0*/  ISETP.GE.AND P0, PT, R238, c[0x0][0x3c8], PT ;  /* 0x0000f200ee007a0c */ /* 0x000fe40003f06270 */
[----:B-1----:R-:W-:-:S04]  /*d4c0*/  @!P4 LEA R4, P5, R242, R2, 0x2 ;  /* 0x00000002f204c211 */ /* 0x002fc800078a10ff */
[----:B------:R-:W-:Y:S02]  /*d4d0*/  @!P4 LEA.HI.X R5, R242, R3, R20, 0x2, P5 ;  /* 0x00000003f205c211 */ /* 0x000fe400028f1414 */
[----:B----4-:R-:W-:-:S03]  /*d4e0*/  @!P3 LEA R10, P5, R241, R2, 0x2 ;  /* 0x00000002f10ab211 */ /* 0x010fc600078a10ff */
[----:B------:R1:W-:Y:S01]  /*d4f0*/  @!P4 ST.E.64 [R4.64], R78 ;  /* 0x0000004e0400c985 */ /* 0x0003e2000c101b06 */
[CC--:B------:R-:W-:Y:S02]  /*d500*/  @!P2 LEA R8, P4, R240.reuse, R2.reuse, 0x2 ;  /* 0x00000002f008a211 */ /* 0x0c0fe400078810ff */
[-C--:B------:R-:W-:Y:S02]  /*d510*/  @!P3 LEA.HI.X R11, R241, R3.reuse, R19, 0x2, P5 ;  /* 0x00000003f10bb211 */ /* 0x080fe400028f1413 */
[C---:B--2---:R-:W-:Y:S02]  /*d520*/  @!P1 LEA R6, P5, R239.reuse, R2, 0x2 ;  /* 0x00000002ef069211 */ /* 0x044fe400078a10ff */
[-C--:B------:R-:W-:Y:S01]  /*d530*/  @!P2 LEA.HI.X R9, R240, R3.reuse, R18, 0x2, P4 ;  /* 0x00000003f009a211 */ /* 0x080fe200020f1412 */
[----:B------:R2:W-:Y:S01]  /*d540*/  @!P3 ST.E.64 [R10.64], R82 ;  /* 0x000000520a00b985 */ /* 0x0005e2000c101b06 */
[----:B------:R-:W-:-:S03]  /*d550*/  @!P1 LEA.HI.X R7, R239, R3, R14, 0x2, P5 ;  /* 0x00000003ef079211 */ /* 0x000fc600028f140e */
[----:B------:R2:W-:Y:S04]  /*d560*/  @!P2 ST.E.64 [R8.64], R86 ;  /* 0x000000560800a985 */ /* 0x0005e8000c101b06 */
[----:B------:R2:W-:Y:S01]  /*d570*/  @!P1 ST.E.64 [R6.64], R90 ;  /* 0x0000005a06009985 */ /* 0x0005e2000c101b06 */
[----:B-1----:R-:W-:-:S04]  /*d580*/  @!P0 LEA R4, P4, R238, R2, 0x2 ;  /* 0x00000002ee048211 */ /* 0x002fc800078810ff */
[----:B------:R-:W-:-:S05]  /*d590*/  @!P0 LEA.HI.X R5, R238, R3, R13, 0x2, P4 ;  /* 0x00000003ee058211 */ /* 0x000fca00020f140d */
[----:B------:R2:W-:Y:S01]  /*d5a0*/  @!P0 ST.E.64 [R4.64], R94 ;  /* 0x0000005e04008985 */ /* 0x0005e2000c101b06 */
[----:B------:R-:W-:-:S13]  /*d5b0*/  ISETP.GE.AND P0, PT, R237, c[0x0][0x3c8], PT ;  /* 0x0000f200ed007a0c */ /* 0x000fda0003f06270 */
[----:B------:R-:W-:Y:S05]  /*d5c0*/  @P0 BRA `(.L_x_1079) ;  /* 0x000002c000000947 */ /* 0x000fea0003800000 */
[----:B------:R-:W-:-:S04]  /*d5d0*/  LEA R2, P0, R237, R2, 0x2 ;  /* 0x00000002ed027211 */ /* 0x000fc800078010ff */
[----:B------:R-:W-:-:S05]  /*d5e0*/  LEA.HI.X R3, R237, R3, R12, 0x2, P0 ;  /* 0x00000003ed037211 */ /* 0x000fca00000f140c */
[----:B------:R1:W-:Y:S01]  /*d5f0*/  ST.E.64 [R2.64], R98 ;  /* 0x0000006202007985 */ /* 0x0003e2000c101b06 */
[----:B------:R-:W-:Y:S05]  /*d600*/  BRA `(.L_x_1079) ;  /* 0x0000028000007947 */ /* 0x000fea0003800000 */
.L_x_1075:
[----:B------:R-:W1:Y:S02]  /*d610*/  S2R R3, SR_TID.X ;  /* 0x0000000000037919 */ /* 0x000e640000002100 */
[----:B-1----:R-:W-:-:S13]  /*d620*/  ISETP.GT.AND P0, PT, R3, 0x7f, PT ;  /* 0x0000007f0300780c */ /* 0x002fda0003f04270 */
[----:B------:R-:W-:Y:S05]  /*d630*/  @P0 BRA `(.L_x_1079) ;  /* 0x0000025000000947 */ /* 0x000fea0003800000 */
[----:B------:R-:W-:Y:S02]  /*d640*/  MOV R2, c[0x0][0x4e8] ;  /* 0x00013a0000027a02 */ /* 0x000fe40000000f00 */
[----:B------:R-:W-:-:S03]  /*d650*/  IADD3 R6, R229, R3, RZ ;  /* 0x00000003e5067210 */ /* 0x000fc60007ffe0ff */
[----:B------:R-:W-:-:S05]  /*d660*/  IMAD R0, R2, c[0x0][0x388], RZ ;  /* 0x0000e20002007a24 */ /* 0x000fca00078e02ff */
[----:B------:R-:W-:-:S13]  /*d670*/  ISETP.GE.AND P0, PT, R6, R0, PT ;  /* 0x000000000600720c */ /* 0x000fda0003f06270 */
[----:B------:R-:W-:Y:S05]  /*d680*/  @P0 BRA `(.L_x_1079) ;  /* 0x0000020000000947 */ /* 0x000fea0003800000 */
[----:B------:R-:W-:Y:S01]  /*d690*/  ISETP.NE.AND P0, PT, R2, 0x1, PT ;  /* 0x000000010200780c */ /* 0x000fe20003f05270 */
[----:B------:R-:W-:Y:S01]  /*d6a0*/  IMAD.WIDE.U32 R2, R227, c[0x0][0x4d0], RZ ;  /* 0x00013400e3027a25 */ /* 0x000fe200078e00ff */
[----:B------:R-:W-:Y:S02]  /*d6b0*/  SHF.R.S32.HI R0, RZ, 0x1f, R227 ;  /* 0x0000001fff007819 */ /* 0x000fe400000114e3 */
[----:B------:R-:W-:-:S03]  /*d6c0*/  SHF.R.S32.HI R5, RZ, 0x1f, R226 ;  /* 0x0000001fff057819 */ /* 0x000fc600000114e2 */
[----:B------:R-:W-:Y:S02]  /*d6d0*/  IMAD R0, R0, c[0x0][0x4d0], RZ ;  /* 0x0001340000007a24 */ /* 0x000fe400078e02ff */
[----:B------:R-:W-:Y:S02]  /*d6e0*/  IMAD R5, R5, c[0x0][0x4d8], RZ ;  /* 0x0001360005057a24 */ /* 0x000fe400078e02ff */
[----:B------:R-:W-:Y:S01]  /*d6f0*/  IMAD R4, R227, c[0x0][0x4d4], R0 ;  /* 0x00013500e3047a24 */ /* 0x000fe200078e0200 */
[----:B------:R-:W-:Y:S01]  /*d700*/  MOV R0, R6 ;  /* 0x0000000600007202 */ /* 0x000fe20000000f00 */
[----:B------:R-:W-:-:S03]  /*d710*/  @P0 IMAD.HI.U32 R7, R6, c[0x0][0x4ec], RZ ;  /* 0x00013b0006070a27 */ /* 0x000fc600078e00ff */
[----:B------:R-:W-:Y:S02]  /*d720*/  IADD3 R3, R3, R4, RZ ;  /* 0x0000000403037210 */ /* 0x000fe40007ffe0ff */
[----:B------:R-:W-:Y:S01]  /*d730*/  @P0 SHF.R.U32.HI R0, RZ, c[0x0][0x4f0], R7 ;  /* 0x00013c00ff000a19 */ /* 0x000fe20000011607 */
[C---:B------:R-:W-:Y:S01]  /*d740*/  IMAD R7, R226.reuse, c[0x0][0x4dc], R5 ;  /* 0x00013700e2077a24 */ /* 0x040fe200078e0205 */
[----:B------:R-:W-:Y:S01]  /*d750*/  SHF.R.S32.HI R4, RZ, 0x1f, R228 ;  /* 0x0000001fff047819 */ /* 0x000fe200000114e4 */
[----:B------:R-:W-:Y:S01]  /*d760*/  IMAD.WIDE.U32 R2, R226, c[0x0][0x4d8], R2 ;  /* 0x00013600e2027a25 */ /* 0x000fe200078e0002 */
[----:B------:R-:W-:-:S04]  /*d770*/  IADD3 R5, -R0, RZ, RZ ;  /* 0x000000ff00057210 */ /* 0x000fc80007ffe1ff */
[----:B------:R-:W-:Y:S01]  /*d780*/  IADD3 R3, R3, R7, RZ ;  /* 0x0000000703037210 */ /* 0x000fe20007ffe0ff */
[----:B------:R-:W-:Y:S02]  /*d790*/  IMAD R7, R4, c[0x0][0x4e0], RZ ;  /* 0x0001380004077a24 */ /* 0x000fe400078e02ff */
[----:B------:R-:W-:Y:S02]  /*d7a0*/  IMAD R4, R5, c[0x0][0x4e8], R6 ;  /* 0x00013a0005047a24 */ /* 0x000fe400078e0206 */
[----:B------:R-:W-:-:S03]  /*d7b0*/  IMAD.WIDE.U32 R2, R228, c[0x0][0x4e0], R2 ;  /* 0x00013800e4027a25 */ /* 0x000fc600078e0002 */
[----:B------:R-:W-:Y:S01]  /*d7c0*/  SHF.R.S32.HI R5, RZ, 0x1f, R4 ;  /* 0x0000001fff057819 */ /* 0x000fe20000011404 */
[----:B------:R-:W-:Y:S01]  /*d7d0*/  IMAD R6, R228, c[0x0][0x4e4], R7 ;  /* 0x00013900e4067a24 */ /* 0x000fe200078e0207 */
[----:B------:R-:W-:Y:S02]  /*d7e0*/  SHF.R.S32.HI R7, RZ, 0x1f, R0 ;  /* 0x0000001fff077819 */ /* 0x000fe40000011400 */
[----:B------:R-:W-:Y:S01]  /*d7f0*/  IADD3 R2, P0, R0, R2, RZ ;  /* 0x0000000200027210 */ /* 0x000fe20007f1e0ff */
[----:B------:R-:W-:-:S03]  /*d800*/  IMAD R0, R5, c[0x0][0x4c8], RZ ;  /* 0x0001320005007a24 */ /* 0x000fc600078e02ff */
[----:B------:R-:W-:Y:S01]  /*d810*/  IADD3.X R3, R7, R3, R6, P0, !PT ;  /* 0x0000000307037210 */ /* 0x000fe200007fe406 */
[----:B------:R-:W-:-:S04]  /*d820*/  IMAD R0, R4, c[0x0][0x4cc], R0 ;  /* 0x0001330004007a24 */ /* 0x000fc800078e0200 */
[----:B------:R-:W-:-:S05]  /*d830*/  IMAD.WIDE.U32 R2, R4, c[0x0][0x4c8], R2 ;  /* 0x0001320004027a25 */ /* 0x000fca00078e0002 */
[----:B------:R-:W-:Y:S02]  /*d840*/  IADD3 R0, R3, R0, RZ ;  /* 0x0000000003007210 */ /* 0x000fe40007ffe0ff */
[----:B------:R-:W-:-:S04]  /*d850*/  LEA R4, P0, R2, c[0x0][0x4a8], 0x2 ;  /* 0x00012a0002047a11 */ /* 0x000fc800078010ff */
[----:B------:R-:W-:Y:S02]  /*d860*/  LEA.HI.X R5, R2, c[0x0][0x4ac], R0, 0x2, P0 ;  /* 0x00012b0002057a11 */ /* 0x000fe400000f1400 */
[----:B------:R-:W-:-:S05]  /*d870*/  MOV R0, 0xff800000 ;  /* 0xff80000000007802 */ /* 0x000fca0000000f00 */
[----:B------:R1:W-:Y:S02]  /*d880*/  STG.E [R4.64], R0 ;  /* 0x0000000004007986 */ /* 0x0003e4000c101906 */
.L_x_1079:
[----:B------:R-:W-:Y:S05]  /*d890*/  BSYNC B1 ;  /* 0x0000000000017941 */ /* 0x000fea0003800000 */
.L_x_1074:
[----:B-12---:R-:W2:Y:S02]  /*d8a0*/  LDL R0, [R1+0x4] ;  /* 0x0000040001007983 */ /* 0x006ea40000100800 */
[----:B--2---:R-:W-:-:S13]  /*d8b0*/  ISETP.NE.AND P0, PT, R0, RZ, PT ;  /* 0x000000ff0000720c */ /* 0x004fda0003f05270 */
[----:B------:R-:W-:Y:S01]  /*d8c0*/  @P0 WARPSYNC 0xffffffff ;  /* 0xffffffff00000948 */ /* 0x000fe20003800000 */
[----:B------:R-:W-:Y:S06]  /*d8d0*/  @P0 BAR.SYNC.DEFER_BLOCKING 0x5, 0x100 ;  /* 0x0144000000000b1d */ /* 0x000fec0000010000 */
[----:B------:R-:W1:Y:S04]  /*d8e0*/  @P0 LDS R236, [0x18100] ;  /* 0x01810000ffec0984 */ /* 0x000e680000000800 */
[----:B------:R-:W-:Y:S06]  /*d8f0*/  @P0 BAR.ARV 0x4, 0x100 ;  /* 0x0104000000000b1d */ /* 0x000fec0000002000 */
[----:B------:R-:W-:Y:S05]  /*d900*/  @P0 BRA `(.L_x_1080) ;  /* 0x0000007000000947 */ /* 0x000fea0003800000 */
[----:B------:R-:W-:Y:S05]  /*d910*/  BRA.DIV ~URZ, `(.L_x_1081) ;  /* 0x00001ca27f007947 */ /* 0x000fea000b800000 */
[----:B------:R2:W4:Y:S02]  /*d920*/  SHFL.IDX PT, R0, R17, RZ, 0x1f ;  /* 0x00001fff11007589 */ /* 0x00052400000e0000 */
.L_x_1106:
[----:B------:R-:W-:Y:S01]  /*d930*/  WARPSYNC 0xffffffff ;  /* 0xffffffff00007948 */ /* 0x000fe20003800000 */
[----:B------:R-:W-:Y:S01]  /*d940*/  BAR.SYNC.DEFER_BLOCKING 0x4, 0x100 ;  /* 0x0104000000007b1d */ /* 0x000fe20000010000 */
[----:B-1--4-:R-:W-:-:S05]  /*d950*/  MOV R236, R0 ;  /* 0x0000000000ec7202 */ /* 0x012fca0000000f00 */
[----:B------:R1:W-:Y:S04]  /*d960*/  @!P6 STS [0x18100], R17 ;  /* 0x01810011ff00e388 */ /* 0x0003e80000000800 */
[----:B------:R-:W-:Y:S06]  /*d970*/  BAR.ARV 0x5, 0x100 ;  /* 0x0144000000007b1d */ /* 0x000fec0000002000 */
.L_x_1080:
[----:B-1----:R-:W-:-:S13]  /*d980*/  ISETP.GE.AND P0, PT, R236, c[0x0][0x538], PT ;  /* 0x00014e00ec007a0c */ /* 0x002fda0003f06270 */
[----:B--2345:R-:W-:Y:S01]  /*d990*/  @P0 CALL.REL.NOINC `(.L_x_1082) ;  /* 0x0000001000000944 */ /* 0x03cfe20003c00000 */
[----:B------:R-:W-:Y:S05]  /*d9a0*/  BRA `(.L_x_1083) ;  /* 0xffff2f7000007947 */ /* 0x000fea000383ffff */
.L_x_1082:
[----:B------:R-:W-:Y:S05]  /*d9b0*/  EXIT ;  /* 0x000000000000794d */ /* 0x000fea0003800000 */
.L_x_1032:
[----:B------:R-:W-:Y:S01]  /*d9c0*/  IMAD.MOV.U32 R20, RZ, RZ, R9 ;  /* 0x000000ffff147224 */ /* 0x000fe200078e0009 */
[----:B------:R-:W-:Y:S01]  /*d9d0*/  MOV R3, RZ ;  /* 0x000000ff00037202 */ /* 0x000fe20000000f00 */
[----:B------:R-:W-:Y:S01]  /*d9e0*/  IMAD.MOV.U32 R0, RZ, RZ, 0x181f ;  /* 0x0000181fff007424 */ /* 0x000fe200078e00ff */
[----:B------:R-:W-:Y:S02]  /*d9f0*/  MOV R2, 0xda10 ;  /* 0x0000da1000027802 */ /* 0x000fe40000000f00 */
[----:B-----5:R-:W-:Y:S05]  /*da00*/  CALL.REL.NOINC `($__internal_17_$__cuda_sm70_shflsync_idx_p) ;  /* 0x00001c7000007944 */ /* 0x020fea0003c00000 */
[----:B------:R-:W-:Y:S01]  /*da10*/  MOV R8, R0 ;  /* 0x0000000000087202 */ /* 0x000fe20000000f00 */
[----:B------:R-:W-:Y:S05]  /*da20*/  BRA `(.L_x_1084) ;  /* 0xffff3b9000007947 */ /* 0x000fea000383ffff */
.L_x_1033:
[----:B------:R-:W-:Y:S01]  /*da30*/  IMAD.MOV.U32 R20, RZ, RZ, R11 ;  /* 0x000000ffff147224 */ /* 0x000fe200078e000b */
[----:B------:R-:W-:Y:S01]  /*da40*/  MOV R3, RZ ;  /* 0x000000ff00037202 */ /* 0x000fe20000000f00 */
[----:B------:R-:W-:Y:S01]  /*da50*/  IMAD.MOV.U32 R0, RZ, RZ, 0x181f ;  /* 0x0000181fff007424 */ /* 0x000fe200078e00ff */
[----:B------:R-:W-:Y:S02]  /*da60*/  MOV R2, 0xda80 ;  /* 0x0000da8000027802 */ /* 0x000fe40000000f00 */
[----:B-12--5:R-:W-:Y:S05]  /*da70*/  CALL.REL.NOINC `($__internal_17_$__cuda_sm70_shflsync_idx_p) ;  /* 0x00001c0000007944 */ /* 0x026fea0003c00000 */
[----:B------:R-:W-:Y:S05]  /*da80*/  BRA `(.L_x_1085) ;  /* 0xffff3b5000007947 */ /* 0x000fea000383ffff */
.L_x_1036:
[----:B------:R-:W-:Y:S01]  /*da90*/  IMAD.MOV.U32 R20, RZ, RZ, R9 ;  /* 0x000000ffff147224 */ /* 0x000fe200078e0009 */
[----:B--2---:R-:W-:Y:S01]  /*daa0*/  MOV R3, 0x1 ;  /* 0x0000000100037802 */ /* 0x004fe20000000f00 */
[----:B----4-:R-:W-:Y:S01]  /*dab0*/  IMAD.MOV.U32 R0, RZ, RZ, 0x181f ;  /* 0x0000181fff007424 */ /* 0x010fe200078e00ff */
[----:B------:R-:W-:-:S02]  /*dac0*/  MOV R2, 0xdae0 ;  /* 0x0000dae000027802 */ /* 0x000fc40000000f00 */
[----:B-1-3-5:R-:W-:Y:S05]  /*dad0*/  CALL.REL.NOINC `($__internal_17_$__cuda_sm70_shflsync_idx_p) ;  /* 0x00001ba000007944 */ /* 0x02afea0003c00000 */
[----:B------:R-:W-:Y:S01]  /*dae0*/  IMAD.MOV.U32 R8, RZ, RZ, R0 ;  /* 0x000000ffff087224 */ /* 0x000fe200078e0000 */
[----:B------:R-:W-:Y:S01]  /*daf0*/  MOV R3, 0x1 ;  /* 0x0000000100037802 */ /* 0x000fe20000000f00 */
[----:B------:R-:W-:Y:S01]  /*db00*/  IMAD.MOV.U32 R20, RZ, RZ, R11 ;  /* 0x000000ffff147224 */ /* 0x000fe200078e000b */
[----:B------:R-:W-:-:S02]  /*db10*/  MOV R0, 0x181f ;  /* 0x0000181f00007802 */ /* 0x000fc40000000f00 */
[----:B------:R-:W-:Y:S02]  /*db20*/  MOV R2, 0xdb40 ;  /* 0x0000db4000027802 */ /* 0x000fe40000000f00 */
[----:B------:R-:W-:Y:S05]  /*db30*/  CALL.REL.NOINC `($__internal_17_$__cuda_sm70_shflsync_idx_p) ;  /* 0x00001b4000007944 */ /* 0x000fea0003c00000 */
[----:B------:R-:W-:Y:S05]  /*db40*/  BRA `(.L_x_1086) ;  /* 0xffff3c2000007947 */ /* 0x000fea000383ffff */
.L_x_1039:
[----:B------:R-:W-:Y:S01]  /*db50*/  IMAD.MOV.U32 R20, RZ, RZ, R9 ;  /* 0x000000ffff147224 */ /* 0x000fe200078e0009 */
[----:B-1----:R-:W-:Y:S01]  /*db60*/  MOV R3, 0x2 ;  /* 0x0000000200037802 */ /* 0x002fe20000000f00 */
[----:B----4-:R-:W-:Y:S01]  /*db70*/  IMAD.MOV.U32 R0, RZ, RZ, 0x181f ;  /* 0x0000181fff007424 */ /* 0x010fe200078e00ff */
[----:B------:R-:W-:Y:S02]  /*db80*/  MOV R2, 0xdba0 ;  /* 0x0000dba000027802 */ /* 0x000fe40000000f00 */
[----:B--23-5:R-:W-:Y:S05]  /*db90*/  CALL.REL.NOINC `($__internal_17_$__cuda_sm70_shflsync_idx_p) ;  /* 0x00001ae000007944 */ /* 0x02cfea0003c00000 */
[----:B------:R-:W-:Y:S01]  /*dba0*/  MOV R8, R0 ;  /* 0x0000000000087202 */ /* 0x000fe20000000f00 */
[----:B------:R-:W-:Y:S05]  /*dbb0*/  BRA `(.L_x_1087) ;  /* 0xffff3d1000007947 */ /* 0x000fea000383ffff */
.L_x_1040:
[----:B------:R-:W-:Y:S01]  /*dbc0*/  IMAD.MOV.U32 R20, RZ, RZ, R11 ;  /* 0x000000ffff147224 */ /* 0x000fe200078e000b */
[----:B------:R-:W-:Y:S01]  /*dbd0*/  MOV R3, 0x2 ;  /* 0x0000000200037802 */ /* 0x000fe20000000f00 */
[----:B----4-:R-:W-:Y:S01]  /*dbe0*/  IMAD.MOV.U32 R0, RZ, RZ, 0x181f ;  /* 0x0000181fff007424 */ /* 0x010fe200078e00ff */
[----:B------:R-:W-:Y:S02]  /*dbf0*/  MOV R2, 0xdc10 ;  /* 0x0000dc1000027802 */ /* 0x000fe40000000f00 */
[----:B-123-5:R-:W-:Y:S05]  /*dc00*/  CALL.REL.NOINC `($__internal_17_$__cuda_sm70_shflsync_idx_p) ;  /* 0x00001a7000007944 */ /* 0x02efea0003c00000 */
[----:B------:R-:W-:Y:S05]  /*dc10*/  BRA `(.L_x_1088) ;  /* 0xffff3cd000007947 */ /* 0x000fea000383ffff */
.L_x_1043:
[----:B------:R-:W-:Y:S01]  /*dc20*/  IMAD.MOV.U32 R20, RZ, RZ, R9 ;  /* 0x000000ffff147224 */ /* 0x000fe200078e0009 */
[----:B-1----:R-:W-:Y:S01]  /*dc30*/  MOV R3, 0x3 ;  /* 0x0000000300037802 */ /* 0x002fe20000000f00 */
[----:B------:R-:W-:Y:S01]  /*dc40*/  IMAD.MOV.U32 R0, RZ, RZ, 0x181f ;  /* 0x0000181fff007424 */ /* 0x000fe200078e00ff */
[----:B------:R-:W-:-:S02]  /*dc50*/  MOV R2, 0xdc70 ;  /* 0x0000dc7000027802 */ /* 0x000fc40000000f00 */
[----:B--2345:R-:W-:Y:S05]  /*dc60*/  CALL.REL.NOINC `($__internal_17_$__cuda_sm70_shflsync_idx_p) ;  /* 0x00001a1000007944 */ /* 0x03cfea0003c00000 */
[----:B------:R-:W-:Y:S01]  /*dc70*/  IMAD.MOV.U32 R8, RZ, RZ, R0 ;  /* 0x000000ffff087224 */ /* 0x000fe200078e0000 */
[----:B------:R-:W-:Y:S01]  /*dc80*/  MOV R3, 0x3 ;  /* 0x0000000300037802 */ /* 0x000fe20000000f00 */
[----:B------:R-:W-:Y:S01]  /*dc90*/  IMAD.MOV.U32 R20, RZ, RZ, R11 ;  /* 0x000000ffff147224 */ /* 0x000fe200078e000b */
[----:B------:R-:W-:-:S02]  /*dca0*/  MOV R0, 0x181f ;  /* 0x0000181f00007802 */ /* 0x000fc40000000f00 */
[----:B------:R-:W-:Y:S02]  /*dcb0*/  MOV R2, 0xdcd0 ;  /* 0x0000dcd000027802 */ /* 0x000fe40000000f00 */
[----:B------:R-:W-:Y:S05]  /*dcc0*/  CALL.REL.NOINC `($__internal_17_$__cuda_sm70_shflsync_idx_p) ;  /* 0x000019b000007944 */ /* 0x000fea0003c00000 */
[----:B------:R-:W-:Y:S05]  /*dcd0*/  BRA `(.L_x_1089) ;  /* 0xffff3d8000007947 */ /* 0x000fea000383ffff */
.L_x_1046:
[----:B------:R-:W-:Y:S01]  /*dce0*/  IMAD.MOV.U32 R20, RZ, RZ, R5 ;  /* 0x000000ffff147224 */ /* 0x000fe200078e0005 */
[----:B------:R-:W-:Y:S01]  /*dcf0*/  MOV R3, RZ ;  /* 0x000000ff00037202 */ /* 0x000fe20000000f00 */
[----:B------:R-:W-:Y:S01]  /*dd00*/  IMAD.MOV.U32 R0, RZ, RZ, 0x181f ;  /* 0x0000181fff007424 */ /* 0x000fe200078e00ff */
[----:B------:R-:W-:Y:S02]  /*dd10*/  MOV R2, 0xdd30 ;  /* 0x0000dd3000027802 */ /* 0x000fe40000000f00 */
[----:B------:R-:W-:Y:S05]  /*dd20*/  CALL.REL.NOINC `($__internal_17_$__cuda_sm70_shflsync_idx_p) ;  /* 0x0000195000007944 */ /* 0x000fea0003c00000 */
[----:B------:R-:W-:Y:S01]  /*dd30*/  MOV R4, R0 ;  /* 0x0000000000047202 */ /* 0x000fe20000000f00 */
[----:B------:R-:W-:Y:S05]  /*dd40*/  BRA `(.L_x_1090) ;  /* 0xffff57b000007947 */ /* 0x000fea000383ffff */
.L_x_1047:
[----:B------:R-:W-:Y:S01]  /*dd50*/  IMAD.MOV.U32 R20, RZ, RZ, R12 ;  /* 0x000000ffff147224 */ /* 0x000fe200078e000c */
[----:B------:R-:W-:Y:S01]  /*dd60*/  MOV R3, RZ ;  /* 0x000000ff00037202 */ /* 0x000fe20000000f00 */
[----:B------:R-:W-:Y:S01]  /*dd70*/  IMAD.MOV.U32 R0, RZ, RZ, 0x181f ;  /* 0x0000181fff007424 */ /* 0x000fe200078e00ff */
[----:B------:R-:W-:Y:S02]  /*dd80*/  MOV R2, 0xdda0 ;  /* 0x0000dda000027802 */ /* 0x000fe40000000f00 */
[----:B-12---:R-:W-:Y:S05]  /*dd90*/  CALL.REL.NOINC `($__internal_17_$__cuda_sm70_shflsync_idx_p) ;  /* 0x000018e000007944 */ /* 0x006fea0003c00000 */
[C---:B------:R-:W-:Y:S01]  /*dda0*/  IADD3 R8, P0, R0.reuse, R107, RZ ;  /* 0x0000006b00087210 */ /* 0x040fe20007f1e0ff */
[----:B------:R-:W-:Y:S01]  /*ddb0*/  IMAD.MOV.U32 R20, RZ, RZ, R5 ;  /* 0x000000ffff147224 */ /* 0x000fe200078e0005 */
[----:B------:R-:W-:Y:S02]  /*ddc0*/  IADD3 R6, P6, R0, R108, RZ ;  /* 0x0000006c00067210 */ /* 0x000fe40007fde0ff */
[----:B------:R-:W-:Y:S01]  /*ddd0*/  ISETP.GE.AND P5, PT, R197, c[0x0][0x1d4], PT ;  /* 0x00007500c5007a0c */ /* 0x000fe20003fa6270 */
[----:B------:R-:W-:Y:S01]  /*dde0*/  IMAD.X R9, R4, 0x1, R101, P0 ;  /* 0x0000000104097824 */ /* 0x000fe200000e0665 */
[----:B------:R-:W-:Y:S01]  /*ddf0*/  ISETP.GE.AND P2, PT, R208, c[0x0][0x1d4], PT ;  /* 0x00007500d0007a0c */ /* 0x000fe20003f46270 */
[----:B------:R-:W-:Y:S01]  /*de00*/  IMAD.X R7, R4, 0x1, R104, P6 ;  /* 0x0000000104077824 */ /* 0x000fe200030e0668 */
[----:B------:R-:W-:-:S02]  /*de10*/  ISETP.GE.AND P0, PT, R207, c[0x0][0x1d4], PT ;  /* 0x00007500cf007a0c */ /* 0x000fc40003f06270 */
        /* <DEDUP_REMOVED lines=14> */
[----:B-1----:R-:W-:Y:S05]  /*df00*/  CALL.REL.NOINC `($__internal_17_$__cuda_sm70_shflsync_idx_p) ;  /* 0x0000177000007944 */ /* 0x002fea0003c00000 */
[----:B------:R-:W-:Y:S01]  /*df10*/  IMAD.MOV.U32 R4, RZ, RZ, R0 ;  /* 0x000000ffff047224 */ /* 0x000fe200078e0000 */
[----:B------:R-:W-:Y:S01]  /*df20*/  MOV R3, 0x1 ;  /* 0x0000000100037802 */ /* 0x000fe20000000f00 */
[----:B------:R-:W-:Y:S01]  /*df30*/  IMAD.MOV.U32 R20, RZ, RZ, R12 ;  /* 0x000000ffff147224 */ /* 0x000fe200078e000c */
[----:B------:R-:W-:-:S02]  /*df40*/  MOV R0, 0x181f ;  /* 0x0000181f00007802 */ /* 0x000fc40000000f00 */
[----:B------:R-:W-:Y:S02]  /*df50*/  MOV R2, 0xdf70 ;  /* 0x0000df7000027802 */ /* 0x000fe40000000f00 */
[----:B------:R-:W-:Y:S05]  /*df60*/  CALL.REL.NOINC `($__internal_17_$__cuda_sm70_shflsync_idx_p) ;  /* 0x0000171000007944 */ /* 0x000fea0003c00000 */
[----:B------:R-:W-:Y:S05]  /*df70*/  BRA `(.L_x_1091) ;  /* 0xffff56d000007947 */ /* 0x000fea000383ffff */
.L_x_1048:
[----:B------:R-:W-:Y:S01]  /*df80*/  IMAD.MOV.U32 R20, RZ, RZ, R4 ;  /* 0x000000ffff147224 */ /* 0x000fe200078e0004 */
[----:B------:R-:W-:Y:S01]  /*df90*/  MOV R3, RZ ;  /* 0x000000ff00037202 */ /* 0x000fe20000000f00 */
[----:B------:R-:W-:Y:S01]  /*dfa0*/  IMAD.MOV.U32 R0, RZ, RZ, 0x1c1f ;  /* 0x00001c1fff007424 */ /* 0x000fe200078e00ff */
[----:B------:R-:W-:Y:S02]  /*dfb0*/  MOV R2, 0xdfd0 ;  /* 0x0000dfd000027802 */ /* 0x000fe40000000f00 */
[----:B------:R-:W-:Y:S05]  /*dfc0*/  CALL.REL.NOINC `($__internal_17_$__cuda_sm70_shflsync_idx_p) ;  /* 0x000016b000007944 */ /* 0x000fea0003c00000 */
[----:B------:R-:W-:Y:S05]  /*dfd0*/  BRA `(.L_x_1092) ;  /* 0xffff58b000007947 */ /* 0x000fea000383ffff */
.L_x_1049:
[----:B------:R-:W-:Y:S01]  /*dfe0*/  IMAD.MOV.U32 R20, RZ, RZ, R4 ;  /* 0x000000ffff147224 */ /* 0x000fe200078e0004 */
[----:B------:R-:W-:Y:S01]  /*dff0*/  MOV R3, 0x1 ;  /* 0x0000000100037802 */ /* 0x000fe20000000f00 */
[----:B------:R-:W-:Y:S01]  /*e000*/  IMAD.MOV.U32 R0, RZ, RZ, 0x1c1f ;  /* 0x00001c1fff007424 */ /* 0x000fe200078e00ff */
[----:B------:R-:W-:Y:S02]  /*e010*/  MOV R2, 0xe030 ;  /* 0x0000e03000027802 */ /* 0x000fe40000000f00 */
[----:B-1----:R-:W-:Y:S05]  /*e020*/  CALL.REL.NOINC `($__internal_17_$__cuda_sm70_shflsync_idx_p) ;  /* 0x0000165000007944 */ /* 0x002fea0003c00000 */
[----:B------:R-:W-:Y:S01]  /*e030*/  IMAD.IADD R0, R5, 0x1, R0 ;  /* 0x0000000105007824 */ /* 0x000fe200078e0200 */
[----:B------:R-:W-:-:S04]  /*e040*/  FMNMX.FTZ R2, R8, R9, !PT ;  /* 0x0000000908027209 */ /* 0x000fc80007810000 */
[----:B------:R-:W-:Y:S02]  /*e050*/  IMNMX R0, R6, R0, PT ;  /* 0x0000000006007217 */ /* 0x000fe40003800200 */
[----:B------:R-:W-:Y:S02]  /*e060*/  FMNMX.FTZ R2, R11, R2, !PT ;  /* 0x000000020b027209 */ /* 0x000fe40007810000 */
[C---:B------:R-:W-:Y:S02]  /*e070*/  ISETP.GT.AND P5, PT, R0.reuse, RZ, PT ;  /* 0x000000ff0000720c */ /* 0x040fe40003fa4270 */
[C---:B------:R-:W-:Y:S02]  /*e080*/  ISETP.GT.AND P2, PT, R0.reuse, 0x1, PT ;  /* 0x000000010000780c */ /* 0x040fe40003f44270 */
[----:B------:R-:W-:Y:S02]  /*e090*/  ISETP.GT.AND P0, PT, R0, 0x8, PT ;  /* 0x000000080000780c */ /* 0x000fe40003f04270 */
[----:B------:R-:W-:-:S02]  /*e0a0*/  FSEL R5, R77, -INF , P5 ;  /* 0xff8000004d057808 */ /* 0x000fc40002800000 */
[----:B------:R-:W-:Y:S02]  /*e0b0*/  FSEL R6, R67, -INF , P2 ;  /* 0xff80000043067808 */ /* 0x000fe40001000000 */
[----:B------:R-:W-:Y:S02]  /*e0c0*/  ISETP.GT.AND P2, PT, R0, 0x9, PT ;  /* 0x000000090000780c */ /* 0x000fe40003f44270 */
[----:B------:R-:W-:Y:S02]  /*e0d0*/  FSEL R7, R66, -INF , P0 ;  /* 0xff80000042077808 */ /* 0x000fe40000000000 */
[----:B------:R-:W-:Y:S02]  /*e0e0*/  FMNMX.FTZ R3, R5, R6, !PT ;  /* 0x0000000605037209 */ /* 0x000fe40007810000 */
[----:B------:R-:W-:Y:S02]  /*e0f0*/  FMNMX.FTZ R100, R13, R2, !PT ;  /* 0x000000020d647209 */ /* 0x000fe40007810000 */
[----:B------:R-:W-:-:S02]  /*e100*/  ISETP.GT.AND P0, PT, R0, 0x10, PT ;  /* 0x000000100000780c */ /* 0x000fc40003f04270 */
[----:B------:R-:W-:Y:S02]  /*e110*/  FSEL R10, R65, -INF , P2 ;  /* 0xff800000410a7808 */ /* 0x000fe40001000000 */
[----:B------:R-:W-:Y:S02]  /*e120*/  FMNMX.FTZ R2, R7, R3, !PT ;  /* 0x0000000307027209 */ /* 0x000fe40007810000 */
[----:B------:R-:W-:Y:S02]  /*e130*/  FMNMX.FTZ R100, R15, R100, !PT ;  /* 0x000000640f647209 */ /* 0x000fe40007810000 */
[----:B------:R-:W-:Y:S02]  /*e140*/  ISETP.GT.AND P2, PT, R0, 0x11, PT ;  /* 0x000000110000780c */ /* 0x000fe40003f44270 */
[----:B------:R-:W-:Y:S02]  /*e150*/  FSEL R14, R53, -INF , P0 ;  /* 0xff800000350e7808 */ /* 0x000fe40000000000 */
[----:B------:R-:W-:-:S02]  /*e160*/  FMNMX.FTZ R2, R10, R2, !PT ;  /* 0x000000020a027209 */ /* 0x000fc40007810000 */
[----:B------:R-:W-:Y:S02]  /*e170*/  FMNMX.FTZ R100, R21, R100, !PT ;  /* 0x0000006415647209 */ /* 0x000fe40007810000 */
        /* <DEDUP_REMOVED lines=36> */
[----:B------:R-:W-:Y:S01]  /*e3c0*/  ISETP.GT.AND P2, PT, R0, 0x39, PT ;  /* 0x000000390000780c */ /* 0x000fe20003f44270 */
[----:B------:R-:W-:Y:S01]  /*e3d0*/  IMAD.MOV.U32 R0, RZ, RZ, 0x2 ;  /* 0x00000002ff007424 */ /* 0x000fe200078e00ff */
[----:B------:R-:W-:Y:S02]  /*e3e0*/  FSEL R101, R27, -INF , P0 ;  /* 0xff8000001b657808 */ /* 0x000fe40000000000 */
[----:B------:R-:W-:Y:S02]  /*e3f0*/  FMNMX.FTZ R12, R156, R12, !PT ;  /* 0x0000000c9c0c7209 */ /* 0x000fe40007810000 */
[----:B------:R-:W-:Y:S02]  /*e400*/  FMNMX.FTZ R100, R158, R100, !PT ;  /* 0x000000649e647209 */ /* 0x000fe40007810000 */
[----:B------:R-:W-:-:S02]  /*e410*/  FSEL R102, R26, -INF , P2 ;  /* 0xff8000001a667808 */ /* 0x000fc40001000000 */
[----:B------:R-:W-:Y:S01]  /*e420*/  FMNMX.FTZ R12, R101, R12, !PT ;  /* 0x0000000c650c7209 */ /* 0x000fe20007810000 */
[----:B------:R-:W-:Y:S01]  /*e430*/  IMAD.MOV.U32 R4, RZ, RZ, R100 ;  /* 0x000000ffff047224 */ /* 0x000fe200078e0064 */
[----:B------:R-:W-:Y:S02]  /*e440*/  MOV R2, 0xe470 ;  /* 0x0000e47000027802 */ /* 0x000fe40000000f00 */
[----:B------:R-:W-:Y:S02]  /*e450*/  FMNMX.FTZ R12, R102, R12, !PT ;  /* 0x0000000c660c7209 */ /* 0x000fe40007810000 */
[----:B------:R-:W-:Y:S05]  /*e460*/  CALL.REL.NOINC `($__internal_16_$__cuda_sm70_shflsync_bfly_p) ;  /* 0x000011b000007944 */ /* 0x000fea0003c00000 */
[----:B------:R-:W-:Y:S01]  /*e470*/  FMNMX.FTZ R100, R100, R0, !PT ;  /* 0x0000000064647209 */ /* 0x000fe20007810000 */
[----:B------:R-:W-:Y:S01]  /*e480*/  IMAD.MOV.U32 R0, RZ, RZ, 0x1 ;  /* 0x00000001ff007424 */ /* 0x000fe200078e00ff */
[----:B------:R-:W-:-:S03]  /*e490*/  MOV R2, 0xe4c0 ;  /* 0x0000e4c000027802 */ /* 0x000fc60000000f00 */
[----:B------:R-:W-:Y:S02]  /*e4a0*/  IMAD.MOV.U32 R4, RZ, RZ, R100 ;  /* 0x000000ffff047224 */ /* 0x000fe400078e0064 */
[----:B------:R-:W-:Y:S05]  /*e4b0*/  CALL.REL.NOINC `($__internal_16_$__cuda_sm70_shflsync_bfly_p) ;  /* 0x0000116000007944 */ /* 0x000fea0003c00000 */
[----:B------:R-:W-:Y:S01]  /*e4c0*/  FMNMX.FTZ R100, R100, R0, !PT ;  /* 0x0000000064647209 */ /* 0x000fe20007810000 */
[----:B------:R-:W-:Y:S01]  /*e4d0*/  IMAD.MOV.U32 R4, RZ, RZ, R12 ;  /* 0x000000ffff047224 */ /* 0x000fe200078e000c */
[----:B------:R-:W-:Y:S01]  /*e4e0*/  MOV R2, 0xe510 ;  /* 0x0000e51000027802 */ /* 0x000fe20000000f00 */
[----:B------:R-:W-:Y:S02]  /*e4f0*/  IMAD.MOV.U32 R0, RZ, RZ, 0x2 ;  /* 0x00000002ff007424 */ /* 0x000fe400078e00ff */
[----:B------:R-:W-:Y:S05]  /*e500*/  CALL.REL.NOINC `($__internal_16_$__cuda_sm70_shflsync_bfly_p) ;  /* 0x0000111000007944 */ /* 0x000fea0003c00000 */
[----:B------:R-:W-:Y:S01]  /*e510*/  FMNMX.FTZ R12, R12, R0, !PT ;  /* 0x000000000c0c7209 */ /* 0x000fe20007810000 */
[----:B------:R-:W-:Y:S01]  /*e520*/  IMAD.MOV.U32 R0, RZ, RZ, 0x1 ;  /* 0x00000001ff007424 */ /* 0x000fe200078e00ff */
[----:B------:R-:W-:-:S03]  /*e530*/  MOV R2, 0xe560 ;  /* 0x0000e56000027802 */ /* 0x000fc60000000f00 */
[----:B------:R-:W-:Y:S02]  /*e540*/  IMAD.MOV.U32 R4, RZ, RZ, R12 ;  /* 0x000000ffff047224 */ /* 0x000fe400078e000c */
[----:B------:R-:W-:Y:S05]  /*e550*/  CALL.REL.NOINC `($__internal_16_$__cuda_sm70_shflsync_bfly_p) ;  /* 0x000010c000007944 */ /* 0x000fea0003c00000 */
[----:B------:R-:W-:Y:S01]  /*e560*/  MOV R3, R0 ;  /* 0x0000000000037202 */ /* 0x000fe20000000f00 */
[----:B------:R-:W-:Y:S05]  /*e570*/  BRA `(.L_x_1093) ;  /* 0xffff59c000007947 */ /* 0x000fea000383ffff */
.L_x_1053:
[----:B------:R-:W-:Y:S01]  /*e580*/  MOV R3, RZ ;  /* 0x000000ff00037202 */ /* 0x000fe20000000f00 */
[----:B------:R-:W-:Y:S01]  /*e590*/  IMAD.MOV.U32 R20, RZ, RZ, R5 ;  /* 0x000000ffff147224 */ /* 0x000fe200078e0005 */
[----:B------:R-:W-:Y:S01]  /*e5a0*/  MOV R2, 0xe5d0 ;  /* 0x0000e5d000027802 */ /* 0x000fe20000000f00 */
[----:B------:R-:W-:Y:S02]  /*e5b0*/  IMAD.MOV.U32 R0, RZ, RZ, 0x181f ;  /* 0x0000181fff007424 */ /* 0x000fe400078e00ff */
[----:B-1234-:R-:W-:Y:S05]  /*e5c0*/  CALL.REL.NOINC `($__internal_17_$__cuda_sm70_shflsync_idx_p) ;  /* 0x000010b000007944 */ /* 0x01efea0003c00000 */
[----:B------:R-:W-:Y:S01]  /*e5d0*/  MOV R4, R0 ;  /* 0x0000000000047202 */ /* 0x000fe20000000f00 */
[----:B------:R-:W-:-:S05]  /*e5e0*/  BRA `(.L_x_1094) ;  /* 0xffff6d4000007947 */ /* 0x000fca000383ffff */
.L_x_1054:
[----:B------:R-:W-:Y:S01]  /*e5f0*/  MOV R3, RZ ;  /* 0x000000ff00037202 */ /* 0x000fe20000000f00 */
[----:B------:R-:W-:Y:S01]  /*e600*/  IMAD.MOV.U32 R20, RZ, RZ, R12 ;  /* 0x000000ffff147224 */ /* 0x000fe200078e000c */
[----:B------:R-:W-:Y:S01]  /*e610*/  MOV R2, 0xe640 ;  /* 0x0000e64000027802 */ /* 0x000fe20000000f00 */
[----:B------:R-:W-:Y:S02]  /*e620*/  IMAD.MOV.U32 R0, RZ, RZ, 0x181f ;  /* 0x0000181fff007424 */ /* 0x000fe400078e00ff */
[----:B-1234-:R-:W-:Y:S05]  /*e630*/  CALL.REL.NOINC `($__internal_17_$__cuda_sm70_shflsync_idx_p) ;  /* 0x0000104000007944 */ /* 0x01efea0003c00000 */
[----:B------:R-:W-:Y:S01]  /*e640*/  ISETP.GE.AND P6, PT, R197, c[0x0][0x1d4], PT ;  /* 0x00007500c5007a0c */ /* 0x000fe20003fc6270 */
[----:B------:R-:W-:Y:S01]  /*e650*/  IMAD.MOV.U32 R20, RZ, RZ, R5 ;  /* 0x000000ffff147224 */ /* 0x000fe200078e0005 */
[----:B------:R-:W-:Y:S02]  /*e660*/  IADD3 R2, P0, R0, R21, RZ ;  /* 0x0000001500027210 */ /* 0x000fe40007f1e0ff */
[----:B------:R-:W-:Y:S02]  /*e670*/  ISETP.GE.AND P5, PT, R208, c[0x0][0x1d4], PT ;  /* 0x00007500d0007a0c */ /* 0x000fe40003fa6270 */
[----:B------:R-:W-:Y:S01]  /*e680*/  IADD3 R6, P2, R0, R22, RZ ;  /* 0x0000001600067210 */ /* 0x000fe20007f5e0ff */
[C---:B------:R-:W-:Y:S01]  /*e690*/  IMAD.X R3, R4.reuse, 0x1, R13, P0 ;  /* 0x0000000104037824 */ /* 0x040fe200000e060d */
[----:B------:R-:W-:Y:S02]  /*e6a0*/  ISETP.GE.AND P0, PT, R207, c[0x0][0x1d4], PT ;  /* 0x00007500cf007a0c */ /* 0x000fe40003f06270 */
[----:B------:R-:W-:Y:S01]  /*e6b0*/  SEL R5, RZ, 0x10, P6 ;  /* 0x00000010ff057807 */ /* 0x000fe20003000000 */
[----:B------:R-:W-:Y:S02]  /*e6c0*/  IMAD.X R7, R4, 0x1, R14, P2 ;  /* 0x0000000104077824 */ /* 0x000fe400010e060e */
[----:B------:R-:W-:Y:S01]  /*e6d0*/  @!PT LDS RZ, [RZ] ;  /* 0x00000000fffff984 */ /* 0x000fe20000000800 */
[----:B------:R-:W-:Y:S01]  /*e6e0*/  @!PT LDS RZ, [RZ] ;  /* 0x00000000fffff984 */ /* 0x000fe20000000800 */
[----:B------:R-:W-:Y:S01]  /*e6f0*/  @!PT LDS RZ, [RZ] ;  /* 0x00000000fffff984 */ /* 0x000fe20000000800 */
[----:B------:R1:W-:Y:S04]  /*e700*/  LDGSTS.E.BYPASS.LTC128B.128 [R182+0x100], [R2.64], !P6 ;  /* 0x0010000002b67fae */ /* 0x0003e8000f101d46 */
[----:B------:R2:W-:Y:S01]  /*e710*/  LDGSTS.E.BYPASS.LTC128B.128 [R182+0x2100], [R6.64], !P5 ;  /* 0x0210000006b67fae */ /* 0x0005e2000e901d46 */
[----:B-1----:R-:W-:Y:S01]  /*e720*/  IADD3 R2, P2, R0, R23, RZ ;  /* 0x0000001700027210 */ /* 0x002fe20007f5e0ff */
[----:B------:R-:W-:Y:S01]  /*e730*/  IMAD.MOV.U32 R0, RZ, RZ, 0x181f ;  /* 0x0000181fff007424 */ /* 0x000fe200078e00ff */
[----:B--2---:R-:W-:Y:S03]  /*e740*/  SEL R6, RZ, 0x10, P5 ;  /* 0x00000010ff067807 */ /* 0x004fe60002800000 */
[----:B------:R-:W-:Y:S01]  /*e750*/  IMAD.X R3, R4, 0x1, R15, P2 ;  /* 0x0000000104037824 */ /* 0x000fe200010e060f */
[----:B------:R-:W-:Y:S04]  /*e760*/  SEL R7, RZ, 0x10, P0 ;  /* 0x00000010ff077807 */ /* 0x000fe80000000000 */
[----:B------:R1:W-:Y:S02]  /*e770*/  LDGSTS.E.BYPASS.LTC128B.128 [R182+0x4100], [R2.64], !P0 ;  /* 0x0410000002b67fae */ /* 0x0003e4000c101d46 */
[----:B-1----:R-:W-:Y:S01]  /*e780*/  MOV R2, 0xe7b0 ;  /* 0x0000e7b000027802 */ /* 0x002fe20000000f00 */
[----:B------:R-:W-:Y:S02]  /*e790*/  IMAD.MOV.U32 R3, RZ, RZ, 0x1 ;  /* 0x00000001ff037424 */ /* 0x000fe400078e00ff */
[----:B------:R-:W-:Y:S05]  /*e7a0*/  CALL.REL.NOINC `($__internal_17_$__cuda_sm70_shflsync_idx_p) ;  /* 0x00000ed000007944 */ /* 0x000fea0003c00000 */
[----:B------:R-:W-:Y:S01]  /*e7b0*/  MOV R3, 0x1 ;  /* 0x0000000100037802 */ /* 0x000fe20000000f00 */
[----:B------:R-:W-:Y:S01]  /*e7c0*/  IMAD.MOV.U32 R4, RZ, RZ, R0 ;  /* 0x000000ffff047224 */ /* 0x000fe200078e0000 */
[----:B------:R-:W-:Y:S01]  /*e7d0*/  MOV R0, 0x181f ;  /* 0x0000181f00007802 */ /* 0x000fe20000000f00 */
[----:B------:R-:W-:Y:S01]  /*e7e0*/  IMAD.MOV.U32 R20, RZ, RZ, R12 ;  /* 0x000000ffff147224 */ /* 0x000fe200078e000c */
[----:B------:R-:W-:Y:S02]  /*e7f0*/  MOV R2, 0xe810 ;  /* 0x0000e81000027802 */ /* 0x000fe40000000f00 */
[----:B------:R-:W-:Y:S05]  /*e800*/  CALL.REL.NOINC `($__internal_17_$__cuda_sm70_shflsync_idx_p) ;  /* 0x00000e7000007944 */ /* 0x000fea0003c00000 */
[----:B------:R-:W-:-:S05]  /*e810*/  BRA `(.L_x_1095) ;  /* 0xffff6c6000007947 */ /* 0x000fca000383ffff */
.L_x_1057:
[----:B------:R-:W-:Y:S01]  /*e820*/  MOV R3, RZ ;  /* 0x000000ff00037202 */ /* 0x000fe20000000f00 */
[----:B------:R-:W-:Y:S01]  /*e830*/  IMAD.MOV.U32 R20, RZ, RZ, R5 ;  /* 0x000000ffff147224 */ /* 0x000fe200078e0005 */
[----:B------:R-:W-:Y:S01]  /*e840*/  MOV R2, 0xe870 ;  /* 0x0000e87000027802 */ /* 0x000fe20000000f00 */
[----:B------:R-:W-:Y:S02]  /*e850*/  IMAD.MOV.U32 R0, RZ, RZ, 0x181f ;  /* 0x0000181fff007424 */ /* 0x000fe400078e00ff */
[----:B------:R-:W-:Y:S05]  /*e860*/  CALL.REL.NOINC `($__internal_17_$__cuda_sm70_shflsync_idx_p) ;  /* 0x00000e1000007944 */ /* 0x000fea0003c00000 */
[----:B------:R-:W-:Y:S01]  /*e870*/  MOV R4, R0 ;  /* 0x0000000000047202 */ /* 0x000fe20000000f00 */
[----:B------:R-:W-:-:S05]  /*e880*/  BRA `(.L_x_1096) ;  /* 0xffff7d5000007947 */ /* 0x000fca000383ffff */
.L_x_1058:
[----:B------:R-:W-:Y:S01]  /*e890*/  MOV R3, RZ ;  /* 0x000000ff00037202 */ /* 0x000fe20000000f00 */
[----:B------:R-:W-:Y:S01]  /*e8a0*/  IMAD.MOV.U32 R20, RZ, RZ, R8 ;  /* 0x000000ffff147224 */ /* 0x000fe200078e0008 */
[----:B------:R-:W-:Y:S01]  /*e8b0*/  MOV R2, 0xe8e0 ;  /* 0x0000e8e000027802 */ /* 0x000fe20000000f00 */
[----:B------:R-:W-:Y:S02]  /*e8c0*/  IMAD.MOV.U32 R0, RZ, RZ, 0x181f ;  /* 0x0000181fff007424 */ /* 0x000fe400078e00ff */
[----:B-12---:R-:W-:Y:S05]  /*e8d0*/  CALL.REL.NOINC `($__internal_17_$__cuda_sm70_shflsync_idx_p) ;  /* 0x00000da000007944 */ /* 0x006fea0003c00000 */
        /* <DEDUP_REMOVED lines=30> */
.L_x_1059:
[----:B------:R-:W-:Y:S01]  /*eac0*/  MOV R3, RZ ;  /* 0x000000ff00037202 */ /* 0x000fe20000000f00 */
[----:B------:R-:W-:Y:S01]  /*ead0*/  IMAD.MOV.U32 R20, RZ, RZ, R4 ;  /* 0x000000ffff147224 */ /* 0x000fe200078e0004 */
[----:B------:R-:W-:Y:S01]  /*eae0*/  MOV R2, 0xeb10 ;  /* 0x0000eb1000027802 */ /* 0x000fe20000000f00 */
[----:B------:R-:W-:Y:S02]  /*eaf0*/  IMAD.MOV.U32 R0, RZ, RZ, 0x1c1f ;  /* 0x00001c1fff007424 */ /* 0x000fe400078e00ff */
[----:B------:R-:W-:Y:S05]  /*eb00*/  CALL.REL.NOINC `($__internal_17_$__cuda_sm70_shflsync_idx_p) ;  /* 0x00000b7000007944 */ /* 0x000fea0003c00000 */
[----:B------:R-:W-:-:S05]  /*eb10*/  BRA `(.L_x_1098) ;  /* 0xffff7e3000007947 */ /* 0x000fca000383ffff */
.L_x_1060:
[----:B------:R-:W-:Y:S01]  /*eb20*/  MOV R3, 0x1 ;  /* 0x0000000100037802 */ /* 0x000fe20000000f00 */
[----:B------:R-:W-:Y:S01]  /*eb30*/  IMAD.MOV.U32 R20, RZ, RZ, R4 ;  /* 0x000000ffff147224 */ /* 0x000fe200078e0004 */
[----:B------:R-:W-:Y:S01]  /*eb40*/  MOV R2, 0xeb70 ;  /* 0x0000eb7000027802 */ /* 0x000fe20000000f00 */
[----:B------:R-:W-:Y:S02]  /*eb50*/  IMAD.MOV.U32 R0, RZ, RZ, 0x1c1f ;  /* 0x00001c1fff007424 */ /* 0x000fe400078e00ff */
[----:B-1----:R-:W-:Y:S05]  /*eb60*/  CALL.REL.NOINC `($__internal_17_$__cuda_sm70_shflsync_idx_p) ;  /* 0x00000b1000007944 */ /* 0x002fea0003c00000 */
[----:B------:R-:W-:Y:S05]  /*eb70*/  IMAD.IADD R0, R5, 0x1, R0 ;  /* 0x0000000105007824 */ /* 0x000fea00078e0200 */
[C---:B------:R-:W-:Y:S02]  /*eb80*/  ISETP.GT.AND P6, PT, R0.reuse, RZ, PT ;  /* 0x000000ff0000720c */ /* 0x040fe40003fc4270 */
[C---:B------:R-:W-:Y:S02]  /*eb90*/  ISETP.GT.AND P5, PT, R0.reuse, 0x1, PT ;  /* 0x000000010000780c */ /* 0x040fe40003fa4270 */
[C---:B------:R-:W-:Y:S02]  /*eba0*/  ISETP.GT.AND P2, PT, R0.reuse, 0x8, PT ;  /* 0x000000080000780c */ /* 0x040fe40003f44270 */
        /* <DEDUP_REMOVED lines=48> */
[----:B------:R-:W-:Y:S02]  /*eeb0*/  FSEL R192, R30, -INF , P6 ;  /* 0xff8000001ec07808 */ /* 0x000fe40003000000 */
[----:B------:R-:W-:Y:S02]  /*eec0*/  FMNMX.FTZ R13, R157, R2, !PT ;  /* 0x000000029d0d7209 */ /* 0x000fe40007810000 */
[----:B------:R-:W-:Y:S01]  /*eed0*/  FMNMX.FTZ R4, R190, R0, !PT ;  /* 0x00000000be047209 */ /* 0x000fe20007810000 */
[----:B------:R-:W-:Y:S01]  /*eee0*/  IMAD.MOV.U32 R0, RZ, RZ, 0x2 ;  /* 0x00000002ff007424 */ /* 0x000fe200078e00ff */
[----:B------:R-:W-:Y:S02]  /*eef0*/  FSEL R194, R31, -INF , P5 ;  /* 0xff8000001fc27808 */ /* 0x000fe40002800000 */
[----:B------:R-:W-:Y:S02]  /*ef00*/  FMNMX.FTZ R13, R192, R13, !PT ;  /* 0x0000000dc00d7209 */ /* 0x000fe40007810000 */
[----:B------:R-:W-:Y:S02]  /*ef10*/  FMNMX.FTZ R4, R189, R4, !PT ;  /* 0x00000004bd047209 */ /* 0x000fe40007810000 */
[----:B------:R-:W-:Y:S02]  /*ef20*/  FSEL R195, R34, -INF , P2 ;  /* 0xff80000022c37808 */ /* 0x000fe40001000000 */
[----:B------:R-:W-:Y:S02]  /*ef30*/  FMNMX.FTZ R13, R194, R13, !PT ;  /* 0x0000000dc20d7209 */ /* 0x000fe40007810000 */
[----:B------:R-:W-:Y:S02]  /*ef40*/  FMNMX.FTZ R4, R188, R4, !PT ;  /* 0x00000004bc047209 */ /* 0x000fe40007810000 */
[----:B------:R-:W-:Y:S02]  /*ef50*/  FSEL R193, R35, -INF , P0 ;  /* 0xff80000023c17808 */ /* 0x000fe40000000000 */
[----:B------:R-:W-:Y:S02]  /*ef60*/  FMNMX.FTZ R13, R195, R13, !PT ;  /* 0x0000000dc30d7209 */ /* 0x000fe40007810000 */
[----:B------:R-:W-:Y:S02]  /*ef70*/  FMNMX.FTZ R4, R187, R4, !PT ;  /* 0x00000004bb047209 */ /* 0x000fe40007810000 */
[----:B------:R-:W-:Y:S02]  /*ef80*/  FMNMX.FTZ R13, R193, R13, !PT ;  /* 0x0000000dc10d7209 */ /* 0x000fe40007810000 */
[----:B------:R-:W-:Y:S02]  /*ef90*/  MOV R2, 0xefb0 ;  /* 0x0000efb000027802 */ /* 0x000fe40000000f00 */
[----:B------:R-:W-:Y:S05]  /*efa0*/  CALL.REL.NOINC `($__internal_16_$__cuda_sm70_shflsync_bfly_p) ;  /* 0x0000067000007944 */ /* 0x000fea0003c00000 */
[----:B------:R-:W-:Y:S01]  /*efb0*/  FMNMX.FTZ R4, R4, R0, !PT ;  /* 0x0000000004047209 */ /* 0x000fe20007810000 */
[----:B------:R-:W-:Y:S01]  /*efc0*/  IMAD.MOV.U32 R0, RZ, RZ, 0x1 ;  /* 0x00000001ff007424 */ /* 0x000fe200078e00ff */
[----:B------:R-:W-:Y:S02]  /*efd0*/  MOV R2, 0xeff0 ;  /* 0x0000eff000027802 */ /* 0x000fe40000000f00 */
        /* <DEDUP_REMOVED lines=8> */
[----:B------:R-:W-:Y:S02]  /*f060*/  MOV R2, 0xf080 ;  /* 0x0000f08000027802 */ /* 0x000fe40000000f00 */
[----:B------:R-:W-:Y:S05]  /*f070*/  CALL.REL.NOINC `($__internal_16_$__cuda_sm70_shflsync_bfly_p) ;  /* 0x000005a000007944 */ /* 0x000fea0003c00000 */
[----:B------:R-:W-:-:S05]  /*f080*/  BRA `(.L_x_1099) ;  /* 0xffff7f7000007947 */ /* 0x000fca000383ffff */
.L_x_1063:
[----:B------:R-:W-:Y:S01]  /*f090*/  MOV R0, 0x181f ;  /* 0x0000181f00007802 */ /* 0x000fe20000000f00 */
[----:B------:R-:W-:Y:S01]  /*f0a0*/  IMAD.MOV.U32 R3, RZ, RZ, RZ ;  /* 0x000000ffff037224 */ /* 0x000fe200078e00ff */
[----:B------:R-:W-:Y:S02]  /*f0b0*/  MOV R2, 0xf0d0 ;  /* 0x0000f0d000027802 */ /* 0x000fe40000000f00 */
[----:B-1234-:R-:W-:Y:S05]  /*f0c0*/  CALL.REL.NOINC `($__internal_17_$__cuda_sm70_shflsync_idx_p) ;  /* 0x000005b000007944 */ /* 0x01efea0003c00000 */
[----:B------:R-:W-:-:S05]  /*f0d0*/  BRA `(.L_x_1100) ;  /* 0xffff992000007947 */ /* 0x000fca000383ffff */
.L_x_1066:
[----:B------:R-:W-:Y:S01]  /*f0e0*/  MOV R3, RZ ;  /* 0x000000ff00037202 */ /* 0x000fe20000000f00 */
[----:B------:R-:W-:Y:S01]  /*f0f0*/  IMAD.MOV.U32 R20, RZ, RZ, R5 ;  /* 0x000000ffff147224 */ /* 0x000fe200078e0005 */
[----:B------:R-:W-:Y:S01]  /*f100*/  MOV R2, 0xf130 ;  /* 0x0000f13000027802 */ /* 0x000fe20000000f00 */
[----:B------:R-:W-:Y:S02]  /*f110*/  IMAD.MOV.U32 R0, RZ, RZ, 0x181f ;  /* 0x0000181fff007424 */ /* 0x000fe400078e00ff */
[----:B-1----:R-:W-:Y:S05]  /*f120*/  CALL.REL.NOINC `($__internal_17_$__cuda_sm70_shflsync_idx_p) ;  /* 0x0000055000007944 */ /* 0x002fea0003c00000 */
[----:B------:R-:W-:Y:S01]  /*f130*/  MOV R4, R0 ;  /* 0x0000000000047202 */ /* 0x000fe20000000f00 */
[----:B------:R-:W-:-:S05]  /*f140*/  BRA `(.L_x_1101) ;  /* 0xffffaae000007947 */ /* 0x000fca000383ffff */
.L_x_1067:
[----:B------:R-:W-:Y:S01]  /*f150*/  MOV R3, RZ ;  /* 0x000000ff00037202 */ /* 0x000fe20000000f00 */
[----:B------:R-:W-:Y:S01]  /*f160*/  IMAD.MOV.U32 R20, RZ, RZ, R8 ;  /* 0x000000ffff147224 */ /* 0x000fe200078e0008 */
[----:B------:R-:W-:Y:S01]  /*f170*/  MOV R2, 0xf1a0 ;  /* 0x0000f1a000027802 */ /* 0x000fe20000000f00 */
[----:B------:R-:W-:Y:S02]  /*f180*/  IMAD.MOV.U32 R0, RZ, RZ, 0x181f ;  /* 0x0000181fff007424 */ /* 0x000fe400078e00ff */
[----:B-123--:R-:W-:Y:S05]  /*f190*/  CALL.REL.NOINC `($__internal_17_$__cuda_sm70_shflsync_idx_p) ;  /* 0x000004e000007944 */ /* 0x00efea0003c00000 */
[C---:B------:R-:W-:Y:S01]  /*f1a0*/  IADD3 R2, -R100.reuse, 0x10, RZ ;  /* 0x0000001064027810 */ /* 0x040fe20007ffe1ff */
[----:B------:R-:W-:Y:S01]  /*f1b0*/  IMAD.MOV.U32 R20, RZ, RZ, R5 ;  /* 0x000000ffff147224 */ /* 0x000fe200078e0005 */
        /* <DEDUP_REMOVED lines=17> */
[----:B--2---:R-:W-:Y:S05]  /*f2d0*/  CALL.REL.NOINC `($__internal_17_$__cuda_sm70_shflsync_idx_p) ;  /* 0x000003a000007944 */ /* 0x004fea0003c00000 */
[----:B------:R-:W-:Y:S01]  /*f2e0*/  MOV R3, 0x1 ;  /* 0x0000000100037802 */ /* 0x000fe20000000f00 */
[----:B------:R-:W-:Y:S01]  /*f2f0*/  IMAD.MOV.U32 R4, RZ, RZ, R0 ;  /* 0x000000ffff047224 */ /* 0x000fe200078e0000 */
[----:B------:R-:W-:Y:S01]  /*f300*/  MOV R0, 0x181f ;  /* 0x0000181f00007802 */ /* 0x000fe20000000f00 */
[----:B------:R-:W-:Y:S01]  /*f310*/  IMAD.MOV.U32 R20, RZ, RZ, R8 ;  /* 0x000000ffff147224 */ /* 0x000fe200078e0008 */
[----:B------:R-:W-:Y:S02]  /*f320*/  MOV R2, 0xf340 ;  /* 0x0000f34000027802 */ /* 0x000fe40000000f00 */
[----:B------:R-:W-:Y:S05]  /*f330*/  CALL.REL.NOINC `($__internal_17_$__cuda_sm70_shflsync_idx_p) ;  /* 0x0000034000007944 */ /* 0x000fea0003c00000 */
[----:B------:R-:W-:-:S05]  /*f340*/  BRA `(.L_x_1102) ;  /* 0xffffaa0000007947 */ /* 0x000fca000383ffff */
.L_x_1068:
[----:B------:R-:W-:Y:S02]  /*f350*/  MOV R0, 0x2 ;  /* 0x0000000200007802 */ /* 0x000fe40000000f00 */
        /* <DEDUP_REMOVED lines=16> */
.L_x_1070:
[----:B------:R-:W-:Y:S01]  /*f460*/  IMAD.MOV.U32 R4, RZ, RZ, R205 ;  /* 0x000000ffff047224 */ /* 0x000fe200078e00cd */
[----:B------:R-:W-:-:S02]  /*f470*/  MOV R0, 0x2 ;  /* 0x0000000200007802 */ /* 0x000fc40000000f00 */
[----:B------:R-:W-:Y:S02]  /*f480*/  MOV R2, 0xf4a0 ;  /* 0x0000f4a000027802 */ /* 0x000fe40000000f00 */
[----:B------:R-:W-:Y:S05]  /*f490*/  CALL.REL.NOINC `($__internal_16_$__cuda_sm70_shflsync_bfly_p) ;  /* 0x0000018000007944 */ /* 0x000fea0003c00000 */
[----:B------:R-:W-:Y:S01]  /*f4a0*/  MOV R5, R0 ;  /* 0x0000000000057202 */ /* 0x000fe20000000f00 */
[----:B------:R-:W-:Y:S05]  /*f4b0*/  BRA `(.L_x_1104) ;  /* 0xffffc36000007947 */ /* 0x000fea000383ffff */
.L_x_1071:
[----:B------:R-:W-:Y:S01]  /*f4c0*/  IMAD.MOV.U32 R4, RZ, RZ, R5 ;  /* 0x000000ffff047224 */ /* 0x000fe200078e0005 */
[----:B------:R-:W-:Y:S02]  /*f4d0*/  MOV R0, 0x1 ;  /* 0x0000000100007802 */ /* 0x000fe40000000f00 */
[----:B------:R-:W-:Y:S02]  /*f4e0*/  MOV R2, 0xf500 ;  /* 0x0000f50000027802 */ /* 0x000fe40000000f00 */
[----:B-1----:R-:W-:Y:S05]  /*f4f0*/  CALL.REL.NOINC `($__internal_16_$__cuda_sm70_shflsync_bfly_p) ;  /* 0x0000012000007944 */ /* 0x002fea0003c00000 */
[----:B------:R-:W-:Y:S01]  /*f500*/  FADD.FTZ R5, R5, R0 ;  /* 0x0000000005057221 */ /* 0x000fe20000010000 */
[----:B------:R-:W-:Y:S02]  /*f510*/  MOV R4, R206 ;  /* 0x000000ce00047202 */ /* 0x000fe40000000f00 */
[----:B------:R-:W-:Y:S02]  /*f520*/  MOV R0, 0x2 ;  /* 0x0000000200007802 */ /* 0x000fe40000000f00 */
[----:B------:R-:W-:Y:S02]  /*f530*/  MOV R2, 0xf550 ;  /* 0x0000f55000027802 */ /* 0x000fe40000000f00 */
[----:B------:R-:W-:Y:S05]  /*f540*/  CALL.REL.NOINC `($__internal_16_$__cuda_sm70_shflsync_bfly_p) ;  /* 0x000000d000007944 */ /* 0x000fea0003c00000 */
[----:B------:R-:W-:Y:S01]  /*f550*/  FADD.FTZ R206, R206, R0 ;  /* 0x00000000cece7221 */ /* 0x000fe20000010000 */
[----:B------:R-:W-:-:S02]  /*f560*/  MOV R0, 0x1 ;  /* 0x0000000100007802 */ /* 0x000fc40000000f00 */
[----:B------:R-:W-:Y:S02]  /*f570*/  MOV R2, 0xf5a0 ;  /* 0x0000f5a000027802 */ /* 0x000fe40000000f00 */
[----:B------:R-:W-:Y:S02]  /*f580*/  MOV R4, R206 ;  /* 0x000000ce00047202 */ /* 0x000fe40000000f00 */
[----:B------:R-:W-:Y:S05]  /*f590*/  CALL.REL.NOINC `($__internal_16_$__cuda_sm70_shflsync_bfly_p) ;  /* 0x0000008000007944 */ /* 0x000fea0003c00000 */
[----:B------:R-:W-:Y:S01]  /*f5a0*/  MOV R3, R0 ;  /* 0x0000000000037202 */ /* 0x000fe20000000f00 */
[----:B------:R-:W-:Y:S05]  /*f5b0*/  BRA `(.L_x_1105) ;  /* 0xffffc2d000007947 */ /* 0x000fea000383ffff */
.L_x_1081:
[----:B------:R-:W-:Y:S01]  /*f5c0*/  IMAD.MOV.U32 R20, RZ, RZ, R17 ;  /* 0x000000ffff147224 */ /* 0x000fe200078e0011 */
[----:B------:R-:W-:Y:S01]  /*f5d0*/  MOV R3, RZ ;  /* 0x000000ff00037202 */ /* 0x000fe20000000f00 */
[----:B------:R-:W-:Y:S01]  /*f5e0*/  IMAD.MOV.U32 R0, RZ, RZ, 0x1f ;  /* 0x0000001fff007424 */ /* 0x000fe200078e00ff */
[----:B---3--:R-:W-:Y:S02]  /*f5f0*/  MOV R2, 0xf610 ;  /* 0x0000f61000027802 */ /* 0x008fe40000000f00 */
[----:B-1--45:R-:W-:Y:S05]  /*f600*/  CALL.REL.NOINC `($__internal_17_$__cuda_sm70_shflsync_idx_p) ;  /* 0x0000007000007944 */ /* 0x032fea0003c00000 */
[----:B------:R-:W-:Y:S05]  /*f610*/  BRA `(.L_x_1106) ;  /* 0xffffe31000007947 */ /* 0x000fea000383ffff */
        .weak           $__internal_16_$__cuda_sm70_shflsync_bfly_p
        .type           $__internal_16_$__cuda_sm70_shflsync_bfly_p,@function
        .size           $__internal_16_$__cuda_sm70_shflsync_bfly_p,($__internal_17_$__cuda_sm70_shflsync_idx_p - $__internal_16_$__cuda_sm70_shflsync_bfly_p)
$__internal_16_$__cuda_sm70_shflsync_bfly_p:
[----:B------:R-:W-:Y:S02]  /*f620*/  MOV R16, 0xffffffff ;  /* 0xffffffff00107802 */ /* 0x000fe40000000f00 */
[----:B------:R-:W-:Y:S02]  /*f630*/  MOV R3, 0x1f ;  /* 0x0000001f00037802 */ /* 0x000fe40000000f00 */
[----:B------:R-:W-:Y:S04]  /*f640*/  WARPSYNC R16 ;  /* 0x0000001000007348 */ /* 0x000fe80003800000 */
[----:B------:R1:W2:Y:S02]  /*f650*/  SHFL.BFLY PT, R0, R4, R0, R3 ;  /* 0x0c00000004007389 */ /* 0x0002a400000e0003 */
[----:B-1----:R-:W-:-:S04]  /*f660*/  MOV R3, 0x0 ;  /* 0x0000000000037802 */ /* 0x002fc80000000f00 */
[----:B--2---:R-:W-:Y:S05]  /*f670*/  RET.REL.NODEC R2 `(_ZN7cutlass13device_kernelIN5flash19enable_sm80_to_sm89INS1_16FlashAttnFwdSm80INS1_25CollectiveMainloopFwdSm80ILi8ELi1ELb0EN4cute5tupleIJNS5_1CILi128EEENS7_ILi64EEENS7_ILi192EEEEEELi192ENS_10bfloat16_tEfNS_4arch4Sm80ELb1ELb0ELb1ELb0ELb1ELb0ELb1ELb1EEENS1_21CollectiveEpilogueFwdINS6_IJS8_SA_S9_EEENS6_IJNS7_ILi1EEESI_SI_EEESC_SE_Li256ELb0ELb1ELb1ELb0EEENS1_30DynamicPersistentTileSchedulerILi256ELi256ELb1ELb1ELb0EEEEEEEEEvNT_6ParamsE) ;  /* 0xffff098002007950 */ /* 0x004fea0003c3ffff */
        .weak           $__internal_17_$__cuda_sm70_shflsync_idx_p
        .type           $__internal_17_$__cuda_sm70_shflsync_idx_p,@function
        .size           $__internal_17_$__cuda_sm70_shflsync_idx_p,(.L_x_6233 - $__internal_17_$__cuda_sm70_shflsync_idx_p)
$__internal_17_$__cuda_sm70_shflsync_idx_p:
[----:B------:R-:W-:-:S04]  /*f680*/  MOV R198, 0xffffffff ;  /* 0xffffffff00c67802 */ /* 0x000fc80000000f00 */
[----:B------:R-:W-:Y:S04]  /*f690*/  WARPSYNC R198 ;  /* 0x000000c600007348 */ /* 0x000fe80003800000 */
[----:B------:R1:W2:Y:S02]  /*f6a0*/  SHFL.IDX PT, R0, R20, R3, R0 ;  /* 0x0000000314007389 */ /* 0x0002a400000e0000 */
[----:B-1----:R-:W-:-:S04]  /*f6b0*/  MOV R3, 0x0 ;  /* 0x0000000000037802 */ /* 0x002fc80000000f00 */
[----:B--2---:R-:W-:Y:S05]  /*f6c0*/  RET.REL.NODEC R2 `(_ZN7cutlass13device_kernelIN5flash19enable_sm80_to_sm89INS1_16FlashAttnFwdSm80INS1_25CollectiveMainloopFwdSm80ILi8ELi1ELb0EN4cute5tupleIJNS5_1CILi128EEENS7_ILi64EEENS7_ILi192EEEEEELi192ENS_10bfloat16_tEfNS_4arch4Sm80ELb1ELb0ELb1ELb0ELb1ELb0ELb1ELb1EEENS1_21CollectiveEpilogueFwdINS6_IJS8_SA_S9_EEENS6_IJNS7_ILi1EEESI_SI_EEESC_SE_Li256ELb0ELb1ELb1ELb0EEENS1_30DynamicPersistentTileSchedulerILi256ELi256ELb1ELb1ELb0EEEEEEEEEvNT_6ParamsE) ;  /* 0xffff093002007950 */ /* 0x004fea0003c3ffff */
.L_x_1107:
        /* <DEDUP_REMOVED lines=11> */
.L_x_6233:


//--------------------- .text._ZN7cutlass13device_kernelIN5flash19enable_sm80_to_sm89INS1_16FlashAttnFwdSm80INS1_25CollectiveMainloopFwdSm80ILi8ELi1ELb0EN4cute5tupleIJNS5_1CILi128EEENS7_ILi64EEENS7_ILi192EEEEEELi192ENS_10bfloat16_tEfNS_4arch4Sm80ELb1ELb0ELb1ELb1ELb1ELb0ELb1ELb1EEENS1_21CollectiveEpilogueFwdINS6_IJS8_SA_S9_EEENS6_IJNS7_ILi1EEESI_SI_EEESC_SE_Li256ELb1ELb1ELb1ELb0EEENS1_36VarlenDynamicPersistentTileSchedulerILi128ELi64ELi256ELi256ELb1ELb1ELb0ELb1ELb1ELb1EEEEEEEEEvNT_6ParamsE --------------------------
	.section	.text._ZN7cutlass13device_kernelIN5flash19enable_sm80_to_sm89INS1_16FlashAttnFwdSm80INS1_25CollectiveMainloopFwdSm80ILi8ELi1ELb0EN4cute5tupleIJNS5_1CILi128EEENS7_ILi64EEENS7_ILi192EEEEEELi192ENS_10bfloat16_tEfNS_4arch4Sm80ELb1ELb0ELb1ELb1ELb1ELb0ELb1ELb1EEENS1_21CollectiveEpilogueFwdINS6_IJS8_SA_S9_EEENS6_IJNS7_ILi1EEESI_SI_EEESC_SE_Li256ELb1ELb1ELb1ELb0EEENS1_36VarlenDynamicPersistentTileSchedulerILi128ELi64ELi256ELi256ELb1ELb1ELb0ELb1ELb1ELb1EEEEEEEEEvNT_6ParamsE,"ax",@progbits
	.sectioninfo	@"SHI_REGISTERS=255"
	.align	128
.text._ZN7cutlass13device_kernelIN5flash19enable_sm80_to_sm89INS1_16FlashAttnFwdSm80INS1_25CollectiveMainloopFwdSm80ILi8ELi1ELb0EN4cute5tupleIJNS5_1CILi128EEENS7_ILi64EEENS7_ILi192EEEEEELi192ENS_10bfloat16_tEfNS_4arch4Sm80ELb1ELb0ELb1ELb1ELb1ELb0ELb1ELb1EEENS1_21CollectiveEpilogueFwdINS6_IJS8_SA_S9_EEENS6_IJNS7_ILi1EEESI_SI_EEESC_SE_Li256ELb1ELb1ELb1ELb0EEENS1_36VarlenDynamicPersistentTileSchedulerILi128ELi64ELi256ELi256ELb1ELb1ELb0ELb1ELb1ELb1EEEEEEEEEvNT_6ParamsE:
        .type           _ZN7cutlass13device_kernelIN5flash19enable_sm80_to_sm89INS1_16FlashAttnFwdSm80INS1_25CollectiveMainloopFwdSm80ILi8ELi1ELb0EN4cute5tupleIJNS5_1CILi128EEENS7_ILi64EEENS7_ILi192EEEEEELi192ENS_10bfloat16_tEfNS_4arch4Sm80ELb1ELb0ELb1ELb1ELb1ELb0ELb1ELb1EEENS1_21CollectiveEpilogueFwdINS6_IJS8_SA_S9_EEENS6_IJNS7_ILi1EEESI_SI_EEESC_SE_Li256ELb1ELb1ELb1ELb0EEENS1_36VarlenDynamicPersistentTileSchedulerILi128ELi64ELi256ELi256ELb1ELb1ELb0ELb1ELb1ELb1EEEEEEEEEvNT_6ParamsE,@function
        .size           _ZN7cutlass13device_kernelIN5flash19enable_sm80_to_sm89INS1_16FlashAttnFwdSm80INS1_25CollectiveMainloopFwdSm80ILi8ELi1ELb0EN4cute5tupleIJNS5_1CILi128EEENS7_ILi64EEENS7_ILi192EEEEEELi192ENS_10bfloat16_tEfNS_4arch4Sm80ELb1ELb0ELb1ELb1ELb1ELb0ELb1ELb1EEENS1_21CollectiveEpilogueFwdINS6_IJS8_SA_S9_EEENS6_IJNS7_ILi1EEESI_SI_EEESC_SE_Li256ELb1ELb1ELb1ELb0EEENS1_36VarlenDynamicPersistentTileSchedulerILi128ELi64ELi256ELi256ELb1ELb1ELb0ELb1ELb1ELb1EEEEEEEEEvNT_6ParamsE,(.L_x_6236 - _ZN7cutlass13device_kernelIN5flash19enable_sm80_to_sm89INS1_16FlashAttnFwdSm80INS1_25CollectiveMainloopFwdSm80ILi8ELi1ELb0EN4cute5tupleIJNS5_1CILi128EEENS7_ILi64EEENS7_ILi192EEEEEELi192ENS_10bfloat16_tEfNS_4arch4Sm80ELb1ELb0ELb1ELb1ELb1ELb0ELb1ELb1EEENS1_21CollectiveEpilogueFwdINS6_IJS8_SA_S9_EEENS6_IJNS7_ILi1EEESI_SI_EEESC_SE_Li256ELb1ELb1ELb1ELb0EEENS1_36VarlenDynamicPersistentTileSchedulerILi128ELi64ELi256ELi256ELb1ELb1ELb0ELb1ELb1ELb1EEEEEEEEEvNT_6ParamsE)
        .other          _ZN7cutlass13device_kernelIN5flash19enable_sm80_to_sm89INS1_16FlashAttnFwdSm80INS1_25CollectiveMainloopFwdSm80ILi8ELi1ELb0EN4cute5tupleIJNS5_1CILi128EEENS7_ILi64EEENS7_ILi192EEEEEELi192ENS_10bfloat16_tEfNS_4arch4Sm80ELb1ELb0ELb1ELb1ELb1ELb0ELb1ELb1EEENS1_21CollectiveEpilogueFwdINS6_IJS8_SA_S9_EEENS6_IJNS7_ILi1EEESI_SI_EEESC_SE_Li256ELb1ELb1ELb1ELb0EEENS1_36VarlenDynamicPersistentTileSchedulerILi128ELi64ELi256ELi256ELb1ELb1ELb0ELb1ELb1ELb1EEEEEEEEEvNT_6ParamsE,@"STO_CUDA_ENTRY STV_DEFAULT"
_ZN7cutlass13device_kernelIN5flash19enable_sm80_to_sm89INS1_16FlashAttnFwdSm80INS1_25CollectiveMainloopFwdSm80ILi8ELi1ELb0EN4cute5tupleIJNS5_1CILi128EEENS7_ILi64EEENS7_ILi192EEEEEELi192ENS_10bfloat16_tEfNS_4arch4Sm80ELb1ELb0ELb1ELb1ELb1ELb0ELb1ELb1EEENS1_21CollectiveEpilogueFwdINS6_IJS8_SA_S9_EEENS6_IJNS7_ILi1EEESI_SI_EEESC_SE_Li256ELb1ELb1ELb1ELb0EEENS1_36VarlenDynamicPersistentTileSchedulerILi128ELi64ELi256ELi256ELb1ELb1ELb0ELb1ELb1ELb1EEEEEEEEEvNT_6ParamsE:
        /* <DEDUP_REMOVED lines=52> */
.L_x_1113:
        /* <DEDUP_REMOVED lines=11> */
[----:B------:R-:W3:Y:S04]  /*03f0*/  @!P0 LDG.E R9, [R4.64] ;  /* 0x0000000604098981 */ /* 0x000ee8000c1e1900 */
[----:B------:R-:W3:Y:S02]  /*0400*/  @!P0 LDG.E R8, [R2.64] ;  /* 0x0000000602088981 */ /* 0x000ee4000c1e1900 */
[----:B---3--:R-:W-:Y:S01]  /*0410*/  IMAD R5, R9, R8, RZ ;  /* 0x0000000809057224 */ /* 0x008fe200078e02ff */
[----:B------:R-:W-:Y:S05]  /*0420*/  BRA.DIV ~URZ, `(.L_x_1111) ;  /* 0x00010ff27f007947 */ /* 0x000fea000b800000 */
[----:B------:R1:W3:Y:S02]  /*0430*/  SHFL.UP PT, R0, R5, 0x1, RZ ;  /* 0x0420000005007989 */ /* 0x0002e400000e00ff */
.L_x_1230:
        /* <DEDUP_REMOVED lines=16> */
.L_x_1231:
[----:B---3--:R-:W-:-:S05]  /*0540*/  IMAD R0, R0, c[0x0][0x538], RZ ;  /* 0x00014e0000007a24 */ /* 0x008fca00078e02ff */
[----:B------:R-:W-:-:S04]  /*0550*/  IADD3 R6, R0, R6, RZ ;  /* 0x0000000600067210 */ /* 0x000fc80007ffe0ff */
[----:B------:R-:W-:-:S13]  /*0560*/  ISETP.GT.AND P0, PT, R6, UR4, PT ;  /* 0x0000000406007c0c */ /* 0x000fda000bf04270 */
[----:B-12---:R-:W-:Y:S05]  /*0570*/  @!P0 BRA `(.L_x_1113) ;  /* 0xfffffdc000008947 */ /* 0x006fea000383ffff */
.L_x_1109:
[----:B------:R-:W-:-:S05]  /*0580*/  IADD3 R10, -R0, R6, RZ ;  /* 0x00000006000a7210 */ /* 0x000fca0007ffe1ff */
[----:B------:R-:W-:-:S05]  /*0590*/  IMAD R0, R4, c[0x0][0x538], R10 ;  /* 0x00014e0004007a24 */ /* 0x000fca00078e020a */
[----:B------:R-:W-:Y:S01]  /*05a0*/  ISETP.GT.AND P0, PT, R0, UR4, PT ;  /* 0x0000000400007c0c */ /* 0x000fe2000bf04270 */
[----:B------:R-:W-:-:S12]  /*05b0*/  BRA.DIV ~URZ, `(.L_x_1114) ;  /* 0x000110827f007947 */ /* 0x000fd8000b800000 */
[----:B------:R-:W-:-:S04]  /*05c0*/  VOTE.ANY R6, PT, !P0 ;  /* 0x0000000000067806 */ /* 0x000fc800040e0100 */
.L_x_1232:
[----:B------:R-:W1:Y:S02]  /*05d0*/  POPC R0, R6 ;  /* 0x0000000600007309 */ /* 0x000e640000000000 */
[----:B-12---:R-:W-:Y:S01]  /*05e0*/  IADD3 R211, R0, R7, RZ ;  /* 0x0000000700d37210 */ /* 0x006fe20007ffe0ff */
[----:B------:R-:W-:Y:S05]  /*05f0*/  BRA.DIV ~URZ, `(.L_x_1115) ;  /* 0x000110927f007947 */ /* 0x000fea000b800000 */
[----:B------:R1:W2:Y:S01]  /*0600*/  SHFL.IDX PT, R209, R9, R0, 0x1f ;  /* 0x00001f0009d17589 */ /* 0x0002a200000e0000 */
[----:B------:R-:W-:-:S03]  /*0610*/  MOV R5, RZ ;  /* 0x000000ff00057202 */ /* 0x000fc60000000f00 */
[----:B------:R1:W3:Y:S04]  /*0620*/  SHFL.IDX PT, R9, R8, R0, 0x1f ;  /* 0x00001f0008097589 */ /* 0x0002e800000e0000 */
.L_x_1233:
[----:B------:R-:W-:Y:S01]  /*0630*/  ISETP.NE.AND P0, PT, R6, RZ, PT ;  /* 0x000000ff0600720c */ /* 0x000fe20003f05270 */
[----:B------:R-:W-:-:S12]  /*0640*/  BSSY B0, `(.L_x_1116) ;  /* 0x0000005000007945 */ /* 0x000fd80003800000 */
[----:B------:R-:W-:Y:S05]  /*0650*/  @!P0 BRA `(.L_x_1117) ;  /* 0x0000003000008947 */ /* 0x000fea0003800000 */
[----:B-1----:R-:W-:Y:S01]  /*0660*/  IADD3 R0, R0, -0x1, RZ ;  /* 0xffffffff00007810 */ /* 0x002fe20007ffe0ff */
[----:B------:R-:W-:Y:S05]  /*0670*/  BRA.DIV ~URZ, `(.L_x_1118) ;  /* 0x000110f27f007947 */ /* 0x000fea000b800000 */
[----:B------:R1:W4:Y:S02]  /*0680*/  SHFL.IDX PT, R5, R4, R0, 0x1f ;  /* 0x00001f0004057589 */ /* 0x00032400000e0000 */
.L_x_1117:
[----:B------:R-:W-:Y:S05]  /*0690*/  BSYNC B0 ;  /* 0x0000000000007941 */ /* 0x000fea0003800000 */
.L_x_1116:
        /* <DEDUP_REMOVED lines=67> */
.L_x_1120:
        /* <DEDUP_REMOVED lines=68> */
.L_x_1121:
[----:B------:R-:W-:Y:S05]  /*0f10*/  BSYNC B0 ;  /* 0x0000000000007941 */ /* 0x000fea0003800000 */
.L_x_1119:
[----:B------:R-:W-:-:S04]  /*0f20*/  LOP3.LUT R0, RZ, R0, RZ, 0x33, !PT ;  /* 0x00000000ff007212 */ /* 0x000fc800078e33ff */
[----:B------:R-:W-:Y:S01]  /*0f30*/  IADD3 R209, R0, R209, RZ ;  /* 0x000000d100d17210 */ /* 0x000fe20007ffe0ff */
[----:B------:R-:W-:Y:S05]  /*0f40*/  BRA `(.L_x_1122) ;  /* 0x0000004000007947 */ /* 0x000fea0003800000 */
.L_x_1110:
[----:B--2---:R-:W-:Y:S01]  /*0f50*/  IMAD.MOV.U32 R209, RZ, RZ, RZ ;  /* 0x000000ffffd17224 */ /* 0x004fe200078e00ff */
[----:B------:R-:W-:Y:S01]  /*0f60*/  MOV R210, RZ ;  /* 0x000000ff00d27202 */ /* 0x000fe20000000f00 */
[----:B------:R-:W-:Y:S01]  /*0f70*/  IMAD.U32 R208, RZ, RZ, UR4 ;  /* 0x00000004ffd07e24 */ /* 0x000fe2000f8e00ff */
[----:B------:R-:W-:Y:S02]  /*0f80*/  MOV R211, c[0x0][0x53c] ;  /* 0x00014f0000d37a02 */ /* 0x000fe40000000f00 */
.L_x_1122:
[----:B------:R-:W-:Y:S01]  /*0f90*/  ISETP.NE.AND P0, PT, R12, RZ, PT ;  /* 0x000000ff0c00720c */ /* 0x000fe20003f05270 */
[----:B------:R-:W-:-:S12]  /*0fa0*/  WARPSYNC 0xffffffff ;  /* 0xffffffff00007948 */ /* 0x000fd80003800000 */
[----:B------:R1:W-:Y:S04]  /*0fb0*/  @!P0 STS.128 [0x18100], R208 ;  /* 0x018100d0ff008388 */ /* 0x0003e80000000c00 */
[----:B------:R-:W-:Y:S06]  /*0fc0*/  BAR.ARV 0x5, 0x100 ;  /* 0x0144000000007b1d */ /* 0x000fec0000002000 */
.L_x_1108:
        /* <DEDUP_REMOVED lines=83> */
[----:B------:R-:W-:Y:S01]  /*1500*/  IADD3 R187, R182, 0x40, RZ ;  /* 0x00000040b6bb7810 */ /* 0x000fe20007ffe0ff */
[----:B------:R-:W-:Y:S01]  /*1510*/  IMAD.SHL.U32 R179, R11, 0x2, RZ ;  /* 0x000000020bb37824 */ /* 0x000fe200078e00ff */
[CC--:B------:R-:W-:Y:S01]  /*1520*/  IADD3 R3, R2.reuse, R4.reuse, R8 ;  /* 0x0000000402037210 */ /* 0x0c0fe20007ffe008 */
[----:B------:R-:W-:Y:S01]  /*1530*/  IMAD.MOV.U32 R8, RZ, RZ, 0x20 ;  /* 0x00000020ff087424 */ /* 0x000fe200078e00ff */
[----:B------:R-:W-:-:S02]  /*1540*/  LOP3.LUT R4, R2, R4, RZ, 0xfc, !PT ;  /* 0x0000000402047212 */ /* 0x000fc400078efcff */
[----:B------:R-:W-:Y:S02]  /*1550*/  LOP3.LUT R2, R12, 0x7ffffffc, RZ, 0xc0, !PT ;  /* 0x7ffffffc0c027812 */ /* 0x000fe400078ec0ff */
[----:B------:R-:W-:Y:S02]  /*1560*/  IADD3 R188, R182, 0x80, RZ ;  /* 0x00000080b6bc7810 */ /* 0x000fe40007ffe0ff */
[----:B------:R-:W-:Y:S01]  /*1570*/  SHF.R.S32.HI R5, RZ, 0x1f, R187 ;  /* 0x0000001fff057819 */ /* 0x000fe200000114bb */
[----:B------:R-:W-:Y:S01]  /*1580*/  IMAD.IADD R2, R16, 0x1, -R2 ;  /* 0x0000000110027824 */ /* 0x000fe200078e0a02 */
[----:B------:R-:W-:Y:S02]  /*1590*/  LEA R225, R7, 0x80, 0x1 ;  /* 0x0000008007e17811 */ /* 0x000fe400078e08ff */
[----:B------:R-:W-:Y:S01]  /*15a0*/  SEL R5, R8, 0xffffffe0, !P1 ;  /* 0xffffffe008057807 */ /* 0x000fe20004800000 */
[----:B------:R-:W-:Y:S01]  /*15b0*/  IMAD.SHL.U32 R206, R2, 0x2, RZ ;  /* 0x0000000202ce7824 */ /* 0x000fe200078e00ff */
[----:B------:R-:W-:-:S02]  /*15c0*/  SEL R2, R8, 0xffffffe0, !P4 ;  /* 0xffffffe008027807 */ /* 0x000fc40006000000 */
[----:B------:R-:W-:Y:S01]  /*15d0*/  SHF.R.S32.HI R6, RZ, 0x1f, R188 ;  /* 0x0000001fff067819 */ /* 0x000fe200000114bc */
[----:B------:R-:W-:Y:S01]  /*15e0*/  IMAD.IADD R228, R225, 0x1, R5 ;  /* 0x00000001e1e47824 */ /* 0x000fe200078e0205 */
        /* <DEDUP_REMOVED lines=9> */
[----:B------:R-:W-:Y:S02]  /*1680*/  SHF.R.S32.HI R7, RZ, 0x1f, R251 ;  /* 0x0000001fff077819 */ /* 0x000fe400000114fb */
[----:B------:R-:W-:-:S02]  /*1690*/  IADD3 R237, R206, 0x78, RZ ;  /* 0x00000078ceed7810 */ /* 0x000fc40007ffe0ff */
[C---:B------:R-:W-:Y:S02]  /*16a0*/  IADD3 R236, R206.reuse, 0x80, RZ ;  /* 0x00000080ceec7810 */ /* 0x040fe40007ffe0ff */
[----:B------:R-:W-:Y:S02]  /*16b0*/  SHF.R.S32.HI R8, RZ, 0x1f, R249 ;  /* 0x0000001fff087819 */ /* 0x000fe400000114f9 */
[----:B------:R-:W-:Y:S02]  /*16c0*/  SHF.R.S32.HI R7, RZ, 0x1f, R248 ;  /* 0x0000001fff077819 */ /* 0x000fe400000114f8 */
[C---:B------:R-:W-:Y:S02]  /*16d0*/  IADD3 R234, R206.reuse, 0x90, RZ ;  /* 0x00000090ceea7810 */ /* 0x040fe40007ffe0ff */
[----:B------:R-:W-:Y:S02]  /*16e0*/  IADD3 R233, R206, 0x98, RZ ;  /* 0x00000098cee97810 */ /* 0x000fe40007ffe0ff */
[----:B------:R-:W-:-:S02]  /*16f0*/  SHF.R.S32.HI R8, RZ, 0x1f, R246 ;  /* 0x0000001fff087819 */ /* 0x000fc400000114f6 */
[----:B------:R-:W-:Y:S02]  /*1700*/  SHF.R.S32.HI R7, RZ, 0x1f, R245 ;  /* 0x0000001fff077819 */ /* 0x000fe400000114f5 */
[----:B------:R-:W-:Y:S02]  /*1710*/  SEL R6, R10, 0xffffffc0, !P2 ;  /* 0xffffffc00a067807 */ /* 0x000fe40005000000 */
[C---:B------:R-:W-:Y:S02]  /*1720*/  IADD3 R231, R206.reuse, 0xa8, RZ ;  /* 0x000000a8cee77810 */ /* 0x040fe40007ffe0ff */
[----:B------:R-:W-:Y:S02]  /*1730*/  IADD3 R230, R206, 0xb0, RZ ;  /* 0x000000b0cee67810 */ /* 0x000fe40007ffe0ff */
[----:B------:R-:W-:Y:S02]  /*1740*/  SHF.R.S32.HI R8, RZ, 0x1f, R243 ;  /* 0x0000001fff087819 */ /* 0x000fe400000114f3 */
[----:B------:R-:W-:-:S02]  /*1750*/  SHF.R.S32.HI R7, RZ, 0x1f, R242 ;  /* 0x0000001fff077819 */ /* 0x000fc400000114f2 */
[----:B------:R-:W-:Y:S02]  /*1760*/  IADD3 R229, R206, 0xb8, RZ ;  /* 0x000000b8cee57810 */ /* 0x000fe40007ffe0ff */
[----:B------:R-:W-:Y:S02]  /*1770*/  SHF.R.S32.HI R8, RZ, 0x1f, R240 ;  /* 0x0000001fff087819 */ /* 0x000fe400000114f0 */
[----:B------:R-:W-:Y:S02]  /*1780*/  SHF.R.S32.HI R7, RZ, 0x1f, R239 ;  /* 0x0000001fff077819 */ /* 0x000fe400000114ef */
[----:B------:R-:W-:Y:S02]  /*1790*/  IADD3 R226, R225, -0x10, RZ ;  /* 0xfffffff0e1e27810 */ /* 0x000fe40007ffe0ff */
[----:B------:R-:W-:Y:S02]  /*17a0*/  SHF.R.S32.HI R8, RZ, 0x1f, R237 ;  /* 0x0000001fff087819 */ /* 0x000fe400000114ed */
[----:B------:R-:W-:-:S02]  /*17b0*/  SHF.R.S32.HI R7, RZ, 0x1f, R236 ;  /* 0x0000001fff077819 */ /* 0x000fc400000114ec */
[----:B------:R-:W-:Y:S02]  /*17c0*/  @P0 IADD3 R226, R225, 0x10, RZ ;  /* 0x00000010e1e20810 */ /* 0x000fe40007ffe0ff */
[----:B------:R-:W-:Y:S02]  /*17d0*/  SHF.R.S32.HI R8, RZ, 0x1f, R234 ;  /* 0x0000001fff087819 */ /* 0x000fe400000114ea */
        /* <DEDUP_REMOVED lines=8> */
[----:B------:R-:W-:Y:S01]  /*1860*/  LEA R173, R3, 0xc100, 0x1 ;  /* 0x0000c10003ad7811 */ /* 0x000fe200078e08ff */
[----:B------:R-:W-:Y:S01]  /*1870*/  IMAD.IADD R3, R6, 0x1, R226 ;  /* 0x0000000106037824 */ /* 0x000fe200078e02e2 */
[----:B------:R1:W-:Y:S01]  /*1880*/  STL [R1+0x8], R8 ;  /* 0x0000080801007387 */ /* 0x0003e20000100800 */
[----:B------:R-:W-:-:S02]  /*1890*/  IADD3 R250, R206, 0x10, RZ ;  /* 0x00000010cefa7810 */ /* 0x000fc40007ffe0ff */
[----:B------:R-:W-:Y:S01]  /*18a0*/  IADD3 R247, R206, 0x28, RZ ;  /* 0x00000028cef77810 */ /* 0x000fe20007ffe0ff */
[----:B------:R1:W-:Y:S01]  /*18b0*/  STL [R1+0x4], R7 ;  /* 0x0000040701007387 */ /* 0x0003e20000100800 */
[----:B------:R-:W-:Y:S01]  /*18c0*/  LEA R167, R4, 0x100, 0x1 ;  /* 0x0000010004a77811 */ /* 0x000fe200078e08ff */
[----:B------:R-:W-:Y:S01]  /*18d0*/  IMAD.IADD R174, R173, 0x1, R2 ;  /* 0x00000001adae7824 */ /* 0x000fe200078e0202 */
[C---:B------:R-:W-:Y:S01]  /*18e0*/  IADD3 R244, R206.reuse, 0x40, RZ ;  /* 0x00000040cef47810 */ /* 0x040fe20007ffe0ff */
[----:B------:R1:W-:Y:S01]  /*18f0*/  STL [R1], R3 ;  /* 0x0000000301007387 */ /* 0x0003e20000100800 */
[----:B------:R-:W-:Y:S01]  /*1900*/  IADD3 R241, R206, 0x58, RZ ;  /* 0x00000058cef17810 */ /* 0x000fe20007ffe0ff */
[----:B------:R-:W-:Y:S01]  /*1910*/  IMAD.IADD R168, R2, 0x1, R167 ;  /* 0x0000000102a87824 */ /* 0x000fe200078e02a7 */
[----:B------:R-:W-:Y:S02]  /*1920*/  LEA R164, R0, 0x6100, 0x1 ;  /* 0x0000610000a47811 */ /* 0x000fe400078e08ff */
[----:B------:R-:W-:-:S02]  /*1930*/  IADD3 R238, R206, 0x70, RZ ;  /* 0x00000070ceee7810 */ /* 0x000fc40007ffe0ff */
[----:B------:R-:W-:Y:S02]  /*1940*/  SHF.R.S32.HI R9, RZ, 0x1f, R250 ;  /* 0x0000001fff097819 */ /* 0x000fe400000114fa */
[----:B------:R-:W-:Y:S02]  /*1950*/  SEL R0, R10, 0xffffffc0, !P3 ;  /* 0xffffffc00a007807 */ /* 0x000fe40005800000 */
[C---:B------:R-:W-:Y:S02]  /*1960*/  IADD3 R235, R206.reuse, 0x88, RZ ;  /* 0x00000088ceeb7810 */ /* 0x040fe40007ffe0ff */
[----:B------:R-:W-:Y:S01]  /*1970*/  SHF.R.S32.HI R9, RZ, 0x1f, R247 ;  /* 0x0000001fff097819 */ /* 0x000fe200000114f7 */
[----:B------:R-:W-:Y:S01]  /*1980*/  IMAD.IADD R176, R173, 0x1, R0 ;  /* 0x00000001adb07824 */ /* 0x000fe200078e0200 */
        /* <DEDUP_REMOVED lines=9> */
[----:B-1----:R-:W-:Y:S02]  /*1a20*/  SHF.R.S32.HI R9, RZ, 0x1f, R232 ;  /* 0x0000001fff097819 */ /* 0x002fe400000114e8 */
.L_x_1229:
        /* <DEDUP_REMOVED lines=30> */
.L_x_1123:
[----:B------:R-:W-:-:S04]  /*1c10*/  ISETP.NE.U32.AND P1, PT, RZ, c[0x0][0x368], PT ;  /* 0x0000da00ff007a0c */ /* 0x000fc80003f25070 */
[----:B------:R-:W-:-:S13]  /*1c20*/  ISETP.NE.AND.EX P1, PT, RZ, c[0x0][0x36c], PT, P1 ;  /* 0x0000db00ff007a0c */ /* 0x000fda0003f25310 */
[----:B------:R-:W-:Y:S05]  /*1c30*/  @!P1 BRA `(.L_x_1124) ;  /* 0x0000004000009947 */ /* 0x000fea0003800000 */
[----:B-1----:R-:W-:-:S04]  /*1c40*/  IADD3 R2, P1, R220, c[0x0][0x368], RZ ;  /* 0x0000da00dc027a10 */ /* 0x002fc80007f3e0ff */
[----:B------:R-:W-:-:S05]  /*1c50*/  IADD3.X R3, R221, c[0x0][0x36c], RZ, P1, !PT ;  /* 0x0000db00dd037a10 */ /* 0x000fca0000ffe4ff */
[----:B------:R1:W5:Y:S01]  /*1c60*/  LDG.E R0, [R2.64] ;  /* 0x0000000602007981 */ /* 0x000362000c1e1900 */
[----:B------:R-:W-:Y:S05]  /*1c70*/  BRA `(.L_x_1125) ;  /* 0x0000008000007947 */ /* 0x000fea0003800000 */
.L_x_1124:
        /* <DEDUP_REMOVED lines=8> */
.L_x_1125:
[----:B-1----:R-:W-:Y:S01]  /*1d00*/  IMAD.MOV.U32 R2, RZ, RZ, c[0x0][0x2c4] ;  /* 0x0000b100ff027624 */ /* 0x002fe200078e00ff */
[----:B------:R-:W-:Y:S01]  /*1d10*/  BSSY B0, `(.L_x_1126) ;  /* 0x0000039000007945 */ /* 0x000fe20003800000 */
[----:B------:R-:W-:Y:S02]  /*1d20*/  IMAD.SHL.U32 R205, R209, 0x80, RZ ;  /* 0x00000080d1cd7824 */ /* 0x000fe400078e00ff */
[----:B-----5:R-:W-:Y:S01]  /*1d30*/  IMAD.IADD R203, R0, 0x1, -R193 ;  /* 0x0000000100cb7824 */ /* 0x020fe200078e0ac1 */
[----:B------:R-:W-:-:S02]  /*1d40*/  ISETP.NE.AND P4, PT, R2, 0x1, PT ;  /* 0x000000010200780c */ /* 0x000fc40003f85270 */
[----:B------:R-:W-:Y:S02]  /*1d50*/  IADD3 R2, R205, 0x7f, RZ ;  /* 0x0000007fcd027810 */ /* 0x000fe40007ffe0ff */
[----:B------:R-:W-:-:S03]  /*1d60*/  IADD3 R3, R203, 0x40, -R204 ;  /* 0x00000040cb037810 */ /* 0x000fc60007ffe8cc */
[----:B------:R-:W-:-:S06]  /*1d70*/  IMAD.MOV.U32 R0, RZ, RZ, R2 ;  /* 0x000000ffff007224 */ /* 0x000fcc00078e0002 */
[----:B------:R-:W-:Y:S01]  /*1d80*/  @P4 IMAD.HI.U32 R4, R2, c[0x0][0x2c8], RZ ;  /* 0x0000b20002044a27 */ /* 0x000fe200078e00ff */
[----:B------:R-:W-:-:S04]  /*1d90*/  IADD3 R2, R203, 0x3f, RZ ;  /* 0x0000003fcb027810 */ /* 0x000fc80007ffe0ff */
[----:B------:R-:W-:-:S05]  /*1da0*/  @P4 SHF.R.U32.HI R0, RZ, c[0x0][0x2cc], R4 ;  /* 0x0000b300ff004a19 */ /* 0x000fca0000011604 */
[----:B------:R-:W-:Y:S01]  /*1db0*/  IMAD.IADD R0, R3, 0x1, R0 ;  /* 0x0000000103007824 */ /* 0x000fe200078e0200 */
[----:B------:R-:W-:-:S04]  /*1dc0*/  SHF.R.S32.HI R3, RZ, 0x1f, R2 ;  /* 0x0000001fff037819 */ /* 0x000fc80000011402 */
[----:B------:R-:W-:Y:S02]  /*1dd0*/  SHF.R.S32.HI R4, RZ, 0x1f, R0 ;  /* 0x0000001fff047819 */ /* 0x000fe40000011400 */
[----:B------:R-:W-:Y:S02]  /*1de0*/  LEA.HI R2, R3, R2, RZ, 0x6 ;  /* 0x0000000203027211 */ /* 0x000fe400078f30ff */
[----:B------:R-:W-:Y:S02]  /*1df0*/  LEA.HI R0, R4, R0, RZ, 0x6 ;  /* 0x0000000004007211 */ /* 0x000fe400078f30ff */
[----:B------:R-:W-:Y:S02]  /*1e00*/  SHF.R.S32.HI R3, RZ, 0x6, R2 ;  /* 0x00000006ff037819 */ /* 0x000fe40000011402 */
[----:B------:R-:W-:Y:S02]  /*1e10*/  SHF.R.S32.HI R0, RZ, 0x6, R0 ;  /* 0x00000006ff007819 */ /* 0x000fe40000011400 */
[----:B------:R-:W-:-:S02]  /*1e20*/  LOP3.LUT R2, R210, 0xff000000, RZ, 0xc0, !PT ;  /* 0xff000000d2027812 */ /* 0x000fc400078ec0ff */
[----:B------:R-:W-:Y:S02]  /*1e30*/  IMNMX R8, R3, R0, PT ;  /* 0x0000000003087217 */ /* 0x000fe40003800200 */
[----:B------:R-:W-:Y:S02]  /*1e40*/  LOP3.LUT R4, R210, 0xff0000, RZ, 0xc0, !PT ;  /* 0x00ff0000d2047812 */ /* 0x000fe400078ec0ff */
[----:B------:R-:W-:Y:S02]  /*1e50*/  ISETP.GE.AND P1, PT, R8, 0x1, PT ;  /* 0x000000010800780c */ /* 0x000fe40003f26270 */
[----:B------:R-:W-:Y:S01]  /*1e60*/  SHF.R.U32.HI R0, RZ, 0x8, R2 ;  /* 0x00000008ff007819 */ /* 0x000fe20000011602 */
[----:B------:R-:W-:-:S03]  /*1e70*/  IMAD.MOV.U32 R2, RZ, RZ, RZ ;  /* 0x000000ffff027224 */ /* 0x000fc600078e00ff */
[----:B------:R-:W-:-:S04]  /*1e80*/  LEA.HI R0, R4, R0, RZ, 0x10 ;  /* 0x0000000004007211 */ /* 0x000fc800078f80ff */
[----:B------:R-:W-:Y:S02]  /*1e90*/  LOP3.LUT R223, R0, 0xff, RZ, 0xc0, !PT ;  /* 0x000000ff00df7812 */ /* 0x000fe400078ec0ff */
[----:B------:R-:W-:Y:S01]  /*1ea0*/  SHF.R.U32.HI R222, RZ, 0x10, R0 ;  /* 0x00000010ffde7819 */ /* 0x000fe20000011600 */
        /* <DEDUP_REMOVED lines=31> */
.L_x_1127:
[----:B------:R-:W-:Y:S05]  /*20a0*/  BSYNC B0 ;  /* 0x0000000000007941 */ /* 0x000fea0003800000 */
.L_x_1126:
        /* <DEDUP_REMOVED lines=61> */
[----:B------:R-:W-:Y:S01]  /*2480*/  IMAD.IADD R5, R190, 0x1, R205 ;  /* 0x00000001be057824 */ /* 0x000fe200078e02cd */
[----:B------:R-:W-:Y:S02]  /*2490*/  LOP3.LUT R14, R210, 0xffff, RZ, 0xc0, !PT ;  /* 0x0000ffffd20e7812 */ /* 0x000fe400078ec0ff */
[----:B------:R-:W-:Y:S01]  /*24a0*/  SEL R6, R224, RZ, !P0 ;  /* 0x000000ffe0067207 */ /* 0x000fe20004000000 */
[----:B------:R-:W-:Y:S01]  /*24b0*/  IMAD R0, R0, c[0x0][0x178], RZ ;  /* 0x00005e0000007a24 */ /* 0x000fe200078e02ff */
[----:B------:R-:W-:Y:S01]  /*24c0*/  SEL R4, R216, RZ, !P0 ;  /* 0x000000ffd8047207 */ /* 0x000fe20004000000 */
[----:B------:R-:W-:Y:S01]  /*24d0*/  @P4 IMAD.HI.U32 R7, R5, c[0x0][0x2c8], RZ ;  /* 0x0000b20005074a27 */ /* 0x000fe200078e00ff */
[----:B------:R-:W-:Y:S02]  /*24e0*/  ISETP.GE.AND P6, PT, R182, c[0x0][0x198], PT ;  /* 0x00006600b6007a0c */ /* 0x000fe40003fc6270 */
[----:B------:R-:W-:Y:S01]  /*24f0*/  ISETP.GE.AND P5, PT, R187, c[0x0][0x198], PT ;  /* 0x00006600bb007a0c */ /* 0x000fe20003fa6270 */
[----:B------:R-:W-:Y:S01]  /*2500*/  IMAD R0, R11, c[0x0][0x17c], R0 ;  /* 0x00005f000b007a24 */ /* 0x000fe200078e0200 */
[----:B------:R-:W-:Y:S01]  /*2510*/  ISETP.GE.AND P3, PT, R188, c[0x0][0x198], PT ;  /* 0x00006600bc007a0c */ /* 0x000fe20003f66270 */
[----:B------:R-:W-:Y:S01]  /*2520*/  IMAD R6, R6, c[0x0][0x1c0], RZ ;  /* 0x0000700006067a24 */ /* 0x000fe200078e02ff */
[----:B------:R-:W-:-:S03]  /*2530*/  IADD3 R100, R209, -0x1, RZ ;  /* 0xffffffffd1647810 */ /* 0x000fc60007ffe0ff */
[----:B------:R-:W-:Y:S02]  /*2540*/  IMAD R6, R4, c[0x0][0x1c4], R6 ;  /* 0x0000710004067a24 */ /* 0x000fe400078e0206 */
[----:B-1----:R-:W-:-:S04]  /*2550*/  IMAD.WIDE.U32 R2, R11, c[0x0][0x178], RZ ;  /* 0x00005e000b027a25 */ /* 0x002fc800078e00ff */
[----:B------:R-:W-:Y:S01]  /*2560*/  IMAD.IADD R3, R3, 0x1, R0 ;  /* 0x0000000103037824 */ /* 0x000fe200078e0200 */
        /* <DEDUP_REMOVED lines=23> */
.L_x_1234:
[----:B------:R-:W-:Y:S05]  /*26e0*/  BRA.DIV ~URZ, `(.L_x_1130) ;  /* 0x0000f1627f007947 */ /* 0x000fea000b800000 */
[----:B------:R3:W4:Y:S02]  /*26f0*/  SHFL.IDX PT, R0, R12, RZ, 0x181f ;  /* 0x00181fff0c007589 */ /* 0x00072400000e0000 */
.L_x_1235:
[----:B------:R-:W-:Y:S01]  /*2700*/  IMAD R11, R204, c[0x0][0x2c4], RZ ;  /* 0x0000b100cc0b7a24 */ /* 0x000fe200078e02ff */
[----:B------:R-:W-:Y:S01]  /*2710*/  IADD3 R10, R207, R205, RZ ;  /* 0x000000cdcf0a7210 */ /* 0x000fe20007ffe0ff */
        /* <DEDUP_REMOVED lines=18> */
.L_x_1132:
[----:B------:R-:W-:Y:S05]  /*2840*/  BSYNC B0 ;  /* 0x0000000000007941 */ /* 0x000fea0003800000 */
.L_x_1131:
[----:B------:R-:W-:Y:S05]  /*2850*/  BRA.DIV ~URZ, `(.L_x_1133) ;  /* 0x0000f0627f007947 */ /* 0x000fea000b800000 */
[----:B--2---:R2:W1:Y:S04]  /*2860*/  SHFL.IDX PT, R8, R9, 0x1, 0x181f ;  /* 0x00381f0009087f89 */ /* 0x00446800000e0000 */
[----:B----4-:R2:W4:Y:S02]  /*2870*/  SHFL.IDX PT, R0, R12, 0x1, 0x181f ;  /* 0x00381f000c007f89 */ /* 0x01052400000e0000 */
.L_x_1236:
        /* <DEDUP_REMOVED lines=19> */
.L_x_1135:
[----:B------:R-:W-:Y:S05]  /*29b0*/  BSYNC B0 ;  /* 0x0000000000007941 */ /* 0x000fea0003800000 */
.L_x_1134:
[----:B------:R-:W-:Y:S05]  /*29c0*/  BRA.DIV ~URZ, `(.L_x_1136) ;  /* 0x0000efc27f007947 */ /* 0x000fea000b800000 */
[----:B-1----:R1:W2:Y:S02]  /*29d0*/  SHFL.IDX PT, R8, R9, 0x2, 0x181f ;  /* 0x00581f0009087f89 */ /* 0x0022a400000e0000 */
.L_x_1237:
[----:B------:R-:W-:Y:S05]  /*29e0*/  BRA.DIV ~URZ, `(.L_x_1137) ;  /* 0x0000f0127f007947 */ /* 0x000fea000b800000 */
[----:B----4-:R4:W1:Y:S02]  /*29f0*/  SHFL.IDX PT, R0, R12, 0x2, 0x181f ;  /* 0x00581f000c007f89 */ /* 0x01086400000e0000 */
.L_x_1238:
        /* <DEDUP_REMOVED lines=19> */
.L_x_1139:
[----:B------:R-:W-:Y:S05]  /*2b30*/  BSYNC B0 ;  /* 0x0000000000007941 */ /* 0x000fea0003800000 */
.L_x_1138:
[----:B------:R-:W-:Y:S05]  /*2b40*/  BRA.DIV ~URZ, `(.L_x_1140) ;  /* 0x0000ef227f007947 */ /* 0x000fea000b800000 */
[----:B--2---:R2:W3:Y:S04]  /*2b50*/  SHFL.IDX PT, R8, R9, 0x3, 0x181f ;  /* 0x00781f0009087f89 */ /* 0x0044e800000e0000 */
[----:B-1----:R2:W1:Y:S02]  /*2b60*/  SHFL.IDX PT, R0, R12, 0x3, 0x181f ;  /* 0x00781f000c007f89 */ /* 0x00246400000e0000 */
.L_x_1239:
[----:B------:R-:W-:Y:S01]  /*2b70*/  IADD3 R2, R10, 0x60, RZ ;  /* 0x000000600a027810 */ /* 0x000fe20007ffe0ff */
[----:B-----5:R-:W-:Y:S01]  /*2b80*/  IMAD.WIDE.U32 R196, R13, c[0x0][0x2b0], RZ ;  /* 0x0000ac000dc47a25 */ /* 0x020fe200078e00ff */
[----:B------:R-:W-:-:S02]  /*2b90*/  SHF.R.S32.HI R21, RZ, 0x1f, R182 ;  /* 0x0000001fff157819 */ /* 0x000fc400000114b6 */
[----:B------:R-:W-:Y:S02]  /*2ba0*/  ISETP.GE.AND P2, PT, R2, R11, PT ;  /* 0x0000000b0200720c */ /* 0x000fe40003f46270 */
        /* <DEDUP_REMOVED lines=22> */
[----:B-1----:R-:W-:-:S02]  /*2d10*/  IMAD R2, R100, 0x40, R190 ;  /* 0x0000004064027824 */ /* 0x002fc400078e02be */
[----:B------:R-:W-:Y:S01]  /*2d20*/  IMAD.MOV.U32 R178, RZ, RZ, RZ ;  /* 0x000000ffffb27224 */ /* 0x000fe200078e00ff */
[----:B------:R-:W-:Y:S02]  /*2d30*/  ISETP.NE.AND P3, PT, R0, 0x1, PT ;  /* 0x000000010000780c */ /* 0x000fe40003f65270 */
[C---:B------:R-:W-:Y:S01]  /*2d40*/  ISETP.GE.AND P1, PT, R2.reuse, R203, PT ;  /* 0x000000cb0200720c */ /* 0x040fe20003f26270 */
[----:B------:R-:W-:-:S03]  /*2d50*/  IMAD.IADD R2, R2, 0x1, R193 ;  /* 0x0000000102027824 */ /* 0x000fc600078e02c1 */
[----:B------:R-:W-:Y:S02]  /*2d60*/  ISETP.GT.OR P1, PT, R190, 0x3f, P1 ;  /* 0x0000003fbe00780c */ /* 0x000fe40000f24670 */
[----:B------:R-:W-:-:S05]  /*2d70*/  MOV R0, R2 ;  /* 0x0000000200007202 */ /* 0x000fca0000000f00 */
[----:B------:R-:W-:-:S05]  /*2d80*/  @P3 IMAD.HI.U32 R3, R2, c[0x0][0x2bc], RZ ;  /* 0x0000af0002033a27 */ /* 0x000fca00078e00ff */
[----:B------:R-:W-:-:S04]  /*2d90*/  @P3 SHF.R.U32.HI R0, RZ, c[0x0][0x2c0], R3 ;  /* 0x0000b000ff003a19 */ /* 0x000fc80000011603 */
[----:B------:R-:W-:-:S04]  /*2da0*/  @!P1 IADD3 R3, P0, R0, R196, RZ ;  /* 0x000000c400039210 */ /* 0x000fc80007f1e0ff */
[----:B------:R-:W-:Y:S02]  /*2db0*/  @!P1 LEA.HI.X.SX32 R5, R0, R201, 0x1, P0 ;  /* 0x000000c900059211 */ /* 0x000fe400000f0eff */
[----:B------:R-:W-:-:S04]  /*2dc0*/  @!P1 LEA R4, P0, R3, c[0x0][0x2a0], 0x2 ;  /* 0x0000a80003049a11 */ /* 0x000fc800078010ff */
[----:B------:R-:W-:-:S05]  /*2dd0*/  @!P1 LEA.HI.X R5, R3, c[0x0][0x2a4], R5, 0x2, P0 ;  /* 0x0000a90003059a11 */ /* 0x000fca00000f1405 */
[----:B------:R-:W3:Y:S01]  /*2de0*/  @!P1 LDG.E R178, [R4.64] ;  /* 0x0000000604b29981 */ /* 0x000ee2000c1e1900 */
[----:B------:R-:W-:Y:S01]  /*2df0*/  IMAD.MOV R0, RZ, RZ, -R0 ;  /* 0x000000ffff007224 */ /* 0x000fe200078e0a00 */
[----:B------:R-:W-:Y:S01]  /*2e00*/  SHF.L.U64.HI R101, R182, 0x1, R21 ;  /* 0x00000001b6657819 */ /* 0x000fe20000010215 */
[----:B------:R-:W-:Y:S01]  /*2e10*/  IMAD.WIDE.U32 R194, R14, c[0x0][0x1e8], RZ ;  /* 0x00007a000ec27a25 */ /* 0x000fe200078e00ff */
[----:B------:R-:W-:Y:S01]  /*2e20*/  IADD3 R103, R164, 0x20, RZ ;  /* 0x00000020a4677810 */ /* 0x000fe20007ffe0ff */
[----:B------:R-:W-:Y:S01]  /*2e30*/  BSSY B0, `(.L_x_1141) ;  /* 0x0000197000007945 */ /* 0x000fe20003800000 */
[C---:B------:R-:W-:Y:S01]  /*2e40*/  SHF.L.U32 R107, R187.reuse, 0x1, RZ ;  /* 0x00000001bb6b7819 */ /* 0x040fe200000006ff */
[----:B------:R-:W-:Y:S01]  /*2e50*/  IMAD R181, R0, c[0x0][0x2b8], R2 ;  /* 0x0000ae0000b57a24 */ /* 0x000fe200078e0202 */
[----:B------:R-:W-:Y:S01]  /*2e60*/  SHF.L.U64.HI R104, R188, 0x1, R15 ;  /* 0x00000001bc687819 */ /* 0x000fe2000001020f */
[----:B------:R-:W-:Y:S01]  /*2e70*/  IMAD R200, R14, c[0x0][0x1ec], R195 ;  /* 0x00007b000ec87a24 */ /* 0x000fe200078e02c3 */
[----:B------:R-:W-:Y:S01]  /*2e80*/  SHF.L.U64.HI R102, R187, 0x1, R20 ;  /* 0x00000001bb667819 */ /* 0x000fe20000010214 */
[----:B------:R-:W-:Y:S01]  /*2e90*/  IMAD.WIDE.U32 R2, R181, c[0x0][0x1e0], RZ ;  /* 0x00007800b5027a25 */ /* 0x000fe200078e00ff */
[----:B--2---:R-:W-:-:S03]  /*2ea0*/  SHF.R.S32.HI R9, RZ, 0x1f, R181 ;  /* 0x0000001fff097819 */ /* 0x004fc600000114b5 */
[----:B------:R-:W-:Y:S02]  /*2eb0*/  IMAD R105, R100, -0x40, R203 ;  /* 0xffffffc064697824 */ /* 0x000fe400078e02cb */
[----:B------:R-:W-:Y:S02]  /*2ec0*/  IMAD R0, R9, c[0x0][0x1e0], RZ ;  /* 0x0000780009007a24 */ /* 0x000fe400078e02ff */
[----:B------:R-:W-:Y:S01]  /*2ed0*/  IMAD.WIDE.U32 R198, R14, c[0x0][0x210], RZ ;  /* 0x000084000ec67a25 */ /* 0x000fe200078e00ff */
[----:B------:R-:W-:-:S03]  /*2ee0*/  IADD3 R13, -R207, R105, RZ ;  /* 0x00000069cf0d7210 */ /* 0x000fc60007ffe1ff */
[----:B------:R-:W-:Y:S01]  /*2ef0*/  IMAD R0, R181, c[0x0][0x1e4], R0 ;  /* 0x00007900b5007a24 */ /* 0x000fe200078e0200 */
[C---:B------:R-:W-:Y:S01]  /*2f00*/  ISETP.GE.AND P2, PT, R13.reuse, 0x1, PT ;  /* 0x000000010d00780c */ /* 0x040fe20003f46270 */
[----:B------:R-:W-:Y:S01]  /*2f10*/  IMAD R202, R14, c[0x0][0x214], R199 ;  /* 0x000085000eca7a24 */ /* 0x000fe200078e02c7 */
[----:B------:R-:W-:Y:S01]  /*2f20*/  ISETP.GE.AND P6, PT, R13, 0x21, PT ;  /* 0x000000210d00780c */ /* 0x000fe20003fc6270 */
[----:B------:R-:W-:Y:S02]  /*2f30*/  IMAD.IADD R3, R3, 0x1, R0 ;  /* 0x0000000103037824 */ /* 0x000fe400078e0200 */
[----:B------:R-:W-:Y:S02]  /*2f40*/  IMAD.SHL.U32 R106, R182, 0x2, RZ ;  /* 0x00000002b66a7824 */ /* 0x000fe400078e00ff */
[----:B------:R-:W-:-:S06]  /*2f50*/  IMAD.SHL.U32 R108, R188, 0x2, RZ ;  /* 0x00000002bc6c7824 */ /* 0x000fcc00078e00ff */
[----:B------:R-:W-:Y:S02]  /*2f60*/  @P2 ISETP.GE.AND P1, PT, R182, c[0x0][0x1d4], PT ;  /* 0x00007500b6002a0c */ /* 0x000fe40003f26270 */
[----:B------:R-:W-:Y:S02]  /*2f70*/  @P2 ISETP.GE.AND P5, PT, R187, c[0x0][0x1d4], PT ;  /* 0x00007500bb002a0c */ /* 0x000fe40003fa6270 */
[----:B---3--:R-:W-:Y:S01]  /*2f80*/  SHF.R.S32.HI R10, RZ, 0x1f, R178 ;  /* 0x0000001fff0a7819 */ /* 0x008fe200000114b2 */
[----:B------:R-:W-:-:S04]  /*2f90*/  IMAD.WIDE.U32 R2, R178, c[0x0][0x1f0], R2 ;  /* 0x00007c00b2027a25 */ /* 0x000fc800078e0002 */
[----:B------:R-:W-:-:S04]  /*2fa0*/  IMAD R0, R10, c[0x0][0x1f0], RZ ;  /* 0x00007c000a007a24 */ /* 0x000fc800078e02ff */
[----:B------:R-:W-:Y:S01]  /*2fb0*/  IMAD R4, R178, c[0x0][0x1f4], R0 ;  /* 0x00007d00b2047a24 */ /* 0x000fe200078e0200 */
[----:B------:R-:W-:-:S04]  /*2fc0*/  IADD3 R0, P0, R2, R194, RZ ;  /* 0x000000c202007210 */ /* 0x000fc80007f1e0ff */
[----:B------:R-:W-:Y:S02]  /*2fd0*/  IADD3.X R2, R200, R3, R4, P0, !PT ;  /* 0x00000003c8027210 */ /* 0x000fe400007fe404 */
[----:B------:R-:W-:-:S04]  /*2fe0*/  LEA R3, P0, R0, c[0x0][0x1c8], 0x1 ;  /* 0x0000720000037a11 */ /* 0x000fc800078008ff */
[----:B------:R-:W-:Y:S02]  /*2ff0*/  LEA.HI.X R5, R0, c[0x0][0x1cc], R2, 0x1, P0 ;  /* 0x0000730000057a11 */ /* 0x000fe400000f0c02 */
[----:B------:R-:W1:Y:S04]  /*3000*/  SHFL.IDX PT, R0, R3, RZ, 0x181f ;  /* 0x00181fff03007589 */ /* 0x000e6800000e0000 */
[----:B------:R-:W2:Y:S04]  /*3010*/  SHFL.IDX PT, R2, R5, RZ, 0x181f ;  /* 0x00181fff05027589 */ /* 0x000ea800000e0000 */
[----:B------:R-:W3:Y:S04]  /*3020*/  SHFL.IDX PT, R3, R3, 0x1, 0x181f ;  /* 0x00381f0003037f89 */ /* 0x000ee800000e0000 */
[----:B------:R2:W5:Y:S01]  /*3030*/  SHFL.IDX PT, R8, R5, 0x1, 0x181f ;  /* 0x00381f0005087f89 */ /* 0x00056200000e0000 */
[----:B-1----:R-:W-:-:S04]  /*3040*/  @P2 LEA R4, P0, R182, R0, 0x1 ;  /* 0x00000000b6042211 */ /* 0x002fc800078008ff */
[----:B--2---:R-:W-:Y:S02]  /*3050*/  @P2 LEA.HI.X R5, R182, R2, R21, 0x1, P0 ;  /* 0x00000002b6052211 */ /* 0x004fe400000f0c15 */
[----:B------:R-:W-:-:S03]  /*3060*/  @P2 LEA R6, P0, R187, R0, 0x1 ;  /* 0x00000000bb062211 */ /* 0x000fc600078008ff */
[----:B------:R1:W-:Y:S01]  /*3070*/  @P2 LDGSTS.E.BYPASS.LTC128B.128 [R179+0x6100], [R4.64], !P1 ;  /* 0x0610000004b32fae */ /* 0x0003e2000c901d46 */
[----:B------:R-:W-:Y:S02]  /*3080*/  @P2 ISETP.GE.AND P1, PT, R188, c[0x0][0x1d4], PT ;  /* 0x00007500bc002a0c */ /* 0x000fe40003f26270 */
[----:B------:R-:W-:-:S05]  /*3090*/  @P2 LEA.HI.X R7, R187, R2, R20, 0x1, P0 ;  /* 0x00000002bb072211 */ /* 0x000fca00000f0c14 */
[----:B------:R3:W-:Y:S01]  /*30a0*/  @P2 LDGSTS.E.BYPASS.LTC128B.128 [R179+0x8100], [R6.64], !P5 ;  /* 0x0810000006b32fae */ /* 0x0007e2000e901d46 */
[----:B-1----:R-:W-:Y:S01]  /*30b0*/  @P2 LEA R4, P0, R188, R0, 0x1 ;  /* 0x00000000bc042211 */ /* 0x002fe200078008ff */
[----:B------:R-:W-:-:S03]  /*30c0*/  IMAD R0, R9, c[0x0][0x208], RZ ;  /* 0x0000820009007a24 */ /* 0x000fc600078e02ff */
[----:B------:R-:W-:Y:S01]  /*30d0*/  @P2 LEA.HI.X R5, R188, R2, R15, 0x1, P0 ;  /* 0x00000002bc052211 */ /* 0x000fe200000f0c0f */
[----:B------:R-:W-:Y:S01]  /*30e0*/  IMAD R0, R181, c[0x0][0x20c], R0 ;  /* 0x00008300b5007a24 */ /* 0x000fe200078e0200 */
[----:B---3--:R-:W-:-:S03]  /*30f0*/  @P6 LEA R6, P0, R182, R3, 0x1 ;  /* 0x00000003b6066211 */ /* 0x008fc600078008ff */
[----:B------:R1:W-:Y:S01]  /*3100*/  @P2 LDGSTS.E.BYPASS.LTC128B.128 [R179+0xa100], [R4.64], !P1 ;  /* 0x0a10000004b32fae */ /* 0x0003e2000c901d46 */
[C---:B------:R-:W-:Y:S02]  /*3110*/  @P6 ISETP.GE.AND P2, PT, R182.reuse, c[0x0][0x1d4], PT ;  /* 0x00007500b6006a0c */ /* 0x040fe40003f46270 */
[----:B------:R-:W-:Y:S02]  /*3120*/  @P6 ISETP.GE.AND P1, PT, R187, c[0x0][0x1d4], PT ;  /* 0x00007500bb006a0c */ /* 0x000fe40003f26270 */
[----:B-----5:R-:W-:Y:S02]  /*3130*/  @P6 LEA.HI.X R7, R182, R8, R21, 0x1, P0 ;  /* 0x00000008b6076211 */ /* 0x020fe400000f0c15 */
[----:B------:R-:W-:-:S07]  /*3140*/  @P6 ISETP.GE.AND P0, PT, R188, c[0x0][0x1d4], PT ;  /* 0x00007500bc006a0c */ /* 0x000fce0003f06270 */
[----:B------:R2:W-:Y:S01]  /*3150*/  @P6 LDGSTS.E.BYPASS.LTC128B.128 [R179+0x7100], [R6.64], !P2 ;  /* 0x0710000006b36fae */ /* 0x0005e2000d101d46 */
[----:B-1----:R-:W-:-:S04]  /*3160*/  @P6 LEA R4, P5, R187, R3, 0x1 ;  /* 0x00000003bb046211 */ /* 0x002fc800078a08ff */
[----:B------:R-:W-:Y:S02]  /*3170*/  @P6 LEA.HI.X R5, R187, R8, R20, 0x1, P5 ;  /* 0x00000008bb056211 */ /* 0x000fe400028f0c14 */
[----:B------:R-:W-:-:S03]  /*3180*/  @P6 LEA R2, P5, R188, R3, 0x1 ;  /* 0x00000003bc026211 */ /* 0x000fc600078a08ff */
[----:B------:R2:W-:Y:S01]  /*3190*/  @P6 LDGSTS.E.BYPASS.LTC128B.128 [R179+0x9100], [R4.64], !P1 ;  /* 0x0910000004b36fae */ /* 0x0005e2000c901d46 */
[----:B------:R-:W-:-:S05]  /*31a0*/  @P6 LEA.HI.X R3, R188, R8, R15, 0x1, P5 ;  /* 0x00000008bc036211 */ /* 0x000fca00028f0c0f */
[----:B------:R1:W-:Y:S04]  /*31b0*/  @P6 LDGSTS.E.BYPASS.LTC128B.128 [R179+0xb100], [R2.64], !P0 ;  /* 0x0b10000002b36fae */ /* 0x0003e8000c101d46 */
[----:B------:R-:W0:Y:S01]  /*31c0*/  LDGDEPBAR ;  /* 0x00000000000079af */ /* 0x000e220000000000 */
[----:B-1----:R-:W-:Y:S01]  /*31d0*/  IMAD.WIDE.U32 R2, R181, c[0x0][0x208], RZ ;  /* 0x00008200b5027a25 */ /* 0x002fe200078e00ff */
[----:B------:R-:W-:-:S04]  /*31e0*/  DEPBAR.LE SB0, 0x1 ;  /* 0x000080400000791a */ /* 0x000fc80000000000 */
[----:B------:R-:W-:-:S04]  /*31f0*/  DEPBAR.LE SB0, 0x0 ;  /* 0x000080000000791a */ /* 0x000fc80000000000 */
[----:B------:R-:W-:Y:S01]  /*3200*/  BAR.SYNC.DEFER_BLOCKING 0x0 ;  /* 0x0000000000007b1d */ /* 0x000fe20000010000 */
[----:B------:R-:W-:Y:S02]  /*3210*/  IMAD.IADD R3, R3, 0x1, R0 ;  /* 0x0000000103037824 */ /* 0x000fe400078e0200 */
[----:B------:R-:W-:Y:S02]  /*3220*/  IMAD R0, R10, c[0x0][0x218], RZ ;  /* 0x000086000a007a24 */ /* 0x000fe400078e02ff */
[----:B------:R-:W-:-:S04]  /*3230*/  IMAD.WIDE.U32 R2, R178, c[0x0][0x218], R2 ;  /* 0x00008600b2027a25 */ /* 0x000fc800078e0002 */
[----:B------:R-:W-:Y:S01]  /*3240*/  IMAD R8, R178, c[0x0][0x21c], R0 ;  /* 0x00008700b2087a24 */ /* 0x000fe200078e0200 */
[----:B------:R-:W-:-:S04]  /*3250*/  IADD3 R0, P0, R2, R198, RZ ;  /* 0x000000c602007210 */ /* 0x000fc80007f1e0ff */
[----:B------:R-:W-:Y:S02]  /*3260*/  IADD3.X R3, R202, R3, R8, P0, !PT ;  /* 0x00000003ca037210 */ /* 0x000fe400007fe408 */
[----:B------:R-:W-:-:S04]  /*3270*/  LEA R2, P0, R0, c[0x0][0x1f8], 0x1 ;  /* 0x00007e0000027a11 */ /* 0x000fc800078008ff */
[----:B------:R-:W-:Y:S02]  /*3280*/  LEA.HI.X R8, R0, c[0x0][0x1fc], R3, 0x1, P0 ;  /* 0x00007f0000087a11 */ /* 0x000fe400000f0c03 */
[----:B------:R-:W1:Y:S01]  /*3290*/  SHFL.IDX PT, R0, R2, RZ, 0x181f ;  /* 0x00181fff02007589 */ /* 0x000e6200000e0000 */
[----:B------:R-:W-:Y:S02]  /*32a0*/  R2P PR, R191, 0x6 ;  /* 0x00000006bf007804 */ /* 0x000fe40000000000 */
[----:B------:R-:W-:Y:S01]  /*32b0*/  ISETP.GE.AND P5, PT, R182, c[0x0][0x1d4], PT ;  /* 0x00007500b6007a0c */ /* 0x000fe20003fa6270 */
[----:B--2---:R-:W-:Y:S04]  /*32c0*/  LDSM.16.M88.4 R4, [R173] ;  /* 0x00000000ad04783b */ /* 0x004fe80000000200 */
[----:B------:R-:W-:Y:S04]  /*32d0*/  LDSM.16.M88.4 R16, [R164] ;  /* 0x00000000a410783b */ /* 0x000fe80000000200 */
[----:B------:R-:W2:Y:S02]  /*32e0*/  SHFL.IDX PT, R3, R8, RZ, 0x181f ;  /* 0x00181fff08037589 */ /* 0x000ea400000e0000 */
[----:B------:R-:W-:-:S02]  /*32f0*/  @P1 IADD3 R103, R164, -0x20, RZ ;  /* 0xffffffe0a4671810 */ /* 0x000fc40007ffe0ff */
[----:B------:R-:W3:Y:S04]  /*3300*/  SHFL.IDX PT, R2, R2, 0x1, 0x181f ;  /* 0x00381f0002027f89 */ /* 0x000ee800000e0000 */
[----:B------:R-:W-:Y:S04]  /*3310*/  LDSM.16.M88.4 R40, [R164+0x800] ;  /* 0x00080000a428783b */ /* 0x000fe80000000200 */
[----:B----4-:R-:W4:Y:S01]  /*3320*/  SHFL.IDX PT, R12, R8, 0x1, 0x181f ;  /* 0x00381f00080c7f89 */ /* 0x010f2200000e0000 */
[----:B-1----:R-:W-:-:S03]  /*3330*/  IADD3 R14, P1, R0, R108, RZ ;  /* 0x0000006c000e7210 */ /* 0x002fc60007f3e0ff */
[----:B------:R-:W1:Y:S04]  /*3340*/  LDSM.16.M88.4 R32, [R164+0x1000] ;  /* 0x00100000a420783b */ /* 0x000e680000000200 */
[----:B------:R-:W5:Y:S01]  /*3350*/  LDSM.16.M88.4 R24, [R164+0x1800] ;  /* 0x00180000a418783b */ /* 0x000f620000000200 */
[----:B--2---:R-:W-:-:S03]  /*3360*/  IMAD.X R15, R3, 0x1, R104, P1 ;  /* 0x00000001030f7824 */ /* 0x004fc600008e0668 */
[----:B------:R-:W-:Y:S01]  /*3370*/  LDSM.16.M88.4 R8, [R174] ;  /* 0x00000000ae08783b */ /* 0x000fe20000000200 */
[----:B---3--:R-:W-:-:S03]  /*3380*/  IADD3 R20, P1, R2, R107, RZ ;  /* 0x0000006b02147210 */ /* 0x008fc60007f3e0ff */
[----:B------:R-:W2:Y:S04]  /*3390*/  LDSM.16.M88.4 R36, [R103] ;  /* 0x000000006724783b */ /* 0x000ea80000000200 */
[----:B------:R-:W-:Y:S01]  /*33a0*/  LDSM.16.M88.4 R72, [R103+0x1000] ;  /* 0x001000006748783b */ /* 0x000fe20000000200 */
[C---:B------:R-:W-:Y:S01]  /*33b0*/  HMMA.16816.F32.BF16 R44, R4.reuse, R18, RZ ;  /* 0x00000012042c723c */ /* 0x040fe200000418ff */
[----:B----4-:R-:W-:Y:S02]  /*33c0*/  IADD3.X R21, R12, R102, RZ, P1, !PT ;  /* 0x000000660c157210 */ /* 0x010fe40000ffe4ff */
[----:B------:R-:W-:Y:S04]  /*33d0*/  LDSM.16.M88.4 R88, [R103+0x1800] ;  /* 0x001800006758783b */ /* 0x000fe80000000200 */
[-C--:B------:R-:W-:Y:S01]  /*33e0*/  IADD3 R18, P0, R0, R106.reuse, RZ ;  /* 0x0000006a00127210 */ /* 0x080fe20007f1e0ff */
[----:B------:R-:W-:Y:S04]  /*33f0*/  HMMA.16816.F32.BF16 R28, R4, R16, RZ ;  /* 0x00000010041c723c */ /* 0x000fe800000418ff */
[----:B------:R-:W-:Y:S01]  /*3400*/  IMAD.X R19, R3, 0x1, R101, P0 ;  /* 0x0000000103137824 */ /* 0x000fe200000e0665 */
[----:B------:R-:W-:-:S02]  /*3410*/  IADD3 R22, P0, R2, R106, RZ ;  /* 0x0000006a02167210 */ /* 0x000fc40007f1e0ff */
[----:B------:R-:W-:Y:S01]  /*3420*/  IADD3 R16, P6, R0, R107, RZ ;  /* 0x0000006b00107210 */ /* 0x000fe20007fde0ff */
[C---:B------:R-:W-:Y:S01]  /*3430*/  HMMA.16816.F32.BF16 R48, R4.reuse, R40, RZ ;  /* 0x000000280430723c */ /* 0x040fe200000418ff */
[----:B------:R-:W-:Y:S02]  /*3440*/  IMAD.MOV.U32 R0, RZ, RZ, 0x40 ;  /* 0x00000040ff007424 */ /* 0x000fe400078e00ff */
[----:B------:R-:W-:Y:S01]  /*3450*/  IADD3.X R17, R3, R102, RZ, P6, !PT ;  /* 0x0000006603117210 */ /* 0x000fe200037fe4ff */
[----:B------:R-:W-:Y:S01]  /*3460*/  IMAD.X R23, R12, 0x1, R101, P0 ;  /* 0x000000010c177824 */ /* 0x000fe200000e0665 */
[----:B------:R-:W-:Y:S02]  /*3470*/  ISETP.GE.AND P6, PT, R187, c[0x0][0x1d4], PT ;  /* 0x00007500bb007a0c */ /* 0x000fe40003fc6270 */
[C---:B------:R-:W-:Y:S01]  /*3480*/  ISETP.LT.OR P0, PT, R13.reuse, 0x1, P5 ;  /* 0x000000010d00780c */ /* 0x040fe20002f01670 */
[----:B------:R-:W-:Y:S01]  /*3490*/  HMMA.16816.F32.BF16 R52, R4, R42, RZ ;  /* 0x0000002a0434723c */ /* 0x000fe200000418ff */
[C---:B------:R-:W-:Y:S01]  /*34a0*/  ISETP.LT.OR P1, PT, R13.reuse, 0x1, P6 ;  /* 0x000000010d00780c */ /* 0x040fe20003721670 */
[----:B------:R-:W3:Y:S01]  /*34b0*/  LDSM.16.M88.4 R40, [R103+0x800] ;  /* 0x000800006728783b */ /* 0x000ee20000000200 */
[----:B------:R-:W-:-:S02]  /*34c0*/  ISETP.LT.OR P5, PT, R13, 0x21, P5 ;  /* 0x000000210d00780c */ /* 0x000fc40002fa1670 */
[----:B------:R-:W-:Y:S02]  /*34d0*/  ISETP.LT.OR P6, PT, R13, 0x21, P6 ;  /* 0x000000210d00780c */ /* 0x000fe400037c1670 */
[----:B------:R-:W-:Y:S01]  /*34e0*/  SEL R0, R0, 0xffffffc0, !P2 ;  /* 0xffffffc000007807 */ /* 0x000fe20005000000 */
[----:B-1----:R-:W-:Y:S03]  /*34f0*/  HMMA.16816.F32.BF16 R56, R4, R32, RZ ;  /* 0x000000200438723c */ /* 0x002fe600000418ff */
[----:B------:R-:W-:Y:S01]  /*3500*/  IADD3 R166, R164, R0, RZ ;  /* 0x00000000a4a67210 */ /* 0x000fe20007ffe0ff */
[----:B------:R-:W-:Y:S01]  /*3510*/  @!PT LDS RZ, [RZ] ;  /* 0x00000000fffff984 */ /* 0x000fe20000000800 */
[----:B------:R-:W-:Y:S01]  /*3520*/  @!PT LDS RZ, [RZ] ;  /* 0x00000000fffff984 */ /* 0x000fe20000000800 */
[----:B------:R-:W-:Y:S01]  /*3530*/  @!PT LDS RZ, [RZ] ;  /* 0x00000000fffff984 */ /* 0x000fe20000000800 */
[----:B------:R1:W-:Y:S01]  /*3540*/  LDGSTS.E.BYPASS.LTC128B.128 [R179+0x100], [R18.64], !P0 ;  /* 0x0010000012b37fae */ /* 0x0003e2000c101d46 */
[----:B------:R-:W-:-:S03]  /*3550*/  ISETP.GE.AND P0, PT, R188, c[0x0][0x1d4], PT ;  /* 0x00007500bc007a0c */ /* 0x000fc60003f06270 */
[----:B------:R1:W-:Y:S01]  /*3560*/  LDGSTS.E.BYPASS.LTC128B.128 [R179+0x2100], [R16.64], !P1 ;  /* 0x0210000010b37fae */ /* 0x0003e2000c901d46 */
[C---:B------:R-:W-:Y:S01]  /*3570*/  ISETP.LT.OR P1, PT, R13.reuse, 0x1, P0 ;  /* 0x000000010d00780c */ /* 0x040fe20000721670 */
[----:B------:R-:W-:Y:S01]  /*3580*/  HMMA.16816.F32.BF16 R68, R4, R34, RZ ;  /* 0x000000220444723c */ /* 0x000fe200000418ff */
[----:B------:R-:W-:-:S07]  /*3590*/  ISETP.LT.OR P0, PT, R13, 0x21, P0 ;  /* 0x000000210d00780c */ /* 0x000fce0000701670 */
[----:B-----5:R-:W-:Y:S04]  /*35a0*/  HMMA.16816.F32.BF16 R76, R4, R24, RZ ;  /* 0x00000018044c723c */ /* 0x020fe800000418ff */
[----:B------:R4:W-:Y:S01]  /*35b0*/  LDGSTS.E.BYPASS.LTC128B.128 [R179+0x4100], [R14.64], !P1 ;  /* 0x041000000eb37fae */ /* 0x0009e2000c901d46 */
[----:B------:R-:W-:-:S03]  /*35c0*/  IADD3 R2, P1, R2, R108, RZ ;  /* 0x0000006c02027210 */ /* 0x000fc60007f3e0ff */
[----:B------:R5:W-:Y:S01]  /*35d0*/  LDGSTS.E.BYPASS.LTC128B.128 [R179+0x1100], [R22.64], !P5 ;  /* 0x0110000016b37fae */ /* 0x000be2000e901d46 */
[----:B------:R-:W-:Y:S01]  /*35e0*/  HMMA.16816.F32.BF16 R64, R4, R26, RZ ;  /* 0x0000001a0440723c */ /* 0x000fe200000418ff */
[----:B------:R-:W-:Y:S01]  /*35f0*/  IMAD.X R3, R12, 0x1, R104, P1 ;  /* 0x000000010c037824 */ /* 0x000fe200008e0668 */
[----:B------:R-:W-:Y:S01]  /*3600*/  ISETP.GT.AND P1, PT, R190, 0x3f, PT ;  /* 0x0000003fbe00780c */ /* 0x000fe20003f24270 */
[----:B------:R5:W-:Y:S04]  /*3610*/  LDGSTS.E.BYPASS.LTC128B.128 [R179+0x3100], [R20.64], !P6 ;  /* 0x0310000014b37fae */ /* 0x000be8000f101d46 */
[----:B------:R5:W-:Y:S01]  /*3620*/  LDGSTS.E.BYPASS.LTC128B.128 [R179+0x5100], [R2.64], !P0 ;  /* 0x0510000002b37fae */ /* 0x000be2000c101d46 */
[----:B--2---:R-:W-:Y:S01]  /*3630*/  HMMA.16816.F32.BF16 R28, R8, R36, R28 ;  /* 0x00000024081c723c */ /* 0x004fe2000004181c */
[----:B------:R-:W-:-:S02]  /*3640*/  ISETP.GT.AND P0, PT, R100, R189, PT ;  /* 0x000000bd6400720c */ /* 0x000fc40003f04270 */
[----:B------:R-:W-:Y:S04]  /*3650*/  LDSM.16.M88.4 R4, [R176] ;  /* 0x00000000b004783b */ /* 0x000fe80000000200 */
[----:B------:R-:W-:Y:S01]  /*3660*/  LDSM.16.M88.4 R60, [R166+0x800] ;  /* 0x00080000a63c783b */ /* 0x000fe20000000200 */
[C---:B------:R-:W-:Y:S03]  /*3670*/  HMMA.16816.F32.BF16 R24, R8.reuse, R38, R44 ;  /* 0x000000260818723c */ /* 0x040fe6000004182c */
[----:B------:R-:W-:Y:S04]  /*3680*/  LDSM.16.M88.4 R80, [R166+0x1000] ;  /* 0x00100000a650783b */ /* 0x000fe80000000200 */
[----:B----4-:R-:W2:Y:S01]  /*3690*/  LDSM.16.M88.4 R12, [R166] ;  /* 0x00000000a60c783b */ /* 0x010ea20000000200 */
[C---:B---3--:R-:W-:Y:S03]  /*36a0*/  HMMA.16816.F32.BF16 R32, R8.reuse, R40, R48 ;  /* 0x000000280820723c */ /* 0x048fe60000041830 */
[----:B-1----:R-:W-:Y:S04]  /*36b0*/  LDSM.16.M88.4 R16, [R175] ;  /* 0x00000000af10783b */ /* 0x002fe80000000200 */
[----:B------:R-:W0:Y:S01]  /*36c0*/  LDGDEPBAR ;  /* 0x00000000000079af */ /* 0x000e220000000000 */
[----:B------:R-:W-:Y:S01]  /*36d0*/  HMMA.16816.F32.BF16 R36, R8, R42, R52 ;  /* 0x0000002a0824723c */ /* 0x000fe20000041834 */
[----:B-----5:R-:W-:-:S05]  /*36e0*/  IADD3 R2, R103, 0x4000, RZ ;  /* 0x0000400067027810 */ /* 0x020fca0007ffe0ff */
[----:B------:R-:W-:Y:S02]  /*36f0*/  IMAD.IADD R165, R2, 0x1, R0 ;  /* 0x0000000102a57824 */ /* 0x000fe400078e0200 */
[C---:B------:R-:W-:Y:S01]  /*3700*/  HMMA.16816.F32.BF16 R40, R8.reuse, R72, R56 ;  /* 0x000000480828723c */ /* 0x040fe20000041838 */
[----:B------:R-:W1:Y:S04]  /*3710*/  LDSM.16.M88.4 R56, [R166+0x1800] ;  /* 0x00180000a638783b */ /* 0x000e680000000200 */
[----:B------:R-:W3:Y:S03]  /*3720*/  LDSM.16.M88.4 R84, [R165+-0x4000] ;  /* 0xffc00000a554783b */ /* 0x000ee60000000200 */
[C---:B------:R-:W-:Y:S01]  /*3730*/  HMMA.16816.F32.BF16 R48, R8.reuse, R74, R68 ;  /* 0x0000004a0830723c */ /* 0x040fe20000041844 */
[----:B------:R-:W4:Y:S04]  /*3740*/  LDSM.16.M88.4 R92, [R165+-0x3800] ;  /* 0xffc80000a55c783b */ /* 0x000f280000000200 */
[----:B------:R-:W5:Y:S03]  /*3750*/  LDSM.16.M88.4 R96, [R165+-0x3000] ;  /* 0xffd00000a560783b */ /* 0x000f660000000200 */
[C---:B------:R-:W-:Y:S01]  /*3760*/  HMMA.16816.F32.BF16 R52, R8.reuse, R88, R76 ;  /* 0x000000580834723c */ /* 0x040fe2000004184c */
[----:B------:R-:W-:Y:S04]  /*3770*/  LDSM.16.M88.4 R72, [R164+0x2800] ;  /* 0x00280000a448783b */ /* 0x000fe80000000200 */
[----:B------:R-:W-:Y:S03]  /*3780*/  LDSM.16.M88.4 R68, [R103+0x2000] ;  /* 0x002000006744783b */ /* 0x000fe60000000200 */
[----:B------:R-:W-:Y:S01]  /*3790*/  HMMA.16816.F32.BF16 R44, R8, R90, R64 ;  /* 0x0000005a082c723c */ /* 0x000fe20000041840 */
[----:B------:R-:W-:Y:S04]  /*37a0*/  LDSM.16.M88.4 R64, [R164+0x2000] ;  /* 0x00200000a440783b */ /* 0x000fe80000000200 */
[----:B------:R-:W-:Y:S03]  /*37b0*/  LDSM.16.M88.4 R88, [R164+0x3000] ;  /* 0x00300000a458783b */ /* 0x000fe60000000200 */
[C---:B--2---:R-:W-:Y:S01]  /*37c0*/  HMMA.16816.F32.BF16 R20, R4.reuse, R12, R28 ;  /* 0x0000000c0414723c */ /* 0x044fe2000004181c */
[----:B------:R-:W-:Y:S07]  /*37d0*/  LDSM.16.M88.4 R76, [R103+0x2800] ;  /* 0x00280000674c783b */ /* 0x000fee0000000200 */
[C---:B------:R-:W-:Y:S08]  /*37e0*/  HMMA.16816.F32.BF16 R28, R4.reuse, R60, R32 ;  /* 0x0000003c041c723c */ /* 0x040ff00000041820 */
[C---:B------:R-:W-:Y:S01]  /*37f0*/  HMMA.16816.F32.BF16 R32, R4.reuse, R62, R36 ;  /* 0x0000003e0420723c */ /* 0x040fe20000041824 */
[----:B------:R-:W2:Y:S07]  /*3800*/  LDSM.16.M88.4 R60, [R165+-0x2800] ;  /* 0xffd80000a53c783b */ /* 0x000eae0000000200 */
[C---:B------:R-:W-:Y:S01]  /*3810*/  HMMA.16816.F32.BF16 R8, R4.reuse, R14, R24 ;  /* 0x0000000e0408723c */ /* 0x040fe20000041818 */
[----:B------:R-:W2:Y:S07]  /*3820*/  LDSM.16.M88.4 R12, [R173+0x4000] ;  /* 0x00400000ad0c783b */ /* 0x000eae0000000200 */
[C---:B------:R-:W-:Y:S08]  /*3830*/  HMMA.16816.F32.BF16 R36, R4.reuse, R80, R40 ;  /* 0x000000500424723c */ /* 0x040ff00000041828 */
[C---:B------:R-:W-:Y:S01]  /*3840*/  HMMA.16816.F32.BF16 R48, R4.reuse, R82, R48 ;  /* 0x000000520430723c */ /* 0x040fe20000041830 */
[----:B------:R-:W-:Y:S07]  /*3850*/  LDSM.16.M88.4 R80, [R166+0x2800] ;  /* 0x00280000a650783b */ /* 0x000fee0000000200 */
[C---:B-1----:R-:W-:Y:S08]  /*3860*/  HMMA.16816.F32.BF16 R52, R4.reuse, R56, R52 ;  /* 0x000000380434723c */ /* 0x042ff00000041834 */
[----:B------:R-:W-:Y:S01]  /*3870*/  HMMA.16816.F32.BF16 R40, R4, R58, R44 ;  /* 0x0000003a0428723c */ /* 0x000fe2000004182c */
[----:B------:R-:W1:Y:S07]  /*3880*/  LDSM.16.M88.4 R56, [R164+0x3800] ;  /* 0x00380000a438783b */ /* 0x000e6e0000000200 */
[C---:B---3--:R-:W-:Y:S08]  /*3890*/  HMMA.16816.F32.BF16 R24, R16.reuse, R84, R20 ;  /* 0x000000541018723c */ /* 0x048ff00000041814 */
[C---:B------:R-:W-:Y:S01]  /*38a0*/  HMMA.16816.F32.BF16 R20, R16.reuse, R86, R8 ;  /* 0x000000561014723c */ /* 0x040fe20000041808 */
[----:B------:R-:W3:Y:S04]  /*38b0*/  LDSM.16.M88.4 R8, [R174+0x4000] ;  /* 0x00400000ae08783b */ /* 0x000ee80000000200 */
[----:B------:R-:W-:Y:S03]  /*38c0*/  LDSM.16.M88.4 R84, [R166+0x3000] ;  /* 0x00300000a654783b */ /* 0x000fe60000000200 */
[C---:B----4-:R-:W-:Y:S08]  /*38d0*/  HMMA.16816.F32.BF16 R4, R16.reuse, R92, R28 ;  /* 0x0000005c1004723c */ /* 0x050ff0000004181c */
[C---:B------:R-:W-:Y:S01]  /*38e0*/  HMMA.16816.F32.BF16 R32, R16.reuse, R94, R32 ;  /* 0x0000005e1020723c */ /* 0x040fe20000041820 */
[----:B------:R-:W4:Y:S07]  /*38f0*/  LDSM.16.M88.4 R92, [R103+0x3000] ;  /* 0x00300000675c783b */ /* 0x000f2e0000000200 */
[C---:B-----5:R-:W-:Y:S08]  /*3900*/  HMMA.16816.F32.BF16 R36, R16.reuse, R96, R36 ;  /* 0x000000601024723c */ /* 0x060ff00000041824 */
[C---:B------:R-:W-:Y:S08]  /*3910*/  HMMA.16816.F32.BF16 R44, R16.reuse, R98, R48 ;  /* 0x00000062102c723c */ /* 0x040ff00000041830 */
[C---:B--2---:R-:W-:Y:S08]  /*3920*/  HMMA.16816.F32.BF16 R52, R16.reuse, R60, R52 ;  /* 0x0000003c1034723c */ /* 0x044ff00000041834 */
[----:B------:R-:W-:Y:S01]  /*3930*/  HMMA.16816.F32.BF16 R40, R16, R62, R40 ;  /* 0x0000003e1028723c */ /* 0x000fe20000041828 */
[----:B------:R-:W2:Y:S07]  /*3940*/  LDSM.16.M88.4 R60, [R103+0x3800] ;  /* 0x00380000673c783b */ /* 0x000eae0000000200 */
[C---:B------:R-:W-:Y:S08]  /*3950*/  HMMA.16816.F32.BF16 R28, R12.reuse, R64, R24 ;  /* 0x000000400c1c723c */ /* 0x040ff00000041818 */
[C---:B------:R-:W-:Y:S01]  /*3960*/  HMMA.16816.F32.BF16 R24, R12.reuse, R66, R20 ;  /* 0x000000420c18723c */ /* 0x040fe20000041814 */
[----:B------:R-:W-:Y:S07]  /*3970*/  LDSM.16.M88.4 R64, [R166+0x3800] ;  /* 0x00380000a640783b */ /* 0x000fee0000000200 */
[C---:B------:R-:W-:Y:S01]  /*3980*/  HMMA.16816.F32.BF16 R20, R12.reuse, R72, R4 ;  /* 0x000000480c14723c */ /* 0x040fe20000041804 */
[----:B------:R-:W-:Y:S07]  /*3990*/  LDSM.16.M88.4 R4, [R176+0x4000] ;  /* 0x00400000b004783b */ /* 0x000fee0000000200 */
[C---:B------:R-:W-:Y:S01]  /*39a0*/  HMMA.16816.F32.BF16 R16, R12.reuse, R74, R32 ;  /* 0x0000004a0c10723c */ /* 0x040fe20000041820 */
[----:B------:R-:W5:Y:S07]  /*39b0*/  LDSM.16.M88.4 R72, [R166+0x2000] ;  /* 0x00200000a648783b */ /* 0x000f6e0000000200 */
[C---:B------:R-:W-:Y:S08]  /*39c0*/  HMMA.16816.F32.BF16 R36, R12.reuse, R88, R36 ;  /* 0x000000580c24723c */ /* 0x040ff00000041824 */
[C---:B------:R-:W-:Y:S08]  /*39d0*/  HMMA.16816.F32.BF16 R48, R12.reuse, R90, R44 ;  /* 0x0000005a0c30723c */ /* 0x040ff0000004182c */
[C---:B-1----:R-:W-:Y:S08]  /*39e0*/  HMMA.16816.F32.BF16 R44, R12.reuse, R56, R52 ;  /* 0x000000380c2c723c */ /* 0x042ff00000041834 */
[----:B------:R-:W-:Y:S08]  /*39f0*/  HMMA.16816.F32.BF16 R40, R12, R58, R40 ;  /* 0x0000003a0c28723c */ /* 0x000ff00000041828 */
[C---:B---3--:R-:W-:Y:S08]  /*3a00*/  HMMA.16816.F32.BF16 R32, R8.reuse, R68, R28 ;  /* 0x000000440820723c */ /* 0x048ff0000004181c */
[C---:B------:R-:W-:Y:S01]  /*3a10*/  HMMA.16816.F32.BF16 R28, R8.reuse, R70, R24 ;  /* 0x00000046081c723c */ /* 0x040fe20000041818 */
[----:B------:R-:W-:Y:S07]  /*3a20*/  LDSM.16.M88.4 R68, [R165+-0x2000] ;  /* 0xffe00000a544783b */ /* 0x000fee0000000200 */
[C---:B------:R-:W-:Y:S01]  /*3a30*/  HMMA.16816.F32.BF16 R24, R8.reuse, R76, R20 ;  /* 0x0000004c0818723c */ /* 0x040fe20000041814 */
[----:B------:R-:W1:Y:S07]  /*3a40*/  LDSM.16.M88.4 R20, [R175+0x4000] ;  /* 0x00400000af14783b */ /* 0x000e6e0000000200 */
[C---:B------:R-:W-:Y:S01]  /*3a50*/  HMMA.16816.F32.BF16 R16, R8.reuse, R78, R16 ;  /* 0x0000004e0810723c */ /* 0x040fe20000041810 */
[----:B------:R-:W3:Y:S07]  /*3a60*/  LDSM.16.M88.4 R76, [R165+-0x1800] ;  /* 0xffe80000a54c783b */ /* 0x000eee0000000200 */
[C---:B----4-:R-:W-:Y:S08]  /*3a70*/  HMMA.16816.F32.BF16 R12, R8.reuse, R92, R36 ;  /* 0x0000005c080c723c */ /* 0x050ff00000041824 */
[C---:B------:R-:W-:Y:S08]  /*3a80*/  HMMA.16816.F32.BF16 R56, R8.reuse, R94, R48 ;  /* 0x0000005e0838723c */ /* 0x040ff00000041830 */
[C---:B--2---:R-:W-:Y:S08]  /*3a90*/  HMMA.16816.F32.BF16 R48, R8.reuse, R60, R44 ;  /* 0x0000003c0830723c */ /* 0x044ff0000004182c */
[----:B------:R-:W-:Y:S01]  /*3aa0*/  HMMA.16816.F32.BF16 R44, R8, R62, R40 ;  /* 0x0000003e082c723c */ /* 0x000fe20000041828 */
[----:B------:R-:W-:Y:S04]  /*3ab0*/  LDSM.16.M88.4 R60, [R164+0x4000] ;  /* 0x00400000a43c783b */ /* 0x000fe80000000200 */
[----:B------:R-:W-:Y:S03]  /*3ac0*/  LDSM.16.M88.4 R40, [R165+-0x1000] ;  /* 0xfff00000a528783b */ /* 0x000fe60000000200 */
[C---:B-----5:R-:W-:Y:S08]  /*3ad0*/  HMMA.16816.F32.BF16 R36, R4.reuse, R72, R32 ;  /* 0x000000480424723c */ /* 0x060ff00000041820 */
[C---:B------:R-:W-:Y:S01]  /*3ae0*/  HMMA.16816.F32.BF16 R52, R4.reuse, R82, R16 ;  /* 0x000000520434723c */ /* 0x040fe20000041810 */
[----:B------:R-:W2:Y:S07]  /*3af0*/  LDSM.16.M88.4 R16, [R173+0x8000] ;  /* 0x00800000ad10783b */ /* 0x000eae0000000200 */
        /* <DEDUP_REMOVED lines=8> */
[C---:B------:R-:W-:Y:S08]  /*3b80*/  HMMA.16816.F32.BF16 R48, R4.reuse, R64, R48 ;  /* 0x000000400430723c */ /* 0x040ff00000041830 */
[----:B------:R-:W-:Y:S01]  /*3b90*/  HMMA.16816.F32.BF16 R92, R4, R66, R44 ;  /* 0x00000042045c723c */ /* 0x000fe2000004182c */
[----:B------:R-:W-:Y:S04]  /*3ba0*/  LDSM.16.M88.4 R64, [R103+0x4800] ;  /* 0x004800006740783b */ /* 0x000fe80000000200 */
[----:B------:R-:W-:Y:S03]  /*3bb0*/  LDSM.16.M88.4 R44, [R164+0x5000] ;  /* 0x00500000a42c783b */ /* 0x000fe60000000200 */
[C---:B-1----:R-:W-:Y:S01]  /*3bc0*/  HMMA.16816.F32.BF16 R4, R20.reuse, R68, R36 ;  /* 0x000000441404723c */ /* 0x042fe20000041824 */
[----:B------:R-:W1:Y:S07]  /*3bd0*/  LDSM.16.M88.4 R36, [R103+0x4000] ;  /* 0x004000006724783b */ /* 0x000e6e0000000200 */
[C---:B------:R-:W-:Y:S08]  /*3be0*/  HMMA.16816.F32.BF16 R28, R20.reuse, R70, R28 ;  /* 0x00000046141c723c */ /* 0x040ff0000004181c */
[----:B---3--:R-:W-:Y:S01]  /*3bf0*/  HMMA.16816.F32.BF16 R68, R20, R78, R52 ;  /* 0x0000004e1444723c */ /* 0x008fe20000041834 */
[----:B------:R-:W3:Y:S07]  /*3c00*/  LDSM.16.M88.4 R52, [R164+0x4800] ;  /* 0x00480000a434783b */ /* 0x000eee0000000200 */
[----:B--2---:R-:W-:Y:S08]  /*3c10*/  HMMA.16816.F32.BF16 R4, R16, R60, R4 ;  /* 0x0000003c1004723c */ /* 0x004ff00000041804 */
[C---:B------:R-:W-:Y:S08]  /*3c20*/  HMMA.16816.F32.BF16 R32, R20.reuse, R76, R32 ;  /* 0x0000004c1420723c */ /* 0x040ff00000041820 */
[C---:B------:R-:W-:Y:S01]  /*3c30*/  HMMA.16816.F32.BF16 R76, R20.reuse, R42, R8 ;  /* 0x0000002a144c723c */ /* 0x040fe20000041808 */
[----:B------:R-:W-:Y:S07]  /*3c40*/  LDSM.16.M88.4 R8, [R176+0x8000] ;  /* 0x00800000b008783b */ /* 0x000fee0000000200 */
[----:B----4-:R-:W-:Y:S01]  /*3c50*/  HMMA.16816.F32.BF16 R88, R20, R84, R48 ;  /* 0x000000541458723c */ /* 0x010fe20000041830 */
[----:B------:R-:W2:Y:S07]  /*3c60*/  LDSM.16.M88.4 R48, [R166+0x4000] ;  /* 0x00400000a630783b */ /* 0x000eae0000000200 */
[----:B------:R-:W-:Y:S01]  /*3c70*/  HMMA.16816.F32.BF16 R28, R16, R62, R28 ;  /* 0x0000003e101c723c */ /* 0x000fe2000004181c */
[----:B------:R-:W-:Y:S07]  /*3c80*/  LDSM.16.M88.4 R60, [R166+0x4800] ;  /* 0x00480000a63c783b */ /* 0x000fee0000000200 */
[----:B------:R-:W-:Y:S08]  /*3c90*/  HMMA.16816.F32.BF16 R80, R20, R40, R24 ;  /* 0x000000281450723c */ /* 0x000ff00000041818 */
[C---:B-1----:R-:W-:Y:S01]  /*3ca0*/  HMMA.16816.F32.BF16 R24, R12.reuse, R36, R4 ;  /* 0x000000240c18723c */ /* 0x042fe20000041804 */
[----:B------:R-:W1:Y:S07]  /*3cb0*/  LDSM.16.M88.4 R4, [R175+0x8000] ;  /* 0x00800000af04783b */ /* 0x000e6e0000000200 */
[----:B------:R-:W-:Y:S08]  /*3cc0*/  HMMA.16816.F32.BF16 R28, R12, R38, R28 ;  /* 0x000000260c1c723c */ /* 0x000ff0000004181c */
[----:B---3--:R-:W-:Y:S08]  /*3cd0*/  HMMA.16816.F32.BF16 R32, R16, R52, R32 ;  /* 0x000000341020723c */ /* 0x008ff00000041820 */
[----:B--2---:R-:W-:Y:S08]  /*3ce0*/  HMMA.16816.F32.BF16 R24, R8, R48, R24 ;  /* 0x000000300818723c */ /* 0x004ff00000041818 */
[----:B------:R-:W-:Y:S01]  /*3cf0*/  HMMA.16816.F32.BF16 R40, R16, R54, R68 ;  /* 0x000000361028723c */ /* 0x000fe20000041844 */
[----:B------:R-:W2:Y:S04]  /*3d00*/  LDSM.16.M88.4 R68, [R103+0x5000] ;  /* 0x005000006744783b */ /* 0x000ea80000000200 */
[----:B------:R-:W3:Y:S03]  /*3d10*/  LDSM.16.M88.4 R52, [R165+0x800] ;  /* 0x00080000a534783b */ /* 0x000ee60000000200 */
[----:B------:R-:W-:Y:S08]  /*3d20*/  HMMA.16816.F32.BF16 R28, R8, R50, R28 ;  /* 0x00000032081c723c */ /* 0x000ff0000004181c */
[----:B------:R-:W-:Y:S08]  /*3d30*/  HMMA.16816.F32.BF16 R36, R12, R64, R32 ;  /* 0x000000400c24723c */ /* 0x000ff00000041820 */
[----:B-1----:R-:W-:Y:S08]  /*3d40*/  HMMA.16816.F32.BF16 R48, R4, R56, R24 ;  /* 0x000000380430723c */ /* 0x002ff00000041818 */
[----:B------:R-:W-:Y:S08]  /*3d50*/  HMMA.16816.F32.BF16 R84, R20, R86, R92 ;  /* 0x000000561454723c */ /* 0x000ff0000004185c */
[----:B------:R-:W-:Y:S08]  /*3d60*/  HMMA.16816.F32.BF16 R20, R16, R44, R80 ;  /* 0x0000002c1014723c */ /* 0x000ff00000041850 */
[----:B------:R-:W-:Y:S01]  /*3d70*/  HMMA.16816.F32.BF16 R32, R12, R66, R40 ;  /* 0x000000420c20723c */ /* 0x000fe20000041828 */
[----:B------:R-:W-:-:S07]  /*3d80*/  FMUL.FTZ R0, R48, c[0x0][0x320] ;  /* 0x0000c80030007a20 */ /* 0x000fce0000410000 */
[----:B------:R-:W-:Y:S01]  /*3d90*/  HMMA.16816.F32.BF16 R28, R4, R58, R28 ;  /* 0x0000003a041c723c */ /* 0x000fe2000004181c */
[----:B------:R-:W1:Y:S07]  /*3da0*/  LDSM.16.M88.4 R56, [R166+0x5000] ;  /* 0x00500000a638783b */ /* 0x000e6e0000000200 */
[----:B------:R-:W-:Y:S08]  /*3db0*/  HMMA.16816.F32.BF16 R36, R8, R60, R36 ;  /* 0x0000003c0824723c */ /* 0x000ff00000041824 */
[----:B------:R-:W-:Y:S01]  /*3dc0*/  HMMA.16816.F32.BF16 R44, R16, R46, R76 ;  /* 0x0000002e102c723c */ /* 0x000fe2000004184c */
[----:B------:R4:W1:Y:S07]  /*3dd0*/  MUFU.TANH R76, R0 ;  /* 0x00000000004c7308 */ /* 0x00086e0000002400 */
[----:B--2---:R-:W-:Y:S08]  /*3de0*/  HMMA.16816.F32.BF16 R24, R12, R68, R20 ;  /* 0x000000440c18723c */ /* 0x004ff00000041814 */
[----:B------:R-:W-:Y:S01]  /*3df0*/  HMMA.16816.F32.BF16 R20, R8, R62, R32 ;  /* 0x0000003e0814723c */ /* 0x000fe20000041820 */
[----:B----4-:R-:W-:Y:S01]  /*3e00*/  FMUL.FTZ R0, R49, c[0x0][0x320] ;  /* 0x0000c80031007a20 */ /* 0x010fe20000410000 */
[----:B------:R-:W2:Y:S06]  /*3e10*/  LDSM.16.M88.4 R60, [R103+0x5800] ;  /* 0x00580000673c783b */ /* 0x000eac0000000200 */
[----:B------:R-:W-:Y:S01]  /*3e20*/  HMMA.16816.F32.BF16 R64, R16, R72, R88 ;  /* 0x000000481040723c */ /* 0x000fe20000041858 */
[----:B------:R4:W1:Y:S07]  /*3e30*/  MUFU.TANH R72, R0 ;  /* 0x0000000000487308 */ /* 0x00086e0000002400 */
[----:B---3--:R-:W-:Y:S08]  /*3e40*/  HMMA.16816.F32.BF16 R36, R4, R52, R36 ;  /* 0x000000340424723c */ /* 0x008ff00000041824 */
[----:B------:R-:W-:Y:S01]  /*3e50*/  HMMA.16816.F32.BF16 R40, R12, R70, R44 ;  /* 0x000000460c28723c */ /* 0x000fe2000004182c */
[----:B----4-:R-:W-:Y:S01]  /*3e60*/  FMUL.FTZ R0, R50, c[0x0][0x320] ;  /* 0x0000c80032007a20 */ /* 0x010fe20000410000 */
[----:B------:R-:W3:Y:S03]  /*3e70*/  LDSM.16.M88.4 R44, [R166+0x5800] ;  /* 0x00580000a62c783b */ /* 0x000ee60000000200 */
[----:B------:R4:W2:Y:S03]  /*3e80*/  MUFU.TANH R81, R0 ;  /* 0x0000000000517308 */ /* 0x0008a60000002400 */
[----:B-1----:R-:W-:Y:S08]  /*3e90*/  HMMA.16816.F32.BF16 R32, R8, R56, R24 ;  /* 0x000000380820723c */ /* 0x002ff00000041818 */
[----:B------:R-:W-:Y:S01]  /*3ea0*/  HMMA.16816.F32.BF16 R24, R4, R54, R20 ;  /* 0x000000360418723c */ /* 0x000fe20000041814 */
[----:B----4-:R-:W-:-:S02]  /*3eb0*/  FMUL.FTZ R0, R51, c[0x0][0x320] ;  /* 0x0000c80033007a20 */ /* 0x010fc40000410000 */
[----:B------:R-:W1:Y:S05]  /*3ec0*/  LDSM.16.M88.4 R48, [R165+0x1000] ;  /* 0x00100000a530783b */ /* 0x000e6a0000000200 */
[----:B------:R-:W-:Y:S01]  /*3ed0*/  HMMA.16816.F32.BF16 R16, R16, R74, R84 ;  /* 0x0000004a1010723c */ /* 0x000fe20000041854 */
[----:B------:R4:W1:Y:S07]  /*3ee0*/  MUFU.TANH R80, R0 ;  /* 0x0000000000507308 */ /* 0x00086e0000002400 */
[----:B--2---:R-:W-:Y:S01]  /*3ef0*/  HMMA.16816.F32.BF16 R20, R12, R60, R64 ;  /* 0x0000003c0c14723c */ /* 0x004fe20000041840 */
[----:B----4-:R-:W-:-:S04]  /*3f00*/  FMUL.FTZ R0, R28, c[0x0][0x320] ;  /* 0x0000c8001c007a20 */ /* 0x010fc80000410000 */
[----:B------:R2:W4:Y:S11]  /*3f10*/  MUFU.TANH R69, R0 ;  /* 0x0000000000457308 */ /* 0x0005360000002400 */
[----:B------:R-:W-:Y:S08]  /*3f20*/  HMMA.16816.F32.BF16 R12, R12, R62, R16 ;  /* 0x0000003e0c0c723c */ /* 0x000ff00000041810 */
[----:B---3--:R-:W-:Y:S01]  /*3f30*/  HMMA.16816.F32.BF16 R16, R8, R44, R20 ;  /* 0x0000002c0810723c */ /* 0x008fe20000041814 */
[----:B--2---:R-:W-:-:S07]  /*3f40*/  FMUL.FTZ R0, R29, c[0x0][0x320] ;  /* 0x0000c8001d007a20 */ /* 0x004fce0000410000 */
[----:B-1----:R-:W-:Y:S01]  /*3f50*/  HMMA.16816.F32.BF16 R32, R4, R48, R32 ;  /* 0x000000300420723c */ /* 0x002fe20000041820 */
        /* <DEDUP_REMOVED lines=90> */
.L_x_1240:
        /* <DEDUP_REMOVED lines=8> */
[----:B--2---:R-:W-:Y:S01]  /*4580*/  IMAD.X R7, R4, 0x1, R101, P0 ;  /* 0x0000000104077824 */ /* 0x004fe200000e0665 */
        /* <DEDUP_REMOVED lines=12> */
.L_x_1241:
        /* <DEDUP_REMOVED lines=21> */
.L_x_1142:
[----:B--234-:R-:W-:Y:S05]  /*47a0*/  BSYNC B0 ;  /* 0x0000000000007941 */ /* 0x01cfea0003800000 */
.L_x_1141:
[----:B-1----:R-:W-:Y:S01]  /*47b0*/  MOV R2, 0x1 ;  /* 0x0000000100027802 */ /* 0x002fe20000000f00 */
[----:B------:R-:W0:Y:S01]  /*47c0*/  LDGDEPBAR ;  /* 0x00000000000079af */ /* 0x000e220000000000 */
[----:B------:R-:W-:-:S02]  /*47d0*/  IADD3 R0, R212, R205, RZ ;  /* 0x000000cdd4007210 */ /* 0x000fc40007ffe0ff */
[----:B------:R-:W-:Y:S01]  /*47e0*/  IADD3 R6, -R206, R105, RZ ;  /* 0x00000069ce067210 */ /* 0x000fe20007ffe1ff */
[----:B------:R-:W-:Y:S02]  /*47f0*/  IMAD R2, R100, -0x40, R2 ;  /* 0xffffffc064027824 */ /* 0x000fe400078e0202 */
[----:B------:R-:W-:-:S04]  /*4800*/  @P4 IMAD.HI.U32 R3, R0, c[0x0][0x2c8], RZ ;  /* 0x0000b20000034a27 */ /* 0x000fc800078e00ff */
[----:B------:R-:W-:Y:S01]  /*4810*/  IMAD.MOV.U32 R4, RZ, RZ, R0 ;  /* 0x000000ffff047224 */ /* 0x000fe200078e0000 */
[----:B------:R-:W-:Y:S02]  /*4820*/  IADD3 R0, -R206, R2, R203 ;  /* 0x00000002ce007210 */ /* 0x000fe40007ffe1cb */
[----:B------:R-:W-:-:S03]  /*4830*/  @P4 SHF.R.U32.HI R4, RZ, c[0x0][0x2cc], R3 ;  /* 0x0000b300ff044a19 */ /* 0x000fc60000011603 */
[----:B------:R-:W-:Y:S01]  /*4840*/  IMAD.IADD R5, R0, 0x1, -R204 ;  /* 0x0000000100057824 */ /* 0x000fe200078e0acc */
[----:B------:R-:W-:Y:S05]  /*4850*/  BRA.DIV ~URZ, `(.L_x_1145) ;  /* 0x0000d5927f007947 */ /* 0x000fea000b800000 */
[----:B------:R1:W2:Y:S02]  /*4860*/  SHFL.IDX PT, R0, R4, RZ, 0x1c1f ;  /* 0x001c1fff04007589 */ /* 0x0002a400000e0000 */
.L_x_1242:
        /* <DEDUP_REMOVED lines=35> */
[----:B------:R-:W2:Y:S02]  /*4aa0*/  SHFL.IDX PT, R0, R4, 0x1, 0x1c1f ;  /* 0x003c1f0004007f89 */ /* 0x000ea400000e0000 */
[----:B--2---:R-:W-:-:S05]  /*4ab0*/  IMAD.IADD R0, R5, 0x1, R0 ;  /* 0x0000000105007824 */ /* 0x004fca00078e0200 */
[----:B------:R-:W-:Y:S02]  /*4ac0*/  IMNMX R3, R6, R0, PT ;  /* 0x0000000006037217 */ /* 0x000fe40003800200 */
[----:B------:R-:W-:Y:S02]  /*4ad0*/  FMNMX.FTZ R0, R9, R10, !PT ;  /* 0x0000000a09007209 */ /* 0x000fe40007810000 */
[C---:B------:R-:W-:Y:S02]  /*4ae0*/  ISETP.GT.AND P5, PT, R3.reuse, RZ, PT ;  /* 0x000000ff0300720c */ /* 0x040fe40003fa4270 */
[C---:B------:R-:W-:Y:S02]  /*4af0*/  ISETP.GT.AND P2, PT, R3.reuse, 0x1, PT ;  /* 0x000000010300780c */ /* 0x040fe40003f44270 */
[----:B------:R-:W-:Y:S02]  /*4b00*/  ISETP.GT.AND P0, PT, R3, 0x8, PT ;  /* 0x000000080300780c */ /* 0x000fe40003f04270 */
[----:B------:R-:W-:-:S02]  /*4b10*/  FSEL R6, R81, -INF , P5 ;  /* 0xff80000051067808 */ /* 0x000fc40002800000 */
        /* <DEDUP_REMOVED lines=55> */
[----:B------:R-:W-:Y:S01]  /*4e90*/  FMNMX.FTZ R2, R102, R2, !PT ;  /* 0x0000000266027209 */ /* 0x000fe20007810000 */
[----:B------:R-:W2:Y:S03]  /*4ea0*/  SHFL.BFLY PT, R3, R0, 0x2, 0x1f ;  /* 0x0c401f0000037f89 */ /* 0x000ea600000e0000 */
[----:B------:R-:W-:-:S05]  /*4eb0*/  FMNMX.FTZ R2, R101, R2, !PT ;  /* 0x0000000265027209 */ /* 0x000fca0007810000 */
[----:B-1----:R-:W1:Y:S01]  /*4ec0*/  SHFL.BFLY PT, R4, R2, 0x2, 0x1f ;  /* 0x0c401f0002047f89 */ /* 0x002e6200000e0000 */
[----:B--2---:R-:W-:-:S05]  /*4ed0*/  FMNMX.FTZ R0, R3, R0, !PT ;  /* 0x0000000003007209 */ /* 0x004fca0007810000 */
[----:B------:R-:W2:Y:S01]  /*4ee0*/  SHFL.BFLY PT, R3, R0, 0x1, 0x1f ;  /* 0x0c201f0000037f89 */ /* 0x000ea200000e0000 */
[----:B-1----:R-:W-:-:S05]  /*4ef0*/  FMNMX.FTZ R4, R2, R4, !PT ;  /* 0x0000000402047209 */ /* 0x002fca0007810000 */
[----:B------:R1:W3:Y:S01]  /*4f00*/  SHFL.BFLY PT, R5, R4, 0x1, 0x1f ;  /* 0x0c201f0004057f89 */ /* 0x0002e200000e0000 */
[----:B--2---:R-:W-:-:S05]  /*4f10*/  FMNMX.FTZ R100, R0, R3, !PT ;  /* 0x0000000300647209 */ /* 0x004fca0007810000 */
.L_x_1243:
[C---:B------:R-:W-:Y:S01]  /*4f20*/  FMUL.FTZ R0, R100.reuse, c[0x0][0x2d0] ;  /* 0x0000b40064007a20 */ /* 0x040fe20000410000 */
[----:B------:R-:W-:Y:S01]  /*4f30*/  FSETP.NEU.FTZ.AND P0, PT, R100, -INF , PT ;  /* 0xff8000006400780b */ /* 0x000fe20003f1d000 */
[----:B------:R-:W-:Y:S01]  /*4f40*/  WARPSYNC 0xffffffff ;  /* 0xffffffff00007948 */ /* 0x000fe20003800000 */
[----:B---3--:R-:W-:Y:S01]  /*4f50*/  FMNMX.FTZ R12, R5, R4, !PT ;  /* 0x00000004050c7209 */ /* 0x008fe20007810000 */
        /* <DEDUP_REMOVED lines=13> */
[----:B--2---:R-:W-:-:S04]  /*5030*/  FFMA.FTZ R2, R10, c[0x0][0x2d0], -R0 ;  /* 0x0000b4000a027a23 */ /* 0x004fc80000010800 */
[----:B------:R2:W-:Y:S01]  /*5040*/  MUFU.EX2 R152, R2 ;  /* 0x0000000200987308 */ /* 0x0005e20000000800 */
[--C-:B---3--:R-:W-:Y:S02]  /*5050*/  FFMA.FTZ R3, R14, c[0x0][0x2d0], -R0.reuse ;  /* 0x0000b4000e037a23 */ /* 0x108fe40000010800 */
[----:B------:R-:W-:-:S05]  /*5060*/  FFMA.FTZ R14, R78, c[0x0][0x2d0], -R0 ;  /* 0x0000b4004e0e7a23 */ /* 0x000fca0000010800 */
[----:B------:R-:W3:Y:S01]  /*5070*/  MUFU.EX2 R156, R3 ;  /* 0x00000003009c7308 */ /* 0x000ee20000000800 */
[----:B--2---:R-:W-:-:S07]  /*5080*/  FMUL.FTZ R2, R12, c[0x0][0x2d0] ;  /* 0x0000b4000c027a20 */ /* 0x004fce0000410000 */
[----:B------:R-:W-:Y:S01]  /*5090*/  MUFU.EX2 R14, R14 ;  /* 0x0000000e000e7308 */ /* 0x000fe20000000800 */
[----:B------:R-:W-:Y:S02]  /*50a0*/  FSEL R2, R2, RZ, P0 ;  /* 0x000000ff02027208 */ /* 0x000fe40000000000 */
[----:B---3--:R-:W-:-:S03]  /*50b0*/  F2FP.BF16.PACK_AB R10, R156, R13 ;  /* 0x0000000d9c0a723e */ /* 0x008fc600000010ff */
[----:B------:R-:W-:-:S04]  /*50c0*/  FFMA.FTZ R3, R6, c[0x0][0x2d0], -R2 ;  /* 0x0000b40006037a23 */ /* 0x000fc80000010802 */
[----:B------:R2:W-:Y:S02]  /*50d0*/  MUFU.EX2 R155, R3 ;  /* 0x00000003009b7308 */ /* 0x0005e40000000800 */
[--C-:B--2---:R-:W-:Y:S02]  /*50e0*/  FFMA.FTZ R3, R7, c[0x0][0x2d0], -R2.reuse ;  /* 0x0000b40007037a23 */ /* 0x104fe40000010802 */
[----:B-1----:R-:W1:Y:S04]  /*50f0*/  LDSM.16.MT88.4 R4, [R168] ;  /* 0x00000000a804783b */ /* 0x002e680000004200 */
[----:B------:R2:W3:Y:S02]  /*5100*/  MUFU.EX2 R153, R3 ;  /* 0x0000000300997308 */ /* 0x0004e40000000800 */
[----:B--2---:R-:W-:Y:S01]  /*5110*/  FFMA.FTZ R3, R8, c[0x0][0x2d0], -R2 ;  /* 0x0000b40008037a23 */ /* 0x004fe20000010802 */
[----:B------:R-:W-:-:S02]  /*5120*/  F2FP.BF16.PACK_AB R8, R152, R154 ;  /* 0x0000009a9808723e */ /* 0x000fc400000010ff */
[----:B---3--:R-:W-:-:S03]  /*5130*/  F2FP.BF16.PACK_AB R9, R153, R155 ;  /* 0x0000009b9909723e */ /* 0x008fc600000010ff */
        /* <DEDUP_REMOVED lines=12> */
[----:B-1----:R-:W-:Y:S01]  /*5200*/  FFMA.FTZ R3, R23, c[0x0][0x2d0], -R0 ;  /* 0x0000b40017037a23 */ /* 0x002fe20000010800 */
[----:B--2---:R-:W-:-:S03]  /*5210*/  F2FP.BF16.PACK_AB R4, R215, R183 ;  /* 0x000000b7d704723e */ /* 0x004fc600000010ff */
[----:B------:R1:W-:Y:S02]  /*5220*/  MUFU.EX2 R214, R3 ;  /* 0x0000000300d67308 */ /* 0x0003e40000000800 */
[----:B-1----:R-:W-:Y:S02]  /*5230*/  FFMA.FTZ R3, R24, c[0x0][0x2d0], -R0 ;  /* 0x0000b40018037a23 */ /* 0x002fe40000010800 */
[----:B------:R-:W-:Y:S04]  /*5240*/  HMMA.16816.F32.BF16 R24, R8, R6, RZ ;  /* 0x000000060818723c */ /* 0x000fe800000418ff */
[----:B------:R1:W2:Y:S02]  /*5250*/  MUFU.EX2 R219, R3 ;  /* 0x0000000300db7308 */ /* 0x0002a40000000800 */
[----:B-1----:R-:W-:Y:S01]  /*5260*/  FFMA.FTZ R3, R15, c[0x0][0x2d0], -R2 ;  /* 0x0000b4000f037a23 */ /* 0x002fe20000010802 */
[----:B--2---:R-:W-:Y:S01]  /*5270*/  F2FP.BF16.PACK_AB R6, R219, R214 ;  /* 0x000000d6db06723e */ /* 0x004fe200000010ff */
[----:B------:R-:W-:-:S04]  /*5280*/  FFMA.FTZ R15, R79, c[0x0][0x2d0], -R0 ;  /* 0x0000b4004f0f7a23 */ /* 0x000fc80000010800 */
[----:B------:R1:W-:Y:S08]  /*5290*/  MUFU.EX2 R213, R3 ;  /* 0x0000000300d57308 */ /* 0x0003f00000000800 */
[----:B------:R-:W-:Y:S01]  /*52a0*/  MUFU.EX2 R15, R15 ;  /* 0x0000000f000f7308 */ /* 0x000fe20000000800 */
[--C-:B-1----:R-:W-:Y:S02]  /*52b0*/  FFMA.FTZ R3, R22, c[0x0][0x2d0], -R2.reuse ;  /* 0x0000b40016037a23 */ /* 0x102fe40000010802 */
[----:B------:R-:W-:Y:S01]  /*52c0*/  HMMA.16816.F32.BF16 R20, R8, R40, RZ ;  /* 0x000000280814723c */ /* 0x000fe200000418ff */
[----:B------:R-:W-:Y:S04]  /*52d0*/  LDSM.16.MT88.4 R40, [R168+0x2800] ;  /* 0x00280000a828783b */ /* 0x000fe80000004200 */
        /* <DEDUP_REMOVED lines=16> */
[----:B------:R-:W-:Y:S01]  /*53e0*/  LDSM.16.MT88.4 R56, [R170+0x2000] ;  /* 0x00200000aa38783b */ /* 0x000fe20000004200 */
[----:B------:R2:W-:Y:S06]  /*53f0*/  MUFU.EX2 R172, R3 ;  /* 0x0000000300ac7308 */ /* 0x0005ec0000000800 */
[C---:B------:R-:W-:Y:S08]  /*5400*/  HMMA.16816.F32.BF16 R144, R4.reuse, R44, R20 ;  /* 0x0000002c0490723c */ /* 0x040ff00000041814 */
[----:B------:R-:W-:Y:S01]  /*5410*/  HMMA.16816.F32.BF16 R140, R4, R46, R16 ;  /* 0x0000002e048c723c */ /* 0x000fe20000041810 */
[----:B------:R-:W5:Y:S01]  /*5420*/  LDSM.16.MT88.4 R44, [R167+0x2800] ;  /* 0x00280000a72c783b */ /* 0x000f620000004200 */
[----:B--2---:R-:W-:-:S04]  /*5430*/  FFMA.FTZ R3, R73, c[0x0][0x2d0], -R0 ;  /* 0x0000b40049037a23 */ /* 0x004fc80000010800 */
[----:B------:R2:W-:Y:S02]  /*5440*/  MUFU.EX2 R177, R3 ;  /* 0x0000000300b17308 */ /* 0x0005e40000000800 */
[----:B-1----:R-:W-:Y:S08]  /*5450*/  HMMA.16816.F32.BF16 R20, R8, R52, RZ ;  /* 0x000000340814723c */ /* 0x002ff000000418ff */
[----:B------:R-:W-:Y:S01]  /*5460*/  HMMA.16816.F32.BF16 R124, R4, R38, R48 ;  /* 0x00000026047c723c */ /* 0x000fe20000041830 */
[----:B------:R-:W-:Y:S01]  /*5470*/  LDSM.16.MT88.4 R48, [R169+0x2800] ;  /* 0x00280000a930783b */ /* 0x000fe20000004200 */
[----:B--2---:R-:W-:-:S06]  /*5480*/  FFMA.FTZ R3, R72, c[0x0][0x2d0], -R0 ;  /* 0x0000b40048037a23 */ /* 0x004fcc0000010800 */
[C---:B------:R-:W-:Y:S01]  /*5490*/  HMMA.16816.F32.BF16 R16, R8.reuse, R54, RZ ;  /* 0x000000360810723c */ /* 0x040fe200000418ff */
[----:B------:R-:W1:Y:S01]  /*54a0*/  LDSM.16.MT88.4 R52, [R170+0x2800] ;  /* 0x00280000aa34783b */ /* 0x000e620000004200 */
[----:B------:R2:W1:Y:S06]  /*54b0*/  MUFU.EX2 R180, R3 ;  /* 0x0000000300b47308 */ /* 0x00046c0000000800 */
[----:B------:R-:W-:Y:S08]  /*54c0*/  HMMA.16816.F32.BF16 R36, R8, R64, RZ ;  /* 0x000000400824723c */ /* 0x000ff000000418ff */
[----:B---3--:R-:W-:Y:S01]  /*54d0*/  HMMA.16816.F32.BF16 R108, R4, R28, R20 ;  /* 0x0000001c046c723c */ /* 0x008fe20000041814 */
[----:B--2---:R-:W-:-:S04]  /*54e0*/  FFMA.FTZ R3, R70, c[0x0][0x2d0], -R2 ;  /* 0x0000b40046037a23 */ /* 0x004fc80000010802 */
[----:B------:R2:W-:Y:S03]  /*54f0*/  MUFU.EX2 R162, R3 ;  /* 0x0000000300a27308 */ /* 0x0005e60000000800 */
[C---:B------:R-:W-:Y:S01]  /*5500*/  HMMA.16816.F32.BF16 R32, R8.reuse, R66, RZ ;  /* 0x000000420820723c */ /* 0x040fe200000418ff */
[----:B------:R-:W3:Y:S07]  /*5510*/  LDSM.16.MT88.4 R64, [R167+0x4000] ;  /* 0x00400000a740783b */ /* 0x000eee0000004200 */
[----:B----4-:R-:W-:Y:S01]  /*5520*/  HMMA.16816.F32.BF16 R20, R8, R24, RZ ;  /* 0x000000180814723c */ /* 0x010fe200000418ff */
[----:B--2---:R-:W-:-:S07]  /*5530*/  FFMA.FTZ R3, R68, c[0x0][0x2d0], -R2 ;  /* 0x0000b40044037a23 */ /* 0x004fce0000010802 */
[C---:B------:R-:W-:Y:S08]  /*5540*/  HMMA.16816.F32.BF16 R136, R4.reuse, R30, R16 ;  /* 0x0000001e0488723c */ /* 0x040ff00000041810 */
[----:B-----5:R-:W-:Y:S01]  /*5550*/  HMMA.16816.F32.BF16 R128, R4, R44, R36 ;  /* 0x0000002c0480723c */ /* 0x020fe20000041824 */
[----:B------:R-:W2:Y:S07]  /*5560*/  LDSM.16.MT88.4 R36, [R168+0x4000] ;  /* 0x00400000a824783b */ /* 0x000eae0000004200 */
[C---:B------:R-:W-:Y:S08]  /*5570*/  HMMA.16816.F32.BF16 R28, R8.reuse, R58, RZ ;  /* 0x0000003a081c723c */ /* 0x040ff000000418ff */
[----:B------:R-:W-:Y:S08]  /*5580*/  HMMA.16816.F32.BF16 R16, R8, R26, RZ ;  /* 0x0000001a0810723c */ /* 0x000ff000000418ff */
[C---:B------:R-:W-:Y:S01]  /*5590*/  HMMA.16816.F32.BF16 R112, R4.reuse, R46, R32 ;  /* 0x0000002e0470723c */ /* 0x040fe20000041820 */
[----:B------:R-:W4:Y:S07]  /*55a0*/  LDSM.16.MT88.4 R44, [R167+0x4800] ;  /* 0x00480000a72c783b */ /* 0x000f2e0000004200 */
[----:B------:R-:W-:Y:S08]  /*55b0*/  HMMA.16816.F32.BF16 R120, R4, R40, R20 ;  /* 0x000000280478723c */ /* 0x000ff00000041814 */
[C---:B------:R-:W-:Y:S08]  /*55c0*/  HMMA.16816.F32.BF16 R20, R8.reuse, R62, RZ ;  /* 0x0000003e0814723c */ /* 0x040ff000000418ff */
[----:B------:R-:W-:Y:S08]  /*55d0*/  HMMA.16816.F32.BF16 R32, R8, R56, RZ ;  /* 0x000000380820723c */ /* 0x000ff000000418ff */
[C---:B-1----:R-:W-:Y:S01]  /*55e0*/  HMMA.16816.F32.BF16 R92, R4.reuse, R54, R28 ;  /* 0x00000036045c723c */ /* 0x042fe2000004181c */
[----:B------:R-:W1:Y:S07]  /*55f0*/  LDSM.16.MT88.4 R28, [R168+0x4800] ;  /* 0x00480000a81c783b */ /* 0x000e6e0000004200 */
[----:B------:R-:W-:Y:S08]  /*5600*/  HMMA.16816.F32.BF16 R104, R4, R42, R16 ;  /* 0x0000002a0468723c */ /* 0x000ff00000041810 */
[----:B---3--:R-:W-:Y:S08]  /*5610*/  HMMA.16816.F32.BF16 R16, R8, R64, RZ ;  /* 0x000000400810723c */ /* 0x008ff000000418ff */
[C---:B------:R-:W-:Y:S08]  /*5620*/  HMMA.16816.F32.BF16 R84, R4.reuse, R50, R20 ;  /* 0x000000320454723c */ /* 0x040ff00000041814 */
[----:B------:R-:W-:Y:S01]  /*5630*/  HMMA.16816.F32.BF16 R96, R4, R52, R32 ;  /* 0x000000340460723c */ /* 0x000fe20000041820 */
[----:B------:R-:W3:Y:S07]  /*5640*/  LDSM.16.MT88.4 R32, [R170+0x4000] ;  /* 0x00400000aa20783b */ /* 0x000eee0000004200 */
[C---:B--2---:R-:W-:Y:S08]  /*5650*/  HMMA.16816.F32.BF16 R20, R8.reuse, R36, RZ ;  /* 0x000000240814723c */ /* 0x044ff000000418ff */
[----:B------:R-:W-:Y:S08]  /*5660*/  HMMA.16816.F32.BF16 R24, R8, R60, RZ ;  /* 0x0000003c0818723c */ /* 0x000ff000000418ff */
[----:B----4-:R-:W-:Y:S08]  /*5670*/  HMMA.16816.F32.BF16 R80, R4, R44, R16 ;  /* 0x0000002c0450723c */ /* 0x010ff00000041810 */
[----:B------:R-:W-:Y:S08]  /*5680*/  HMMA.16816.F32.BF16 R16, R8, R38, RZ ;  /* 0x000000260810723c */ /* 0x000ff000000418ff */
[C---:B-1----:R-:W-:Y:S01]  /*5690*/  HMMA.16816.F32.BF16 R56, R4.reuse, R28, R20 ;  /* 0x0000001c0438723c */ /* 0x042fe20000041814 */
[----:B------:R-:W1:Y:S07]  /*56a0*/  LDSM.16.MT88.4 R20, [R170+0x4800] ;  /* 0x00480000aa14783b */ /* 0x000e6e0000004200 */
[----:B------:R-:W-:Y:S08]  /*56b0*/  HMMA.16816.F32.BF16 R88, R4, R48, R24 ;  /* 0x000000300458723c */ /* 0x000ff00000041818 */
[----:B------:R-:W-:Y:S08]  /*56c0*/  HMMA.16816.F32.BF16 R24, R8, R66, RZ ;  /* 0x000000420818723c */ /* 0x000ff000000418ff */
[----:B------:R-:W-:Y:S08]  /*56d0*/  HMMA.16816.F32.BF16 R48, R4, R30, R16 ;  /* 0x0000001e0430723c */ /* 0x000ff00000041810 */
[----:B---3--:R-:W-:Y:S08]  /*56e0*/  HMMA.16816.F32.BF16 R16, R8, R32, RZ ;  /* 0x000000200810723c */ /* 0x008ff000000418ff */
[C---:B------:R-:W-:Y:S11]  /*56f0*/  HMMA.16816.F32.BF16 R64, R4.reuse, R46, R24 ;  /* 0x0000002e0440723c */ /* 0x040ff60000041818 */
[----:B------:R-:W-:Y:S05]  /*5700*/  @!UPT UIADD3 URZ, URZ, URZ, URZ ;  /* 0x0000003f3f3ff290 */ /* 0x000fea000fffe03f */
[----:B-1----:R-:W-:Y:S08]  /*5710*/  HMMA.16816.F32.BF16 R44, R4, R20, R16 ;  /* 0x00000014042c723c */ /* 0x002ff00000041810 */
[----:B------:R-:W-:Y:S11]  /*5720*/  HMMA.16816.F32.BF16 R16, R8, R34, RZ ;  /* 0x000000220810723c */ /* 0x000ff600000418ff */
[----:B------:R-:W-:Y:S11]  /*5730*/  @!UPT UIADD3 URZ, URZ, URZ, URZ ;  /* 0x0000003f3f3ff290 */ /* 0x000ff6000fffe03f */
[----:B------:R-:W-:Y:S02]  /*5740*/  @!UPT UIADD3 URZ, URZ, URZ, URZ ;  /* 0x0000003f3f3ff290 */ /* 0x000fe4000fffe03f */
[----:B------:R-:W-:Y:S01]  /*5750*/  HMMA.16816.F32.BF16 R36, R4, R22, R16 ;  /* 0x000000160424723c */ /* 0x000fe20000041810 */
[----:B------:R-:W1:Y:S07]  /*5760*/  LDSM.16.MT88.4 R16, [R169+0x4000] ;  /* 0x00400000a910783b */ /* 0x000e6e0000004200 */
[C---:B-1----:R-:W-:Y:S08]  /*5770*/  HMMA.16816.F32.BF16 R20, R8.reuse, R16, RZ ;  /* 0x000000100814723c */ /* 0x042ff000000418ff */
[----:B------:R-:W-:Y:S01]  /*5780*/  HMMA.16816.F32.BF16 R8, R8, R18, RZ ;  /* 0x000000120808723c */ /* 0x000fe200000418ff */
[----:B------:R-:W1:Y:S11]  /*5790*/  LDSM.16.MT88.4 R16, [R169+0x4800] ;  /* 0x00480000a910783b */ /* 0x000e760000004200 */
[----:B------:R-:W-:Y:S04]  /*57a0*/  @!UPT UIADD3 URZ, URZ, URZ, URZ ;  /* 0x0000003f3f3ff290 */ /* 0x000fe8000fffe03f */
[C---:B-1----:R-:W-:Y:S01]  /*57b0*/  HMMA.16816.F32.BF16 R24, R4.reuse, R16, R20 ;  /* 0x000000100418723c */ /* 0x042fe20000041814 */
[----:B------:R1:W2:Y:S06]  /*57c0*/  MUFU.EX2 R22, R3 ;  /* 0x0000000300167308 */ /* 0x0002ac0000000800 */
[----:B------:R-:W-:Y:S01]  /*57d0*/  FADD.FTZ R21, R155, R153 ;  /* 0x000000999b157221 */ /* 0x000fe20000010000 */
[----:B------:R-:W-:Y:S01]  /*57e0*/  HMMA.16816.F32.BF16 R16, R4, R18, R8 ;  /* 0x000000120410723c */ /* 0x000fe20000041808 */
[----:B------:R-:W3:Y:S06]  /*57f0*/  LDSM.16.MT88.4 R8, [R167+0x1000] ;  /* 0x00100000a708783b */ /* 0x000eec0000004200 */
[----:B------:R-:W-:Y:S01]  /*5800*/  FADD.FTZ R4, R154, R152 ;  /* 0x000000989a047221 */ /* 0x000fe20000010000 */
[----:B------:R-:W-:Y:S01]  /*5810*/  F2FP.BF16.PACK_AB R6, R180, R177 ;  /* 0x000000b1b406723e */ /* 0x000fe200000010ff */
[----:B-1----:R-:W-:Y:S01]  /*5820*/  FFMA.FTZ R3, R71, c[0x0][0x2d0], -R2 ;  /* 0x0000b40047037a23 */ /* 0x002fe20000010802 */
[----:B--2---:R-:W-:-:S03]  /*5830*/  F2FP.BF16.PACK_AB R5, R22, R162 ;  /* 0x000000a21605723e */ /* 0x004fc600000010ff */
[----:B------:R1:W-:Y:S02]  /*5840*/  MUFU.EX2 R23, R3 ;  /* 0x0000000300177308 */ /* 0x0003e40000000800 */
[----:B-1----:R-:W-:-:S06]  /*5850*/  FFMA.FTZ R3, R69, c[0x0][0x2d0], -R2 ;  /* 0x0000b40045037a23 */ /* 0x002fcc0000010802 */
[----:B------:R1:W2:Y:S02]  /*5860*/  MUFU.EX2 R171, R3 ;  /* 0x0000000300ab7308 */ /* 0x0002a40000000800 */
[----:B-1----:R-:W-:Y:S01]  /*5870*/  FADD.FTZ R3, R13, R4 ;  /* 0x000000040d037221 */ /* 0x002fe20000010000 */
[----:B------:R-:W-:Y:S01]  /*5880*/  F2FP.BF16.PACK_AB R4, R172, R163 ;  /* 0x000000a3ac04723e */ /* 0x000fe200000010ff */
[--C-:B------:R-:W-:Y:S01]  /*5890*/  FFMA.FTZ R13, R77, c[0x0][0x2d0], -R0.reuse ;  /* 0x0000b4004d0d7a23 */ /* 0x100fe20000010800 */
[----:B--2---:R-:W-:Y:S01]  /*58a0*/  F2FP.BF16.PACK_AB R7, R171, R23 ;  /* 0x00000017ab07723e */ /* 0x004fe200000010ff */
[----:B------:R-:W-:Y:S02]  /*58b0*/  FFMA.FTZ R0, R76, c[0x0][0x2d0], -R0 ;  /* 0x0000b4004c007a23 */ /* 0x000fe40000010800 */
[----:B------:R-:W-:Y:S02]  /*58c0*/  FADD.FTZ R20, R156, R3 ;  /* 0x000000039c147221 */ /* 0x000fe40000010000 */
[----:B------:R1:W-:Y:S01]  /*58d0*/  MUFU.EX2 R185, R0 ;  /* 0x0000000000b97308 */ /* 0x0003e20000000800 */
[--C-:B------:R-:W-:Y:S01]  /*58e0*/  FFMA.FTZ R3, R102, c[0x0][0x2d0], -R2.reuse ;  /* 0x0000b40066037a23 */ /* 0x100fe20000010802 */
[C---:B---3--:R-:W-:Y:S06]  /*58f0*/  HMMA.16816.F32.BF16 R132, R4.reuse, R8, R132 ;  /* 0x000000080484723c */ /* 0x048fec0000041884 */
[----:B------:R-:W2:Y:S02]  /*5900*/  MUFU.EX2 R13, R13 ;  /* 0x0000000d000d7308 */ /* 0x000ea40000000800 */
[----:B------:R-:W-:Y:S01]  /*5910*/  HMMA.16816.F32.BF16 R28, R4, R10, R124 ;  /* 0x0000000a041c723c */ /* 0x000fe2000004187c */
[----:B------:R-:W3:Y:S01]  /*5920*/  LDSM.16.MT88.4 R8, [R168+0x1000] ;  /* 0x00100000a808783b */ /* 0x000ee20000004200 */
[----:B-1----:R-:W-:-:S06]  /*5930*/  FFMA.FTZ R0, R161, c[0x0][0x2d0], -R2 ;  /* 0x0000b400a1007a23 */ /* 0x002fcc0000010802 */
[C---:B---3--:R-:W-:Y:S08]  /*5940*/  HMMA.16816.F32.BF16 R124, R4.reuse, R8, R148 ;  /* 0x00000008047c723c */ /* 0x048ff00000041894 */
        /* <DEDUP_REMOVED lines=16> */
[----:B------:R-:W1:Y:S04]  /*5a50*/  LDSM.16.MT88.4 R8, [R170+0x3000] ;  /* 0x00300000aa08783b */ /* 0x000e680000004200 */
[----:B------:R-:W-:Y:S03]  /*5a60*/  LDSM.16.MT88.4 R104, [R169+0x1800] ;  /* 0x00180000a968783b */ /* 0x000fe60000004200 */
[C---:B-1----:R-:W-:Y:S07]  /*5a70*/  HMMA.16816.F32.BF16 R156, R4.reuse, R8, R96 ;  /* 0x00000008049c723c */ /* 0x042fee0000041860 */
[----:B------:R-:W-:Y:S01]  /*5a80*/  F2FP.BF16.PACK_AB R96, R14, R15 ;  /* 0x0000000f0e60723e */ /* 0x000fe200000010ff */
[----:B------:R-:W-:Y:S01]  /*5a90*/  HMMA.16816.F32.BF16 R148, R4, R10, R92 ;  /* 0x0000000a0494723c */ /* 0x000fe2000004185c */
[----:B------:R-:W1:Y:S01]  /*5aa0*/  LDSM.16.MT88.4 R8, [R169+0x3000] ;  /* 0x00300000a908783b */ /* 0x000e620000004200 */
[----:B--2---:R-:W-:-:S06]  /*5ab0*/  F2FP.BF16.PACK_AB R98, R185, R13 ;  /* 0x0000000db962723e */ /* 0x004fcc00000010ff */
        /* <DEDUP_REMOVED lines=18> */
[----:B------:R-:W-:Y:S06]  /*5be0*/  MUFU.EX2 R8, R3 ;  /* 0x0000000300087308 */ /* 0x000fec0000000800 */
[----:B------:R-:W-:-:S02]  /*5bf0*/  FADD.FTZ R4, R184, R21 ;  /* 0x00000015b8047221 */ /* 0x000fc40000010000 */
[--C-:B-1----:R-:W-:Y:S02]  /*5c00*/  FFMA.FTZ R0, R160, c[0x0][0x2d0], -R2.reuse ;  /* 0x0000b400a0007a23 */ /* 0x102fe40000010802 */
[----:B------:R-:W-:Y:S02]  /*5c10*/  FFMA.FTZ R2, R101, c[0x0][0x2d0], -R2 ;  /* 0x0000b40065027a23 */ /* 0x000fe40000010802 */
[----:B------:R-:W-:Y:S01]  /*5c20*/  FADD.FTZ R4, R186, R4 ;  /* 0x00000004ba047221 */ /* 0x000fe20000010000 */
[----:B------:R-:W1:Y:S08]  /*5c30*/  MUFU.EX2 R10, R0 ;  /* 0x00000000000a7308 */ /* 0x000e700000000800 */
[----:B------:R-:W2:Y:S01]  /*5c40*/  MUFU.EX2 R186, R2 ;  /* 0x0000000200ba7308 */ /* 0x000ea20000000800 */
[----:B-1----:R-:W-:Y:S01]  /*5c50*/  F2FP.BF16.PACK_AB R97, R10, R9 ;  /* 0x000000090a61723e */ /* 0x002fe200000010ff */
[----:B------:R-:W-:-:S04]  /*5c60*/  FADD.FTZ R0, R183, R20 ;  /* 0x00000014b7007221 */ /* 0x000fc80000010000 */
[----:B------:R-:W-:Y:S01]  /*5c70*/  FADD.FTZ R0, R215, R0 ;  /* 0x00000000d7007221 */ /* 0x000fe20000010000 */
[----:B--2---:R-:W-:Y:S01]  /*5c80*/  F2FP.BF16.PACK_AB R99, R186, R8 ;  /* 0x00000008ba63723e */ /* 0x004fe200000010ff */
[----:B------:R-:W-:Y:S02]  /*5c90*/  FADD.FTZ R2, R213, R4 ;  /* 0x00000004d5027221 */ /* 0x000fe40000010000 */
[----:B------:R-:W-:Y:S01]  /*5ca0*/  LDSM.16.MT88.4 R4, [R169+0x5800] ;  /* 0x00580000a904783b */ /* 0x000fe20000004200 */
[----:B------:R-:W-:Y:S02]  /*5cb0*/  FADD.FTZ R0, R214, R0 ;  /* 0x00000000d6007221 */ /* 0x000fe40000010000 */
[----:B------:R-:W-:Y:S01]  /*5cc0*/  FADD.FTZ R2, R192, R2 ;  /* 0x00000002c0027221 */ /* 0x000fe20000010000 */
[----:B------:R-:W-:Y:S01]  /*5cd0*/  HMMA.16816.F32.BF16 R116, R96, R112, R116 ;  /* 0x000000706074723c */ /* 0x000fe20000041874 */
[----:B------:R-:W-:Y:S02]  /*5ce0*/  FADD.FTZ R0, R219, R0 ;  /* 0x00000000db007221 */ /* 0x000fe40000010000 */
[----:B------:R-:W-:-:S04]  /*5cf0*/  FADD.FTZ R2, R217, R2 ;  /* 0x00000002d9027221 */ /* 0x000fc80000010000 */
[----:B------:R-:W-:Y:S01]  /*5d00*/  FADD.FTZ R3, R218, R2 ;  /* 0x00000002da037221 */ /* 0x000fe20000010000 */
[----:B------:R-:W-:Y:S01]  /*5d10*/  HMMA.16816.F32.BF16 R112, R96, R114, R40 ;  /* 0x000000726070723c */ /* 0x000fe20000041828 */
[----:B------:R-:W1:Y:S01]  /*5d20*/  LDSM.16.MT88.4 R40, [R167+0x3800] ;  /* 0x00380000a728783b */ /* 0x000e620000004200 */
[----:B------:R-:W-:-:S06]  /*5d30*/  @P4 IMAD.HI.U32 R2, R205, c[0x0][0x2c8], RZ ;  /* 0x0000b200cd024a27 */ /* 0x000fcc00078e00ff */
[C---:B------:R-:W-:Y:S01]  /*5d40*/  HMMA.16816.F32.BF16 R44, R96.reuse, R48, R72 ;  /* 0x00000030602c723c */ /* 0x040fe20000041848 */
[----:B------:R-:W2:Y:S07]  /*5d50*/  LDSM.16.MT88.4 R72, [R167+0x5800] ;  /* 0x00580000a748783b */ /* 0x000eae0000004200 */
[C---:B------:R-:W-:Y:S08]  /*5d60*/  HMMA.16816.F32.BF16 R108, R96.reuse, R104, R108 ;  /* 0x00000068606c723c */ /* 0x040ff0000004186c */
[C---:B------:R-:W-:Y:S08]  /*5d70*/  HMMA.16816.F32.BF16 R104, R96.reuse, R106, R52 ;  /* 0x0000006a6068723c */ /* 0x040ff00000041834 */
[C---:B------:R-:W-:Y:S08]  /*5d80*/  HMMA.16816.F32.BF16 R48, R96.reuse, R50, R76 ;  /* 0x000000326030723c */ /* 0x040ff0000004184c */
[C---:B------:R-:W-:Y:S08]  /*5d90*/  HMMA.16816.F32.BF16 R132, R96.reuse, R128, R132 ;  /* 0x000000806084723c */ /* 0x040ff00000041884 */
[C---:B-1----:R-:W-:Y:S08]  /*5da0*/  HMMA.16816.F32.BF16 R36, R96.reuse, R40, R60 ;  /* 0x000000286024723c */ /* 0x042ff0000004183c */
[C---:B------:R-:W-:Y:S08]  /*5db0*/  HMMA.16816.F32.BF16 R60, R96.reuse, R64, R140 ;  /* 0x00000040603c723c */ /* 0x040ff0000004188c */
[C---:B------:R-:W-:Y:S01]  /*5dc0*/  HMMA.16816.F32.BF16 R64, R96.reuse, R66, R88 ;  /* 0x000000426040723c */ /* 0x040fe20000041858 */
[----:B------:R-:W1:Y:S07]  /*5dd0*/  LDSM.16.MT88.4 R88, [R170+0x5800] ;  /* 0x00580000aa58783b */ /* 0x000e6e0000004200 */
[C---:B------:R-:W-:Y:S08]  /*5de0*/  HMMA.16816.F32.BF16 R40, R96.reuse, R42, R68 ;  /* 0x0000002a6028723c */ /* 0x040ff00000041844 */
[C---:B--2---:R-:W-:Y:S08]  /*5df0*/  HMMA.16816.F32.BF16 R68, R96.reuse, R72, R84 ;  /* 0x000000486044723c */ /* 0x044ff00000041854 */
[C---:B------:R-:W-:Y:S01]  /*5e00*/  HMMA.16816.F32.BF16 R72, R96.reuse, R74, R80 ;  /* 0x0000004a6048723c */ /* 0x040fe20000041850 */
[----:B------:R-:W2:Y:S07]  /*5e10*/  LDSM.16.MT88.4 R80, [R168+0x5800] ;  /* 0x00580000a850783b */ /* 0x000eae0000004200 */
[C---:B------:R-:W-:Y:S08]  /*5e20*/  HMMA.16816.F32.BF16 R124, R96.reuse, R120, R124 ;  /* 0x00000078607c723c */ /* 0x040ff0000004187c */
[C---:B------:R-:W-:Y:S08]  /*5e30*/  HMMA.16816.F32.BF16 R52, R96.reuse, R56, R156 ;  /* 0x000000386034723c */ /* 0x040ff0000004189c */
[C---:B-1----:R-:W-:Y:S08]  /*5e40*/  HMMA.16816.F32.BF16 R84, R96.reuse, R88, R136 ;  /* 0x000000586054723c */ /* 0x042ff00000041888 */
[C---:B------:R-:W-:Y:S08]  /*5e50*/  HMMA.16816.F32.BF16 R88, R96.reuse, R90, R92 ;  /* 0x0000005a6058723c */ /* 0x040ff0000004185c */
[C---:B------:R-:W-:Y:S07]  /*5e60*/  HMMA.16816.F32.BF16 R92, R96.reuse, R4, R24 ;  /* 0x00000004605c723c */ /* 0x040fee0000041818 */
[----:B------:R-:W-:Y:S01]  /*5e70*/  FADD.FTZ R4, R163, R0 ;  /* 0x00000000a3047221 */ /* 0x000fe20000010000 */
[----:B------:R-:W-:Y:S01]  /*5e80*/  MOV R0, R205 ;  /* 0x000000cd00007202 */ /* 0x000fe20000000f00 */
[----:B--2---:R-:W-:Y:S01]  /*5e90*/  HMMA.16816.F32.BF16 R76, R96, R80, R152 ;  /* 0x00000050604c723c */ /* 0x004fe20000041898 */
[----:B------:R-:W-:Y:S01]  /*5ea0*/  @P4 SHF.R.U32.HI R0, RZ, c[0x0][0x2cc], R2 ;  /* 0x0000b300ff004a19 */ /* 0x000fe20000011602 */
[----:B------:R-:W-:-:S02]  /*5eb0*/  FADD.FTZ R2, R162, R3 ;  /* 0x00000003a2027221 */ /* 0x000fc40000010000 */
[----:B------:R-:W-:Y:S01]  /*5ec0*/  FADD.FTZ R4, R172, R4 ;  /* 0x00000004ac047221 */ /* 0x000fe20000010000 */
[----:B------:R-:W-:Y:S01]  /*5ed0*/  IADD3 R0, R0, R203, -R204 ;  /* 0x000000cb00007210 */ /* 0x000fe20007ffe8cc */
[----:B------:R-:W-:Y:S02]  /*5ee0*/  FADD.FTZ R2, R22, R2 ;  /* 0x0000000216027221 */ /* 0x000fe40000010000 */
[----:B------:R-:W-:Y:S01]  /*5ef0*/  FADD.FTZ R4, R177, R4 ;  /* 0x00000004b1047221 */ /* 0x000fe20000010000 */
[----:B------:R-:W-:Y:S01]  /*5f00*/  SHF.R.S32.HI R5, RZ, 0x1f, R0 ;  /* 0x0000001fff057819 */ /* 0x000fe20000011400 */
[----:B------:R-:W-:Y:S01]  /*5f10*/  FADD.FTZ R3, R23, R2 ;  /* 0x0000000217037221 */ /* 0x000fe20000010000 */
[C---:B------:R-:W-:Y:S01]  /*5f20*/  HMMA.16816.F32.BF16 R128, R96.reuse, R130, R28 ;  /* 0x000000826080723c */ /* 0x040fe2000004181c */
[----:B------:R-:W-:Y:S01]  /*5f30*/  FADD.FTZ R2, R180, R4 ;  /* 0x00000004b4027221 */ /* 0x000fe20000010000 */
[----:B------:R-:W-:Y:S01]  /*5f40*/  LEA.HI R5, R5, R0, RZ, 0x6 ;  /* 0x0000000005057211 */ /* 0x000fe200078f30ff */
[----:B------:R-:W-:Y:S01]  /*5f50*/  FADD.FTZ R0, R171, R3 ;  /* 0x00000003ab007221 */ /* 0x000fe20000010000 */
[----:B------:R-:W-:Y:S01]  /*5f60*/  IADD3 R180, R209, -0x2, RZ ;  /* 0xfffffffed1b47810 */ /* 0x000fe20007ffe0ff */
[----:B------:R-:W-:Y:S01]  /*5f70*/  FADD.FTZ R2, R15, R2 ;  /* 0x000000020f027221 */ /* 0x000fe20000010000 */
[----:B------:R-:W-:Y:S01]  /*5f80*/  SHF.R.S32.HI R3, RZ, 0x6, R5 ;  /* 0x00000006ff037819 */ /* 0x000fe20000011405 */
[----:B------:R-:W-:Y:S01]  /*5f90*/  FADD.FTZ R0, R9, R0 ;  /* 0x0000000009007221 */ /* 0x000fe20000010000 */
[----:B------:R-:W-:Y:S01]  /*5fa0*/  HMMA.16816.F32.BF16 R120, R96, R122, R32 ;  /* 0x0000007a6078723c */ /* 0x000fe20000041820 */
[----:B------:R-:W-:Y:S01]  /*5fb0*/  FADD.FTZ R2, R14, R2 ;  /* 0x000000020e027221 */ /* 0x000fe20000010000 */
[----:B------:R-:W-:Y:S01]  /*5fc0*/  IMNMX R192, R189, R3, !PT ;  /* 0x00000003bdc07217 */ /* 0x000fe20007800200 */
[----:B------:R-:W-:-:S02]  /*5fd0*/  FADD.FTZ R0, R10, R0 ;  /* 0x000000000a007221 */ /* 0x000fc40000010000 */
[----:B------:R-:W-:Y:S01]  /*5fe0*/  FADD.FTZ R2, R13, R2 ;  /* 0x000000020d027221 */ /* 0x000fe20000010000 */
[----:B------:R-:W-:Y:S01]  /*5ff0*/  ISETP.GE.AND P0, PT, R180, R192, PT ;  /* 0x000000c0b400720c */ /* 0x000fe20003f06270 */
[----:B------:R-:W-:Y:S01]  /*6000*/  FADD.FTZ R0, R8, R0 ;  /* 0x0000000008007221 */ /* 0x000fe20000010000 */
[----:B------:R-:W-:Y:S01]  /*6010*/  HMMA.16816.F32.BF16 R56, R96, R58, R148 ;  /* 0x0000003a6038723c */ /* 0x000fe20000041894 */
[----:B------:R-:W-:Y:S02]  /*6020*/  FADD.FTZ R185, R185, R2 ;  /* 0x00000002b9b97221 */ /* 0x000fe40000010000 */
[----:B------:R-:W-:-:S05]  /*6030*/  FADD.FTZ R186, R186, R0 ;  /* 0x00000000baba7221 */ /* 0x000fca0000010000 */
[C---:B------:R-:W-:Y:S08]  /*6040*/  HMMA.16816.F32.BF16 R80, R96.reuse, R82, R144 ;  /* 0x000000526050723c */ /* 0x040ff00000041890 */
[----:B------:R-:W-:Y:S01]  /*6050*/  HMMA.16816.F32.BF16 R96, R96, R6, R16 ;  /* 0x000000066060723c */ /* 0x000fe20000041810 */
[----:B------:R-:W-:Y:S03]  /*6060*/  @!UPT UIADD3 URZ, URZ, URZ, URZ ;  /* 0x0000003f3f3ff290 */ /* 0x000fe6000fffe03f */
[----:B------:R-:W-:Y:S11]  /*6070*/  @!P0 BRA `(.L_x_1147) ;  /* 0x000036b000008947 */ /* 0x000ff60003800000 */
[----:B------:R-:W-:Y:S02]  /*6080*/  MOV R102, R12 ;  /* 0x0000000c00667202 */ /* 0x000fe40000000f00 */
[----:B------:R-:W-:-:S07]  /*6090*/  MOV R101, R100 ;  /* 0x0000006400657202 */ /* 0x000fce0000000f00 */
.L_x_1158:
        /* <DEDUP_REMOVED lines=16> */
[C---:B------:R-:W-:Y:S01]  /*61a0*/  IMAD.WIDE.U32 R2, R181.reuse, c[0x0][0x208], RZ ;  /* 0x00008200b5027a25 */ /* 0x040fe200078e00ff */
        /* <DEDUP_REMOVED lines=23> */
.L_x_1244:
[----:B------:R-:W-:-:S05]  /*6320*/  BRA.DIV ~URZ, `(.L_x_1151) ;  /* 0x0000c1327f007947 */ /* 0x000fca000b800000 */
[----:B------:R-:W5:Y:S01]  /*6330*/  SHFL.IDX PT, R0, R12, RZ, 0x181f ;  /* 0x00181fff0c007589 */ /* 0x000f6200000e0000 */
[----:B------:R-:W-:Y:S02]  /*6340*/  ISETP.GE.AND P5, PT, R182, c[0x0][0x1d4], PT ;  /* 0x00007500b6007a0c */ /* 0x000fe40003fa6270 */
[----:B------:R-:W-:Y:S02]  /*6350*/  ISETP.GE.AND P2, PT, R187, c[0x0][0x1d4], PT ;  /* 0x00007500bb007a0c */ /* 0x000fe40003f46270 */
[C---:B-----5:R-:W-:Y:S02]  /*6360*/  IADD3 R2, P0, R0.reuse, R20, RZ ;  /* 0x0000001400027210 */ /* 0x060fe40007f1e0ff */
[----:B------:R-:W-:Y:S03]  /*6370*/  IADD3 R6, P6, R0, R21, RZ ;  /* 0x0000001500067210 */ /* 0x000fe60007fde0ff */
[----:B---3--:R-:W-:Y:S01]  /*6380*/  IMAD.X R3, R4, 0x1, R13, P0 ;  /* 0x0000000104037824 */ /* 0x008fe200000e060d */
        /* <DEDUP_REMOVED lines=14> */
.L_x_1245:
[C---:B--23--:R-:W-:Y:S02]  /*6470*/  IADD3 R2, -R5.reuse, 0x10, RZ ;  /* 0x0000001005027810 */ /* 0x04cfe40007ffe1ff */
[----:B------:R-:W-:Y:S02]  /*6480*/  ISETP.NE.U32.AND P5, PT, R5, RZ, PT ;  /* 0x000000ff0500720c */ /* 0x000fe40003fa5070 */
[----:B------:R-:W-:Y:S02]  /*6490*/  LOP3.LUT R2, R2, 0xf, RZ, 0xc0, !PT ;  /* 0x0000000f02027812 */ /* 0x000fe400078ec0ff */
[----:B------:R-:W-:Y:S02]  /*64a0*/  ISETP.NE.U32.AND P6, PT, R6, RZ, PT ;  /* 0x000000ff0600720c */ /* 0x000fe40003fc5070 */
        /* <DEDUP_REMOVED lines=15> */
[----:B------:R-:W-:Y:S05]  /*65a0*/  IADD3.X R3, RZ, R4, R15, P2, P0 ;  /* 0x00000004ff037210 */ /* 0x000fea00017e040f */
[----:B------:R2:W-:Y:S04]  /*65b0*/  LDGSTS.E.BYPASS.LTC128B.128.ZFILL [R179+0x5100], [R2.64], P5 ;  /* 0x0510000002b37fae */ /* 0x0005e8000a941d46 */
.L_x_1149:
[----:B------:R-:W-:Y:S05]  /*65c0*/  BSYNC B0 ;  /* 0x0000000000007941 */ /* 0x000fea0003800000 */
.L_x_1148:
        /* <DEDUP_REMOVED lines=223> */
[----:B------:R-:W-:Y:S01]  /*73c0*/  IMAD.SHL.U32 R22, R188, 0x2, RZ ;  /* 0x00000002bc167824 */ /* 0x000fe200078e00ff */
[----:B------:R-:W-:Y:S01]  /*73d0*/  IADD3 R2, R2, -0x40, R190 ;  /* 0xffffffc002027810 */ /* 0x000fe20007ffe0be */
[C---:B------:R-:W-:Y:S01]  /*73e0*/  IMAD.SHL.U32 R21, R187.reuse, 0x2, RZ ;  /* 0x00000002bb157824 */ /* 0x040fe200078e00ff */
        /* <DEDUP_REMOVED lines=30> */
.L_x_1246:
[----:B------:R-:W-:-:S05]  /*75d0*/  BRA.DIV ~URZ, `(.L_x_1155) ;  /* 0x0000b1327f007947 */ /* 0x000fca000b800000 */
[----:B------:R-:W4:Y:S01]  /*75e0*/  SHFL.IDX PT, R0, R8, RZ, 0x181f ;  /* 0x00181fff08007589 */ /* 0x000f2200000e0000 */
[----:B------:R-:W-:Y:S02]  /*75f0*/  ISETP.GE.AND P5, PT, R182, c[0x0][0x1d4], PT ;  /* 0x00007500b6007a0c */ /* 0x000fe40003fa6270 */
[----:B------:R-:W-:Y:S02]  /*7600*/  ISETP.GE.AND P2, PT, R187, c[0x0][0x1d4], PT ;  /* 0x00007500bb007a0c */ /* 0x000fe40003f46270 */
[C---:B----4-:R-:W-:Y:S02]  /*7610*/  IADD3 R2, P0, R0.reuse, R20, RZ ;  /* 0x0000001400027210 */ /* 0x050fe40007f1e0ff */
        /* <DEDUP_REMOVED lines=10> */
[----:B----4-:R-:W-:Y:S01]  /*76c0*/  SEL R6, RZ, 0x10, P2 ;  /* 0x00000010ff067807 */ /* 0x010fe20001000000 */
[----:B------:R-:W-:Y:S01]  /*76d0*/  IMAD.X R3, R4, 0x1, R11, P6 ;  /* 0x0000000104037824 */ /* 0x000fe200030e060b */
[----:B------:R-:W-:Y:S01]  /*76e0*/  SEL R7, RZ, 0x10, P0 ;  /* 0x00000010ff077807 */ /* 0x000fe20000000000 */
[----:B------:R4:W2:Y:S04]  /*76f0*/  SHFL.IDX PT, R4, R5, 0x1, 0x181f ;  /* 0x00381f0005047f89 */ /* 0x0008a800000e0000 */
[----:B------:R1:W-:Y:S01]  /*7700*/  LDGSTS.E.BYPASS.LTC128B.128 [R179+0xa100], [R2.64], !P0 ;  /* 0x0a10000002b37fae */ /* 0x0003e2000c101d46 */
[----:B--2-4-:R-:W-:Y:S04]  /*7710*/  SEL R5, RZ, 0x10, P5 ;  /* 0x00000010ff057807 */ /* 0x014fe80002800000 */
.L_x_1247:
[C---:B-1-3--:R-:W-:Y:S02]  /*7720*/  IADD3 R2, -R5.reuse, 0x10, RZ ;  /* 0x0000001005027810 */ /* 0x04afe40007ffe1ff */
        /* <DEDUP_REMOVED lines=20> */
.L_x_1153:
[----:B---34-:R-:W-:Y:S05]  /*7870*/  BSYNC B0 ;  /* 0x0000000000007941 */ /* 0x018fea0003800000 */
.L_x_1152:
[----:B------:R-:W-:Y:S01]  /*7880*/  IADD3 R4, R212, R205, RZ ;  /* 0x000000cdd4047210 */ /* 0x000fe20007ffe0ff */
[----:B------:R-:W0:Y:S04]  /*7890*/  LDGDEPBAR ;  /* 0x00000000000079af */ /* 0x000e280000000000 */
[----:B--2---:R-:W-:Y:S05]  /*78a0*/  @P4 IMAD.HI.U32 R0, R4, c[0x0][0x2c8], RZ ;  /* 0x0000b20004004a27 */ /* 0x004fea00078e00ff */
[----:B------:R-:W-:Y:S02]  /*78b0*/  @P4 SHF.R.U32.HI R4, RZ, c[0x0][0x2cc], R0 ;  /* 0x0000b300ff044a19 */ /* 0x000fe40000011600 */
[----:B------:R-:W-:Y:S05]  /*78c0*/  MOV R0, 0x1 ;  /* 0x0000000100007802 */ /* 0x000fea0000000f00 */
[----:B------:R-:W-:Y:S05]  /*78d0*/  IMAD R0, R180, -0x40, R0 ;  /* 0xffffffc0b4007824 */ /* 0x000fea00078e0200 */
[----:B------:R-:W-:Y:S04]  /*78e0*/  IADD3 R0, R203, R0, -R206 ;  /* 0x00000000cb007210 */ /* 0x000fe80007ffe8ce */
[----:B------:R-:W-:Y:S01]  /*78f0*/  IADD3 R5, R0, -R204, RZ ;  /* 0x800000cc00057210 */ /* 0x000fe20007ffe0ff */
[----:B------:R-:W-:-:S05]  /*7900*/  BRA.DIV ~URZ, `(.L_x_1156) ;  /* 0x0000b0427f007947 */ /* 0x000fca000b800000 */
[----:B------:R2:W3:Y:S02]  /*7910*/  SHFL.IDX PT, R0, R4, RZ, 0x1c1f ;  /* 0x001c1fff04007589 */ /* 0x0004e400000e0000 */
.L_x_1248:
[----:B---3--:R-:W-:Y:S05]  /*7920*/  IMAD.IADD R0, R5, 0x1, R0 ;  /* 0x0000000105007824 */ /* 0x008fea00078e0200 */
        /* <DEDUP_REMOVED lines=8> */
[----:B-1----:R-:W-:Y:S02]  /*79b0*/  FSEL R35, R155, -INF , P2 ;  /* 0xff8000009b237808 */ /* 0x002fe40001000000 */
        /* <DEDUP_REMOVED lines=25> */
[----:B------:R-:W1:Y:S03]  /*7b50*/  SHFL.IDX PT, R0, R4, 0x1, 0x1c1f ;  /* 0x003c1f0004007f89 */ /* 0x000e6600000e0000 */
[----:B------:R-:W-:Y:S04]  /*7b60*/  FMNMX.FTZ R2, R136, R2, !PT ;  /* 0x0000000288027209 */ /* 0x000fe80007810000 */
[----:B------:R-:W-:Y:S04]  /*7b70*/  FMNMX.FTZ R2, R35, R2, !PT ;  /* 0x0000000223027209 */ /* 0x000fe80007810000 */
[----:B------:R-:W-:Y:S04]  /*7b80*/  FMNMX.FTZ R2, R34, R2, !PT ;  /* 0x0000000222027209 */ /* 0x000fe80007810000 */
[----:B------:R-:W-:Y:S04]  /*7b90*/  FMNMX.FTZ R2, R33, R2, !PT ;  /* 0x0000000221027209 */ /* 0x000fe80007810000 */
[----:B------:R-:W-:Y:S04]  /*7ba0*/  FMNMX.FTZ R2, R32, R2, !PT ;  /* 0x0000000220027209 */ /* 0x000fe80007810000 */
[----:B------:R-:W-:Y:S01]  /*7bb0*/  FMNMX.FTZ R2, R31, R2, !PT ;  /* 0x000000021f027209 */ /* 0x000fe20007810000 */
[----:B-1----:R-:W-:Y:S03]  /*7bc0*/  IMAD.IADD R0, R5, 0x1, R0 ;  /* 0x0000000105007824 */ /* 0x002fe600078e0200 */
[----:B------:R-:W-:Y:S02]  /*7bd0*/  FMNMX.FTZ R2, R30, R2, !PT ;  /* 0x000000021e027209 */ /* 0x000fe40007810000 */
[C---:B------:R-:W-:Y:S02]  /*7be0*/  ISETP.GT.AND P6, PT, R0.reuse, RZ, PT ;  /* 0x000000ff0000720c */ /* 0x040fe40003fc4270 */
[----:B------:R-:W-:Y:S02]  /*7bf0*/  FMNMX.FTZ R2, R29, R2, !PT ;  /* 0x000000021d027209 */ /* 0x000fe40007810000 */
[----:B------:R-:W-:Y:S02]  /*7c00*/  ISETP.GT.AND P5, PT, R0, 0x1, PT ;  /* 0x000000010000780c */ /* 0x000fe40003fa4270 */
[----:B------:R-:W-:Y:S02]  /*7c10*/  FMNMX.FTZ R2, R28, R2, !PT ;  /* 0x000000021c027209 */ /* 0x000fe40007810000 */
[C---:B------:R-:W-:Y:S02]  /*7c20*/  ISETP.GT.AND P2, PT, R0.reuse, 0x8, PT ;  /* 0x000000080000780c */ /* 0x040fe40003f44270 */
[----:B------:R-:W-:Y:S02]  /*7c30*/  FMNMX.FTZ R2, R27, R2, !PT ;  /* 0x000000021b027209 */ /* 0x000fe40007810000 */
[----:B------:R-:W-:Y:S02]  /*7c40*/  ISETP.GT.AND P0, PT, R0, 0x9, PT ;  /* 0x000000090000780c */ /* 0x000fe40003f04270 */
[----:B------:R-:W-:Y:S02]  /*7c50*/  FMNMX.FTZ R2, R26, R2, !PT ;  /* 0x000000021a027209 */ /* 0x000fe40007810000 */
[----:B------:R-:W-:Y:S02]  /*7c60*/  FSEL R9, R163, -INF , P6 ;  /* 0xff800000a3097808 */ /* 0x000fe40003000000 */
[----:B------:R-:W-:Y:S02]  /*7c70*/  FMNMX.FTZ R2, R14, R2, !PT ;  /* 0x000000020e027209 */ /* 0x000fe40007810000 */
[----:B------:R-:W-:Y:S02]  /*7c80*/  ISETP.GT.AND P6, PT, R0, 0x10, PT ;  /* 0x000000100000780c */ /* 0x000fe40003fc4270 */
[----:B------:R-:W-:Y:S02]  /*7c90*/  FMNMX.FTZ R2, R13, R2, !PT ;  /* 0x000000020d027209 */ /* 0x000fe40007810000 */
[----:B------:R-:W-:Y:S02]  /*7ca0*/  FSEL R25, R162, -INF , P5 ;  /* 0xff800000a2197808 */ /* 0x000fe40002800000 */
[C---:B------:R-:W-:Y:S02]  /*7cb0*/  ISETP.GT.AND P5, PT, R0.reuse, 0x11, PT ;  /* 0x000000110000780c */ /* 0x040fe40003fa4270 */
[----:B------:R-:W-:Y:S02]  /*7cc0*/  FSEL R24, R161, -INF , P2 ;  /* 0xff800000a1187808 */ /* 0x000fe40001000000 */
[----:B------:R-:W-:Y:S02]  /*7cd0*/  ISETP.GT.AND P2, PT, R0, 0x18, PT ;  /* 0x000000180000780c */ /* 0x000fe40003f44270 */
[----:B------:R-:W-:Y:S02]  /*7ce0*/  FSEL R23, R160, -INF , P0 ;  /* 0xff800000a0177808 */ /* 0x000fe40000000000 */
[----:B------:R-:W-:Y:S02]  /*7cf0*/  ISETP.GT.AND P0, PT, R0, 0x19, PT ;  /* 0x000000190000780c */ /* 0x000fe40003f04270 */
[----:B------:R-:W-:Y:S02]  /*7d00*/  FMNMX.FTZ R2, R12, R2, !PT ;  /* 0x000000020c027209 */ /* 0x000fe40007810000 */
[----:B------:R-:W-:Y:S02]  /*7d10*/  FSEL R22, R159, -INF , P6 ;  /* 0xff8000009f167808 */ /* 0x000fe40003000000 */
[----:B------:R-:W-:Y:S02]  /*7d20*/  ISETP.GT.AND P6, PT, R0, 0x20, PT ;  /* 0x000000200000780c */ /* 0x000fe40003fc4270 */
[----:B------:R-:W-:Y:S02]  /*7d30*/  FSEL R21, R158, -INF , P5 ;  /* 0xff8000009e157808 */ /* 0x000fe40002800000 */
[----:B------:R-:W-:Y:S02]  /*7d40*/  ISETP.GT.AND P5, PT, R0, 0x21, PT ;  /* 0x000000210000780c */ /* 0x000fe40003fa4270 */
[----:B------:R-:W-:Y:S02]  /*7d50*/  FSEL R20, R154, -INF , P2 ;  /* 0xff8000009a147808 */ /* 0x000fe40001000000 */
[C---:B------:R-:W-:Y:S02]  /*7d60*/  ISETP.GT.AND P2, PT, R0.reuse, 0x28, PT ;  /* 0x000000280000780c */ /* 0x040fe40003f44270 */
[----:B------:R-:W-:Y:S02]  /*7d70*/  FSEL R19, R153, -INF , P0 ;  /* 0xff80000099137808 */ /* 0x000fe40000000000 */
[C---:B------:R-:W-:Y:S02]  /*7d80*/  ISETP.GT.AND P0, PT, R0.reuse, 0x29, PT ;  /* 0x000000290000780c */ /* 0x040fe40003f04270 */
        /* <DEDUP_REMOVED lines=9> */
[----:B------:R-:W-:Y:S01]  /*7e20*/  FSEL R8, R140, -INF , P6 ;  /* 0xff8000008c087808 */ /* 0x000fe20003000000 */
[----:B------:R-:W1:Y:S01]  /*7e30*/  SHFL.BFLY PT, R0, R2, 0x2, 0x1f ;  /* 0x0c401f0002007f89 */ /* 0x000e6200000e0000 */
[----:B------:R-:W-:Y:S02]  /*7e40*/  FSEL R7, R139, -INF , P5 ;  /* 0xff8000008b077808 */ /* 0x000fe40002800000 */
[----:B------:R-:W-:Y:S02]  /*7e50*/  FSEL R6, R138, -INF , P2 ;  /* 0xff8000008a067808 */ /* 0x000fe40001000000 */
[----:B------:R-:W-:Y:S02]  /*7e60*/  FSEL R5, R137, -INF , P0 ;  /* 0xff80000089057808 */ /* 0x000fe40000000000 */
[----:B-1----:R-:W-:Y:S05]  /*7e70*/  FMNMX.FTZ R0, R0, R2, !PT ;  /* 0x0000000200007209 */ /* 0x002fea0007810000 */
[----:B------:R-:W1:Y:S02]  /*7e80*/  SHFL.BFLY PT, R2, R0, 0x1, 0x1f ;  /* 0x0c201f0000027f89 */ /* 0x000e6400000e0000 */
[----:B-1----:R-:W-:Y:S02]  /*7e90*/  FMNMX.FTZ R100, R0, R2, !PT ;  /* 0x0000000200647209 */ /* 0x002fe40007810000 */
        /* <DEDUP_REMOVED lines=15> */
[----:B------:R-:W-:Y:S05]  /*7f90*/  FMNMX.FTZ R0, R5, R0, !PT ;  /* 0x0000000005007209 */ /* 0x000fea0007810000 */
[----:B------:R-:W1:Y:S02]  /*7fa0*/  SHFL.BFLY PT, R2, R0, 0x2, 0x1f ;  /* 0x0c401f0000027f89 */ /* 0x000e6400000e0000 */
[----:B-12---:R-:W-:Y:S06]  /*7fb0*/  FMNMX.FTZ R4, R0, R2, !PT ;  /* 0x0000000200047209 */ /* 0x006fec0007810000 */
[----:B------:R1:W2:Y:S02]  /*7fc0*/  SHFL.BFLY PT, R0, R4, 0x1, 0x1f ;  /* 0x0c201f0004007f89 */ /* 0x0002a400000e0000 */
.L_x_1249:
[C---:B------:R-:W-:Y:S01]  /*7fd0*/  FMUL.FTZ R2, R100.reuse, c[0x0][0x2d0] ;  /* 0x0000b40064027a20 */ /* 0x040fe20000410000 */
[----:B------:R-:W-:Y:S01]  /*7fe0*/  FSETP.NEU.FTZ.AND P0, PT, R100, -INF , PT ;  /* 0xff8000006400780b */ /* 0x000fe20003f1d000 */
[----:B------:R-:W-:Y:S01]  /*7ff0*/  WARPSYNC 0xffffffff ;  /* 0xffffffff00007948 */ /* 0x000fe20003800000 */
[----:B--2---:R-:W-:Y:S02]  /*8000*/  FMNMX.FTZ R3, R0, R4, !PT ;  /* 0x0000000400037209 */ /* 0x004fe40007810000 */
[----:B------:R-:W-:Y:S02]  /*8010*/  FSEL R2, R2, RZ, P0 ;  /* 0x000000ff02027208 */ /* 0x000fe40000000000 */
[----:B------:R-:W-:Y:S02]  /*8020*/  FSEL R0, R100, RZ, P0 ;  /* 0x000000ff64007208 */ /* 0x000fe40000000000 */
[----:B------:R-:W-:Y:S01]  /*8030*/  FSETP.NEU.FTZ.AND P0, PT, R3, -INF , PT ;  /* 0xff8000000300780b */ /* 0x000fe20003f1d000 */
[--C-:B-1----:R-:W-:Y:S02]  /*8040*/  FFMA.FTZ R4, R35, c[0x0][0x2d0], -R2.reuse ;  /* 0x0000b40023047a23 */ /* 0x102fe40000010802 */
[----:B------:R-:W-:Y:S02]  /*8050*/  FADD.FTZ R0, -R0, R101 ;  /* 0x0000006500007221 */ /* 0x000fe40000010100 */
[----:B------:R1:W-:Y:S01]  /*8060*/  MUFU.EX2 R157, R4 ;  /* 0x00000004009d7308 */ /* 0x0003e20000000800 */
[--C-:B------:R-:W-:Y:S02]  /*8070*/  FFMA.FTZ R101, R10, c[0x0][0x2d0], -R2.reuse ;  /* 0x0000b4000a657a23 */ /* 0x100fe40000010802 */
[--C-:B------:R-:W-:Y:S02]  /*8080*/  FFMA.FTZ R10, R136, c[0x0][0x2d0], -R2.reuse ;  /* 0x0000b400880a7a23 */ /* 0x100fe40000010802 */
[----:B------:R-:W-:Y:S02]  /*8090*/  FMUL.FTZ R0, R0, c[0x0][0x2d0] ;  /* 0x0000b40000007a20 */ /* 0x000fe40000410000 */
[--C-:B------:R-:W-:Y:S02]  /*80a0*/  FFMA.FTZ R162, R11, c[0x0][0x2d0], -R2.reuse ;  /* 0x0000b4000ba27a23 */ /* 0x100fe40000010802 */
[--C-:B------:R-:W-:Y:S01]  /*80b0*/  FFMA.FTZ R34, R34, c[0x0][0x2d0], -R2.reuse ;  /* 0x0000b40022227a23 */ /* 0x100fe20000010802 */
[----:B------:R2:W-:Y:S01]  /*80c0*/  MUFU.EX2 R11, R10 ;  /* 0x0000000a000b7308 */ /* 0x0005e20000000800 */
[--C-:B------:R-:W-:Y:S02]  /*80d0*/  FFMA.FTZ R148, R33, c[0x0][0x2d0], -R2.reuse ;  /* 0x0000b40021947a23 */ /* 0x100fe40000010802 */
[--C-:B------:R-:W-:Y:S02]  /*80e0*/  FFMA.FTZ R147, R32, c[0x0][0x2d0], -R2.reuse ;  /* 0x0000b40020937a23 */ /* 0x100fe40000010802 */
[--C-:B------:R-:W-:Y:S02]  /*80f0*/  FFMA.FTZ R146, R31, c[0x0][0x2d0], -R2.reuse ;  /* 0x0000b4001f927a23 */ /* 0x100fe40000010802 */
[--C-:B------:R-:W-:Y:S02]  /*8100*/  FFMA.FTZ R145, R30, c[0x0][0x2d0], -R2.reuse ;  /* 0x0000b4001e917a23 */ /* 0x100fe40000010802 */
[--C-:B------:R-:W-:Y:S01]  /*8110*/  FFMA.FTZ R156, R29, c[0x0][0x2d0], -R2.reuse ;  /* 0x0000b4001d9c7a23 */ /* 0x100fe20000010802 */
[----:B------:R-:W3:Y:S01]  /*8120*/  MUFU.EX2 R0, R0 ;  /* 0x0000000000007308 */ /* 0x000ee20000000800 */
[--C-:B------:R-:W-:Y:S02]  /*8130*/  FFMA.FTZ R155, R28, c[0x0][0x2d0], -R2.reuse ;  /* 0x0000b4001c9b7a23 */ /* 0x100fe40000010802 */
[--C-:B------:R-:W-:Y:S02]  /*8140*/  FFMA.FTZ R154, R27, c[0x0][0x2d0], -R2.reuse ;  /* 0x0000b4001b9a7a23 */ /* 0x100fe40000010802 */
[--C-:B------:R-:W-:Y:S02]  /*8150*/  FFMA.FTZ R153, R26, c[0x0][0x2d0], -R2.reuse ;  /* 0x0000b4001a997a23 */ /* 0x100fe40000010802 */
[--C-:B------:R-:W-:Y:S02]  /*8160*/  FFMA.FTZ R172, R14, c[0x0][0x2d0], -R2.reuse ;  /* 0x0000b4000eac7a23 */ /* 0x100fe40000010802 */
[--C-:B------:R-:W-:Y:S01]  /*8170*/  FFMA.FTZ R171, R13, c[0x0][0x2d0], -R2.reuse ;  /* 0x0000b4000dab7a23 */ /* 0x100fe20000010802 */
[----:B------:R-:W-:Y:S01]  /*8180*/  MUFU.EX2 R158, R34 ;  /* 0x00000022009e7308 */ /* 0x000fe20000000800 */
[----:B------:R-:W-:Y:S01]  /*8190*/  FFMA.FTZ R163, R12, c[0x0][0x2d0], -R2 ;  /* 0x0000b4000ca37a23 */ /* 0x000fe20000010802 */
[C---:B------:R-:W-:Y:S01]  /*81a0*/  FSEL R2, R3.reuse, RZ, P0 ;  /* 0x000000ff03027208 */ /* 0x040fe20000000000 */
[----:B-1----:R-:W-:Y:S04]  /*81b0*/  FMUL.FTZ R4, R3, c[0x0][0x2d0] ;  /* 0x0000b40003047a20 */ /* 0x002fe80000410000 */
[----:B------:R-:W-:Y:S01]  /*81c0*/  FADD.FTZ R2, -R2, R102 ;  /* 0x0000006602027221 */ /* 0x000fe20000010100 */
[----:B------:R-:W-:Y:S02]  /*81d0*/  FSEL R4, R4, RZ, P0 ;  /* 0x000000ff04047208 */ /* 0x000fe40000000000 */
[----:B------:R1:W4:Y:S01]  /*81e0*/  MUFU.EX2 R12, R101 ;  /* 0x00000065000c7308 */ /* 0x0003220000000800 */
[----:B------:R-:W-:Y:S01]  /*81f0*/  FMUL.FTZ R2, R2, c[0x0][0x2d0] ;  /* 0x0000b40002027a20 */ /* 0x000fe20000410000 */
[C---:B------:R-:W-:Y:S01]  /*8200*/  ISETP.GT.AND P0, PT, R180.reuse, R192, PT ;  /* 0x000000c0b400720c */ /* 0x040fe20003f04270 */
[--C-:B------:R-:W-:Y:S01]  /*8210*/  FFMA.FTZ R9, R9, c[0x0][0x2d0], -R4.reuse ;  /* 0x0000b40009097a23 */ /* 0x100fe20000010804 */
[----:B------:R-:W-:Y:S01]  /*8220*/  IADD3 R180, R180, -0x1, RZ ;  /* 0xffffffffb4b47810 */ /* 0x000fe20007ffe0ff */
[--C-:B--2---:R-:W-:Y:S02]  /*8230*/  FFMA.FTZ R10, R25, c[0x0][0x2d0], -R4.reuse ;  /* 0x0000b400190a7a23 */ /* 0x104fe40000010804 */
        /* <DEDUP_REMOVED lines=11> */
[--C-:B-1----:R-:W-:Y:S02]  /*82f0*/  FFMA.FTZ R101, R24, c[0x0][0x2d0], -R4.reuse ;  /* 0x0000b40018657a23 */ /* 0x102fe40000010804 */
[--C-:B------:R-:W-:Y:S02]  /*8300*/  FFMA.FTZ R152, R15, c[0x0][0x2d0], -R4.reuse ;  /* 0x0000b4000f987a23 */ /* 0x100fe40000010804 */
[--C-:B------:R-:W-:Y:S01]  /*8310*/  FFMA.FTZ R160, R7, c[0x0][0x2d0], -R4.reuse ;  /* 0x0000b40007a07a23 */ /* 0x100fe20000010804 */
[----:B------:R-:W-:Y:S01]  /*8320*/  MUFU.EX2 R154, R154 ;  /* 0x0000009a009a7308 */ /* 0x000fe20000000800 */
[--C-:B------:R-:W-:Y:S02]  /*8330*/  FFMA.FTZ R161, R6, c[0x0][0x2d0], -R4.reuse ;  /* 0x0000b40006a17a23 */ /* 0x100fe40000010804 */
[----:B------:R-:W-:Y:S07]  /*8340*/  FFMA.FTZ R177, R5, c[0x0][0x2d0], -R4 ;  /* 0x0000b40005b17a23 */ /* 0x000fee0000010804 */
[----:B------:R-:W-:Y:S10]  /*8350*/  MUFU.EX2 R153, R153 ;  /* 0x0000009900997308 */ /* 0x000ff40000000800 */
[----:B------:R-:W-:Y:S10]  /*8360*/  MUFU.EX2 R149, R149 ;  /* 0x0000009500957308 */ /* 0x000ff40000000800 */
[----:B------:R-:W-:Y:S01]  /*8370*/  MUFU.EX2 R151, R151 ;  /* 0x0000009700977308 */ /* 0x000fe20000000800 */
[C---:B---3--:R-:W-:Y:S01]  /*8380*/  FMUL.FTZ R32, R0.reuse, R104 ;  /* 0x0000006800207220 */ /* 0x048fe20000410000 */
[C---:B----4-:R-:W-:Y:S01]  /*8390*/  F2FP.BF16.PACK_AB R136, R11.reuse, R12 ;  /* 0x0000000c0b88723e */ /* 0x050fe200000010ff */
[----:B------:R-:W-:Y:S01]  /*83a0*/  FFMA.FTZ R4, R0, R185, R12 ;  /* 0x000000b900047223 */ /* 0x000fe2000001000c */
[----:B------:R-:W-:Y:S01]  /*83b0*/  F2FP.BF16.PACK_AB R138, R158, R157 ;  /* 0x0000009d9e8a723e */ /* 0x000fe200000010ff */
[C---:B------:R-:W-:Y:S02]  /*83c0*/  FMUL.FTZ R8, R0.reuse, R128 ;  /* 0x0000008000087220 */ /* 0x040fe40000410000 */
[C---:B--2---:R-:W-:Y:S02]  /*83d0*/  FMUL.FTZ R9, R0.reuse, R129 ;  /* 0x0000008100097220 */ /* 0x044fe40000410000 */
[C---:B------:R-:W-:Y:S01]  /*83e0*/  FMUL.FTZ R17, R0.reuse, R121 ;  /* 0x0000007900117220 */ /* 0x040fe20000410000 */
[----:B------:R-:W-:Y:S01]  /*83f0*/  MUFU.EX2 R104, R10 ;  /* 0x0000000a00687308 */ /* 0x000fe20000000800 */
[C---:B------:R-:W-:Y:S02]  /*8400*/  FMUL.FTZ R25, R0.reuse, R113 ;  /* 0x0000007100197220 */ /* 0x040fe40000410000 */
[C---:B------:R-:W-:Y:S02]  /*8410*/  FMUL.FTZ R28, R0.reuse, R108 ;  /* 0x0000006c001c7220 */ /* 0x040fe40000410000 */
[C---:B------:R-:W-:Y:S02]  /*8420*/  FMUL.FTZ R29, R0.reuse, R109 ;  /* 0x0000006d001d7220 */ /* 0x040fe40000410000 */
[C---:B------:R-:W-:Y:S02]  /*8430*/  FMUL.FTZ R33, R0.reuse, R105 ;  /* 0x0000006900217220 */ /* 0x040fe40000410000 */
[----:B------:R-:W-:Y:S02]  /*8440*/  FADD.FTZ R140, R11, R4 ;  /* 0x000000040b8c7221 */ /* 0x000fe40000010000 */
        /* <DEDUP_REMOVED lines=28> */
[----:B------:R-:W-:Y:S01]  /*8610*/  FMUL.FTZ R65, R0, R65 ;  /* 0x0000004100417220 */ /* 0x000fe20000410000 */
[----:B-1----:R-:W-:Y:S01]  /*8620*/  F2FP.BF16.PACK_AB R139, R116, R112 ;  /* 0x00000070748b723e */ /* 0x002fe200000010ff */
        /* <DEDUP_REMOVED lines=18> */
[----:B------:R-:W-:Y:S02]  /*8750*/  FMUL.FTZ R97, R0, R97 ;  /* 0x0000006100617220 */ /* 0x000fe40000410000 */
[----:B------:R-:W-:Y:S01]  /*8760*/  FFMA.FTZ R0, R2, R186, R137 ;  /* 0x000000ba02007223 */ /* 0x000fe20000010089 */
[----:B------:R-:W-:Y:S01]  /*8770*/  F2FP.BF16.PACK_AB R137, R104, R137 ;  /* 0x000000896889723e */ /* 0x000fe200000010ff */
[C---:B------:R-:W-:Y:S01]  /*8780*/  FMUL.FTZ R34, R2.reuse, R106 ;  /* 0x0000006a02227220 */ /* 0x040fe20000410000 */
[----:B------:R-:W-:Y:S01]  /*8790*/  MUFU.EX2 R148, R155 ;  /* 0x0000009b00947308 */ /* 0x000fe20000000800 */
[----:B------:R-:W-:Y:S02]  /*87a0*/  FMUL.FTZ R35, R2, R107 ;  /* 0x0000006b02237220 */ /* 0x000fe40000410000 */
[----:B------:R-:W-:Y:S02]  /*87b0*/  FADD.FTZ R0, R104, R0 ;  /* 0x0000000068007221 */ /* 0x000fe40000010000 */
[----:B------:R-:W2:Y:S01]  /*87c0*/  LDSM.16.MT88.4 R104, [R167] ;  /* 0x00000000a768783b */ /* 0x000ea20000004200 */
[C---:B------:R-:W-:Y:S02]  /*87d0*/  FMUL.FTZ R6, R2.reuse, R134 ;  /* 0x0000008602067220 */ /* 0x040fe40000410000 */
[C---:B------:R-:W-:Y:S02]  /*87e0*/  FMUL.FTZ R7, R2.reuse, R135 ;  /* 0x0000008702077220 */ /* 0x040fe40000410000 */
[C---:B------:R-:W-:Y:S01]  /*87f0*/  FMUL.FTZ R10, R2.reuse, R130 ;  /* 0x00000082020a7220 */ /* 0x040fe20000410000 */
[----:B------:R-:W-:Y:S01]  /*8800*/  MUFU.EX2 R125, R150 ;  /* 0x00000096007d7308 */ /* 0x000fe20000000800 */
[C---:B------:R-:W-:Y:S02]  /*8810*/  FMUL.FTZ R11, R2.reuse, R131 ;  /* 0x00000083020b7220 */ /* 0x040fe40000410000 */
[----:B------:R-:W-:Y:S01]  /*8820*/  LDSM.16.MT88.4 R128, [R167+0x1800] ;  /* 0x00180000a780783b */ /* 0x000fe20000004200 */
        /* <DEDUP_REMOVED lines=8> */
[----:B------:R-:W-:Y:S01]  /*88b0*/  LDSM.16.MT88.4 R108, [R167+0x800] ;  /* 0x00080000a76c783b */ /* 0x000fe20000004200 */
[----:B------:R-:W-:Y:S02]  /*88c0*/  FADD.FTZ R0, R112, R0 ;  /* 0x0000000070007221 */ /* 0x000fe40000010000 */
[----:B------:R-:W-:Y:S01]  /*88d0*/  FMUL.FTZ R14, R2, R126 ;  /* 0x0000007e020e7220 */ /* 0x000fe20000410000 */
[----:B------:R-:W-:Y:S01]  /*88e0*/  MUFU.EX2 R145, R163 ;  /* 0x000000a300917308 */ /* 0x000fe20000000800 */
[----:B------:R-:W-:Y:S02]  /*88f0*/  FADD.FTZ R0, R116, R0 ;  /* 0x0000000074007221 */ /* 0x000fe40000010000 */
[C---:B------:R-:W-:Y:S01]  /*8900*/  FMUL.FTZ R15, R2.reuse, R127 ;  /* 0x0000007f020f7220 */ /* 0x040fe20000410000 */
[----:B------:R-:W-:Y:S01]  /*8910*/  LDSM.16.MT88.4 R112, [R168+0x800] ;  /* 0x00080000a870783b */ /* 0x000fe20000004200 */
[C---:B------:R-:W-:Y:S02]  /*8920*/  FMUL.FTZ R22, R2.reuse, R118 ;  /* 0x0000007602167220 */ /* 0x040fe40000410000 */
[C---:B------:R-:W-:Y:S02]  /*8930*/  FMUL.FTZ R38, R2.reuse, R38 ;  /* 0x0000002602267220 */ /* 0x040fe40000410000 */
[C---:B------:R-:W-:Y:S01]  /*8940*/  FMUL.FTZ R39, R2.reuse, R39 ;  /* 0x0000002702277220 */ /* 0x040fe20000410000 */
[----:B------:R-:W-:Y:S01]  /*8950*/  MUFU.EX2 R118, R147 ;  /* 0x0000009300767308 */ /* 0x000fe20000000800 */
[C---:B------:R-:W-:Y:S01]  /*8960*/  FMUL.FTZ R42, R2.reuse, R42 ;  /* 0x0000002a022a7220 */ /* 0x040fe20000410000 */
[C---:B--2---:R-:W-:Y:S05]  /*8970*/  HMMA.16816.F32.BF16 R4, R136.reuse, R104, R4 ;  /* 0x000000688804723c */ /* 0x044fea0000041804 */
[C---:B------:R-:W-:Y:S02]  /*8980*/  FMUL.FTZ R43, R2.reuse, R43 ;  /* 0x0000002b022b7220 */ /* 0x040fe40000410000 */
[C---:B------:R-:W-:Y:S01]  /*8990*/  FMUL.FTZ R46, R2.reuse, R46 ;  /* 0x0000002e022e7220 */ /* 0x040fe20000410000 */
[C---:B------:R-:W-:Y:S01]  /*89a0*/  HMMA.16816.F32.BF16 R8, R136.reuse, R106, R8 ;  /* 0x0000006a8808723c */ /* 0x040fe20000041808 */
[----:B------:R-:W2:Y:S01]  /*89b0*/  LDSM.16.MT88.4 R104, [R168] ;  /* 0x00000000a868783b */ /* 0x000ea20000004200 */
[----:B------:R-:W3:Y:S02]  /*89c0*/  MUFU.EX2 R126, R143 ;  /* 0x0000008f007e7308 */ /* 0x000ee40000000800 */
[C---:B------:R-:W-:Y:S02]  /*89d0*/  FMUL.FTZ R47, R2.reuse, R47 ;  /* 0x0000002f022f7220 */ /* 0x040fe40000410000 */
[C---:B------:R-:W-:Y:S02]  /*89e0*/  FMUL.FTZ R50, R2.reuse, R50 ;  /* 0x0000003202327220 */ /* 0x040fe40000410000 */
[C---:B------:R-:W-:Y:S04]  /*89f0*/  FMUL.FTZ R51, R2.reuse, R51 ;  /* 0x0000003302337220 */ /* 0x040fe80000410000 */
[C---:B------:R-:W-:Y:S01]  /*8a00*/  FMUL.FTZ R54, R2.reuse, R54 ;  /* 0x0000003602367220 */ /* 0x040fe20000410000 */
[----:B------:R-:W4:Y:S01]  /*8a10*/  MUFU.EX2 R127, R144 ;  /* 0x00000090007f7308 */ /* 0x000f220000000800 */
        /* <DEDUP_REMOVED lines=11> */
[----:B------:R-:W5:Y:S01]  /*8ad0*/  MUFU.EX2 R144, R171 ;  /* 0x000000ab00907308 */ /* 0x000f620000000800 */
[C---:B------:R-:W-:Y:S02]  /*8ae0*/  FMUL.FTZ R75, R2.reuse, R75 ;  /* 0x0000004b024b7220 */ /* 0x040fe40000410000 */
[C---:B------:R-:W-:Y:S02]  /*8af0*/  FMUL.FTZ R78, R2.reuse, R78 ;  /* 0x0000004e024e7220 */ /* 0x040fe40000410000 */
[C---:B------:R-:W-:Y:S02]  /*8b00*/  FMUL.FTZ R79, R2.reuse, R79 ;  /* 0x0000004f024f7220 */ /* 0x040fe40000410000 */
[C---:B------:R-:W-:Y:S01]  /*8b10*/  FMUL.FTZ R82, R2.reuse, R82 ;  /* 0x0000005202527220 */ /* 0x040fe20000410000 */
[C---:B--2---:R-:W-:Y:S02]  /*8b20*/  HMMA.16816.F32.BF16 R12, R136.reuse, R104, R12 ;  /* 0x00000068880c723c */ /* 0x044fe4000004180c */
[----:B------:R-:W2:Y:S01]  /*8b30*/  MUFU.EX2 R146, R162 ;  /* 0x000000a200927308 */ /* 0x000ea20000000800 */
[C---:B------:R-:W-:Y:S02]  /*8b40*/  FMUL.FTZ R83, R2.reuse, R83 ;  /* 0x0000005302537220 */ /* 0x040fe40000410000 */
[C---:B------:R-:W-:Y:S02]  /*8b50*/  FMUL.FTZ R86, R2.reuse, R86 ;  /* 0x0000005602567220 */ /* 0x040fe40000410000 */
[C---:B------:R-:W-:Y:S01]  /*8b60*/  FMUL.FTZ R87, R2.reuse, R87 ;  /* 0x0000005702577220 */ /* 0x040fe20000410000 */
[C---:B------:R-:W-:Y:S01]  /*8b70*/  HMMA.16816.F32.BF16 R16, R136.reuse, R106, R16 ;  /* 0x0000006a8810723c */ /* 0x040fe20000041810 */
[----:B------:R-:W2:Y:S03]  /*8b80*/  LDSM.16.MT88.4 R104, [R170] ;  /* 0x00000000aa68783b */ /* 0x000ea60000004200 */
[C---:B------:R-:W-:Y:S01]  /*8b90*/  FMUL.FTZ R90, R2.reuse, R90 ;  /* 0x0000005a025a7220 */ /* 0x040fe20000410000 */
[----:B------:R-:W-:Y:S01]  /*8ba0*/  MUFU.EX2 R143, R159 ;  /* 0x0000009f008f7308 */ /* 0x000fe20000000800 */
[C---:B------:R-:W-:Y:S02]  /*8bb0*/  FMUL.FTZ R91, R2.reuse, R91 ;  /* 0x0000005b025b7220 */ /* 0x040fe40000410000 */
[----:B-1----:R-:W-:Y:S04]  /*8bc0*/  FADD.FTZ R0, R101, R0 ;  /* 0x0000000065007221 */ /* 0x002fe80000010000 */
[----:B------:R-:W-:Y:S02]  /*8bd0*/  FADD.FTZ R0, R117, R0 ;  /* 0x0000000075007221 */ /* 0x000fe40000010000 */
[----:B------:R-:W-:Y:S01]  /*8be0*/  FMUL.FTZ R94, R2, R94 ;  /* 0x0000005e025e7220 */ /* 0x000fe20000410000 */
[----:B------:R-:W1:Y:S01]  /*8bf0*/  MUFU.EX2 R141, R160 ;  /* 0x000000a0008d7308 */ /* 0x000e620000000800 */
[----:B---3--:R-:W-:Y:S02]  /*8c00*/  FADD.FTZ R0, R126, R0 ;  /* 0x000000007e007221 */ /* 0x008fe40000010000 */
[C---:B------:R-:W-:Y:S02]  /*8c10*/  FMUL.FTZ R95, R2.reuse, R95 ;  /* 0x0000005f025f7220 */ /* 0x040fe40000410000 */
[----:B----4-:R-:W-:Y:S02]  /*8c20*/  FADD.FTZ R0, R127, R0 ;  /* 0x000000007f007221 */ /* 0x010fe40000010000 */
[C---:B------:R-:W-:Y:S02]  /*8c30*/  FMUL.FTZ R98, R2.reuse, R98 ;  /* 0x0000006202627220 */ /* 0x040fe40000410000 */
[----:B------:R-:W-:Y:S02]  /*8c40*/  FMUL.FTZ R99, R2, R99 ;  /* 0x0000006302637220 */ /* 0x000fe40000410000 */
[----:B------:R-:W-:Y:S02]  /*8c50*/  FADD.FTZ R2, R157, R140 ;  /* 0x0000008c9d027221 */ /* 0x000fe40000010000 */
[----:B------:R-:W-:Y:S02]  /*8c60*/  MUFU.EX2 R140, R161 ;  /* 0x000000a1008c7308 */ /* 0x000fe40000000800 */
[----:B------:R-:W-:Y:S04]  /*8c70*/  FADD.FTZ R2, R158, R2 ;  /* 0x000000029e027221 */ /* 0x000fe80000010000 */
[----:B------:R-:W-:Y:S04]  /*8c80*/  FADD.FTZ R2, R102, R2 ;  /* 0x0000000266027221 */ /* 0x000fe80000010000 */
[----:B------:R-:W-:Y:S01]  /*8c90*/  FADD.FTZ R2, R118, R2 ;  /* 0x0000000276027221 */ /* 0x000fe20000010000 */
[C---:B--2---:R-:W-:Y:S03]  /*8ca0*/  HMMA.16816.F32.BF16 R20, R136.reuse, R104, R20 ;  /* 0x000000688814723c */ /* 0x044fe60000041814 */
[----:B------:R-:W-:Y:S04]  /*8cb0*/  FADD.FTZ R2, R120, R2 ;  /* 0x0000000278027221 */ /* 0x000fe80000010000 */
[----:B------:R-:W-:Y:S01]  /*8cc0*/  FADD.FTZ R2, R132, R2 ;  /* 0x0000000284027221 */ /* 0x000fe20000010000 */
[C---:B------:R-:W-:Y:S01]  /*8cd0*/  HMMA.16816.F32.BF16 R24, R136.reuse, R106, R24 ;  /* 0x0000006a8818723c */ /* 0x040fe20000041818 */
[----:B------:R-:W2:Y:S07]  /*8ce0*/  LDSM.16.MT88.4 R104, [R169] ;  /* 0x00000000a968783b */ /* 0x000eae0000004200 */
        /* <DEDUP_REMOVED lines=26> */
[----:B------:R-:W-:Y:S01]  /*8e90*/  HMMA.16816.F32.BF16 R96, R136, R106, R96 ;  /* 0x0000006a8860723c */ /* 0x000fe20000041860 */
[----:B------:R-:W2:Y:S03]  /*8ea0*/  MUFU.EX2 R102, R177 ;  /* 0x000000b100667308 */ /* 0x000ea60000000800 */
[----:B------:R-:W-:Y:S01]  /*8eb0*/  F2FP.BF16.PACK_AB R105, R117, R101 ;  /* 0x000000657569723e */ /* 0x000fe200000010ff */
[----:B------:R-:W-:Y:S01]  /*8ec0*/  FADD.FTZ R101, R124, R2 ;  /* 0x000000027c657221 */ /* 0x000fe20000010000 */
[----:B------:R-:W-:Y:S01]  /*8ed0*/  LDSM.16.MT88.4 R116, [R168+0x1000] ;  /* 0x00100000a874783b */ /* 0x000fe20000004200 */
[----:B------:R-:W-:Y:S01]  /*8ee0*/  F2FP.BF16.PACK_AB R106, R132, R120 ;  /* 0x00000078846a723e */ /* 0x000fe200000010ff */
[----:B------:R-:W-:Y:S01]  /*8ef0*/  FADD.FTZ R2, R125, R0 ;  /* 0x000000007d027221 */ /* 0x000fe20000010000 */
[----:B------:R-:W-:Y:S03]  /*8f00*/  F2FP.BF16.PACK_AB R107, R127, R126 ;  /* 0x0000007e7f6b723e */ /* 0x000fe600000010ff */
[----:B-----5:R-:W-:Y:S01]  /*8f10*/  F2FP.BF16.PACK_AB R136, R144, R142 ;  /* 0x0000008e9088723e */ /* 0x020fe200000010ff */
[----:B------:R-:W-:Y:S01]  /*8f20*/  FADD.FTZ R0, R148, R101 ;  /* 0x0000006594007221 */ /* 0x000fe20000010000 */
[----:B------:R-:W-:Y:S01]  /*8f30*/  LDSM.16.MT88.4 R120, [R168+0x1800] ;  /* 0x00180000a878783b */ /* 0x000fe20000004200 */
[----:B------:R-:W-:Y:S01]  /*8f40*/  F2FP.BF16.PACK_AB R138, R146, R145 ;  /* 0x00000091928a723e */ /* 0x000fe200000010ff */
[C---:B------:R-:W-:Y:S05]  /*8f50*/  HMMA.16816.F32.BF16 R4, R104.reuse, R108, R4 ;  /* 0x0000006c6804723c */ /* 0x040fea0000041804 */
[----:B-1----:R-:W-:Y:S01]  /*8f60*/  F2FP.BF16.PACK_AB R137, R141, R143 ;  /* 0x0000008f8d89723e */ /* 0x002fe200000010ff */
[----:B------:R-:W-:Y:S01]  /*8f70*/  FADD.FTZ R2, R149, R2 ;  /* 0x0000000295027221 */ /* 0x000fe20000010000 */
[----:B------:R-:W-:Y:S01]  /*8f80*/  MOV R101, R100 ;  /* 0x0000006400657202 */ /* 0x000fe20000000f00 */
[C---:B------:R-:W-:Y:S01]  /*8f90*/  HMMA.16816.F32.BF16 R8, R104.reuse, R110, R8 ;  /* 0x0000006e6808723c */ /* 0x040fe20000041808 */
[----:B------:R-:W1:Y:S03]  /*8fa0*/  LDSM.16.MT88.4 R108, [R170+0x800] ;  /* 0x00080000aa6c783b */ /* 0x000e660000004200 */
[----:B--2---:R-:W-:Y:S01]  /*8fb0*/  F2FP.BF16.PACK_AB R139, R102, R140 ;  /* 0x0000008c668b723e */ /* 0x004fe200000010ff */
[----:B------:R-:W-:Y:S02]  /*8fc0*/  FADD.FTZ R0, R154, R0 ;  /* 0x000000009a007221 */ /* 0x000fe40000010000 */
[----:B------:R-:W-:Y:S01]  /*8fd0*/  FADD.FTZ R2, R151, R2 ;  /* 0x0000000297027221 */ /* 0x000fe20000010000 */
[C---:B------:R-:W-:Y:S04]  /*8fe0*/  HMMA.16816.F32.BF16 R12, R104.reuse, R112, R12 ;  /* 0x00000070680c723c */ /* 0x040fe8000004180c */
[C---:B------:R-:W-:Y:S04]  /*8ff0*/  FADD.FTZ R0, R153.reuse, R0 ;  /* 0x0000000099007221 */ /* 0x040fe80000010000 */
        /* <DEDUP_REMOVED lines=31> */
[----:B------:R-:W-:Y:S06]  /*91f0*/  LDSM.16.MT88.4 R112, [R169+0x1000] ;  /* 0x00100000a970783b */ /* 0x000fec0000004200 */
[----:B------:R-:W-:Y:S02]  /*9200*/  F2FP.BF16.PACK_AB R104, R148, R124 ;  /* 0x0000007c9468723e */ /* 0x000fe400000010ff */
[----:B------:R-:W-:Y:S03]  /*9210*/  F2FP.BF16.PACK_AB R106, R153, R154 ;  /* 0x0000009a996a723e */ /* 0x000fe600000010ff */
[----:B------:R-:W-:Y:S02]  /*9220*/  F2FP.BF16.PACK_AB R105, R149, R125 ;  /* 0x0000007d9569723e */ /* 0x000fe400000010ff */
[C---:B------:R-:W-:Y:S07]  /*9230*/  F2FP.BF16.PACK_AB R107, R147.reuse, R151 ;  /* 0x00000097936b723e */ /* 0x040fee00000010ff */
        /* <DEDUP_REMOVED lines=79> */
.L_x_1147:
[----:B------:R-:W-:-:S13]  /*9730*/  ISETP.GE.AND P0, PT, R180, R189, PT ;  /* 0x000000bdb400720c */ /* 0x000fda0003f06270 */
[----:B------:R-:W-:Y:S05]  /*9740*/  @!P0 BRA `(.L_x_1159) ;  /* 0x000030e000008947 */ /* 0x000fea0003800000 */
[----:B------:R-:W-:Y:S02]  /*9750*/  MOV R102, R12 ;  /* 0x0000000c00667202 */ /* 0x000fe40000000f00 */
[----:B------:R-:W-:Y:S02]  /*9760*/  MOV R101, R100 ;  /* 0x0000006400657202 */ /* 0x000fe40000000f00 */
.L_x_1166:
[----:B------:R-:W-:Y:S04]  /*9770*/  DEPBAR.LE SB0, 0x0 ;  /* 0x000080000000791a */ /* 0x000fe80000000000 */
[----:B------:R-:W-:Y:S01]  /*9780*/  WARPSYNC 0xffffffff ;  /* 0xffffffff00007948 */ /* 0x000fe20003800000 */
[----:B------:R-:W-:Y:S01]  /*9790*/  BAR.SYNC.DEFER_BLOCKING 0x0 ;  /* 0x0000000000007b1d */ /* 0x000fe20000010000 */
[----:B------:R-:W-:Y:S01]  /*97a0*/  SHF.R.S32.HI R0, RZ, 0x1f, R181 ;  /* 0x0000001fff007819 */ /* 0x000fe200000114b5 */
[C---:B------:R-:W-:Y:S01]  /*97b0*/  IMAD.WIDE.U32 R2, R181.reuse, c[0x0][0x208], RZ ;  /* 0x00008200b5027a25 */ /* 0x040fe200078e00ff */
        /* <DEDUP_REMOVED lines=9> */
[----:B------:R-:W-:Y:S01]  /*9850*/  IADD3 R172, R103, 0x5800, RZ ;  /* 0x0000580067ac7810 */ /* 0x000fe20007ffe0ff */
[----:B------:R-:W-:Y:S01]  /*9860*/  IMAD.IADD R3, R3, 0x1, R0 ;  /* 0x0000000103037824 */ /* 0x000fe200078e0200 */
[C---:B------:R-:W-:Y:S01]  /*9870*/  IADD3 R171, R103.reuse, 0x5000, RZ ;  /* 0x0000500067ab7810 */ /* 0x040fe20007ffe0ff */
[----:B------:R-:W-:Y:S01]  /*9880*/  IMAD.SHL.U32 R28, R188, 0x2, RZ ;  /* 0x00000002bc1c7824 */ /* 0x000fe200078e00ff */
[C---:B------:R-:W-:Y:S01]  /*9890*/  IADD3 R163, R103.reuse, 0x4800, RZ ;  /* 0x0000480067a37810 */ /* 0x040fe20007ffe0ff */
[----:B------:R-:W-:Y:S01]  /*98a0*/  IMAD.WIDE.U32 R2, R178, c[0x0][0x218], R2 ;  /* 0x00008600b2027a25 */ /* 0x000fe200078e0002 */
[C---:B------:R-:W-:Y:S02]  /*98b0*/  IADD3 R162, R103.reuse, 0x4000, RZ ;  /* 0x0000400067a27810 */ /* 0x040fe40007ffe0ff */
[----:B------:R-:W-:Y:S01]  /*98c0*/  IADD3 R161, R103, 0x3800, RZ ;  /* 0x0000380067a17810 */ /* 0x000fe20007ffe0ff */
[----:B------:R-:W-:Y:S01]  /*98d0*/  IMAD.SHL.U32 R15, R187, 0x2, RZ ;  /* 0x00000002bb0f7824 */ /* 0x000fe200078e00ff */
[----:B------:R-:W-:Y:S01]  /*98e0*/  IADD3 R0, P0, R198, R2, RZ ;  /* 0x00000002c6007210 */ /* 0x000fe20007f1e0ff */
[----:B------:R1:W2:Y:S01]  /*98f0*/  LDSM.16.M88.4 R32, [R173] ;  /* 0x00000000ad20783b */ /* 0x0002a20000000200 */
[C---:B------:R-:W-:Y:S02]  /*9900*/  IADD3 R160, R103.reuse, 0x3000, RZ ;  /* 0x0000300067a07810 */ /* 0x040fe40007ffe0ff */
        /* <DEDUP_REMOVED lines=8> */
[----:B------:R-:W-:Y:S01]  /*9990*/  SHF.L.U64.HI R14, R187, 0x1, R12 ;  /* 0x00000001bb0e7819 */ /* 0x000fe2000001020c */
[C---:B------:R-:W-:Y:S01]  /*99a0*/  IMAD.SHL.U32 R12, R182.reuse, 0x2, RZ ;  /* 0x00000002b60c7824 */ /* 0x040fe200078e00ff */
        /* <DEDUP_REMOVED lines=9> */
.L_x_1250:
[----:B------:R-:W5:Y:S01]  /*9a40*/  SHFL.IDX PT, R3, R6, RZ, 0x181f ;  /* 0x00181fff06037589 */ /* 0x000f6200000e0000 */
[----:B------:R-:W-:Y:S01]  /*9a50*/  ISETP.GE.AND P0, PT, R182, c[0x0][0x1d4], PT ;  /* 0x00007500b6007a0c */ /* 0x000fe20003f06270 */
[----:B------:R-:W-:Y:S01]  /*9a60*/  BSSY B0, `(.L_x_1161) ;  /* 0x0000141000007945 */ /* 0x000fe20003800000 */
[----:B------:R-:W-:Y:S02]  /*9a70*/  ISETP.GE.AND P4, PT, R187, c[0x0][0x1d4], PT ;  /* 0x00007500bb007a0c */ /* 0x000fe40003f86270 */
[----:B------:R-:W-:Y:S03]  /*9a80*/  SEL R177, RZ, 0x10, P0 ;  /* 0x00000010ffb17807 */ /* 0x000fe60000000000 */
[----:B------:R-:W4:Y:S08]  /*9a90*/  SHFL.IDX PT, R20, R6, 0x1, 0x181f ;  /* 0x00381f0006147f89 */ /* 0x000f3000000e0000 */
[----:B------:R-:W3:Y:S01]  /*9aa0*/  SHFL.IDX PT, R21, R7, 0x1, 0x181f ;  /* 0x00381f0007157f89 */ /* 0x000ee200000e0000 */
[C---:B-----5:R-:W-:Y:S04]  /*9ab0*/  IADD3 R4, P2, R3.reuse, R12, RZ ;  /* 0x0000000c03047210 */ /* 0x060fe80007f5e0ff */
[C---:B---3--:R-:W-:Y:S05]  /*9ac0*/  IADD3.X R5, R2.reuse, R13, RZ, P2, !PT ;  /* 0x0000000d02057210 */ /* 0x048fea00017fe4ff */
[----:B------:R3:W-:Y:S02]  /*9ad0*/  LDGSTS.E.BYPASS.LTC128B.128 [R179+0x100], [R4.64], !P0 ;  /* 0x0010000004b37fae */ /* 0x0007e4000c101d46 */
[----:B---3--:R-:W-:Y:S04]  /*9ae0*/  IADD3 R4, P2, R3, R15, RZ ;  /* 0x0000000f03047210 */ /* 0x008fe80007f5e0ff */
[----:B------:R-:W-:Y:S02]  /*9af0*/  IADD3.X R5, R2, R14, RZ, P2, !PT ;  /* 0x0000000e02057210 */ /* 0x000fe400017fe4ff */
[----:B------:R-:W-:Y:S03]  /*9b00*/  ISETP.GE.AND P2, PT, R188, c[0x0][0x1d4], PT ;  /* 0x00007500bc007a0c */ /* 0x000fe60003f46270 */
[----:B------:R3:W-:Y:S02]  /*9b10*/  LDGSTS.E.BYPASS.LTC128B.128 [R179+0x2100], [R4.64], !P4 ;  /* 0x0210000004b37fae */ /* 0x0007e4000e101d46 */
[----:B---3--:R-:W-:Y:S02]  /*9b20*/  IADD3 R5, -R177, 0x10, RZ ;  /* 0x00000010b1057810 */ /* 0x008fe40007ffe1ff */
[----:B------:R-:W-:Y:S02]  /*9b30*/  IADD3 R4, P5, R3, R28, RZ ;  /* 0x0000001c03047210 */ /* 0x000fe40007fbe0ff */
[----:B------:R-:W-:Y:S04]  /*9b40*/  LOP3.LUT R5, R5, 0xf, RZ, 0xc0, !PT ;  /* 0x0000000f05057812 */ /* 0x000fe800078ec0ff */
[----:B----4-:R-:W-:Y:S02]  /*9b50*/  IADD3 R12, P6, P0, R5, R20, R12 ;  /* 0x00000014050c7210 */ /* 0x010fe400078de00c */
[----:B------:R-:W-:Y:S02]  /*9b60*/  IADD3.X R5, R2, R22, RZ, P5, !PT ;  /* 0x0000001602057210 */ /* 0x000fe40002ffe4ff */
[----:B------:R-:W-:Y:S02]  /*9b70*/  ISETP.NE.U32.AND P5, PT, R177, RZ, PT ;  /* 0x000000ffb100720c */ /* 0x000fe40003fa5070 */
[----:B------:R-:W-:Y:S01]  /*9b80*/  SEL R2, RZ, 0x10, P4 ;  /* 0x00000010ff027807 */ /* 0x000fe20002000000 */
[----:B------:R3:W-:Y:S01]  /*9b90*/  LDGSTS.E.BYPASS.LTC128B.128 [R179+0x4100], [R4.64], !P2 ;  /* 0x0410000004b37fae */ /* 0x0007e2000d101d46 */
[-C--:B------:R-:W-:Y:S02]  /*9ba0*/  IADD3.X R13, RZ, R21.reuse, R13, P6, P0 ;  /* 0x00000015ff0d7210 */ /* 0x080fe400037e040d */
[C---:B------:R-:W-:Y:S02]  /*9bb0*/  ISETP.NE.U32.AND P0, PT, R2.reuse, RZ, PT ;  /* 0x000000ff0200720c */ /* 0x040fe40003f05070 */
[----:B------:R-:W-:Y:S04]  /*9bc0*/  IADD3 R2, -R2, 0x10, RZ ;  /* 0x0000001002027810 */ /* 0x000fe80007ffe1ff */
[----:B------:R-:W-:Y:S01]  /*9bd0*/  LOP3.LUT R2, R2, 0xf, RZ, 0xc0, !PT ;  /* 0x0000000f02027812 */ /* 0x000fe200078ec0ff */
[----:B------:R4:W-:Y:S03]  /*9be0*/  LDGSTS.E.BYPASS.LTC128B.128.ZFILL [R179+0x1100], [R12.64], P5 ;  /* 0x011000000cb37fae */ /* 0x0009e6000a941d46 */
[-C--:B------:R-:W-:Y:S04]  /*9bf0*/  IADD3 R2, P6, P5, R2, R20.reuse, R15 ;  /* 0x0000001402027210 */ /* 0x080fe80007dde00f */
[-C--:B------:R-:W-:Y:S05]  /*9c00*/  IADD3.X R3, RZ, R21.reuse, R14, P6, P5 ;  /* 0x00000015ff037210 */ /* 0x080fea00037ea40e */
[----:B------:R5:W-:Y:S01]  /*9c10*/  LDGSTS.E.BYPASS.LTC128B.128.ZFILL [R179+0x3100], [R2.64], P0 ;  /* 0x0310000002b37fae */ /* 0x000be20008141d46 */
[C---:B--23--:R-:W-:Y:S08]  /*9c20*/  HMMA.16816.F32.BF16 R4, R32.reuse, R8, RZ ;  /* 0x000000082004723c */ /* 0x04cff000000418ff */
[C---:B------:R-:W-:Y:S01]  /*9c30*/  HMMA.16816.F32.BF16 R8, R32.reuse, R10, RZ ;  /* 0x0000000a2008723c */ /* 0x040fe200000418ff */
[----:B----4-:R-:W-:Y:S04]  /*9c40*/  SEL R12, RZ, 0x10, P2 ;  /* 0x00000010ff0c7807 */ /* 0x010fe80001000000 */
[C---:B------:R-:W-:Y:S02]  /*9c50*/  ISETP.NE.U32.AND P6, PT, R12.reuse, RZ, PT ;  /* 0x000000ff0c00720c */ /* 0x040fe40003fc5070 */
[----:B------:R-:W-:Y:S02]  /*9c60*/  IADD3 R23, -R12, 0x10, RZ ;  /* 0x000000100c177810 */ /* 0x000fe40007ffe1ff */
[C---:B------:R-:W-:Y:S03]  /*9c70*/  HMMA.16816.F32.BF16 R12, R32.reuse, R16, RZ ;  /* 0x00000010200c723c */ /* 0x040fe600000418ff */
[----:B-----5:R-:W-:Y:S04]  /*9c80*/  LOP3.LUT R2, R23, 0xf, RZ, 0xc0, !PT ;  /* 0x0000000f17027812 */ /* 0x020fe800078ec0ff */
[----:B------:R-:W-:Y:S01]  /*9c90*/  IADD3 R2, P5, P0, R2, R20, R28 ;  /* 0x0000001402027210 */ /* 0x000fe200078be01c */
[C---:B------:R-:W-:Y:S04]  /*9ca0*/  HMMA.16816.F32.BF16 R16, R32.reuse, R18, RZ ;  /* 0x000000122010723c */ /* 0x040fe800000418ff */
[----:B------:R-:W-:Y:S02]  /*9cb0*/  IADD3.X R3, RZ, R21, R22, P5, P0 ;  /* 0x00000015ff037210 */ /* 0x000fe40002fe0416 */
[----:B------:R-:W-:Y:S02]  /*9cc0*/  ISETP.GT.AND P0, PT, R180, R189, PT ;  /* 0x000000bdb400720c */ /* 0x000fe40003f04270 */
[C---:B-1----:R-:W-:Y:S01]  /*9cd0*/  HMMA.16816.F32.BF16 R20, R32.reuse, R24, RZ ;  /* 0x000000182014723c */ /* 0x042fe200000418ff */
        /* <DEDUP_REMOVED lines=18> */
[C---:B--2---:R-:W-:Y:S01]  /*9e00*/  HMMA.16816.F32.BF16 R4, R136.reuse, R144, R4 ;  /* 0x000000908804723c */ /* 0x044fe20000041804 */
[----:B------:R-:W-:Y:S07]  /*9e10*/  LDSM.16.M88.4 R156, [R160] ;  /* 0x00000000a09c783b */ /* 0x000fee0000000200 */
[C---:B------:R-:W-:Y:S01]  /*9e20*/  HMMA.16816.F32.BF16 R8, R136.reuse, R146, R8 ;  /* 0x000000928808723c */ /* 0x040fe20000041808 */
[----:B------:R-:W-:Y:S07]  /*9e30*/  LDSM.16.M88.4 R144, [R165+-0x4000] ;  /* 0xffc00000a590783b */ /* 0x000fee0000000200 */
[C---:B---3--:R-:W-:Y:S08]  /*9e40*/  HMMA.16816.F32.BF16 R12, R136.reuse, R148, R12 ;  /* 0x00000094880c723c */ /* 0x048ff0000004180c */
[C---:B------:R-:W-:Y:S01]  /*9e50*/  HMMA.16816.F32.BF16 R16, R136.reuse, R150, R16 ;  /* 0x000000968810723c */ /* 0x040fe20000041810 */
[----:B------:R-:W-:Y:S07]  /*9e60*/  LDSM.16.M88.4 R148, [R165+-0x3800] ;  /* 0xffc80000a594783b */ /* 0x000fee0000000200 */
[C---:B----4-:R-:W-:Y:S08]  /*9e70*/  HMMA.16816.F32.BF16 R20, R136.reuse, R140, R20 ;  /* 0x0000008c8814723c */ /* 0x050ff00000041814 */
[C---:B------:R-:W-:Y:S01]  /*9e80*/  HMMA.16816.F32.BF16 R24, R136.reuse, R142, R24 ;  /* 0x0000008e8818723c */ /* 0x040fe20000041818 */
[----:B------:R-:W2:Y:S07]  /*9e90*/  LDSM.16.M88.4 R140, [R175] ;  /* 0x00000000af8c783b */ /* 0x000eae0000000200 */
[C---:B------:R-:W-:Y:S08]  /*9ea0*/  HMMA.16816.F32.BF16 R28, R136.reuse, R152, R28 ;  /* 0x00000098881c723c */ /* 0x040ff0000004181c */
[----:B------:R-:W-:Y:S01]  /*9eb0*/  HMMA.16816.F32.BF16 R32, R136, R154, R32 ;  /* 0x0000009a8820723c */ /* 0x000fe20000041820 */
[----:B------:R-:W3:Y:S08]  /*9ec0*/  LDSM.16.M88.4 R136, [R165+-0x3000] ;  /* 0xffd00000a588783b */ /* 0x000ef00000000200 */
[----:B------:R-:W4:Y:S01]  /*9ed0*/  LDSM.16.M88.4 R152, [R165+-0x2800] ;  /* 0xffd80000a598783b */ /* 0x000f220000000200 */
[C---:B--2---:R-:W-:Y:S08]  /*9ee0*/  HMMA.16816.F32.BF16 R4, R140.reuse, R144, R4 ;  /* 0x000000908c04723c */ /* 0x044ff00000041804 */
[C---:B------:R-:W-:Y:S01]  /*9ef0*/  HMMA.16816.F32.BF16 R8, R140.reuse, R146, R8 ;  /* 0x000000928c08723c */ /* 0x040fe20000041808 */
[----:B------:R-:W-:Y:S07]  /*9f00*/  LDSM.16.M88.4 R144, [R164+0x2000] ;  /* 0x00200000a490783b */ /* 0x000fee0000000200 */
[C---:B------:R-:W-:Y:S08]  /*9f10*/  HMMA.16816.F32.BF16 R12, R140.reuse, R148, R12 ;  /* 0x000000948c0c723c */ /* 0x040ff0000004180c */
[C---:B------:R-:W-:Y:S01]  /*9f20*/  HMMA.16816.F32.BF16 R16, R140.reuse, R150, R16 ;  /* 0x000000968c10723c */ /* 0x040fe20000041810 */
[----:B------:R-:W-:Y:S07]  /*9f30*/  LDSM.16.M88.4 R148, [R164+0x2800] ;  /* 0x00280000a494783b */ /* 0x000fee0000000200 */
[C---:B---3--:R-:W-:Y:S08]  /*9f40*/  HMMA.16816.F32.BF16 R20, R140.reuse, R136, R20 ;  /* 0x000000888c14723c */ /* 0x048ff00000041814 */
[C---:B------:R-:W-:Y:S01]  /*9f50*/  HMMA.16816.F32.BF16 R24, R140.reuse, R138, R24 ;  /* 0x0000008a8c18723c */ /* 0x040fe20000041818 */
[----:B------:R-:W2:Y:S07]  /*9f60*/  LDSM.16.M88.4 R136, [R173+0x4000] ;  /* 0x00400000ad88783b */ /* 0x000eae0000000200 */
[C---:B----4-:R-:W-:Y:S08]  /*9f70*/  HMMA.16816.F32.BF16 R28, R140.reuse, R152, R28 ;  /* 0x000000988c1c723c */ /* 0x050ff0000004181c */
[----:B------:R-:W-:Y:S01]  /*9f80*/  HMMA.16816.F32.BF16 R32, R140, R154, R32 ;  /* 0x0000009a8c20723c */ /* 0x000fe20000041820 */
[----:B------:R-:W3:Y:S08]  /*9f90*/  LDSM.16.M88.4 R140, [R164+0x3000] ;  /* 0x00300000a48c783b */ /* 0x000ef00000000200 */
[----:B------:R-:W4:Y:S01]  /*9fa0*/  LDSM.16.M88.4 R152, [R164+0x3800] ;  /* 0x00380000a498783b */ /* 0x000f220000000200 */
[C---:B--2---:R-:W-:Y:S08]  /*9fb0*/  HMMA.16816.F32.BF16 R4, R136.reuse, R144, R4 ;  /* 0x000000908804723c */ /* 0x044ff00000041804 */
[C---:B------:R-:W-:Y:S01]  /*9fc0*/  HMMA.16816.F32.BF16 R8, R136.reuse, R146, R8 ;  /* 0x000000928808723c */ /* 0x040fe20000041808 */
[----:B------:R-:W-:Y:S07]  /*9fd0*/  LDSM.16.M88.4 R144, [R0] ;  /* 0x000000000090783b */ /* 0x000fee0000000200 */
[C---:B------:R-:W-:Y:S08]  /*9fe0*/  HMMA.16816.F32.BF16 R12, R136.reuse, R148, R12 ;  /* 0x00000094880c723c */ /* 0x040ff0000004180c */
[C---:B------:R-:W-:Y:S01]  /*9ff0*/  HMMA.16816.F32.BF16 R16, R136.reuse, R150, R16 ;  /* 0x000000968810723c */ /* 0x040fe20000041810 */
[----:B------:R-:W-:Y:S07]  /*a000*/  LDSM.16.M88.4 R148, [R100] ;  /* 0x000000006494783b */ /* 0x000fee0000000200 */
[C---:B---3--:R-:W-:Y:S08]  /*a010*/  HMMA.16816.F32.BF16 R20, R136.reuse, R140, R20 ;  /* 0x0000008c8814723c */ /* 0x048ff00000041814 */
[C---:B------:R-:W-:Y:S01]  /*a020*/  HMMA.16816.F32.BF16 R24, R136.reuse, R142, R24 ;  /* 0x0000008e8818723c */ /* 0x040fe20000041818 */
[----:B------:R-:W2:Y:S07]  /*a030*/  LDSM.16.M88.4 R140, [R174+0x4000] ;  /* 0x00400000ae8c783b */ /* 0x000eae0000000200 */
[C---:B----4-:R-:W-:Y:S08]  /*a040*/  HMMA.16816.F32.BF16 R28, R136.reuse, R152, R28 ;  /* 0x00000098881c723c */ /* 0x050ff0000004181c */
[----:B------:R-:W-:Y:S01]  /*a050*/  HMMA.16816.F32.BF16 R32, R136, R154, R32 ;  /* 0x0000009a8820723c */ /* 0x000fe20000041820 */
[----:B------:R-:W3:Y:S08]  /*a060*/  LDSM.16.M88.4 R136, [R161] ;  /* 0x00000000a188783b */ /* 0x000ef00000000200 */
[----:B------:R-:W-:Y:S01]  /*a070*/  LDSM.16.M88.4 R152, [R166+0x2800] ;  /* 0x00280000a698783b */ /* 0x000fe20000000200 */
[C---:B--2---:R-:W-:Y:S08]  /*a080*/  HMMA.16816.F32.BF16 R4, R140.reuse, R144, R4 ;  /* 0x000000908c04723c */ /* 0x044ff00000041804 */
[C---:B------:R-:W-:Y:S01]  /*a090*/  HMMA.16816.F32.BF16 R8, R140.reuse, R146, R8 ;  /* 0x000000928c08723c */ /* 0x040fe20000041808 */
[----:B------:R-:W-:Y:S07]  /*a0a0*/  LDSM.16.M88.4 R144, [R176+0x4000] ;  /* 0x00400000b090783b */ /* 0x000fee0000000200 */
[C---:B------:R-:W-:Y:S08]  /*a0b0*/  HMMA.16816.F32.BF16 R12, R140.reuse, R148, R12 ;  /* 0x000000948c0c723c */ /* 0x040ff0000004180c */
[C---:B------:R-:W-:Y:S01]  /*a0c0*/  HMMA.16816.F32.BF16 R16, R140.reuse, R150, R16 ;  /* 0x000000968c10723c */ /* 0x040fe20000041810 */
[----:B------:R-:W2:Y:S07]  /*a0d0*/  LDSM.16.M88.4 R148, [R166+0x2000] ;  /* 0x00200000a694783b */ /* 0x000eae0000000200 */
[C---:B------:R-:W-:Y:S08]  /*a0e0*/  HMMA.16816.F32.BF16 R20, R140.reuse, R156, R20 ;  /* 0x0000009c8c14723c */ /* 0x040ff00000041814 */
[C---:B------:R-:W-:Y:S01]  /*a0f0*/  HMMA.16816.F32.BF16 R24, R140.reuse, R158, R24 ;  /* 0x0000009e8c18723c */ /* 0x040fe20000041818 */
[----:B------:R-:W4:Y:S07]  /*a100*/  LDSM.16.M88.4 R156, [R166+0x3000] ;  /* 0x00300000a69c783b */ /* 0x000f2e0000000200 */
[C---:B---3--:R-:W-:Y:S08]  /*a110*/  HMMA.16816.F32.BF16 R28, R140.reuse, R136, R28 ;  /* 0x000000888c1c723c */ /* 0x048ff0000004181c */
[----:B------:R-:W-:Y:S01]  /*a120*/  HMMA.16816.F32.BF16 R32, R140, R138, R32 ;  /* 0x0000008a8c20723c */ /* 0x000fe20000041820 */
[----:B------:R-:W3:Y:S07]  /*a130*/  LDSM.16.M88.4 R136, [R166+0x3800] ;  /* 0x00380000a688783b */ /* 0x000eee0000000200 */
[C---:B--2---:R-:W-:Y:S01]  /*a140*/  HMMA.16816.F32.BF16 R4, R144.reuse, R148, R4 ;  /* 0x000000949004723c */ /* 0x044fe20000041804 */
[----:B------:R-:W-:Y:S07]  /*a150*/  LDSM.16.M88.4 R140, [R175+0x4000] ;  /* 0x00400000af8c783b */ /* 0x000fee0000000200 */
[C---:B------:R-:W-:Y:S01]  /*a160*/  HMMA.16816.F32.BF16 R8, R144.reuse, R150, R8 ;  /* 0x000000969008723c */ /* 0x040fe20000041808 */
[----:B------:R-:W2:Y:S07]  /*a170*/  LDSM.16.M88.4 R148, [R165+-0x2000] ;  /* 0xffe00000a594783b */ /* 0x000eae0000000200 */
[C---:B------:R-:W-:Y:S08]  /*a180*/  HMMA.16816.F32.BF16 R12, R144.reuse, R152, R12 ;  /* 0x00000098900c723c */ /* 0x040ff0000004180c */
[C---:B------:R-:W-:Y:S01]  /*a190*/  HMMA.16816.F32.BF16 R16, R144.reuse, R154, R16 ;  /* 0x0000009a9010723c */ /* 0x040fe20000041810 */
[----:B------:R-:W5:Y:S07]  /*a1a0*/  LDSM.16.M88.4 R152, [R165+-0x1800] ;  /* 0xffe80000a598783b */ /* 0x000f6e0000000200 */
[C---:B----4-:R-:W-:Y:S08]  /*a1b0*/  HMMA.16816.F32.BF16 R20, R144.reuse, R156, R20 ;  /* 0x0000009c9014723c */ /* 0x050ff00000041814 */
[C---:B------:R-:W-:Y:S01]  /*a1c0*/  HMMA.16816.F32.BF16 R24, R144.reuse, R158, R24 ;  /* 0x0000009e9018723c */ /* 0x040fe20000041818 */
[----:B------:R-:W4:Y:S07]  /*a1d0*/  LDSM.16.M88.4 R156, [R165+-0x1000] ;  /* 0xfff00000a59c783b */ /* 0x000f2e0000000200 */
[C---:B---3--:R-:W-:Y:S08]  /*a1e0*/  HMMA.16816.F32.BF16 R28, R144.reuse, R136, R28 ;  /* 0x00000088901c723c */ /* 0x048ff0000004181c */
[----:B------:R-:W-:Y:S01]  /*a1f0*/  HMMA.16816.F32.BF16 R32, R144, R138, R32 ;  /* 0x0000008a9020723c */ /* 0x000fe20000041820 */
[----:B------:R-:W3:Y:S07]  /*a200*/  LDSM.16.M88.4 R136, [R165+-0x800] ;  /* 0xfff80000a588783b */ /* 0x000eee0000000200 */
[C---:B--2---:R-:W-:Y:S01]  /*a210*/  HMMA.16816.F32.BF16 R4, R140.reuse, R148, R4 ;  /* 0x000000948c04723c */ /* 0x044fe20000041804 */
[----:B------:R-:W-:Y:S07]  /*a220*/  LDSM.16.M88.4 R144, [R173+0x8000] ;  /* 0x00800000ad90783b */ /* 0x000fee0000000200 */
[C---:B------:R-:W-:Y:S01]  /*a230*/  HMMA.16816.F32.BF16 R8, R140.reuse, R150, R8 ;  /* 0x000000968c08723c */ /* 0x040fe20000041808 */
[----:B------:R-:W2:Y:S07]  /*a240*/  LDSM.16.M88.4 R148, [R164+0x4000] ;  /* 0x00400000a494783b */ /* 0x000eae0000000200 */
[C---:B-----5:R-:W-:Y:S08]  /*a250*/  HMMA.16816.F32.BF16 R12, R140.reuse, R152, R12 ;  /* 0x000000988c0c723c */ /* 0x060ff0000004180c */
[C---:B------:R-:W-:Y:S01]  /*a260*/  HMMA.16816.F32.BF16 R16, R140.reuse, R154, R16 ;  /* 0x0000009a8c10723c */ /* 0x040fe20000041810 */
[----:B------:R-:W5:Y:S07]  /*a270*/  LDSM.16.M88.4 R152, [R164+0x4800] ;  /* 0x00480000a498783b */ /* 0x000f6e0000000200 */
[C---:B----4-:R-:W-:Y:S08]  /*a280*/  HMMA.16816.F32.BF16 R20, R140.reuse, R156, R20 ;  /* 0x0000009c8c14723c */ /* 0x050ff00000041814 */
        /* <DEDUP_REMOVED lines=8> */
[----:B------:R-:W2:Y:S07]  /*a310*/  LDSM.16.M88.4 R148, [R162] ;  /* 0x00000000a294783b */ /* 0x000eae0000000200 */
[C---:B-----5:R-:W-:Y:S08]  /*a320*/  HMMA.16816.F32.BF16 R12, R144.reuse, R152, R12 ;  /* 0x00000098900c723c */ /* 0x060ff0000004180c */
[C---:B------:R-:W-:Y:S01]  /*a330*/  HMMA.16816.F32.BF16 R16, R144.reuse, R154, R16 ;  /* 0x0000009a9010723c */ /* 0x040fe20000041810 */
[----:B------:R-:W5:Y:S07]  /*a340*/  LDSM.16.M88.4 R152, [R163] ;  /* 0x00000000a398783b */ /* 0x000f6e0000000200 */
[C---:B----4-:R-:W-:Y:S01]  /*a350*/  HMMA.16816.F32.BF16 R20, R144.reuse, R156, R20 ;  /* 0x0000009c9014723c */ /* 0x050fe20000041814 */
[----:B------:R-:W-:Y:S07]  /*a360*/  LDSM.16.M88.4 R160, [R172] ;  /* 0x00000000aca0783b */ /* 0x000fee0000000200 */
[C---:B------:R-:W-:Y:S01]  /*a370*/  HMMA.16816.F32.BF16 R24, R144.reuse, R158, R24 ;  /* 0x0000009e9018723c */ /* 0x040fe20000041818 */
[----:B------:R-:W4:Y:S07]  /*a380*/  LDSM.16.M88.4 R156, [R171] ;  /* 0x00000000ab9c783b */ /* 0x000f2e0000000200 */
[C---:B---3--:R-:W-:Y:S08]  /*a390*/  HMMA.16816.F32.BF16 R28, R144.reuse, R136, R28 ;  /* 0x00000088901c723c */ /* 0x048ff0000004181c */
[----:B------:R-:W-:Y:S01]  /*a3a0*/  HMMA.16816.F32.BF16 R32, R144, R138, R32 ;  /* 0x0000008a9020723c */ /* 0x000fe20000041820 */
[----:B------:R-:W-:Y:S07]  /*a3b0*/  LDSM.16.M88.4 R136, [R176+0x8000] ;  /* 0x00800000b088783b */ /* 0x000fee0000000200 */
[C---:B--2---:R-:W-:Y:S01]  /*a3c0*/  HMMA.16816.F32.BF16 R4, R140.reuse, R148, R4 ;  /* 0x000000948c04723c */ /* 0x044fe20000041804 */
[----:B------:R-:W2:Y:S07]  /*a3d0*/  LDSM.16.M88.4 R144, [R166+0x4000] ;  /* 0x00400000a690783b */ /* 0x000eae0000000200 */
[C---:B------:R-:W-:Y:S01]  /*a3e0*/  HMMA.16816.F32.BF16 R8, R140.reuse, R150, R8 ;  /* 0x000000968c08723c */ /* 0x040fe20000041808 */
[----:B------:R-:W3:Y:S07]  /*a3f0*/  LDSM.16.M88.4 R148, [R166+0x4800] ;  /* 0x00480000a694783b */ /* 0x000eee0000000200 */
[C---:B-----5:R-:W-:Y:S08]  /*a400*/  HMMA.16816.F32.BF16 R12, R140.reuse, R152, R12 ;  /* 0x000000988c0c723c */ /* 0x060ff0000004180c */
[C---:B------:R-:W-:Y:S01]  /*a410*/  HMMA.16816.F32.BF16 R16, R140.reuse, R154, R16 ;  /* 0x0000009a8c10723c */ /* 0x040fe20000041810 */
[----:B------:R-:W5:Y:S07]  /*a420*/  LDSM.16.M88.4 R152, [R166+0x5000] ;  /* 0x00500000a698783b */ /* 0x000f6e0000000200 */
[C---:B----4-:R-:W-:Y:S08]  /*a430*/  HMMA.16816.F32.BF16 R20, R140.reuse, R156, R20 ;  /* 0x0000009c8c14723c */ /* 0x050ff00000041814 */
[C---:B------:R-:W-:Y:S01]  /*a440*/  HMMA.16816.F32.BF16 R24, R140.reuse, R158, R24 ;  /* 0x0000009e8c18723c */ /* 0x040fe20000041818 */
[----:B------:R-:W-:Y:S07]  /*a450*/  LDSM.16.M88.4 R156, [R175+0x8000] ;  /* 0x00800000af9c783b */ /* 0x000fee0000000200 */
[C---:B------:R-:W-:Y:S08]  /*a460*/  HMMA.16816.F32.BF16 R28, R140.reuse, R160, R28 ;  /* 0x000000a08c1c723c */ /* 0x040ff0000004181c */
[----:B------:R-:W-:Y:S01]  /*a470*/  HMMA.16816.F32.BF16 R32, R140, R162, R32 ;  /* 0x000000a28c20723c */ /* 0x000fe20000041820 */
[----:B------:R-:W4:Y:S07]  /*a480*/  LDSM.16.M88.4 R140, [R166+0x5800] ;  /* 0x00580000a68c783b */ /* 0x000f2e0000000200 */
[C---:B--2---:R-:W-:Y:S01]  /*a490*/  HMMA.16816.F32.BF16 R4, R136.reuse, R144, R4 ;  /* 0x000000908804723c */ /* 0x044fe20000041804 */
[----:B------:R-:W2:Y:S07]  /*a4a0*/  LDSM.16.M88.4 R160, [R165] ;  /* 0x00000000a5a0783b */ /* 0x000eae0000000200 */
[C---:B------:R-:W-:Y:S08]  /*a4b0*/  HMMA.16816.F32.BF16 R8, R136.reuse, R146, R8 ;  /* 0x000000928808723c */ /* 0x040ff00000041808 */
[C---:B---3--:R-:W-:Y:S08]  /*a4c0*/  HMMA.16816.F32.BF16 R12, R136.reuse, R148, R12 ;  /* 0x00000094880c723c */ /* 0x048ff0000004180c */
[C---:B------:R-:W-:Y:S08]  /*a4d0*/  HMMA.16816.F32.BF16 R16, R136.reuse, R150, R16 ;  /* 0x000000968810723c */ /* 0x040ff00000041810 */
[C---:B-----5:R-:W-:Y:S08]  /*a4e0*/  HMMA.16816.F32.BF16 R20, R136.reuse, R152, R20 ;  /* 0x000000988814723c */ /* 0x060ff00000041814 */
[C---:B------:R-:W-:Y:S08]  /*a4f0*/  HMMA.16816.F32.BF16 R24, R136.reuse, R154, R24 ;  /* 0x0000009a8818723c */ /* 0x040ff00000041818 */
[C---:B----4-:R-:W-:Y:S08]  /*a500*/  HMMA.16816.F32.BF16 R28, R136.reuse, R140, R28 ;  /* 0x0000008c881c723c */ /* 0x050ff0000004181c */
[----:B------:R-:W-:Y:S01]  /*a510*/  HMMA.16816.F32.BF16 R32, R136, R142, R32 ;  /* 0x0000008e8820723c */ /* 0x000fe20000041820 */
[----:B------:R-:W3:Y:S07]  /*a520*/  LDSM.16.M88.4 R136, [R165+0x800] ;  /* 0x00080000a588783b */ /* 0x000eee0000000200 */
[C---:B--2---:R-:W-:Y:S08]  /*a530*/  HMMA.16816.F32.BF16 R4, R156.reuse, R160, R4 ;  /* 0x000000a09c04723c */ /* 0x044ff00000041804 */
[C---:B------:R-:W-:Y:S11]  /*a540*/  HMMA.16816.F32.BF16 R8, R156.reuse, R162, R8 ;  /* 0x000000a29c08723c */ /* 0x040ff60000041808 */
[----:B------:R-:W-:Y:S05]  /*a550*/  @!UPT UIADD3 URZ, URZ, URZ, URZ ;  /* 0x0000003f3f3ff290 */ /* 0x000fea000fffe03f */
[----:B------:R-:W-:Y:S04]  /*a560*/  FMUL.FTZ R0, R4, c[0x0][0x320] ;  /* 0x0000c80004007a20 */ /* 0x000fe80000410000 */
[----:B------:R2:W4:Y:S04]  /*a570*/  MUFU.TANH R141, R0 ;  /* 0x00000000008d7308 */ /* 0x0005280000002400 */
[----:B-1----:R-:W-:Y:S01]  /*a580*/  FMUL.FTZ R3, R11, c[0x0][0x320] ;  /* 0x0000c8000b037a20 */ /* 0x002fe20000410000 */
[C---:B---3--:R-:W-:Y:S03]  /*a590*/  HMMA.16816.F32.BF16 R12, R156.reuse, R136, R12 ;  /* 0x000000889c0c723c */ /* 0x048fe6000004180c */
[----:B------:R-:W-:Y:S02]  /*a5a0*/  FMUL.FTZ R10, R10, c[0x0][0x320] ;  /* 0x0000c8000a0a7a20 */ /* 0x000fe40000410000 */
[----:B------:R1:W3:Y:S03]  /*a5b0*/  MUFU.TANH R147, R3 ;  /* 0x0000000300937308 */ /* 0x0002e60000002400 */
[C---:B------:R-:W-:Y:S07]  /*a5c0*/  HMMA.16816.F32.BF16 R16, R156.reuse, R138, R16 ;  /* 0x0000008a9c10723c */ /* 0x040fee0000041810 */
[----:B------:R-:W3:Y:S01]  /*a5d0*/  MUFU.TANH R146, R10 ;  /* 0x0000000a00927308 */ /* 0x000ee20000002400 */
[----:B--2---:R-:W-:Y:S08]  /*a5e0*/  FMUL.FTZ R0, R5, c[0x0][0x320] ;  /* 0x0000c80005007a20 */ /* 0x004ff00000410000 */
[----:B------:R-:W-:Y:S01]  /*a5f0*/  FMUL.FTZ R2, R12, c[0x0][0x320] ;  /* 0x0000c8000c027a20 */ /* 0x000fe20000410000 */
[----:B------:R2:W2:Y:S07]  /*a600*/  MUFU.TANH R144, R0 ;  /* 0x0000000000907308 */ /* 0x0004ae0000002400 */
[----:B-1----:R-:W-:Y:S03]  /*a610*/  FMUL.FTZ R3, R18, c[0x0][0x320] ;  /* 0x0000c80012037a20 */ /* 0x002fe60000410000 */
[----:B------:R1:W1:Y:S10]  /*a620*/  MUFU.TANH R139, R2 ;  /* 0x00000002008b7308 */ /* 0x0002740000002400 */
[----:B------:R-:W3:Y:S01]  /*a630*/  MUFU.TANH R161, R3 ;  /* 0x0000000300a17308 */ /* 0x000ee20000002400 */
[----:B--2---:R-:W-:Y:S09]  /*a640*/  FMUL.FTZ R0, R6, c[0x0][0x320] ;  /* 0x0000c80006007a20 */ /* 0x004ff20000410000 */
[----:B------:R2:W2:Y:S01]  /*a650*/  MUFU.TANH R143, R0 ;  /* 0x00000000008f7308 */ /* 0x0004a20000002400 */
[----:B-1----:R-:W-:Y:S09]  /*a660*/  FMUL.FTZ R2, R19, c[0x0][0x320] ;  /* 0x0000c80013027a20 */ /* 0x002ff20000410000 */
        /* <DEDUP_REMOVED lines=95> */
.L_x_1251:
        /* <DEDUP_REMOVED lines=18> */
.L_x_1252:
[C---:B----4-:R-:W-:Y:S02]  /*ad80*/  IADD3 R2, -R177.reuse, 0x10, RZ ;  /* 0x00000010b1027810 */ /* 0x050fe40007ffe1ff */
[----:B------:R-:W-:Y:S02]  /*ad90*/  ISETP.NE.U32.AND P0, PT, R177, RZ, PT ;  /* 0x000000ffb100720c */ /* 0x000fe40003f05070 */
[----:B------:R-:W-:Y:S04]  /*ada0*/  LOP3.LUT R2, R2, 0xf, RZ, 0xc0, !PT ;  /* 0x0000000f02027812 */ /* 0x000fe800078ec0ff */
[----:B---3--:R-:W-:Y:S04]  /*adb0*/  IADD3 R2, P6, P5, R2, R0, R20 ;  /* 0x0000000002027210 */ /* 0x008fe80007dde014 */
[----:B--2---:R-:W-:Y:S02]  /*adc0*/  IADD3.X R3, RZ, R4, R9, P6, P5 ;  /* 0x00000004ff037210 */ /* 0x004fe400037ea409 */
        /* <DEDUP_REMOVED lines=10> */
.L_x_1162:
[----:B---34-:R-:W-:Y:S05]  /*ae70*/  BSYNC B0 ;  /* 0x0000000000007941 */ /* 0x018fea0003800000 */
.L_x_1161:
[----:B------:R-:W-:Y:S01]  /*ae80*/  FMNMX.FTZ R2, R141, R101, !PT ;  /* 0x000000658d027209 */ /* 0x000fe20007810000 */
[----:B------:R-:W0:Y:S01]  /*ae90*/  LDGDEPBAR ;  /* 0x00000000000079af */ /* 0x000e220000000000 */
[----:B--2---:R-:W-:Y:S02]  /*aea0*/  FMNMX.FTZ R0, R143, R102, !PT ;  /* 0x000000668f007209 */ /* 0x004fe40007810000 */
        /* <DEDUP_REMOVED lines=38> */
.L_x_1253:
[C---:B------:R-:W-:Y:S01]  /*b110*/  FMUL.FTZ R5, R100.reuse, c[0x0][0x2d0] ;  /* 0x0000b40064057a20 */ /* 0x040fe20000410000 */
[----:B------:R-:W-:Y:S01]  /*b120*/  WARPSYNC 0xffffffff ;  /* 0xffffffff00007948 */ /* 0x000fe20003800000 */
[----:B------:R-:W-:Y:S01]  /*b130*/  FADD.FTZ R2, -R100, R101 ;  /* 0x0000006564027221 */ /* 0x000fe20000010100 */
[----:B------:R-:W-:Y:S01]  /*b140*/  ISETP.GT.AND P0, PT, R180, R189, PT ;  /* 0x000000bdb400720c */ /* 0x000fe20003f04270 */
[--C-:B------:R-:W-:Y:S02]  /*b150*/  FFMA.FTZ R3, R141, c[0x0][0x2d0], -R5.reuse ;  /* 0x0000b4008d037a23 */ /* 0x100fe40000010805 */
[----:B------:R-:W-:Y:S02]  /*b160*/  FMUL.FTZ R2, R2, c[0x0][0x2d0] ;  /* 0x0000b40002027a20 */ /* 0x000fe40000410000 */
[----:B------:R1:W-:Y:S01]  /*b170*/  MUFU.EX2 R141, R3 ;  /* 0x00000003008d7308 */ /* 0x0003e20000000800 */
[--C-:B------:R-:W-:Y:S02]  /*b180*/  FFMA.FTZ R139, R139, c[0x0][0x2d0], -R5.reuse ;  /* 0x0000b4008b8b7a23 */ /* 0x100fe40000010805 */
[--C-:B------:R-:W-:Y:S02]  /*b190*/  FFMA.FTZ R138, R138, c[0x0][0x2d0], -R5.reuse ;  /* 0x0000b4008a8a7a23 */ /* 0x100fe40000010805 */
[--C-:B------:R-:W-:Y:S02]  /*b1a0*/  FFMA.FTZ R137, R137, c[0x0][0x2d0], -R5.reuse ;  /* 0x0000b40089897a23 */ /* 0x100fe40000010805 */
[--C-:B------:R-:W-:Y:S02]  /*b1b0*/  FFMA.FTZ R136, R136, c[0x0][0x2d0], -R5.reuse ;  /* 0x0000b40088887a23 */ /* 0x100fe40000010805 */
[--C-:B------:R-:W-:Y:S01]  /*b1c0*/  FFMA.FTZ R156, R19, c[0x0][0x2d0], -R5.reuse ;  /* 0x0000b400139c7a23 */ /* 0x100fe20000010805 */
[----:B------:R-:W4:Y:S01]  /*b1d0*/  MUFU.EX2 R2, R2 ;  /* 0x0000000200027308 */ /* 0x000f220000000800 */
[--C-:B------:R-:W-:Y:S02]  /*b1e0*/  FFMA.FTZ R171, R15, c[0x0][0x2d0], -R5.reuse ;  /* 0x0000b4000fab7a23 */ /* 0x100fe40000010805 */
[--C-:B------:R-:W-:Y:S02]  /*b1f0*/  FFMA.FTZ R159, R14, c[0x0][0x2d0], -R5.reuse ;  /* 0x0000b4000e9f7a23 */ /* 0x100fe40000010805 */
[--C-:B------:R-:W-:Y:S05]  /*b200*/  FFMA.FTZ R158, R13, c[0x0][0x2d0], -R5.reuse ;  /* 0x0000b4000d9e7a23 */ /* 0x100fea0000010805 */
[----:B------:R-:W-:Y:S01]  /*b210*/  MUFU.EX2 R136, R136 ;  /* 0x0000008800887308 */ /* 0x000fe20000000800 */
[--C-:B-1----:R-:W-:Y:S02]  /*b220*/  FFMA.FTZ R3, R144, c[0x0][0x2d0], -R5.reuse ;  /* 0x0000b40090037a23 */ /* 0x102fe40000010805 */
[--C-:B------:R-:W-:Y:S07]  /*b230*/  FFMA.FTZ R144, R18, c[0x0][0x2d0], -R5.reuse ;  /* 0x0000b40012907a23 */ /* 0x100fee0000010805 */
[----:B------:R1:W5:Y:S02]  /*b240*/  MUFU.EX2 R157, R3 ;  /* 0x00000003009d7308 */ /* 0x0003640000000800 */
[----:B-1----:R-:W-:Y:S02]  /*b250*/  FFMA.FTZ R3, R142, c[0x0][0x2d0], -R5 ;  /* 0x0000b4008e037a23 */ /* 0x002fe40000010805 */
        /* <DEDUP_REMOVED lines=11> */
[C---:B------:R-:W-:Y:S01]  /*b310*/  FMUL.FTZ R32, R2.reuse, R104 ;  /* 0x0000006802207220 */ /* 0x040fe20000410000 */
[----:B-----5:R-:W-:Y:S01]  /*b320*/  F2FP.BF16.PACK_AB R104, R157, R141 ;  /* 0x0000008d9d68723e */ /* 0x020fe200000010ff */
[C---:B------:R-:W-:Y:S02]  /*b330*/  FMUL.FTZ R33, R2.reuse, R105 ;  /* 0x0000006902217220 */ /* 0x040fe40000410000 */
[----:B------:R-:W-:Y:S01]  /*b340*/  FMUL.FTZ R36, R2, R36 ;  /* 0x0000002402247220 */ /* 0x000fe20000410000 */
[----:B-1-3--:R-:W-:Y:S01]  /*b350*/  FMNMX.FTZ R3, R0, R4, !PT ;  /* 0x0000000400037209 */ /* 0x00afe20007810000 */
[--C-:B------:R-:W-:Y:S02]  /*b360*/  FFMA.FTZ R0, R140, c[0x0][0x2d0], -R5.reuse ;  /* 0x0000b4008c007a23 */ /* 0x100fe40000010805 */
[--C-:B------:R-:W-:Y:S02]  /*b370*/  FFMA.FTZ R140, R16, c[0x0][0x2d0], -R5.reuse ;  /* 0x0000b400108c7a23 */ /* 0x100fe40000010805 */
        /* <DEDUP_REMOVED lines=13> */
[C---:B-1----:R-:W-:Y:S02]  /*b450*/  FADD.FTZ R0, -R3.reuse, R102 ;  /* 0x0000006603007221 */ /* 0x042fe40000010100 */
[----:B------:R-:W-:Y:S02]  /*b460*/  FMUL.FTZ R102, R3, c[0x0][0x2d0] ;  /* 0x0000b40003667a20 */ /* 0x000fe40000410000 */
[----:B------:R-:W-:Y:S02]  /*b470*/  FMUL.FTZ R0, R0, c[0x0][0x2d0] ;  /* 0x0000b40000007a20 */ /* 0x000fe40000410000 */
[--C-:B--2---:R-:W-:Y:S02]  /*b480*/  FFMA.FTZ R4, R143, c[0x0][0x2d0], -R102.reuse ;  /* 0x0000b4008f047a23 */ /* 0x104fe40000010866 */
[--C-:B------:R-:W-:Y:S02]  /*b490*/  FFMA.FTZ R6, R145, c[0x0][0x2d0], -R102.reuse ;  /* 0x0000b40091067a23 */ /* 0x100fe40000010866 */
[----:B------:R-:W1:Y:S01]  /*b4a0*/  MUFU.EX2 R0, R0 ;  /* 0x0000000000007308 */ /* 0x000e620000000800 */
[----:B------:R-:W-:Y:S02]  /*b4b0*/  FFMA.FTZ R143, R12, c[0x0][0x2d0], -R5 ;  /* 0x0000b4000c8f7a23 */ /* 0x000fe40000010805 */
[C---:B------:R-:W-:Y:S02]  /*b4c0*/  FMUL.FTZ R12, R2.reuse, R124 ;  /* 0x0000007c020c7220 */ /* 0x040fe40000410000 */
        /* <DEDUP_REMOVED lines=19> */
[----:B------:R-:W-:Y:S01]  /*b600*/  FMUL.FTZ R27, R0, R115 ;  /* 0x00000073001b7220 */ /* 0x000fe20000410000 */
[----:B------:R-:W-:Y:S01]  /*b610*/  LDSM.16.MT88.4 R128, [R167+0x1800] ;  /* 0x00180000a780783b */ /* 0x000fe20000004200 */
[C---:B--2---:R-:W-:Y:S02]  /*b620*/  FMUL.FTZ R4, R2.reuse, R132 ;  /* 0x0000008402047220 */ /* 0x044fe40000410000 */
[C---:B------:R-:W-:Y:S02]  /*b630*/  FMUL.FTZ R80, R2.reuse, R80 ;  /* 0x0000005002507220 */ /* 0x040fe40000410000 */
[C---:B------:R-:W-:Y:S02]  /*b640*/  FMUL.FTZ R81, R2.reuse, R81 ;  /* 0x0000005102517220 */ /* 0x040fe40000410000 */
[----:B------:R-:W-:Y:S01]  /*b650*/  FMUL.FTZ R84, R2, R84 ;  /* 0x0000005402547220 */ /* 0x000fe20000410000 */
        /* <DEDUP_REMOVED lines=17> */
[C---:B------:R-:W-:Y:S02]  /*b770*/  FFMA.FTZ R118, R0.reuse, R186, R101 ;  /* 0x000000ba00767223 */ /* 0x040fe40000010065 */
[C---:B------:R-:W-:Y:S02]  /*b780*/  FMUL.FTZ R23, R0.reuse, R119 ;  /* 0x0000007700177220 */ /* 0x040fe40000410000 */
[C---:B------:R-:W-:Y:S01]  /*b790*/  FMUL.FTZ R34, R0.reuse, R106 ;  /* 0x0000006a00227220 */ /* 0x040fe20000410000 */
[----:B------:R-:W-:Y:S01]  /*b7a0*/  F2FP.BF16.PACK_AB R106, R177, R172 ;  /* 0x000000acb16a723e */ /* 0x000fe200000010ff */
[C---:B------:R-:W-:Y:S02]  /*b7b0*/  FMUL.FTZ R35, R0.reuse, R107 ;  /* 0x0000006b00237220 */ /* 0x040fe40000410000 */
[C---:B------:R-:W-:Y:S01]  /*b7c0*/  FMUL.FTZ R38, R0.reuse, R38 ;  /* 0x0000002600267220 */ /* 0x040fe20000410000 */
[----:B------:R-:W-:Y:S01]  /*b7d0*/  MUFU.EX2 R119, R139 ;  /* 0x0000008b00777308 */ /* 0x000fe20000000800 */
        /* <DEDUP_REMOVED lines=32> */
[----:B------:R-:W-:Y:S02]  /*b9e0*/  FFMA.FTZ R142, R17, c[0x0][0x2d0], -R5 ;  /* 0x0000b400118e7a23 */ /* 0x000fe40000010805 */
[C---:B------:R-:W-:Y:S01]  /*b9f0*/  FMUL.FTZ R5, R2.reuse, R133 ;  /* 0x0000008502057220 */ /* 0x040fe20000410000 */
[----:B------:R2:W-:Y:S01]  /*ba00*/  MUFU.EX2 R126, R0 ;  /* 0x00000000007e7308 */ /* 0x0005e20000000800 */
[----:B------:R-:W-:Y:S02]  /*ba10*/  FMUL.FTZ R17, R2, R121 ;  /* 0x0000007902117220 */ /* 0x000fe40000410000 */
        /* <DEDUP_REMOVED lines=8> */
[--C-:B------:R-:W-:Y:S03]  /*baa0*/  FFMA.FTZ R123, R149, c[0x0][0x2d0], -R102.reuse ;  /* 0x0000b400957b7a23 */ /* 0x100fe60000010866 */
[----:B------:R4:W-:Y:S01]  /*bab0*/  MUFU.EX2 R155, R101 ;  /* 0x00000065009b7308 */ /* 0x0009e20000000800 */
[--C-:B--2---:R-:W-:Y:S09]  /*bac0*/  FFMA.FTZ R0, R163, c[0x0][0x2d0], -R102.reuse ;  /* 0x0000b400a3007a23 */ /* 0x104ff20000010866 */
[----:B------:R2:W5:Y:S01]  /*bad0*/  MUFU.EX2 R133, R0 ;  /* 0x0000000000857308 */ /* 0x0005620000000800 */
[----:B---3--:R-:W-:Y:S01]  /*bae0*/  F2FP.BF16.PACK_AB R107, R126, R125 ;  /* 0x0000007d7e6b723e */ /* 0x008fe200000010ff */
[----:B------:R-:W-:Y:S08]  /*baf0*/  FFMA.FTZ R2, R162, c[0x0][0x2d0], -R102 ;  /* 0x0000b400a2027a23 */ /* 0x000ff00000010866 */
[----:B------:R-:W-:Y:S01]  /*bb00*/  MUFU.EX2 R150, R116 ;  /* 0x0000007400967308 */ /* 0x000fe20000000800 */
[C---:B-1----:R-:W-:Y:S05]  /*bb10*/  HMMA.16816.F32.BF16 R4, R104.reuse, R108, R4 ;  /* 0x0000006c6804723c */ /* 0x042fea0000041804 */
[----:B----4-:R-:W-:Y:S03]  /*bb20*/  FADD.FTZ R101, R124, R118 ;  /* 0x000000767c657221 */ /* 0x010fe60000010000 */
[C---:B------:R-:W-:Y:S01]  /*bb30*/  HMMA.16816.F32.BF16 R8, R104.reuse, R110, R8 ;  /* 0x0000006e6808723c */ /* 0x040fe20000041808 */
[----:B------:R-:W1:Y:S01]  /*bb40*/  LDSM.16.MT88.4 R108, [R168] ;  /* 0x00000000a86c783b */ /* 0x000e620000004200 */
[----:B------:R-:W-:Y:S02]  /*bb50*/  MUFU.EX2 R147, R120 ;  /* 0x0000007800937308 */ /* 0x000fe40000000800 */
[----:B--2---:R-:W-:Y:S08]  /*bb60*/  FFMA.FTZ R0, R161, c[0x0][0x2d0], -R102 ;  /* 0x0000b400a1007a23 */ /* 0x004ff00000010866 */
[----:B------:R-:W-:Y:S10]  /*bb70*/  MUFU.EX2 R141, R122 ;  /* 0x0000007a008d7308 */ /* 0x000ff40000000800 */
[----:B------:R2:W-:Y:S10]  /*bb80*/  MUFU.EX2 R127, R0 ;  /* 0x00000000007f7308 */ /* 0x0005f40000000800 */
[----:B------:R3:W4:Y:S01]  /*bb90*/  MUFU.EX2 R132, R2 ;  /* 0x0000000200847308 */ /* 0x0007220000000800 */
[C---:B-1----:R-:W-:Y:S09]  /*bba0*/  HMMA.16816.F32.BF16 R12, R104.reuse, R108, R12 ;  /* 0x0000006c680c723c */ /* 0x042ff2000004180c */
[----:B------:R-:W1:Y:S03]  /*bbb0*/  MUFU.EX2 R149, R156 ;  /* 0x0000009c00957308 */ /* 0x000e660000000800 */
[----:B--2---:R-:W-:Y:S02]  /*bbc0*/  FADD.FTZ R0, R157, R112 ;  /* 0x000000709d007221 */ /* 0x004fe40000010000 */
[----:B------:R-:W-:Y:S01]  /*bbd0*/  LDSM.16.MT88.4 R112, [R168+0x800] ;  /* 0x00080000a870783b */ /* 0x000fe20000004200 */
[C---:B------:R-:W-:Y:S04]  /*bbe0*/  HMMA.16816.F32.BF16 R16, R104.reuse, R110, R16 ;  /* 0x0000006e6810723c */ /* 0x040fe80000041810 */
[----:B------:R-:W2:Y:S01]  /*bbf0*/  MUFU.EX2 R152, R144 ;  /* 0x0000009000987308 */ /* 0x000ea20000000800 */
[----:B------:R-:W-:Y:S02]  /*bc00*/  FADD.FTZ R0, R172, R0 ;  /* 0x00000000ac007221 */ /* 0x000fe40000010000 */
[----:B------:R-:W1:Y:S02]  /*bc10*/  LDSM.16.MT88.4 R108, [R170] ;  /* 0x00000000aa6c783b */ /* 0x000e640000004200 */
[----:B------:R-:W-:Y:S03]  /*bc20*/  FADD.FTZ R0, R177, R0 ;  /* 0x00000000b1007221 */ /* 0x000fe60000010000 */
[--C-:B---3--:R-:W-:Y:S02]  /*bc30*/  FFMA.FTZ R2, R154, c[0x0][0x2d0], -R102.reuse ;  /* 0x0000b4009a027a23 */ /* 0x108fe40000010866 */
[----:B------:R-:W-:Y:S01]  /*bc40*/  MUFU.EX2 R153, R142 ;  /* 0x0000008e00997308 */ /* 0x000fe20000000800 */
[----:B------:R-:W-:Y:S09]  /*bc50*/  FFMA.FTZ R102, R148, c[0x0][0x2d0], -R102 ;  /* 0x0000b40094667a23 */ /* 0x000ff20000010866 */
[----:B------:R-:W-:Y:S10]  /*bc60*/  MUFU.EX2 R148, R117 ;  /* 0x0000007500947308 */ /* 0x000ff40000000800 */
[----:B------:R3:W-:Y:S10]  /*bc70*/  MUFU.EX2 R151, R2 ;  /* 0x0000000200977308 */ /* 0x0007f40000000800 */
[----:B------:R-:W-:Y:S01]  /*bc80*/  MUFU.EX2 R154, R140 ;  /* 0x0000008c009a7308 */ /* 0x000fe20000000800 */
[C---:B-1----:R-:W-:Y:S09]  /*bc90*/  HMMA.16816.F32.BF16 R20, R104.reuse, R108, R20 ;  /* 0x0000006c6814723c */ /* 0x042ff20000041814 */
[----:B------:R-:W-:Y:S01]  /*bca0*/  MUFU.EX2 R140, R123 ;  /* 0x0000007b008c7308 */ /* 0x000fe20000000800 */
[C---:B------:R-:W-:Y:S01]  /*bcb0*/  HMMA.16816.F32.BF16 R24, R104.reuse, R110, R24 ;  /* 0x0000006e6818723c */ /* 0x040fe20000041818 */
[----:B------:R-:W1:Y:S02]  /*bcc0*/  LDSM.16.MT88.4 R108, [R169] ;  /* 0x00000000a96c783b */ /* 0x000e640000004200 */
[----:B---3--:R-:W-:Y:S04]  /*bcd0*/  FADD.FTZ R2, R125, R101 ;  /* 0x000000657d027221 */ /* 0x008fe80000010000 */
[----:B------:R-:W-:Y:S02]  /*bce0*/  FADD.FTZ R101, R126, R2 ;  /* 0x000000027e657221 */ /* 0x000fe40000010000 */
[----:B------:R-:W3:Y:S03]  /*bcf0*/  MUFU.EX2 R146, R143 ;  /* 0x0000008f00927308 */ /* 0x000ee60000000800 */
[----:B------:R-:W-:Y:S02]  /*bd00*/  FADD.FTZ R2, R119, R0 ;  /* 0x0000000077027221 */ /* 0x000fe40000010000 */
[----:B-----5:R-:W-:Y:S02]  /*bd10*/  FADD.FTZ R0, R133, R101 ;  /* 0x0000006585007221 */ /* 0x020fe40000010000 */
[----:B------:R-:W-:Y:S02]  /*bd20*/  FADD.FTZ R101, R134, R2 ;  /* 0x0000000286657221 */ /* 0x000fe40000010000 */
[----:B----4-:R-:W-:Y:S01]  /*bd30*/  FADD.FTZ R2, R132, R0 ;  /* 0x0000000084027221 */ /* 0x010fe20000010000 */
[----:B------:R4:W5:Y:S01]  /*bd40*/  MUFU.EX2 R143, R121 ;  /* 0x00000079008f7308 */ /* 0x0009620000000800 */
[----:B------:R-:W-:Y:S01]  /*bd50*/  FADD.FTZ R0, R135, R101 ;  /* 0x0000006587007221 */ /* 0x000fe20000010000 */
[----:B------:R-:W-:Y:S01]  /*bd60*/  MOV R101, R100 ;  /* 0x0000006400657202 */ /* 0x000fe20000000f00 */
[----:B------:R-:W-:Y:S02]  /*bd70*/  FADD.FTZ R2, R127, R2 ;  /* 0x000000027f027221 */ /* 0x000fe40000010000 */
[----:B------:R-:W-:Y:S02]  /*bd80*/  FADD.FTZ R0, R136, R0 ;  /* 0x0000000088007221 */ /* 0x000fe40000010000 */
[----:B------:R-:W-:Y:S02]  /*bd90*/  FADD.FTZ R2, R155, R2 ;  /* 0x000000029b027221 */ /* 0x000fe40000010000 */
[----:B------:R-:W-:Y:S01]  /*bda0*/  FADD.FTZ R0, R149, R0 ;  /* 0x0000000095007221 */ /* 0x000fe20000010000 */
[----:B------:R-:W-:Y:S01]  /*bdb0*/  MUFU.EX2 R142, R171 ;  /* 0x000000ab008e7308 */ /* 0x000fe20000000800 */
[----:B------:R-:W-:Y:S02]  /*bdc0*/  FADD.FTZ R2, R150, R2 ;  /* 0x0000000296027221 */ /* 0x000fe40000010000 */
[----:B--2---:R-:W-:Y:S01]  /*bdd0*/  FADD.FTZ R0, R152, R0 ;  /* 0x0000000098007221 */ /* 0x004fe20000010000 */
[----:B---3--:R-:W-:Y:S01]  /*bde0*/  F2FP.BF16.PACK_AB R138, R146, R145 ;  /* 0x00000091928a723e */ /* 0x008fe200000010ff */
[----:B------:R-:W-:Y:S02]  /*bdf0*/  FADD.FTZ R2, R151, R2 ;  /* 0x0000000297027221 */ /* 0x000fe40000010000 */
[----:B------:R-:W-:Y:S02]  /*be00*/  FADD.FTZ R0, R153, R0 ;  /* 0x0000000099007221 */ /* 0x000fe40000010000 */
[----:B------:R-:W-:Y:S01]  /*be10*/  FADD.FTZ R2, R148, R2 ;  /* 0x0000000294027221 */ /* 0x000fe20000010000 */
[----:B------:R-:W-:Y:S01]  /*be20*/  MUFU.EX2 R144, R159 ;  /* 0x0000009f00907308 */ /* 0x000fe20000000800 */
[----:B------:R-:W-:Y:S01]  /*be30*/  FADD.FTZ R0, R154, R0 ;  /* 0x000000009a007221 */ /* 0x000fe20000010000 */
[C---:B-1----:R-:W-:Y:S01]  /*be40*/  HMMA.16816.F32.BF16 R28, R104.reuse, R108, R28 ;  /* 0x0000006c681c723c */ /* 0x042fe2000004181c */
[----:B----4-:R-:W-:Y:S02]  /*be50*/  LDSM.16.MT88.4 R120, [R168+0x1800] ;  /* 0x00180000a878783b */ /* 0x010fe40000004200 */
[----:B-----5:R-:W-:Y:S05]  /*be60*/  F2FP.BF16.PACK_AB R137, R141, R143 ;  /* 0x0000008f8d89723e */ /* 0x020fea00000010ff */
[C---:B------:R-:W-:Y:S01]  /*be70*/  HMMA.16816.F32.BF16 R32, R104.reuse, R110, R32 ;  /* 0x0000006e6820723c */ /* 0x040fe20000041820 */
[----:B------:R-:W1:Y:S01]  /*be80*/  MUFU.EX2 R102, R102 ;  /* 0x0000006600667308 */ /* 0x000e620000000800 */
[----:B------:R-:W2:Y:S02]  /*be90*/  LDSM.16.MT88.4 R108, [R167+0x2000] ;  /* 0x00200000a76c783b */ /* 0x000ea40000004200 */
[----:B-1----:R-:W-:Y:S04]  /*bea0*/  F2FP.BF16.PACK_AB R139, R102, R140 ;  /* 0x0000008c668b723e */ /* 0x002fe800000010ff */
        /* <DEDUP_REMOVED lines=22> */
[----:B------:R-:W-:Y:S01]  /*c010*/  HMMA.16816.F32.BF16 R96, R104, R110, R96 ;  /* 0x0000006e6860723c */ /* 0x000fe20000041860 */
[----:B------:R-:W1:Y:S06]  /*c020*/  LDSM.16.MT88.4 R108, [R167+0x800] ;  /* 0x00080000a76c783b */ /* 0x000e6c0000004200 */
[----:B------:R-:W-:Y:S02]  /*c030*/  F2FP.BF16.PACK_AB R104, R134, R119 ;  /* 0x000000778668723e */ /* 0x000fe400000010ff */
[----:B------:R-:W-:Y:S01]  /*c040*/  F2FP.BF16.PACK_AB R106, R136, R135 ;  /* 0x00000087886a723e */ /* 0x000fe200000010ff */
[----:B------:R-:W-:Y:S02]  /*c050*/  LDSM.16.MT88.4 R116, [R168+0x1000] ;  /* 0x00100000a874783b */ /* 0x000fe40000004200 */
[----:B------:R-:W-:Y:S02]  /*c060*/  F2FP.BF16.PACK_AB R105, R132, R133 ;  /* 0x000000858469723e */ /* 0x000fe400000010ff */
[----:B------:R-:W-:Y:S02]  /*c070*/  F2FP.BF16.PACK_AB R107, R155, R127 ;  /* 0x0000007f9b6b723e */ /* 0x000fe400000010ff */
[----:B------:R-:W-:Y:S05]  /*c080*/  F2FP.BF16.PACK_AB R136, R144, R142 ;  /* 0x0000008e9088723e */ /* 0x000fea00000010ff */
[C---:B-1----:R-:W-:Y:S08]  /*c090*/  HMMA.16816.F32.BF16 R4, R104.reuse, R108, R4 ;  /* 0x0000006c6804723c */ /* 0x042ff00000041804 */
[C---:B------:R-:W-:Y:S01]  /*c0a0*/  HMMA.16816.F32.BF16 R8, R104.reuse, R110, R8 ;  /* 0x0000006e6808723c */ /* 0x040fe20000041808 */
[----:B------:R-:W1:Y:S07]  /*c0b0*/  LDSM.16.MT88.4 R108, [R170+0x800] ;  /* 0x00080000aa6c783b */ /* 0x000e6e0000004200 */
[C---:B------:R-:W-:Y:S08]  /*c0c0*/  HMMA.16816.F32.BF16 R12, R104.reuse, R112, R12 ;  /* 0x00000070680c723c */ /* 0x040ff0000004180c */
        /* <DEDUP_REMOVED lines=105> */
[----:B------:R-:W-:Y:S01]  /*c760*/  FADD.FTZ R2, R140, R0 ;  /* 0x000000008c027221 */ /* 0x000fe20000010000 */
[----:B------:R-:W-:Y:S01]  /*c770*/  IADD3 R0, R180, -0x1, RZ ;  /* 0xffffffffb4007810 */ /* 0x000fe20007ffe0ff */
[C---:B----4-:R-:W-:Y:S04]  /*c780*/  HMMA.16816.F32.BF16 R84, R136.reuse, R12, R84 ;  /* 0x0000000c8854723c */ /* 0x050fe80000041854 */
[----:B------:R-:W-:Y:S01]  /*c790*/  FADD.FTZ R185, R146, R4 ;  /* 0x0000000492b97221 */ /* 0x000fe20000010000 */
[----:B------:R-:W-:Y:S01]  /*c7a0*/  MOV R180, R0 ;  /* 0x0000000000b47202 */ /* 0x000fe20000000f00 */
[----:B------:R-:W-:Y:S01]  /*c7b0*/  FADD.FTZ R186, R102, R2 ;  /* 0x0000000266ba7221 */ /* 0x000fe20000010000 */
[-C--:B------:R-:W-:Y:S01]  /*c7c0*/  MOV R12, R3.reuse ;  /* 0x00000003000c7202 */ /* 0x080fe20000000f00 */
[C---:B------:R-:W-:Y:S04]  /*c7d0*/  HMMA.16816.F32.BF16 R88, R136.reuse, R14, R88 ;  /* 0x0000000e8858723c */ /* 0x040fe80000041858 */
[----:B------:R-:W-:Y:S04]  /*c7e0*/  MOV R102, R3 ;  /* 0x0000000300667202 */ /* 0x000fe80000000f00 */
[C---:B-1----:R-:W-:Y:S08]  /*c7f0*/  HMMA.16816.F32.BF16 R92, R136.reuse, R16, R92 ;  /* 0x00000010885c723c */ /* 0x042ff0000004185c */
[----:B------:R-:W-:Y:S01]  /*c800*/  HMMA.16816.F32.BF16 R96, R136, R18, R96 ;  /* 0x000000128860723c */ /* 0x000fe20000041860 */
[----:B------:R-:W-:Y:S07]  /*c810*/  @!UPT UIADD3 URZ, URZ, URZ, URZ ;  /* 0x0000003f3f3ff290 */ /* 0x000fee000fffe03f */
[----:B------:R-:W-:-:S11]  /*c820*/  @P0 BRA `(.L_x_1166) ;  /* 0xffffcf4000000947 */ /* 0x000fd6000383ffff */
.L_x_1159:
[----:B------:R-:W-:Y:S05]  /*c830*/  BRA.DIV ~URZ, `(.L_x_1167) ;  /* 0x00006af27f007947 */ /* 0x000fea000b800000 */
[----:B------:R1:W2:Y:S02]  /*c840*/  SHFL.BFLY PT, R0, R185, 0x2, 0x1f ;  /* 0x0c401f00b9007f89 */ /* 0x0002a400000e0000 */
.L_x_1254:
[----:B--2---:R-:W-:Y:S01]  /*c850*/  FADD.FTZ R5, R0, R185 ;  /* 0x000000b900057221 */ /* 0x004fe20000010000 */
[----:B------:R-:W-:Y:S05]  /*c860*/  BRA.DIV ~URZ, `(.L_x_1168) ;  /* 0x00006b127f007947 */ /* 0x000fea000b800000 */
[----:B------:R-:W2:Y:S04]  /*c870*/  SHFL.BFLY PT, R0, R186, 0x2, 0x1f ;  /* 0x0c401f00ba007f89 */ /* 0x000ea800000e0000 */
[----:B------:R-:W3:Y:S01]  /*c880*/  SHFL.BFLY PT, R2, R5, 0x1, 0x1f ;  /* 0x0c201f0005027f89 */ /* 0x000ee200000e0000 */
[----:B--2---:R-:W-:-:S02]  /*c890*/  FADD.FTZ R4, R0, R186 ;  /* 0x000000ba00047221 */ /* 0x004fc40000010000 */
[----:B---3--:R-:W-:-:S03]  /*c8a0*/  FADD.FTZ R5, R5, R2 ;  /* 0x0000000205057221 */ /* 0x008fc60000010000 */
[----:B------:R2:W3:Y:S04]  /*c8b0*/  SHFL.BFLY PT, R3, R4, 0x1, 0x1f ;  /* 0x0c201f0004037f89 */ /* 0x0004e800000e0000 */
.L_x_1255:
[----:B------:R-:W-:Y:S01]  /*c8c0*/  FSETP.NE.FTZ.AND P1, PT, R5, RZ, PT ;  /* 0x000000ff0500720b */ /* 0x000fe20003f35000 */
[----:B---3--:R-:W-:Y:S01]  /*c8d0*/  FADD.FTZ R3, R3, R4 ;  /* 0x0000000403037221 */ /* 0x008fe20000010000 */
[----:B------:R-:W-:Y:S02]  /*c8e0*/  MOV R2, RZ ;  /* 0x000000ff00027202 */ /* 0x000fe40000000f00 */
[----:B------:R-:W-:Y:S02]  /*c8f0*/  MOV R0, RZ ;  /* 0x000000ff00007202 */ /* 0x000fe40000000f00 */
[----:B------:R-:W-:Y:S02]  /*c900*/  FSETP.NE.FTZ.AND P0, PT, R3, RZ, PT ;  /* 0x000000ff0300720b */ /* 0x000fe40003f15000 */
[----:B------:R-:W-:Y:S02]  /*c910*/  MOV R23, 0xff800000 ;  /* 0xff80000000177802 */ /* 0x000fe40000000f00 */
        /* <DEDUP_REMOVED lines=111> */
.L_x_1128:
        /* <DEDUP_REMOVED lines=17> */
.L_x_1170:
[----:B------:R-:W-:Y:S05]  /*d120*/  BSYNC B0 ;  /* 0x0000000000007941 */ /* 0x000fea0003800000 */
.L_x_1169:
[----:B------:R-:W-:Y:S01]  /*d130*/  PRMT R0, R0, 0x9910, RZ ;  /* 0x0000991000007816 */ /* 0x000fe200000000ff */
[----:B------:R-:W-:Y:S01]  /*d140*/  BSSY B1, `(.L_x_1171) ;  /* 0x000032c000017945 */ /* 0x000fe20003800000 */
[----:B------:R-:W-:Y:S02]  /*d150*/  IMAD.MOV.U32 R78, RZ, RZ, R208 ;  /* 0x000000ffff4e7224 */ /* 0x000fe400078e00d0 */
[----:B------:R-:W-:-:S13]  /*d160*/  ISETP.NE.AND P0, PT, R0, RZ, PT ;  /* 0x000000ff0000720c */ /* 0x000fda0003f05270 */
[----:B------:R-:W-:Y:S05]  /*d170*/  @!P0 BRA `(.L_x_1172) ;  /* 0x0000260000008947 */ /* 0x000fea0003800000 */
[----:B------:R-:W2:Y:S04]  /*d180*/  LDL R7, [R1+0x8] ;  /* 0x0000080001077983 */ /* 0x000ea80000100800 */
[----:B------:R-:W3:Y:S04]  /*d190*/  LDL R5, [R1] ;  /* 0x0000000001057983 */ /* 0x000ee80000100800 */
[----:B------:R-:W4:Y:S01]  /*d1a0*/  LDL R6, [R1+0x4] ;  /* 0x0000040001067983 */ /* 0x000f220000100800 */
        /* <DEDUP_REMOVED lines=99> */
[----:B----4-:R-:W-:Y:S02]  /*d7e0*/  F2FP.BF16.PACK_AB R2, R43, R42 ;  /* 0x0000002a2b02723e */ /* 0x010fe400000010ff */
[----:B------:R-:W-:-:S03]  /*d7f0*/  @P3 IADD3.X R5, R221, c[0x0][0x50c], RZ, P0, !PT ;  /* 0x00014300dd053a10 */ /* 0x000fc600007fe4ff */
        /* <DEDUP_REMOVED lines=17> */
.L_x_1173:
[----:B------:R-:W3:Y:S01]  /*d910*/  LDL R82, [R1+0x10] ;  /* 0x0000100001527983 */ /* 0x000ee20000100800 */
[----:B------:R-:W-:Y:S01]  /*d920*/  IMAD.MOV.U32 R9, RZ, RZ, 0x368 ;  /* 0x00000368ff097424 */ /* 0x000fe200078e00ff */
[----:B------:R-:W-:Y:S01]  /*d930*/  ISETP.GT.AND P3, PT, R5, 0x1, PT ;  /* 0x000000010500780c */ /* 0x000fe20003f64270 */
[----:B--2---:R-:W-:Y:S01]  /*d940*/  IMAD.MOV.U32 R2, RZ, RZ, c[0x0][0x4e8] ;  /* 0x00013a00ff027624 */ /* 0x004fe200078e00ff */
[----:B------:R-:W-:Y:S01]  /*d950*/  ISETP.NE.U32.AND P0, PT, RZ, c[0x0][0x500], PT ;  /* 0x00014000ff007a0c */ /* 0x000fe20003f05070 */
[----:B------:R-:W1:Y:S01]  /*d960*/  S2R R83, SR_TID.X ;  /* 0x0000000000537919 */ /* 0x000e620000002100 */
[----:B------:R-:W-:-:S02]  /*d970*/  SEL R9, R9, 0x328, P3 ;  /* 0x0000032809097807 */ /* 0x000fc40001800000 */
[----:B------:R-:W-:Y:S02]  /*d980*/  ISETP.NE.AND.EX P0, PT, RZ, c[0x0][0x504], PT, P0 ;  /* 0x00014100ff007a0c */ /* 0x000fe40003f05300 */
[----:B------:R2:W4:Y:S01]  /*d990*/  LDC.64 R4, c[0x0][R9+0x170] ;  /* 0x00005c0009047b82 */ /* 0x0005220000000a00 */
[----:B------:R-:W-:Y:S02]  /*d9a0*/  ISETP.NE.AND P2, PT, R2, 0x1, PT ;  /* 0x000000010200780c */ /* 0x000fe40003f45270 */
[----:B------:R-:W-:Y:S02]  /*d9b0*/  SEL R8, R216, RZ, !P0 ;  /* 0x000000ffd8087207 */ /* 0x000fe40004000000 */
[----:B------:R-:W-:Y:S02]  /*d9c0*/  SEL R3, R224, RZ, !P0 ;  /* 0x000000ffe0037207 */ /* 0x000fe40004000000 */
[----:B------:R-:W-:Y:S01]  /*d9d0*/  LOP3.LUT R10, R210, 0xffff, RZ, 0xc0, !PT ;  /* 0x0000ffffd20a7812 */ /* 0x000fe200078ec0ff */
[----:B------:R2:W4:Y:S08]  /*d9e0*/  LDC.64 R16, c[0x0][R9+0x168] ;  /* 0x00005a0009107b82 */ /* 0x0005300000000a00 */
[----:B------:R2:W4:Y:S01]  /*d9f0*/  LDC.64 R18, c[0x0][R9+0x178] ;  /* 0x00005e0009127b82 */ /* 0x0005220000000a00 */
[----:B-1----:R-:W-:-:S04]  /*da00*/  SHF.R.S32.HI R79, RZ, 0x1f, R83 ;  /* 0x0000001fff4f7819 */ /* 0x002fc80000011453 */
[----:B------:R-:W-:-:S03]  /*da10*/  LEA.HI R79, R79, R83, RZ, 0x5 ;  /* 0x000000534f4f7211 */ /* 0x000fc600078f28ff */
[----:B------:R2:W1:Y:S01]  /*da20*/  LDC.64 R20, c[0x0][R9+0x160] ;  /* 0x0000580009147b82 */ /* 0x0004620000000a00 */
[----:B------:R-:W-:-:S05]  /*da30*/  LOP3.LUT R79, R79, 0xffffffe0, RZ, 0xc0, !PT ;  /* 0xffffffe04f4f7812 */ /* 0x000fca00078ec0ff */
[----:B------:R-:W-:Y:S02]  /*da40*/  IMAD.IADD R79, R83, 0x1, -R79 ;  /* 0x00000001534f7824 */ /* 0x000fe400078e0a4f */
[----:B--2---:R-:W-:Y:S02]  /*da50*/  IMAD.IADD R9, R212, 0x1, R205 ;  /* 0x00000001d4097824 */ /* 0x004fe400078e02cd */
[----:B----4-:R-:W-:-:S04]  /*da60*/  IMAD R2, R5, R8, RZ ;  /* 0x0000000805027224 */ /* 0x010fc800078e02ff */
[----:B------:R-:W-:Y:S02]  /*da70*/  IMAD R12, R4, R3, R2 ;  /* 0x00000003040c7224 */ /* 0x000fe400078e0202 */
[----:B------:R-:W-:-:S04]  /*da80*/  @P2 IMAD.HI.U32 R3, R9, c[0x0][0x4ec], RZ ;  /* 0x00013b0009032a27 */ /* 0x000fc800078e00ff */
[----:B------:R-:W-:-:S04]  /*da90*/  IMAD.WIDE.U32 R4, R4, R8, RZ ;  /* 0x0000000804047225 */ /* 0x000fc800078e00ff */
[----:B------:R-:W-:-:S04]  /*daa0*/  IMAD.WIDE.U32 R6, R16, R10, RZ ;  /* 0x0000000a10067225 */ /* 0x000fc800078e00ff */
[----:B------:R-:W-:Y:S01]  /*dab0*/  IMAD.MOV.U32 R2, RZ, RZ, R9 ;  /* 0x000000ffff027224 */ /* 0x000fe200078e0009 */
[----:B------:R-:W-:Y:S01]  /*dac0*/  @P2 SHF.R.U32.HI R2, RZ, c[0x0][0x4f0], R3 ;  /* 0x00013c00ff022a19 */ /* 0x000fe20000011603 */
[----:B------:R-:W-:Y:S01]  /*dad0*/  IMAD R11, R17, R10, RZ ;  /* 0x0000000a110b7224 */ /* 0x000fe200078e02ff */
        /* <DEDUP_REMOVED lines=13> */
[----:B-1----:R-:W-:Y:S01]  /*dbb0*/  IMAD R2, R21, R3, RZ ;  /* 0x0000000315027224 */ /* 0x002fe200078e02ff */
        /* <DEDUP_REMOVED lines=69> */
.L_x_1256:
[----:B------:R-:W-:Y:S05]  /*e010*/  BRA.DIV ~URZ, `(.L_x_1176) ;  /* 0x000054c27f007947 */ /* 0x000fea000b800000 */
[----:B------:R4:W2:Y:S02]  /*e020*/  SHFL.IDX PT, R0, R11, RZ, 0x181f ;  /* 0x00181fff0b007589 */ /* 0x0008a400000e0000 */
.L_x_1257:
        /* <DEDUP_REMOVED lines=19> */
.L_x_1178:
[----:B------:R-:W-:Y:S05]  /*e160*/  BSYNC B0 ;  /* 0x0000000000007941 */ /* 0x000fea0003800000 */
.L_x_1177:
[----:B------:R-:W-:Y:S05]  /*e170*/  BRA.DIV ~URZ, `(.L_x_1179) ;  /* 0x000053d27f007947 */ /* 0x000fea000b800000 */
[----:B---3--:R3:W4:Y:S04]  /*e180*/  SHFL.IDX PT, R8, R9, 0x1, 0x181f ;  /* 0x00381f0009087f89 */ /* 0x00872800000e0000 */
[----:B--2---:R3:W2:Y:S02]  /*e190*/  SHFL.IDX PT, R0, R11, 0x1, 0x181f ;  /* 0x00381f000b007f89 */ /* 0x0046a400000e0000 */
.L_x_1258:
        /* <DEDUP_REMOVED lines=19> */
.L_x_1181:
[----:B------:R-:W-:Y:S05]  /*e2d0*/  BSYNC B0 ;  /* 0x0000000000007941 */ /* 0x000fea0003800000 */
.L_x_1180:
[----:B------:R-:W-:Y:S05]  /*e2e0*/  BRA.DIV ~URZ, `(.L_x_1182) ;  /* 0x000053327f007947 */ /* 0x000fea000b800000 */
[----:B----4-:R4:W3:Y:S02]  /*e2f0*/  SHFL.IDX PT, R8, R9, 0x2, 0x181f ;  /* 0x00581f0009087f89 */ /* 0x0108e400000e0000 */
.L_x_1259:
[----:B------:R-:W-:Y:S05]  /*e300*/  BRA.DIV ~URZ, `(.L_x_1183) ;  /* 0x000053827f007947 */ /* 0x000fea000b800000 */
[----:B--2---:R2:W4:Y:S02]  /*e310*/  SHFL.IDX PT, R0, R11, 0x2, 0x181f ;  /* 0x00581f000b007f89 */ /* 0x00452400000e0000 */
.L_x_1260:
        /* <DEDUP_REMOVED lines=19> */
.L_x_1185:
[----:B------:R-:W-:Y:S05]  /*e450*/  BSYNC B0 ;  /* 0x0000000000007941 */ /* 0x000fea0003800000 */
.L_x_1184:
[----:B------:R-:W-:Y:S05]  /*e460*/  BRA.DIV ~URZ, `(.L_x_1186) ;  /* 0x000052927f007947 */ /* 0x000fea000b800000 */
[----:B---3--:R3:W2:Y:S04]  /*e470*/  SHFL.IDX PT, R6, R9, 0x3, 0x181f ;  /* 0x00781f0009067f89 */ /* 0x0086a800000e0000 */
[----:B----4-:R3:W4:Y:S02]  /*e480*/  SHFL.IDX PT, R0, R11, 0x3, 0x181f ;  /* 0x00781f000b007f89 */ /* 0x01072400000e0000 */
.L_x_1261:
        /* <DEDUP_REMOVED lines=20> */
.L_x_1174:
[----:B------:R-:W-:Y:S02]  /*e5d0*/  IMAD R11, R11, c[0x0][0x408], RZ ;  /* 0x000102000b0b7a24 */ /* 0x000fe400078e02ff */
[----:B------:R-:W-:-:S04]  /*e5e0*/  IMAD.WIDE.U32 R2, R0, c[0x0][0x408], RZ ;  /* 0x0001020000027a25 */ /* 0x000fc800078e00ff */
[----:B------:R-:W-:Y:S02]  /*e5f0*/  IMAD R0, R0, c[0x0][0x40c], R11 ;  /* 0x0001030000007a24 */ /* 0x000fe400078e020b */
[----:B-1----:R-:W-:-:S03]  /*e600*/  @P2 IMAD.HI.U32 R5, R9, c[0x0][0x4ec], RZ ;  /* 0x00013b0009052a27 */ /* 0x002fc600078e00ff */
        /* <DEDUP_REMOVED lines=28> */
.L_x_1262:
[----:B------:R-:W-:Y:S05]  /*e7d0*/  BRA.DIV ~URZ, `(.L_x_1189) ;  /* 0x000050627f007947 */ /* 0x000fea000b800000 */
[----:B------:R3:W4:Y:S02]  /*e7e0*/  SHFL.IDX PT, R0, R12, RZ, 0x1c1f ;  /* 0x001c1fff0c007589 */ /* 0x00072400000e0000 */
.L_x_1263:
        /* <DEDUP_REMOVED lines=122> */
.L_x_1191:
[----:B------:R-:W-:Y:S05]  /*ef90*/  BSYNC B0 ;  /* 0x0000000000007941 */ /* 0x000fea0003800000 */
.L_x_1190:
[----:B------:R-:W-:Y:S05]  /*efa0*/  BRA.DIV ~URZ, `(.L_x_1192) ;  /* 0x000049027f007947 */ /* 0x000fea000b800000 */
[----:B--2---:R2:W1:Y:S04]  /*efb0*/  SHFL.IDX PT, R4, R5, 0x1, 0x1c1f ;  /* 0x003c1f0005047f89 */ /* 0x00446800000e0000 */
[----:B----4-:R2:W4:Y:S02]  /*efc0*/  SHFL.IDX PT, R0, R12, 0x1, 0x1c1f ;  /* 0x003c1f000c007f89 */ /* 0x01052400000e0000 */
.L_x_1264:
        /* <DEDUP_REMOVED lines=123> */
.L_x_1172:
        /* <DEDUP_REMOVED lines=19> */
.L_x_1193:
        /* <DEDUP_REMOVED lines=55> */
.L_x_1195:
[----:B------:R-:W-:Y:S05]  /*fc20*/  BSYNC B0 ;  /* 0x0000000000007941 */ /* 0x000fea0003800000 */
.L_x_1194:
        /* <DEDUP_REMOVED lines=34> */
.L_x_1265:
[----:B------:R-:W-:Y:S05]  /*fe50*/  BRA.DIV ~URZ, `(.L_x_1197) ;  /* 0x00003b927f007947 */ /* 0x000fea000b800000 */
[----:B------:R3:W4:Y:S02]  /*fe60*/  SHFL.IDX PT, R0, R12, RZ, 0x181f ;  /* 0x00181fff0c007589 */ /* 0x00072400000e0000 */
.L_x_1266:
        /* <DEDUP_REMOVED lines=20> */
.L_x_1199:
[----:B------:R-:W-:Y:S05]  /*ffb0*/  BSYNC B0 ;  /* 0x0000000000007941 */ /* 0x000fea0003800000 */
.L_x_1198:
[----:B------:R-:W-:Y:S05]  /*ffc0*/  BRA.DIV ~URZ, `(.L_x_1200) ;  /* 0x00003a927f007947 */ /* 0x000fea000b800000 */
[----:B--2---:R2:W1:Y:S04]  /*ffd0*/  SHFL.IDX PT, R8, R9, 0x1, 0x181f ;  /* 0x00381f0009087f89 */ /* 0x00446800000e0000 */
[----:B----4-:R2:W4:Y:S02]  /*ffe0*/  SHFL.IDX PT, R0, R12, 0x1, 0x181f ;  /* 0x00381f000c007f89 */ /* 0x01052400000e0000 */
.L_x_1267:
        /* <DEDUP_REMOVED lines=19> */
.L_x_1202:
[----:B------:R-:W-:Y:S05]  /*10120*/  BSYNC B0 ;  /* 0x0000000000007941 */ /* 0x000fea0003800000 */
.L_x_1201:
[----:B------:R-:W-:Y:S05]  /*10130*/  BRA.DIV ~URZ, `(.L_x_1203) ;  /* 0x000039f27f007947 */ /* 0x000fea000b800000 */
[----:B-1----:R1:W2:Y:S02]  /*10140*/  SHFL.IDX PT, R8, R9, 0x2, 0x181f ;  /* 0x00581f0009087f89 */ /* 0x0022a400000e0000 */
.L_x_1268:
[----:B------:R-:W-:Y:S05]  /*10150*/  BRA.DIV ~URZ, `(.L_x_1204) ;  /* 0x00003a427f007947 */ /* 0x000fea000b800000 */
[----:B----4-:R4:W1:Y:S02]  /*10160*/  SHFL.IDX PT, R0, R12, 0x2, 0x181f ;  /* 0x00581f000c007f89 */ /* 0x01086400000e0000 */
.L_x_1269:
        /* <DEDUP_REMOVED lines=19> */
.L_x_1206:
[----:B------:R-:W-:Y:S05]  /*102a0*/  BSYNC B0 ;  /* 0x0000000000007941 */ /* 0x000fea0003800000 */
.L_x_1205:
[----:B------:R-:W-:Y:S05]  /*102b0*/  BRA.DIV ~URZ, `(.L_x_1207) ;  /* 0x000039527f007947 */ /* 0x000fea000b800000 */
[----:B--2---:R2:W3:Y:S04]  /*102c0*/  SHFL.IDX PT, R8, R9, 0x3, 0x181f ;  /* 0x00781f0009087f89 */ /* 0x0044e800000e0000 */
[----:B-1----:R2:W1:Y:S02]  /*102d0*/  SHFL.IDX PT, R0, R12, 0x3, 0x181f ;  /* 0x00781f000c007f89 */ /* 0x00246400000e0000 */
.L_x_1270:
        /* <DEDUP_REMOVED lines=18> */
.L_x_1187:
[----:B------:R-:W-:Y:S05]  /*10400*/  BSYNC B1 ;  /* 0x0000000000017941 */ /* 0x000fea0003800000 */
.L_x_1171:
        /* <DEDUP_REMOVED lines=9> */
[----:B--2-4-:R-:W-:-:S04]  /*104a0*/  LOP3.LUT R12, R0, 0x1f, RZ, 0xc0, !PT ;  /* 0x0000001f000c7812 */ /* 0x014fc800078ec0ff */
[----:B------:R-:W-:Y:S01]  /*104b0*/  ISETP.NE.AND P5, PT, R12, 0x1f, PT ;  /* 0x0000001f0c00780c */ /* 0x000fe20003fa5270 */
[----:B------:R-:W-:Y:S10]  /*104c0*/  BRA.DIV ~URZ, `(.L_x_1209) ;  /* 0x000038127f007947 */ /* 0x000ff4000b800000 */
[----:B------:R2:W3:Y:S02]  /*104d0*/  SHFL.IDX PT, R9, R78, RZ, 0x1f ;  /* 0x00001fff4e097589 */ /* 0x0004e400000e0000 */
.L_x_1271:
[----:B------:R-:W-:Y:S05]  /*104e0*/  BRA.DIV ~URZ, `(.L_x_1210) ;  /* 0x000038627f007947 */ /* 0x000fea000b800000 */
[----:B------:R4:W2:Y:S02]  /*104f0*/  SHFL.IDX PT, R8, R78, 0x1, 0x1f ;  /* 0x00201f004e087f89 */ /* 0x0008a400000e0000 */
.L_x_1272:
        /* <DEDUP_REMOVED lines=18> */
.L_x_1273:
        /* <DEDUP_REMOVED lines=16> */
.L_x_1274:
[----:B----4-:R-:W-:Y:S01]  /*10720*/  IMAD R0, R0, c[0x0][0x538], RZ ;  /* 0x00014e0000007a24 */ /* 0x010fe200078e02ff */
[----:B------:R-:W-:Y:S04]  /*10730*/  BSSY B1, `(.L_x_1213) ;  /* 0x00000c5000017945 */ /* 0x000fe80003800000 */
[----:B--2---:R-:W-:-:S04]  /*10740*/  IADD3 R8, R0, R8, RZ ;  /* 0x0000000800087210 */ /* 0x004fc80007ffe0ff */
[----:B---3--:R-:W-:-:S13]  /*10750*/  ISETP.GT.AND P6, PT, R8, R9, PT ;  /* 0x000000090800720c */ /* 0x008fda0003fc4270 */
[----:B------:R-:W-:Y:S05]  /*10760*/  @P6 BRA `(.L_x_1214) ;  /* 0x0000024000006947 */ /* 0x000fea0003800000 */
.L_x_1218:
        /* <DEDUP_REMOVED lines=16> */
.L_x_1275:
        /* <DEDUP_REMOVED lines=16> */
.L_x_1276:
[----:B--2---:R-:W-:-:S05]  /*10970*/  IMAD R0, R0, c[0x0][0x538], RZ ;  /* 0x00014e0000007a24 */ /* 0x004fca00078e02ff */
[----:B------:R-:W-:-:S04]  /*10980*/  IADD3 R8, R0, R8, RZ ;  /* 0x0000000800087210 */ /* 0x000fc80007ffe0ff */
[----:B------:R-:W-:-:S13]  /*10990*/  ISETP.GT.AND P6, PT, R8, R9, PT ;  /* 0x000000090800720c */ /* 0x000fda0003fc4270 */
[----:B-1----:R-:W-:Y:S05]  /*109a0*/  @!P6 BRA `(.L_x_1218) ;  /* 0xfffffdc00000e947 */ /* 0x002fea000383ffff */
.L_x_1214:
[----:B------:R-:W-:-:S05]  /*109b0*/  IADD3 R8, -R0, R8, RZ ;  /* 0x0000000800087210 */ /* 0x000fca0007ffe1ff */
[----:B------:R-:W-:-:S05]  /*109c0*/  IMAD R0, R4, c[0x0][0x538], R8 ;  /* 0x00014e0004007a24 */ /* 0x000fca00078e0208 */
[----:B------:R-:W-:Y:S01]  /*109d0*/  ISETP.GT.AND P0, PT, R0, R9, PT ;  /* 0x000000090000720c */ /* 0x000fe20003f04270 */
[----:B------:R-:W-:-:S12]  /*109e0*/  BRA.DIV ~URZ, `(.L_x_1219) ;  /* 0x000037c27f007947 */ /* 0x000fd8000b800000 */
[----:B------:R-:W-:-:S04]  /*109f0*/  VOTE.ANY R5, PT, !P0 ;  /* 0x0000000000057806 */ /* 0x000fc800040e0100 */
.L_x_1277:
[----:B------:R-:W2:Y:S02]  /*10a00*/  POPC R0, R5 ;  /* 0x0000000500007309 */ /* 0x000ea40000000000 */
[----:B--2---:R-:W-:Y:S01]  /*10a10*/  IADD3 R211, R0, R211, RZ ;  /* 0x000000d300d37210 */ /* 0x004fe20007ffe0ff */
[----:B------:R-:W-:Y:S05]  /*10a20*/  BRA.DIV ~URZ, `(.L_x_1220) ;  /* 0x000037d27f007947 */ /* 0x000fea000b800000 */
[----:B------:R2:W3:Y:S04]  /*10a30*/  SHFL.IDX PT, R10, R6, R0, 0x1f ;  /* 0x00001f00060a7589 */ /* 0x0004e800000e0000 */
[----:B------:R2:W4:Y:S02]  /*10a40*/  SHFL.IDX PT, R7, R7, R0, 0x1f ;  /* 0x00001f0007077589 */ /* 0x00052400000e0000 */
.L_x_1278:
[----:B------:R-:W-:Y:S01]  /*10a50*/  ISETP.NE.AND P0, PT, R5, RZ, PT ;  /* 0x000000ff0500720c */ /* 0x000fe20003f05270 */
[----:B------:R-:W-:-:S12]  /*10a60*/  BSSY B0, `(.L_x_1221) ;  /* 0x0000005000007945 */ /* 0x000fd80003800000 */
[----:B------:R-:W-:Y:S05]  /*10a70*/  @!P0 BRA `(.L_x_1222) ;  /* 0x0000003000008947 */ /* 0x000fea0003800000 */
[----:B--2---:R-:W-:Y:S01]  /*10a80*/  IADD3 R0, R0, -0x1, RZ ;  /* 0xffffffff00007810 */ /* 0x004fe20007ffe0ff */
[----:B------:R-:W-:Y:S05]  /*10a90*/  BRA.DIV ~URZ, `(.L_x_1223) ;  /* 0x000038327f007947 */ /* 0x000fea000b800000 */
[----:B------:R2:W1:Y:S02]  /*10aa0*/  SHFL.IDX PT, R11, R4, R0, 0x1f ;  /* 0x00001f00040b7589 */ /* 0x00046400000e0000 */
.L_x_1222:
[----:B------:R-:W-:Y:S05]  /*10ab0*/  BSYNC B0 ;  /* 0x0000000000007941 */ /* 0x000fea0003800000 */
.L_x_1221:
        /* <DEDUP_REMOVED lines=66> */
.L_x_1225:
        /* <DEDUP_REMOVED lines=66> */
.L_x_1226:
[----:B------:R-:W-:Y:S05]  /*11300*/  BSYNC B0 ;  /* 0x0000000000007941 */ /* 0x000fea0003800000 */
.L_x_1224:
[----:B------:R-:W-:-:S04]  /*11310*/  LOP3.LUT R0, RZ, R0, RZ, 0x33, !PT ;  /* 0x00000000ff007212 */ /* 0x000fc800078e33ff */
[----:B------:R-:W-:Y:S01]  /*11320*/  IADD3 R209, R0, R10, RZ ;  /* 0x0000000a00d17210 */ /* 0x000fe20007ffe0ff */
[----:B------:R-:W-:Y:S05]  /*11330*/  BRA `(.L_x_1227) ;  /* 0x0000004000007947 */ /* 0x000fea0003800000 */
.L_x_1215:
[----:B------:R-:W-:Y:S01]  /*11340*/  IMAD.MOV.U32 R208, RZ, RZ, R9 ;  /* 0x000000ffffd07224 */ /* 0x000fe200078e0009 */
[----:B------:R-:W-:Y:S01]  /*11350*/  MOV R210, RZ ;  /* 0x000000ff00d27202 */ /* 0x000fe20000000f00 */
[----:B------:R-:W-:Y:S01]  /*11360*/  IMAD.MOV.U32 R209, RZ, RZ, RZ ;  /* 0x000000ffffd17224 */ /* 0x000fe200078e00ff */
[----:B------:R-:W-:Y:S02]  /*11370*/  MOV R211, c[0x0][0x53c] ;  /* 0x00014f0000d37a02 */ /* 0x000fe40000000f00 */
.L_x_1227:
[----:B------:R-:W-:Y:S05]  /*11380*/  BSYNC B1 ;  /* 0x0000000000017941 */ /* 0x000fea0003800000 */
.L_x_1213:
[----:B------:R-:W-:Y:S01]  /*11390*/  WARPSYNC 0xffffffff ;  /* 0xffffffff00007948 */ /* 0x000fe20003800000 */
[----:B------:R-:W-:Y:S01]  /*113a0*/  BAR.SYNC.DEFER_BLOCKING 0x4, 0x100 ;  /* 0x0104000000007b1d */ /* 0x000fe20000010000 */
[----:B------:R-:W-:-:S13]  /*113b0*/  ISETP.NE.AND P0, PT, R12, RZ, PT ;  /* 0x000000ff0c00720c */ /* 0x000fda0003f05270 */
[----:B------:R2:W-:Y:S04]  /*113c0*/  @!P0 STS.128 [0x18100], R208 ;  /* 0x018100d0ff008388 */ /* 0x0005e80000000c00 */
[----:B------:R-:W-:Y:S06]  /*113d0*/  BAR.ARV 0x5, 0x100 ;  /* 0x0144000000007b1d */ /* 0x000fec0000002000 */
.L_x_1208:
[----:B-1----:R-:W-:-:S13]  /*113e0*/  ISETP.GE.AND P0, PT, R211, c[0x0][0x53c], PT ;  /* 0x00014f00d3007a0c */ /* 0x002fda0003f06270 */
[----:B--23--:R-:W-:Y:S01]  /*113f0*/  @P0 CALL.REL.NOINC `(.L_x_1228) ;  /* 0x0000001000000944 */ /* 0x00cfe20003c00000 */
[----:B------:R-:W-:Y:S05]  /*11400*/  BRA `(.L_x_1229) ;  /* 0xffff062000007947 */ /* 0x000fea000383ffff */
.L_x_1228:
[----:B------:R-:W-:Y:S05]  /*11410*/  EXIT ;  /* 0x000000000000794d */ /* 0x000fea0003800000 */
.L_x_1111:
[----:B------:R-:W-:Y:S01]  /*11420*/  IMAD.MOV.U32 R0, RZ, RZ, R5 ;  /* 0x000000ffff007224 */ /* 0x000fe200078e0005 */
[----:B------:R-:W-:Y:S02]  /*11430*/  MOV R2, 0x1 ;  /* 0x0000000100027802 */ /* 0x000fe40000000f00 */
[----:B------:R-:W-:Y:S02]  /*11440*/  MOV R3, 0x11460 ;  /* 0x0001146000037802 */ /* 0x000fe40000000f00 */
[----:B--2---:R-:W-:Y:S05]  /*11450*/  CALL.REL.NOINC `($__internal_20_$__cuda_sm70_shflsync_up_p) ;  /* 0x00002fa000007944 */ /* 0x004fea0003c00000 */
[----:B------:R-:W-:Y:S01]  /*11460*/  MOV R0, R4 ;  /* 0x0000000400007202 */ /* 0x000fe20000000f00 */
[----:B------:R-:W-:Y:S05]  /*11470*/  BRA `(.L_x_1230) ;  /* 0xfffeefc000007947 */ /* 0x000fea000383ffff */
.L_x_1112:
[----:B------:R-:W-:Y:S01]  /*11480*/  IMAD.MOV.U32 R0, RZ, RZ, R5 ;  /* 0x000000ffff007224 */ /* 0x000fe200078e0005 */
[----:B------:R-:W-:Y:S02]  /*11490*/  MOV R2, 0x2 ;  /* 0x0000000200027802 */ /* 0x000fe40000000f00 */
[----:B------:R-:W-:Y:S02]  /*114a0*/  MOV R3, 0x114c0 ;  /* 0x000114c000037802 */ /* 0x000fe40000000f00 */
[----:B--2---:R-:W-:Y:S05]  /*114b0*/  CALL.REL.NOINC `($__internal_20_$__cuda_sm70_shflsync_up_p) ;  /* 0x00002f4000007944 */ /* 0x004fea0003c00000 */
[----:B------:R-:W-:Y:S01]  /*114c0*/  SEL R0, R4, RZ, P4 ;  /* 0x000000ff04007207 */ /* 0x000fe20002000000 */
[----:B------:R-:W-:Y:S01]  /*114d0*/  IMAD.MOV.U32 R2, RZ, RZ, 0x4 ;  /* 0x00000004ff027424 */ /* 0x000fe200078e00ff */
[----:B------:R-:W-:-:S03]  /*114e0*/  MOV R3, 0x11510 ;  /* 0x0001151000037802 */ /* 0x000fc60000000f00 */
[----:B------:R-:W-:Y:S02]  /*114f0*/  IMAD.IADD R0, R5, 0x1, R0 ;  /* 0x0000000105007824 */ /* 0x000fe400078e0200 */
[----:B------:R-:W-:Y:S05]  /*11500*/  CALL.REL.NOINC `($__internal_20_$__cuda_sm70_shflsync_up_p) ;  /* 0x00002ef000007944 */ /* 0x000fea0003c00000 */
        /* <DEDUP_REMOVED lines=12> */
[----:B------:R-:W-:Y:S02]  /*115d0*/  MOV R184, 0x1f ;  /* 0x0000001f00b87802 */ /* 0x000fe40000000f00 */
[----:B------:R-:W-:Y:S01]  /*115e0*/  MOV R3, 0x11620 ;  /* 0x0001162000037802 */ /* 0x000fe20000000f00 */
[----:B------:R-:W-:-:S04]  /*115f0*/  IMAD.IADD R4, R0, 0x1, R4 ;  /* 0x0000000100047824 */ /* 0x000fc800078e0204 */
[----:B------:R-:W-:Y:S02]  /*11600*/  IMAD.MOV.U32 R183, RZ, RZ, R4 ;  /* 0x000000ffffb77224 */ /* 0x000fe400078e0004 */
[----:B------:R-:W-:Y:S05]  /*11610*/  CALL.REL.NOINC `($__internal_19_$__cuda_sm70_shflsync_idx_p) ;  /* 0x00002d8000007944 */ /* 0x000fea0003c00000 */
[----:B------:R-:W-:Y:S01]  /*11620*/  MOV R0, R183 ;  /* 0x000000b700007202 */ /* 0x000fe20000000f00 */
[----:B------:R-:W-:Y:S05]  /*11630*/  BRA `(.L_x_1231) ;  /* 0xfffeef0000007947 */ /* 0x000fea000383ffff */
.L_x_1114:
[----:B------:R-:W-:Y:S02]  /*11640*/  SEL R0, RZ, 0x1, P0 ;  /* 0x00000001ff007807 */ /* 0x000fe40000000000 */
[----:B------:R-:W-:Y:S02]  /*11650*/  MOV R2, 0x11670 ;  /* 0x0001167000027802 */ /* 0x000fe40000000f00 */
[----:B--2---:R-:W-:Y:S05]  /*11660*/  CALL.REL.NOINC `($__internal_21_$__cuda_sm70_votesync_ballot) ;  /* 0x00002e0000007944 */ /* 0x004fea0003c00000 */
[----:B------:R-:W-:Y:S01]  /*11670*/  MOV R6, R0 ;  /* 0x0000000000067202 */ /* 0x000fe20000000f00 */
[----:B------:R-:W-:Y:S05]  /*11680*/  BRA `(.L_x_1232) ;  /* 0xfffeef4000007947 */ /* 0x000fea000383ffff */
.L_x_1115:
[----:B------:R-:W-:Y:S01]  /*11690*/  IMAD.MOV.U32 R183, RZ, RZ, R9 ;  /* 0x000000ffffb77224 */ /* 0x000fe200078e0009 */
[----:B------:R-:W-:Y:S01]  /*116a0*/  MOV R2, R0 ;  /* 0x0000000000027202 */ /* 0x000fe20000000f00 */
[----:B------:R-:W-:Y:S01]  /*116b0*/  IMAD.MOV.U32 R184, RZ, RZ, 0x1f ;  /* 0x0000001fffb87424 */ /* 0x000fe200078e00ff */
[----:B------:R-:W-:Y:S02]  /*116c0*/  MOV R3, 0x116e0 ;  /* 0x000116e000037802 */ /* 0x000fe40000000f00 */
[----:B------:R-:W-:Y:S05]  /*116d0*/  CALL.REL.NOINC `($__internal_19_$__cuda_sm70_shflsync_idx_p) ;  /* 0x00002cc000007944 */ /* 0x000fea0003c00000 */
[----:B------:R-:W-:Y:S01]  /*116e0*/  IMAD.MOV.U32 R209, RZ, RZ, R183 ;  /* 0x000000ffffd17224 */ /* 0x000fe200078e00b7 */
[----:B------:R-:W-:Y:S01]  /*116f0*/  MOV R183, R8 ;  /* 0x0000000800b77202 */ /* 0x000fe20000000f00 */
[----:B------:R-:W-:Y:S01]  /*11700*/  IMAD.MOV.U32 R5, RZ, RZ, RZ ;  /* 0x000000ffff057224 */ /* 0x000fe200078e00ff */
[----:B------:R-:W-:Y:S01]  /*11710*/  MOV R2, R0 ;  /* 0x0000000000027202 */ /* 0x000fe20000000f00 */
[----:B------:R-:W-:Y:S01]  /*11720*/  IMAD.MOV.U32 R184, RZ, RZ, 0x1f ;  /* 0x0000001fffb87424 */ /* 0x000fe200078e00ff */
[----:B------:R-:W-:-:S02]  /*11730*/  MOV R3, 0x11750 ;  /* 0x0001175000037802 */ /* 0x000fc40000000f00 */
[----:B------:R-:W-:Y:S05]  /*11740*/  CALL.REL.NOINC `($__internal_19_$__cuda_sm70_shflsync_idx_p) ;  /* 0x00002c5000007944 */ /* 0x000fea0003c00000 */
[----:B------:R-:W-:Y:S01]  /*11750*/  MOV R9, R183 ;  /* 0x000000b700097202 */ /* 0x000fe20000000f00 */
[----:B------:R-:W-:Y:S05]  /*11760*/  BRA `(.L_x_1233) ;  /* 0xfffeeec000007947 */ /* 0x000fea000383ffff */
.L_x_1118:
[----:B------:R-:W-:Y:S01]  /*11770*/  IMAD.MOV.U32 R183, RZ, RZ, R4 ;  /* 0x000000ffffb77224 */ /* 0x000fe200078e0004 */
[----:B------:R-:W-:Y:S01]  /*11780*/  MOV R2, R0 ;  /* 0x0000000000027202 */ /* 0x000fe20000000f00 */
[----:B------:R-:W-:Y:S01]  /*11790*/  IMAD.MOV.U32 R184, RZ, RZ, 0x1f ;  /* 0x0000001fffb87424 */ /* 0x000fe200078e00ff */
[----:B------:R-:W-:-:S02]  /*117a0*/  MOV R3, 0x117c0 ;  /* 0x000117c000037802 */ /* 0x000fc40000000f00 */
[----:B--23--:R-:W-:Y:S05]  /*117b0*/  CALL.REL.NOINC `($__internal_19_$__cuda_sm70_shflsync_idx_p) ;  /* 0x00002be000007944 */ /* 0x00cfea0003c00000 */
[----:B------:R-:W-:Y:S01]  /*117c0*/  MOV R5, R183 ;  /* 0x000000b700057202 */ /* 0x000fe20000000f00 */
[----:B------:R-:W-:Y:S05]  /*117d0*/  BRA `(.L_x_1117) ;  /* 0xfffeeeb000007947 */ /* 0x000fea000383ffff */
.L_x_1129:
[----:B------:R-:W-:Y:S01]  /*117e0*/  IMAD.MOV.U32 R183, RZ, RZ, R9 ;  /* 0x000000ffffb77224 */ /* 0x000fe200078e0009 */
[----:B------:R-:W-:Y:S01]  /*117f0*/  MOV R2, RZ ;  /* 0x000000ff00027202 */ /* 0x000fe20000000f00 */
[----:B------:R-:W-:Y:S01]  /*11800*/  IMAD.MOV.U32 R184, RZ, RZ, 0x181f ;  /* 0x0000181fffb87424 */ /* 0x000fe200078e00ff */
[----:B------:R-:W-:-:S02]  /*11810*/  MOV R3, 0x11830 ;  /* 0x0001183000037802 */ /* 0x000fc40000000f00 */
[----:B-----5:R-:W-:Y:S05]  /*11820*/  CALL.REL.NOINC `($__internal_19_$__cuda_sm70_shflsync_idx_p) ;  /* 0x00002b7000007944 */ /* 0x020fea0003c00000 */
[----:B------:R-:W-:Y:S01]  /*11830*/  MOV R8, R183 ;  /* 0x000000b700087202 */ /* 0x000fe20000000f00 */
[----:B------:R-:W-:Y:S05]  /*11840*/  BRA `(.L_x_1234) ;  /* 0xffff0e9000007947 */ /* 0x000fea000383ffff */
.L_x_1130:
[----:B------:R-:W-:Y:S01]  /*11850*/  IMAD.MOV.U32 R183, RZ, RZ, R12 ;  /* 0x000000ffffb77224 */ /* 0x000fe200078e000c */
[----:B------:R-:W-:Y:S01]  /*11860*/  MOV R2, RZ ;  /* 0x000000ff00027202 */ /* 0x000fe20000000f00 */
[----:B------:R-:W-:Y:S01]  /*11870*/  IMAD.MOV.U32 R184, RZ, RZ, 0x181f ;  /* 0x0000181fffb87424 */ /* 0x000fe200078e00ff */
[----:B------:R-:W-:-:S02]  /*11880*/  MOV R3, 0x118a0 ;  /* 0x000118a000037802 */ /* 0x000fc40000000f00 */
[----:B-12--5:R-:W-:Y:S05]  /*11890*/  CALL.REL.NOINC `($__internal_19_$__cuda_sm70_shflsync_idx_p) ;  /* 0x00002b0000007944 */ /* 0x026fea0003c00000 */
[----:B------:R-:W-:Y:S01]  /*118a0*/  MOV R0, R183 ;  /* 0x000000b700007202 */ /* 0x000fe20000000f00 */
[----:B------:R-:W-:Y:S05]  /*118b0*/  BRA `(.L_x_1235) ;  /* 0xffff0e4000007947 */ /* 0x000fea000383ffff */
.L_x_1133:
[----:B------:R-:W-:Y:S01]  /*118c0*/  IMAD.MOV.U32 R183, RZ, RZ, R9 ;  /* 0x000000ffffb77224 */ /* 0x000fe200078e0009 */
[----:B--2---:R-:W-:Y:S01]  /*118d0*/  MOV R2, 0x1 ;  /* 0x0000000100027802 */ /* 0x004fe20000000f00 */
[----:B------:R-:W-:Y:S01]  /*118e0*/  IMAD.MOV.U32 R184, RZ, RZ, 0x181f ;  /* 0x0000181fffb87424 */ /* 0x000fe200078e00ff */
[----:B------:R-:W-:-:S02]  /*118f0*/  MOV R3, 0x11910 ;  /* 0x0001191000037802 */ /* 0x000fc40000000f00 */
[----:B-1-345:R-:W-:Y:S05]  /*11900*/  CALL.REL.NOINC `($__internal_19_$__cuda_sm70_shflsync_idx_p) ;  /* 0x00002a9000007944 */ /* 0x03afea0003c00000 */
[----:B------:R-:W-:Y:S01]  /*11910*/  IMAD.MOV.U32 R8, RZ, RZ, R183 ;  /* 0x000000ffff087224 */ /* 0x000fe200078e00b7 */
[----:B------:R-:W-:Y:S01]  /*11920*/  MOV R2, 0x1 ;  /* 0x0000000100027802 */ /* 0x000fe20000000f00 */
[----:B------:R-:W-:Y:S01]  /*11930*/  IMAD.MOV.U32 R183, RZ, RZ, R12 ;  /* 0x000000ffffb77224 */ /* 0x000fe200078e000c */
[----:B------:R-:W-:-:S02]  /*11940*/  MOV R184, 0x181f ;  /* 0x0000181f00b87802 */ /* 0x000fc40000000f00 */
[----:B------:R-:W-:Y:S02]  /*11950*/  MOV R3, 0x11970 ;  /* 0x0001197000037802 */ /* 0x000fe40000000f00 */
[----:B------:R-:W-:Y:S05]  /*11960*/  CALL.REL.NOINC `($__internal_19_$__cuda_sm70_shflsync_idx_p) ;  /* 0x00002a3000007944 */ /* 0x000fea0003c00000 */
[----:B------:R-:W-:Y:S01]  /*11970*/  MOV R0, R183 ;  /* 0x000000b700007202 */ /* 0x000fe20000000f00 */
[----:B------:R-:W-:Y:S05]  /*11980*/  BRA `(.L_x_1236) ;  /* 0xffff0ef000007947 */ /* 0x000fea000383ffff */
.L_x_1136:
[----:B------:R-:W-:Y:S01]  /*11990*/  IMAD.MOV.U32 R183, RZ, RZ, R9 ;  /* 0x000000ffffb77224 */ /* 0x000fe200078e0009 */
[----:B-1----:R-:W-:Y:S01]  /*119a0*/  MOV R2, 0x2 ;  /* 0x0000000200027802 */ /* 0x002fe20000000f00 */
[----:B------:R-:W-:Y:S01]  /*119b0*/  IMAD.MOV.U32 R184, RZ, RZ, 0x181f ;  /* 0x0000181fffb87424 */ /* 0x000fe200078e00ff */
[----:B------:R-:W-:Y:S02]  /*119c0*/  MOV R3, 0x119e0 ;  /* 0x000119e000037802 */ /* 0x000fe40000000f00 */
[----:B--2345:R-:W-:Y:S05]  /*119d0*/  CALL.REL.NOINC `($__internal_19_$__cuda_sm70_shflsync_idx_p) ;  /* 0x000029c000007944 */ /* 0x03cfea0003c00000 */
[----:B------:R-:W-:Y:S01]  /*119e0*/  MOV R8, R183 ;  /* 0x000000b700087202 */ /* 0x000fe20000000f00 */
[----:B------:R-:W-:Y:S05]  /*119f0*/  BRA `(.L_x_1237) ;  /* 0xffff0fe000007947 */ /* 0x000fea000383ffff */
.L_x_1137:
[----:B------:R-:W-:Y:S01]  /*11a00*/  IMAD.MOV.U32 R183, RZ, RZ, R12 ;  /* 0x000000ffffb77224 */ /* 0x000fe200078e000c */
[----:B------:R-:W-:Y:S01]  /*11a10*/  MOV R2, 0x2 ;  /* 0x0000000200027802 */ /* 0x000fe20000000f00 */
[----:B------:R-:W-:Y:S01]  /*11a20*/  IMAD.MOV.U32 R184, RZ, RZ, 0x181f ;  /* 0x0000181fffb87424 */ /* 0x000fe200078e00ff */
[----:B------:R-:W-:Y:S02]  /*11a30*/  MOV R3, 0x11a50 ;  /* 0x00011a5000037802 */ /* 0x000fe40000000f00 */
[----:B-12345:R-:W-:Y:S05]  /*11a40*/  CALL.REL.NOINC `($__internal_19_$__cuda_sm70_shflsync_idx_p) ;  /* 0x0000295000007944 */ /* 0x03efea0003c00000 */
[----:B------:R-:W-:Y:S01]  /*11a50*/  MOV R0, R183 ;  /* 0x000000b700007202 */ /* 0x000fe20000000f00 */
[----:B------:R-:W-:Y:S05]  /*11a60*/  BRA `(.L_x_1238) ;  /* 0xffff0f9000007947 */ /* 0x000fea000383ffff */
.L_x_1140:
[----:B------:R-:W-:Y:S01]  /*11a70*/  IMAD.MOV.U32 R183, RZ, RZ, R9 ;  /* 0x000000ffffb77224 */ /* 0x000fe200078e0009 */
[----:B-1----:R-:W-:Y:S01]  /*11a80*/  MOV R2, 0x3 ;  /* 0x0000000300027802 */ /* 0x002fe20000000f00 */
[----:B------:R-:W-:Y:S01]  /*11a90*/  IMAD.MOV.U32 R184, RZ, RZ, 0x181f ;  /* 0x0000181fffb87424 */ /* 0x000fe200078e00ff */
[----:B------:R-:W-:-:S02]  /*11aa0*/  MOV R3, 0x11ac0 ;  /* 0x00011ac000037802 */ /* 0x000fc40000000f00 */
[----:B--2345:R-:W-:Y:S05]  /*11ab0*/  CALL.REL.NOINC `($__internal_19_$__cuda_sm70_shflsync_idx_p) ;  /* 0x000028e000007944 */ /* 0x03cfea0003c00000 */
        /* <DEDUP_REMOVED lines=8> */
.L_x_1143:
[----:B------:R-:W-:Y:S01]  /*11b40*/  IMAD.MOV.U32 R183, RZ, RZ, R5 ;  /* 0x000000ffffb77224 */ /* 0x000fe200078e0005 */
[----:B------:R-:W-:Y:S01]  /*11b50*/  MOV R2, RZ ;  /* 0x000000ff00027202 */ /* 0x000fe20000000f00 */
[----:B------:R-:W-:Y:S01]  /*11b60*/  IMAD.MOV.U32 R184, RZ, RZ, 0x181f ;  /* 0x0000181fffb87424 */ /* 0x000fe200078e00ff */
[----:B------:R-:W-:Y:S02]  /*11b70*/  MOV R3, 0x11b90 ;  /* 0x00011b9000037802 */ /* 0x000fe40000000f00 */
[----:B------:R-:W-:Y:S05]  /*11b80*/  CALL.REL.NOINC `($__internal_19_$__cuda_sm70_shflsync_idx_p) ;  /* 0x0000281000007944 */ /* 0x000fea0003c00000 */
[----:B------:R-:W-:Y:S01]  /*11b90*/  MOV R4, R183 ;  /* 0x000000b700047202 */ /* 0x000fe20000000f00 */
[----:B------:R-:W-:Y:S05]  /*11ba0*/  BRA `(.L_x_1240) ;  /* 0xffff295000007947 */ /* 0x000fea000383ffff */
.L_x_1144:
[----:B------:R-:W-:Y:S01]  /*11bb0*/  IMAD.MOV.U32 R183, RZ, RZ, R12 ;  /* 0x000000ffffb77224 */ /* 0x000fe200078e000c */
[----:B------:R-:W-:Y:S01]  /*11bc0*/  MOV R2, RZ ;  /* 0x000000ff00027202 */ /* 0x000fe20000000f00 */
[----:B------:R-:W-:Y:S01]  /*11bd0*/  IMAD.MOV.U32 R184, RZ, RZ, 0x181f ;  /* 0x0000181fffb87424 */ /* 0x000fe200078e00ff */
[----:B------:R-:W-:Y:S02]  /*11be0*/  MOV R3, 0x11c00 ;  /* 0x00011c0000037802 */ /* 0x000fe40000000f00 */
[----:B-12---:R-:W-:Y:S05]  /*11bf0*/  CALL.REL.NOINC `($__internal_19_$__cuda_sm70_shflsync_idx_p) ;  /* 0x000027a000007944 */ /* 0x006fea0003c00000 */
[C---:B------:R-:W-:Y:S01]  /*11c00*/  IADD3 R8, P0, R183.reuse, R106, RZ ;  /* 0x0000006ab7087210 */ /* 0x040fe20007f1e0ff */
[----:B------:R-:W-:Y:S01]  /*11c10*/  IMAD.MOV.U32 R184, RZ, RZ, 0x181f ;  /* 0x0000181fffb87424 */ /* 0x000fe200078e00ff */
[----:B------:R-:W-:-:S02]  /*11c20*/  IADD3 R6, P6, R183, R107, RZ ;  /* 0x0000006bb7067210 */ /* 0x000fc40007fde0ff */
[----:B------:R-:W-:Y:S01]  /*11c30*/  ISETP.GE.AND P5, PT, R182, c[0x0][0x1d4], PT ;  /* 0x00007500b6007a0c */ /* 0x000fe20003fa6270 */
[C---:B------:R-:W-:Y:S01]  /*11c40*/  IMAD.X R9, R4.reuse, 0x1, R101, P0 ;  /* 0x0000000104097824 */ /* 0x040fe200000e0665 */
[----:B------:R-:W-:Y:S01]  /*11c50*/  ISETP.GE.AND P2, PT, R187, c[0x0][0x1d4], PT ;  /* 0x00007500bb007a0c */ /* 0x000fe20003f46270 */
[----:B------:R-:W-:Y:S01]  /*11c60*/  IMAD.X R7, R4, 0x1, R102, P6 ;  /* 0x0000000104077824 */ /* 0x000fe200030e0666 */
[----:B------:R-:W-:Y:S02]  /*11c70*/  ISETP.GE.AND P0, PT, R188, c[0x0][0x1d4], PT ;  /* 0x00007500bc007a0c */ /* 0x000fe40003f06270 */
[----:B------:R-:W-:Y:S01]  /*11c80*/  IADD3 R2, P6, R183, R108, RZ ;  /* 0x0000006cb7027210 */ /* 0x000fe20007fde0ff */
[----:B------:R-:W-:Y:S01]  /*11c90*/  IMAD.MOV.U32 R183, RZ, RZ, R5 ;  /* 0x000000ffffb77224 */ /* 0x000fe200078e0005 */
        /* <DEDUP_REMOVED lines=12> */
[----:B-1----:R-:W-:Y:S05]  /*11d60*/  CALL.REL.NOINC `($__internal_19_$__cuda_sm70_shflsync_idx_p) ;  /* 0x0000263000007944 */ /* 0x002fea0003c00000 */
        /* <DEDUP_REMOVED lines=8> */
.L_x_1145:
[----:B------:R-:W-:Y:S01]  /*11df0*/  IMAD.MOV.U32 R183, RZ, RZ, R4 ;  /* 0x000000ffffb77224 */ /* 0x000fe200078e0004 */
[----:B------:R-:W-:Y:S01]  /*11e00*/  MOV R2, RZ ;  /* 0x000000ff00027202 */ /* 0x000fe20000000f00 */
[----:B------:R-:W-:Y:S01]  /*11e10*/  IMAD.MOV.U32 R184, RZ, RZ, 0x1c1f ;  /* 0x00001c1fffb87424 */ /* 0x000fe200078e00ff */
[----:B------:R-:W-:Y:S02]  /*11e20*/  MOV R3, 0x11e40 ;  /* 0x00011e4000037802 */ /* 0x000fe40000000f00 */
[----:B------:R-:W-:Y:S05]  /*11e30*/  CALL.REL.NOINC `($__internal_19_$__cuda_sm70_shflsync_idx_p) ;  /* 0x0000256000007944 */ /* 0x000fea0003c00000 */
[----:B------:R-:W-:Y:S01]  /*11e40*/  MOV R0, R183 ;  /* 0x000000b700007202 */ /* 0x000fe20000000f00 */
[----:B------:R-:W-:Y:S05]  /*11e50*/  BRA `(.L_x_1242) ;  /* 0xffff2a1000007947 */ /* 0x000fea000383ffff */
.L_x_1146:
[----:B------:R-:W-:Y:S01]  /*11e60*/  IMAD.MOV.U32 R183, RZ, RZ, R4 ;  /* 0x000000ffffb77224 */ /* 0x000fe200078e0004 */
[----:B------:R-:W-:Y:S01]  /*11e70*/  MOV R2, 0x1 ;  /* 0x0000000100027802 */ /* 0x000fe20000000f00 */
[----:B------:R-:W-:Y:S01]  /*11e80*/  IMAD.MOV.U32 R184, RZ, RZ, 0x1c1f ;  /* 0x00001c1fffb87424 */ /* 0x000fe200078e00ff */
[----:B------:R-:W-:Y:S02]  /*11e90*/  MOV R3, 0x11eb0 ;  /* 0x00011eb000037802 */ /* 0x000fe40000000f00 */
[----:B-1----:R-:W-:Y:S05]  /*11ea0*/  CALL.REL.NOINC `($__internal_19_$__cuda_sm70_shflsync_idx_p) ;  /* 0x000024f000007944 */ /* 0x002fea0003c00000 */
        /* <DEDUP_REMOVED lines=21> */
[C---:B------:R-:W-:Y:S02]  /*12000*/  ISETP.GT.AND P0, PT, R0.reuse, 0x18, PT ;  /* 0x000000180000780c */ /* 0x040fe40003f04270 */
        /* <DEDUP_REMOVED lines=45> */
[----:B------:R-:W-:Y:S05]  /*122e0*/  CALL.REL.NOINC `($__internal_18_$__cuda_sm70_shflsync_bfly_p) ;  /* 0x0000205000007944 */ /* 0x000fea0003c00000 */
[----:B------:R-:W-:Y:S01]  /*122f0*/  FMNMX.FTZ R100, R100, R0, !PT ;  /* 0x0000000064647209 */ /* 0x000fe20007810000 */
[----:B------:R-:W-:Y:S01]  /*12300*/  IMAD.MOV.U32 R0, RZ, RZ, 0x1 ;  /* 0x00000001ff007424 */ /* 0x000fe200078e00ff */
[----:B------:R-:W-:-:S03]  /*12310*/  MOV R2, 0x12340 ;  /* 0x0001234000027802 */ /* 0x000fc60000000f00 */
[----:B------:R-:W-:Y:S02]  /*12320*/  IMAD.MOV.U32 R4, RZ, RZ, R100 ;  /* 0x000000ffff047224 */ /* 0x000fe400078e0064 */
[----:B------:R-:W-:Y:S05]  /*12330*/  CALL.REL.NOINC `($__internal_18_$__cuda_sm70_shflsync_bfly_p) ;  /* 0x0000200000007944 */ /* 0x000fea0003c00000 */
[----:B------:R-:W-:Y:S01]  /*12340*/  FMNMX.FTZ R100, R100, R0, !PT ;  /* 0x0000000064647209 */ /* 0x000fe20007810000 */
[----:B------:R-:W-:Y:S01]  /*12350*/  IMAD.MOV.U32 R4, RZ, RZ, R5 ;  /* 0x000000ffff047224 */ /* 0x000fe200078e0005 */
[----:B------:R-:W-:Y:S01]  /*12360*/  MOV R2, 0x12390 ;  /* 0x0001239000027802 */ /* 0x000fe20000000f00 */
[----:B------:R-:W-:Y:S02]  /*12370*/  IMAD.MOV.U32 R0, RZ, RZ, 0x2 ;  /* 0x00000002ff007424 */ /* 0x000fe400078e00ff */
[----:B------:R-:W-:Y:S05]  /*12380*/  CALL.REL.NOINC `($__internal_18_$__cuda_sm70_shflsync_bfly_p) ;  /* 0x00001fb000007944 */ /* 0x000fea0003c00000 */
[----:B------:R-:W-:Y:S01]  /*12390*/  FMNMX.FTZ R4, R5, R0, !PT ;  /* 0x0000000005047209 */ /* 0x000fe20007810000 */
[----:B------:R-:W-:Y:S01]  /*123a0*/  IMAD.MOV.U32 R0, RZ, RZ, 0x1 ;  /* 0x00000001ff007424 */ /* 0x000fe200078e00ff */
[----:B------:R-:W-:Y:S02]  /*123b0*/  MOV R2, 0x123d0 ;  /* 0x000123d000027802 */ /* 0x000fe40000000f00 */
[----:B------:R-:W-:Y:S05]  /*123c0*/  CALL.REL.NOINC `($__internal_18_$__cuda_sm70_shflsync_bfly_p) ;  /* 0x00001f7000007944 */ /* 0x000fea0003c00000 */
[----:B------:R-:W-:Y:S01]  /*123d0*/  MOV R5, R0 ;  /* 0x0000000000057202 */ /* 0x000fe20000000f00 */
[----:B------:R-:W-:Y:S05]  /*123e0*/  BRA `(.L_x_1243) ;  /* 0xffff2b3000007947 */ /* 0x000fea000383ffff */
.L_x_1150:
[----:B------:R-:W-:Y:S01]  /*123f0*/  MOV R2, RZ ;  /* 0x000000ff00027202 */ /* 0x000fe20000000f00 */
[----:B------:R-:W-:Y:S01]  /*12400*/  IMAD.MOV.U32 R183, RZ, RZ, R5 ;  /* 0x000000ffffb77224 */ /* 0x000fe200078e0005 */
[----:B------:R-:W-:Y:S01]  /*12410*/  MOV R3, 0x12440 ;  /* 0x0001244000037802 */ /* 0x000fe20000000f00 */
[----:B------:R-:W-:Y:S02]  /*12420*/  IMAD.MOV.U32 R184, RZ, RZ, 0x181f ;  /* 0x0000181fffb87424 */ /* 0x000fe400078e00ff */
[----:B-1234-:R-:W-:Y:S05]  /*12430*/  CALL.REL.NOINC `($__internal_19_$__cuda_sm70_shflsync_idx_p) ;  /* 0x00001f6000007944 */ /* 0x01efea0003c00000 */
[----:B------:R-:W-:Y:S01]  /*12440*/  MOV R4, R183 ;  /* 0x000000b700047202 */ /* 0x000fe20000000f00 */
[----:B------:R-:W-:-:S05]  /*12450*/  BRA `(.L_x_1244) ;  /* 0xffff3ec000007947 */ /* 0x000fca000383ffff */
.L_x_1151:
[----:B------:R-:W-:Y:S01]  /*12460*/  MOV R2, RZ ;  /* 0x000000ff00027202 */ /* 0x000fe20000000f00 */
[----:B------:R-:W-:Y:S01]  /*12470*/  IMAD.MOV.U32 R183, RZ, RZ, R12 ;  /* 0x000000ffffb77224 */ /* 0x000fe200078e000c */
[----:B------:R-:W-:Y:S01]  /*12480*/  MOV R3, 0x124b0 ;  /* 0x000124b000037802 */ /* 0x000fe20000000f00 */
[----:B------:R-:W-:Y:S02]  /*12490*/  IMAD.MOV.U32 R184, RZ, RZ, 0x181f ;  /* 0x0000181fffb87424 */ /* 0x000fe400078e00ff */
[----:B-1234-:R-:W-:Y:S05]  /*124a0*/  CALL.REL.NOINC `($__internal_19_$__cuda_sm70_shflsync_idx_p) ;  /* 0x00001ef000007944 */ /* 0x01efea0003c00000 */
[----:B------:R-:W-:Y:S01]  /*124b0*/  ISETP.GE.AND P6, PT, R182, c[0x0][0x1d4], PT ;  /* 0x00007500b6007a0c */ /* 0x000fe20003fc6270 */
[----:B------:R-:W-:Y:S01]  /*124c0*/  IMAD.MOV.U32 R184, RZ, RZ, 0x181f ;  /* 0x0000181fffb87424 */ /* 0x000fe200078e00ff */
[----:B------:R-:W-:Y:S02]  /*124d0*/  IADD3 R2, P0, R183, R20, RZ ;  /* 0x00000014b7027210 */ /* 0x000fe40007f1e0ff */
[----:B------:R-:W-:Y:S02]  /*124e0*/  ISETP.GE.AND P5, PT, R187, c[0x0][0x1d4], PT ;  /* 0x00007500bb007a0c */ /* 0x000fe40003fa6270 */
[C---:B------:R-:W-:Y:S01]  /*124f0*/  IADD3 R6, P2, R183.reuse, R21, RZ ;  /* 0x00000015b7067210 */ /* 0x040fe20007f5e0ff */
[----:B------:R-:W-:Y:S01]  /*12500*/  IMAD.X R3, R4, 0x1, R13, P0 ;  /* 0x0000000104037824 */ /* 0x000fe200000e060d */
[----:B------:R-:W-:Y:S03]  /*12510*/  ISETP.GE.AND P0, PT, R188, c[0x0][0x1d4], PT ;  /* 0x00007500bc007a0c */ /* 0x000fe60003f06270 */
[C---:B------:R-:W-:Y:S02]  /*12520*/  IMAD.X R7, R4.reuse, 0x1, R14, P2 ;  /* 0x0000000104077824 */ /* 0x040fe400010e060e */
[----:B------:R-:W-:Y:S01]  /*12530*/  @!PT LDS RZ, [RZ] ;  /* 0x00000000fffff984 */ /* 0x000fe20000000800 */
[----:B------:R-:W-:Y:S01]  /*12540*/  @!PT LDS RZ, [RZ] ;  /* 0x00000000fffff984 */ /* 0x000fe20000000800 */
[----:B------:R-:W-:Y:S01]  /*12550*/  @!PT LDS RZ, [RZ] ;  /* 0x00000000fffff984 */ /* 0x000fe20000000800 */
[----:B------:R1:W-:Y:S04]  /*12560*/  LDGSTS.E.BYPASS.LTC128B.128 [R179+0x100], [R2.64], !P6 ;  /* 0x0010000002b37fae */ /* 0x0003e8000f101d46 */
[----:B------:R2:W-:Y:S01]  /*12570*/  LDGSTS.E.BYPASS.LTC128B.128 [R179+0x2100], [R6.64], !P5 ;  /* 0x0210000006b37fae */ /* 0x0005e2000e901d46 */
[----:B-1----:R-:W-:Y:S01]  /*12580*/  IADD3 R2, P2, R183, R22, RZ ;  /* 0x00000016b7027210 */ /* 0x002fe20007f5e0ff */
[----:B------:R-:W-:Y:S01]  /*12590*/  IMAD.MOV.U32 R183, RZ, RZ, R5 ;  /* 0x000000ffffb77224 */ /* 0x000fe200078e0005 */
[----:B------:R-:W-:Y:S02]  /*125a0*/  SEL R5, RZ, 0x10, P6 ;  /* 0x00000010ff057807 */ /* 0x000fe40003000000 */
[----:B--2---:R-:W-:Y:S01]  /*125b0*/  SEL R6, RZ, 0x10, P5 ;  /* 0x00000010ff067807 */ /* 0x004fe20002800000 */
[----:B------:R-:W-:Y:S01]  /*125c0*/  IMAD.X R3, R4, 0x1, R15, P2 ;  /* 0x0000000104037824 */ /* 0x000fe200010e060f */
[----:B------:R-:W-:Y:S04]  /*125d0*/  SEL R7, RZ, 0x10, P0 ;  /* 0x00000010ff077807 */ /* 0x000fe80000000000 */
[----:B------:R1:W-:Y:S02]  /*125e0*/  LDGSTS.E.BYPASS.LTC128B.128 [R179+0x4100], [R2.64], !P0 ;  /* 0x0410000002b37fae */ /* 0x0003e4000c101d46 */
[----:B-1----:R-:W-:Y:S01]  /*125f0*/  MOV R3, 0x12620 ;  /* 0x0001262000037802 */ /* 0x002fe20000000f00 */
[----:B------:R-:W-:Y:S02]  /*12600*/  IMAD.MOV.U32 R2, RZ, RZ, 0x1 ;  /* 0x00000001ff027424 */ /* 0x000fe400078e00ff */
[----:B------:R-:W-:Y:S05]  /*12610*/  CALL.REL.NOINC `($__internal_19_$__cuda_sm70_shflsync_idx_p) ;  /* 0x00001d8000007944 */ /* 0x000fea0003c00000 */
[----:B------:R-:W-:Y:S01]  /*12620*/  MOV R2, 0x1 ;  /* 0x0000000100027802 */ /* 0x000fe20000000f00 */
[----:B------:R-:W-:Y:S01]  /*12630*/  IMAD.MOV.U32 R4, RZ, RZ, R183 ;  /* 0x000000ffff047224 */ /* 0x000fe200078e00b7 */
[----:B------:R-:W-:Y:S01]  /*12640*/  MOV R184, 0x181f ;  /* 0x0000181f00b87802 */ /* 0x000fe20000000f00 */
[----:B------:R-:W-:Y:S01]  /*12650*/  IMAD.MOV.U32 R183, RZ, RZ, R12 ;  /* 0x000000ffffb77224 */ /* 0x000fe200078e000c */
[----:B------:R-:W-:Y:S02]  /*12660*/  MOV R3, 0x12680 ;  /* 0x0001268000037802 */ /* 0x000fe40000000f00 */
[----:B------:R-:W-:Y:S05]  /*12670*/  CALL.REL.NOINC `($__internal_19_$__cuda_sm70_shflsync_idx_p) ;  /* 0x00001d2000007944 */ /* 0x000fea0003c00000 */
[----:B------:R-:W-:Y:S01]  /*12680*/  MOV R0, R183 ;  /* 0x000000b700007202 */ /* 0x000fe20000000f00 */
[----:B------:R-:W-:-:S05]  /*12690*/  BRA `(.L_x_1245) ;  /* 0xffff3dd000007947 */ /* 0x000fca000383ffff */
.L_x_1154:
[----:B------:R-:W-:Y:S01]  /*126a0*/  MOV R2, RZ ;  /* 0x000000ff00027202 */ /* 0x000fe20000000f00 */
[----:B------:R-:W-:Y:S01]  /*126b0*/  IMAD.MOV.U32 R183, RZ, RZ, R5 ;  /* 0x000000ffffb77224 */ /* 0x000fe200078e0005 */
[----:B------:R-:W-:Y:S01]  /*126c0*/  MOV R3, 0x126f0 ;  /* 0x000126f000037802 */ /* 0x000fe20000000f00 */
[----:B------:R-:W-:Y:S02]  /*126d0*/  IMAD.MOV.U32 R184, RZ, RZ, 0x181f ;  /* 0x0000181fffb87424 */ /* 0x000fe400078e00ff */
[----:B-1----:R-:W-:Y:S05]  /*126e0*/  CALL.REL.NOINC `($__internal_19_$__cuda_sm70_shflsync_idx_p) ;  /* 0x00001cb000007944 */ /* 0x002fea0003c00000 */
[----:B------:R-:W-:Y:S01]  /*126f0*/  MOV R4, R183 ;  /* 0x000000b700047202 */ /* 0x000fe20000000f00 */
[----:B------:R-:W-:-:S05]  /*12700*/  BRA `(.L_x_1246) ;  /* 0xffff4ec000007947 */ /* 0x000fca000383ffff */
.L_x_1155:
[----:B------:R-:W-:Y:S01]  /*12710*/  MOV R2, RZ ;  /* 0x000000ff00027202 */ /* 0x000fe20000000f00 */
[----:B------:R-:W-:Y:S01]  /*12720*/  IMAD.MOV.U32 R183, RZ, RZ, R8 ;  /* 0x000000ffffb77224 */ /* 0x000fe200078e0008 */
[----:B------:R-:W-:Y:S01]  /*12730*/  MOV R3, 0x12760 ;  /* 0x0001276000037802 */ /* 0x000fe20000000f00 */
[----:B------:R-:W-:Y:S02]  /*12740*/  IMAD.MOV.U32 R184, RZ, RZ, 0x181f ;  /* 0x0000181fffb87424 */ /* 0x000fe400078e00ff */
[----:B-123--:R-:W-:Y:S05]  /*12750*/  CALL.REL.NOINC `($__internal_19_$__cuda_sm70_shflsync_idx_p) ;  /* 0x00001c4000007944 */ /* 0x00efea0003c00000 */
        /* <DEDUP_REMOVED lines=31> */
.L_x_1156:
[----:B-1----:R-:W-:Y:S01]  /*12950*/  MOV R2, RZ ;  /* 0x000000ff00027202 */ /* 0x002fe20000000f00 */
[----:B------:R-:W-:Y:S01]  /*12960*/  IMAD.MOV.U32 R183, RZ, RZ, R4 ;  /* 0x000000ffffb77224 */ /* 0x000fe200078e0004 */
[----:B------:R-:W-:Y:S01]  /*12970*/  MOV R3, 0x129a0 ;  /* 0x000129a000037802 */ /* 0x000fe20000000f00 */
[----:B------:R-:W-:Y:S02]  /*12980*/  IMAD.MOV.U32 R184, RZ, RZ, 0x1c1f ;  /* 0x00001c1fffb87424 */ /* 0x000fe400078e00ff */
[----:B------:R-:W-:Y:S05]  /*12990*/  CALL.REL.NOINC `($__internal_19_$__cuda_sm70_shflsync_idx_p) ;  /* 0x00001a0000007944 */ /* 0x000fea0003c00000 */
[----:B------:R-:W-:Y:S01]  /*129a0*/  MOV R0, R183 ;  /* 0x000000b700007202 */ /* 0x000fe20000000f00 */
[----:B------:R-:W-:-:S05]  /*129b0*/  BRA `(.L_x_1248) ;  /* 0xffff4f6000007947 */ /* 0x000fca000383ffff */
.L_x_1157:
[----:B------:R-:W-:Y:S01]  /*129c0*/  MOV R2, 0x1 ;  /* 0x0000000100027802 */ /* 0x000fe20000000f00 */
[----:B------:R-:W-:Y:S01]  /*129d0*/  IMAD.MOV.U32 R183, RZ, RZ, R4 ;  /* 0x000000ffffb77224 */ /* 0x000fe200078e0004 */
[----:B------:R-:W-:Y:S01]  /*129e0*/  MOV R3, 0x12a10 ;  /* 0x00012a1000037802 */ /* 0x000fe20000000f00 */
[----:B------:R-:W-:Y:S02]  /*129f0*/  IMAD.MOV.U32 R184, RZ, RZ, 0x1c1f ;  /* 0x00001c1fffb87424 */ /* 0x000fe400078e00ff */
[----:B--2---:R-:W-:Y:S05]  /*12a00*/  CALL.REL.NOINC `($__internal_19_$__cuda_sm70_shflsync_idx_p) ;  /* 0x0000199000007944 */ /* 0x004fea0003c00000 */
[----:B------:R-:W-:Y:S01]  /*12a10*/  FMNMX.FTZ R0, R10, R101, !PT ;  /* 0x000000650a007209 */ /* 0x000fe20007810000 */
[----:B------:R-:W-:Y:S03]  /*12a20*/  IMAD.IADD R5, R5, 0x1, R183 ;  /* 0x0000000105057824 */ /* 0x000fe600078e02b7 */
[----:B------:R-:W-:Y:S02]  /*12a30*/  FMNMX.FTZ R0, R136, R0, !PT ;  /* 0x0000000088007209 */ /* 0x000fe40007810000 */
[C---:B------:R-:W-:Y:S02]  /*12a40*/  ISETP.GT.AND P6, PT, R5.reuse, RZ, PT ;  /* 0x000000ff0500720c */ /* 0x040fe40003fc4270 */
[----:B------:R-:W-:Y:S02]  /*12a50*/  ISETP.GT.AND P5, PT, R5, 0x1, PT ;  /* 0x000000010500780c */ /* 0x000fe40003fa4270 */
[----:B------:R-:W-:Y:S02]  /*12a60*/  FSEL R9, R163, -INF , P6 ;  /* 0xff800000a3097808 */ /* 0x000fe40003000000 */
[----:B------:R-:W-:Y:S02]  /*12a70*/  ISETP.GT.AND P2, PT, R5, 0x8, PT ;  /* 0x000000080500780c */ /* 0x000fe40003f44270 */
[----:B------:R-:W-:Y:S02]  /*12a80*/  FSEL R25, R162, -INF , P5 ;  /* 0xff800000a2197808 */ /* 0x000fe40002800000 */
[----:B------:R-:W-:Y:S02]  /*12a90*/  FMNMX.FTZ R2, R9, R102, !PT ;  /* 0x0000006609027209 */ /* 0x000fe40007810000 */
[----:B------:R-:W-:Y:S02]  /*12aa0*/  ISETP.GT.AND P0, PT, R5, 0x9, PT ;  /* 0x000000090500780c */ /* 0x000fe40003f04270 */
[----:B------:R-:W-:Y:S02]  /*12ab0*/  FSEL R24, R161, -INF , P2 ;  /* 0xff800000a1187808 */ /* 0x000fe40001000000 */
[----:B------:R-:W-:Y:S02]  /*12ac0*/  FMNMX.FTZ R0, R35, R0, !PT ;  /* 0x0000000023007209 */ /* 0x000fe40007810000 */
[----:B------:R-:W-:Y:S02]  /*12ad0*/  FMNMX.FTZ R2, R25, R2, !PT ;  /* 0x0000000219027209 */ /* 0x000fe40007810000 */
[C---:B------:R-:W-:Y:S02]  /*12ae0*/  ISETP.GT.AND P6, PT, R5.reuse, 0x10, PT ;  /* 0x000000100500780c */ /* 0x040fe40003fc4270 */
[----:B------:R-:W-:Y:S02]  /*12af0*/  FSEL R23, R160, -INF , P0 ;  /* 0xff800000a0177808 */ /* 0x000fe40000000000 */
[----:B------:R-:W-:Y:S02]  /*12b00*/  FMNMX.FTZ R0, R34, R0, !PT ;  /* 0x0000000022007209 */ /* 0x000fe40007810000 */
        /* <DEDUP_REMOVED lines=40> */
[----:B------:R-:W-:Y:S02]  /*12d90*/  ISETP.GT.AND P0, PT, R5, 0x39, PT ;  /* 0x000000390500780c */ /* 0x000fe40003f04270 */
[----:B------:R-:W-:Y:S02]  /*12da0*/  FMNMX.FTZ R4, R13, R4, !PT ;  /* 0x000000040d047209 */ /* 0x000fe40007810000 */
[----:B------:R-:W-:Y:S02]  /*12db0*/  FSEL R6, R138, -INF , P2 ;  /* 0xff8000008a067808 */ /* 0x000fe40001000000 */
[----:B------:R-:W-:Y:S02]  /*12dc0*/  FMNMX.FTZ R0, R7, R0, !PT ;  /* 0x0000000007007209 */ /* 0x000fe40007810000 */
[----:B------:R-:W-:Y:S02]  /*12dd0*/  FMNMX.FTZ R4, R12, R4, !PT ;  /* 0x000000040c047209 */ /* 0x000fe40007810000 */
[----:B------:R-:W-:Y:S02]  /*12de0*/  FSEL R5, R137, -INF , P0 ;  /* 0xff80000089057808 */ /* 0x000fe40000000000 */
[----:B------:R-:W-:Y:S01]  /*12df0*/  FMNMX.FTZ R137, R6, R0, !PT ;  /* 0x0000000006897209 */ /* 0x000fe20007810000 */
[----:B------:R-:W-:Y:S01]  /*12e00*/  IMAD.MOV.U32 R0, RZ, RZ, 0x2 ;  /* 0x00000002ff007424 */ /* 0x000fe200078e00ff */
[----:B------:R-:W-:Y:S02]  /*12e10*/  FMNMX.FTZ R4, R11, R4, !PT ;  /* 0x000000040b047209 */ /* 0x000fe40007810000 */
[----:B------:R-:W-:Y:S02]  /*12e20*/  FMNMX.FTZ R137, R5, R137, !PT ;  /* 0x0000008905897209 */ /* 0x000fe40007810000 */
[----:B------:R-:W-:Y:S02]  /*12e30*/  MOV R2, 0x12e50 ;  /* 0x00012e5000027802 */ /* 0x000fe40000000f00 */
[----:B------:R-:W-:Y:S05]  /*12e40*/  CALL.REL.NOINC `($__internal_18_$__cuda_sm70_shflsync_bfly_p) ;  /* 0x000014f000007944 */ /* 0x000fea0003c00000 */
[----:B------:R-:W-:Y:S01]  /*12e50*/  FMNMX.FTZ R4, R4, R0, !PT ;  /* 0x0000000004047209 */ /* 0x000fe20007810000 */
[----:B------:R-:W-:Y:S01]  /*12e60*/  IMAD.MOV.U32 R0, RZ, RZ, 0x1 ;  /* 0x00000001ff007424 */ /* 0x000fe200078e00ff */
[----:B------:R-:W-:Y:S02]  /*12e70*/  MOV R2, 0x12e90 ;  /* 0x00012e9000027802 */ /* 0x000fe40000000f00 */
        /* <DEDUP_REMOVED lines=10> */
[----:B------:R-:W-:-:S05]  /*12f20*/  BRA `(.L_x_1249) ;  /* 0xffff50a000007947 */ /* 0x000fca000383ffff */
.L_x_1160:
[----:B------:R-:W-:Y:S01]  /*12f30*/  MOV R2, RZ ;  /* 0x000000ff00027202 */ /* 0x000fe20000000f00 */
[----:B------:R-:W-:Y:S01]  /*12f40*/  IMAD.MOV.U32 R183, RZ, RZ, R7 ;  /* 0x000000ffffb77224 */ /* 0x000fe200078e0007 */
[----:B------:R-:W-:Y:S01]  /*12f50*/  MOV R3, 0x12f80 ;  /* 0x00012f8000037802 */ /* 0x000fe20000000f00 */
[----:B------:R-:W-:Y:S02]  /*12f60*/  IMAD.MOV.U32 R184, RZ, RZ, 0x181f ;  /* 0x0000181fffb87424 */ /* 0x000fe400078e00ff */
[----:B-1234-:R-:W-:Y:S05]  /*12f70*/  CALL.REL.NOINC `($__internal_19_$__cuda_sm70_shflsync_idx_p) ;  /* 0x0000142000007944 */ /* 0x01efea0003c00000 */
[----:B------:R-:W-:Y:S01]  /*12f80*/  MOV R2, R183 ;  /* 0x000000b700027202 */ /* 0x000fe20000000f00 */
[----:B------:R-:W-:-:S05]  /*12f90*/  BRA `(.L_x_1250) ;  /* 0xffff6aa000007947 */ /* 0x000fca000383ffff */
.L_x_1163:
[----:B------:R-:W-:Y:S01]  /*12fa0*/  MOV R2, RZ ;  /* 0x000000ff00027202 */ /* 0x000fe20000000f00 */
[----:B------:R-:W-:Y:S01]  /*12fb0*/  IMAD.MOV.U32 R183, RZ, RZ, R5 ;  /* 0x000000ffffb77224 */ /* 0x000fe200078e0005 */
[----:B------:R-:W-:Y:S01]  /*12fc0*/  MOV R3, 0x12ff0 ;  /* 0x00012ff000037802 */ /* 0x000fe20000000f00 */
[----:B------:R-:W-:Y:S02]  /*12fd0*/  IMAD.MOV.U32 R184, RZ, RZ, 0x181f ;  /* 0x0000181fffb87424 */ /* 0x000fe400078e00ff */
[----:B-1----:R-:W-:Y:S05]  /*12fe0*/  CALL.REL.NOINC `($__internal_19_$__cuda_sm70_shflsync_idx_p) ;  /* 0x000013b000007944 */ /* 0x002fea0003c00000 */
[----:B------:R-:W-:Y:S01]  /*12ff0*/  MOV R4, R183 ;  /* 0x000000b700047202 */ /* 0x000fe20000000f00 */
[----:B------:R-:W-:-:S05]  /*13000*/  BRA `(.L_x_1251) ;  /* 0xffff7c5000007947 */ /* 0x000fca000383ffff */
.L_x_1164:
[----:B------:R-:W-:Y:S01]  /*13010*/  MOV R2, RZ ;  /* 0x000000ff00027202 */ /* 0x000fe20000000f00 */
[----:B------:R-:W-:Y:S01]  /*13020*/  IMAD.MOV.U32 R183, RZ, RZ, R8 ;  /* 0x000000ffffb77224 */ /* 0x000fe200078e0008 */
[----:B------:R-:W-:Y:S01]  /*13030*/  MOV R3, 0x13060 ;  /* 0x0001306000037802 */ /* 0x000fe20000000f00 */
[----:B------:R-:W-:Y:S02]  /*13040*/  IMAD.MOV.U32 R184, RZ, RZ, 0x181f ;  /* 0x0000181fffb87424 */ /* 0x000fe400078e00ff */
[----:B-123--:R-:W-:Y:S05]  /*13050*/  CALL.REL.NOINC `($__internal_19_$__cuda_sm70_shflsync_idx_p) ;  /* 0x0000134000007944 */ /* 0x00efea0003c00000 */
        /* <DEDUP_REMOVED lines=19> */
[----:B--2---:R-:W-:Y:S05]  /*13190*/  CALL.REL.NOINC `($__internal_19_$__cuda_sm70_shflsync_idx_p) ;  /* 0x0000120000007944 */ /* 0x004fea0003c00000 */
        /* <DEDUP_REMOVED lines=8> */
.L_x_1165:
[----:B------:R-:W-:Y:S02]  /*13220*/  MOV R0, 0x2 ;  /* 0x0000000200007802 */ /* 0x000fe40000000f00 */
        /* <DEDUP_REMOVED lines=16> */
.L_x_1167:
[----:B------:R-:W-:Y:S01]  /*13330*/  IMAD.MOV.U32 R4, RZ, RZ, R185 ;  /* 0x000000ffff047224 */ /* 0x000fe200078e00b9 */
[----:B------:R-:W-:-:S02]  /*13340*/  MOV R0, 0x2 ;  /* 0x0000000200007802 */ /* 0x000fc40000000f00 */
[----:B------:R-:W-:Y:S02]  /*13350*/  MOV R2, 0x13370 ;  /* 0x0001337000027802 */ /* 0x000fe40000000f00 */
[----:B------:R-:W-:Y:S05]  /*13360*/  CALL.REL.NOINC `($__internal_18_$__cuda_sm70_shflsync_bfly_p) ;  /* 0x00000fd000007944 */ /* 0x000fea0003c00000 */
[----:B------:R-:W-:Y:S05]  /*13370*/  BRA `(.L_x_1254) ;  /* 0xffff94d000007947 */ /* 0x000fea000383ffff */
.L_x_1168:
[----:B------:R-:W-:Y:S01]  /*13380*/  IMAD.MOV.U32 R4, RZ, RZ, R5 ;  /* 0x000000ffff047224 */ /* 0x000fe200078e0005 */
[----:B------:R-:W-:Y:S02]  /*13390*/  MOV R0, 0x1 ;  /* 0x0000000100007802 */ /* 0x000fe40000000f00 */
[----:B------:R-:W-:Y:S02]  /*133a0*/  MOV R2, 0x133c0 ;  /* 0x000133c000027802 */ /* 0x000fe40000000f00 */
[----:B-1----:R-:W-:Y:S05]  /*133b0*/  CALL.REL.NOINC `($__internal_18_$__cuda_sm70_shflsync_bfly_p) ;  /* 0x00000f8000007944 */ /* 0x002fea0003c00000 */
[----:B------:R-:W-:Y:S01]  /*133c0*/  FADD.FTZ R5, R5, R0 ;  /* 0x0000000005057221 */ /* 0x000fe20000010000 */
[----:B------:R-:W-:Y:S02]  /*133d0*/  MOV R4, R186 ;  /* 0x000000ba00047202 */ /* 0x000fe40000000f00 */
[----:B------:R-:W-:Y:S02]  /*133e0*/  MOV R0, 0x2 ;  /* 0x0000000200007802 */ /* 0x000fe40000000f00 */
[----:B------:R-:W-:Y:S02]  /*133f0*/  MOV R2, 0x13410 ;  /* 0x0001341000027802 */ /* 0x000fe40000000f00 */
[----:B------:R-:W-:Y:S05]  /*13400*/  CALL.REL.NOINC `($__internal_18_$__cuda_sm70_shflsync_bfly_p) ;  /* 0x00000f3000007944 */ /* 0x000fea0003c00000 */
[----:B------:R-:W-:Y:S01]  /*13410*/  FADD.FTZ R4, R186, R0 ;  /* 0x00000000ba047221 */ /* 0x000fe20000010000 */
[----:B------:R-:W-:Y:S02]  /*13420*/  MOV R0, 0x1 ;  /* 0x0000000100007802 */ /* 0x000fe40000000f00 */
[----:B------:R-:W-:-:S02]  /*13430*/  MOV R2, 0x13450 ;  /* 0x0001345000027802 */ /* 0x000fc40000000f00 */
[----:B------:R-:W-:Y:S05]  /*13440*/  CALL.REL.NOINC `($__internal_18_$__cuda_sm70_shflsync_bfly_p) ;  /* 0x00000ef000007944 */ /* 0x000fea0003c00000 */
[----:B------:R-:W-:Y:S01]  /*13450*/  MOV R3, R0 ;  /* 0x0000000000037202 */ /* 0x000fe20000000f00 */
[----:B------:R-:W-:Y:S05]  /*13460*/  BRA `(.L_x_1255) ;  /* 0xffff945000007947 */ /* 0x000fea000383ffff */
.L_x_1175:
[----:B--234-:R-:W-:Y:S01]  /*13470*/  IMAD.MOV.U32 R183, RZ, RZ, R9 ;  /* 0x000000ffffb77224 */ /* 0x01cfe200078e0009 */
[----:B------:R-:W-:Y:S01]  /*13480*/  MOV R2, RZ ;  /* 0x000000ff00027202 */ /* 0x000fe20000000f00 */
[----:B------:R-:W-:Y:S01]  /*13490*/  IMAD.MOV.U32 R184, RZ, RZ, 0x181f ;  /* 0x0000181fffb87424 */ /* 0x000fe200078e00ff */
[----:B------:R-:W-:-:S02]  /*134a0*/  MOV R3, 0x134c0 ;  /* 0x000134c000037802 */ /* 0x000fc40000000f00 */
[----:B-1----:R-:W-:Y:S05]  /*134b0*/  CALL.REL.NOINC `($__internal_19_$__cuda_sm70_shflsync_idx_p) ;  /* 0x00000ee000007944 */ /* 0x002fea0003c00000 */
[----:B------:R-:W-:Y:S01]  /*134c0*/  MOV R8, R183 ;  /* 0x000000b700087202 */ /* 0x000fe20000000f00 */
[----:B------:R-:W-:Y:S05]  /*134d0*/  BRA `(.L_x_1256) ;  /* 0xffffab3000007947 */ /* 0x000fea000383ffff */
.L_x_1176:
[----:B------:R-:W-:Y:S01]  /*134e0*/  IMAD.MOV.U32 R183, RZ, RZ, R11 ;  /* 0x000000ffffb77224 */ /* 0x000fe200078e000b */
[----:B------:R-:W-:Y:S01]  /*134f0*/  MOV R2, RZ ;  /* 0x000000ff00027202 */ /* 0x000fe20000000f00 */
[----:B------:R-:W-:Y:S01]  /*13500*/  IMAD.MOV.U32 R184, RZ, RZ, 0x181f ;  /* 0x0000181fffb87424 */ /* 0x000fe200078e00ff */
[----:B------:R-:W-:-:S02]  /*13510*/  MOV R3, 0x13530 ;  /* 0x0001353000037802 */ /* 0x000fc40000000f00 */
[----:B-123--:R-:W-:Y:S05]  /*13520*/  CALL.REL.NOINC `($__internal_19_$__cuda_sm70_shflsync_idx_p) ;  /* 0x00000e7000007944 */ /* 0x00efea0003c00000 */
[----:B------:R-:W-:Y:S01]  /*13530*/  MOV R0, R183 ;  /* 0x000000b700007202 */ /* 0x000fe20000000f00 */
[----:B------:R-:W-:Y:S05]  /*13540*/  BRA `(.L_x_1257) ;  /* 0xffffaae000007947 */ /* 0x000fea000383ffff */
.L_x_1179:
[----:B------:R-:W-:Y:S01]  /*13550*/  IMAD.MOV.U32 R183, RZ, RZ, R9 ;  /* 0x000000ffffb77224 */ /* 0x000fe200078e0009 */
[----:B--2---:R-:W-:Y:S01]  /*13560*/  MOV R2, 0x1 ;  /* 0x0000000100027802 */ /* 0x004fe20000000f00 */
[----:B------:R-:W-:Y:S01]  /*13570*/  IMAD.MOV.U32 R184, RZ, RZ, 0x181f ;  /* 0x0000181fffb87424 */ /* 0x000fe200078e00ff */
[----:B------:R-:W-:-:S02]  /*13580*/  MOV R3, 0x135a0 ;  /* 0x000135a000037802 */ /* 0x000fc40000000f00 */
[----:B-1-34-:R-:W-:Y:S05]  /*13590*/  CALL.REL.NOINC `($__internal_19_$__cuda_sm70_shflsync_idx_p) ;  /* 0x00000e0000007944 */ /* 0x01afea0003c00000 */
        /* <DEDUP_REMOVED lines=8> */
.L_x_1182:
[----:B------:R-:W-:Y:S01]  /*13620*/  IMAD.MOV.U32 R183, RZ, RZ, R9 ;  /* 0x000000ffffb77224 */ /* 0x000fe200078e0009 */
[----:B--2---:R-:W-:Y:S01]  /*13630*/  MOV R2, 0x2 ;  /* 0x0000000200027802 */ /* 0x004fe20000000f00 */
[----:B------:R-:W-:Y:S01]  /*13640*/  IMAD.MOV.U32 R184, RZ, RZ, 0x181f ;  /* 0x0000181fffb87424 */ /* 0x000fe200078e00ff */
[----:B------:R-:W-:Y:S02]  /*13650*/  MOV R3, 0x13670 ;  /* 0x0001367000037802 */ /* 0x000fe40000000f00 */
[----:B-1-34-:R-:W-:Y:S05]  /*13660*/  CALL.REL.NOINC `($__internal_19_$__cuda_sm70_shflsync_idx_p) ;  /* 0x00000d3000007944 */ /* 0x01afea0003c00000 */
[----:B------:R-:W-:Y:S01]  /*13670*/  MOV R8, R183 ;  /* 0x000000b700087202 */ /* 0x000fe20000000f00 */
[----:B------:R-:W-:Y:S05]  /*13680*/  BRA `(.L_x_1259) ;  /* 0xffffac7000007947 */ /* 0x000fea000383ffff */
.L_x_1183:
[----:B------:R-:W-:Y:S01]  /*13690*/  IMAD.MOV.U32 R183, RZ, RZ, R11 ;  /* 0x000000ffffb77224 */ /* 0x000fe200078e000b */
[----:B--2---:R-:W-:Y:S01]  /*136a0*/  MOV R2, 0x2 ;  /* 0x0000000200027802 */ /* 0x004fe20000000f00 */
[----:B------:R-:W-:Y:S01]  /*136b0*/  IMAD.MOV.U32 R184, RZ, RZ, 0x181f ;  /* 0x0000181fffb87424 */ /* 0x000fe200078e00ff */
[----:B------:R-:W-:Y:S02]  /*136c0*/  MOV R3, 0x136e0 ;  /* 0x000136e000037802 */ /* 0x000fe40000000f00 */
[----:B-1-34-:R-:W-:Y:S05]  /*136d0*/  CALL.REL.NOINC `($__internal_19_$__cuda_sm70_shflsync_idx_p) ;  /* 0x00000cc000007944 */ /* 0x01afea0003c00000 */
[----:B------:R-:W-:Y:S01]  /*136e0*/  MOV R0, R183 ;  /* 0x000000b700007202 */ /* 0x000fe20000000f00 */
[----:B------:R-:W-:Y:S05]  /*136f0*/  BRA `(.L_x_1260) ;  /* 0xffffac2000007947 */ /* 0x000fea000383ffff */
.L_x_1186:
[----:B------:R-:W-:Y:S01]  /*13700*/  IMAD.MOV.U32 R183, RZ, RZ, R9 ;  /* 0x000000ffffb77224 */ /* 0x000fe200078e0009 */
[----:B---3--:R-:W-:Y:S01]  /*13710*/  MOV R2, 0x3 ;  /* 0x0000000300027802 */ /* 0x008fe20000000f00 */
        /* <DEDUP_REMOVED lines=11> */
.L_x_1188:
[----:B------:R-:W-:Y:S01]  /*137d0*/  IMAD.MOV.U32 R183, RZ, RZ, R5 ;  /* 0x000000ffffb77224 */ /* 0x000fe200078e0005 */
[----:B------:R-:W-:Y:S01]  /*137e0*/  MOV R2, RZ ;  /* 0x000000ff00027202 */ /* 0x000fe20000000f00 */
[----:B------:R-:W-:Y:S01]  /*137f0*/  IMAD.MOV.U32 R184, RZ, RZ, 0x1c1f ;  /* 0x00001c1fffb87424 */ /* 0x000fe200078e00ff */
[----:B------:R-:W-:Y:S02]  /*13800*/  MOV R3, 0x13820 ;  /* 0x0001382000037802 */ /* 0x000fe40000000f00 */
[----:B------:R-:W-:Y:S05]  /*13810*/  CALL.REL.NOINC `($__internal_19_$__cuda_sm70_shflsync_idx_p) ;  /* 0x00000b8000007944 */ /* 0x000fea0003c00000 */
[----:B------:R-:W-:Y:S01]  /*13820*/  MOV R4, R183 ;  /* 0x000000b700047202 */ /* 0x000fe20000000f00 */
[----:B------:R-:W-:Y:S05]  /*13830*/  BRA `(.L_x_1262) ;  /* 0xffffaf9000007947 */ /* 0x000fea000383ffff */
.L_x_1189:
[----:B------:R-:W-:Y:S01]  /*13840*/  IMAD.MOV.U32 R183, RZ, RZ, R12 ;  /* 0x000000ffffb77224 */ /* 0x000fe200078e000c */
[----:B------:R-:W-:Y:S01]  /*13850*/  MOV R2, RZ ;  /* 0x000000ff00027202 */ /* 0x000fe20000000f00 */
[----:B------:R-:W-:Y:S01]  /*13860*/  IMAD.MOV.U32 R184, RZ, RZ, 0x1c1f ;  /* 0x00001c1fffb87424 */ /* 0x000fe200078e00ff */
[----:B------:R-:W-:Y:S02]  /*13870*/  MOV R3, 0x13890 ;  /* 0x0001389000037802 */ /* 0x000fe40000000f00 */
[----:B-12---:R-:W-:Y:S05]  /*13880*/  CALL.REL.NOINC `($__internal_19_$__cuda_sm70_shflsync_idx_p) ;  /* 0x00000b1000007944 */ /* 0x006fea0003c00000 */
[----:B------:R-:W-:Y:S01]  /*13890*/  MOV R0, R183 ;  /* 0x000000b700007202 */ /* 0x000fe20000000f00 */
[----:B------:R-:W-:Y:S05]  /*138a0*/  BRA `(.L_x_1263) ;  /* 0xffffaf4000007947 */ /* 0x000fea000383ffff */
.L_x_1192:
[----:B------:R-:W-:Y:S01]  /*138b0*/  IMAD.MOV.U32 R183, RZ, RZ, R5 ;  /* 0x000000ffffb77224 */ /* 0x000fe200078e0005 */
[----:B----4-:R-:W-:Y:S01]  /*138c0*/  MOV R2, 0x1 ;  /* 0x0000000100027802 */ /* 0x010fe20000000f00 */
[----:B------:R-:W-:Y:S01]  /*138d0*/  IMAD.MOV.U32 R184, RZ, RZ, 0x1c1f ;  /* 0x00001c1fffb87424 */ /* 0x000fe200078e00ff */
[----:B------:R-:W-:-:S02]  /*138e0*/  MOV R3, 0x13900 ;  /* 0x0001390000037802 */ /* 0x000fc40000000f00 */
[----:B-123--:R-:W-:Y:S05]  /*138f0*/  CALL.REL.NOINC `($__internal_19_$__cuda_sm70_shflsync_idx_p) ;  /* 0x00000aa000007944 */ /* 0x00efea0003c00000 */
        /* <DEDUP_REMOVED lines=8> */
.L_x_1196:
[----:B------:R-:W-:Y:S01]  /*13980*/  IMAD.MOV.U32 R183, RZ, RZ, R9 ;  /* 0x000000ffffb77224 */ /* 0x000fe200078e0009 */
[----:B------:R-:W-:Y:S01]  /*13990*/  MOV R2, RZ ;  /* 0x000000ff00027202 */ /* 0x000fe20000000f00 */
[----:B------:R-:W-:Y:S01]  /*139a0*/  IMAD.MOV.U32 R184, RZ, RZ, 0x181f ;  /* 0x0000181fffb87424 */ /* 0x000fe200078e00ff */
[----:B------:R-:W-:Y:S02]  /*139b0*/  MOV R3, 0x139d0 ;  /* 0x000139d000037802 */ /* 0x000fe40000000f00 */
[----:B------:R-:W-:Y:S05]  /*139c0*/  CALL.REL.NOINC `($__internal_19_$__cuda_sm70_shflsync_idx_p) ;  /* 0x000009d000007944 */ /* 0x000fea0003c00000 */
[----:B------:R-:W-:Y:S01]  /*139d0*/  MOV R8, R183 ;  /* 0x000000b700087202 */ /* 0x000fe20000000f00 */
[----:B------:R-:W-:Y:S05]  /*139e0*/  BRA `(.L_x_1265) ;  /* 0xffffc46000007947 */ /* 0x000fea000383ffff */
.L_x_1197:
[----:B------:R-:W-:Y:S01]  /*139f0*/  IMAD.MOV.U32 R183, RZ, RZ, R12 ;  /* 0x000000ffffb77224 */ /* 0x000fe200078e000c */
[----:B------:R-:W-:Y:S01]  /*13a00*/  MOV R2, RZ ;  /* 0x000000ff00027202 */ /* 0x000fe20000000f00 */
[----:B------:R-:W-:Y:S01]  /*13a10*/  IMAD.MOV.U32 R184, RZ, RZ, 0x181f ;  /* 0x0000181fffb87424 */ /* 0x000fe200078e00ff */
[----:B------:R-:W-:Y:S02]  /*13a20*/  MOV R3, 0x13a40 ;  /* 0x00013a4000037802 */ /* 0x000fe40000000f00 */
[----:B-12---:R-:W-:Y:S05]  /*13a30*/  CALL.REL.NOINC `($__internal_19_$__cuda_sm70_shflsync_idx_p) ;  /* 0x0000096000007944 */ /* 0x006fea0003c00000 */
[----:B------:R-:W-:Y:S01]  /*13a40*/  MOV R0, R183 ;  /* 0x000000b700007202 */ /* 0x000fe20000000f00 */
[----:B------:R-:W-:Y:S05]  /*13a50*/  BRA `(.L_x_1266) ;  /* 0xffffc41000007947 */ /* 0x000fea000383ffff */
.L_x_1200:
        /* <DEDUP_REMOVED lines=13> */
.L_x_1203:
[----:B------:R-:W-:Y:S01]  /*13b30*/  IMAD.MOV.U32 R183, RZ, RZ, R9 ;  /* 0x000000ffffb77224 */ /* 0x000fe200078e0009 */
[----:B-1----:R-:W-:Y:S01]  /*13b40*/  MOV R2, 0x2 ;  /* 0x0000000200027802 */ /* 0x002fe20000000f00 */
[----:B------:R-:W-:Y:S01]  /*13b50*/  IMAD.MOV.U32 R184, RZ, RZ, 0x181f ;  /* 0x0000181fffb87424 */ /* 0x000fe200078e00ff */
[----:B------:R-:W-:Y:S02]  /*13b60*/  MOV R3, 0x13b80 ;  /* 0x00013b8000037802 */ /* 0x000fe40000000f00 */
[----:B--234-:R-:W-:Y:S05]  /*13b70*/  CALL.REL.NOINC `($__internal_19_$__cuda_sm70_shflsync_idx_p) ;  /* 0x0000082000007944 */ /* 0x01cfea0003c00000 */
[----:B------:R-:W-:Y:S01]  /*13b80*/  MOV R8, R183 ;  /* 0x000000b700087202 */ /* 0x000fe20000000f00 */
[----:B------:R-:W-:Y:S05]  /*13b90*/  BRA `(.L_x_1268) ;  /* 0xffffc5b000007947 */ /* 0x000fea000383ffff */
.L_x_1204:
[----:B------:R-:W-:Y:S01]  /*13ba0*/  IMAD.MOV.U32 R183, RZ, RZ, R12 ;  /* 0x000000ffffb77224 */ /* 0x000fe200078e000c */
[----:B------:R-:W-:Y:S01]  /*13bb0*/  MOV R2, 0x2 ;  /* 0x0000000200027802 */ /* 0x000fe20000000f00 */
[----:B------:R-:W-:Y:S01]  /*13bc0*/  IMAD.MOV.U32 R184, RZ, RZ, 0x181f ;  /* 0x0000181fffb87424 */ /* 0x000fe200078e00ff */
[----:B------:R-:W-:Y:S02]  /*13bd0*/  MOV R3, 0x13bf0 ;  /* 0x00013bf000037802 */ /* 0x000fe40000000f00 */
[----:B-1234-:R-:W-:Y:S05]  /*13be0*/  CALL.REL.NOINC `($__internal_19_$__cuda_sm70_shflsync_idx_p) ;  /* 0x000007b000007944 */ /* 0x01efea0003c00000 */
[----:B------:R-:W-:Y:S01]  /*13bf0*/  MOV R0, R183 ;  /* 0x000000b700007202 */ /* 0x000fe20000000f00 */
[----:B------:R-:W-:Y:S05]  /*13c00*/  BRA `(.L_x_1269) ;  /* 0xffffc56000007947 */ /* 0x000fea000383ffff */
.L_x_1207:
[----:B------:R-:W-:Y:S01]  /*13c10*/  IMAD.MOV.U32 R183, RZ, RZ, R9 ;  /* 0x000000ffffb77224 */ /* 0x000fe200078e0009 */
[----:B-1----:R-:W-:Y:S01]  /*13c20*/  MOV R2, 0x3 ;  /* 0x0000000300027802 */ /* 0x002fe20000000f00 */
[----:B------:R-:W-:Y:S01]  /*13c30*/  IMAD.MOV.U32 R184, RZ, RZ, 0x181f ;  /* 0x0000181fffb87424 */ /* 0x000fe200078e00ff */
[----:B------:R-:W-:-:S02]  /*13c40*/  MOV R3, 0x13c60 ;  /* 0x00013c6000037802 */ /* 0x000fc40000000f00 */
[----:B--234-:R-:W-:Y:S05]  /*13c50*/  CALL.REL.NOINC `($__internal_19_$__cuda_sm70_shflsync_idx_p) ;  /* 0x0000074000007944 */ /* 0x01cfea0003c00000 */
        /* <DEDUP_REMOVED lines=8> */
.L_x_1209:
[----:B------:R-:W-:Y:S01]  /*13ce0*/  IMAD.MOV.U32 R183, RZ, RZ, R78 ;  /* 0x000000ffffb77224 */ /* 0x000fe200078e004e */
[----:B------:R-:W-:Y:S01]  /*13cf0*/  MOV R2, RZ ;  /* 0x000000ff00027202 */ /* 0x000fe20000000f00 */
[----:B------:R-:W-:Y:S01]  /*13d00*/  IMAD.MOV.U32 R184, RZ, RZ, 0x1f ;  /* 0x0000001fffb87424 */ /* 0x000fe200078e00ff */
[----:B------:R-:W-:Y:S02]  /*13d10*/  MOV R3, 0x13d30 ;  /* 0x00013d3000037802 */ /* 0x000fe40000000f00 */
[----:B-1----:R-:W-:Y:S05]  /*13d20*/  CALL.REL.NOINC `($__internal_19_$__cuda_sm70_shflsync_idx_p) ;  /* 0x0000067000007944 */ /* 0x002fea0003c00000 */
[----:B------:R-:W-:Y:S01]  /*13d30*/  MOV R9, R183 ;  /* 0x000000b700097202 */ /* 0x000fe20000000f00 */
[----:B------:R-:W-:Y:S05]  /*13d40*/  BRA `(.L_x_1271) ;  /* 0xffffc79000007947 */ /* 0x000fea000383ffff */
.L_x_1210:
[----:B------:R-:W-:Y:S01]  /*13d50*/  IMAD.MOV.U32 R183, RZ, RZ, R78 ;  /* 0x000000ffffb77224 */ /* 0x000fe200078e004e */
[----:B------:R-:W-:Y:S01]  /*13d60*/  MOV R2, 0x1 ;  /* 0x0000000100027802 */ /* 0x000fe20000000f00 */
[----:B------:R-:W-:Y:S01]  /*13d70*/  IMAD.MOV.U32 R184, RZ, RZ, 0x1f ;  /* 0x0000001fffb87424 */ /* 0x000fe200078e00ff */
[----:B------:R-:W-:Y:S02]  /*13d80*/  MOV R3, 0x13da0 ;  /* 0x00013da000037802 */ /* 0x000fe40000000f00 */
[----:B-123--:R-:W-:Y:S05]  /*13d90*/  CALL.REL.NOINC `($__internal_19_$__cuda_sm70_shflsync_idx_p) ;  /* 0x0000060000007944 */ /* 0x00efea0003c00000 */
[----:B------:R-:W-:Y:S01]  /*13da0*/  MOV R8, R183 ;  /* 0x000000b700087202 */ /* 0x000fe20000000f00 */
[----:B------:R-:W-:Y:S05]  /*13db0*/  BRA `(.L_x_1272) ;  /* 0xffffc74000007947 */ /* 0x000fea000383ffff */
.L_x_1211:
[----:B------:R-:W-:Y:S02]  /*13dc0*/  MOV R2, 0x1 ;  /* 0x0000000100027802 */ /* 0x000fe40000000f00 */
[----:B------:R-:W-:-:S02]  /*13dd0*/  MOV R3, 0x13df0 ;  /* 0x00013df000037802 */ /* 0x000fc40000000f00 */
[----:B--234-:R-:W-:Y:S05]  /*13de0*/  CALL.REL.NOINC `($__internal_20_$__cuda_sm70_shflsync_up_p) ;  /* 0x0000061000007944 */ /* 0x01cfea0003c00000 */
[----:B------:R-:W-:Y:S05]  /*13df0*/  BRA `(.L_x_1273) ;  /* 0xffffc82000007947 */ /* 0x000fea000383ffff */
.L_x_1212:
[----:B------:R-:W-:Y:S02]  /*13e00*/  MOV R2, 0x2 ;  /* 0x0000000200027802 */ /* 0x000fe40000000f00 */
[----:B------:R-:W-:-:S02]  /*13e10*/  MOV R3, 0x13e30 ;  /* 0x00013e3000037802 */ /* 0x000fc40000000f00 */
[----:B--23--:R-:W-:Y:S05]  /*13e20*/  CALL.REL.NOINC `($__internal_20_$__cuda_sm70_shflsync_up_p) ;  /* 0x000005d000007944 */ /* 0x00cfea0003c00000 */
        /* <DEDUP_REMOVED lines=24> */
.L_x_1216:
[----:B------:R-:W-:Y:S02]  /*13fb0*/  MOV R2, 0x1 ;  /* 0x0000000100027802 */ /* 0x000fe40000000f00 */
[----:B------:R-:W-:Y:S02]  /*13fc0*/  MOV R3, 0x13fe0 ;  /* 0x00013fe000037802 */ /* 0x000fe40000000f00 */
[----:B------:R-:W-:Y:S05]  /*13fd0*/  CALL.REL.NOINC `($__internal_20_$__cuda_sm70_shflsync_up_p) ;  /* 0x0000042000007944 */ /* 0x000fea0003c00000 */
[----:B------:R-:W-:Y:S01]  /*13fe0*/  MOV R2, R4 ;  /* 0x0000000400027202 */ /* 0x000fe20000000f00 */
[----:B------:R-:W-:Y:S05]  /*13ff0*/  BRA `(.L_x_1275) ;  /* 0xffffc87000007947 */ /* 0x000fea000383ffff */
.L_x_1217:
[----:B------:R-:W-:Y:S02]  /*14000*/  MOV R2, 0x2 ;  /* 0x0000000200027802 */ /* 0x000fe40000000f00 */
[----:B------:R-:W-:Y:S02]  /*14010*/  MOV R3, 0x14030 ;  /* 0x0001403000037802 */ /* 0x000fe40000000f00 */
        /* <DEDUP_REMOVED lines=25> */
.L_x_1219:
[----:B------:R-:W-:Y:S02]  /*141b0*/  SEL R0, RZ, 0x1, P0 ;  /* 0x00000001ff007807 */ /* 0x000fe40000000000 */
[----:B------:R-:W-:Y:S02]  /*141c0*/  MOV R2, 0x141e0 ;  /* 0x000141e000027802 */ /* 0x000fe40000000f00 */
[----:B-1----:R-:W-:Y:S05]  /*141d0*/  CALL.REL.NOINC `($__internal_21_$__cuda_sm70_votesync_ballot) ;  /* 0x0000029000007944 */ /* 0x002fea0003c00000 */
[----:B------:R-:W-:Y:S01]  /*141e0*/  MOV R5, R0 ;  /* 0x0000000000057202 */ /* 0x000fe20000000f00 */
[----:B------:R-:W-:Y:S05]  /*141f0*/  BRA `(.L_x_1277) ;  /* 0xffffc80000007947 */ /* 0x000fea000383ffff */
.L_x_1220:
[----:B------:R-:W-:Y:S01]  /*14200*/  IMAD.MOV.U32 R183, RZ, RZ, R6 ;  /* 0x000000ffffb77224 */ /* 0x000fe200078e0006 */
[----:B------:R-:W-:Y:S01]  /*14210*/  MOV R2, R0 ;  /* 0x0000000000027202 */ /* 0x000fe20000000f00 */
[----:B------:R-:W-:Y:S01]  /*14220*/  IMAD.MOV.U32 R184, RZ, RZ, 0x1f ;  /* 0x0000001fffb87424 */ /* 0x000fe200078e00ff */
[----:B------:R-:W-:Y:S02]  /*14230*/  MOV R3, 0x14250 ;  /* 0x0001425000037802 */ /* 0x000fe40000000f00 */
[----:B-1----:R-:W-:Y:S05]  /*14240*/  CALL.REL.NOINC `($__internal_19_$__cuda_sm70_shflsync_idx_p) ;  /* 0x0000015000007944 */ /* 0x002fea0003c00000 */
[----:B------:R-:W-:Y:S01]  /*14250*/  IMAD.MOV.U32 R10, RZ, RZ, R183 ;  /* 0x000000ffff0a7224 */ /* 0x000fe200078e00b7 */
[----:B------:R-:W-:Y:S01]  /*14260*/  MOV R2, R0 ;  /* 0x0000000000027202 */ /* 0x000fe20000000f00 */
[----:B------:R-:W-:Y:S01]  /*14270*/  IMAD.MOV.U32 R183, RZ, RZ, R7 ;  /* 0x000000ffffb77224 */ /* 0x000fe200078e0007 */
[----:B------:R-:W-:-:S02]  /*14280*/  MOV R184, 0x1f ;  /* 0x0000001f00b87802 */ /* 0x000fc40000000f00 */
[----:B------:R-:W-:Y:S02]  /*14290*/  MOV R3, 0x142b0 ;  /* 0x000142b000037802 */ /* 0x000fe40000000f00 */
[----:B------:R-:W-:Y:S05]  /*142a0*/  CALL.REL.NOINC `($__internal_19_$__cuda_sm70_shflsync_idx_p) ;  /* 0x000000f000007944 */ /* 0x000fea0003c00000 */
[----:B------:R-:W-:Y:S01]  /*142b0*/  MOV R7, R183 ;  /* 0x000000b700077202 */ /* 0x000fe20000000f00 */
[----:B------:R-:W-:Y:S05]  /*142c0*/  BRA `(.L_x_1278) ;  /* 0xffffc78000007947 */ /* 0x000fea000383ffff */
.L_x_1223:
[----:B------:R-:W-:Y:S01]  /*142d0*/  IMAD.MOV.U32 R183, RZ, RZ, R4 ;  /* 0x000000ffffb77224 */ /* 0x000fe200078e0004 */
[----:B------:R-:W-:Y:S01]  /*142e0*/  MOV R2, R0 ;  /* 0x0000000000027202 */ /* 0x000fe20000000f00 */
[----:B------:R-:W-:Y:S01]  /*142f0*/  IMAD.MOV.U32 R184, RZ, RZ, 0x1f ;  /* 0x0000001fffb87424 */ /* 0x000fe200078e00ff */
[----:B------:R-:W-:Y:S02]  /*14300*/  MOV R3, 0x14320 ;  /* 0x0001432000037802 */ /* 0x000fe40000000f00 */
[----:B-1-34-:R-:W-:Y:S05]  /*14310*/  CALL.REL.NOINC `($__internal_19_$__cuda_sm70_shflsync_idx_p) ;  /* 0x0000008000007944 */ /* 0x01afea0003c00000 */
[----:B------:R-:W-:Y:S01]  /*14320*/  MOV R11, R183 ;  /* 0x000000b7000b7202 */ /* 0x000fe20000000f00 */
[----:B------:R-:W-:Y:S05]  /*14330*/  BRA `(.L_x_1222) ;  /* 0xffffc77000007947 */ /* 0x000fea000383ffff */
        .weak           $__internal_18_$__cuda_sm70_shflsync_bfly_p
        .type           $__internal_18_$__cuda_sm70_shflsync_bfly_p,@function
        .size           $__internal_18_$__cuda_sm70_shflsync_bfly_p,($__internal_19_$__cuda_sm70_shflsync_idx_p - $__internal_18_$__cuda_sm70_shflsync_bfly_p)
$__internal_18_$__cuda_sm70_shflsync_bfly_p:
[----:B------:R-:W-:Y:S02]  /*14340*/  MOV R156, 0xffffffff ;  /* 0xffffffff009c7802 */ /* 0x000fe40000000f00 */
[----:B------:R-:W-:Y:S02]  /*14350*/  MOV R3, 0x1f ;  /* 0x0000001f00037802 */ /* 0x000fe40000000f00 */
[----:B------:R-:W-:Y:S04]  /*14360*/  WARPSYNC R156 ;  /* 0x0000009c00007348 */ /* 0x000fe80003800000 */
[----:B------:R1:W2:Y:S02]  /*14370*/  SHFL.BFLY PT, R0, R4, R0, R3 ;  /* 0x0c00000004007389 */ /* 0x0002a400000e0003 */
[----:B-1----:R-:W-:-:S04]  /*14380*/  MOV R3, 0x0 ;  /* 0x0000000000037802 */ /* 0x002fc80000000f00 */
[----:B--2---:R-:W-:Y:S05]  /*14390*/  RET.REL.NODEC R2 `(_ZN7cutlass13device_kernelIN5flash19enable_sm80_to_sm89INS1_16FlashAttnFwdSm80INS1_25CollectiveMainloopFwdSm80ILi8ELi1ELb0EN4cute5tupleIJNS5_1CILi128EEENS7_ILi64EEENS7_ILi192EEEEEELi192ENS_10bfloat16_tEfNS_4arch4Sm80ELb1ELb0ELb1ELb1ELb1ELb0ELb1ELb1EEENS1_21CollectiveEpilogueFwdINS6_IJS8_SA_S9_EEENS6_IJNS7_ILi1EEESI_SI_EEESC_SE_Li256ELb1ELb1ELb1ELb0EEENS1_36VarlenDynamicPersistentTileSchedulerILi128ELi64ELi256ELi256ELb1ELb1ELb0ELb1ELb1ELb1EEEEEEEEEvNT_6ParamsE) ;  /* 0xfffebc6002007950 */ /* 0x004fea0003c3ffff */
        .weak           $__internal_19_$__cuda_sm70_shflsync_idx_p
        .type           $__internal_19_$__cuda_sm70_shflsync_idx_p,@function
        .size           $__internal_19_$__cuda_sm70_shflsync_idx_p,($__internal_20_$__cuda_sm70_shflsync_up_p - $__internal_19_$__cuda_sm70_shflsync_idx_p)
$__internal_19_$__cuda_sm70_shflsync_idx_p:
[----:B------:R-:W-:-:S04]  /*143a0*/  MOV R213, 0xffffffff ;  /* 0xffffffff00d57802 */ /* 0x000fc80000000f00 */
[----:B------:R-:W-:Y:S04]  /*143b0*/  WARPSYNC R213 ;  /* 0x000000d500007348 */ /* 0x000fe80003800000 */
[----:B------:R1:W2:Y:S02]  /*143c0*/  SHFL.IDX PT, R183, R183, R2, R184 ;  /* 0x00000002b7b77389 */ /* 0x0002a400000e00b8 */
[----:B-1----:R-:W-:Y:S02]  /*143d0*/  MOV R2, R3 ;  /* 0x0000000300027202 */ /* 0x002fe40000000f00 */
[----:B------:R-:W-:-:S04]  /*143e0*/  MOV R3, 0x0 ;  /* 0x0000000000037802 */ /* 0x000fc80000000f00 */
[----:B--2---:R-:W-:Y:S05]  /*143f0*/  RET.REL.NODEC R2 `(_ZN7cutlass13device_kernelIN5flash19enable_sm80_to_sm89INS1_16FlashAttnFwdSm80INS1_25CollectiveMainloopFwdSm80ILi8ELi1ELb0EN4cute5tupleIJNS5_1CILi128EEENS7_ILi64EEENS7_ILi192EEEEEELi192ENS_10bfloat16_tEfNS_4arch4Sm80ELb1ELb0ELb1ELb1ELb1ELb0ELb1ELb1EEENS1_21CollectiveEpilogueFwdINS6_IJS8_SA_S9_EEENS6_IJNS7_ILi1EEESI_SI_EEESC_SE_Li256ELb1ELb1ELb1ELb0EEENS1_36VarlenDynamicPersistentTileSchedulerILi128ELi64ELi256ELi256ELb1ELb1ELb0ELb1ELb1ELb1EEEEEEEEEvNT_6ParamsE) ;  /* 0xfffebc0002007950 */ /* 0x004fea0003c3ffff */
        .weak           $__internal_20_$__cuda_sm70_shflsync_up_p
        .type           $__internal_20_$__cuda_sm70_shflsync_up_p,@function
        .size           $__internal_20_$__cuda_sm70_shflsync_up_p,($__internal_21_$__cuda_sm70_votesync_ballot - $__internal_20_$__cuda_sm70_shflsync_up_p)
$__internal_20_$__cuda_sm70_shflsync_up_p:
[----:B------:R-:W-:Y:S02]  /*14400*/  IMAD.MOV.U32 R4, RZ, RZ, RZ ;  /* 0x000000ffff047224 */ /* 0x000fe400078e00ff */
[----:B------:R-:W-:-:S04]  /*14410*/  IMAD.MOV.U32 R10, RZ, RZ, -0x1 ;  /* 0xffffffffff0a7424 */ /* 0x000fc800078e00ff */
[----:B------:R-:W-:Y:S04]  /*14420*/  WARPSYNC R10 ;  /* 0x0000000a00007348 */ /* 0x000fe80003800000 */
[----:B------:R1:W2:Y:S02]  /*14430*/  SHFL.UP PT, R4, R0, R2, R4 ;  /* 0x0400000200047389 */ /* 0x0002a400000e0004 */
[----:B-1----:R-:W-:Y:S02]  /*14440*/  MOV R2, R3 ;  /* 0x0000000300027202 */ /* 0x002fe40000000f00 */
[----:B------:R-:W-:-:S04]  /*14450*/  MOV R3, 0x0 ;  /* 0x0000000000037802 */ /* 0x000fc80000000f00 */
[----:B--2---:R-:W-:Y:S05]  /*14460*/  RET.REL.NODEC R2 `(_ZN7cutlass13device_kernelIN5flash19enable_sm80_to_sm89INS1_16FlashAttnFwdSm80INS1_25CollectiveMainloopFwdSm80ILi8ELi1ELb0EN4cute5tupleIJNS5_1CILi128EEENS7_ILi64EEENS7_ILi192EEEEEELi192ENS_10bfloat16_tEfNS_4arch4Sm80ELb1ELb0ELb1ELb1ELb1ELb0ELb1ELb1EEENS1_21CollectiveEpilogueFwdINS6_IJS8_SA_S9_EEENS6_IJNS7_ILi1EEESI_SI_EEESC_SE_Li256ELb1ELb1ELb1ELb0EEENS1_36VarlenDynamicPersistentTileSchedulerILi128ELi64ELi256ELi256ELb1ELb1ELb0ELb1ELb1ELb1EEEEEEEEEvNT_6ParamsE) ;  /* 0xfffebb9002007950 */ /* 0x004fea0003c3ffff */
        .weak           $__internal_21_$__cuda_sm70_votesync_ballot
        .type           $__internal_21_$__cuda_sm70_votesync_ballot,@function
        .size           $__internal_21_$__cuda_sm70_votesync_ballot,(.L_x_6236 - $__internal_21_$__cuda_sm70_votesync_ballot)
$__internal_21_$__cuda_sm70_votesync_ballot:
[----:B------:R-:W-:Y:S01]  /*14470*/  ISETP.NE.U32.AND P0, PT, R0, 0x1, PT ;  /* 0x000000010000780c */ /* 0x000fe20003f05070 */
[----:B------:R-:W-:-:S04]  /*14480*/  IMAD.MOV.U32 R3, RZ, RZ, -0x1 ;  /* 0xffffffffff037424 */ /* 0x000fc800078e00ff */
[----:B------:R-:W-:Y:S08]  /*14490*/  WARPSYNC R3 ;  /* 0x0000000300007348 */ /* 0x000ff00003800000 */
[----:B------:R-:W-:-:S04]  /*144a0*/  VOTE.ANY R0, PT, !P0 ;  /* 0x0000000000007806 */ /* 0x000fc800040e0100 */
[----:B------:R-:W-:Y:S01]  /*144b0*/  LOP3.LUT R0, R0, R3, RZ, 0xc0, !PT ;  /* 0x0000000300007212 */ /* 0x000fe200078ec0ff */
[----:B------:R-:W-:-:S04]  /*144c0*/  IMAD.MOV.U32 R3, RZ, RZ, 0x0 ;  /* 0x00000000ff037424 */ /* 0x000fc800078e00ff */
[----:B------:R-:W-:Y:S05]  /*144d0*/  RET.REL.NODEC R2 `(_ZN7cutlass13device_kernelIN5flash19enable_sm80_to_sm89INS1_16FlashAttnFwdSm80INS1_25CollectiveMainloopFwdSm80ILi8ELi1ELb0EN4cute5tupleIJNS5_1CILi128EEENS7_ILi64EEENS7_ILi192EEEEEELi192ENS_10bfloat16_tEfNS_4arch4Sm80ELb1ELb0ELb1ELb1ELb1ELb0ELb1ELb1EEENS1_21CollectiveEpilogueFwdINS6_IJS8_SA_S9_EEENS6_IJNS7_ILi1EEESI_SI_EEESC_SE_Li256ELb1ELb1ELb1ELb0EEENS1_36VarlenDynamicPersistentTileSchedulerILi128ELi64ELi256ELi256ELb1ELb1ELb0ELb1ELb1ELb1EEEEEEEEEvNT_6ParamsE) ;  /* 0xfffebb2002007950 */ /* 0x000fea0003c3ffff */
.L_x_1279:
        /* <DEDUP_REMOVED lines=10> */
.L_x_6236:


//--------------------- .text._ZN7cutlass13device_kernelIN5flash19enable_sm80_to_sm89INS1_16FlashAttnFwdSm80INS1_25CollectiveMainloopFwdSm80ILi8ELi1ELb0EN4cute5tupleIJNS5_1CILi128EEENS7_ILi64EEENS7_ILi192EEEEEELi192ENS_10bfloat16_tEfNS_4arch4Sm80ELb1ELb0ELb1ELb1ELb1ELb1ELb1ELb1EEENS1_21CollectiveEpilogueFwdINS6_IJS8_SA_S9_EEENS6_IJNS7_ILi1EEESI_SI_EEESC_SE_Li256ELb1ELb1ELb1ELb0EEENS1_36VarlenDynamicPersistentTileSchedulerILi128ELi64ELi256ELi256ELb1ELb1ELb0ELb1ELb1ELb1EEEEEEEEEvNT_6ParamsE --------------------------
	.section	.text._ZN7cutlass13device_kernelIN5flash19enable_sm80_to_sm89INS1_16FlashAttnFwdSm80INS1_25CollectiveMainloopFwdSm80ILi8ELi1ELb0EN4cute5tupleIJNS5_1CILi128EEENS7_ILi64EEENS7_ILi192EEEEEELi192ENS_10bfloat16_tEfNS_4arch4Sm80ELb1ELb0ELb1ELb1ELb1ELb1ELb1ELb1EEENS1_21CollectiveEpilogueFwdINS6_IJS8_SA_S9_EEENS6_IJNS7_ILi1EEESI_SI_EEESC_SE_Li256ELb1ELb1ELb1ELb0EEENS1_36VarlenDynamicPersistentTileSchedulerILi128ELi64ELi256ELi256ELb1ELb1ELb0ELb1ELb1ELb1EEEEEEEEEvNT_6ParamsE,"ax",@progbits
	.sectioninfo	@"SHI_REGISTERS=255"
	.align	128
.text._ZN7cutlass13device_kernelIN5flash19enable_sm80_to_sm89INS1_16FlashAttnFwdSm80INS1_25CollectiveMainloopFwdSm80ILi8ELi1ELb0EN4cute5tupleIJNS5_1CILi128EEENS7_ILi64EEENS7_ILi192EEEEEELi192ENS_10bfloat16_tEfNS_4arch4Sm80ELb1ELb0ELb1ELb1ELb1ELb1ELb1ELb1EEENS1_21CollectiveEpilogueFwdINS6_IJS8_SA_S9_EEENS6_IJNS7_ILi1EEESI_SI_EEESC_SE_Li256ELb1ELb1ELb1ELb0EEENS1_36VarlenDynamicPersistentTileSchedulerILi128ELi64ELi256ELi256ELb1ELb1ELb0ELb1ELb1ELb1EEEEEEEEEvNT_6ParamsE:
        .type           _ZN7cutlass13device_kernelIN5flash19enable_sm80_to_sm89INS1_16FlashAttnFwdSm80INS1_25CollectiveMainloopFwdSm80ILi8ELi1ELb0EN4cute5tupleIJNS5_1CILi128EEENS7_ILi64EEENS7_ILi192EEEEEELi192ENS_10bfloat16_tEfNS_4arch4Sm80ELb1ELb0ELb1ELb1ELb1ELb1ELb1ELb1EEENS1_21CollectiveEpilogueFwdINS6_IJS8_SA_S9_EEENS6_IJNS7_ILi1EEESI_SI_EEESC_SE_Li256ELb1ELb1ELb1ELb0EEENS1_36VarlenDynamicPersistentTileSchedulerILi128ELi64ELi256ELi256ELb1ELb1ELb0ELb1ELb1ELb1EEEEEEEEEvNT_6ParamsE,@function
        .size           _ZN7cutlass13device_kernelIN5flash19enable_sm80_to_sm89INS1_16FlashAttnFwdSm80INS1_25CollectiveMainloopFwdSm80ILi8ELi1ELb0EN4cute5tupleIJNS5_1CILi128EEENS7_ILi64EEENS7_ILi192EEEEEELi192ENS_10bfloat16_tEfNS_4arch4Sm80ELb1ELb0ELb1ELb1ELb1ELb1ELb1ELb1EEENS1_21CollectiveEpilogueFwdINS6_IJS8_SA_S9_EEENS6_IJNS7_ILi1EEESI_SI_EEESC_SE_Li256ELb1ELb1ELb1ELb0EEENS1_36VarlenDynamicPersistentTileSchedulerILi128ELi64ELi256ELi256ELb1ELb1ELb0ELb1ELb1ELb1EEEEEEEEEvNT_6ParamsE,(.L_x_6241 - _ZN7cutlass13device_kernelIN5flash19enable_sm80_to_sm89INS1_16FlashAttnFwdSm80INS1_25CollectiveMainloopFwdSm80ILi8ELi1ELb0EN4cute5tupleIJNS5_1CILi128EEENS7_ILi64EEENS7_ILi192EEEEEELi192ENS_10bfloat16_tEfNS_4arch4Sm80ELb1ELb0ELb1ELb1ELb1ELb1ELb1ELb1EEENS1_21CollectiveEpilogueFwdINS6_IJS8_SA_S9_EEENS6_IJNS7_ILi1EEESI_SI_EEESC_SE_Li256ELb1ELb1ELb1ELb0EEENS1_36VarlenDynamicPersistentTileSchedulerILi128ELi64ELi256ELi256ELb1ELb1ELb0ELb1ELb1ELb1EEEEEEEEEvNT_6ParamsE)
        .other          _ZN7cutlass13device_kernelIN5flash19enable_sm80_to_sm89INS1_16FlashAttnFwdSm80INS1_25CollectiveMainloopFwdSm80ILi8ELi1ELb0EN4cute5tupleIJNS5_1CILi128EEENS7_ILi64EEENS7_ILi192EEEEEELi192ENS_10bfloat16_tEfNS_4arch4Sm80ELb1ELb0ELb1ELb1ELb1ELb1ELb1ELb1EEENS1_21CollectiveEpilogueFwdINS6_IJS8_SA_S9_EEENS6_IJNS7_ILi1EEESI_SI_EEESC_SE_Li256ELb1ELb1ELb1ELb0EEENS1_36VarlenDynamicPersistentTileSchedulerILi128ELi64ELi256ELi256ELb1ELb1ELb0ELb1ELb1ELb1EEEEEEEEEvNT_6ParamsE,@"STO_CUDA_ENTRY STV_DEFAULT"
_ZN7cutlass13device_kernelIN5flash19enable_sm80_to_sm89INS1_16FlashAttnFwdSm80INS1_25CollectiveMainloopFwdSm80ILi8ELi1ELb0EN4cute5tupleIJNS5_1CILi128EEENS7_ILi64EEENS7_ILi192EEEEEELi192ENS_10bfloat16_tEfNS_4arch4Sm80ELb1ELb0ELb1ELb1ELb1ELb1ELb1ELb1EEENS1_21CollectiveEpilogueFwdINS6_IJS8_SA_S9_EEENS6_IJNS7_ILi1EEESI_SI_EEESC_SE_Li256ELb1ELb1ELb1ELb0EEENS1_36VarlenDynamicPersistentTileSchedulerILi128ELi64ELi256ELi256ELb1ELb1ELb0ELb1ELb1ELb1EEEEEEEEEvNT_6ParamsE:
        /* <DEDUP_REMOVED lines=52> */
.L_x_1285:
        /* <DEDUP_REMOVED lines=16> */
.L_x_1474:
        /* <DEDUP_REMOVED lines=16> */
.L_x_1475:
[----:B---3--:R-:W-:-:S05]  /*0540*/  IMAD R0, R0, c[0x0][0x538], RZ ;  /* 0x00014e0000007a24 */ /* 0x008fca00078e02ff */
[----:B------:R-:W-:-:S04]  /*0550*/  IADD3 R6, R0, R6, RZ ;  /* 0x0000000600067210 */ /* 0x000fc80007ffe0ff */
[----:B------:R-:W-:-:S13]  /*0560*/  ISETP.GT.AND P0, PT, R6, UR4, PT ;  /* 0x0000000406007c0c */ /* 0x000fda000bf04270 */
[----:B-12---:R-:W-:Y:S05]  /*0570*/  @!P0 BRA `(.L_x_1285) ;  /* 0xfffffdc000008947 */ /* 0x006fea000383ffff */
.L_x_1281:
[----:B------:R-:W-:-:S05]  /*0580*/  IADD3 R11, -R0, R6, RZ ;  /* 0x00000006000b7210 */ /* 0x000fca0007ffe1ff */
[----:B------:R-:W-:-:S05]  /*0590*/  IMAD R0, R4, c[0x0][0x538], R11 ;  /* 0x00014e0004007a24 */ /* 0x000fca00078e020b */
[----:B------:R-:W-:Y:S01]  /*05a0*/  ISETP.GT.AND P0, PT, R0, UR4, PT ;  /* 0x0000000400007c0c */ /* 0x000fe2000bf04270 */
[----:B------:R-:W-:-:S12]  /*05b0*/  BRA.DIV ~URZ, `(.L_x_1286) ;  /* 0x0001e0527f007947 */ /* 0x000fd8000b800000 */
[----:B------:R-:W-:-:S04]  /*05c0*/  VOTE.ANY R10, PT, !P0 ;  /* 0x00000000000a7806 */ /* 0x000fc800040e0100 */
.L_x_1476:
[----:B------:R-:W1:Y:S02]  /*05d0*/  POPC R5, R10 ;  /* 0x0000000a00057309 */ /* 0x000e640000000000 */
[----:B-12---:R-:W-:Y:S01]  /*05e0*/  IADD3 R247, R5, R7, RZ ;  /* 0x0000000705f77210 */ /* 0x006fe20007ffe0ff */
[----:B------:R-:W-:Y:S05]  /*05f0*/  BRA.DIV ~URZ, `(.L_x_1287) ;  /* 0x0001e0627f007947 */ /* 0x000fea000b800000 */
[----:B------:R1:W2:Y:S01]  /*0600*/  SHFL.IDX PT, R12, R9, R5, 0x1f ;  /* 0x00001f05090c7589 */ /* 0x0002a200000e0000 */
[----:B------:R-:W-:-:S03]  /*0610*/  MOV R6, RZ ;  /* 0x000000ff00067202 */ /* 0x000fc60000000f00 */
[----:B------:R1:W3:Y:S04]  /*0620*/  SHFL.IDX PT, R9, R8, R5, 0x1f ;  /* 0x00001f0508097589 */ /* 0x0002e800000e0000 */
.L_x_1477:
[----:B------:R-:W-:Y:S01]  /*0630*/  ISETP.NE.AND P0, PT, R10, RZ, PT ;  /* 0x000000ff0a00720c */ /* 0x000fe20003f05270 */
[----:B------:R-:W-:-:S12]  /*0640*/  BSSY B0, `(.L_x_1288) ;  /* 0x0000005000007945 */ /* 0x000fd80003800000 */
[----:B------:R-:W-:Y:S05]  /*0650*/  @!P0 BRA `(.L_x_1289) ;  /* 0x0000003000008947 */ /* 0x000fea0003800000 */
[----:B------:R-:W-:Y:S01]  /*0660*/  IADD3 R0, R5, -0x1, RZ ;  /* 0xffffffff05007810 */ /* 0x000fe20007ffe0ff */
[----:B------:R-:W-:Y:S05]  /*0670*/  BRA.DIV ~URZ, `(.L_x_1290) ;  /* 0x0001e0c27f007947 */ /* 0x000fea000b800000 */
[----:B------:R4:W1:Y:S02]  /*0680*/  SHFL.IDX PT, R6, R4, R0, 0x1f ;  /* 0x00001f0004067589 */ /* 0x00086400000e0000 */
.L_x_1289:
[----:B------:R-:W-:Y:S05]  /*0690*/  BSYNC B0 ;  /* 0x0000000000007941 */ /* 0x000fea0003800000 */
.L_x_1288:
[----:B---3--:R-:W-:Y:S01]  /*06a0*/  ISETP.NE.AND P0, PT, R9, 0x1, PT ;  /* 0x000000010900780c */ /* 0x008fe20003f05270 */
[----:B-1----:R-:W-:Y:S01]  /*06b0*/  IMAD R244, R6, c[0x0][0x538], R11 ;  /* 0x00014e0006f47a24 */ /* 0x002fe200078e020b */
[----:B------:R-:W-:Y:S04]  /*06c0*/  BSSY B0, `(.L_x_1291) ;  /* 0x0000085000007945 */ /* 0x000fe80003800000 */
[----:B------:R-:W-:-:S07]  /*06d0*/  IADD3 R11, -R244, UR4, RZ ;  /* 0x00000004f40b7c10 */ /* 0x000fce000fffe1ff */
[----:B------:R-:W-:Y:S05]  /*06e0*/  @!P0 BRA `(.L_x_1292) ;  /* 0x000003e000008947 */ /* 0x000fea0003800000 */
[-C--:B--2-4-:R-:W-:Y:S02]  /*06f0*/  IABS R0, R12.reuse ;  /* 0x0000000c00007213 */ /* 0x094fe40000000000 */
        /* <DEDUP_REMOVED lines=61> */
.L_x_1292:
[----:B------:R-:W-:-:S04]  /*0ad0*/  IMAD.MOV.U32 R2, RZ, RZ, 0x4 ;  /* 0x00000004ff027424 */ /* 0x000fc800078e00ff */
[----:B------:R-:W-:-:S05]  /*0ae0*/  IMAD.WIDE R2, R247, R2, c[0x0][0x590] ;  /* 0x00016400f7027625 */ /* 0x000fca00078e0202 */
[----:B------:R-:W3:Y:S02]  /*0af0*/  LDG.E R7, [R2.64] ;  /* 0x0000000802077981 */ /* 0x000ee4000c1e1900 */
[----:B--23--:R-:W-:-:S05]  /*0b00*/  IMAD R9, R7, R12, RZ ;  /* 0x0000000c07097224 */ /* 0x00cfca00078e02ff */
[-C--:B----4-:R-:W-:Y:S02]  /*0b10*/  IABS R0, R9.reuse ;  /* 0x0000000900007213 */ /* 0x090fe40000000000 */
        /* <DEDUP_REMOVED lines=63> */
.L_x_1293:
[----:B------:R-:W-:Y:S05]  /*0f10*/  BSYNC B0 ;  /* 0x0000000000007941 */ /* 0x000fea0003800000 */
.L_x_1291:
[----:B------:R-:W-:-:S04]  /*0f20*/  LOP3.LUT R0, RZ, R0, RZ, 0x33, !PT ;  /* 0x00000000ff007212 */ /* 0x000fc800078e33ff */
[----:B------:R-:W-:Y:S01]  /*0f30*/  IADD3 R245, R0, R12, RZ ;  /* 0x0000000c00f57210 */ /* 0x000fe20007ffe0ff */
[----:B------:R-:W-:Y:S05]  /*0f40*/  BRA `(.L_x_1294) ;  /* 0x0000004000007947 */ /* 0x000fea0003800000 */
.L_x_1282:
[----:B--2---:R-:W-:Y:S01]  /*0f50*/  IMAD.MOV.U32 R245, RZ, RZ, RZ ;  /* 0x000000fffff57224 */ /* 0x004fe200078e00ff */
[----:B------:R-:W-:Y:S01]  /*0f60*/  MOV R246, RZ ;  /* 0x000000ff00f67202 */ /* 0x000fe20000000f00 */
[----:B------:R-:W-:Y:S01]  /*0f70*/  IMAD.U32 R244, RZ, RZ, UR4 ;  /* 0x00000004fff47e24 */ /* 0x000fe2000f8e00ff */
[----:B------:R-:W-:Y:S02]  /*0f80*/  MOV R247, c[0x0][0x53c] ;  /* 0x00014f0000f77a02 */ /* 0x000fe40000000f00 */
.L_x_1294:
[----:B------:R-:W-:Y:S01]  /*0f90*/  ISETP.NE.AND P0, PT, R13, RZ, PT ;  /* 0x000000ff0d00720c */ /* 0x000fe20003f05270 */
[----:B------:R-:W-:-:S12]  /*0fa0*/  WARPSYNC 0xffffffff ;  /* 0xffffffff00007948 */ /* 0x000fd80003800000 */
[----:B------:R1:W-:Y:S04]  /*0fb0*/  @!P0 STS.128 [0x18100], R244 ;  /* 0x018100f4ff008388 */ /* 0x0003e80000000c00 */
[----:B------:R-:W-:Y:S06]  /*0fc0*/  BAR.ARV 0x5, 0x100 ;  /* 0x0144000000007b1d */ /* 0x000fec0000002000 */
.L_x_1280:
[----:B-12---:R-:W-:-:S13]  /*0fd0*/  ISETP.GE.AND P0, PT, R247, c[0x0][0x53c], PT ;  /* 0x00014f00f7007a0c */ /* 0x006fda0003f06270 */
        /* <DEDUP_REMOVED lines=10> */
[----:B------:R-:W-:Y:S02]  /*1080*/  SHF.R.S32.HI R25, RZ, 0x3, R6 ;  /* 0x00000003ff197819 */ /* 0x000fe40000011406 */
[----:B------:R-:W-:Y:S02]  /*1090*/  LOP3.LUT R3, R6, 0xfffffff8, RZ, 0xc0, !PT ;  /* 0xfffffff806037812 */ /* 0x000fe400078ec0ff */
[C---:B------:R-:W-:Y:S01]  /*10a0*/  LEA.HI R0, R2.reuse, R4, RZ, 0x1 ;  /* 0x0000000402007211 */ /* 0x040fe200078f08ff */
[----:B------:R-:W-:Y:S01]  /*10b0*/  IMAD.SHL.U32 R5, R25, 0x40, RZ ;  /* 0x0000004019057824 */ /* 0x000fe200078e00ff */
[----:B------:R-:W-:Y:S01]  /*10c0*/  LOP3.LUT R2, R2, 0xfffffff0, RZ, 0xc0, !PT ;  /* 0xfffffff002027812 */ /* 0x000fe200078ec0ff */
[----:B------:R-:W-:Y:S01]  /*10d0*/  IMAD.IADD R8, R16, 0x1, -R3 ;  /* 0x0000000110087824 */ /* 0x000fe200078e0a03 */
[----:B------:R-:W-:-:S02]  /*10e0*/  LOP3.LUT R3, R0, 0xfffffffe, RZ, 0xc0, !PT ;  /* 0xfffffffe00037812 */ /* 0x000fc400078ec0ff */
[----:B------:R-:W-:Y:S01]  /*10f0*/  LOP3.LUT R0, R5, 0x1c0, RZ, 0xc0, !PT ;  /* 0x000001c005007812 */ /* 0x000fe200078ec0ff */
[----:B------:R-:W-:Y:S01]  /*1100*/  IMAD.SHL.U32 R202, R8, 0x8, RZ ;  /* 0x0000000808ca7824 */ /* 0x000fe200078e00ff */
[-C--:B------:R-:W-:Y:S01]  /*1110*/  LEA.HI R14, R12, R16.reuse, RZ, 0x2 ;  /* 0x000000100c0e7211 */ /* 0x080fe200078f10ff */
[----:B------:R-:W-:Y:S01]  /*1120*/  IMAD.IADD R2, R16, 0x1, -R2 ;  /* 0x0000000110027824 */ /* 0x000fe200078e0a02 */
[----:B------:R-:W-:Y:S01]  /*1130*/  LEA.HI R13, R12, R16, RZ, 0x5 ;  /* 0x000000100c0d7211 */ /* 0x000fe200078f28ff */
[----:B------:R-:W-:Y:S01]  /*1140*/  IMAD.IADD R10, R4, 0x1, -R3 ;  /* 0x00000001040a7824 */ /* 0x000fe200078e0a03 */
[----:B------:R-:W-:Y:S01]  /*1150*/  LOP3.LUT R3, R0, 0x38, R202, 0xf8, !PT ;  /* 0x0000003800037812 */ /* 0x000fe200078ef8ca */
[C---:B------:R-:W-:Y:S01]  /*1160*/  IMAD.SHL.U32 R4, R8.reuse, 0x40, RZ ;  /* 0x0000004008047824 */ /* 0x040fe200078e00ff */
[----:B------:R-:W-:Y:S01]  /*1170*/  SHF.R.U32.HI R0, RZ, 0x3, R0 ;  /* 0x00000003ff007819 */ /* 0x000fe20000011600 */
[----:B------:R-:W-:Y:S01]  /*1180*/  IMAD R220, R8, 0x20, R25 ;  /* 0x0000002008dc7824 */ /* 0x000fe200078e0219 */
[----:B------:R-:W-:-:S02]  /*1190*/  SHF.R.S32.HI R5, RZ, 0x1f, R2 ;  /* 0x0000001fff057819 */ /* 0x000fc40000011402 */
[----:B------:R-:W-:Y:S02]  /*11a0*/  LOP3.LUT R9, R3, R0, RZ, 0x3c, !PT ;  /* 0x0000000003097212 */ /* 0x000fe400078e3cff */
[----:B------:R-:W-:Y:S02]  /*11b0*/  LOP3.LUT R0, R4, 0x1c0, RZ, 0xc0, !PT ;  /* 0x000001c004007812 */ /* 0x000fe400078ec0ff */
[--C-:B------:R-:W-:Y:S02]  /*11c0*/  SHF.R.S32.HI R215, RZ, 0x2, R14.reuse ;  /* 0x00000002ffd77819 */ /* 0x100fe4000001140e */
[----:B------:R-:W-:Y:S02]  /*11d0*/  SHF.R.S32.HI R7, RZ, 0x1f, R14 ;  /* 0x0000001fff077819 */ /* 0x000fe4000001140e */
[----:B------:R-:W-:Y:S02]  /*11e0*/  LEA.HI R11, R5, R2, RZ, 0x3 ;  /* 0x00000002050b7211 */ /* 0x000fe400078f18ff */
[----:B------:R-:W-:-:S02]  /*11f0*/  LOP3.LUT R5, R0, 0x8, R6, 0xf8, !PT ;  /* 0x0000000800057812 */ /* 0x000fc400078ef806 */
[----:B------:R-:W-:Y:S02]  /*1200*/  SHF.R.U32.HI R3, RZ, 0x3, R0 ;  /* 0x00000003ff037819 */ /* 0x000fe40000011600 */
[----:B------:R-:W-:Y:S02]  /*1210*/  LEA.HI R0, R7, R215, RZ, 0x3 ;  /* 0x000000d707007211 */ /* 0x000fe400078f18ff */
[----:B------:R-:W-:Y:S02]  /*1220*/  LOP3.LUT R4, R11, 0xfffffff8, RZ, 0xc0, !PT ;  /* 0xfffffff80b047812 */ /* 0x000fe400078ec0ff */
[----:B------:R-:W-:Y:S02]  /*1230*/  LOP3.LUT R0, R0, 0xfffffff8, RZ, 0xc0, !PT ;  /* 0xfffffff800007812 */ /* 0x000fe400078ec0ff */
[----:B------:R-:W-:Y:S01]  /*1240*/  LOP3.LUT R7, R5, R3, RZ, 0x3c, !PT ;  /* 0x0000000305077212 */ /* 0x000fe200078e3cff */
[----:B------:R-:W-:Y:S01]  /*1250*/  IMAD.IADD R6, R2, 0x1, -R4 ;  /* 0x0000000102067824 */ /* 0x000fe200078e0a04 */
[----:B------:R-:W-:Y:S01]  /*1260*/  LOP3.LUT R2, R13, 0xffffffe0, RZ, 0xc0, !PT ;  /* 0xffffffe00d027812 */ /* 0x000fe200078ec0ff */
[----:B------:R-:W-:Y:S01]  /*1270*/  IMAD.IADD R0, R215, 0x1, -R0 ;  /* 0x00000001d7007824 */ /* 0x000fe200078e0a00 */
[----:B------:R-:W-:-:S02]  /*1280*/  SHF.R.S32.HI R5, RZ, 0x5, R13 ;  /* 0x00000005ff057819 */ /* 0x000fc4000001140d */
[----:B------:R-:W-:Y:S01]  /*1290*/  SHF.R.S32.HI R3, RZ, 0x1f, R13 ;  /* 0x0000001fff037819 */ /* 0x000fe2000001140d */
[----:B------:R-:W-:Y:S01]  /*12a0*/  IMAD.IADD R23, R16, 0x1, -R2 ;  /* 0x0000000110177824 */ /* 0x000fe200078e0a02 */
[----:B------:R-:W-:Y:S01]  /*12b0*/  LEA.HI R4, R12, R16, RZ, 0x6 ;  /* 0x000000100c047211 */ /* 0x000fe200078f30ff */
[----:B------:R-:W-:Y:S01]  /*12c0*/  IMAD.SHL.U32 R228, R5, 0x200, RZ ;  /* 0x0000020005e47824 */ /* 0x000fe200078e00ff */
[----:B------:R-:W-:Y:S01]  /*12d0*/  LEA.HI R2, R3, R5, RZ, 0x3 ;  /* 0x0000000503027211 */ /* 0x000fe200078f18ff */
[----:B------:R-:W-:Y:S01]  /*12e0*/  IMAD.SHL.U32 R13, R11, 0x40, RZ ;  /* 0x000000400b0d7824 */ /* 0x000fe200078e00ff */
[----:B------:R-:W-:Y:S01]  /*12f0*/  LOP3.LUT R3, R0, 0x1, RZ, 0xc0, !PT ;  /* 0x0000000100037812 */ /* 0x000fe200078ec0ff */
[----:B------:R-:W-:Y:S01]  /*1300*/  IMAD.SHL.U32 R4, R4, 0x8, RZ ;  /* 0x0000000804047824 */ /* 0x000fe200078e00ff */
[----:B------:R-:W-:Y:S02]  /*1310*/  SHF.R.S32.HI R12, RZ, 0x1f, R23 ;  /* 0x0000001fff0c7819 */ /* 0x000fe40000011417 */
[----:B------:R-:W-:-:S02]  /*1320*/  ISETP.NE.U32.AND P0, PT, R3, 0x1, PT ;  /* 0x000000010300780c */ /* 0x000fc40003f05070 */
[----:B------:R-:W-:Y:S02]  /*1330*/  LOP3.LUT R2, R2, 0xffffff8, RZ, 0xc0, !PT ;  /* 0x0ffffff802027812 */ /* 0x000fe400078ec0ff */
[C---:B------:R-:W-:Y:S01]  /*1340*/  R2P PR, R0.reuse, 0x6 ;  /* 0x0000000600007804 */ /* 0x040fe20000000000 */
[----:B------:R-:W-:Y:S01]  /*1350*/  IMAD.SHL.U32 R0, R0, 0x40, RZ ;  /* 0x0000004000007824 */ /* 0x000fe200078e00ff */
[----:B------:R-:W-:Y:S01]  /*1360*/  LEA.HI R15, R12, R23, RZ, 0x2 ;  /* 0x000000170c0f7211 */ /* 0x000fe200078f10ff */
[----:B------:R-:W-:Y:S01]  /*1370*/  IMAD.IADD R3, R5, 0x1, -R2 ;  /* 0x0000000105037824 */ /* 0x000fe200078e0a02 */
[----:B------:R-:W-:Y:S02]  /*1380*/  LOP3.LUT R193, R9, 0x7ffffe00, R4, 0xf8, !PT ;  /* 0x7ffffe0009c17812 */ /* 0x000fe400078ef804 */
[----:B------:R-:W-:Y:S02]  /*1390*/  SHF.R.S32.HI R2, RZ, 0x2, R15 ;  /* 0x00000002ff027819 */ /* 0x000fe4000001140f */
[----:B------:R-:W-:Y:S01]  /*13a0*/  LOP3.LUT R226, R0, 0x1c0, RZ, 0xc0, !PT ;  /* 0x000001c000e27812 */ /* 0x000fe200078ec0ff */
[----:B------:R-:W-:Y:S01]  /*13b0*/  IMAD.SHL.U32 R0, R6, 0x40, RZ ;  /* 0x0000004006007824 */ /* 0x000fe200078e00ff */
[----:B------:R-:W-:Y:S01]  /*13c0*/  LOP3.LUT R4, R14, 0xfffffffc, RZ, 0xc0, !PT ;  /* 0xfffffffc0e047812 */ /* 0x000fe200078ec0ff */
[----:B------:R-:W-:Y:S01]  /*13d0*/  IMAD R22, R3, 0x10, R2 ;  /* 0x0000001003167824 */ /* 0x000fe200078e0202 */
[----:B------:R-:W-:Y:S01]  /*13e0*/  IADD3 R9, R215, 0x40, RZ ;  /* 0x00000040d7097810 */ /* 0x000fe20007ffe0ff */
[----:B------:R-:W-:Y:S01]  /*13f0*/  IMAD.SHL.U32 R2, R10, 0x8, RZ ;  /* 0x000000080a027824 */ /* 0x000fe200078e00ff */
[----:B------:R-:W-:Y:S01]  /*1400*/  LOP3.LUT R0, R0, 0x1c0, RZ, 0xc0, !PT ;  /* 0x000001c000007812 */ /* 0x000fe200078ec0ff */
[----:B------:R-:W-:Y:S01]  /*1410*/  IMAD.IADD R243, R16, 0x1, -R4 ;  /* 0x0000000110f37824 */ /* 0x000fe200078e0a04 */
[----:B------:R-:W-:Y:S01]  /*1420*/  SHF.R.U32.HI R227, RZ, 0x3, R226 ;  /* 0x00000003ffe37819 */ /* 0x000fe200000116e2 */
[----:B------:R-:W-:Y:S01]  /*1430*/  IMAD.SHL.U32 R14, R5, 0x400, RZ ;  /* 0x00000400050e7824 */ /* 0x000fe200078e00ff */
[----:B------:R-:W-:Y:S01]  /*1440*/  LOP3.LUT R3, R0, 0x8, R2, 0xf8, !PT ;  /* 0x0000000800037812 */ /* 0x000fe200078ef802 */
[C---:B------:R-:W-:Y:S01]  /*1450*/  IMAD.SHL.U32 R140, R243.reuse, 0x4, RZ ;  /* 0x00000004f38c7824 */ /* 0x040fe200078e00ff */
[----:B------:R-:W-:Y:S01]  /*1460*/  SHF.R.U32.HI R0, RZ, 0x3, R0 ;  /* 0x00000003ff007819 */ /* 0x000fe20000011600 */
[----:B------:R-:W-:Y:S01]  /*1470*/  IMAD R2, R10, 0x200, R7 ;  /* 0x000002000a027824 */ /* 0x000fe200078e0207 */
[----:B------:R-:W-:Y:S01]  /*1480*/  LOP3.LUT P6, RZ, R6, 0x2, RZ, 0xc0, !PT ;  /* 0x0000000206ff7812 */ /* 0x000fe200078cc0ff */
[----:B------:R-:W-:Y:S01]  /*1490*/  IMAD.SHL.U32 R102, R243, 0x8, RZ ;  /* 0x00000008f3667824 */ /* 0x000fe200078e00ff */
[----:B------:R-:W-:Y:S01]  /*14a0*/  LOP3.LUT R7, R3, R0, RZ, 0x3c, !PT ;  /* 0x0000000003077212 */ /* 0x000fe200078e3cff */
[----:B------:R-:W-:Y:S01]  /*14b0*/  IMAD.SHL.U32 R3, R9, 0x40, RZ ;  /* 0x0000004009037824 */ /* 0x000fe200078e00ff */
[----:B------:R-:W-:Y:S01]  /*14c0*/  SHF.R.S32.HI R0, RZ, 0x1f, R9 ;  /* 0x0000001fff007819 */ /* 0x000fe20000011409 */
[----:B------:R-:W-:Y:S01]  /*14d0*/  STL [R1+0x58], R22 ;  /* 0x0000581601007387 */ /* 0x000fe20000100800 */
[----:B------:R-:W-:Y:S01]  /*14e0*/  IADD3 R142, R140, 0x20, RZ ;  /* 0x000000208c8e7810 */ /* 0x000fe20007ffe0ff */
[----:B------:R-:W-:Y:S01]  /*14f0*/  IMAD.SHL.U32 R193, R193, 0x2, RZ ;  /* 0x00000002c1c17824 */ /* 0x000fe200078e00ff */
[----:B------:R-:W-:Y:S01]  /*1500*/  LOP3.LUT P5, RZ, R6, 0x4, RZ, 0xc0, !PT ;  /* 0x0000000406ff7812 */ /* 0x000fe200078ac0ff */
[----:B------:R-:W-:Y:S01]  /*1510*/  IMAD R6, R243, 0x2, R14 ;  /* 0x00000002f3067824 */ /* 0x000fe200078e020e */
[----:B------:R-:W-:Y:S01]  /*1520*/  LOP3.LUT R4, R227, R226, RZ, 0xfc, !PT ;  /* 0x000000e2e3047212 */ /* 0x000fe200078efcff */
[C---:B------:R-:W-:Y:S01]  /*1530*/  IMAD.IADD R106, R140.reuse, 0x1, R142 ;  /* 0x000000018c6a7824 */ /* 0x040fe200078e028e */
[----:B------:R-:W-:-:S02]  /*1540*/  IADD3 R107, R140, 0x40, RZ ;  /* 0x000000408c6b7810 */ /* 0x000fc40007ffe0ff */
[----:B------:R-:W-:Y:S01]  /*1550*/  LEA.HI R0, R0, R9, RZ, 0x3 ;  /* 0x0000000900007211 */ /* 0x000fe200078f18ff */
[----:B------:R-:W-:Y:S01]  /*1560*/  IMAD.IADD R18, R6, 0x1, R4 ;  /* 0x0000000106127824 */ /* 0x000fe200078e0204 */
[----:B------:R-:W-:Y:S01]  /*1570*/  LOP3.LUT R24, R3, 0x1c0, RZ, 0xc0, !PT ;  /* 0x000001c003187812 */ /* 0x000fe200078ec0ff */
[----:B------:R-:W-:Y:S01]  /*1580*/  IMAD.IADD R105, R140, 0x1, R107 ;  /* 0x000000018c697824 */ /* 0x000fe200078e026b */
[----:B------:R-:W-:Y:S01]  /*1590*/  SHF.R.S32.HI R3, RZ, 0x1f, R106 ;  /* 0x0000001fff037819 */ /* 0x000fe2000001146a */
[----:B------:R-:W-:Y:S01]  /*15a0*/  IMAD.SHL.U32 R4, R0, 0x40, RZ ;  /* 0x0000004000047824 */ /* 0x000fe200078e00ff */
[----:B------:R-:W-:Y:S02]  /*15b0*/  SHF.R.U32.HI R21, RZ, 0x3, R24 ;  /* 0x00000003ff157819 */ /* 0x000fe40000011618 */
[----:B------:R-:W-:Y:S02]  /*15c0*/  SHF.R.S32.HI R0, RZ, 0x1f, R105 ;  /* 0x0000001fff007819 */ /* 0x000fe40000011469 */
[----:B------:R-:W-:-:S02]  /*15d0*/  LOP3.LUT R20, R4, 0xfffffe00, RZ, 0xc0, !PT ;  /* 0xfffffe0004147812 */ /* 0x000fc400078ec0ff */
[CC--:B------:R-:W-:Y:S02]  /*15e0*/  LEA.HI R4, R3.reuse, R106.reuse, RZ, 0x6 ;  /* 0x0000006a03047211 */ /* 0x0c0fe400078f30ff */
[-C--:B------:R-:W-:Y:S01]  /*15f0*/  LEA.HI R5, R0, R105.reuse, RZ, 0x6 ;  /* 0x0000006900057211 */ /* 0x080fe200078f30ff */
[----:B------:R-:W-:Y:S01]  /*1600*/  STL [R1+0x24], R20 ;  /* 0x0000241401007387 */ /* 0x000fe20000100800 */
[----:B------:R-:W-:Y:S01]  /*1610*/  LEA.HI R12, R3, R106, RZ, 0x3 ;  /* 0x0000006a030c7211 */ /* 0x000fe200078f18ff */
[----:B------:R-:W-:Y:S01]  /*1620*/  IMAD.SHL.U32 R3, R4, 0x80, RZ ;  /* 0x0000008004037824 */ /* 0x000fe200078e00ff */
[----:B------:R-:W-:Y:S01]  /*1630*/  LEA.HI R11, R0, R105, RZ, 0x3 ;  /* 0x00000069000b7211 */ /* 0x000fe200078f18ff */
[----:B------:R-:W-:Y:S01]  /*1640*/  IMAD.SHL.U32 R5, R5, 0x80, RZ ;  /* 0x0000008005057824 */ /* 0x000fe200078e00ff */
[--C-:B------:R-:W-:Y:S02]  /*1650*/  LOP3.LUT R4, R226, 0x38, R12.reuse, 0xf8, !PT ;  /* 0x00000038e2047812 */ /* 0x100fe400078ef80c */
[----:B------:R-:W-:-:S02]  /*1660*/  LOP3.LUT R0, R24, 0x38, R12, 0xf8, !PT ;  /* 0x0000003818007812 */ /* 0x000fc400078ef80c */
[--C-:B------:R-:W-:Y:S02]  /*1670*/  LOP3.LUT R6, R226, 0x38, R11.reuse, 0xf8, !PT ;  /* 0x00000038e2067812 */ /* 0x100fe400078ef80b */
[----:B------:R-:W-:Y:S02]  /*1680*/  LOP3.LUT R10, R24, 0x38, R11, 0xf8, !PT ;  /* 0x00000038180a7812 */ /* 0x000fe400078ef80b */
[----:B------:R-:W-:Y:S02]  /*1690*/  LOP3.LUT R9, R4, R227, RZ, 0x3c, !PT ;  /* 0x000000e304097212 */ /* 0x000fe400078e3cff */
[----:B------:R-:W-:Y:S02]  /*16a0*/  LOP3.LUT R3, R3, 0xffffe000, RZ, 0xc0, !PT ;  /* 0xffffe00003037812 */ /* 0x000fe400078ec0ff */
[----:B------:R-:W-:Y:S02]  /*16b0*/  LOP3.LUT R4, R0, R21, RZ, 0x3c, !PT ;  /* 0x0000001500047212 */ /* 0x000fe400078e3cff */
[----:B------:R-:W-:-:S02]  /*16c0*/  LOP3.LUT R0, R5, 0xffffe000, RZ, 0xc0, !PT ;  /* 0xffffe00005007812 */ /* 0x000fc400078ec0ff */
[----:B------:R-:W-:Y:S02]  /*16d0*/  LOP3.LUT R6, R6, R227, RZ, 0x3c, !PT ;  /* 0x000000e306067212 */ /* 0x000fe400078e3cff */
[----:B------:R-:W-:Y:S02]  /*16e0*/  LOP3.LUT R5, R10, R21, RZ, 0x3c, !PT ;  /* 0x000000150a057212 */ /* 0x000fe400078e3cff */
[-C--:B------:R-:W-:Y:S02]  /*16f0*/  IADD3 R17, R9, R3.reuse, R228 ;  /* 0x0000000309117210 */ /* 0x080fe40007ffe0e4 */
[----:B------:R-:W-:Y:S02]  /*1700*/  IADD3 R16, R4, R3, R20 ;  /* 0x0000000304107210 */ /* 0x000fe40007ffe014 */
[----:B------:R-:W-:Y:S02]  /*1710*/  LOP3.LUT R3, R13, 0xfffffe00, RZ, 0xc0, !PT ;  /* 0xfffffe000d037812 */ /* 0x000fe400078ec0ff */
[----:B------:R-:W-:-:S02]  /*1720*/  IADD3 R13, R6, R0, R228 ;  /* 0x00000000060d7210 */ /* 0x000fc40007ffe0e4 */
[----:B------:R-:W-:Y:S02]  /*1730*/  IADD3 R10, R5, R0, R20 ;  /* 0x00000000050a7210 */ /* 0x000fe40007ffe014 */
[----:B------:R-:W-:Y:S02]  /*1740*/  LEA.HI R0, R243, R243, RZ, 0x1 ;  /* 0x000000f3f3007211 */ /* 0x000fe400078f08ff */
[CC--:B------:R-:W-:Y:S01]  /*1750*/  IADD3 R4, R7.reuse, R3.reuse, R14 ;  /* 0x0000000307047210 */ /* 0x0c0fe20007ffe00e */
[----:B------:R-:W-:Y:S01]  /*1760*/  IMAD.MOV.U32 R14, RZ, RZ, 0x40 ;  /* 0x00000040ff0e7424 */ /* 0x000fe200078e00ff */
[----:B------:R-:W-:Y:S02]  /*1770*/  LOP3.LUT R5, R7, R3, RZ, 0xfc, !PT ;  /* 0x0000000307057212 */ /* 0x000fe400078efcff */
[----:B------:R-:W-:Y:S02]  /*1780*/  LOP3.LUT R3, R0, 0x1ffffffe, RZ, 0xc0, !PT ;  /* 0x1ffffffe00037812 */ /* 0x000fe400078ec0ff */
[----:B------:R-:W-:-:S02]  /*1790*/  IADD3 R145, R140, 0x10, RZ ;  /* 0x000000108c917810 */ /* 0x000fc40007ffe0ff */
[C---:B------:R-:W-:Y:S02]  /*17a0*/  LOP3.LUT P4, RZ, R8.reuse, 0x2, RZ, 0xc0, !PT ;  /* 0x0000000208ff7812 */ /* 0x040fe4000788c0ff */
[----:B------:R-:W-:Y:S01]  /*17b0*/  LOP3.LUT P3, RZ, R8, 0x4, RZ, 0xc0, !PT ;  /* 0x0000000408ff7812 */ /* 0x000fe2000786c0ff */
[----:B------:R-:W-:Y:S01]  /*17c0*/  IMAD.IADD R8, R243, 0x1, -R3 ;  /* 0x00000001f3087824 */ /* 0x000fe200078e0a03 */
[----:B------:R-:W-:Y:S02]  /*17d0*/  SHF.R.S32.HI R9, RZ, 0x1f, R145 ;  /* 0x0000001fff097819 */ /* 0x000fe40000011491 */
[----:B------:R-:W-:Y:S01]  /*17e0*/  IADD3 R144, R140, 0x30, RZ ;  /* 0x000000308c907810 */ /* 0x000fe20007ffe0ff */
[----:B------:R-:W-:Y:S01]  /*17f0*/  IMAD R248, R8, 0x8, R22 ;  /* 0x0000000808f87824 */ /* 0x000fe200078e0216 */
[----:B------:R-:W-:Y:S01]  /*1800*/  SHF.R.S32.HI R3, RZ, 0x1f, R142 ;  /* 0x0000001fff037819 */ /* 0x000fe2000001148e */
[----:B------:R1:W-:Y:S01]  /*1810*/  STL [R1+0x38], R9 ;  /* 0x0000380901007387 */ /* 0x0003e20000100800 */
[----:B------:R-:W-:-:S02]  /*1820*/  IADD3 R143, R140, 0x50, RZ ;  /* 0x000000508c8f7810 */ /* 0x000fc40007ffe0ff */
[----:B------:R-:W-:Y:S01]  /*1830*/  LOP3.LUT R6, R15, 0x7ffffffc, RZ, 0xc0, !PT ;  /* 0x7ffffffc0f067812 */ /* 0x000fe200078ec0ff */
[----:B------:R2:W-:Y:S01]  /*1840*/  STL [R1+0x34], R3 ;  /* 0x0000340301007387 */ /* 0x0005e20000100800 */
[----:B------:R-:W-:Y:S02]  /*1850*/  SHF.R.S32.HI R15, RZ, 0x1f, R144 ;  /* 0x0000001fff0f7819 */ /* 0x000fe40000011490 */
[--C-:B------:R-:W-:Y:S02]  /*1860*/  LOP3.LUT R7, R24, 0x38, R102.reuse, 0xf8, !PT ;  /* 0x0000003818077812 */ /* 0x100fe400078ef866 */
[----:B------:R-:W-:Y:S01]  /*1870*/  SHF.R.S32.HI R224, RZ, 0x3, R11 ;  /* 0x00000003ffe07819 */ /* 0x000fe2000001140b */
[----:B------:R-:W-:Y:S01]  /*1880*/  STL [R1+0x30], R15 ;  /* 0x0000300f01007387 */ /* 0x000fe20000100800 */
[----:B------:R-:W-:Y:S02]  /*1890*/  LOP3.LUT R8, R20, R7, R21, 0xf6, !PT ;  /* 0x0000000714087212 */ /* 0x000fe400078ef615 */
[----:B------:R-:W-:-:S02]  /*18a0*/  LOP3.LUT R7, R226, 0x38, R102, 0xf8, !PT ;  /* 0x00000038e2077812 */ /* 0x000fc400078ef866 */
[----:B------:R-:W-:Y:S02]  /*18b0*/  LEA R8, R8, 0xc100, 0x1 ;  /* 0x0000c10008087811 */ /* 0x000fe400078e08ff */
[----:B------:R-:W-:Y:S02]  /*18c0*/  LOP3.LUT R7, R228, R7, R227, 0xf6, !PT ;  /* 0x00000007e4077212 */ /* 0x000fe400078ef6e3 */
[----:B------:R-:W-:Y:S02]  /*18d0*/  SHF.R.S32.HI R225, RZ, 0x3, R12 ;  /* 0x00000003ffe17819 */ /* 0x000fe4000001140c */
[----:B------:R-:W-:Y:S02]  /*18e0*/  LEA R7, R7, 0xc100, 0x1 ;  /* 0x0000c10007077811 */ /* 0x000fe400078e08ff */
[----:B------:R-:W-:Y:S02]  /*18f0*/  LEA R146, R2, 0x6100, 0x1 ;  /* 0x0000610002927811 */ /* 0x000fe400078e08ff */
[----:B-1----:R-:W-:-:S02]  /*1900*/  SHF.R.S32.HI R9, RZ, 0x1f, R107 ;  /* 0x0000001fff097819 */ /* 0x002fc4000001146b */
[----:B------:R-:W-:Y:S02]  /*1910*/  IADD3 R181, R146, 0x20, RZ ;  /* 0x0000002092b57810 */ /* 0x000fe40007ffe0ff */
[----:B--2---:R-:W-:Y:S01]  /*1920*/  SHF.R.S32.HI R3, RZ, 0x1f, R143 ;  /* 0x0000001fff037819 */ /* 0x004fe2000001148f */
[----:B------:R1:W-:Y:S01]  /*1930*/  STL [R1+0x2c], R9 ;  /* 0x00002c0901007387 */ /* 0x0003e20000100800 */
[----:B------:R-:W-:Y:S02]  /*1940*/  SEL R0, R14, 0xffffffc0, !P3 ;  /* 0xffffffc00e007807 */ /* 0x000fe40005800000 */
[----:B------:R-:W-:Y:S01]  /*1950*/  @P4 IADD3 R181, R146, -0x20, RZ ;  /* 0xffffffe092b54810 */ /* 0x000fe20007ffe0ff */
[----:B------:R2:W-:Y:S01]  /*1960*/  STL [R1+0x28], R3 ;  /* 0x0000280301007387 */ /* 0x0005e20000100800 */
[----:B------:R-:W-:Y:S01]  /*1970*/  LEA R177, R4, 0xc100, 0x1 ;  /* 0x0000c10004b17811 */ /* 0x000fe200078e08ff */
[----:B------:R-:W-:Y:S01]  /*1980*/  IMAD.IADD R176, R146, 0x1, R0 ;  /* 0x0000000192b07824 */ /* 0x000fe200078e0200 */
[----:B------:R-:W-:Y:S01]  /*1990*/  LEA R147, R5, 0x100, 0x1 ;  /* 0x0000010005937811 */ /* 0x000fe200078e08ff */
[----:B------:R-:W-:Y:S01]  /*19a0*/  STL [R1+0x50], R8 ;  /* 0x0000500801007387 */ /* 0x000fe20000100800 */
[----:B------:R-:W-:Y:S01]  /*19b0*/  IMAD.IADD R173, R0, 0x1, R181 ;  /* 0x0000000100ad7824 */ /* 0x000fe200078e02b5 */
[----:B------:R-:W-:-:S02]  /*19c0*/  LOP3.LUT R209, R226, 0x18, R102, 0xf8, !PT ;  /* 0x00000018e2d17812 */ /* 0x000fc400078ef866 */
[----:B------:R3:W-:Y:S01]  /*19d0*/  STL [R1+0x4c], R7 ;  /* 0x00004c0701007387 */ /* 0x0007e20000100800 */
[----:B------:R-:W-:Y:S02]  /*19e0*/  SEL R2, R14, 0xffffffc0, !P5 ;  /* 0xffffffc00e027807 */ /* 0x000fe40006800000 */
[----:B------:R-:W-:Y:S02]  /*19f0*/  LOP3.LUT R209, R228, R209, R227, 0xf6, !PT ;  /* 0x000000d1e4d17212 */ /* 0x000fe400078ef6e3 */
[----:B------:R-:W-:Y:S01]  /*1a00*/  IADD3 R205, R202, 0x40, RZ ;  /* 0x00000040cacd7810 */ /* 0x000fe20007ffe0ff */
[----:B------:R-:W-:Y:S01]  /*1a10*/  IMAD.IADD R180, R177, 0x1, R2 ;  /* 0x00000001b1b47824 */ /* 0x000fe200078e0202 */
[----:B------:R-:W-:Y:S01]  /*1a20*/  LEA R209, R209, 0x100, 0x1 ;  /* 0x00000100d1d17811 */ /* 0x000fe200078e08ff */
[----:B------:R-:W-:Y:S01]  /*1a30*/  IMAD.IADD R175, R2, 0x1, R147 ;  /* 0x0000000102af7824 */ /* 0x000fe200078e0293 */
[----:B------:R-:W-:Y:S02]  /*1a40*/  IADD3 R206, R202, 0x80, RZ ;  /* 0x00000080cace7810 */ /* 0x000fe40007ffe0ff */
[----:B------:R-:W-:-:S02]  /*1a50*/  IADD3 R213, R102, 0x60, RZ ;  /* 0x0000006066d57810 */ /* 0x000fc40007ffe0ff */
[----:B-1----:R-:W-:Y:S02]  /*1a60*/  SEL R9, R19, 0xffffffe0, !P1 ;  /* 0xffffffe013097807 */ /* 0x002fe40004800000 */
[----:B------:R-:W-:Y:S01]  /*1a70*/  IADD3 R212, R102, 0x80, RZ ;  /* 0x0000008066d47810 */ /* 0x000fe20007ffe0ff */
[----:B--2---:R-:W-:Y:S01]  /*1a80*/  IMAD.IADD R3, R23, 0x1, -R6 ;  /* 0x0000000117037824 */ /* 0x004fe200078e0a06 */
[----:B------:R-:W-:Y:S02]  /*1a90*/  SEL R6, R14, 0xffffffc0, !P2 ;  /* 0xffffffc00e067807 */ /* 0x000fe40005000000 */
[----:B------:R-:W-:Y:S01]  /*1aa0*/  IADD3 R211, R102, 0xa0, RZ ;  /* 0x000000a066d37810 */ /* 0x000fe20007ffe0ff */
[----:B------:R-:W-:Y:S01]  /*1ab0*/  IMAD.SHL.U32 R242, R3, 0x2, RZ ;  /* 0x0000000203f27824 */ /* 0x000fe200078e00ff */
[----:B------:R-:W-:Y:S01]  /*1ac0*/  SEL R3, R19, 0xffffffe0, !P6 ;  /* 0xffffffe013037807 */ /* 0x000fe20007000000 */
[----:B------:R-:W-:Y:S01]  /*1ad0*/  IMAD.IADD R210, R209, 0x1, R6 ;  /* 0x00000001d1d27824 */ /* 0x000fe200078e0206 */
[----:B------:R-:W-:-:S02]  /*1ae0*/  SHF.R.S32.HI R203, RZ, 0x1f, R202 ;  /* 0x0000001fffcb7819 */ /* 0x000fc400000114ca */
[C---:B------:R-:W-:Y:S01]  /*1af0*/  IADD3 R36, R242.reuse, 0x10, RZ ;  /* 0x00000010f2247810 */ /* 0x040fe20007ffe0ff */
[----:B------:R-:W-:Y:S01]  /*1b00*/  IMAD.IADD R178, R177, 0x1, R3 ;  /* 0x00000001b1b27824 */ /* 0x000fe200078e0203 */
[C---:B------:R-:W-:Y:S01]  /*1b10*/  IADD3 R33, R242.reuse, 0x28, RZ ;  /* 0x00000028f2217810 */ /* 0x040fe20007ffe0ff */
[----:B------:R-:W-:Y:S01]  /*1b20*/  IMAD.IADD R172, R3, 0x1, R147 ;  /* 0x0000000103ac7824 */ /* 0x000fe200078e0293 */
[----:B------:R-:W-:Y:S01]  /*1b30*/  IADD3 R30, R242, 0x40, RZ ;  /* 0x00000040f21e7810 */ /* 0x000fe20007ffe0ff */
[----:B------:R-:W-:Y:S01]  /*1b40*/  IMAD.IADD R179, R178, 0x1, R2 ;  /* 0x00000001b2b37824 */ /* 0x000fe200078e0202 */
[----:B------:R-:W-:Y:S01]  /*1b50*/  IADD3 R27, R242, 0x58, RZ ;  /* 0x00000058f21b7810 */ /* 0x000fe20007ffe0ff */
[----:B------:R-:W-:Y:S01]  /*1b60*/  IMAD.IADD R174, R2, 0x1, R172 ;  /* 0x0000000102ae7824 */ /* 0x000fe200078e02ac */
[----:B------:R-:W-:Y:S02]  /*1b70*/  IADD3 R24, R242, 0x70, RZ ;  /* 0x00000070f2187810 */ /* 0x000fe40007ffe0ff */
[----:B---3--:R-:W-:-:S02]  /*1b80*/  SHF.R.S32.HI R7, RZ, 0x1f, R36 ;  /* 0x0000001fff077819 */ /* 0x008fc40000011424 */
[C---:B------:R-:W-:Y:S02]  /*1b90*/  IADD3 R21, R242.reuse, 0x88, RZ ;  /* 0x00000088f2157810 */ /* 0x040fe40007ffe0ff */
[----:B------:R-:W-:Y:S02]  /*1ba0*/  SHF.R.S32.HI R7, RZ, 0x1f, R33 ;  /* 0x0000001fff077819 */ /* 0x000fe40000011421 */
[C---:B------:R-:W-:Y:S02]  /*1bb0*/  IADD3 R37, R242.reuse, 0x8, RZ ;  /* 0x00000008f2257810 */ /* 0x040fe40007ffe0ff */
[C---:B------:R-:W-:Y:S02]  /*1bc0*/  IADD3 R15, R242.reuse, 0xa0, RZ ;  /* 0x000000a0f20f7810 */ /* 0x040fe40007ffe0ff */
[----:B------:R-:W-:Y:S02]  /*1bd0*/  SHF.R.S32.HI R7, RZ, 0x1f, R30 ;  /* 0x0000001fff077819 */ /* 0x000fe4000001141e */
[----:B------:R-:W-:-:S02]  /*1be0*/  IADD3 R34, R242, 0x20, RZ ;  /* 0x00000020f2227810 */ /* 0x000fc40007ffe0ff */
        /* <DEDUP_REMOVED lines=8> */
[----:B------:R-:W-:Y:S02]  /*1c70*/  SHF.R.S32.HI R7, RZ, 0x1f, R15 ;  /* 0x0000001fff077819 */ /* 0x000fe4000001140f */
[----:B------:R-:W-:Y:S02]  /*1c80*/  IADD3 R22, R242, 0x80, RZ ;  /* 0x00000080f2167810 */ /* 0x000fe40007ffe0ff */
[----:B------:R-:W-:Y:S02]  /*1c90*/  SHF.R.S32.HI R8, RZ, 0x1f, R34 ;  /* 0x0000001fff087819 */ /* 0x000fe40000011422 */
[----:B------:R-:W-:-:S02]  /*1ca0*/  SHF.R.S32.HI R7, RZ, 0x1f, R11 ;  /* 0x0000001fff077819 */ /* 0x000fc4000001140b */
[----:B------:R-:W-:Y:S02]  /*1cb0*/  IADD3 R19, R242, 0x98, RZ ;  /* 0x00000098f2137810 */ /* 0x000fe40007ffe0ff */
[----:B------:R-:W-:Y:S02]  /*1cc0*/  SHF.R.S32.HI R8, RZ, 0x1f, R31 ;  /* 0x0000001fff087819 */ /* 0x000fe4000001141f */
[----:B------:R-:W-:Y:S02]  /*1cd0*/  LEA R11, R18, 0x80, 0x1 ;  /* 0x00000080120b7811 */ /* 0x000fe400078e08ff */
[----:B------:R-:W-:Y:S02]  /*1ce0*/  IADD3 R12, R242, 0xb0, RZ ;  /* 0x000000b0f20c7810 */ /* 0x000fe40007ffe0ff */
[----:B------:R-:W-:Y:S01]  /*1cf0*/  SHF.R.S32.HI R8, RZ, 0x1f, R28 ;  /* 0x0000001fff087819 */ /* 0x000fe2000001141c */
[----:B------:R-:W-:Y:S01]  /*1d00*/  STL [R1+0x4], R11 ;  /* 0x0000040b01007387 */ /* 0x000fe20000100800 */
[----:B------:R-:W-:Y:S01]  /*1d10*/  LEA R7, R17, 0xc100, 0x1 ;  /* 0x0000c10011077811 */ /* 0x000fe200078e08ff */
[----:B------:R-:W-:Y:S01]  /*1d20*/  IMAD.IADD R0, R11, 0x1, R6 ;  /* 0x000000010b007824 */ /* 0x000fe200078e0206 */
[----:B------:R-:W-:-:S02]  /*1d30*/  SHF.R.S32.HI R8, RZ, 0x1f, R25 ;  /* 0x0000001fff087819 */ /* 0x000fc40000011419 */
[----:B------:R-:W-:Y:S01]  /*1d40*/  SHF.R.S32.HI R8, RZ, 0x1f, R22 ;  /* 0x0000001fff087819 */ /* 0x000fe20000011416 */
[----:B------:R1:W-:Y:S01]  /*1d50*/  STL [R1+0x48], R7 ;  /* 0x0000480701007387 */ /* 0x0003e20000100800 */
[----:B------:R-:W-:Y:S02]  /*1d60*/  SHF.R.S32.HI R8, RZ, 0x1f, R19 ;  /* 0x0000001fff087819 */ /* 0x000fe40000011413 */
[----:B------:R-:W-:Y:S02]  /*1d70*/  SHF.R.S32.HI R8, RZ, 0x1f, R12 ;  /* 0x0000001fff087819 */ /* 0x000fe4000001140c */
[----:B------:R-:W-:Y:S02]  /*1d80*/  LEA R12, R16, 0xc100, 0x1 ;  /* 0x0000c100100c7811 */ /* 0x000fe400078e08ff */
[----:B------:R-:W-:Y:S02]  /*1d90*/  LEA R8, R10, 0xc100, 0x1 ;  /* 0x0000c1000a087811 */ /* 0x000fe400078e08ff */
        /* <DEDUP_REMOVED lines=9> */
[----:B-1----:R-:W-:Y:S02]  /*1e30*/  LEA R7, R13, 0xc100, 0x1 ;  /* 0x0000c1000d077811 */ /* 0x002fe400078e08ff */
[----:B------:R-:W-:Y:S02]  /*1e40*/  SHF.R.S32.HI R235, RZ, 0x1f, R213 ;  /* 0x0000001fffeb7819 */ /* 0x000fe400000114d5 */
[----:B------:R-:W-:Y:S01]  /*1e50*/  SHF.R.S32.HI R234, RZ, 0x1f, R212 ;  /* 0x0000001fffea7819 */ /* 0x000fe200000114d4 */
[----:B------:R1:W-:Y:S01]  /*1e60*/  STL [R1+0x40], R7 ;  /* 0x0000400701007387 */ /* 0x0003e20000100800 */
[----:B------:R-:W-:Y:S02]  /*1e70*/  SHF.R.S32.HI R229, RZ, 0x1f, R211 ;  /* 0x0000001fffe57819 */ /* 0x000fe400000114d3 */
[----:B------:R-:W-:Y:S01]  /*1e80*/  SHF.R.S32.HI R219, RZ, 0x1f, R205 ;  /* 0x0000001fffdb7819 */ /* 0x000fe200000114cd */
[----:B------:R2:W-:Y:S01]  /*1e90*/  STL [R1+0x3c], R8 ;  /* 0x00003c0801007387 */ /* 0x0005e20000100800 */
[----:B------:R-:W-:-:S02]  /*1ea0*/  SHF.R.S32.HI R218, RZ, 0x1f, R206 ;  /* 0x0000001fffda7819 */ /* 0x000fc400000114ce */
[----:B------:R-:W-:Y:S01]  /*1eb0*/  SHF.R.S32.HI R35, RZ, 0x1f, R35 ;  /* 0x0000001fff237819 */ /* 0x000fe20000011423 */
[----:B------:R3:W-:Y:S01]  /*1ec0*/  STL [R1+0x20], R0 ;  /* 0x0000200001007387 */ /* 0x0007e20000100800 */
[----:B------:R-:W-:Y:S02]  /*1ed0*/  SHF.R.S32.HI R32, RZ, 0x1f, R32 ;  /* 0x0000001fff207819 */ /* 0x000fe40000011420 */
[----:B------:R-:W-:Y:S02]  /*1ee0*/  SHF.R.S32.HI R29, RZ, 0x1f, R29 ;  /* 0x0000001fff1d7819 */ /* 0x000fe4000001141d */
[----:B------:R-:W-:Y:S02]  /*1ef0*/  SHF.R.S32.HI R26, RZ, 0x1f, R26 ;  /* 0x0000001fff1a7819 */ /* 0x000fe4000001141a */
[----:B------:R-:W-:Y:S02]  /*1f00*/  SHF.R.S32.HI R23, RZ, 0x1f, R23 ;  /* 0x0000001fff177819 */ /* 0x000fe40000011417 */
[----:B------:R-:W-:-:S02]  /*1f10*/  SHF.R.S32.HI R20, RZ, 0x1f, R20 ;  /* 0x0000001fff147819 */ /* 0x000fc40000011414 */
[----:B------:R-:W-:Y:S02]  /*1f20*/  SHF.R.S32.HI R14, RZ, 0x1f, R14 ;  /* 0x0000001fff0e7819 */ /* 0x000fe4000001140e */
[C---:B------:R-:W-:Y:S02]  /*1f30*/  IADD3 R192, R181.reuse, 0x800, RZ ;  /* 0x00000800b5c07810 */ /* 0x040fe40007ffe0ff */
[----:B------:R-:W-:Y:S02]  /*1f40*/  IADD3 R191, R181, 0x1000, RZ ;  /* 0x00001000b5bf7810 */ /* 0x000fe40007ffe0ff */
[C---:B-1----:R-:W-:Y:S02]  /*1f50*/  IADD3 R7, R11.reuse, -0x10, RZ ;  /* 0xfffffff00b077810 */ /* 0x042fe40007ffe0ff */
[C---:B------:R-:W-:Y:S01]  /*1f60*/  @P0 IADD3 R7, R11.reuse, 0x10, RZ ;  /* 0x000000100b070810 */ /* 0x040fe20007ffe0ff */
[----:B--2---:R-:W-:Y:S01]  /*1f70*/  IMAD.IADD R8, R11, 0x1, R9 ;  /* 0x000000010b087824 */ /* 0x004fe200078e0209 */
[----:B------:R-:W-:-:S03]  /*1f80*/  IADD3 R190, R181, 0x1800, RZ ;  /* 0x00001800b5be7810 */ /* 0x000fc60007ffe0ff */
[C---:B------:R-:W-:Y:S01]  /*1f90*/  IMAD.IADD R3, R6.reuse, 0x1, R7 ;  /* 0x0000000106037824 */ /* 0x040fe200078e0207 */
[C---:B------:R-:W-:Y:S01]  /*1fa0*/  IADD3 R189, R181.reuse, 0x2000, RZ ;  /* 0x00002000b5bd7810 */ /* 0x040fe20007ffe0ff */
[----:B---3--:R-:W-:Y:S01]  /*1fb0*/  IMAD.IADD R0, R6, 0x1, R8 ;  /* 0x0000000106007824 */ /* 0x008fe200078e0208 */
[----:B------:R-:W-:Y:S01]  /*1fc0*/  STL [R1+0x10], R8 ;  /* 0x0000100801007387 */ /* 0x000fe20000100800 */
[C---:B------:R-:W-:Y:S02]  /*1fd0*/  IADD3 R188, R181.reuse, 0x2800, RZ ;  /* 0x00002800b5bc7810 */ /* 0x040fe40007ffe0ff */
[C---:B------:R-:W-:Y:S01]  /*1fe0*/  IADD3 R187, R181.reuse, 0x3000, RZ ;  /* 0x00003000b5bb7810 */ /* 0x040fe20007ffe0ff */
[----:B------:R1:W-:Y:S01]  /*1ff0*/  STL [R1+0x1c], R0 ;  /* 0x00001c0001007387 */ /* 0x0003e20000100800 */
[C---:B------:R-:W-:Y:S02]  /*2000*/  IADD3 R186, R181.reuse, 0x3800, RZ ;  /* 0x00003800b5ba7810 */ /* 0x040fe40007ffe0ff */
[C---:B------:R-:W-:Y:S01]  /*2010*/  IADD3 R185, R181.reuse, 0x4000, RZ ;  /* 0x00004000b5b97810 */ /* 0x040fe20007ffe0ff */
[----:B------:R-:W-:Y:S01]  /*2020*/  STL [R1+0x8], R7 ;  /* 0x0000080701007387 */ /* 0x000fe20000100800 */
[----:B------:R-:W-:-:S02]  /*2030*/  IADD3 R184, R181, 0x4800, RZ ;  /* 0x00004800b5b87810 */ /* 0x000fc40007ffe0ff */
[C---:B------:R-:W-:Y:S02]  /*2040*/  IADD3 R183, R181.reuse, 0x5000, RZ ;  /* 0x00005000b5b77810 */ /* 0x040fe40007ffe0ff */
[----:B------:R-:W-:Y:S01]  /*2050*/  IADD3 R182, R181, 0x5800, RZ ;  /* 0x00005800b5b67810 */ /* 0x000fe20007ffe0ff */
[----:B-1----:R-:W-:-:S05]  /*2060*/  IMAD.IADD R0, R9, 0x1, R7 ;  /* 0x0000000109007824 */ /* 0x002fca00078e0207 */
[----:B------:R1:W-:Y:S04]  /*2070*/  STL [R1+0xc], R0 ;  /* 0x00000c0001007387 */ /* 0x0003e80000100800 */
[----:B------:R2:W-:Y:S01]  /*2080*/  STL [R1+0x18], R3 ;  /* 0x0000180301007387 */ /* 0x0005e20000100800 */
[----:B-1----:R-:W-:-:S05]  /*2090*/  IMAD.IADD R0, R6, 0x1, R0 ;  /* 0x0000000106007824 */ /* 0x002fca00078e0200 */
[----:B------:R2:W-:Y:S02]  /*20a0*/  STL [R1+0x14], R0 ;  /* 0x0000140001007387 */ /* 0x0005e40000100800 */
.L_x_1473:
[----:B------:R-:W-:-:S04]  /*20b0*/  IMAD.MOV.U32 R2, RZ, RZ, 0x4 ;  /* 0x00000004ff027424 */ /* 0x000fc800078e00ff */
[----:B--2---:R-:W-:-:S05]  /*20c0*/  IMAD.WIDE R2, R247, R2, c[0x0][0x588] ;  /* 0x00016200f7027625 */ /* 0x004fca00078e0202 */
        /* <DEDUP_REMOVED lines=12> */
[----:B------:R-:W-:Y:S01]  /*2190*/  IMAD.MOV.U32 R129, RZ, RZ, RZ ;  /* 0x000000ffff817224 */ /* 0x000fe200078e00ff */
[----:B------:R-:W-:Y:S01]  /*21a0*/  CS2R R12, SRZ ;  /* 0x00000000000c7805 */ /* 0x000fe2000001ff00 */
        /* <DEDUP_REMOVED lines=25> */
.L_x_1295:
[----:B------:R-:W-:-:S04]  /*2340*/  ISETP.NE.U32.AND P0, PT, RZ, c[0x0][0x368], PT ;  /* 0x0000da00ff007a0c */ /* 0x000fc80003f05070 */
[----:B------:R-:W-:-:S13]  /*2350*/  ISETP.NE.AND.EX P0, PT, RZ, c[0x0][0x36c], PT, P0 ;  /* 0x0000db00ff007a0c */ /* 0x000fda0003f05300 */
[----:B------:R-:W-:Y:S05]  /*2360*/  @!P0 BRA `(.L_x_1296) ;  /* 0x0000004000008947 */ /* 0x000fea0003800000 */
[----:B---3--:R-:W-:-:S04]  /*2370*/  IADD3 R4, P0, R249, c[0x0][0x368], RZ ;  /* 0x0000da00f9047a10 */ /* 0x008fc80007f1e0ff */
[----:B------:R-:W-:-:S05]  /*2380*/  IADD3.X R5, R250, c[0x0][0x36c], RZ, P0, !PT ;  /* 0x0000db00fa057a10 */ /* 0x000fca00007fe4ff */
[----:B------:R1:W5:Y:S01]  /*2390*/  LDG.E R8, [R4.64] ;  /* 0x0000000804087981 */ /* 0x000362000c1e1900 */
[----:B------:R-:W-:Y:S05]  /*23a0*/  BRA `(.L_x_1297) ;  /* 0x0000005000007947 */ /* 0x000fea0003800000 */
.L_x_1296:
[----:B------:R-:W-:Y:S01]  /*23b0*/  MOV R8, UR6 ;  /* 0x0000000600087c02 */ /* 0x000fe20008000f00 */
[----:B------:R-:W-:Y:S05]  /*23c0*/  @!P5 BRA `(.L_x_1297) ;  /* 0x000000300000d947 */ /* 0x000fea0003800000 */
[----:B---3--:R-:W2:Y:S04]  /*23d0*/  LDG.E R6, [R4.64] ;  /* 0x0000000804067981 */ /* 0x008ea8000c1e1900 */
[----:B------:R-:W2:Y:S02]  /*23e0*/  LDG.E R0, [R4.64+0x4] ;  /* 0x0000040804007981 */ /* 0x000ea4000c1e1900 */
[----:B--2---:R-:W-:Y:S02]  /*23f0*/  IADD3 R8, -R6, R0, RZ ;  /* 0x0000000006087210 */ /* 0x004fe40007ffe1ff */
.L_x_1297:
[----:B-1-3--:R1:W2:Y:S04]  /*2400*/  @P6 LDG.E R5, [R2.64] ;  /* 0x0000000802056981 */ /* 0x00a2a8000c1e1900 */
[----:B------:R1:W2:Y:S01]  /*2410*/  @P6 LDG.E R4, [R2.64+0x4] ;  /* 0x0000040802046981 */ /* 0x0002a2000c1e1900 */
[----:B------:R-:W-:Y:S01]  /*2420*/  ISETP.NE.U32.AND P0, PT, RZ, c[0x0][0x378], PT ;  /* 0x0000de00ff007a0c */ /* 0x000fe20003f05070 */
[----:B-----5:R-:W-:-:S03]  /*2430*/  IMAD.MOV.U32 R128, RZ, RZ, R8 ;  /* 0x000000ffff807224 */ /* 0x020fc600078e0008 */
[----:B------:R-:W-:Y:S01]  /*2440*/  ISETP.NE.AND.EX P1, PT, RZ, c[0x0][0x37c], PT, P0 ;  /* 0x0000df00ff007a0c */ /* 0x000fe20003f25300 */
[----:B------:R-:W-:Y:S02]  /*2450*/  IMAD.MOV.U32 R0, RZ, RZ, c[0x0][0x2c4] ;  /* 0x0000b100ff007624 */ /* 0x000fe400078e00ff */
[----:B------:R-:W-:-:S03]  /*2460*/  IMAD.SHL.U32 R239, R245, 0x80, RZ ;  /* 0x00000080f5ef7824 */ /* 0x000fc600078e00ff */
[----:B------:R-:W-:Y:S01]  /*2470*/  ISETP.NE.AND P2, PT, R0, 0x1, PT ;  /* 0x000000010000780c */ /* 0x000fe20003f45270 */
[----:B------:R-:W-:Y:S01]  /*2480*/  IMAD.MOV.U32 R59, RZ, RZ, c[0x0][0x228] ;  /* 0x00008a00ff3b7624 */ /* 0x000fe200078e00ff */
[----:B------:R-:W-:Y:S01]  /*2490*/  IADD3 R0, R239, 0x7f, RZ ;  /* 0x0000007fef007810 */ /* 0x000fe20007ffe0ff */
[----:B------:R-:W-:-:S04]  /*24a0*/  IMAD.IADD R7, R8, 0x1, -R238 ;  /* 0x0000000108077824 */ /* 0x000fc800078e0aee */
[----:B-1----:R-:W-:-:S04]  /*24b0*/  @P1 IADD3 R2, P0, R249, c[0x0][0x378], RZ ;  /* 0x0000de00f9021a10 */ /* 0x002fc80007f1e0ff */
[----:B------:R-:W-:-:S05]  /*24c0*/  @P1 IADD3.X R3, R250, c[0x0][0x37c], RZ, P0, !PT ;  /* 0x0000df00fa031a10 */ /* 0x000fca00007fe4ff */
[----:B------:R1:W5:Y:S01]  /*24d0*/  @P1 LDG.E R128, [R2.64] ;  /* 0x0000000802801981 */ /* 0x000362000c1e1900 */
[----:B------:R-:W-:Y:S01]  /*24e0*/  LOP3.LUT R9, R246, 0xff0000, RZ, 0xc0, !PT ;  /* 0x00ff0000f6097812 */ /* 0x000fe200078ec0ff */
[----:B------:R-:W-:Y:S01]  /*24f0*/  BSSY B0, `(.L_x_1298) ;  /* 0x0000038000007945 */ /* 0x000fe20003800000 */
[----:B------:R-:W-:-:S04]  /*2500*/  LOP3.LUT R217, R217, 0xffffffdf, RZ, 0xc0, !PT ;  /* 0xffffffdfd9d97812 */ /* 0x000fc800078ec0ff */
[----:B------:R-:W-:Y:S01]  /*2510*/  @P2 LOP3.LUT R217, R217, 0x20, RZ, 0xfc, !PT ;  /* 0x00000020d9d92812 */ /* 0x000fe200078efcff */
[----:B-1----:R-:W-:Y:S01]  /*2520*/  @P2 IMAD.HI.U32 R2, R0, c[0x0][0x2c8], RZ ;  /* 0x0000b20000022a27 */ /* 0x002fe200078e00ff */
[----:B------:R-:W-:-:S04]  /*2530*/  LOP3.LUT R3, R246, 0xff000000, RZ, 0xc0, !PT ;  /* 0xff000000f6037812 */ /* 0x000fc800078ec0ff */
[----:B------:R-:W-:Y:S02]  /*2540*/  @P2 SHF.R.U32.HI R0, RZ, c[0x0][0x2cc], R2 ;  /* 0x0000b300ff002a19 */ /* 0x000fe40000011602 */
[----:B------:R-:W-:Y:S01]  /*2550*/  SHF.R.U32.HI R6, RZ, 0x8, R3 ;  /* 0x00000008ff067819 */ /* 0x000fe20000011603 */
[----:B--2---:R-:W-:-:S04]  /*2560*/  @P6 IMAD.IADD R59, R4, 0x1, -R5 ;  /* 0x00000001043b6824 */ /* 0x004fc800078e0a05 */
[----:B------:R-:W-:-:S05]  /*2570*/  IMAD.IADD R240, R7, 0x1, R59 ;  /* 0x0000000107f07824 */ /* 0x000fca00078e023b */
[C---:B------:R-:W-:Y:S02]  /*2580*/  IADD3 R114, R240.reuse, 0x40, -R241 ;  /* 0x00000040f0727810 */ /* 0x040fe40007ffe8f1 */
[----:B------:R-:W-:-:S03]  /*2590*/  IADD3 R2, R240, 0x3f, RZ ;  /* 0x0000003ff0027810 */ /* 0x000fc60007ffe0ff */
[----:B------:R-:W-:Y:S01]  /*25a0*/  IMAD.IADD R0, R114, 0x1, R0 ;  /* 0x0000000172007824 */ /* 0x000fe200078e0200 */
[----:B------:R-:W-:-:S04]  /*25b0*/  SHF.R.S32.HI R4, RZ, 0x1f, R2 ;  /* 0x0000001fff047819 */ /* 0x000fc80000011402 */
[----:B------:R-:W-:Y:S02]  /*25c0*/  SHF.R.S32.HI R5, RZ, 0x1f, R0 ;  /* 0x0000001fff057819 */ /* 0x000fe40000011400 */
[----:B------:R-:W-:Y:S02]  /*25d0*/  LEA.HI R3, R4, R2, RZ, 0x6 ;  /* 0x0000000204037211 */ /* 0x000fe400078f30ff */
[----:B------:R-:W-:Y:S02]  /*25e0*/  LEA.HI R2, R9, R6, RZ, 0x10 ;  /* 0x0000000609027211 */ /* 0x000fe400078f80ff */
[----:B------:R-:W-:Y:S02]  /*25f0*/  LEA.HI R0, R5, R0, RZ, 0x6 ;  /* 0x0000000005007211 */ /* 0x000fe400078f30ff */
[----:B------:R-:W-:Y:S02]  /*2600*/  LOP3.LUT R14, R2, 0xff, RZ, 0xc0, !PT ;  /* 0x000000ff020e7812 */ /* 0x000fe400078ec0ff */
[----:B------:R-:W-:-:S02]  /*2610*/  SHF.R.S32.HI R113, RZ, 0x6, R3 ;  /* 0x00000006ff717819 */ /* 0x000fc40000011403 */
[----:B------:R-:W-:Y:S01]  /*2620*/  SHF.R.S32.HI R0, RZ, 0x6, R0 ;  /* 0x00000006ff007819 */ /* 0x000fe20000011400 */
[----:B------:R1:W-:Y:S01]  /*2630*/  STL [R1], R14 ;  /* 0x0000000e01007387 */ /* 0x0003e20000100800 */
[----:B------:R-:W-:Y:S02]  /*2640*/  SHF.R.U32.HI R245, RZ, 0x10, R2 ;  /* 0x00000010fff57819 */ /* 0x000fe40000011602 */
[----:B------:R-:W-:Y:S01]  /*2650*/  IMNMX R6, R113, R0, PT ;  /* 0x0000000071067217 */ /* 0x000fe20003800200 */
[----:B------:R-:W-:Y:S01]  /*2660*/  IMAD.MOV.U32 R0, RZ, RZ, RZ ;  /* 0x000000ffff007224 */ /* 0x000fe200078e00ff */
[C---:B------:R-:W-:Y:S02]  /*2670*/  ISETP.NE.AND P1, PT, R245.reuse, RZ, PT ;  /* 0x000000fff500720c */ /* 0x040fe40003f25270 */
[----:B------:R-:W-:Y:S02]  /*2680*/  ISETP.GE.AND P0, PT, R6, 0x1, PT ;  /* 0x000000010600780c */ /* 0x000fe40003f06270 */
[----:B------:R-:W-:-:S11]  /*2690*/  SEL R111, R245, c[0x0][0x338], P1 ;  /* 0x0000ce00f56f7a07 */ /* 0x000fd60000800000 */
[----:B------:R-:W-:Y:S05]  /*26a0*/  @!P0 BRA `(.L_x_1299) ;  /* 0x000001c000008947 */ /* 0x000fea0003800000 */
[----:B------:R-:W-:Y:S01]  /*26b0*/  IABS R2, R111 ;  /* 0x0000006f00027213 */ /* 0x000fe20000000000 */
[----:B------:R-:W-:Y:S01]  /*26c0*/  IMAD.MOV.U32 R4, RZ, RZ, RZ ;  /* 0x000000ffff047224 */ /* 0x000fe200078e00ff */
[----:B------:R-:W-:Y:S02]  /*26d0*/  IADD3 R9, R111, -0x1, R6 ;  /* 0xffffffff6f097810 */ /* 0x000fe40007ffe006 */
[----:B------:R-:W2:Y:S02]  /*26e0*/  I2F.RP R0, R2 ;  /* 0x0000000200007306 */ /* 0x000ea40000209400 */
[----:B------:R-:W-:-:S06]  /*26f0*/  IABS R11, R9 ;  /* 0x00000009000b7213 */ /* 0x000fcc0000000000 */
[----:B--2---:R-:W2:Y:S02]  /*2700*/  MUFU.RCP R0, R0 ;  /* 0x0000000000007308 */ /* 0x004ea40000001000 */
[----:B--2---:R-:W-:-:S06]  /*2710*/  IADD3 R0, R0, 0xffffffe, RZ ;  /* 0x0ffffffe00007810 */ /* 0x004fcc0007ffe0ff */
[----:B------:R-:W2:Y:S02]  /*2720*/  F2I.FTZ.U32.TRUNC.NTZ R5, R0 ;  /* 0x0000000000057305 */ /* 0x000ea4000021f000 */
[----:B--2---:R-:W-:-:S04]  /*2730*/  IMAD.MOV R0, RZ, RZ, -R5 ;  /* 0x000000ffff007224 */ /* 0x004fc800078e0a05 */
        /* <DEDUP_REMOVED lines=19> */
.L_x_1299:
[----:B------:R-:W-:Y:S05]  /*2870*/  BSYNC B0 ;  /* 0x0000000000007941 */ /* 0x000fea0003800000 */
.L_x_1298:
        /* <DEDUP_REMOVED lines=16> */
[----:B------:R-:W2:Y:S01]  /*2980*/  S2R R4, SR_TID.X ;  /* 0x0000000000047919 */ /* 0x000ea20000002100 */
[----:B------:R-:W-:Y:S01]  /*2990*/  SHF.R.S32.HI R2, RZ, 0x1f, R12 ;  /* 0x0000001fff027819 */ /* 0x000fe2000001140c */
[----:B------:R-:W-:Y:S01]  /*29a0*/  IMAD.MOV.U32 R5, RZ, RZ, c[0x0][0x238] ;  /* 0x00008e00ff057624 */ /* 0x000fe200078e00ff */
[----:B------:R-:W-:Y:S01]  /*29b0*/  LOP3.LUT R23, R246, 0xffff, RZ, 0xc0, !PT ;  /* 0x0000fffff6177812 */ /* 0x000fe200078ec0ff */
[----:B------:R-:W-:Y:S01]  /*29c0*/  IMAD.MOV.U32 R116, RZ, RZ, 0x6 ;  /* 0x00000006ff747424 */ /* 0x000fe200078e00ff */
[----:B------:R-:W-:Y:S01]  /*29d0*/  IADD3 R52, R0, -0x1, RZ ;  /* 0xffffffff00347810 */ /* 0x000fe20007ffe0ff */
[C---:B------:R-:W-:Y:S01]  /*29e0*/  IMAD.SHL.U32 R119, R5.reuse, 0x40, RZ ;  /* 0x0000004005777824 */ /* 0x040fe200078e00ff */
[----:B------:R-:W-:Y:S01]  /*29f0*/  SEL R9, R252, RZ, !P6 ;  /* 0x000000fffc097207 */ /* 0x000fe20007000000 */
[----:B------:R-:W-:Y:S01]  /*2a00*/  IMAD.MOV.U32 R117, RZ, RZ, 0x5 ;  /* 0x00000005ff757424 */ /* 0x000fe200078e00ff */
[C---:B------:R-:W-:Y:S01]  /*2a10*/  SHF.L.U64.HI R118, R5.reuse, R116, c[0x0][0x23c] ;  /* 0x00008f0005767619 */ /* 0x040fe20000010274 */
[----:B------:R-:W-:Y:S01]  /*2a20*/  IMAD.SHL.U32 R122, R5, 0x20, RZ ;  /* 0x00000020057a7824 */ /* 0x000fe200078e00ff */
[----:B------:R-:W-:-:S02]  /*2a30*/  ISETP.NE.U32.AND P2, PT, RZ, c[0x0][0x340], PT ;  /* 0x0000d000ff007a0c */ /* 0x000fc40003f45070 */
[----:B------:R-:W-:Y:S02]  /*2a40*/  SHF.L.U64.HI R117, R5, R117, c[0x0][0x23c] ;  /* 0x00008f0005757619 */ /* 0x000fe40000010275 */
[----:B------:R-:W-:Y:S02]  /*2a50*/  ISETP.NE.AND.EX P4, PT, RZ, c[0x0][0x344], PT, P2 ;  /* 0x0000d100ff007a0c */ /* 0x000fe40003f85320 */
[----:B------:R-:W-:Y:S02]  /*2a60*/  ISETP.GE.AND P5, PT, R205, c[0x0][0x1d4], PT ;  /* 0x00007500cd007a0c */ /* 0x000fe40003fa6270 */
[----:B------:R-:W-:Y:S02]  /*2a70*/  P2R R11, PR, RZ, 0x10 ;  /* 0x00000010ff0b7803 */ /* 0x000fe40000000000 */
[----:B--2---:R-:W-:-:S04]  /*2a80*/  SHF.R.S32.HI R10, RZ, 0x1f, R4 ;  /* 0x0000001fff0a7819 */ /* 0x004fc80000011404 */
[----:B------:R-:W-:-:S04]  /*2a90*/  LEA.HI R10, R10, R4, RZ, 0x3 ;  /* 0x000000040a0a7211 */ /* 0x000fc800078f18ff */
[----:B------:R-:W-:-:S04]  /*2aa0*/  SHF.R.S32.HI R10, RZ, 0x3, R10 ;  /* 0x00000003ff0a7819 */ /* 0x000fc8000001140a */
[----:B------:R-:W-:Y:S01]  /*2ab0*/  IADD3 R60, P0, R10, R12, RZ ;  /* 0x0000000c0a3c7210 */ /* 0x000fe20007f1e0ff */
[----:B------:R-:W-:-:S03]  /*2ac0*/  IMAD.IADD R108, R59, 0x1, -R10 ;  /* 0x000000013b6c7824 */ /* 0x000fc600078e0a0a */
[----:B------:R-:W-:Y:S01]  /*2ad0*/  LEA.HI.X.SX32 R61, R10, R2, 0x1, P0 ;  /* 0x000000020a3d7211 */ /* 0x000fe200000f0eff */
[----:B------:R-:W-:Y:S01]  /*2ae0*/  IMAD.WIDE.U32 R2, R60, c[0x0][0x238], R202 ;  /* 0x00008e003c027a25 */ /* 0x000fe200078e00ca */
[----:B------:R-:W-:Y:S02]  /*2af0*/  SEL R10, R251, RZ, !P6 ;  /* 0x000000fffb0a7207 */ /* 0x000fe40007000000 */
[----:B------:R-:W-:Y:S01]  /*2b00*/  ISETP.GE.AND P6, PT, R202, c[0x0][0x1d4], PT ;  /* 0x00007500ca007a0c */ /* 0x000fe20003fc6270 */
[----:B------:R-:W-:Y:S02]  /*2b10*/  IMAD R4, R61, c[0x0][0x238], RZ ;  /* 0x00008e003d047a24 */ /* 0x000fe400078e02ff */
[----:B------:R-:W-:Y:S02]  /*2b20*/  IMAD R0, R52, -0x40, R108 ;  /* 0xffffffc034007824 */ /* 0x000fe400078e026c */
[----:B------:R-:W-:-:S03]  /*2b30*/  IMAD R4, R60, c[0x0][0x23c], R4 ;  /* 0x00008f003c047a24 */ /* 0x000fc600078e0204 */
[C---:B------:R-:W-:Y:S01]  /*2b40*/  ISETP.GT.AND P0, PT, R0.reuse, 0x20, PT ;  /* 0x000000200000780c */ /* 0x040fe20003f04270 */
[----:B------:R-:W-:Y:S01]  /*2b50*/  IMAD.IADD R3, R3, 0x1, R4 ;  /* 0x0000000103037824 */ /* 0x000fe200078e0204 */
[----:B------:R-:W-:Y:S01]  /*2b60*/  ISETP.GE.AND P1, PT, R0, 0x1, PT ;  /* 0x000000010000780c */ /* 0x000fe20003f26270 */
[----:B------:R-:W-:Y:S02]  /*2b70*/  IMAD R4, R9, c[0x0][0x248], RZ ;  /* 0x0000920009047a24 */ /* 0x000fe400078e02ff */
[----:B------:R-:W-:-:S04]  /*2b80*/  IMAD.WIDE.U32 R2, R23, c[0x0][0x240], R2 ;  /* 0x0000900017027a25 */ /* 0x000fc800078e0002 */
[----:B------:R-:W-:Y:S02]  /*2b90*/  IMAD R3, R23, c[0x0][0x244], R3 ;  /* 0x0000910017037a24 */ /* 0x000fe400078e0203 */
[C---:B------:R-:W-:Y:S02]  /*2ba0*/  IMAD R4, R10.reuse, c[0x0][0x24c], R4 ;  /* 0x000093000a047a24 */ /* 0x040fe400078e0204 */
[----:B------:R-:W-:Y:S01]  /*2bb0*/  IMAD.WIDE.U32 R70, R10, c[0x0][0x248], R2 ;  /* 0x000092000a467a25 */ /* 0x000fe200078e0002 */
[----:B------:R-:W-:-:S03]  /*2bc0*/  SHF.R.S32.HI R3, RZ, 0x1f, R52 ;  /* 0x0000001fff037819 */ /* 0x000fc60000011434 */
[----:B------:R-:W-:Y:S02]  /*2bd0*/  IMAD.IADD R69, R71, 0x1, R4 ;  /* 0x0000000147457824 */ /* 0x000fe400078e0204 */
[----:B------:R-:W-:Y:S02]  /*2be0*/  IMAD.MOV.U32 R68, RZ, RZ, R70 ;  /* 0x000000ffff447224 */ /* 0x000fe400078e0046 */
[----:B------:R-:W-:Y:S02]  /*2bf0*/  IMAD R2, R118, R52, RZ ;  /* 0x0000003476027224 */ /* 0x000fe400078e02ff */
[----:B------:R-:W-:-:S04]  /*2c00*/  IMAD.WIDE.U32 R6, R52, R119, R68 ;  /* 0x0000007734067225 */ /* 0x000fc800078e0044 */
[----:B------:R-:W-:Y:S01]  /*2c10*/  IMAD R0, R3, R119, R2 ;  /* 0x0000007703007224 */ /* 0x000fe200078e0202 */
[----:B------:R-:W-:Y:S02]  /*2c20*/  @P0 IADD3 R3, P2, R122, R6, RZ ;  /* 0x000000067a030210 */ /* 0x000fe40007f5e0ff */
[----:B------:R-:W-:Y:S01]  /*2c30*/  @P1 LEA R4, P3, R6, c[0x0][0x220], 0x1 ;  /* 0x0000880006041a11 */ /* 0x000fe200078608ff */
[----:B------:R-:W-:-:S04]  /*2c40*/  IMAD.IADD R0, R7, 0x1, R0 ;  /* 0x0000000107007824 */ /* 0x000fc800078e0200 */
[----:B------:R-:W-:Y:S01]  /*2c50*/  @P0 IMAD.X R7, R0, 0x1, R117, P2 ;  /* 0x0000000100070824 */ /* 0x000fe200010e0675 */
[----:B------:R-:W-:Y:S02]  /*2c60*/  @P0 LEA R2, P2, R3, c[0x0][0x220], 0x1 ;  /* 0x0000880003020a11 */ /* 0x000fe400078408ff */
[----:B------:R-:W-:Y:S02]  /*2c70*/  @P1 LEA.HI.X R5, R6, c[0x0][0x224], R0, 0x1, P3 ;  /* 0x0000890006051a11 */ /* 0x000fe400018f0c00 */
[----:B------:R-:W-:Y:S02]  /*2c80*/  @P4 IADD3 R6, P3, R249, c[0x0][0x340], RZ ;  /* 0x0000d000f9064a10 */ /* 0x000fe40007f7e0ff */
[----:B------:R-:W-:Y:S01]  /*2c90*/  @P0 LEA.HI.X R3, R3, c[0x0][0x224], R7, 0x1, P2 ;  /* 0x0000890003030a11 */ /* 0x000fe200010f0c07 */
[----:B------:R-:W-:Y:S01]  /*2ca0*/  @!PT LDS RZ, [RZ] ;  /* 0x00000000fffff984 */ /* 0x000fe20000000800 */
[----:B------:R-:W-:Y:S01]  /*2cb0*/  @!PT LDS RZ, [RZ] ;  /* 0x00000000fffff984 */ /* 0x000fe20000000800 */
[----:B------:R-:W-:Y:S01]  /*2cc0*/  @!PT LDS RZ, [RZ] ;  /* 0x00000000fffff984 */ /* 0x000fe20000000800 */
[----:B------:R2:W-:Y:S01]  /*2cd0*/  @P1 LDGSTS.E.BYPASS.LTC128B.128 [R193+0x6100], [R4.64], !P6 ;  /* 0x0610000004c11fae */ /* 0x0005e2000f101d48 */
[----:B------:R-:W-:Y:S02]  /*2ce0*/  @P4 IADD3.X R7, R250, c[0x0][0x344], RZ, P3, !PT ;  /* 0x0000d100fa074a10 */ /* 0x000fe40001ffe4ff */
[----:B------:R-:W-:Y:S01]  /*2cf0*/  ISETP.NE.AND P3, PT, R11, RZ, PT ;  /* 0x000000ff0b00720c */ /* 0x000fe20003f65270 */
[----:B------:R2:W-:Y:S01]  /*2d00*/  @P1 LDGSTS.E.BYPASS.LTC128B.128 [R193+0x8100], [R4.64+0x80], !P5 ;  /* 0x0810008004c11fae */ /* 0x0005e2000e901d48 */
[----:B------:R-:W-:-:S11]  /*2d10*/  ISETP.GE.AND P4, PT, R206, c[0x0][0x1d4], PT ;  /* 0x00007500ce007a0c */ /* 0x000fd60003f86270 */
[----:B------:R-:W3:Y:S01]  /*2d20*/  @P3 LDG.E R0, [R6.64] ;  /* 0x0000000806003981 */ /* 0x000ee2000c1e1900 */
[----:B------:R-:W-:-:S03]  /*2d30*/  ISETP.GE.AND P2, PT, R102, c[0x0][0x27c], PT ;  /* 0x00009f0066007a0c */ /* 0x000fc60003f46270 */
[----:B------:R2:W-:Y:S01]  /*2d40*/  @P1 LDGSTS.E.BYPASS.LTC128B.128 [R193+0xa100], [R4.64+0x100], !P4 ;  /* 0x0a10010004c11fae */ /* 0x0005e2000e101d48 */
[----:B------:R-:W-:Y:S01]  /*2d50*/  IMAD.MOV.U32 R112, RZ, RZ, c[0x0][0x27c] ;  /* 0x00009f00ff707624 */ /* 0x000fe200078e00ff */
[----:B------:R-:W-:Y:S02]  /*2d60*/  LOP3.LUT R217, R217, 0xfffffffd, RZ, 0xc0, !PT ;  /* 0xfffffffdd9d97812 */ /* 0x000fe400078ec0ff */
[----:B------:R2:W-:Y:S04]  /*2d70*/  @P0 LDGSTS.E.BYPASS.LTC128B.128 [R193+0x7100], [R2.64], !P6 ;  /* 0x0710000002c10fae */ /* 0x0005e8000f101d48 */
[----:B------:R2:W-:Y:S04]  /*2d80*/  @P0 LDGSTS.E.BYPASS.LTC128B.128 [R193+0x9100], [R2.64+0x80], !P5 ;  /* 0x0910008002c10fae */ /* 0x0005e8000e901d48 */
[----:B------:R2:W-:Y:S01]  /*2d90*/  @P0 LDGSTS.E.BYPASS.LTC128B.128 [R193+0xb100], [R2.64+0x100], !P4 ;  /* 0x0b10010002c10fae */ /* 0x0005e2000e101d48 */
[----:B------:R-:W-:-:S03]  /*2da0*/  SHF.R.S32.HI R141, RZ, 0x1f, R140 ;  /* 0x0000001fff8d7819 */ /* 0x000fc6000001148c */
[----:B------:R-:W0:Y:S01]  /*2db0*/  LDGDEPBAR ;  /* 0x00000000000079af */ /* 0x000e220000000000 */
[----:B------:R-:W-:Y:S01]  /*2dc0*/  WARPSYNC 0xffffffff ;  /* 0xffffffff00007948 */ /* 0x000fe20003800000 */
[----:B------:R-:W-:Y:S01]  /*2dd0*/  SHF.R.S32.HI R11, RZ, 0x1f, R215 ;  /* 0x0000001fff0b7819 */ /* 0x000fe200000114d7 */
[----:B------:R-:W-:Y:S01]  /*2de0*/  IMAD.SHL.U32 R112, R112, 0x2, RZ ;  /* 0x0000000270707824 */ /* 0x000fe200078e00ff */
[----:B------:R-:W-:Y:S02]  /*2df0*/  @P2 LOP3.LUT R217, R217, 0x2, RZ, 0xfc, !PT ;  /* 0x00000002d9d92812 */ /* 0x000fe400078efcff */
[----:B-----5:R-:W-:Y:S02]  /*2e00*/  SHF.R.S32.HI R17, RZ, 0x1f, R128 ;  /* 0x0000001fff117819 */ /* 0x020fe40000011480 */
[----:B---3--:R-:W-:Y:S01]  /*2e10*/  @P3 SHF.R.S32.HI R16, RZ, 0x1f, R0 ;  /* 0x0000001fff103819 */ /* 0x008fe20000011400 */
[----:B------:R-:W-:Y:S02]  /*2e20*/  @!P3 IMAD.MOV.U32 R0, RZ, RZ, R251 ;  /* 0x000000ffff00b224 */ /* 0x000fe400078e00fb */
[----:B------:R-:W-:-:S02]  /*2e30*/  @!P3 IMAD.MOV.U32 R16, RZ, RZ, R252 ;  /* 0x000000ffff10b224 */ /* 0x000fc400078e00fc */
[----:B--2---:R-:W-:Y:S01]  /*2e40*/  IMAD R6, R11, c[0x0][0x280], RZ ;  /* 0x0000a0000b067a24 */ /* 0x004fe200078e02ff */
[----:B------:R-:W-:Y:S01]  /*2e50*/  ISETP.GE.AND P1, PT, R106, c[0x0][0x27c], PT ;  /* 0x00009f006a007a0c */ /* 0x000fe20003f26270 */
[----:B------:R-:W-:Y:S01]  /*2e60*/  IMAD.WIDE.U32 R4, R215, c[0x0][0x280], R140 ;  /* 0x0000a000d7047a25 */ /* 0x000fe200078e008c */
[----:B------:R-:W-:Y:S01]  /*2e70*/  ISETP.GE.AND P0, PT, R105, c[0x0][0x27c], PT ;  /* 0x00009f0069007a0c */ /* 0x000fe20003f06270 */
[----:B------:R-:W-:Y:S01]  /*2e80*/  BAR.SYNC.DEFER_BLOCKING 0x0 ;  /* 0x0000000000007b1d */ /* 0x000fe20000010000 */
[----:B------:R-:W-:Y:S01]  /*2e90*/  LOP3.LUT R217, R217, 0xfffffffe, RZ, 0xc0, !PT ;  /* 0xfffffffed9d97812 */ /* 0x000fe200078ec0ff */
[----:B------:R-:W-:Y:S01]  /*2ea0*/  IMAD R6, R215, c[0x0][0x284], R6 ;  /* 0x0000a100d7067a24 */ /* 0x000fe200078e0206 */
[----:B------:R-:W-:Y:S01]  /*2eb0*/  MOV R121, c[0x0][0x290] ;  /* 0x0000a40000797a02 */ /* 0x000fe20000000f00 */
[----:B------:R-:W-:-:S02]  /*2ec0*/  IMAD.WIDE.U32 R2, R23, c[0x0][0x260], R202 ;  /* 0x0000980017027a25 */ /* 0x000fc400078e00ca */
[----:B------:R-:W-:Y:S02]  /*2ed0*/  ULDC.U8 UR5, c[0x0][0x298] ;  /* 0x0000a60000057ab9 */ /* 0x000fe40000000000 */
[----:B------:R-:W-:Y:S02]  /*2ee0*/  IMAD R7, R9, c[0x0][0x268], RZ ;  /* 0x00009a0009077a24 */ /* 0x000fe400078e02ff */
[----:B------:R-:W-:Y:S01]  /*2ef0*/  IMAD.IADD R9, R5, 0x1, R6 ;  /* 0x0000000105097824 */ /* 0x000fe200078e0206 */
[----:B------:R-:W-:Y:S01]  /*2f00*/  @P1 LOP3.LUT R217, R217, 0x1, RZ, 0xfc, !PT ;  /* 0x00000001d9d91812 */ /* 0x000fe200078efcff */
[----:B------:R-:W-:Y:S01]  /*2f10*/  IMAD R5, R11, c[0x0][0x290], RZ ;  /* 0x0000a4000b057a24 */ /* 0x000fe200078e02ff */
[----:B------:R-:W-:Y:S01]  /*2f20*/  SEL R11, RZ, c[0x0][0x27c], !P1 ;  /* 0x00009f00ff0b7a07 */ /* 0x000fe20004800000 */
[----:B------:R-:W-:Y:S01]  /*2f30*/  IMAD R3, R23, c[0x0][0x264], R3 ;  /* 0x0000990017037a24 */ /* 0x000fe200078e0203 */
[----:B------:R-:W-:Y:S01]  /*2f40*/  LOP3.LUT R217, R217, 0xfffffffb, RZ, 0xc0, !PT ;  /* 0xfffffffbd9d97812 */ /* 0x000fe200078ec0ff */
[----:B------:R-:W-:Y:S01]  /*2f50*/  IMAD.IADD R109, R8, 0x1, R13 ;  /* 0x00000001086d7824 */ /* 0x000fe200078e020d */
[----:B------:R-:W-:Y:S01]  /*2f60*/  SEL R13, RZ, c[0x0][0x27c], !P0 ;  /* 0x00009f00ff0d7a07 */ /* 0x000fe20004000000 */
[----:B------:R-:W-:Y:S01]  /*2f70*/  IMAD.MOV.U32 R8, RZ, RZ, R4 ;  /* 0x000000ffff087224 */ /* 0x000fe200078e0004 */
[----:B------:R-:W-:Y:S01]  /*2f80*/  @P0 LOP3.LUT R217, R217, 0x4, RZ, 0xfc, !PT ;  /* 0x00000004d9d90812 */ /* 0x000fe200078efcff */
[----:B-1----:R-:W-:-:S02]  /*2f90*/  IMAD R14, R215, c[0x0][0x294], R5 ;  /* 0x0000a500d70e7a24 */ /* 0x002fc400078e0205 */
[----:B------:R-:W-:Y:S01]  /*2fa0*/  IMAD.WIDE.U32 R62, R10, c[0x0][0x268], R2 ;  /* 0x00009a000a3e7a25 */ /* 0x000fe200078e0002 */
[----:B------:R-:W-:-:S03]  /*2fb0*/  LOP3.LUT R217, R217, 0xffffffef, RZ, 0xc0, !PT ;  /* 0xffffffefd9d97812 */ /* 0x000fc600078ec0ff */
[----:B------:R-:W-:Y:S01]  /*2fc0*/  IMAD.WIDE.U32 R4, R215, c[0x0][0x280], R102 ;  /* 0x0000a000d7047a25 */ /* 0x000fe200078e0066 */
[----:B------:R-:W-:-:S03]  /*2fd0*/  LOP3.LUT R217, R217, 0xfffffff7, RZ, 0xc0, !PT ;  /* 0xfffffff7d9d97812 */ /* 0x000fc600078ec0ff */
[----:B------:R-:W-:Y:S01]  /*2fe0*/  IMAD R24, R10, c[0x0][0x26c], R7 ;  /* 0x00009b000a187a24 */ /* 0x000fe200078e0207 */
[----:B------:R-:W-:Y:S01]  /*2ff0*/  SEL R10, RZ, c[0x0][0x27c], !P2 ;  /* 0x00009f00ff0a7a07 */ /* 0x000fe20005000000 */
[----:B------:R-:W-:-:S04]  /*3000*/  IMAD.WIDE.U32 R2, R215, c[0x0][0x290], R140 ;  /* 0x0000a400d7027a25 */ /* 0x000fc800078e008c */
[----:B------:R-:W-:Y:S02]  /*3010*/  IMAD.IADD R5, R6, 0x1, R5 ;  /* 0x0000000106057824 */ /* 0x000fe400078e0205 */
[----:B------:R-:W-:Y:S01]  /*3020*/  IMAD.IADD R7, R3, 0x1, R14 ;  /* 0x0000000103077824 */ /* 0x000fe200078e020e */
[----:B------:R-:W-:Y:S01]  /*3030*/  IADD3 R3, R102, R10, RZ ;  /* 0x0000000a66037210 */ /* 0x000fe20007ffe0ff */
[----:B------:R-:W-:Y:S02]  /*3040*/  IMAD.MOV.U32 R6, RZ, RZ, R2 ;  /* 0x000000ffff067224 */ /* 0x000fe400078e0002 */
[----:B------:R-:W-:Y:S01]  /*3050*/  IMAD.IADD R2, R106, 0x1, R11 ;  /* 0x000000016a027824 */ /* 0x000fe200078e020b */
[----:B------:R-:W-:Y:S01]  /*3060*/  SHF.R.S32.HI R11, RZ, 0x1f, R3 ;  /* 0x0000001fff0b7819 */ /* 0x000fe20000011403 */
[----:B------:R-:W-:Y:S02]  /*3070*/  IMAD.IADD R13, R105, 0x1, R13 ;  /* 0x00000001690d7824 */ /* 0x000fe400078e020d */
[----:B------:R-:W-:Y:S01]  /*3080*/  IMAD.MOV.U32 R125, RZ, RZ, c[0x0][0x2b8] ;  /* 0x0000ae00ff7d7624 */ /* 0x000fe200078e00ff */
[----:B------:R-:W-:Y:S01]  /*3090*/  SHF.R.S32.HI R10, RZ, 0x1f, R2 ;  /* 0x0000001fff0a7819 */ /* 0x000fe20000011402 */
[----:B------:R-:W-:Y:S01]  /*30a0*/  IMAD.MOV.U32 R124, RZ, RZ, c[0x0][0x27c] ;  /* 0x00009f00ff7c7624 */ /* 0x000fe200078e00ff */
[----:B------:R-:W-:Y:S01]  /*30b0*/  SHF.R.S32.HI R15, RZ, 0x1f, R13 ;  /* 0x0000001fff0f7819 */ /* 0x000fe2000001140d */
[----:B------:R-:W-:Y:S01]  /*30c0*/  IMAD.MOV.U32 R120, RZ, RZ, c[0x0][0x280] ;  /* 0x0000a000ff787624 */ /* 0x000fe200078e00ff */
[CC--:B------:R-:W-:Y:S01]  /*30d0*/  LEA.HI R12, R11.reuse, R3.reuse, RZ, 0x3 ;  /* 0x000000030b0c7211 */ /* 0x0c0fe200078f18ff */
[----:B------:R-:W-:Y:S01]  /*30e0*/  IMAD.WIDE.U32 R84, R0, c[0x0][0x2b0], RZ ;  /* 0x0000ac0000547a25 */ /* 0x000fe200078e00ff */
[----:B------:R-:W-:-:S02]  /*30f0*/  LEA.HI R18, R11, R3, RZ, 0x6 ;  /* 0x000000030b127211 */ /* 0x000fc400078f30ff */
[-C--:B------:R-:W-:Y:S01]  /*3100*/  LEA.HI R11, R10, R2.reuse, RZ, 0x3 ;  /* 0x000000020a0b7211 */ /* 0x080fe200078f18ff */
[----:B------:R-:W-:Y:S01]  /*3110*/  IMAD.WIDE.U32 R76, R128, c[0x0][0x290], R6 ;  /* 0x0000a400804c7a25 */ /* 0x000fe200078e0006 */
[----:B------:R-:W-:Y:S02]  /*3120*/  LEA.HI R20, R10, R2, RZ, 0x6 ;  /* 0x000000020a147211 */ /* 0x000fe400078f30ff */
[-C--:B------:R-:W-:Y:S01]  /*3130*/  LEA.HI R10, R15, R13.reuse, RZ, 0x3 ;  /* 0x0000000d0f0a7211 */ /* 0x080fe200078f18ff */
[----:B------:R-:W-:Y:S01]  /*3140*/  IMAD.WIDE.U32 R2, R215, c[0x0][0x290], R102 ;  /* 0x0000a400d7027a25 */ /* 0x000fe200078e0066 */
[----:B------:R-:W-:Y:S02]  /*3150*/  LEA.HI R13, R15, R13, RZ, 0x6 ;  /* 0x0000000d0f0d7211 */ /* 0x000fe400078f30ff */
[----:B------:R-:W-:Y:S01]  /*3160*/  SHF.L.U32 R18, R18, 0x6, RZ ;  /* 0x0000000612127819 */ /* 0x000fe200000006ff */
[----:B------:R-:W-:Y:S01]  /*3170*/  IMAD.IADD R3, R14, 0x1, R3 ;  /* 0x000000010e037824 */ /* 0x000fe200078e0203 */
[----:B------:R-:W-:Y:S01]  /*3180*/  LOP3.LUT R19, R226, 0x38, R12, 0xf8, !PT ;  /* 0x00000038e2137812 */ /* 0x000fe200078ef80c */
[----:B------:R-:W-:Y:S01]  /*3190*/  IMAD.SHL.U32 R14, R20, 0x40, RZ ;  /* 0x00000040140e7824 */ /* 0x000fe200078e00ff */
[----:B------:R-:W-:Y:S01]  /*31a0*/  LOP3.LUT R22, R18, 0x7ffff000, RZ, 0xc0, !PT ;  /* 0x7ffff00012167812 */ /* 0x000fe200078ec0ff */
[----:B------:R-:W-:Y:S01]  /*31b0*/  IMAD.SHL.U32 R13, R13, 0x40, RZ ;  /* 0x000000400d0d7824 */ /* 0x000fe200078e00ff */
[----:B------:R-:W-:Y:S01]  /*31c0*/  LOP3.LUT R18, R226, 0x38, R10, 0xf8, !PT ;  /* 0x00000038e2127812 */ /* 0x000fe200078ef80a */
[----:B------:R-:W-:Y:S01]  /*31d0*/  IMAD.WIDE.U32 R82, R23, c[0x0][0x1e8], RZ ;  /* 0x00007a0017527a25 */ /* 0x000fe200078e00ff */
[----:B------:R-:W-:-:S02]  /*31e0*/  LOP3.LUT R21, R19, R227, RZ, 0x3c, !PT ;  /* 0x000000e313157212 */ /* 0x000fc400078e3cff */
[----:B------:R-:W-:Y:S01]  /*31f0*/  LOP3.LUT R15, R226, 0x38, R11, 0xf8, !PT ;  /* 0x00000038e20f7812 */ /* 0x000fe200078ef80b */
[----:B------:R-:W-:Y:S01]  /*3200*/  IMAD.WIDE.U32 R80, R23, c[0x0][0x210], RZ ;  /* 0x0000840017507a25 */ /* 0x000fe200078e00ff */
[----:B------:R-:W-:Y:S02]  /*3210*/  LOP3.LUT R19, R14, 0x7ffff000, RZ, 0xc0, !PT ;  /* 0x7ffff0000e137812 */ /* 0x000fe400078ec0ff */
[----:B------:R-:W-:Y:S01]  /*3220*/  ISETP.NE.AND P1, PT, R125, 0x1, PT ;  /* 0x000000017d00780c */ /* 0x000fe20003f25270 */
[----:B------:R-:W-:Y:S01]  /*3230*/  IMAD.WIDE.U32 R78, R128, c[0x0][0x280], R8 ;  /* 0x0000a000804e7a25 */ /* 0x000fe200078e0008 */
[----:B------:R-:W-:Y:S02]  /*3240*/  LOP3.LUT R14, R13, 0x7ffff000, RZ, 0xc0, !PT ;  /* 0x7ffff0000d0e7812 */ /* 0x000fe400078ec0ff */
[-C--:B------:R-:W-:Y:S01]  /*3250*/  LOP3.LUT R13, R18, R227.reuse, RZ, 0x3c, !PT ;  /* 0x000000e3120d7212 */ /* 0x080fe200078e3cff */
[----:B------:R-:W-:Y:S01]  /*3260*/  IMAD.WIDE.U32 R74, R128, c[0x0][0x280], R4 ;  /* 0x0000a000804a7a25 */ /* 0x000fe200078e0004 */
[----:B------:R-:W-:-:S02]  /*3270*/  LOP3.LUT R15, R15, R227, RZ, 0x3c, !PT ;  /* 0x000000e30f0f7212 */ /* 0x000fc400078e3cff */
[----:B------:R-:W-:Y:S01]  /*3280*/  ISETP.GE.AND P0, PT, R124, 0x1, PT ;  /* 0x000000017c00780c */ /* 0x000fe20003f06270 */
[----:B------:R-:W-:Y:S01]  /*3290*/  IMAD.WIDE.U32 R72, R128, c[0x0][0x290], R2 ;  /* 0x0000a40080487a25 */ /* 0x000fe200078e0002 */
[--C-:B------:R-:W-:Y:S02]  /*32a0*/  IADD3 R18, R13, R14, R228.reuse ;  /* 0x0000000e0d127210 */ /* 0x100fe40007ffe0e4 */
[--C-:B------:R-:W-:Y:S01]  /*32b0*/  IADD3 R19, R15, R19, R228.reuse ;  /* 0x000000130f137210 */ /* 0x100fe20007ffe0e4 */
[----:B------:R-:W-:Y:S01]  /*32c0*/  IMAD R13, R16, c[0x0][0x2b0], RZ ;  /* 0x0000ac00100d7a24 */ /* 0x000fe200078e02ff */
[----:B------:R-:W-:Y:S01]  /*32d0*/  IADD3 R21, R21, R22, R228 ;  /* 0x0000001615157210 */ /* 0x000fe20007ffe0e4 */
[C---:B------:R-:W-:Y:S01]  /*32e0*/  IMAD R15, R17.reuse, c[0x0][0x290], RZ ;  /* 0x0000a400110f7a24 */ /* 0x040fe200078e02ff */
[----:B------:R-:W-:Y:S01]  /*32f0*/  LOP3.LUT R67, R12, 0xfffffff8, RZ, 0xc0, !PT ;  /* 0xfffffff80c437812 */ /* 0x000fe200078ec0ff */
[----:B------:R-:W-:Y:S01]  /*3300*/  IMAD R16, R17, c[0x0][0x280], RZ ;  /* 0x0000a00011107a24 */ /* 0x000fe200078e02ff */
[----:B------:R-:W-:Y:S01]  /*3310*/  LOP3.LUT R66, R11, 0xfffffff8, RZ, 0xc0, !PT ;  /* 0xfffffff80b427812 */ /* 0x000fe200078ec0ff */
[----:B------:R-:W-:Y:S01]  /*3320*/  IMAD R14, R0, c[0x0][0x2b4], R13 ;  /* 0x0000ad00000e7a24 */ /* 0x000fe200078e020d */
[----:B------:R-:W-:Y:S01]  /*3330*/  LOP3.LUT R65, R10, 0xfffffff8, RZ, 0xc0, !PT ;  /* 0xfffffff80a417812 */ /* 0x000fe200078ec0ff */
[C---:B------:R-:W-:Y:S01]  /*3340*/  IMAD R0, R128.reuse, c[0x0][0x294], R15 ;  /* 0x0000a50080007a24 */ /* 0x040fe200078e020f */
[----:B------:R-:W-:Y:S01]  /*3350*/  @P1 LOP3.LUT R217, R217, 0x8, RZ, 0xfc, !PT ;  /* 0x00000008d9d91812 */ /* 0x000fe200078efcff */
[----:B------:R-:W-:Y:S01]  /*3360*/  IMAD R13, R128, c[0x0][0x284], R16 ;  /* 0x0000a100800d7a24 */ /* 0x000fe200078e0210 */
[CC--:B------:R-:W-:Y:S01]  /*3370*/  SHF.L.U64.HI R115, R120.reuse, R116.reuse, c[0x0][0x284] ;  /* 0x0000a10078737619 */ /* 0x0c0fe20000010274 */
[----:B------:R-:W-:Y:S01]  /*3380*/  IMAD R123, R243, 0x40, R215 ;  /* 0x00000040f37b7824 */ /* 0x000fe200078e02d7 */
[----:B------:R-:W-:Y:S01]  /*3390*/  SHF.L.U64.HI R116, R121, R116, c[0x0][0x294] ;  /* 0x0000a50079747619 */ /* 0x000fe20000010274 */
[----:B------:R-:W-:Y:S01]  /*33a0*/  IMAD.SHL.U32 R120, R120, 0x40, RZ ;  /* 0x0000004078787824 */ /* 0x000fe200078e00ff */
[----:B------:R-:W-:Y:S01]  /*33b0*/  IADD3 R100, R85, R14, RZ ;  /* 0x0000000e55647210 */ /* 0x000fe20007ffe0ff */
[----:B------:R-:W-:Y:S01]  /*33c0*/  IMAD.SHL.U32 R121, R121, 0x40, RZ ;  /* 0x0000004079797824 */ /* 0x000fe200078e00ff */
[----:B------:R-:W-:Y:S01]  /*33d0*/  SHF.R.S32.HI R99, RZ, 0x3, R12 ;  /* 0x00000003ff637819 */ /* 0x000fe2000001140c */
[C---:B------:R-:W-:Y:S01]  /*33e0*/  IMAD R104, R23.reuse, c[0x0][0x1ec], R83 ;  /* 0x00007b0017687a24 */ /* 0x040fe200078e0253 */
[----:B------:R-:W-:Y:S01]  /*33f0*/  SHF.R.S32.HI R98, RZ, 0x3, R11 ;  /* 0x00000003ff627819 */ /* 0x000fe2000001140b */
[----:B------:R-:W-:Y:S01]  /*3400*/  IMAD R101, R23, c[0x0][0x214], R81 ;  /* 0x0000850017657a24 */ /* 0x000fe200078e0251 */
[----:B------:R-:W-:Y:S01]  /*3410*/  SHF.R.S32.HI R97, RZ, 0x3, R10 ;  /* 0x00000003ff617819 */ /* 0x000fe2000001140a */
[----:B------:R-:W-:Y:S01]  /*3420*/  IMAD.IADD R64, R63, 0x1, R24 ;  /* 0x000000013f407824 */ /* 0x000fe200078e0218 */
[----:B------:R-:W-:Y:S01]  /*3430*/  IADD3 R95, R77, R0, RZ ;  /* 0x000000004d5f7210 */ /* 0x000fe20007ffe0ff */
[----:B------:R-:W-:Y:S01]  /*3440*/  IMAD.IADD R96, R79, 0x1, R13 ;  /* 0x000000014f607824 */ /* 0x000fe200078e020d */
[----:B------:R-:W-:Y:S01]  /*3450*/  SHF.R.S32.HI R93, RZ, 0x1f, R67 ;  /* 0x0000001fff5d7819 */ /* 0x000fe20000011443 */
[----:B------:R-:W-:Y:S01]  /*3460*/  IMAD.IADD R94, R13, 0x1, R75 ;  /* 0x000000010d5e7824 */ /* 0x000fe200078e024b */
[----:B------:R-:W-:Y:S01]  /*3470*/  SHF.R.S32.HI R92, RZ, 0x1f, R66 ;  /* 0x0000001fff5c7819 */ /* 0x000fe20000011442 */
[----:B------:R-:W-:Y:S01]  /*3480*/  IMAD.IADD R90, R0, 0x1, R73 ;  /* 0x00000001005a7824 */ /* 0x000fe200078e0249 */
[----:B------:R-:W-:Y:S01]  /*3490*/  SHF.R.S32.HI R91, RZ, 0x1f, R65 ;  /* 0x0000001fff5b7819 */ /* 0x000fe20000011441 */
[----:B------:R-:W-:Y:S01]  /*34a0*/  IMAD.SHL.U32 R89, R21, 0x2, RZ ;  /* 0x0000000215597824 */ /* 0x000fe200078e00ff */
[----:B------:R-:W-:Y:S01]  /*34b0*/  SHF.L.U32 R87, R18, 0x1, RZ ;  /* 0x0000000112577819 */ /* 0x000fe200000006ff */
[----:B------:R-:W-:Y:S01]  /*34c0*/  IMAD.SHL.U32 R88, R19, 0x2, RZ ;  /* 0x0000000213587824 */ /* 0x000fe200078e00ff */
[----:B------:R-:W-:-:S02]  /*34d0*/  @P0 LOP3.LUT R217, R217, 0x10, RZ, 0xfc, !PT ;  /* 0x00000010d9d90812 */ /* 0x000fc400078efcff */
.L_x_1325:
[----:B------:R-:W-:Y:S01]  /*34e0*/  IMAD.SHL.U32 R56, R52, 0x40, RZ ;  /* 0x0000004034387824 */ /* 0x000fe200078e00ff */
[----:B------:R-:W-:Y:S04]  /*34f0*/  DEPBAR.LE SB0, 0x0 ;  /* 0x000080000000791a */ /* 0x000fe80000000000 */
[----:B------:R-:W-:Y:S01]  /*3500*/  IMAD.IADD R0, R123, 0x1, R56 ;  /* 0x000000017b007824 */ /* 0x000fe200078e0238 */
[----:B------:R-:W-:Y:S01]  /*3510*/  ISETP.NE.AND P1, PT, R125, 0x1, PT ;  /* 0x000000017d00780c */ /* 0x000fe20003f25270 */
[----:B------:R-:W-:Y:S01]  /*3520*/  IMAD.MOV.U32 R53, RZ, RZ, RZ ;  /* 0x000000ffff357224 */ /* 0x000fe200078e00ff */
[----:B------:R-:W-:Y:S01]  /*3530*/  WARPSYNC 0xffffffff ;  /* 0xffffffff00007948 */ /* 0x000fe20003800000 */
[----:B-1----:R-:W-:Y:S01]  /*3540*/  IMAD.IADD R2, R109, 0x1, R0 ;  /* 0x000000016d027824 */ /* 0x002fe200078e0200 */
        /* <DEDUP_REMOVED lines=21> */
[C---:B------:R-:W-:Y:S04]  /*36a0*/  IMAD.WIDE.U32 R2, R53.reuse, c[0x0][0x1f0], R2 ;  /* 0x00007c0035027a25 */ /* 0x040fe800078e0002 */
        /* <DEDUP_REMOVED lines=9> */
[-C--:B------:R-:W-:Y:S01]  /*3740*/  IMAD R2, R116, R52.reuse, RZ ;  /* 0x0000003474027224 */ /* 0x080fe200078e02ff */
[----:B------:R-:W-:Y:S01]  /*3750*/  SHF.R.S32.HI R0, RZ, 0x1f, R52 ;  /* 0x0000001fff007819 */ /* 0x000fe20000011434 */
[----:B------:R-:W-:Y:S01]  /*3760*/  IMAD.WIDE.U32 R24, R120, R52, RZ ;  /* 0x0000003478187225 */ /* 0x000fe200078e00ff */
[----:B------:R-:W-:Y:S03]  /*3770*/  IADD3 R4, -R56, R59, RZ ;  /* 0x0000003b38047210 */ /* 0x000fe60007ffe1ff */
[----:B------:R-:W-:Y:S01]  /*3780*/  IMAD R3, R0, R120, R3 ;  /* 0x0000007800037224 */ /* 0x000fe200078e0203 */
[----:B------:R-:W-:Y:S01]  /*3790*/  IMNMX R55, R4, 0x40, PT ;  /* 0x0000004004377817 */ /* 0x000fe20003800200 */
[----:B------:R-:W-:Y:S02]  /*37a0*/  IMAD R2, R0, R121, R2 ;  /* 0x0000007900027224 */ /* 0x000fe400078e0202 */
[----:B------:R-:W-:Y:S01]  /*37b0*/  IMAD.WIDE.U32 R34, R121, R52, RZ ;  /* 0x0000003479227225 */ /* 0x000fe200078e00ff */
        /* <DEDUP_REMOVED lines=62> */
.L_x_1305:
[----:B------:R-:W-:Y:S05]  /*3ba0*/  BSYNC B0 ;  /* 0x0000000000007941 */ /* 0x000fea0003800000 */
.L_x_1304:
        /* <DEDUP_REMOVED lines=96> */
.L_x_1308:
[----:B------:R-:W-:Y:S05]  /*41b0*/  BSYNC B0 ;  /* 0x0000000000007941 */ /* 0x000fea0003800000 */
.L_x_1307:
        /* <DEDUP_REMOVED lines=59> */
.L_x_1310:
[----:B------:R-:W-:Y:S05]  /*4570*/  BSYNC B0 ;  /* 0x0000000000007941 */ /* 0x000fea0003800000 */
.L_x_1309:
        /* <DEDUP_REMOVED lines=12> */
[C---:B------:R-:W-:Y:S01]  /*4640*/  @!P0 IMAD.U32 R4, R7.reuse, 0x10000, RZ ;  /* 0x0001000007048824 */ /* 0x040fe200078e00ff */
[----:B------:R-:W-:Y:S02]  /*4650*/  @!P0 SHF.R.U32.HI R5, RZ, 0x10, R29 ;  /* 0x00000010ff058819 */ /* 0x000fe4000001161d */
[----:B------:R-:W-:Y:S02]  /*4660*/  @!P0 LOP3.LUT R7, R7, 0xffff0000, RZ, 0xc0, !PT ;  /* 0xffff000007078812 */ /* 0x000fe400078ec0ff */
        /* <DEDUP_REMOVED lines=9> */
[C---:B------:R-:W-:Y:S01]  /*4700*/  @!P0 LOP3.LUT R2, R9.reuse, 0xffff0000, RZ, 0xc0, !PT ;  /* 0xffff000009028812 */ /* 0x040fe200078ec0ff */
[----:B------:R-:W-:Y:S01]  /*4710*/  @!P0 FFMA.FTZ R0, R4, R6, R0 ;  /* 0x0000000604008223 */ /* 0x000fe20000010000 */
[----:B------:R-:W-:Y:S03]  /*4720*/  @!P0 SHF.L.U32 R4, R9, 0x10, RZ ;  /* 0x0000001009048819 */ /* 0x000fe600000006ff */
[C---:B------:R-:W-:Y:S02]  /*4730*/  @!P0 FMUL.FTZ R6, R2.reuse, R7 ;  /* 0x0000000702068220 */ /* 0x040fe40000410000 */
[-C--:B------:R-:W-:Y:S02]  /*4740*/  @!P0 FMUL.FTZ R2, R2, R3.reuse ;  /* 0x0000000302028220 */ /* 0x080fe40000410000 */
[----:B------:R-:W-:Y:S01]  /*4750*/  @!P0 FFMA.FTZ R21, R4, R3, -R6 ;  /* 0x0000000304158223 */ /* 0x000fe20000010806 */
[----:B------:R-:W-:Y:S01]  /*4760*/  @!P0 LOP3.LUT R3, R10, 0xffff0000, RZ, 0xc0, !PT ;  /* 0xffff00000a038812 */ /* 0x000fe200078ec0ff */
[----:B------:R-:W-:Y:S01]  /*4770*/  @!P0 FFMA.FTZ R2, R7, R4, R2 ;  /* 0x0000000407028223 */ /* 0x000fe20000010002 */
[C---:B------:R-:W-:Y:S01]  /*4780*/  @!P0 SHF.L.U32 R4, R5.reuse, 0x10, RZ ;  /* 0x0000001005048819 */ /* 0x040fe200000006ff */
[----:B------:R-:W-:Y:S01]  /*4790*/  @!P0 IMAD.U32 R6, R12, 0x10000, RZ ;  /* 0x000100000c068824 */ /* 0x000fe200078e00ff */
[----:B------:R-:W-:Y:S01]  /*47a0*/  @!P0 LOP3.LUT R5, R5, 0xffff0000, RZ, 0xc0, !PT ;  /* 0xffff000005058812 */ /* 0x000fe200078ec0ff */
[----:B------:R-:W-:Y:S01]  /*47b0*/  @!P0 IMAD.U32 R7, R10, 0x10000, RZ ;  /* 0x000100000a078824 */ /* 0x000fe200078e00ff */
[----:B------:R-:W-:Y:S01]  /*47c0*/  @!P0 F2FP.BF16.PACK_AB R2, R2, R21 ;  /* 0x000000150202823e */ /* 0x000fe200000010ff */
[C---:B------:R-:W-:Y:S02]  /*47d0*/  @!P0 FMUL.FTZ R13, R3.reuse, R6 ;  /* 0x00000006030d8220 */ /* 0x040fe40000410000 */
[----:B------:R-:W-:Y:S01]  /*47e0*/  @!P0 FMUL.FTZ R3, R3, R4 ;  /* 0x0000000403038220 */ /* 0x000fe20000410000 */
[----:B------:R-:W-:Y:S01]  /*47f0*/  @!P0 MOV R9, R2 ;  /* 0x0000000200098202 */ /* 0x000fe20000000f00 */
[----:B------:R-:W-:Y:S01]  /*4800*/  @!P0 FFMA.FTZ R13, R7, R4, -R13 ;  /* 0x00000004070d8223 */ /* 0x000fe2000001080d */
[C---:B------:R-:W-:Y:S01]  /*4810*/  @!P0 LOP3.LUT R4, R11.reuse, 0xffff0000, RZ, 0xc0, !PT ;  /* 0xffff00000b048812 */ /* 0x040fe200078ec0ff */
[----:B------:R-:W-:Y:S01]  /*4820*/  @!P0 FFMA.FTZ R3, R6, R7, R3 ;  /* 0x0000000706038223 */ /* 0x000fe20000010003 */
[----:B------:R-:W-:Y:S01]  /*4830*/  @!P0 LOP3.LUT R6, R12, 0xffff0000, RZ, 0xc0, !PT ;  /* 0xffff00000c068812 */ /* 0x000fe200078ec0ff */
[----:B------:R-:W-:Y:S03]  /*4840*/  @!P0 IMAD.U32 R7, R11, 0x10000, RZ ;  /* 0x000100000b078824 */ /* 0x000fe600078e00ff */
[----:B------:R-:W-:Y:S01]  /*4850*/  @!P0 F2FP.BF16.PACK_AB R3, R3, R13 ;  /* 0x0000000d0303823e */ /* 0x000fe200000010ff */
[C---:B------:R-:W-:Y:S02]  /*4860*/  @!P0 FMUL.FTZ R12, R4.reuse, R6 ;  /* 0x00000006040c8220 */ /* 0x040fe40000410000 */
[-C--:B------:R-:W-:Y:S02]  /*4870*/  @!P0 FMUL.FTZ R4, R4, R5.reuse ;  /* 0x0000000504048220 */ /* 0x080fe40000410000 */
[----:B------:R-:W-:Y:S01]  /*4880*/  @!P0 FFMA.FTZ R20, R7, R5, -R12 ;  /* 0x0000000507148223 */ /* 0x000fe2000001080c */
[----:B------:R-:W-:Y:S01]  /*4890*/  @!P0 F2FP.BF16.PACK_AB R12, R0, R25 ;  /* 0x00000019000c823e */ /* 0x000fe200000010ff */
[----:B------:R-:W-:Y:S02]  /*48a0*/  IMAD.SHL.U32 R5, R224, 0x8, RZ ;  /* 0x00000008e0057824 */ /* 0x000fe400078e00ff */
[----:B------:R-:W-:Y:S01]  /*48b0*/  @!P0 FFMA.FTZ R4, R6, R7, R4 ;  /* 0x0000000706048223 */ /* 0x000fe20000010004 */
[----:B----4-:R-:W-:Y:S01]  /*48c0*/  MOV R6, R44 ;  /* 0x0000002c00067202 */ /* 0x010fe20000000f00 */
[----:B---3--:R-:W-:Y:S02]  /*48d0*/  IMAD.MOV.U32 R7, RZ, RZ, R45 ;  /* 0x000000ffff077224 */ /* 0x008fe400078e002d */
[----:B------:R-:W-:Y:S01]  /*48e0*/  @!P0 IMAD.MOV.U32 R8, RZ, RZ, R12 ;  /* 0x000000ffff088224 */ /* 0x000fe200078e000c */
[C---:B------:R-:W-:Y:S01]  /*48f0*/  LEA R6, P1, R5.reuse, R6, 0x1 ;  /* 0x0000000605067211 */ /* 0x040fe200078208ff */
[----:B------:R-:W-:Y:S01]  /*4900*/  @!P0 IMAD.MOV.U32 R10, RZ, RZ, R3 ;  /* 0x000000ffff0a8224 */ /* 0x000fe200078e0003 */
[----:B------:R-:W-:Y:S02]  /*4910*/  @!P0 F2FP.BF16.PACK_AB R0, R4, R20 ;  /* 0x000000140400823e */ /* 0x000fe400000010ff */
[----:B------:R-:W-:Y:S02]  /*4920*/  LEA.HI.X.SX32 R7, R5, R7, 0x1, P1 ;  /* 0x0000000705077211 */ /* 0x000fe400008f0eff */
[----:B------:R-:W-:Y:S05]  /*4930*/  @!P0 MOV R11, R0 ;  /* 0x00000000000b8202 */ /* 0x000fea0000000f00 */
[----:B------:R1:W-:Y:S02]  /*4940*/  ST.E.128 [R6.64], R8 ;  /* 0x0000000806007985 */ /* 0x0003e4000c101d08 */
.L_x_1312:
[----:B------:R-:W-:Y:S05]  /*4950*/  BSYNC B0 ;  /* 0x0000000000007941 */ /* 0x000fea0003800000 */
.L_x_1311:
        /* <DEDUP_REMOVED lines=16> */
[----:B------:R-:W-:Y:S01]  /*4a60*/  @!P0 IMAD.U32 R6, R2, 0x10000, RZ ;  /* 0x0001000002068824 */ /* 0x000fe200078e00ff */
[----:B------:R-:W-:Y:S02]  /*4a70*/  @!P0 PRMT R14, R40, 0x5432, R4 ;  /* 0x00005432280e8816 */ /* 0x000fe40000000004 */
[----:B------:R-:W-:Y:S02]  /*4a80*/  @!P0 PRMT R5, R22, 0x5432, R3 ;  /* 0x0000543216058816 */ /* 0x000fe40000000003 */
[----:B------:R-:W-:Y:S01]  /*4a90*/  @!P0 LOP3.LUT R12, R12, 0xffff0000, RZ, 0xc0, !PT ;  /* 0xffff00000c0c8812 */ /* 0x000fe200078ec0ff */
[C---:B-1----:R-:W-:Y:S01]  /*4aa0*/  @!P0 IMAD.U32 R3, R8.reuse, 0x10000, RZ ;  /* 0x0001000008038824 */ /* 0x042fe200078e00ff */
[----:B------:R-:W-:Y:S02]  /*4ab0*/  @!P0 LOP3.LUT R0, R8, 0xffff0000, RZ, 0xc0, !PT ;  /* 0xffff000008008812 */ /* 0x000fe400078ec0ff */
[----:B------:R-:W-:Y:S03]  /*4ac0*/  @!P0 LOP3.LUT R4, R9, 0xffff0000, RZ, 0xc0, !PT ;  /* 0xffff000009048812 */ /* 0x000fe600078ec0ff */
[C---:B------:R-:W-:Y:S02]  /*4ad0*/  @!P0 FMUL.FTZ R13, R0.reuse, R7 ;  /* 0x00000007000d8220 */ /* 0x040fe40000410000 */
[-C--:B------:R-:W-:Y:S02]  /*4ae0*/  @!P0 FMUL.FTZ R0, R0, R6.reuse ;  /* 0x0000000600008220 */ /* 0x080fe40000410000 */
[----:B------:R-:W-:Y:S01]  /*4af0*/  @!P0 FFMA.FTZ R25, R3, R6, -R13 ;  /* 0x0000000603198223 */ /* 0x000fe2000001080d */
[----:B------:R-:W-:Y:S01]  /*4b00*/  @!P0 LOP3.LUT R6, R2, 0xffff0000, RZ, 0xc0, !PT ;  /* 0xffff000002068812 */ /* 0x000fe200078ec0ff */
[----:B------:R-:W-:Y:S01]  /*4b10*/  @!P0 FFMA.FTZ R0, R7, R3, R0 ;  /* 0x0000000307008223 */ /* 0x000fe20000010000 */
[----:B------:R-:W-:Y:S01]  /*4b20*/  @!P0 SHF.L.U32 R7, R9, 0x10, RZ ;  /* 0x0000001009078819 */ /* 0x000fe200000006ff */
[----:B------:R-:W-:Y:S01]  /*4b30*/  @!P0 FMUL.FTZ R15, R4, R12 ;  /* 0x0000000c040f8220 */ /* 0x000fe20000410000 */
[----:B------:R-:W-:Y:S01]  /*4b40*/  @!P0 LOP3.LUT R3, R10, 0xffff0000, RZ, 0xc0, !PT ;  /* 0xffff00000a038812 */ /* 0x000fe200078ec0ff */
[C---:B------:R-:W-:Y:S01]  /*4b50*/  @!P0 IMAD.U32 R13, R14.reuse, 0x10000, RZ ;  /* 0x000100000e0d8824 */ /* 0x040fe200078e00ff */
[----:B------:R-:W-:Y:S01]  /*4b60*/  @!P0 LOP3.LUT R14, R14, 0xffff0000, RZ, 0xc0, !PT ;  /* 0xffff00000e0e8812 */ /* 0x000fe200078ec0ff */
[-C--:B------:R-:W-:Y:S02]  /*4b70*/  @!P0 FMUL.FTZ R2, R4, R6.reuse ;  /* 0x0000000604028220 */ /* 0x080fe40000410000 */
[----:B------:R-:W-:Y:S01]  /*4b80*/  @!P0 FFMA.FTZ R15, R7, R6, -R15 ;  /* 0x00000006070f8223 */ /* 0x000fe2000001080f */
[----:B------:R-:W-:Y:S01]  /*4b90*/  @!P0 SHF.L.U32 R6, R10, 0x10, RZ ;  /* 0x000000100a068819 */ /* 0x000fe200000006ff */
[C---:B------:R-:W-:Y:S01]  /*4ba0*/  @!P0 IMAD.U32 R4, R5.reuse, 0x10000, RZ ;  /* 0x0001000005048824 */ /* 0x040fe200078e00ff */
[----:B------:R-:W-:Y:S01]  /*4bb0*/  @!P0 LOP3.LUT R5, R5, 0xffff0000, RZ, 0xc0, !PT ;  /* 0xffff000005058812 */ /* 0x000fe200078ec0ff */
[C---:B------:R-:W-:Y:S02]  /*4bc0*/  @!P0 FMUL.FTZ R22, R3.reuse, R13 ;  /* 0x0000000d03168220 */ /* 0x040fe40000410000 */
[-C--:B------:R-:W-:Y:S02]  /*4bd0*/  @!P0 FMUL.FTZ R3, R3, R4.reuse ;  /* 0x0000000403038220 */ /* 0x080fe40000410000 */
[----:B------:R-:W-:Y:S01]  /*4be0*/  @!P0 FFMA.FTZ R22, R6, R4, -R22 ;  /* 0x0000000406168223 */ /* 0x000fe20000010816 */
[C---:B------:R-:W-:Y:S01]  /*4bf0*/  @!P0 LOP3.LUT R4, R11.reuse, 0xffff0000, RZ, 0xc0, !PT ;  /* 0xffff00000b048812 */ /* 0x040fe200078ec0ff */
[----:B------:R-:W-:Y:S02]  /*4c00*/  @!P0 FFMA.FTZ R2, R12, R7, R2 ;  /* 0x000000070c028223 */ /* 0x000fe40000010002 */
[----:B------:R-:W-:Y:S02]  /*4c10*/  @!P0 IMAD.U32 R7, R11, 0x10000, RZ ;  /* 0x000100000b078824 */ /* 0x000fe400078e00ff */
[----:B------:R-:W-:Y:S01]  /*4c20*/  @!P0 FMUL.FTZ R12, R4, R14 ;  /* 0x0000000e040c8220 */ /* 0x000fe20000410000 */
[----:B------:R-:W-:Y:S01]  /*4c30*/  @!P0 F2FP.BF16.PACK_AB R2, R2, R15 ;  /* 0x0000000f0202823e */ /* 0x000fe200000010ff */
[-C--:B------:R-:W-:Y:S02]  /*4c40*/  @!P0 FMUL.FTZ R4, R4, R5.reuse ;  /* 0x0000000504048220 */ /* 0x080fe40000410000 */
[----:B------:R-:W-:Y:S01]  /*4c50*/  @!P0 FFMA.FTZ R3, R13, R6, R3 ;  /* 0x000000060d038223 */ /* 0x000fe20000010003 */
[----:B------:R-:W-:Y:S01]  /*4c60*/  @!P0 MOV R9, R2 ;  /* 0x0000000200098202 */ /* 0x000fe20000000f00 */
        /* <DEDUP_REMOVED lines=9> */
.L_x_1314:
[----:B------:R-:W-:Y:S05]  /*4d00*/  BSYNC B0 ;  /* 0x0000000000007941 */ /* 0x000fea0003800000 */
.L_x_1313:
        /* <DEDUP_REMOVED lines=58> */
.L_x_1316:
[----:B------:R-:W-:Y:S05]  /*50b0*/  BSYNC B0 ;  /* 0x0000000000007941 */ /* 0x000fea0003800000 */
.L_x_1315:
        /* <DEDUP_REMOVED lines=58> */
.L_x_1303:
        /* <DEDUP_REMOVED lines=47> */
.L_x_1318:
[----:B------:R-:W-:Y:S05]  /*5750*/  BSYNC B0 ;  /* 0x0000000000007941 */ /* 0x000fea0003800000 */
.L_x_1317:
        /* <DEDUP_REMOVED lines=26> */
[----:B--2---:R-:W-:Y:S02]  /*5900*/  PRMT R46, R2, 0x5410, R0 ;  /* 0x00005410022e7816 */ /* 0x004fe40000000000 */
[----:B------:R-:W-:Y:S04]  /*5910*/  MOV R0, R36 ;  /* 0x0000002400007202 */ /* 0x000fe80000000f00 */
[----:B------:R-:W-:Y:S01]  /*5920*/  PRMT R45, R0, 0x7610, R45 ;  /* 0x00007610002d7816 */ /* 0x000fe2000000002d */
[----:B------:R-:W-:Y:S05]  /*5930*/  IMAD.MOV.U32 R0, RZ, RZ, R37 ;  /* 0x000000ffff007224 */ /* 0x000fea00078e0025 */
        /* <DEDUP_REMOVED lines=11> */
[----:B------:R-:W-:Y:S02]  /*59f0*/  IMAD.MOV.U32 R28, RZ, RZ, R13 ;  /* 0x000000ffff1c7224 */ /* 0x000fe400078e000d */
[----:B------:R-:W-:Y:S01]  /*5a00*/  IMAD.MOV.U32 R8, RZ, RZ, R7 ;  /* 0x000000ffff087224 */ /* 0x000fe200078e0007 */
        /* <DEDUP_REMOVED lines=16> */
[----:B------:R-:W-:Y:S02]  /*5b10*/  @!P0 SHF.R.U32.HI R5, RZ, 0x10, R5 ;  /* 0x00000010ff058819 */ /* 0x000fe40000011605 */
[----:B------:R-:W-:Y:S02]  /*5b20*/  IADD3 R3, R4, R3, R228 ;  /* 0x0000000304037210 */ /* 0x000fe40007ffe0e4 */
[----:B------:R-:W-:Y:S02]  /*5b30*/  @!P0 PRMT R5, R9, 0x5410, R5 ;  /* 0x0000541009058816 */ /* 0x000fe40000000005 */
[----:B------:R-:W-:Y:S01]  /*5b40*/  @!P0 PRMT R28, R28, 0x5410, R10 ;  /* 0x000054101c1c8816 */ /* 0x000fe2000000000a */
[----:B------:R-:W-:Y:S01]  /*5b50*/  IMAD.SHL.U32 R13, R3, 0x2, RZ ;  /* 0x00000002030d7824 */ /* 0x000fe200078e00ff */
[--C-:B------:R-:W-:Y:S02]  /*5b60*/  @!P0 SHF.R.U32.HI R3, RZ, 0x10, R7.reuse ;  /* 0x00000010ff038819 */ /* 0x100fe40000011607 */
[----:B------:R-:W-:Y:S02]  /*5b70*/  MOV R4, R6 ;  /* 0x0000000600047202 */ /* 0x000fe40000000f00 */
[----:B------:R-:W-:Y:S01]  /*5b80*/  @!P0 SHF.R.U64 R6, R6, 0x10, R7 ;  /* 0x0000001006068819 */ /* 0x000fe20000001207 */
[----:B------:R-:W2:Y:S01]  /*5b90*/  LDS.128 R12, [R13+0x6100] ;  /* 0x006100000d0c7984 */ /* 0x000ea20000000c00 */
[----:B------:R-:W-:Y:S02]  /*5ba0*/  @!P0 PRMT R7, R0, 0x5410, R2 ;  /* 0x0000541000078816 */ /* 0x000fe40000000002 */
[----:B------:R-:W-:Y:S01]  /*5bb0*/  @!P0 PRMT R9, R4, 0x5410, R6 ;  /* 0x0000541004098816 */ /* 0x000fe20000000006 */
[----:B------:R-:W-:Y:S01]  /*5bc0*/  @!P0 IMAD.U32 R4, R11, 0x10000, RZ ;  /* 0x000100000b048824 */ /* 0x000fe200078e00ff */
[----:B------:R-:W-:Y:S01]  /*5bd0*/  @!P0 PRMT R10, R8, 0x5410, R3 ;  /* 0x00005410080a8816 */ /* 0x000fe20000000003 */
[----:B------:R-:W-:Y:S01]  /*5be0*/  @!P0 IMAD.U32 R2, R7, 0x10000, RZ ;  /* 0x0001000007028824 */ /* 0x000fe200078e00ff */
[----:B------:R-:W-:Y:S01]  /*5bf0*/  @!P0 PRMT R29, R29, 0x5410, R30 ;  /* 0x000054101d1d8816 */ /* 0x000fe2000000001e */
[----:B-1----:R-:W-:Y:S01]  /*5c00*/  @!P0 IMAD.U32 R3, R32, 0x10000, RZ ;  /* 0x0001000020038824 */ /* 0x002fe200078e00ff */
[----:B------:R-:W-:Y:S02]  /*5c10*/  @!P0 PRMT R31, R44, 0x5410, R31 ;  /* 0x000054102c1f8816 */ /* 0x000fe4000000001f */
        /* <DEDUP_REMOVED lines=53> */
[C---:B------:R-:W-:Y:S01]  /*5f70*/  @!P0 SHF.L.U32 R8, R10.reuse, 0x10, RZ ;  /* 0x000000100a088819 */ /* 0x040fe200000006ff */
[----:B------:R-:W-:Y:S02]  /*5f80*/  @!P0 IMAD.U32 R9, R31, 0x10000, RZ ;  /* 0x000100001f098824 */ /* 0x000fe400078e00ff */
        /* <DEDUP_REMOVED lines=28> */
.L_x_1320:
[----:B------:R-:W-:Y:S05]  /*6150*/  BSYNC B0 ;  /* 0x0000000000007941 */ /* 0x000fea0003800000 */
.L_x_1319:
[----:B------:R-:W-:Y:S01]  /*6160*/  ISETP.GE.AND P0, PT, R106, c[0x0][0x1d4], PT ;  /* 0x000075006a007a0c */ /* 0x000fe20003f06270 */
[----:B------:R-:W-:Y:S01]  /*6170*/  @!UPT UIADD3 URZ, URZ, URZ, URZ ;  /* 0x0000003f3f3ff290 */ /* 0x000fe2000fffe03f */
[----:B------:R-:W-:Y:S11]  /*6180*/  BSSY B0, `(.L_x_1321) ;  /* 0x0000079000007945 */ /* 0x000ff60003800000 */
[----:B------:R-:W-:-:S05]  /*6190*/  @P0 BRA `(.L_x_1322) ;  /* 0x0000077000000947 */ /* 0x000fca0003800000 */
[----:B------:R-:W-:Y:S01]  /*61a0*/  LOP3.LUT P1, RZ, R217, 0x1, RZ, 0xc0, !PT ;  /* 0x00000001d9ff7812 */ /* 0x000fe2000782c0ff */
[----:B------:R-:W2:Y:S01]  /*61b0*/  LDS.128 R28, [R88+0x6100] ;  /* 0x00610000581c7984 */ /* 0x000ea20000000c00 */
[----:B------:R-:W-:Y:S02]  /*61c0*/  ISETP.GE.AND P0, PT, R106, c[0x0][0x27c], PT ;  /* 0x00009f006a007a0c */ /* 0x000fe40003f06270 */
[----:B------:R-:W-:Y:S04]  /*61d0*/  SEL R0, R112, R110, !P1 ;  /* 0x0000006e70007207 */ /* 0x000fe80004800000 */
[----:B-1----:R-:W-:Y:S04]  /*61e0*/  SHF.R.S32.HI R2, RZ, 0x1f, R0 ;  /* 0x0000001fff027819 */ /* 0x002fe80000011400 */
[----:B------:R-:W-:Y:S03]  /*61f0*/  LEA.HI R0, R2, R0, RZ, 0x4 ;  /* 0x0000000002007211 */ /* 0x000fe600078f20ff */
[--C-:B------:R-:W-:Y:S02]  /*6200*/  @!P0 SHF.R.U64 R3, R36, 0x10, R37.reuse ;  /* 0x0000001024038819 */ /* 0x100fe40000001225 */
[----:B------:R-:W-:Y:S02]  /*6210*/  LEA.HI.SX32 R0, R0, R98, 0x1c ;  /* 0x0000006200007211 */ /* 0x000fe400078fe2ff */
[----:B------:R-:W-:Y:S02]  /*6220*/  @!P0 SHF.R.U32.HI R6, RZ, 0x10, R37 ;  /* 0x00000010ff068819 */ /* 0x000fe40000011625 */
[----:B------:R-:W-:Y:S01]  /*6230*/  SHF.R.S32.HI R2, RZ, 0x1f, R0 ;  /* 0x0000001fff027819 */ /* 0x000fe20000011400 */
[----:B------:R-:W-:Y:S01]  /*6240*/  IMAD.SHL.U32 R32, R0, 0x8, RZ ;  /* 0x0000000800207824 */ /* 0x000fe200078e00ff */
[C---:B------:R-:W-:Y:S02]  /*6250*/  @!P0 PRMT R13, R45.reuse, 0x5410, R3 ;  /* 0x000054102d0d8816 */ /* 0x040fe40000000003 */
        /* <DEDUP_REMOVED lines=11> */
[----:B------:R-:W-:Y:S01]  /*6310*/  @!P0 PRMT R15, R46, 0x5432, R15 ;  /* 0x000054322e0f8816 */ /* 0x000fe2000000000f */
        /* <DEDUP_REMOVED lines=8> */
[----:B--2---:R-:W-:Y:S01]  /*63a0*/  @!P0 IMAD.U32 R5, R28, 0x10000, RZ ;  /* 0x000100001c058824 */ /* 0x004fe200078e00ff */
[----:B------:R-:W-:Y:S02]  /*63b0*/  @!P0 LOP3.LUT R3, R3, 0xffff0000, RZ, 0xc0, !PT ;  /* 0xffff000003038812 */ /* 0x000fe400078ec0ff */
[----:B-1----:R-:W-:Y:S04]  /*63c0*/  @!P0 SHF.R.U64 R4, R18, 0x10, R19 ;  /* 0x0000001012048819 */ /* 0x002fe80000001213 */
        /* <DEDUP_REMOVED lines=84> */
.L_x_1322:
[----:B------:R-:W-:Y:S05]  /*6910*/  BSYNC B0 ;  /* 0x0000000000007941 */ /* 0x000fea0003800000 */
.L_x_1321:
        /* <DEDUP_REMOVED lines=9> */
[----:B------:R-:W-:Y:S02]  /*69b0*/  @!P0 SHF.R.U64 R8, R42, 0x10, R43 ;  /* 0x000000102a088819 */ /* 0x000fe4000000122b */
[----:B------:R-:W-:Y:S02]  /*69c0*/  LEA.HI.SX32 R0, R0, R97, 0x1c ;  /* 0x0000006100007211 */ /* 0x000fe400078fe2ff */
[----:B------:R-:W-:Y:S02]  /*69d0*/  @!P0 SHF.R.U64 R3, R22, 0x10, R23 ;  /* 0x0000001016038819 */ /* 0x000fe40000001217 */
[----:B------:R-:W-:Y:S01]  /*69e0*/  SHF.R.S32.HI R2, RZ, 0x1f, R0 ;  /* 0x0000001fff027819 */ /* 0x000fe20000011400 */
[----:B------:R-:W-:Y:S01]  /*69f0*/  IMAD.SHL.U32 R32, R0, 0x8, RZ ;  /* 0x0000000800207824 */ /* 0x000fe200078e00ff */
[----:B------:R-:W-:Y:S02]  /*6a00*/  @!P0 PRMT R22, R48, 0x5410, R8 ;  /* 0x0000541030168816 */ /* 0x000fe40000000008 */
[----:B------:R-:W-:Y:S02]  /*6a10*/  LEA.HI R0, R2, R0, RZ, 0x3 ;  /* 0x0000000002007211 */ /* 0x000fe400078f18ff */
[----:B------:R-:W-:Y:S02]  /*6a20*/  LOP3.LUT R2, R226, 0x38, R32, 0xf8, !PT ;  /* 0x00000038e2027812 */ /* 0x000fe400078ef820 */
[----:B------:R-:W-:Y:S01]  /*6a30*/  @!P0 SHF.R.U32.HI R7, RZ, 0x10, R41 ;  /* 0x00000010ff078819 */ /* 0x000fe20000011629 */
[----:B------:R-:W-:Y:S01]  /*6a40*/  IMAD.SHL.U32 R0, R0, 0x200, RZ ;  /* 0x0000020000007824 */ /* 0x000fe200078e00ff */
[----:B------:R-:W-:Y:S02]  /*6a50*/  LOP3.LUT R2, R2, R227, RZ, 0x3c, !PT ;  /* 0x000000e302027212 */ /* 0x000fe400078e3cff */
[----:B------:R-:W-:Y:S02]  /*6a60*/  @!P0 PRMT R11, R47, 0x5432, R7 ;  /* 0x000054322f0b8816 */ /* 0x000fe40000000007 */
[----:B------:R-:W-:Y:S02]  /*6a70*/  LOP3.LUT R0, R0, 0x7ffff000, RZ, 0xc0, !PT ;  /* 0x7ffff00000007812 */ /* 0x000fe400078ec0ff */
[----:B------:R-:W-:Y:S01]  /*6a80*/  @!P0 SHF.R.U32.HI R5, RZ, 0x10, R23 ;  /* 0x00000010ff058819 */ /* 0x000fe20000011617 */
[----:B------:R-:W-:Y:S01]  /*6a90*/  @!P0 IMAD.U32 R16, R11, 0x10000, RZ ;  /* 0x000100000b108824 */ /* 0x000fe200078e00ff */
[----:B------:R-:W-:Y:S01]  /*6aa0*/  IADD3 R0, R2, R0, R228 ;  /* 0x0000000002007210 */ /* 0x000fe20007ffe0e4 */
[----:B-1----:R-:W-:Y:S01]  /*6ab0*/  @!P0 IMAD.U32 R8, R28, 0x10000, RZ ;  /* 0x000100001c088824 */ /* 0x002fe200078e00ff */
[----:B------:R-:W-:Y:S01]  /*6ac0*/  @!P0 PRMT R10, R27, 0x5432, R3 ;  /* 0x000054321b0a8816 */ /* 0x000fe20000000003 */
[----:B------:R-:W-:Y:S01]  /*6ad0*/  @!P0 IMAD.U32 R17, R29, 0x10000, RZ ;  /* 0x000100001d118824 */ /* 0x000fe200078e00ff */
[----:B------:R-:W-:Y:S01]  /*6ae0*/  @!P0 SHF.R.U64 R4, R40, 0x10, R41 ;  /* 0x0000001028048819 */ /* 0x000fe20000001229 */
[----:B------:R-:W-:Y:S01]  /*6af0*/  IMAD.SHL.U32 R0, R0, 0x2, RZ ;  /* 0x0000000200007824 */ /* 0x000fe200078e00ff */
[----:B------:R-:W-:Y:S02]  /*6b00*/  @!P0 SHF.R.U32.HI R2, RZ, 0x10, R21 ;  /* 0x00000010ff028819 */ /* 0x000fe40000011615 */
[----:B------:R-:W-:Y:S02]  /*6b10*/  @!P0 SHF.R.U32.HI R9, RZ, 0x10, R43 ;  /* 0x00000010ff098819 */ /* 0x000fe4000001162b */
[----:B------:R1:W2:Y:S02]  /*6b20*/  LDS.128 R12, [R0+0x6100] ;  /* 0x00610000000c7984 */ /* 0x0002a40000000c00 */
[----:B-1----:R-:W-:Y:S02]  /*6b30*/  @!P0 SHF.R.U64 R0, R20, 0x10, R21 ;  /* 0x0000001014008819 */ /* 0x002fe40000001215 */
[----:B------:R-:W-:Y:S02]  /*6b40*/  @!P0 PRMT R20, R47, 0x5410, R4 ;  /* 0x000054102f148816 */ /* 0x000fe40000000004 */
[C---:B------:R-:W-:Y:S02]  /*6b50*/  @!P0 PRMT R6, R26.reuse, 0x5432, R0 ;  /* 0x000054321a068816 */ /* 0x040fe40000000000 */
[----:B------:R-:W-:Y:S01]  /*6b60*/  @!P0 PRMT R4, R26, 0x5410, R2 ;  /* 0x000054101a048816 */ /* 0x000fe20000000002 */
[----:B------:R-:W-:Y:S01]  /*6b70*/  @!P0 IMAD.U32 R7, R20, 0x10000, RZ ;  /* 0x0001000014078824 */ /* 0x000fe200078e00ff */
[----:B------:R-:W-:Y:S01]  /*6b80*/  @!P0 PRMT R21, R48, 0x5432, R9 ;  /* 0x0000543230158816 */ /* 0x000fe20000000009 */
[C---:B------:R-:W-:Y:S01]  /*6b90*/  @!P0 IMAD.U32 R2, R6.reuse, 0x10000, RZ ;  /* 0x0001000006028824 */ /* 0x040fe200078e00ff */
[----:B------:R-:W-:Y:S02]  /*6ba0*/  @!P0 LOP3.LUT R6, R6, 0xffff0000, RZ, 0xc0, !PT ;  /* 0xffff000006068812 */ /* 0x000fe400078ec0ff */
[----:B------:R-:W-:Y:S02]  /*6bb0*/  @!P0 PRMT R9, R27, 0x5410, R5 ;  /* 0x000054101b098816 */ /* 0x000fe40000000005 */
[----:B------:R-:W-:Y:S01]  /*6bc0*/  @!P0 SHF.L.U32 R5, R4, 0x10, RZ ;  /* 0x0000001004058819 */ /* 0x000fe200000006ff */
        /* <DEDUP_REMOVED lines=12> */
[----:B------:R-:W-:Y:S02]  /*6c90*/  @!P0 LOP3.LUT R2, R13, 0xffff0000, RZ, 0xc0, !PT ;  /* 0xffff00000d028812 */ /* 0x000fe400078ec0ff */
[----:B------:R-:W-:Y:S02]  /*6ca0*/  @!P0 LOP3.LUT R19, R29, 0xffff0000, RZ, 0xc0, !PT ;  /* 0xffff00001d138812 */ /* 0x000fe400078ec0ff */
[----:B------:R-:W-:Y:S01]  /*6cb0*/  @!P0 LOP3.LUT R5, R12, 0xffff0000, RZ, 0xc0, !PT ;  /* 0xffff00000c058812 */ /* 0x000fe200078ec0ff */
[----:B------:R-:W-:Y:S01]  /*6cc0*/  @!P0 FMUL.FTZ R20, R2, R18 ;  /* 0x0000001202148220 */ /* 0x000fe20000410000 */
[----:B------:R-:W-:Y:S03]  /*6cd0*/  @!P0 LOP3.LUT R7, R4, 0xffff0000, RZ, 0xc0, !PT ;  /* 0xffff000004078812 */ /* 0x000fe600078ec0ff */
[----:B------:R-:W-:Y:S02]  /*6ce0*/  @!P0 FMUL.FTZ R23, R5, R8 ;  /* 0x0000000805178220 */ /* 0x000fe40000410000 */
[-C--:B------:R-:W-:Y:S02]  /*6cf0*/  @!P0 FMUL.FTZ R4, R2, R7.reuse ;  /* 0x0000000702048220 */ /* 0x080fe40000410000 */
[----:B------:R-:W-:Y:S02]  /*6d00*/  @!P0 FFMA.FTZ R25, R19, R7, -R20 ;  /* 0x0000000713198223 */ /* 0x000fe40000010814 */
[----:B------:R-:W-:Y:S02]  /*6d10*/  @!P0 FMUL.FTZ R2, R5, R6 ;  /* 0x0000000605028220 */ /* 0x000fe40000410000 */
[----:B------:R-:W-:Y:S01]  /*6d20*/  @!P0 IMAD.U32 R20, R22, 0x10000, RZ ;  /* 0x0001000016148824 */ /* 0x000fe200078e00ff */
[----:B------:R-:W-:Y:S01]  /*6d30*/  @!P0 F2FP.BF16.PACK_AB R25, R25, R24 ;  /* 0x000000181919823e */ /* 0x000fe200000010ff */
[----:B------:R-:W-:Y:S02]  /*6d40*/  @!P0 IMAD.U32 R5, R14, 0x10000, RZ ;  /* 0x000100000e058824 */ /* 0x000fe400078e00ff */
[----:B------:R-:W-:Y:S02]  /*6d50*/  @!P0 FFMA.FTZ R23, R11, R6, -R23 ;  /* 0x000000060b178223 */ /* 0x000fe40000010817 */
[----:B------:R-:W-:Y:S02]  /*6d60*/  @!P0 FFMA.FTZ R2, R8, R11, R2 ;  /* 0x0000000b08028223 */ /* 0x000fe40000010002 */
[----:B------:R-:W-:Y:S01]  /*6d70*/  @!P0 IMAD.U32 R8, R30, 0x10000, RZ ;  /* 0x000100001e088824 */ /* 0x000fe200078e00ff */
[----:B------:R-:W-:Y:S01]  /*6d80*/  @!P0 F2FP.BF16.PACK_AB R24, R23, R33 ;  /* 0x000000211718823e */ /* 0x000fe200000010ff */
[----:B------:R-:W-:Y:S02]  /*6d90*/  @!P0 IMAD.U32 R6, R10, 0x10000, RZ ;  /* 0x000100000a068824 */ /* 0x000fe400078e00ff */
[C---:B------:R-:W-:Y:S02]  /*6da0*/  @!P0 FMUL.FTZ R7, R5.reuse, R20 ;  /* 0x0000001405078220 */ /* 0x040fe40000410000 */
[-C--:B------:R-:W-:Y:S02]  /*6db0*/  @!P0 FMUL.FTZ R5, R5, R6.reuse ;  /* 0x0000000605058220 */ /* 0x080fe40000410000 */
[----:B------:R-:W-:Y:S01]  /*6dc0*/  @!P0 FFMA.FTZ R27, R8, R6, -R7 ;  /* 0x00000006081b8223 */ /* 0x000fe20000010807 */
[----:B------:R-:W-:Y:S01]  /*6dd0*/  @!P0 SHF.L.U32 R7, R15, 0x10, RZ ;  /* 0x000000100f078819 */ /* 0x000fe200000006ff */
[----:B------:R-:W-:Y:S01]  /*6de0*/  @!P0 FFMA.FTZ R3, R16, R17, R3 ;  /* 0x0000001110038223 */ /* 0x000fe20000010003 */
[----:B------:R-:W-:Y:S01]  /*6df0*/  @!P0 LOP3.LUT R16, R30, 0xffff0000, RZ, 0xc0, !PT ;  /* 0xffff00001e108812 */ /* 0x000fe200078ec0ff */
[----:B------:R-:W-:Y:S01]  /*6e00*/  @!P0 IMAD.U32 R17, R21, 0x10000, RZ ;  /* 0x0001000015118824 */ /* 0x000fe200078e00ff */
[----:B------:R-:W-:Y:S01]  /*6e10*/  @!P0 LOP3.LUT R6, R15, 0xffff0000, RZ, 0xc0, !PT ;  /* 0xffff00000f068812 */ /* 0x000fe200078ec0ff */
[----:B------:R-:W-:Y:S01]  /*6e20*/  @!P0 FFMA.FTZ R4, R18, R19, R4 ;  /* 0x0000001312048223 */ /* 0x000fe20000010004 */
[----:B------:R-:W-:Y:S01]  /*6e30*/  @!P0 LOP3.LUT R19, R21, 0xffff0000, RZ, 0xc0, !PT ;  /* 0xffff000015138812 */ /* 0x000fe200078ec0ff */
[----:B------:R-:W-:Y:S01]  /*6e40*/  @!P0 FFMA.FTZ R5, R20, R8, R5 ;  /* 0x0000000814058223 */ /* 0x000fe20000010005 */
[----:B------:R-:W-:Y:S01]  /*6e50*/  @!P0 LOP3.LUT R20, R31, 0xffff0000, RZ, 0xc0, !PT ;  /* 0xffff00001f148812 */ /* 0x000fe200078ec0ff */
[----:B------:R-:W-:Y:S01]  /*6e60*/  @!P0 IMAD.U32 R8, R9, 0x10000, RZ ;  /* 0x0001000009088824 */ /* 0x000fe200078e00ff */
[----:B------:R-:W-:Y:S01]  /*6e70*/  @!P0 F2FP.BF16.PACK_AB R3, R4, R3 ;  /* 0x000000030403823e */ /* 0x000fe200000010ff */
[----:B------:R-:W-:Y:S02]  /*6e80*/  @!P0 IMAD.U32 R18, R31, 0x10000, RZ ;  /* 0x000100001f128824 */ /* 0x000fe400078e00ff */
[C---:B------:R-:W-:Y:S02]  /*6e90*/  @!P0 FMUL.FTZ R11, R7.reuse, R17 ;  /* 0x00000011070b8220 */ /* 0x040fe40000410000 */
[-C--:B------:R-:W-:Y:S02]  /*6ea0*/  @!P0 FMUL.FTZ R7, R7, R8.reuse ;  /* 0x0000000807078220 */ /* 0x080fe40000410000 */
[----:B------:R-:W-:Y:S01]  /*6eb0*/  @!P0 FFMA.FTZ R26, R18, R8, -R11 ;  /* 0x00000008121a8223 */ /* 0x000fe2000001080b */
[----:B------:R-:W-:Y:S01]  /*6ec0*/  @!P0 LOP3.LUT R8, R9, 0xffff0000, RZ, 0xc0, !PT ;  /* 0xffff000009088812 */ /* 0x000fe200078ec0ff */
[----:B------:R-:W-:Y:S01]  /*6ed0*/  @!P0 FMUL.FTZ R9, R6, R19 ;  /* 0x0000001306098220 */ /* 0x000fe20000410000 */
[----:B------:R-:W-:Y:S01]  /*6ee0*/  @!P0 LOP3.LUT R11, R22, 0xffff0000, RZ, 0xc0, !PT ;  /* 0xffff0000160b8812 */ /* 0x000fe200078ec0ff */
[----:B------:R-:W-:Y:S01]  /*6ef0*/  @!P0 IMAD.MOV.U32 R28, RZ, RZ, R24 ;  /* 0x000000ffff1c8224 */ /* 0x000fe200078e0018 */
[C---:B----4-:R-:W-:Y:S01]  /*6f00*/  LEA R22, P1, R65.reuse, R50, 0x1 ;  /* 0x0000003241167211 */ /* 0x050fe200078208ff */
[-C--:B------:R-:W-:Y:S01]  /*6f10*/  @!P0 FFMA.FTZ R21, R20, R8.reuse, -R9 ;  /* 0x0000000814158223 */ /* 0x080fe20000010809 */
[----:B------:R-:W-:Y:S01]  /*6f20*/  @!P0 LOP3.LUT R9, R10, 0xffff0000, RZ, 0xc0, !PT ;  /* 0xffff00000a098812 */ /* 0x000fe200078ec0ff */
[----:B------:R-:W-:Y:S01]  /*6f30*/  @!P0 FMUL.FTZ R8, R6, R8 ;  /* 0x0000000806088220 */ /* 0x000fe20000410000 */
[----:B------:R-:W-:Y:S01]  /*6f40*/  @!P0 LOP3.LUT R6, R14, 0xffff0000, RZ, 0xc0, !PT ;  /* 0xffff00000e068812 */ /* 0x000fe200078ec0ff */
[----:B------:R-:W-:Y:S01]  /*6f50*/  @!P0 IMAD.MOV.U32 R29, RZ, RZ, R25 ;  /* 0x000000ffff1d8224 */ /* 0x000fe200078e0019 */
[----:B---3--:R-:W-:Y:S01]  /*6f60*/  LEA.HI.X R23, R65, R51, R91, 0x1, P1 ;  /* 0x0000003341177211 */ /* 0x008fe200008f0c5b */
[----:B------:R-:W-:Y:S01]  /*6f70*/  @!P0 IMAD.MOV.U32 R13, RZ, RZ, R3 ;  /* 0x000000ffff0d8224 */ /* 0x000fe200078e0003 */
[----:B------:R-:W-:Y:S01]  /*6f80*/  @!P0 F2FP.BF16.PACK_AB R21, R21, R26 ;  /* 0x0000001a1515823e */ /* 0x000fe200000010ff */
[C---:B------:R-:W-:Y:S02]  /*6f90*/  @!P0 FMUL.FTZ R10, R6.reuse, R11 ;  /* 0x0000000b060a8220 */ /* 0x040fe40000410000 */
[----:B------:R-:W-:Y:S01]  /*6fa0*/  @!P0 FMUL.FTZ R6, R6, R9 ;  /* 0x0000000906068220 */ /* 0x000fe20000410000 */
[----:B------:R-:W-:Y:S01]  /*6fb0*/  @!P0 MOV R31, R21 ;  /* 0x00000015001f8202 */ /* 0x000fe20000000f00 */
[----:B------:R-:W-:Y:S01]  /*6fc0*/  @!P0 FFMA.FTZ R10, R16, R9, -R10 ;  /* 0x00000009100a8223 */ /* 0x000fe2000001080a */
[----:B------:R-:W-:Y:S01]  /*6fd0*/  @!P0 F2FP.BF16.PACK_AB R9, R2, R0 ;  /* 0x000000000209823e */ /* 0x000fe200000010ff */
[----:B------:R-:W-:Y:S02]  /*6fe0*/  @!P0 FFMA.FTZ R6, R11, R16, R6 ;  /* 0x000000100b068223 */ /* 0x000fe40000010006 */
[----:B------:R-:W-:Y:S01]  /*6ff0*/  @!P0 FFMA.FTZ R7, R17, R18, R7 ;  /* 0x0000001211078223 */ /* 0x000fe20000010007 */
[----:B------:R-:W-:Y:S01]  /*7000*/  @!P0 F2FP.BF16.PACK_AB R10, R10, R27 ;  /* 0x0000001b0a0a823e */ /* 0x000fe200000010ff */
[----:B------:R-:W-:Y:S01]  /*7010*/  @!P0 FFMA.FTZ R8, R19, R20, R8 ;  /* 0x0000001413088223 */ /* 0x000fe20000010008 */
[----:B------:R-:W-:Y:S01]  /*7020*/  @!P0 F2FP.BF16.PACK_AB R2, R6, R5 ;  /* 0x000000050602823e */ /* 0x000fe200000010ff */
[----:B------:R-:W-:Y:S02]  /*7030*/  @!P0 IMAD.MOV.U32 R12, RZ, RZ, R9 ;  /* 0x000000ffff0c8224 */ /* 0x000fe400078e0009 */
[----:B------:R-:W-:Y:S01]  /*7040*/  @!P0 IMAD.MOV.U32 R30, RZ, RZ, R10 ;  /* 0x000000ffff1e8224 */ /* 0x000fe200078e000a */
[----:B------:R-:W-:Y:S01]  /*7050*/  @!P0 F2FP.BF16.PACK_AB R0, R8, R7 ;  /* 0x000000070800823e */ /* 0x000fe200000010ff */
[----:B------:R-:W-:Y:S03]  /*7060*/  @!P0 IMAD.MOV.U32 R14, RZ, RZ, R2 ;  /* 0x000000ffff0e8224 */ /* 0x000fe600078e0002 */
        /* <DEDUP_REMOVED lines=9> */
.L_x_1302:
        /* <DEDUP_REMOVED lines=39> */
.L_x_1306:
[----:B------:R-:W-:Y:S05]  /*7370*/  BSYNC B1 ;  /* 0x0000000000017941 */ /* 0x000fea0003800000 */
.L_x_1301:
        /* <DEDUP_REMOVED lines=10> */
[C---:B------:R-:W-:Y:S04]  /*7420*/  IMAD.WIDE.U32 R4, R53.reuse, c[0x0][0x218], R4 ;  /* 0x0000860035047a25 */ /* 0x040fe800078e0004 */
        /* <DEDUP_REMOVED lines=15> */
[C---:B------:R-:W-:Y:S01]  /*7520*/  @P0 IMAD R0, R9.reuse, c[0x0][0x25c], R0 ;  /* 0x0000970009000a24 */ /* 0x040fe200078e0200 */
[----:B------:R-:W-:Y:S02]  /*7530*/  @P0 MOV R7, R64 ;  /* 0x0000004000070202 */ /* 0x000fe40000000f00 */
        /* <DEDUP_REMOVED lines=13> */
[----:B------:R-:W-:Y:S05]  /*7610*/  @P0 LEA.HI.X R3, R6, c[0x0][0x254], R0, 0x1, P2 ;  /* 0x0000950006030a11 */ /* 0x000fea00010f0c00 */
[----:B------:R2:W-:Y:S04]  /*7620*/  @P0 LDGSTS.E.BYPASS.LTC128B.128 [R193+0x1100], [R2.64], !P6 ;  /* 0x0110000002c10fae */ /* 0x0005e8000f101d48 */
[----:B------:R2:W-:Y:S04]  /*7630*/  @P0 LDGSTS.E.BYPASS.LTC128B.128 [R193+0x3100], [R2.64+0x80], !P5 ;  /* 0x0310008002c10fae */ /* 0x0005e8000e901d48 */
[----:B------:R2:W-:Y:S01]  /*7640*/  @P0 LDGSTS.E.BYPASS.LTC128B.128 [R193+0x5100], [R2.64+0x100], !P4 ;  /* 0x0510010002c10fae */ /* 0x0005e2000e101d48 */
[----:B------:R-:W-:Y:S03]  /*7650*/  ISETP.GT.AND P0, PT, R55, R215, PT ;  /* 0x000000d73700720c */ /* 0x000fe60003f04270 */
[----:B------:R-:W0:Y:S04]  /*7660*/  LDGDEPBAR ;  /* 0x00000000000079af */ /* 0x000e280000000000 */
[----:B--2---:R1:W2:Y:S01]  /*7670*/  SHFL.IDX PT, R2, R10, RZ, 0x1c1f ;  /* 0x001c1fff0a027589 */ /* 0x0042a200000e0000 */
[----:B------:R-:W-:Y:S04]  /*7680*/  DEPBAR.LE SB0, 0x0 ;  /* 0x000080000000791a */ /* 0x000fe80000000000 */
[----:B------:R1:W3:Y:S04]  /*7690*/  SHFL.IDX PT, R3, R11, RZ, 0x1c1f ;  /* 0x001c1fff0b037589 */ /* 0x0002e800000e0000 */
[----:B------:R-:W-:Y:S06]  /*76a0*/  BAR.SYNC.DEFER_BLOCKING 0x0 ;  /* 0x0000000000007b1d */ /* 0x000fec0000010000 */
[----:B------:R-:W-:-:S05]  /*76b0*/  @!P0 BRA `(.L_x_1324) ;  /* 0x0000020000008947 */ /* 0x000fca0003800000 */
[----:B------:R-:W-:Y:S02]  /*76c0*/  ISETP.GE.AND P1, PT, R102, c[0x0][0x1d4], PT ;  /* 0x0000750066007a0c */ /* 0x000fe40003f26270 */
[C---:B------:R-:W-:Y:S02]  /*76d0*/  ISETP.GE.AND P3, PT, R213.reuse, c[0x0][0x1d4], PT ;  /* 0x00007500d5007a0c */ /* 0x040fe40003f66270 */
[----:B------:R-:W-:Y:S09]  /*76e0*/  ISETP.GE.AND P2, PT, R212, c[0x0][0x1d4], PT ;  /* 0x00007500d4007a0c */ /* 0x000ff20003f46270 */
[----:B------:R-:W5:Y:S01]  /*76f0*/  @!P1 LDS.128 R12, [R209] ;  /* 0x00000000d10c9984 */ /* 0x000f620000000c00 */
[CC--:B-12---:R-:W-:Y:S04]  /*7700*/  @!P1 LEA R4, P0, R102.reuse, R2.reuse, 0x1 ;  /* 0x0000000266049211 */ /* 0x0c6fe800078008ff */
[-C--:B---3--:R-:W-:Y:S02]  /*7710*/  @!P1 LEA.HI.X R5, R102, R3.reuse, R103, 0x1, P0 ;  /* 0x0000000366059211 */ /* 0x088fe400000f0c67 */
[CC--:B------:R-:W-:Y:S04]  /*7720*/  @!P3 LEA R8, P0, R213.reuse, R2.reuse, 0x1 ;  /* 0x00000002d508b211 */ /* 0x0c0fe800078008ff */
[-C--:B------:R-:W-:Y:S02]  /*7730*/  @!P3 LEA.HI.X R9, R213, R3.reuse, R235, 0x1, P0 ;  /* 0x00000003d509b211 */ /* 0x080fe400000f0ceb */
[CC--:B------:R-:W-:Y:S04]  /*7740*/  @!P2 LEA R6, P0, R212.reuse, R2.reuse, 0x1 ;  /* 0x00000002d406a211 */ /* 0x0c0fe800078008ff */
[-C--:B------:R-:W-:Y:S02]  /*7750*/  @!P2 LEA.HI.X R7, R212, R3.reuse, R234, 0x1, P0 ;  /* 0x00000003d407a211 */ /* 0x080fe400000f0cea */
[----:B------:R-:W-:Y:S11]  /*7760*/  ISETP.GE.AND P0, PT, R106, c[0x0][0x1d4], PT ;  /* 0x000075006a007a0c */ /* 0x000ff60003f06270 */
[----:B------:R-:W-:Y:S02]  /*7770*/  @!UPT UIADD3 URZ, URZ, URZ, URZ ;  /* 0x0000003f3f3ff290 */ /* 0x000fe4000fffe03f */
[----:B------:R-:W-:Y:S01]  /*7780*/  @!P0 IMAD.SHL.U32 R0, R225, 0x8, RZ ;  /* 0x00000008e1008824 */ /* 0x000fe200078e00ff */
[----:B-----5:R1:W-:Y:S04]  /*7790*/  @!P1 ST.E.128 [R4.64], R12 ;  /* 0x0000000c04009985 */ /* 0x0203e8000c101d08 */
        /* <DEDUP_REMOVED lines=18> */
.L_x_1324:
[----:B------:R-:W-:Y:S05]  /*78c0*/  BSYNC B0 ;  /* 0x0000000000007941 */ /* 0x000fea0003800000 */
.L_x_1323:
[C---:B------:R-:W-:Y:S02]  /*78d0*/  ISETP.GT.AND P0, PT, R52.reuse, R86, PT ;  /* 0x000000563400720c */ /* 0x040fe40003f04270 */
[----:B------:R-:W-:Y:S11]  /*78e0*/  IADD3 R52, R52, -0x1, RZ ;  /* 0xffffffff34347810 */ /* 0x000ff60007ffe0ff */
[----:B-12---:R-:W-:Y:S01]  /*78f0*/  @P0 SHF.R.S32.HI R2, RZ, 0x1f, R52 ;  /* 0x0000001fff020819 */ /* 0x006fe20000011434 */
[----:B------:R-:W-:Y:S02]  /*7900*/  @P0 IMAD R0, R118, R52, RZ ;  /* 0x0000003476000224 */ /* 0x000fe400078e02ff */
[----:B------:R-:W-:Y:S02]  /*7910*/  @P0 IMAD.MOV.U32 R4, RZ, RZ, R70 ;  /* 0x000000ffff040224 */ /* 0x000fe400078e0046 */
[----:B------:R-:W-:Y:S02]  /*7920*/  @P0 IMAD.MOV.U32 R5, RZ, RZ, R69 ;  /* 0x000000ffff050224 */ /* 0x000fe400078e0045 */
[-C--:B------:R-:W-:Y:S02]  /*7930*/  @P0 IMAD R0, R2, R119.reuse, R0 ;  /* 0x0000007702000224 */ /* 0x080fe400078e0200 */
[----:B------:R-:W-:Y:S04]  /*7940*/  @P0 IMAD.WIDE.U32 R4, R52, R119, R4 ;  /* 0x0000007734040225 */ /* 0x000fe800078e0004 */
[----:B------:R-:W-:Y:S01]  /*7950*/  @P0 IMAD.IADD R0, R5, 0x1, R0 ;  /* 0x0000000105000824 */ /* 0x000fe200078e0200 */
[C---:B------:R-:W-:Y:S04]  /*7960*/  @P0 LEA R2, P1, R4.reuse, c[0x0][0x220], 0x1 ;  /* 0x0000880004020a11 */ /* 0x040fe800078208ff */
[----:B---3--:R-:W-:Y:S02]  /*7970*/  @P0 LEA.HI.X R3, R4, c[0x0][0x224], R0, 0x1, P1 ;  /* 0x0000890004030a11 */ /* 0x008fe400008f0c00 */
        /* <DEDUP_REMOVED lines=15> */
.L_x_1300:
[----:B------:R-:W-:Y:S01]  /*7a70*/  IMAD.MOV.U32 R0, RZ, RZ, c[0x0][0x2c4] ;  /* 0x0000b100ff007624 */ /* 0x000fe200078e00ff */
[----:B------:R-:W-:Y:S04]  /*7a80*/  BSSY B0, `(.L_x_1326) ;  /* 0x0000029000007945 */ /* 0x000fe80003800000 */
[----:B------:R-:W-:-:S02]  /*7a90*/  ISETP.NE.AND P3, PT, R0, 0x1, PT ;  /* 0x000000010000780c */ /* 0x000fc40003f65270 */
[----:B------:R-:W-:-:S11]  /*7aa0*/  IADD3 R0, R239, 0x7f, RZ ;  /* 0x0000007fef007810 */ /* 0x000fd60007ffe0ff */
[----:B-1----:R-:W-:-:S05]  /*7ab0*/  @P3 IMAD.HI.U32 R2, R0, c[0x0][0x2c8], RZ ;  /* 0x0000b20000023a27 */ /* 0x002fca00078e00ff */
[----:B------:R-:W-:-:S05]  /*7ac0*/  @P3 SHF.R.U32.HI R0, RZ, c[0x0][0x2cc], R2 ;  /* 0x0000b300ff003a19 */ /* 0x000fca0000011602 */
[----:B------:R-:W-:-:S05]  /*7ad0*/  IMAD.IADD R0, R114, 0x1, R0 ;  /* 0x0000000172007824 */ /* 0x000fca00078e0200 */
[----:B------:R-:W-:-:S04]  /*7ae0*/  SHF.R.S32.HI R2, RZ, 0x1f, R0 ;  /* 0x0000001fff027819 */ /* 0x000fc80000011400 */
[----:B------:R-:W-:-:S04]  /*7af0*/  LEA.HI R0, R2, R0, RZ, 0x6 ;  /* 0x0000000002007211 */ /* 0x000fc800078f30ff */
[----:B------:R-:W-:-:S04]  /*7b00*/  SHF.R.S32.HI R0, RZ, 0x6, R0 ;  /* 0x00000006ff007819 */ /* 0x000fc80000011400 */
[----:B------:R-:W-:Y:S01]  /*7b10*/  IMNMX R6, R113, R0, PT ;  /* 0x0000000071067217 */ /* 0x000fe20003800200 */
[----:B------:R-:W-:-:S03]  /*7b20*/  IMAD.MOV.U32 R0, RZ, RZ, RZ ;  /* 0x000000ffff007224 */ /* 0x000fc600078e00ff */
[----:B------:R-:W-:-:S13]  /*7b30*/  ISETP.GE.AND P0, PT, R6, 0x1, PT ;  /* 0x000000010600780c */ /* 0x000fda0003f06270 */
        /* <DEDUP_REMOVED lines=29> */
.L_x_1327:
[----:B------:R-:W-:Y:S05]  /*7d10*/  BSYNC B0 ;  /* 0x0000000000007941 */ /* 0x000fea0003800000 */
.L_x_1326:
[----:B------:R-:W2:Y:S01]  /*7d20*/  LDL R2, [R1] ;  /* 0x0000000001027983 */ /* 0x000ea20000100800 */
[----:B------:R-:W-:Y:S01]  /*7d30*/  MOV R18, RZ ;  /* 0x000000ff00127202 */ /* 0x000fe20000000f00 */
[----:B------:R-:W-:Y:S01]  /*7d40*/  IMAD.MOV.U32 R15, RZ, RZ, RZ ;  /* 0x000000ffff0f7224 */ /* 0x000fe200078e00ff */
        /* <DEDUP_REMOVED lines=48> */
[----:B--2---:R-:W-:-:S04]  /*8050*/  IMAD R214, R2, R0, RZ ;  /* 0x0000000002d67224 */ /* 0x004fc800078e02ff */
[--C-:B------:R-:W-:Y:S01]  /*8060*/  IMAD.IADD R2, R214, 0x1, R0.reuse ;  /* 0x00000001d6027824 */ /* 0x100fe200078e0200 */
[----:B------:R-:W-:-:S04]  /*8070*/  PRMT R0, RZ, 0x7610, R0 ;  /* 0x00007610ff007816 */ /* 0x000fc80000000000 */
[----:B------:R-:W-:-:S04]  /*8080*/  IMNMX R194, R6, R2, PT ;  /* 0x0000000206c27217 */ /* 0x000fc80003800200 */
[----:B------:R-:W-:-:S13]  /*8090*/  ISETP.GT.AND P0, PT, R194, R214, PT ;  /* 0x000000d6c200720c */ /* 0x000fda0003f04270 */
        /* <DEDUP_REMOVED lines=8> */
[----:B------:R-:W-:Y:S01]  /*8120*/  ISETP.NE.U32.AND P0, PT, RZ, c[0x0][0x348], PT ;  /* 0x0000d200ff007a0c */ /* 0x000fe20003f05070 */
[----:B------:R-:W2:Y:S01]  /*8130*/  S2R R9, SR_TID.X ;  /* 0x0000000000097919 */ /* 0x000ea20000002100 */
[----:B------:R-:W-:Y:S01]  /*8140*/  LOP3.LUT R83, R246, 0xffff, RZ, 0xc0, !PT ;  /* 0x0000fffff6537812 */ /* 0x000fe200078ec0ff */
[----:B------:R-:W-:Y:S01]  /*8150*/  IMAD R0, R0, c[0x0][0x178], RZ ;  /* 0x00005e0000007a24 */ /* 0x000fe200078e02ff */
[----:B------:R-:W-:Y:S01]  /*8160*/  ISETP.NE.AND.EX P0, PT, RZ, c[0x0][0x34c], PT, P0 ;  /* 0x0000d300ff007a0c */ /* 0x000fe20003f05300 */
[----:B------:R-:W-:Y:S01]  /*8170*/  @P3 IMAD.HI.U32 R7, R4, c[0x0][0x2c8], RZ ;  /* 0x0000b20004073a27 */ /* 0x000fe200078e00ff */
[----:B------:R-:W-:Y:S02]  /*8180*/  ISETP.GE.AND P5, PT, R202, c[0x0][0x198], PT ;  /* 0x00006600ca007a0c */ /* 0x000fe40003fa6270 */
[----:B------:R-:W-:Y:S01]  /*8190*/  SEL R6, R252, RZ, !P0 ;  /* 0x000000fffc067207 */ /* 0x000fe20004000000 */
[----:B------:R-:W-:Y:S01]  /*81a0*/  IMAD R0, R129, c[0x0][0x17c], R0 ;  /* 0x00005f0081007a24 */ /* 0x000fe200078e0200 */
[----:B------:R-:W-:-:S02]  /*81b0*/  SEL R5, R251, RZ, !P0 ;  /* 0x000000fffb057207 */ /* 0x000fc40004000000 */
[----:B------:R-:W-:Y:S01]  /*81c0*/  ISETP.GE.AND P4, PT, R205, c[0x0][0x198], PT ;  /* 0x00006600cd007a0c */ /* 0x000fe20003f86270 */
[----:B------:R-:W-:Y:S01]  /*81d0*/  IMAD R6, R6, c[0x0][0x1c0], RZ ;  /* 0x0000700006067a24 */ /* 0x000fe200078e02ff */
[----:B------:R-:W-:-:S03]  /*81e0*/  IADD3 R92, R194, -0x1, RZ ;  /* 0xffffffffc25c7810 */ /* 0x000fc60007ffe0ff */
[----:B------:R-:W-:Y:S02]  /*81f0*/  IMAD R6, R5, c[0x0][0x1c4], R6 ;  /* 0x0000710005067a24 */ /* 0x000fe400078e0206 */
[----:B-1----:R-:W-:Y:S01]  /*8200*/  IMAD.WIDE.U32 R2, R129, c[0x0][0x178], RZ ;  /* 0x00005e0081027a25 */ /* 0x002fe200078e00ff */
[----:B--2---:R-:W-:-:S03]  /*8210*/  SHF.R.S32.HI R8, RZ, 0x1f, R9 ;  /* 0x0000001fff087819 */ /* 0x004fc60000011409 */
[----:B------:R-:W-:Y:S02]  /*8220*/  IMAD.IADD R3, R3, 0x1, R0 ;  /* 0x0000000103037824 */ /* 0x000fe400078e0200 */
[----:B------:R-:W-:Y:S01]  /*8230*/  IMAD.MOV.U32 R0, RZ, RZ, R4 ;  /* 0x000000ffff007224 */ /* 0x000fe200078e0004 */
[----:B------:R-:W-:Y:S01]  /*8240*/  @P3 SHF.R.U32.HI R0, RZ, c[0x0][0x2cc], R7 ;  /* 0x0000b300ff003a19 */ /* 0x000fe20000011607 */
[C---:B------:R-:W-:Y:S01]  /*8250*/  IMAD.WIDE.U32 R2, R83.reuse, c[0x0][0x1b8], R2 ;  /* 0x00006e0053027a25 */ /* 0x040fe200078e0002 */
[----:B------:R-:W-:Y:S02]  /*8260*/  LEA.HI R8, R8, R9, RZ, 0x3 ;  /* 0x0000000908087211 */ /* 0x000fe400078f18ff */
[----:B------:R-:W-:Y:S01]  /*8270*/  SHF.R.S32.HI R7, RZ, 0x1f, R0 ;  /* 0x0000001fff077819 */ /* 0x000fe20000011400 */
[----:B------:R-:W-:Y:S01]  /*8280*/  IMAD R3, R83, c[0x0][0x1bc], R3 ;  /* 0x00006f0053037a24 */ /* 0x000fe200078e0203 */
[----:B------:R-:W-:Y:S02]  /*8290*/  SHF.R.S32.HI R8, RZ, 0x3, R8 ;  /* 0x00000003ff087819 */ /* 0x000fe40000011408 */
[----:B------:R-:W-:Y:S01]  /*82a0*/  ISETP.GE.AND P3, PT, R206, c[0x0][0x198], PT ;  /* 0x00006600ce007a0c */ /* 0x000fe20003f66270 */
[----:B------:R-:W-:Y:S01]  /*82b0*/  IMAD.WIDE.U32 R2, R5, c[0x0][0x1c0], R2 ;  /* 0x0000700005027a25 */ /* 0x000fe200078e0002 */
[----:B------:R-:W-:-:S03]  /*82c0*/  IADD3 R5, -R0, RZ, RZ ;  /* 0x000000ff00057210 */ /* 0x000fc60007ffe1ff */
[----:B------:R-:W-:Y:S02]  /*82d0*/  IMAD.IADD R3, R3, 0x1, R6 ;  /* 0x0000000103037824 */ /* 0x000fe400078e0206 */
        /* <DEDUP_REMOVED lines=10> */
[----:B------:R-:W-:-:S03]  /*8380*/  IMAD.IADD R4, R8, 0x1, R239 ;  /* 0x0000000108047824 */ /* 0x000fc600078e02ef */
[----:B------:R-:W-:-:S04]  /*8390*/  IADD3 R0, R3, R0, RZ ;  /* 0x0000000003007210 */ /* 0x000fc80007ffe0ff */
[----:B------:R-:W-:Y:S02]  /*83a0*/  LEA.HI.X R5, R2, c[0x0][0x164], R0, 0x1, P0 ;  /* 0x0000590002057a11 */ /* 0x000fe400000f0c00 */
[----:B------:R-:W-:Y:S01]  /*83b0*/  @!P1 MOV R12, R251 ;  /* 0x000000fb000c9202 */ /* 0x000fe20000000f00 */
[----:B------:R-:W-:Y:S05]  /*83c0*/  BRA.DIV ~URZ, `(.L_x_1329) ;  /* 0x000163d27f007947 */ /* 0x000fea000b800000 */
[----:B------:R1:W2:Y:S02]  /*83d0*/  SHFL.IDX PT, R6, R5, RZ, 0x181f ;  /* 0x00181fff05067589 */ /* 0x0002a400000e0000 */
.L_x_1478:
[----:B------:R-:W-:Y:S05]  /*83e0*/  BRA.DIV ~URZ, `(.L_x_1330) ;  /* 0x000164227f007947 */ /* 0x000fea000b800000 */
[----:B------:R3:W4:Y:S02]  /*83f0*/  SHFL.IDX PT, R0, R7, RZ, 0x181f ;  /* 0x00181fff07007589 */ /* 0x00072400000e0000 */
.L_x_1479:
        /* <DEDUP_REMOVED lines=16> */
.L_x_1332:
[----:B------:R-:W-:Y:S05]  /*8500*/  BSYNC B0 ;  /* 0x0000000000007941 */ /* 0x000fea0003800000 */
.L_x_1331:
[----:B------:R-:W-:Y:S05]  /*8510*/  BRA.DIV ~URZ, `(.L_x_1333) ;  /* 0x000163527f007947 */ /* 0x000fea000b800000 */
[----:B--2---:R2:W1:Y:S04]  /*8520*/  SHFL.IDX PT, R6, R5, 0x1, 0x181f ;  /* 0x00381f0005067f89 */ /* 0x00446800000e0000 */
[----:B----4-:R2:W4:Y:S02]  /*8530*/  SHFL.IDX PT, R0, R7, 0x1, 0x181f ;  /* 0x00381f0007007f89 */ /* 0x01052400000e0000 */
.L_x_1480:
        /* <DEDUP_REMOVED lines=16> */
.L_x_1335:
[----:B------:R-:W-:Y:S05]  /*8640*/  BSYNC B0 ;  /* 0x0000000000007941 */ /* 0x000fea0003800000 */
.L_x_1334:
[----:B------:R-:W-:Y:S05]  /*8650*/  BRA.DIV ~URZ, `(.L_x_1336) ;  /* 0x000162d27f007947 */ /* 0x000fea000b800000 */
[----:B-1----:R1:W2:Y:S02]  /*8660*/  SHFL.IDX PT, R6, R5, 0x2, 0x181f ;  /* 0x00581f0005067f89 */ /* 0x0022a400000e0000 */
.L_x_1481:
[----:B------:R-:W-:Y:S05]  /*8670*/  BRA.DIV ~URZ, `(.L_x_1337) ;  /* 0x000163227f007947 */ /* 0x000fea000b800000 */
[----:B----4-:R4:W1:Y:S02]  /*8680*/  SHFL.IDX PT, R0, R7, 0x2, 0x181f ;  /* 0x00581f0007007f89 */ /* 0x01086400000e0000 */
.L_x_1482:
        /* <DEDUP_REMOVED lines=16> */
.L_x_1339:
[----:B------:R-:W-:Y:S05]  /*8790*/  BSYNC B0 ;  /* 0x0000000000007941 */ /* 0x000fea0003800000 */
.L_x_1338:
[----:B------:R-:W-:Y:S05]  /*87a0*/  BRA.DIV ~URZ, `(.L_x_1340) ;  /* 0x000162527f007947 */ /* 0x000fea000b800000 */
[----:B-12---:R-:W1:Y:S04]  /*87b0*/  SHFL.IDX PT, R5, R5, 0x3, 0x181f ;  /* 0x00781f0005057f89 */ /* 0x006e6800000e0000 */
[----:B------:R2:W3:Y:S02]  /*87c0*/  SHFL.IDX PT, R0, R7, 0x3, 0x181f ;  /* 0x00781f0007007f89 */ /* 0x0004e400000e0000 */
.L_x_1483:
[----:B------:R-:W-:Y:S01]  /*87d0*/  IADD3 R2, R4, 0x60, RZ ;  /* 0x0000006004027810 */ /* 0x000fe20007ffe0ff */
[----:B-----5:R-:W-:-:S03]  /*87e0*/  IMAD.WIDE.U32 R232, R12, c[0x0][0x2b0], RZ ;  /* 0x0000ac000ce87a25 */ /* 0x020fc600078e00ff */
[----:B------:R-:W-:-:S13]  /*87f0*/  ISETP.GE.AND P0, PT, R2, R36, PT ;  /* 0x000000240200720c */ /* 0x000fda0003f06270 */
[CC--:B---3--:R-:W-:Y:S02]  /*8800*/  @!P0 LEA R8, P1, R202.reuse, R0.reuse, 0x1 ;  /* 0x00000000ca088211 */ /* 0x0c8fe400078208ff */
[CC--:B------:R-:W-:Y:S02]  /*8810*/  @!P0 LEA R6, P2, R205.reuse, R0.reuse, 0x1 ;  /* 0x00000000cd068211 */ /* 0x0c0fe400078408ff */
[-C--:B-1----:R-:W-:Y:S02]  /*8820*/  @!P0 LEA.HI.X R9, R202, R5.reuse, R203, 0x1, P1 ;  /* 0x00000005ca098211 */ /* 0x082fe400008f0ccb */
[----:B------:R-:W-:Y:S02]  /*8830*/  @!P0 LEA R2, P1, R206, R0, 0x1 ;  /* 0x00000000ce028211 */ /* 0x000fe400078208ff */
[----:B------:R-:W-:Y:S01]  /*8840*/  SHF.R.S32.HI R0, RZ, 0x1f, R12 ;  /* 0x0000001fff007819 */ /* 0x000fe2000001140c */
[----:B------:R-:W-:Y:S01]  /*8850*/  @!PT LDS RZ, [RZ] ;  /* 0x00000000fffff984 */ /* 0x000fe20000000800 */
[----:B------:R-:W-:Y:S01]  /*8860*/  @!PT LDS RZ, [RZ] ;  /* 0x00000000fffff984 */ /* 0x000fe20000000800 */
[----:B------:R-:W-:Y:S01]  /*8870*/  @!PT LDS RZ, [RZ] ;  /* 0x00000000fffff984 */ /* 0x000fe20000000800 */
[----:B------:R1:W-:Y:S01]  /*8880*/  @!P0 LDGSTS.E.BYPASS.LTC128B.128 [R193+0xf100], [R8.64], !P5 ;  /* 0x0f10000008c18fae */ /* 0x0003e2000e901d48 */
[----:B--2-4-:R-:W-:-:S02]  /*8890*/  @!P0 LEA.HI.X R7, R205, R5, R219, 0x1, P2 ;  /* 0x00000005cd078211 */ /* 0x014fc400010f0cdb */
        /* <DEDUP_REMOVED lines=10> */
[----:B-1----:R-:W-:Y:S01]  /*8940*/  IMAD R2, R92, 0x40, R220 ;  /* 0x000000405c027824 */ /* 0x002fe200078e02dc */
[----:B------:R-:W-:Y:S01]  /*8950*/  LOP3.LUT R217, R217, 0xfffffffd, RZ, 0xc0, !PT ;  /* 0xfffffffdd9d97812 */ /* 0x000fe200078ec0ff */
[----:B------:R-:W-:Y:S01]  /*8960*/  IMAD.MOV.U32 R195, RZ, RZ, RZ ;  /* 0x000000ffffc37224 */ /* 0x000fe200078e00ff */
[----:B------:R-:W-:-:S02]  /*8970*/  ISETP.NE.AND P1, PT, R96, 0x1, PT ;  /* 0x000000016000780c */ /* 0x000fc40003f25270 */
[C---:B------:R-:W-:Y:S01]  /*8980*/  ISETP.GE.AND P0, PT, R2.reuse, R240, PT ;  /* 0x000000f00200720c */ /* 0x040fe20003f06270 */
[----:B------:R-:W-:-:S03]  /*8990*/  IMAD.IADD R2, R2, 0x1, R238 ;  /* 0x0000000102027824 */ /* 0x000fc600078e02ee */
[----:B------:R-:W-:Y:S01]  /*89a0*/  ISETP.GT.OR P0, PT, R220, 0x3f, P0 ;  /* 0x0000003fdc00780c */ /* 0x000fe20000704670 */
[----:B------:R-:W-:-:S06]  /*89b0*/  IMAD.MOV.U32 R0, RZ, RZ, R2 ;  /* 0x000000ffff007224 */ /* 0x000fcc00078e0002 */
[----:B------:R-:W-:Y:S01]  /*89c0*/  @P1 IMAD.HI.U32 R3, R2, c[0x0][0x2bc], RZ ;  /* 0x0000af0002031a27 */ /* 0x000fe200078e00ff */
[----:B------:R-:W-:-:S04]  /*89d0*/  @P1 LOP3.LUT R217, R217, 0x2, RZ, 0xfc, !PT ;  /* 0x00000002d9d91812 */ /* 0x000fc800078efcff */
[----:B------:R-:W-:-:S04]  /*89e0*/  @P1 SHF.R.U32.HI R0, RZ, c[0x0][0x2c0], R3 ;  /* 0x0000b000ff001a19 */ /* 0x000fc80000011603 */
[----:B------:R-:W-:-:S04]  /*89f0*/  @!P0 IADD3 R3, P1, R0, R232, RZ ;  /* 0x000000e800038210 */ /* 0x000fc80007f3e0ff */
[----:B------:R-:W-:Y:S02]  /*8a00*/  @!P0 LEA.HI.X.SX32 R5, R0, R237, 0x1, P1 ;  /* 0x000000ed00058211 */ /* 0x000fe400008f0eff */
[----:B------:R-:W-:-:S04]  /*8a10*/  @!P0 LEA R4, P1, R3, c[0x0][0x2a0], 0x2 ;  /* 0x0000a80003048a11 */ /* 0x000fc800078210ff */
[----:B------:R-:W-:-:S05]  /*8a20*/  @!P0 LEA.HI.X R5, R3, c[0x0][0x2a4], R5, 0x2, P1 ;  /* 0x0000a90003058a11 */ /* 0x000fca00008f1405 */
[----:B------:R-:W2:Y:S01]  /*8a30*/  @!P0 LDG.E R195, [R4.64] ;  /* 0x0000000804c38981 */ /* 0x000ea2000c1e1900 */
[----:B------:R-:W-:Y:S01]  /*8a40*/  IMAD.MOV R0, RZ, RZ, -R0 ;  /* 0x000000ffff007224 */ /* 0x000fe200078e0a00 */
[----:B------:R-:W-:Y:S01]  /*8a50*/  ISETP.GT.AND P6, PT, R220, 0x3f, PT ;  /* 0x0000003fdc00780c */ /* 0x000fe20003fc4270 */
[----:B------:R-:W-:Y:S01]  /*8a60*/  IMAD.WIDE.U32 R230, R83, c[0x0][0x1e8], RZ ;  /* 0x00007a0053e67a25 */ /* 0x000fe200078e00ff */
[----:B------:R-:W1:Y:S01]  /*8a70*/  S2R R11, SR_TID.X ;  /* 0x00000000000b7919 */ /* 0x000e620000002100 */
[----:B------:R-:W-:Y:S02]  /*8a80*/  LOP3.LUT R217, R217, 0xfffffffe, RZ, 0xc0, !PT ;  /* 0xfffffffed9d97812 */ /* 0x000fe400078ec0ff */
[----:B------:R-:W-:Y:S02]  /*8a90*/  IMAD R197, R0, c[0x0][0x2b8], R2 ;  /* 0x0000ae0000c57a24 */ /* 0x000fe400078e0202 */
[----:B------:R-:W-:Y:S02]  /*8aa0*/  IMAD R236, R83, c[0x0][0x1ec], R231 ;  /* 0x00007b0053ec7a24 */ /* 0x000fe400078e02e7 */
[----:B------:R-:W-:Y:S01]  /*8ab0*/  IMAD.WIDE.U32 R2, R197, c[0x0][0x1e0], RZ ;  /* 0x00007800c5027a25 */ /* 0x000fe200078e00ff */
[----:B------:R-:W-:-:S03]  /*8ac0*/  SHF.R.S32.HI R93, RZ, 0x1f, R197 ;  /* 0x0000001fff5d7819 */ /* 0x000fc600000114c5 */
[----:B------:R-:W-:Y:S01]  /*8ad0*/  IMAD R95, R92, -0x40, R240 ;  /* 0xffffffc05c5f7824 */ /* 0x000fe200078e02f0 */
[----:B------:R-:W-:Y:S01]  /*8ae0*/  @P6 LOP3.LUT R217, R217, 0x1, RZ, 0xfc, !PT ;  /* 0x00000001d9d96812 */ /* 0x000fe200078efcff */
[----:B------:R-:W-:-:S04]  /*8af0*/  IMAD R0, R93, c[0x0][0x1e0], RZ ;  /* 0x000078005d007a24 */ /* 0x000fc800078e02ff */
[----:B------:R-:W-:-:S04]  /*8b00*/  IMAD R0, R197, c[0x0][0x1e4], R0 ;  /* 0x00007900c5007a24 */ /* 0x000fc800078e0200 */
[----:B------:R-:W-:Y:S01]  /*8b10*/  IMAD.IADD R3, R3, 0x1, R0 ;  /* 0x0000000103037824 */ /* 0x000fe200078e0200 */
[----:B-1----:R-:W-:-:S04]  /*8b20*/  SHF.R.S32.HI R10, RZ, 0x1f, R11 ;  /* 0x0000001fff0a7819 */ /* 0x002fc8000001140b */
[----:B------:R-:W-:-:S04]  /*8b30*/  LEA.HI R10, R10, R11, RZ, 0x3 ;  /* 0x0000000b0a0a7211 */ /* 0x000fc800078f18ff */
[----:B------:R-:W-:-:S05]  /*8b40*/  SHF.R.S32.HI R10, RZ, 0x3, R10 ;  /* 0x00000003ff0a7819 */ /* 0x000fca000001140a */
[----:B------:R-:W-:-:S05]  /*8b50*/  IMAD.IADD R73, R95, 0x1, -R10 ;  /* 0x000000015f497824 */ /* 0x000fca00078e0a0a */
[----:B------:R-:W-:-:S13]  /*8b60*/  ISETP.GE.AND P1, PT, R73, 0x1, PT ;  /* 0x000000014900780c */ /* 0x000fda0003f26270 */
[----:B------:R-:W-:Y:S02]  /*8b70*/  @P1 ISETP.GE.AND P2, PT, R202, c[0x0][0x1d4], PT ;  /* 0x00007500ca001a0c */ /* 0x000fe40003f46270 */
[----:B------:R-:W-:Y:S02]  /*8b80*/  @P1 ISETP.GE.AND P4, PT, R205, c[0x0][0x1d4], PT ;  /* 0x00007500cd001a0c */ /* 0x000fe40003f86270 */
        /* <DEDUP_REMOVED lines=12> */
[----:B-1----:R-:W-:-:S02]  /*8c50*/  @P1 LEA R6, P0, R202, R3, 0x1 ;  /* 0x00000003ca061211 */ /* 0x002fc400078008ff */
[----:B------:R-:W-:Y:S02]  /*8c60*/  @P1 LEA R8, P3, R205, R3, 0x1 ;  /* 0x00000003cd081211 */ /* 0x000fe400078608ff */
[-C--:B--2---:R-:W-:Y:S02]  /*8c70*/  @P1 LEA.HI.X R7, R202, R4.reuse, R203, 0x1, P0 ;  /* 0x00000004ca071211 */ /* 0x084fe400000f0ccb */
[----:B------:R-:W-:Y:S02]  /*8c80*/  ISETP.GE.AND P0, PT, R73, 0x21, PT ;  /* 0x000000214900780c */ /* 0x000fe40003f06270 */
[----:B------:R-:W-:Y:S01]  /*8c90*/  @P1 LEA.HI.X R9, R205, R4, R219, 0x1, P3 ;  /* 0x00000004cd091211 */ /* 0x000fe200018f0cdb */
[----:B------:R1:W-:Y:S01]  /*8ca0*/  @P1 LDGSTS.E.BYPASS.LTC128B.128 [R193+0x6100], [R6.64], !P2 ;  /* 0x0610000006c11fae */ /* 0x0003e2000d101d48 */
[----:B------:R-:W-:-:S03]  /*8cb0*/  @P1 ISETP.GE.AND P2, PT, R206, c[0x0][0x1d4], PT ;  /* 0x00007500ce001a0c */ /* 0x000fc60003f46270 */
[----:B------:R3:W-:Y:S06]  /*8cc0*/  @P1 LDGSTS.E.BYPASS.LTC128B.128 [R193+0x8100], [R8.64], !P4 ;  /* 0x0810000008c11fae */ /* 0x0007ec000e101d48 */
[----:B------:R-:W-:Y:S02]  /*8cd0*/  @P0 ISETP.GE.AND P4, PT, R202, c[0x0][0x1d4], PT ;  /* 0x00007500ca000a0c */ /* 0x000fe40003f86270 */
[----:B-1----:R-:W-:-:S04]  /*8ce0*/  @P1 LEA R6, P3, R206, R3, 0x1 ;  /* 0x00000003ce061211 */ /* 0x002fc800078608ff */
[----:B------:R-:W-:Y:S02]  /*8cf0*/  @P1 LEA.HI.X R7, R206, R4, R218, 0x1, P3 ;  /* 0x00000004ce071211 */ /* 0x000fe400018f0cda */
[----:B------:R-:W-:Y:S02]  /*8d00*/  @P0 ISETP.GE.AND P3, PT, R205, c[0x0][0x1d4], PT ;  /* 0x00007500cd000a0c */ /* 0x000fe40003f66270 */
[----:B---3--:R-:W-:Y:S01]  /*8d10*/  @P0 LEA R8, P5, R202, R0, 0x1 ;  /* 0x00000000ca080211 */ /* 0x008fe200078a08ff */
[----:B------:R1:W-:Y:S01]  /*8d20*/  @P1 LDGSTS.E.BYPASS.LTC128B.128 [R193+0xa100], [R6.64], !P2 ;  /* 0x0a10000006c11fae */ /* 0x0003e2000d101d48 */
[----:B------:R-:W-:Y:S02]  /*8d30*/  @P0 ISETP.GE.AND P2, PT, R206, c[0x0][0x1d4], PT ;  /* 0x00007500ce000a0c */ /* 0x000fe40003f46270 */
[----:B----4-:R-:W-:-:S05]  /*8d40*/  @P0 LEA.HI.X R9, R202, R2, R203, 0x1, P5 ;  /* 0x00000002ca090211 */ /* 0x010fca00028f0ccb */
[----:B------:R2:W-:Y:S01]  /*8d50*/  @P0 LDGSTS.E.BYPASS.LTC128B.128 [R193+0x7100], [R8.64], !P4 ;  /* 0x0710000008c10fae */ /* 0x0005e2000e101d48 */
[----:B-1----:R-:W-:-:S04]  /*8d60*/  @P0 LEA R6, P1, R205, R0, 0x1 ;  /* 0x00000000cd060211 */ /* 0x002fc800078208ff */
[----:B------:R-:W-:Y:S02]  /*8d70*/  @P0 LEA.HI.X R7, R205, R2, R219, 0x1, P1 ;  /* 0x00000002cd070211 */ /* 0x000fe400008f0cdb */
[----:B------:R-:W-:-:S03]  /*8d80*/  @P0 LEA R4, P1, R206, R0, 0x1 ;  /* 0x00000000ce040211 */ /* 0x000fc600078208ff */
[----:B------:R2:W-:Y:S01]  /*8d90*/  @P0 LDGSTS.E.BYPASS.LTC128B.128 [R193+0x9100], [R6.64], !P3 ;  /* 0x0910000006c10fae */ /* 0x0005e2000d901d48 */
[----:B------:R-:W-:-:S05]  /*8da0*/  @P0 LEA.HI.X R5, R206, R2, R218, 0x1, P1 ;  /* 0x00000002ce050211 */ /* 0x000fca00008f0cda */
[----:B------:R2:W-:Y:S01]  /*8db0*/  @P0 LDGSTS.E.BYPASS.LTC128B.128 [R193+0xb100], [R4.64], !P2 ;  /* 0x0b10000004c10fae */ /* 0x0005e2000d101d48 */
[----:B------:R-:W-:-:S03]  /*8dc0*/  ISETP.LT.AND P0, PT, RZ, c[0x0][0x27c], PT ;  /* 0x00009f00ff007a0c */ /* 0x000fc60003f01270 */
[----:B------:R-:W0:Y:S10]  /*8dd0*/  LDGDEPBAR ;  /* 0x00000000000079af */ /* 0x000e340000000000 */
[----:B------:R-:W-:Y:S05]  /*8de0*/  @P0 BRA `(.L_x_1341) ;  /* 0x0000002000000947 */ /* 0x000fea0003800000 */
[----:B------:R-:W-:-:S04]  /*8df0*/  DEPBAR.LE SB0, 0x1 ;  /* 0x000080400000791a */ /* 0x000fc80000000000 */
[----:B------:R-:W-:Y:S05]  /*8e00*/  BRA `(.L_x_1342) ;  /* 0x00006d8000007947 */ /* 0x000fea0003800000 */
.L_x_1341:
[----:B------:R-:W-:Y:S01]  /*8e10*/  ULDC.U8 UR4, c[0x0][0x298] ;  /* 0x0000a60000047ab9 */ /* 0x000fe20000000000 */
[----:B------:R-:W-:Y:S01]  /*8e20*/  SHF.R.S32.HI R0, RZ, 0x1f, R128 ;  /* 0x0000001fff007819 */ /* 0x000fe20000011480 */
[----:B--2---:R-:W-:Y:S01]  /*8e30*/  IMAD.WIDE.U32 R4, R128, c[0x0][0x280], RZ ;  /* 0x0000a00080047a25 */ /* 0x004fe200078e00ff */
[----:B------:R-:W-:Y:S01]  /*8e40*/  ISETP.NE.AND P0, PT, RZ, UR4, PT ;  /* 0x00000004ff007c0c */ /* 0x000fe2000bf05270 */
[----:B------:R-:W-:Y:S01]  /*8e50*/  BSSY B2, `(.L_x_1342) ;  /* 0x00006d3000027945 */ /* 0x000fe20003800000 */
[----:B------:R-:W-:Y:S01]  /*8e60*/  IADD3 R30, R215, R239, RZ ;  /* 0x000000efd71e7210 */ /* 0x000fe20007ffe0ff */
[C---:B------:R-:W-:Y:S02]  /*8e70*/  IMAD R2, R0.reuse, c[0x0][0x280], RZ ;  /* 0x0000a00000027a24 */ /* 0x040fe400078e02ff */
[----:B------:R-:W-:Y:S02]  /*8e80*/  IMAD R0, R0, c[0x0][0x290], RZ ;  /* 0x0000a40000007a24 */ /* 0x000fe400078e02ff */
[----:B------:R-:W-:-:S02]  /*8e90*/  IMAD R7, R128, c[0x0][0x284], R2 ;  /* 0x0000a10080077a24 */ /* 0x000fc400078e0202 */
[C---:B------:R-:W-:Y:S01]  /*8ea0*/  IMAD R6, R128.reuse, c[0x0][0x294], R0 ;  /* 0x0000a50080067a24 */ /* 0x040fe200078e0200 */
[----:B------:R-:W-:Y:S01]  /*8eb0*/  LEA R0, R243, R30, 0x6 ;  /* 0x0000001ef3007211 */ /* 0x000fe200078e30ff */
[----:B------:R-:W-:Y:S01]  /*8ec0*/  IMAD.WIDE.U32 R2, R128, c[0x0][0x290], RZ ;  /* 0x0000a40080027a25 */ /* 0x000fe200078e00ff */
[----:B------:R-:W-:-:S04]  /*8ed0*/  IADD3 R7, R7, R5, RZ ;  /* 0x0000000507077210 */ /* 0x000fc80007ffe0ff */
[----:B------:R-:W-:Y:S01]  /*8ee0*/  IADD3 R6, R6, R3, RZ ;  /* 0x0000000306067210 */ /* 0x000fe20007ffe0ff */
[----:B------:R-:W-:Y:S05]  /*8ef0*/  @!P0 BRA `(.L_x_1343) ;  /* 0x0000368000008947 */ /* 0x000fea0003800000 */
[----:B------:R1:W5:Y:S01]  /*8f00*/  LDL R78, [R1+0x38] ;  /* 0x00003800014e7983 */ /* 0x0003620000100800 */
[----:B------:R-:W-:-:S03]  /*8f10*/  IMAD.MOV.U32 R8, RZ, RZ, c[0x0][0x2c4] ;  /* 0x0000b100ff087624 */ /* 0x000fc600078e00ff */
[----:B------:R1:W5:Y:S02]  /*8f20*/  LDL R77, [R1+0x34] ;  /* 0x00003400014d7983 */ /* 0x0003640000100800 */
[----:B------:R-:W-:Y:S02]  /*8f30*/  ISETP.NE.AND P1, PT, R8, 0x1, PT ;  /* 0x000000010800780c */ /* 0x000fe40003f25270 */
[----:B------:R1:W5:Y:S04]  /*8f40*/  LDL R76, [R1+0x30] ;  /* 0x00003000014c7983 */ /* 0x0003680000100800 */
[----:B------:R1:W5:Y:S04]  /*8f50*/  LDL R72, [R1+0x2c] ;  /* 0x00002c0001487983 */ /* 0x0003680000100800 */
[----:B------:R1:W5:Y:S03]  /*8f60*/  LDL R71, [R1+0x28] ;  /* 0x0000280001477983 */ /* 0x0003660000100800 */
[----:B------:R-:W-:-:S05]  /*8f70*/  @P1 IMAD.HI.U32 R3, R0, c[0x0][0x2c8], RZ ;  /* 0x0000b20000031a27 */ /* 0x000fca00078e00ff */
[----:B------:R-:W-:Y:S01]  /*8f80*/  @P1 SHF.R.U32.HI R0, RZ, c[0x0][0x2cc], R3 ;  /* 0x0000b300ff001a19 */ /* 0x000fe20000011603 */
[----:B------:R-:W-:-:S03]  /*8f90*/  IMAD.MOV.U32 R5, RZ, RZ, R7 ;  /* 0x000000ffff057224 */ /* 0x000fc600078e0007 */
[----:B------:R-:W-:Y:S02]  /*8fa0*/  SHF.R.S32.HI R3, RZ, 0x1f, R0 ;  /* 0x0000001fff037819 */ /* 0x000fe40000011400 */
[----:B------:R-:W-:Y:S01]  /*8fb0*/  MOV R7, R6 ;  /* 0x0000000600077202 */ /* 0x000fe20000000f00 */
[----:B------:R-:W-:Y:S02]  /*8fc0*/  IMAD.MOV.U32 R6, RZ, RZ, R2 ;  /* 0x000000ffff067224 */ /* 0x000fe400078e0002 */
[C---:B------:R-:W-:Y:S02]  /*8fd0*/  IMAD R9, R3.reuse, c[0x0][0x280], RZ ;  /* 0x0000a00003097a24 */ /* 0x040fe400078e02ff */
[----:B------:R-:W-:Y:S02]  /*8fe0*/  IMAD R8, R3, c[0x0][0x290], RZ ;  /* 0x0000a40003087a24 */ /* 0x000fe400078e02ff */
[----:B------:R-:W-:-:S04]  /*8ff0*/  IMAD.WIDE.U32 R2, R0, c[0x0][0x290], R6 ;  /* 0x0000a40000027a25 */ /* 0x000fc800078e0006 */
[----:B------:R-:W-:-:S04]  /*9000*/  IMAD.WIDE.U32 R4, R0, c[0x0][0x280], R4 ;  /* 0x0000a00000047a25 */ /* 0x000fc800078e0004 */
[C---:B------:R-:W-:Y:S02]  /*9010*/  IMAD R6, R0.reuse, c[0x0][0x284], R9 ;  /* 0x0000a10000067a24 */ /* 0x040fe400078e0209 */
[----:B------:R-:W-:Y:S01]  /*9020*/  IMAD R0, R0, c[0x0][0x294], R8 ;  /* 0x0000a50000007a24 */ /* 0x000fe200078e0208 */
[----:B------:R-:W-:-:S04]  /*9030*/  LEA R43, P0, R2, c[0x0][0x288], 0x1 ;  /* 0x0000a200022b7a11 */ /* 0x000fc800078008ff */
[----:B------:R-:W-:-:S04]  /*9040*/  IADD3 R0, R3, R0, RZ ;  /* 0x0000000003007210 */ /* 0x000fc80007ffe0ff */
[----:B------:R-:W-:Y:S02]  /*9050*/  LEA.HI.X R31, R2, c[0x0][0x28c], R0, 0x1, P0 ;  /* 0x0000a300021f7a11 */ /* 0x000fe400000f0c00 */
[----:B------:R-:W-:Y:S02]  /*9060*/  ISETP.GE.AND P0, PT, R30, R36, PT ;  /* 0x000000241e00720c */ /* 0x000fe40003f06270 */
[----:B------:R-:W-:Y:S02]  /*9070*/  LEA R42, P1, R4, c[0x0][0x270], 0x1 ;  /* 0x00009c00042a7a11 */ /* 0x000fe400078208ff */
[----:B------:R-:W-:-:S04]  /*9080*/  IADD3 R6, R5, R6, RZ ;  /* 0x0000000605067210 */ /* 0x000fc80007ffe0ff */
[----:B------:R-:W-:Y:S01]  /*9090*/  LEA.HI.X R37, R4, c[0x0][0x274], R6, 0x1, P1 ;  /* 0x00009d0004257a11 */ /* 0x000fe200008f0c06 */
[----:B------:R1:W2:Y:S01]  /*90a0*/  SHFL.IDX PT, R2, R43, RZ, 0x1c1f ;  /* 0x001c1fff2b027589 */ /* 0x0002a200000e0000 */
[----:B------:R-:W-:Y:S03]  /*90b0*/  BSSY B0, `(.L_x_1344) ;  /* 0x0000050000007945 */ /* 0x000fe60003800000 */
[----:B------:R1:W3:Y:S01]  /*90c0*/  SHFL.IDX PT, R4, R42, RZ, 0x1c1f ;  /* 0x001c1fff2a047589 */ /* 0x0002e200000e0000 */
[----:B------:R-:W-:-:S03]  /*90d0*/  CS2R R62, SRZ ;  /* 0x00000000003e7805 */ /* 0x000fc6000001ff00 */
[----:B------:R1:W4:Y:S01]  /*90e0*/  SHFL.IDX PT, R5, R37, RZ, 0x1c1f ;  /* 0x001c1fff25057589 */ /* 0x00032200000e0000 */
[----:B------:R-:W-:-:S03]  /*90f0*/  CS2R R44, SRZ ;  /* 0x00000000002c7805 */ /* 0x000fc6000001ff00 */
[----:B------:R1:W1:Y:S01]  /*9100*/  SHFL.IDX PT, R3, R31, RZ, 0x1c1f ;  /* 0x001c1fff1f037589 */ /* 0x00026200000e0000 */
        /* <DEDUP_REMOVED lines=11> */
[----:B------:R-:W-:Y:S05]  /*91c0*/  @P0 BRA `(.L_x_1345) ;  /* 0x000003e000000947 */ /* 0x000fea0003800000 */
[----:B--2---:R-:W-:Y:S01]  /*91d0*/  ISETP.GE.AND P0, PT, R145, c[0x0][0x27c], PT ;  /* 0x00009f0091007a0c */ /* 0x004fe20003f06270 */
[----:B------:R-:W-:Y:S01]  /*91e0*/  CS2R R12, SRZ ;  /* 0x00000000000c7805 */ /* 0x000fe2000001ff00 */
[----:B------:R-:W-:-:S11]  /*91f0*/  ISETP.GE.AND P2, PT, R142, c[0x0][0x27c], PT ;  /* 0x00009f008e007a0c */ /* 0x000fd60003f46270 */
[C---:B------:R-:W-:Y:S01]  /*9200*/  @!P0 IMAD.SHL.U32 R0, R145.reuse, 0x2, RZ ;  /* 0x0000000291008824 */ /* 0x040fe200078e00ff */
[----:B-----5:R-:W-:-:S04]  /*9210*/  @!P0 SHF.L.U64.HI R8, R145, 0x1, R78 ;  /* 0x0000000191088819 */ /* 0x020fc8000001024e */
[-C--:B---3--:R-:W-:Y:S02]  /*9220*/  @!P0 IADD3 R6, P3, R4, R0.reuse, RZ ;  /* 0x0000000004068210 */ /* 0x088fe40007f7e0ff */
[----:B------:R-:W-:Y:S01]  /*9230*/  @!P0 IADD3 R10, P1, R2, R0, RZ ;  /* 0x00000000020a8210 */ /* 0x000fe20007f3e0ff */
[----:B------:R-:W-:Y:S02]  /*9240*/  @!P2 IMAD.SHL.U32 R0, R142, 0x2, RZ ;  /* 0x000000028e00a824 */ /* 0x000fe400078e00ff */
[--C-:B----4-:R-:W-:Y:S01]  /*9250*/  @!P0 IMAD.X R7, R5, 0x1, R8.reuse, P3 ;  /* 0x0000000105078824 */ /* 0x110fe200018e0608 */
[----:B------:R-:W-:Y:S01]  /*9260*/  ISETP.GE.AND P3, PT, R144, c[0x0][0x27c], PT ;  /* 0x00009f0090007a0c */ /* 0x000fe20003f66270 */
[----:B-1----:R-:W-:Y:S02]  /*9270*/  @!P0 IMAD.X R11, R3, 0x1, R8, P1 ;  /* 0x00000001030b8824 */ /* 0x002fe400008e0608 */
[----:B------:R-:W-:Y:S01]  /*9280*/  CS2R R8, SRZ ;  /* 0x0000000000087805 */ /* 0x000fe2000001ff00 */
[----:B------:R1:W5:Y:S01]  /*9290*/  @!P0 LD.E.64 R12, [R6.64] ;  /* 0x00000008060c8980 */ /* 0x000362000c101b00 */
[----:B------:R-:W-:-:S02]  /*92a0*/  @!P2 IADD3 R18, P4, R4, R0, RZ ;  /* 0x000000000412a210 */ /* 0x000fc40007f9e0ff */
[----:B------:R-:W-:Y:S02]  /*92b0*/  ISETP.GE.AND P1, PT, R107, c[0x0][0x27c], PT ;  /* 0x00009f006b007a0c */ /* 0x000fe40003f26270 */
[----:B------:R2:W5:Y:S01]  /*92c0*/  @!P0 LD.E.64 R8, [R10.64] ;  /* 0x000000080a088980 */ /* 0x000562000c101b00 */
[----:B------:R-:W-:Y:S01]  /*92d0*/  CS2R R14, SRZ ;  /* 0x00000000000e7805 */ /* 0x000fe2000001ff00 */
[----:B------:R-:W-:Y:S01]  /*92e0*/  CS2R R16, SRZ ;  /* 0x0000000000107805 */ /* 0x000fe2000001ff00 */
[----:B-1----:R-:W-:Y:S02]  /*92f0*/  @!P2 SHF.L.U64.HI R7, R142, 0x1, R77 ;  /* 0x000000018e07a819 */ /* 0x002fe4000001024d */
[----:B------:R-:W-:Y:S01]  /*9300*/  @!P2 IADD3 R6, P0, R2, R0, RZ ;  /* 0x000000000206a210 */ /* 0x000fe20007f1e0ff */
[----:B------:R-:W-:Y:S02]  /*9310*/  @!P3 IMAD.SHL.U32 R0, R144, 0x2, RZ ;  /* 0x000000029000b824 */ /* 0x000fe400078e00ff */
[----:B------:R-:W-:-:S02]  /*9320*/  @!P2 IMAD.X R19, R5, 0x1, R7, P4 ;  /* 0x000000010513a824 */ /* 0x000fc400020e0607 */
[----:B------:R-:W-:Y:S01]  /*9330*/  @!P2 IMAD.X R7, R3, 0x1, R7, P0 ;  /* 0x000000010307a824 */ /* 0x000fe200000e0607 */
[-C--:B------:R-:W-:Y:S02]  /*9340*/  @!P3 IADD3 R24, P0, R4, R0.reuse, RZ ;  /* 0x000000000418b210 */ /* 0x080fe40007f1e0ff */
[C---:B--2---:R-:W-:Y:S01]  /*9350*/  @!P1 SHF.L.U64.HI R10, R107.reuse, 0x1, R72 ;  /* 0x000000016b0a9819 */ /* 0x044fe20000010248 */
[----:B------:R1:W5:Y:S04]  /*9360*/  @!P2 LD.E.64 R16, [R18.64] ;  /* 0x000000081210a980 */ /* 0x000368000c101b00 */
[----:B------:R2:W5:Y:S01]  /*9370*/  @!P2 LD.E.64 R14, [R6.64] ;  /* 0x00000008060ea980 */ /* 0x000562000c101b00 */
[----:B------:R-:W-:Y:S02]  /*9380*/  @!P3 IADD3 R22, P2, R2, R0, RZ ;  /* 0x000000000216b210 */ /* 0x000fe40007f5e0ff */
[----:B--2---:R-:W-:Y:S01]  /*9390*/  @!P3 SHF.L.U64.HI R6, R144, 0x1, R76 ;  /* 0x000000019006b819 */ /* 0x004fe2000001024c */
[----:B------:R-:W-:-:S04]  /*93a0*/  @!P1 IMAD.SHL.U32 R7, R107, 0x2, RZ ;  /* 0x000000026b079824 */ /* 0x000fc800078e00ff */
[----:B------:R-:W-:Y:S01]  /*93b0*/  @!P3 IMAD.X R25, R5, 0x1, R6, P0 ;  /* 0x000000010519b824 */ /* 0x000fe200000e0606 */
[----:B------:R-:W-:-:S05]  /*93c0*/  @!P1 IADD3 R20, P0, R4, R7, RZ ;  /* 0x0000000704149210 */ /* 0x000fca0007f1e0ff */
[----:B------:R-:W-:Y:S01]  /*93d0*/  @!P1 IMAD.X R21, R5, 0x1, R10, P0 ;  /* 0x0000000105159824 */ /* 0x000fe200000e060a */
[----:B-1----:R-:W-:Y:S01]  /*93e0*/  @!P1 IADD3 R18, P0, R2, R7, RZ ;  /* 0x0000000702129210 */ /* 0x002fe20007f1e0ff */
[----:B------:R-:W-:Y:S01]  /*93f0*/  @!P3 IMAD.X R23, R3, 0x1, R6, P2 ;  /* 0x000000010317b824 */ /* 0x000fe200010e0606 */
[----:B------:R-:W-:-:S03]  /*9400*/  ISETP.GE.AND P2, PT, R140, c[0x0][0x27c], PT ;  /* 0x00009f008c007a0c */ /* 0x000fc60003f46270 */
[----:B------:R-:W-:Y:S01]  /*9410*/  @!P1 IMAD.X R19, R3, 0x1, R10, P0 ;  /* 0x0000000103139824 */ /* 0x000fe200000e060a */
[----:B------:R-:W-:Y:S01]  /*9420*/  ISETP.GE.AND P0, PT, R143, c[0x0][0x27c], PT ;  /* 0x00009f008f007a0c */ /* 0x000fe20003f06270 */
[----:B------:R-:W-:Y:S01]  /*9430*/  CS2R R10, SRZ ;  /* 0x00000000000a7805 */ /* 0x000fe2000001ff00 */
[----:B------:R-:W-:-:S07]  /*9440*/  CS2R R6, SRZ ;  /* 0x0000000000067805 */ /* 0x000fce000001ff00 */
[----:B------:R-:W-:-:S04]  /*9450*/  @!P2 IMAD.WIDE R28, R140, 0x2, R4 ;  /* 0x000000028c1ca825 */ /* 0x000fc800078e0204 */
[----:B------:R-:W-:Y:S01]  /*9460*/  @!P2 IMAD.WIDE R26, R140, 0x2, R2 ;  /* 0x000000028c1aa825 */ /* 0x000fe200078e0202 */
[----:B------:R1:W5:Y:S03]  /*9470*/  @!P2 LD.E.64 R10, [R28.64] ;  /* 0x000000081c0aa980 */ /* 0x000366000c101b00 */
[C---:B------:R-:W-:Y:S01]  /*9480*/  @!P0 IMAD.SHL.U32 R0, R143.reuse, 0x2, RZ ;  /* 0x000000028f008824 */ /* 0x040fe200078e00ff */
[----:B------:R2:W5:Y:S04]  /*9490*/  @!P2 LD.E.64 R6, [R26.64] ;  /* 0x000000081a06a980 */ /* 0x000568000c101b00 */
[----:B------:R-:W-:Y:S01]  /*94a0*/  @!P0 IADD3 R4, P2, R4, R0, RZ ;  /* 0x0000000004048210 */ /* 0x000fe20007f5e0ff */
[----:B------:R-:W-:Y:S01]  /*94b0*/  CS2R R32, SRZ ;  /* 0x0000000000207805 */ /* 0x000fe2000001ff00 */
[----:B------:R-:W-:Y:S01]  /*94c0*/  CS2R R34, SRZ ;  /* 0x0000000000227805 */ /* 0x000fe2000001ff00 */
[----:B------:R-:W-:Y:S01]  /*94d0*/  CS2R R38, SRZ ;  /* 0x0000000000267805 */ /* 0x000fe2000001ff00 */
[----:B------:R-:W-:Y:S01]  /*94e0*/  CS2R R40, SRZ ;  /* 0x0000000000287805 */ /* 0x000fe2000001ff00 */
[----:B------:R-:W-:Y:S01]  /*94f0*/  CS2R R44, SRZ ;  /* 0x00000000002c7805 */ /* 0x000fe2000001ff00 */
[----:B------:R-:W-:Y:S01]  /*9500*/  CS2R R46, SRZ ;  /* 0x00000000002e7805 */ /* 0x000fe2000001ff00 */
[----:B------:R1:W5:Y:S04]  /*9510*/  @!P3 LD.E.64 R32, [R24.64] ;  /* 0x000000081820b980 */ /* 0x000368000c101b00 */
[----:B------:R1:W5:Y:S04]  /*9520*/  @!P3 LD.E.64 R34, [R22.64] ;  /* 0x000000081622b980 */ /* 0x000368000c101b00 */
[----:B------:R1:W5:Y:S04]  /*9530*/  @!P1 LD.E.64 R38, [R20.64] ;  /* 0x0000000814269980 */ /* 0x000368000c101b00 */
[----:B------:R1:W5:Y:S01]  /*9540*/  @!P1 LD.E.64 R40, [R18.64] ;  /* 0x0000000812289980 */ /* 0x000362000c101b00 */
[----:B--2---:R-:W-:-:S05]  /*9550*/  @!P0 SHF.L.U64.HI R26, R143, 0x1, R71 ;  /* 0x000000018f1a8819 */ /* 0x004fca0000010247 */
[----:B------:R-:W-:Y:S01]  /*9560*/  @!P0 IMAD.X R5, R5, 0x1, R26, P2 ;  /* 0x0000000105058824 */ /* 0x000fe200010e061a */
[----:B------:R-:W-:-:S04]  /*9570*/  @!P0 IADD3 R2, P2, R2, R0, RZ ;  /* 0x0000000002028210 */ /* 0x000fc80007f5e0ff */
[----:B------:R1:W5:Y:S01]  /*9580*/  @!P0 LD.E.64 R44, [R4.64] ;  /* 0x00000008042c8980 */ /* 0x000362000c101b00 */
[----:B------:R-:W-:-:S05]  /*9590*/  @!P0 IMAD.X R3, R3, 0x1, R26, P2 ;  /* 0x0000000103038824 */ /* 0x000fca00010e061a */
[----:B------:R1:W5:Y:S03]  /*95a0*/  @!P0 LD.E.64 R46, [R2.64] ;  /* 0x00000008022e8980 */ /* 0x000366000c101b00 */
.L_x_1345:
[----:B--2---:R-:W-:Y:S05]  /*95b0*/  BSYNC B0 ;  /* 0x0000000000007941 */ /* 0x004fea0003800000 */
.L_x_1344:
[----:B------:R-:W-:Y:S01]  /*95c0*/  IADD3 R0, R30, 0x40, RZ ;  /* 0x000000401e007810 */ /* 0x000fe20007ffe0ff */
[----:B-1---5:R-:W-:Y:S01]  /*95d0*/  IMAD.MOV.U32 R2, RZ, RZ, R38 ;  /* 0x000000ffff027224 */ /* 0x022fe200078e0026 */
[----:B------:R-:W-:Y:S01]  /*95e0*/  MOV R19, R9 ;  /* 0x0000000900137202 */ /* 0x000fe20000000f00 */
[----:B---3--:R-:W-:Y:S01]  /*95f0*/  IMAD.MOV.U32 R4, RZ, RZ, R44 ;  /* 0x000000ffff047224 */ /* 0x008fe200078e002c */
[----:B------:R-:W-:Y:S01]  /*9600*/  ISETP.GE.AND P0, PT, R0, R36, PT ;  /* 0x000000240000720c */ /* 0x000fe20003f06270 */
[----:B------:R-:W-:Y:S01]  /*9610*/  IMAD.MOV.U32 R0, RZ, RZ, R39 ;  /* 0x000000ffff007224 */ /* 0x000fe200078e0027 */
[----:B----4-:R1:W2:Y:S01]  /*9620*/  SHFL.IDX PT, R5, R37, 0x1, 0x1c1f ;  /* 0x003c1f0025057f89 */ /* 0x0102a200000e0000 */
[----:B------:R-:W-:Y:S01]  /*9630*/  IMAD.MOV.U32 R3, RZ, RZ, R45 ;  /* 0x000000ffff037224 */ /* 0x000fe200078e002d */
[----:B------:R-:W-:Y:S01]  /*9640*/  BSSY B0, `(.L_x_1346) ;  /* 0x000006f000007945 */ /* 0x000fe20003800000 */
[----:B------:R-:W-:Y:S01]  /*9650*/  IMAD.MOV.U32 R20, RZ, RZ, R8 ;  /* 0x000000ffff147224 */ /* 0x000fe200078e0008 */
[----:B------:R-:W-:Y:S01]  /*9660*/  PRMT R70, R0, 0x5410, R2 ;  /* 0x0000541000467816 */ /* 0x000fe20000000002 */
[----:B------:R-:W-:Y:S01]  /*9670*/  IMAD.MOV.U32 R2, RZ, RZ, R16 ;  /* 0x000000ffff027224 */ /* 0x000fe200078e0010 */
[----:B------:R-:W-:Y:S01]  /*9680*/  PRMT R75, R3, 0x5410, R4 ;  /* 0x00005410034b7816 */ /* 0x000fe20000000004 */
[----:B------:R-:W-:Y:S01]  /*9690*/  IMAD.MOV.U32 R0, RZ, RZ, R17 ;  /* 0x000000ffff007224 */ /* 0x000fe200078e0011 */
[----:B------:R-:W-:Y:S01]  /*96a0*/  MOV R4, R32 ;  /* 0x0000002000047202 */ /* 0x000fe20000000f00 */
[----:B------:R-:W-:Y:S01]  /*96b0*/  IMAD.MOV.U32 R3, RZ, RZ, R33 ;  /* 0x000000ffff037224 */ /* 0x000fe200078e0021 */
[----:B------:R-:W-:Y:S01]  /*96c0*/  CS2R R24, SRZ ;  /* 0x0000000000187805 */ /* 0x000fe2000001ff00 */
        /* <DEDUP_REMOVED lines=8> */
[----:B------:R-:W-:Y:S01]  /*9750*/  CS2R R52, SRZ ;  /* 0x0000000000347805 */ /* 0x000fe2000001ff00 */
[----:B------:R-:W-:Y:S01]  /*9760*/  PRMT R60, R0, 0x5410, R2 ;  /* 0x00005410003c7816 */ /* 0x000fe20000000002 */
[----:B------:R-:W-:Y:S01]  /*9770*/  IMAD.MOV.U32 R2, RZ, RZ, R40 ;  /* 0x000000ffff027224 */ /* 0x000fe200078e0028 */
[----:B------:R-:W-:Y:S01]  /*9780*/  PRMT R64, R64, 0x5410, R4 ;  /* 0x0000541040407816 */ /* 0x000fe20000000004 */
[----:B------:R-:W-:Y:S01]  /*9790*/  IMAD.MOV.U32 R0, RZ, RZ, R41 ;  /* 0x000000ffff007224 */ /* 0x000fe200078e0029 */
[----:B------:R-:W-:Y:S01]  /*97a0*/  PRMT R61, R61, 0x5410, R3 ;  /* 0x000054103d3d7816 */ /* 0x000fe20000000003 */
[----:B------:R-:W-:Y:S01]  /*97b0*/  IMAD.MOV.U32 R4, RZ, RZ, R46 ;  /* 0x000000ffff047224 */ /* 0x000fe200078e002e */
[----:B------:R-:W-:Y:S01]  /*97c0*/  MOV R3, R47 ;  /* 0x0000002f00037202 */ /* 0x000fe20000000f00 */
[----:B------:R-:W-:Y:S01]  /*97d0*/  CS2R R50, SRZ ;  /* 0x0000000000327805 */ /* 0x000fe2000001ff00 */
[----:B------:R-:W-:Y:S01]  /*97e0*/  PRMT R69, R0, 0x5410, R2 ;  /* 0x0000541000457816 */ /* 0x000fe20000000002 */
[----:B------:R-:W-:Y:S01]  /*97f0*/  IMAD.MOV.U32 R2, RZ, RZ, R14 ;  /* 0x000000ffff027224 */ /* 0x000fe200078e000e */
[----:B------:R-:W-:Y:S01]  /*9800*/  PRMT R74, R3, 0x5410, R4 ;  /* 0x00005410034a7816 */ /* 0x000fe20000000004 */
[----:B------:R-:W-:Y:S01]  /*9810*/  IMAD.MOV.U32 R0, RZ, RZ, R15 ;  /* 0x000000ffff007224 */ /* 0x000fe200078e000f */
[----:B------:R-:W-:Y:S01]  /*9820*/  MOV R3, R35 ;  /* 0x0000002300037202 */ /* 0x000fe20000000f00 */
[----:B------:R-:W-:Y:S01]  /*9830*/  IMAD.MOV.U32 R4, RZ, RZ, R34 ;  /* 0x000000ffff047224 */ /* 0x000fe200078e0022 */
[----:B------:R-:W-:Y:S01]  /*9840*/  PRMT R64, R20, 0x7610, R64 ;  /* 0x0000761014407816 */ /* 0x000fe20000000040 */
[----:B------:R-:W-:Y:S01]  /*9850*/  CS2R R58, SRZ ;  /* 0x00000000003a7805 */ /* 0x000fe2000001ff00 */
[----:B------:R-:W-:Y:S01]  /*9860*/  PRMT R65, R0, 0x5410, R2 ;  /* 0x0000541000417816 */ /* 0x000fe20000000002 */
[----:B------:R-:W-:Y:S01]  /*9870*/  IMAD.MOV.U32 R0, RZ, RZ, R7 ;  /* 0x000000ffff007224 */ /* 0x000fe200078e0007 */
[----:B------:R-:W-:Y:S01]  /*9880*/  PRMT R67, R3, 0x5410, R4 ;  /* 0x0000541003437816 */ /* 0x000fe20000000004 */
[----:B------:R-:W3:Y:S01]  /*9890*/  SHFL.IDX PT, R2, R43, 0x1, 0x1c1f ;  /* 0x003c1f002b027f89 */ /* 0x000ee200000e0000 */
[----:B------:R-:W-:Y:S01]  /*98a0*/  PRMT R61, R19, 0x7610, R61 ;  /* 0x00007610133d7816 */ /* 0x000fe2000000003d */
[----:B------:R-:W-:Y:S01]  /*98b0*/  CS2R R56, SRZ ;  /* 0x0000000000387805 */ /* 0x000fe2000001ff00 */
[----:B-1----:R-:W-:Y:S01]  /*98c0*/  PRMT R37, R0, 0x5410, R18 ;  /* 0x0000541000257816 */ /* 0x002fe20000000012 */
[----:B------:R1:W4:Y:S01]  /*98d0*/  SHFL.IDX PT, R4, R42, 0x1, 0x1c1f ;  /* 0x003c1f002a047f89 */ /* 0x00032200000e0000 */
[----:B------:R-:W-:Y:S01]  /*98e0*/  CS2R R26, SRZ ;  /* 0x00000000001a7805 */ /* 0x000fe2000001ff00 */
[----:B------:R-:W-:Y:S01]  /*98f0*/  CS2R R54, SRZ ;  /* 0x0000000000367805 */ /* 0x000fe2000001ff00 */
[----:B------:R-:W-:Y:S01]  /*9900*/  CS2R R48, SRZ ;  /* 0x0000000000307805 */ /* 0x000fe2000001ff00 */
[----:B------:R2:W3:Y:S01]  /*9910*/  SHFL.IDX PT, R3, R31, 0x1, 0x1c1f ;  /* 0x003c1f001f037f89 */ /* 0x0004e200000e0000 */
[----:B-1----:R-:W-:Y:S01]  /*9920*/  CS2R R42, SRZ ;  /* 0x00000000002a7805 */ /* 0x002fe2000001ff00 */
[----:B--2---:R-:W-:Y:S01]  /*9930*/  CS2R R30, SRZ ;  /* 0x00000000001e7805 */ /* 0x004fe2000001ff00 */
[----:B------:R-:W-:Y:S05]  /*9940*/  @P0 BRA `(.L_x_1347) ;  /* 0x000003e000000947 */ /* 0x000fea0003800000 */
[----:B---34-:R-:W-:Y:S01]  /*9950*/  ISETP.GE.AND P0, PT, R145, c[0x0][0x27c], PT ;  /* 0x00009f0091007a0c */ /* 0x018fe20003f06270 */
[----:B------:R-:W-:Y:S01]  /*9960*/  CS2R R50, SRZ ;  /* 0x0000000000327805 */ /* 0x000fe2000001ff00 */
[----:B------:R-:W-:-:S11]  /*9970*/  ISETP.GE.AND P2, PT, R142, c[0x0][0x27c], PT ;  /* 0x00009f008e007a0c */ /* 0x000fd60003f46270 */
[C---:B------:R-:W-:Y:S01]  /*9980*/  @!P0 IMAD.SHL.U32 R0, R145.reuse, 0x2, RZ ;  /* 0x0000000291008824 */ /* 0x040fe200078e00ff */
[----:B------:R-:W-:Y:S01]  /*9990*/  @!P0 SHF.L.U64.HI R20, R145, 0x1, R78 ;  /* 0x0000000191148819 */ /* 0x000fe2000001024e */
[----:B------:R-:W-:Y:S01]  /*99a0*/  CS2R R48, SRZ ;  /* 0x0000000000307805 */ /* 0x000fe2000001ff00 */
[----:B------:R-:W-:Y:S02]  /*99b0*/  @!P2 IMAD.SHL.U32 R24, R142, 0x2, RZ ;  /* 0x000000028e18a824 */ /* 0x000fe400078e00ff */
[-C--:B------:R-:W-:Y:S02]  /*99c0*/  @!P0 IADD3 R18, P3, R4, R0.reuse, RZ ;  /* 0x0000000004128210 */ /* 0x080fe40007f7e0ff */
[----:B------:R-:W-:-:S03]  /*99d0*/  @!P0 IADD3 R22, P1, R2, R0, RZ ;  /* 0x0000000002168210 */ /* 0x000fc60007f3e0ff */
[--C-:B------:R-:W-:Y:S01]  /*99e0*/  @!P0 IMAD.X R19, R5, 0x1, R20.reuse, P3 ;  /* 0x0000000105138824 */ /* 0x100fe200018e0614 */
[----:B------:R-:W-:Y:S01]  /*99f0*/  ISETP.GE.AND P3, PT, R144, c[0x0][0x27c], PT ;  /* 0x00009f0090007a0c */ /* 0x000fe20003f66270 */
[----:B------:R-:W-:Y:S01]  /*9a00*/  @!P0 IMAD.X R23, R3, 0x1, R20, P1 ;  /* 0x0000000103178824 */ /* 0x000fe200008e0614 */
[----:B------:R-:W-:Y:S02]  /*9a10*/  ISETP.GE.AND P1, PT, R107, c[0x0][0x27c], PT ;  /* 0x00009f006b007a0c */ /* 0x000fe40003f26270 */
[----:B------:R1:W5:Y:S01]  /*9a20*/  @!P0 LD.E.64 R50, [R18.64] ;  /* 0x0000000812328980 */ /* 0x000362000c101b00 */
[----:B------:R-:W-:Y:S02]  /*9a30*/  @!P2 SHF.L.U64.HI R0, R142, 0x1, R77 ;  /* 0x000000018e00a819 */ /* 0x000fe4000001024d */
[----:B------:R-:W-:Y:S01]  /*9a40*/  @!P2 IADD3 R20, P4, R4, R24, RZ ;  /* 0x000000180414a210 */ /* 0x000fe20007f9e0ff */
[----:B------:R2:W5:Y:S01]  /*9a50*/  @!P0 LD.E.64 R48, [R22.64] ;  /* 0x0000000816308980 */ /* 0x000562000c101b00 */
[----:B------:R-:W-:Y:S01]  /*9a60*/  CS2R R54, SRZ ;  /* 0x0000000000367805 */ /* 0x000fe2000001ff00 */
[----:B------:R-:W-:-:S02]  /*9a70*/  CS2R R52, SRZ ;  /* 0x0000000000347805 */ /* 0x000fc4000001ff00 */
[----:B------:R-:W-:-:S03]  /*9a80*/  @!P2 IMAD.X R21, R5, 0x1, R0, P4 ;  /* 0x000000010515a824 */ /* 0x000fc600020e0600 */
[----:B------:R-:W-:Y:S02]  /*9a90*/  @!P1 SHF.L.U64.HI R26, R107, 0x1, R72 ;  /* 0x000000016b1a9819 */ /* 0x000fe40000010248 */
[----:B------:R3:W5:Y:S01]  /*9aa0*/  @!P2 LD.E.64 R52, [R20.64] ;  /* 0x000000081434a980 */ /* 0x000762000c101b00 */
[----:B-1----:R-:W-:-:S05]  /*9ab0*/  @!P2 IADD3 R18, P0, R2, R24, RZ ;  /* 0x000000180212a210 */ /* 0x002fca0007f1e0ff */
[----:B------:R-:W-:Y:S02]  /*9ac0*/  @!P2 IMAD.X R19, R3, 0x1, R0, P0 ;  /* 0x000000010313a824 */ /* 0x000fe400000e0600 */
[----:B------:R-:W-:-:S03]  /*9ad0*/  @!P3 IMAD.SHL.U32 R0, R144, 0x2, RZ ;  /* 0x000000029000b824 */ /* 0x000fc600078e00ff */
[----:B------:R1:W5:Y:S02]  /*9ae0*/  @!P2 LD.E.64 R54, [R18.64] ;  /* 0x000000081236a980 */ /* 0x000364000c101b00 */
[-C--:B------:R-:W-:Y:S02]  /*9af0*/  @!P3 IADD3 R24, P0, R4, R0.reuse, RZ ;  /* 0x000000000418b210 */ /* 0x080fe40007f1e0ff */
[----:B--2---:R-:W-:Y:S02]  /*9b00*/  @!P3 IADD3 R22, P2, R2, R0, RZ ;  /* 0x000000000216b210 */ /* 0x004fe40007f5e0ff */
[----:B-1----:R-:W-:Y:S01]  /*9b10*/  @!P3 SHF.L.U64.HI R19, R144, 0x1, R76 ;  /* 0x000000019013b819 */ /* 0x002fe2000001024c */
[----:B------:R-:W-:-:S04]  /*9b20*/  @!P1 IMAD.SHL.U32 R18, R107, 0x2, RZ ;  /* 0x000000026b129824 */ /* 0x000fc800078e00ff */
[----:B------:R-:W-:Y:S01]  /*9b30*/  @!P3 IMAD.X R25, R5, 0x1, R19, P0 ;  /* 0x000000010519b824 */ /* 0x000fe200000e0613 */
[----:B---3--:R-:W-:-:S05]  /*9b40*/  @!P1 IADD3 R20, P0, R4, R18, RZ ;  /* 0x0000001204149210 */ /* 0x008fca0007f1e0ff */
[----:B------:R-:W-:Y:S01]  /*9b50*/  @!P1 IMAD.X R21, R5, 0x1, R26, P0 ;  /* 0x0000000105159824 */ /* 0x000fe200000e061a */
[----:B------:R-:W-:Y:S01]  /*9b60*/  @!P1 IADD3 R18, P0, R2, R18, RZ ;  /* 0x0000001202129210 */ /* 0x000fe20007f1e0ff */
        /* <DEDUP_REMOVED lines=9> */
[----:B------:R-:W-:Y:S01]  /*9c00*/  @!P0 IMAD.SHL.U32 R0, R143, 0x2, RZ ;  /* 0x000000028f008824 */ /* 0x000fe200078e00ff */
[----:B------:R2:W5:Y:S04]  /*9c10*/  @!P2 LD.E.64 R42, [R26.64] ;  /* 0x000000081a2aa980 */ /* 0x000568000c101b00 */
[----:B------:R-:W-:Y:S01]  /*9c20*/  @!P0 IADD3 R4, P2, R4, R0, RZ ;  /* 0x0000000004048210 */ /* 0x000fe20007f5e0ff */
[----:B------:R-:W-:Y:S01]  /*9c30*/  CS2R R56, SRZ ;  /* 0x0000000000387805 */ /* 0x000fe2000001ff00 */
[----:B------:R-:W-:Y:S01]  /*9c40*/  CS2R R62, SRZ ;  /* 0x00000000003e7805 */ /* 0x000fe2000001ff00 */
[----:B------:R-:W-:-:S04]  /*9c50*/  CS2R R58, SRZ ;  /* 0x00000000003a7805 */ /* 0x000fc8000001ff00 */
[----:B------:R3:W5:Y:S01]  /*9c60*/  @!P1 LD.E.64 R56, [R18.64] ;  /* 0x0000000812389980 */ /* 0x000762000c101b00 */
[----:B--2---:R-:W-:Y:S01]  /*9c70*/  @!P0 SHF.L.U64.HI R26, R143, 0x1, R71 ;  /* 0x000000018f1a8819 */ /* 0x004fe20000010247 */
[----:B-1----:R-:W-:-:S04]  /*9c80*/  CS2R R28, SRZ ;  /* 0x00000000001c7805 */ /* 0x002fc8000001ff00 */
[--C-:B------:R-:W-:Y:S01]  /*9c90*/  @!P0 IMAD.X R5, R5, 0x1, R26.reuse, P2 ;  /* 0x0000000105058824 */ /* 0x100fe200010e061a */
[----:B------:R-:W-:Y:S01]  /*9ca0*/  @!P0 IADD3 R2, P2, R2, R0, RZ ;  /* 0x0000000002028210 */ /* 0x000fe20007f5e0ff */
[----:B------:R1:W5:Y:S04]  /*9cb0*/  @!P3 LD.E.64 R28, [R24.64] ;  /* 0x00000008181cb980 */ /* 0x000368000c101b00 */
[----:B------:R-:W-:Y:S01]  /*9cc0*/  @!P0 IMAD.X R3, R3, 0x1, R26, P2 ;  /* 0x0000000103038824 */ /* 0x000fe200010e061a */
[----:B------:R3:W5:Y:S01]  /*9cd0*/  @!P0 LD.E.64 R62, [R4.64] ;  /* 0x00000008043e8980 */ /* 0x000762000c101b00 */
[----:B------:R-:W-:-:S03]  /*9ce0*/  CS2R R26, SRZ ;  /* 0x00000000001a7805 */ /* 0x000fc6000001ff00 */
[----:B------:R3:W5:Y:S04]  /*9cf0*/  @!P0 LD.E.64 R58, [R2.64] ;  /* 0x00000008023a8980 */ /* 0x000768000c101b00 */
[----:B------:R3:W5:Y:S01]  /*9d00*/  @!P3 LD.E.64 R26, [R22.64] ;  /* 0x00000008161ab980 */ /* 0x000762000c101b00 */
[----:B-1----:R-:W-:-:S06]  /*9d10*/  CS2R R24, SRZ ;  /* 0x0000000000187805 */ /* 0x002fcc000001ff00 */
[----:B------:R3:W5:Y:S02]  /*9d20*/  @!P1 LD.E.64 R24, [R20.64] ;  /* 0x0000000814189980 */ /* 0x000764000c101b00 */
.L_x_1347:
[----:B---34-:R-:W-:Y:S05]  /*9d30*/  BSYNC B0 ;  /* 0x0000000000007941 */ /* 0x018fea0003800000 */
.L_x_1346:
[----:B-----5:R-:W-:Y:S01]  /*9d40*/  IMAD.MOV.U32 R2, RZ, RZ, R24 ;  /* 0x000000ffff027224 */ /* 0x020fe200078e0018 */
[----:B------:R-:W-:Y:S01]  /*9d50*/  MOV R0, R25 ;  /* 0x0000001900007202 */ /* 0x000fe20000000f00 */
[----:B------:R-:W-:Y:S01]  /*9d60*/  IMAD.MOV.U32 R4, RZ, RZ, R62 ;  /* 0x000000ffff047224 */ /* 0x000fe200078e003e */
[----:B------:R-:W-:-:S04]  /*9d70*/  DEPBAR.LE SB0, 0x1 ;  /* 0x000080400000791a */ /* 0x000fc80000000000 */
[----:B------:R-:W-:Y:S01]  /*9d80*/  PRMT R84, R0, 0x5410, R2 ;  /* 0x0000541000547816 */ /* 0x000fe20000000002 */
[----:B------:R-:W-:Y:S01]  /*9d90*/  IMAD.MOV.U32 R2, RZ, RZ, R52 ;  /* 0x000000ffff027224 */ /* 0x000fe200078e0034 */
[----:B------:R-:W-:Y:S01]  /*9da0*/  MOV R0, R53 ;  /* 0x0000003500007202 */ /* 0x000fe20000000f00 */
[----:B------:R-:W-:Y:S01]  /*9db0*/  IMAD.MOV.U32 R3, RZ, RZ, R63 ;  /* 0x000000ffff037224 */ /* 0x000fe200078e003f */
[----:B------:R-:W-:Y:S02]  /*9dc0*/  BSSY B1, `(.L_x_1348) ;  /* 0x000014d000017945 */ /* 0x000fe40003800000 */
[----:B------:R-:W-:Y:S01]  /*9dd0*/  PRMT R79, R0, 0x5410, R2 ;  /* 0x00005410004f7816 */ /* 0x000fe20000000002 */
[----:B------:R-:W-:Y:S01]  /*9de0*/  IMAD.MOV.U32 R2, RZ, RZ, R30 ;  /* 0x000000ffff027224 */ /* 0x000fe200078e001e */
[----:B------:R-:W-:Y:S02]  /*9df0*/  MOV R0, R31 ;  /* 0x0000001f00007202 */ /* 0x000fe40000000f00 */
[----:B------:R-:W-:Y:S01]  /*9e00*/  PRMT R86, R3, 0x5410, R4 ;  /* 0x0000541003567816 */ /* 0x000fe20000000004 */
[----:B------:R-:W-:Y:S01]  /*9e10*/  IMAD.MOV.U32 R4, RZ, RZ, R28 ;  /* 0x000000ffff047224 */ /* 0x000fe200078e001c */
[----:B------:R-:W-:Y:S01]  /*9e20*/  PRMT R72, R0, 0x5410, R2 ;  /* 0x0000541000487816 */ /* 0x000fe20000000002 */
[----:B------:R-:W-:-:S02]  /*9e30*/  IMAD.MOV.U32 R3, RZ, RZ, R29 ;  /* 0x000000ffff037224 */ /* 0x000fc400078e001d */
        /* <DEDUP_REMOVED lines=9> */
[----:B------:R-:W-:Y:S01]  /*9ed0*/  IMAD.IADD R3, R36, 0x1, -R239 ;  /* 0x0000000124037824 */ /* 0x000fe200078e0aef */
[----:B------:R-:W-:Y:S01]  /*9ee0*/  PRMT R82, R0, 0x5410, R2 ;  /* 0x0000541000527816 */ /* 0x000fe20000000002 */
[----:B------:R-:W-:Y:S01]  /*9ef0*/  IMAD.MOV.U32 R2, RZ, RZ, R26 ;  /* 0x000000ffff027224 */ /* 0x000fe200078e001a */
[----:B------:R-:W-:-:S02]  /*9f00*/  MOV R0, R27 ;  /* 0x0000001b00007202 */ /* 0x000fc40000000f00 */
[----:B------:R-:W-:Y:S02]  /*9f10*/  IMNMX R36, R3, 0x80, PT ;  /* 0x0000008003247817 */ /* 0x000fe40003800200 */
[----:B------:R-:W-:Y:S01]  /*9f20*/  PRMT R80, R0, 0x5410, R2 ;  /* 0x0000541000507816 */ /* 0x000fe20000000002 */
[----:B------:R-:W-:Y:S01]  /*9f30*/  IMAD.MOV.U32 R2, RZ, RZ, R54 ;  /* 0x000000ffff027224 */ /* 0x000fe200078e0036 */
[----:B------:R-:W-:Y:S01]  /*9f40*/  MOV R0, R55 ;  /* 0x0000003700007202 */ /* 0x000fe20000000f00 */
[----:B------:R-:W-:Y:S01]  /*9f50*/  BAR.SYNC.DEFER_BLOCKING 0x0 ;  /* 0x0000000000007b1d */ /* 0x000fe20000010000 */
[----:B------:R-:W-:Y:S02]  /*9f60*/  ISETP.GE.AND P0, PT, R215, R36, PT ;  /* 0x00000024d700720c */ /* 0x000fe40003f06270 */
[----:B------:R-:W-:Y:S01]  /*9f70*/  PRMT R78, R0, 0x5410, R2 ;  /* 0x00005410004e7816 */ /* 0x000fe20000000002 */
[----:B------:R-:W-:Y:S02]  /*9f80*/  IMAD.MOV.U32 R2, RZ, RZ, R48 ;  /* 0x000000ffff027224 */ /* 0x000fe400078e0030 */
[----:B------:R-:W-:-:S05]  /*9f90*/  IMAD.MOV.U32 R0, RZ, RZ, R49 ;  /* 0x000000ffff007224 */ /* 0x000fca00078e0031 */
[----:B------:R-:W-:Y:S01]  /*9fa0*/  PRMT R76, R0, 0x5410, R2 ;  /* 0x00005410004c7816 */ /* 0x000fe20000000002 */
[----:B------:R-:W-:Y:S01]  /*9fb0*/  IMAD.MOV.U32 R0, RZ, RZ, R43 ;  /* 0x000000ffff007224 */ /* 0x000fe200078e002b */
[----:B------:R-:W-:-:S04]  /*9fc0*/  MOV R2, R42 ;  /* 0x0000002a00027202 */ /* 0x000fc80000000f00 */
[----:B------:R-:W-:Y:S01]  /*9fd0*/  PRMT R71, R0, 0x5410, R2 ;  /* 0x0000541000477816 */ /* 0x000fe20000000002 */
[----:B------:R-:W-:Y:S05]  /*9fe0*/  @P0 BRA `(.L_x_1349) ;  /* 0x000012a000000947 */ /* 0x000fea0003800000 */
[----:B------:R-:W-:Y:S01]  /*9ff0*/  ISETP.GE.AND P0, PT, R140, c[0x0][0x27c], PT ;  /* 0x00009f008c007a0c */ /* 0x000fe20003f06270 */
[----:B------:R-:W-:-:S12]  /*a000*/  BSSY B0, `(.L_x_1350) ;  /* 0x0000030000007945 */ /* 0x000fd80003800000 */
[----:B------:R-:W-:Y:S05]  /*a010*/  @P0 BRA `(.L_x_1351) ;  /* 0x000002e000000947 */ /* 0x000fea0003800000 */
[----:B------:R-:W1:Y:S01]  /*a020*/  LDS.128 R20, [R209+0xc000] ;  /* 0x00c00000d1147984 */ /* 0x000e620000000c00 */
[----:B------:R-:W-:Y:S02]  /*a030*/  SHF.R.U32.HI R0, RZ, 0x10, R7 ;  /* 0x00000010ff007819 */ /* 0x000fe40000011607 */
[----:B------:R-:W-:Y:S02]  /*a040*/  SHF.R.U32.HI R2, RZ, 0x10, R11 ;  /* 0x00000010ff027819 */ /* 0x000fe4000001160b */
[----:B------:R-:W-:Y:S02]  /*a050*/  PRMT R0, R37, 0x5410, R0 ;  /* 0x0000541025007816 */ /* 0x000fe40000000000 */
[----:B------:R-:W-:Y:S02]  /*a060*/  PRMT R2, R60, 0x5410, R2 ;  /* 0x000054103c027816 */ /* 0x000fe40000000002 */
[----:B------:R-:W-:Y:S01]  /*a070*/  SHF.R.U64 R6, R6, 0x10, R7 ;  /* 0x0000001006067819 */ /* 0x000fe20000001207 */
[C---:B------:R-:W-:Y:S01]  /*a080*/  IMAD.U32 R18, R0.reuse, 0x10000, RZ ;  /* 0x0001000000127824 */ /* 0x040fe200078e00ff */
[----:B------:R-:W-:Y:S01]  /*a090*/  LOP3.LUT R7, R0, 0xffff0000, RZ, 0xc0, !PT ;  /* 0xffff000000077812 */ /* 0x000fe200078ec0ff */
[----:B------:R-:W-:Y:S01]  /*a0a0*/  IMAD.U32 R19, R2, 0x10000, RZ ;  /* 0x0001000002137824 */ /* 0x000fe200078e00ff */
[C---:B-1----:R-:W-:Y:S01]  /*a0b0*/  LOP3.LUT R3, R22.reuse, 0xffff0000, RZ, 0xc0, !PT ;  /* 0xffff000016037812 */ /* 0x042fe200078ec0ff */
[----:B------:R-:W-:Y:S01]  /*a0c0*/  IMAD.U32 R0, R23, 0x10000, RZ ;  /* 0x0001000017007824 */ /* 0x000fe200078e00ff */
[----:B------:R-:W-:-:S03]  /*a0d0*/  SHF.L.U32 R4, R22, 0x10, RZ ;  /* 0x0000001016047819 */ /* 0x000fc600000006ff */
[CC--:B------:R-:W-:Y:S02]  /*a0e0*/  FMUL.FTZ R5, R3.reuse, R18.reuse ;  /* 0x0000001203057220 */ /* 0x0c0fe40000410000 */
[-C--:B------:R-:W-:Y:S02]  /*a0f0*/  FMUL.FTZ R3, R3, R19.reuse ;  /* 0x0000001303037220 */ /* 0x080fe40000410000 */
[----:B------:R-:W-:Y:S01]  /*a100*/  FFMA.FTZ R19, R4, R19, -R5 ;  /* 0x0000001304137223 */ /* 0x000fe20000010805 */
[----:B------:R-:W-:Y:S01]  /*a110*/  LOP3.LUT R5, R2, 0xffff0000, RZ, 0xc0, !PT ;  /* 0xffff000002057812 */ /* 0x000fe200078ec0ff */
[----:B------:R-:W-:Y:S01]  /*a120*/  FFMA.FTZ R18, R4, R18, R3 ;  /* 0x0000001204127223 */ /* 0x000fe20000010003 */
[----:B------:R-:W-:Y:S02]  /*a130*/  LOP3.LUT R2, R23, 0xffff0000, RZ, 0xc0, !PT ;  /* 0xffff000017027812 */ /* 0x000fe400078ec0ff */
[----:B------:R-:W-:-:S03]  /*a140*/  SHF.R.U64 R4, R10, 0x10, R11 ;  /* 0x000000100a047819 */ /* 0x000fc6000000120b */
[C---:B------:R-:W-:Y:S02]  /*a150*/  FMUL.FTZ R3, R2.reuse, R7 ;  /* 0x0000000702037220 */ /* 0x040fe40000410000 */
[-C--:B------:R-:W-:Y:S02]  /*a160*/  FMUL.FTZ R2, R2, R5.reuse ;  /* 0x0000000502027220 */ /* 0x080fe40000410000 */
[----:B------:R-:W-:Y:S01]  /*a170*/  FFMA.FTZ R10, R0, R5, -R3 ;  /* 0x00000005000a7223 */ /* 0x000fe20000010803 */
[----:B------:R-:W-:Y:S01]  /*a180*/  LOP3.LUT R3, R20, 0xffff0000, RZ, 0xc0, !PT ;  /* 0xffff000014037812 */ /* 0x000fe200078ec0ff */
[----:B------:R-:W-:Y:S01]  /*a190*/  FFMA.FTZ R7, R0, R7, R2 ;  /* 0x0000000700077223 */ /* 0x000fe20000010002 */
[----:B------:R-:W-:Y:S02]  /*a1a0*/  PRMT R0, R37, 0x5432, R6 ;  /* 0x0000543225007816 */ /* 0x000fe40000000006 */
[----:B------:R-:W-:Y:S01]  /*a1b0*/  PRMT R2, R60, 0x5432, R4 ;  /* 0x000054323c027816 */ /* 0x000fe20000000004 */
[----:B------:R-:W-:Y:S01]  /*a1c0*/  IMAD.U32 R4, R20, 0x10000, RZ ;  /* 0x0001000014047824 */ /* 0x000fe200078e00ff */
[----:B------:R-:W-:Y:S01]  /*a1d0*/  F2FP.BF16.PACK_AB R7, R7, R10 ;  /* 0x0000000a0707723e */ /* 0x000fe200000010ff */
        /* <DEDUP_REMOVED lines=8> */
[C---:B------:R-:W-:Y:S02]  /*a260*/  LOP3.LUT R2, R21.reuse, 0xffff0000, RZ, 0xc0, !PT ;  /* 0xffff000015027812 */ /* 0x040fe400078ec0ff */
[----:B------:R-:W-:-:S02]  /*a270*/  SHF.L.U32 R0, R21, 0x10, RZ ;  /* 0x0000001015007819 */ /* 0x000fc400000006ff */
[----:B------:R-:W-:Y:S01]  /*a280*/  F2FP.BF16.PACK_AB R4, R4, R5 ;  /* 0x000000050404723e */ /* 0x000fe200000010ff */
[CC--:B------:R-:W-:Y:S02]  /*a290*/  FMUL.FTZ R3, R2.reuse, R6.reuse ;  /* 0x0000000602037220 */ /* 0x0c0fe40000410000 */
[-C--:B------:R-:W-:Y:S02]  /*a2a0*/  FMUL.FTZ R2, R2, R11.reuse ;  /* 0x0000000b02027220 */ /* 0x080fe40000410000 */
[C---:B------:R-:W-:Y:S02]  /*a2b0*/  FFMA.FTZ R3, R0.reuse, R11, -R3 ;  /* 0x0000000b00037223 */ /* 0x040fe40000010803 */
[----:B------:R-:W-:Y:S01]  /*a2c0*/  FFMA.FTZ R2, R0, R6, R2 ;  /* 0x0000000600027223 */ /* 0x000fe20000010002 */
[----:B------:R-:W-:-:S04]  /*a2d0*/  F2FP.BF16.PACK_AB R6, R18, R19 ;  /* 0x000000131206723e */ /* 0x000fc800000010ff */
[----:B------:R-:W-:-:S05]  /*a2e0*/  F2FP.BF16.PACK_AB R5, R2, R3 ;  /* 0x000000030205723e */ /* 0x000fca00000010ff */
[----:B------:R1:W-:Y:S02]  /*a2f0*/  STS.128 [R209+0xc000], R4 ;  /* 0x00c00004d1007388 */ /* 0x0003e40000000c00 */
.L_x_1351:
[----:B------:R-:W-:Y:S05]  /*a300*/  BSYNC B0 ;  /* 0x0000000000007941 */ /* 0x000fea0003800000 */
.L_x_1350:
[----:B------:R-:W-:Y:S01]  /*a310*/  ISETP.GE.AND P0, PT, R145, c[0x0][0x27c], PT ;  /* 0x00009f0091007a0c */ /* 0x000fe20003f06270 */
[----:B------:R-:W-:-:S12]  /*a320*/  BSSY B0, `(.L_x_1352) ;  /* 0x0000030000007945 */ /* 0x000fd80003800000 */
[----:B------:R-:W-:Y:S05]  /*a330*/  @P0 BRA `(.L_x_1353) ;  /* 0x000002e000000947 */ /* 0x000fea0003800000 */
[----:B-1----:R-:W1:Y:S01]  /*a340*/  LDS.128 R4, [R210+0xc000] ;  /* 0x00c00000d2047984 */ /* 0x002e620000000c00 */
[----:B------:R-:W-:Y:S02]  /*a350*/  SHF.R.U32.HI R0, RZ, 0x10, R9 ;  /* 0x00000010ff007819 */ /* 0x000fe40000011609 */
[----:B------:R-:W-:Y:S02]  /*a360*/  SHF.R.U32.HI R2, RZ, 0x10, R13 ;  /* 0x00000010ff027819 */ /* 0x000fe4000001160d */
[C---:B------:R-:W-:Y:S02]  /*a370*/  PRMT R0, R61.reuse, 0x5410, R0 ;  /* 0x000054103d007816 */ /* 0x040fe40000000000 */
[----:B------:R-:W-:-:S03]  /*a380*/  PRMT R2, R61, 0x5432, R2 ;  /* 0x000054323d027816 */ /* 0x000fc60000000002 */
[----:B------:R-:W-:Y:S02]  /*a390*/  IMAD.U32 R19, R0, 0x10000, RZ ;  /* 0x0001000000137824 */ /* 0x000fe400078e00ff */
[----:B------:R-:W-:Y:S01]  /*a3a0*/  IMAD.U32 R11, R2, 0x10000, RZ ;  /* 0x00010000020b7824 */ /* 0x000fe200078e00ff */
[C---:B-1----:R-:W-:Y:S02]  /*a3b0*/  LOP3.LUT R3, R6.reuse, 0xffff0000, RZ, 0xc0, !PT ;  /* 0xffff000006037812 */ /* 0x042fe400078ec0ff */
[----:B------:R-:W-:-:S03]  /*a3c0*/  SHF.L.U32 R6, R6, 0x10, RZ ;  /* 0x0000001006067819 */ /* 0x000fc600000006ff */
[C---:B------:R-:W-:Y:S02]  /*a3d0*/  FMUL.FTZ R10, R3.reuse, R19 ;  /* 0x00000013030a7220 */ /* 0x040fe40000410000 */
[-C--:B------:R-:W-:Y:S02]  /*a3e0*/  FMUL.FTZ R3, R3, R11.reuse ;  /* 0x0000000b03037220 */ /* 0x080fe40000410000 */
[----:B------:R-:W-:Y:S01]  /*a3f0*/  FFMA.FTZ R18, R6, R11, -R10 ;  /* 0x0000000b06127223 */ /* 0x000fe2000001080a */
[----:B------:R-:W-:Y:S01]  /*a400*/  SHF.R.U64 R10, R12, 0x10, R13 ;  /* 0x000000100c0a7819 */ /* 0x000fe2000000120d */
[----:B------:R-:W-:Y:S01]  /*a410*/  FFMA.FTZ R11, R6, R19, R3 ;  /* 0x00000013060b7223 */ /* 0x000fe20000010003 */
[----:B------:R-:W-:Y:S02]  /*a420*/  SHF.R.U64 R6, R8, 0x10, R9 ;  /* 0x0000001008067819 */ /* 0x000fe40000001209 */
[----:B------:R-:W-:Y:S02]  /*a430*/  LOP3.LUT R9, R2, 0xffff0000, RZ, 0xc0, !PT ;  /* 0xffff000002097812 */ /* 0x000fe400078ec0ff */
[----:B------:R-:W-:Y:S01]  /*a440*/  LOP3.LUT R8, R0, 0xffff0000, RZ, 0xc0, !PT ;  /* 0xffff000000087812 */ /* 0x000fe200078ec0ff */
[C---:B------:R-:W-:Y:S01]  /*a450*/  IMAD.U32 R0, R7.reuse, 0x10000, RZ ;  /* 0x0001000007007824 */ /* 0x040fe200078e00ff */
[----:B------:R-:W-:-:S05]  /*a460*/  LOP3.LUT R2, R7, 0xffff0000, RZ, 0xc0, !PT ;  /* 0xffff000007027812 */ /* 0x000fca00078ec0ff */
[CC--:B------:R-:W-:Y:S02]  /*a470*/  FMUL.FTZ R3, R2.reuse, R8.reuse ;  /* 0x0000000802037220 */ /* 0x0c0fe40000410000 */
[-C--:B------:R-:W-:Y:S02]  /*a480*/  FMUL.FTZ R2, R2, R9.reuse ;  /* 0x0000000902027220 */ /* 0x080fe40000410000 */
[----:B------:R-:W-:Y:S01]  /*a490*/  FFMA.FTZ R9, R0, R9, -R3 ;  /* 0x0000000900097223 */ /* 0x000fe20000010803 */
[----:B------:R-:W-:Y:S01]  /*a4a0*/  LOP3.LUT R3, R4, 0xffff0000, RZ, 0xc0, !PT ;  /* 0xffff000004037812 */ /* 0x000fe200078ec0ff */
[----:B------:R-:W-:Y:S01]  /*a4b0*/  FFMA.FTZ R7, R0, R8, R2 ;  /* 0x0000000800077223 */ /* 0x000fe20000010002 */
[----:B------:R-:W-:Y:S01]  /*a4c0*/  PRMT R0, R64, 0x5410, R6 ;  /* 0x0000541040007816 */ /* 0x000fe20000000006 */
[----:B------:R-:W-:Y:S01]  /*a4d0*/  IMAD.U32 R4, R4, 0x10000, RZ ;  /* 0x0001000004047824 */ /* 0x000fe200078e00ff */
[----:B------:R-:W-:Y:S02]  /*a4e0*/  PRMT R2, R64, 0x5432, R10 ;  /* 0x0000543240027816 */ /* 0x000fe4000000000a */
[----:B------:R-:W-:Y:S01]  /*a4f0*/  F2FP.BF16.PACK_AB R7, R7, R9 ;  /* 0x000000090707723e */ /* 0x000fe200000010ff */
[----:B------:R-:W-:Y:S01]  /*a500*/  IMAD.U32 R10, R0, 0x10000, RZ ;  /* 0x00010000000a7824 */ /* 0x000fe200078e00ff */
[----:B------:R-:W-:-:S03]  /*a510*/  SHF.L.U32 R8, R2, 0x10, RZ ;  /* 0x0000001002087819 */ /* 0x000fc600000006ff */
[C---:B------:R-:W-:Y:S02]  /*a520*/  FMUL.FTZ R6, R3.reuse, R10 ;  /* 0x0000000a03067220 */ /* 0x040fe40000410000 */
        /* <DEDUP_REMOVED lines=8> */
[C---:B------:R-:W-:Y:S02]  /*a5b0*/  FMUL.FTZ R3, R2.reuse, R6 ;  /* 0x0000000602037220 */ /* 0x040fe40000410000 */
[-C--:B------:R-:W-:Y:S02]  /*a5c0*/  FMUL.FTZ R2, R2, R10.reuse ;  /* 0x0000000a02027220 */ /* 0x080fe40000410000 */
[C---:B------:R-:W-:Y:S02]  /*a5d0*/  FFMA.FTZ R3, R0.reuse, R10, -R3 ;  /* 0x0000000a00037223 */ /* 0x040fe40000010803 */
[----:B------:R-:W-:Y:S01]  /*a5e0*/  FFMA.FTZ R2, R0, R6, R2 ;  /* 0x0000000600027223 */ /* 0x000fe20000010002 */
[----:B------:R-:W-:-:S04]  /*a5f0*/  F2FP.BF16.PACK_AB R6, R11, R18 ;  /* 0x000000120b06723e */ /* 0x000fc800000010ff */
[----:B------:R-:W-:-:S05]  /*a600*/  F2FP.BF16.PACK_AB R5, R2, R3 ;  /* 0x000000030205723e */ /* 0x000fca00000010ff */
[----:B------:R1:W-:Y:S02]  /*a610*/  STS.128 [R210+0xc000], R4 ;  /* 0x00c00004d2007388 */ /* 0x0003e40000000c00 */
.L_x_1353:
[----:B------:R-:W-:Y:S05]  /*a620*/  BSYNC B0 ;  /* 0x0000000000007941 */ /* 0x000fea0003800000 */
.L_x_1352:
[----:B------:R-:W-:Y:S01]  /*a630*/  ISETP.GE.AND P0, PT, R142, c[0x0][0x27c], PT ;  /* 0x00009f008e007a0c */ /* 0x000fe20003f06270 */
[----:B------:R-:W-:-:S12]  /*a640*/  BSSY B0, `(.L_x_1354) ;  /* 0x0000030000007945 */ /* 0x000fd80003800000 */
[----:B------:R-:W-:Y:S05]  /*a650*/  @P0 BRA `(.L_x_1355) ;  /* 0x000002e000000947 */ /* 0x000fea0003800000 */
[----:B-1----:R-:W1:Y:S01]  /*a660*/  LDS.128 R4, [R209+0x10000] ;  /* 0x01000000d1047984 */ /* 0x002e620000000c00 */
[----:B------:R-:W-:Y:S02]  /*a670*/  SHF.R.U32.HI R0, RZ, 0x10, R17 ;  /* 0x00000010ff007819 */ /* 0x000fe40000011611 */
[----:B------:R-:W-:Y:S02]  /*a680*/  SHF.R.U32.HI R2, RZ, 0x10, R15 ;  /* 0x00000010ff027819 */ /* 0x000fe4000001160f */
[----:B------:R-:W-:Y:S02]  /*a690*/  PRMT R8, R66, 0x5410, R0 ;  /* 0x0000541042087816 */ /* 0x000fe40000000000 */
[----:B------:R-:W-:Y:S02]  /*a6a0*/  PRMT R0, R65, 0x5410, R2 ;  /* 0x0000541041007816 */ /* 0x000fe40000000002 */
[----:B------:R-:W-:Y:S02]  /*a6b0*/  SHF.R.U64 R3, R16, 0x10, R17 ;  /* 0x0000001010037819 */ /* 0x000fe40000001211 */
[----:B------:R-:W-:Y:S01]  /*a6c0*/  SHF.L.U32 R13, R8, 0x10, RZ ;  /* 0x00000010080d7819 */ /* 0x000fe200000006ff */
[----:B------:R-:W-:Y:S01]  /*a6d0*/  IMAD.U32 R12, R0, 0x10000, RZ ;  /* 0x00010000000c7824 */ /* 0x000fe200078e00ff */
[----:B------:R-:W-:-:S02]  /*a6e0*/  PRMT R10, R66, 0x5432, R3 ;  /* 0x00005432420a7816 */ /* 0x000fc40000000003 */
[----:B------:R-:W-:Y:S02]  /*a6f0*/  SHF.R.U64 R9, R14, 0x10, R15 ;  /* 0x000000100e097819 */ /* 0x000fe4000000120f */
[----:B------:R-:W-:Y:S02]  /*a700*/  LOP3.LUT R14, R0, 0xffff0000, RZ, 0xc0, !PT ;  /* 0xffff0000000e7812 */ /* 0x000fe400078ec0ff */
[----:B------:R-:W-:Y:S02]  /*a710*/  LOP3.LUT R8, R8, 0xffff0000, RZ, 0xc0, !PT ;  /* 0xffff000008087812 */ /* 0x000fe400078ec0ff */
[----:B------:R-:W-:-:S05]  /*a720*/  PRMT R9, R65, 0x5432, R9 ;  /* 0x0000543241097816 */ /* 0x000fca0000000009 */
[C---:B------:R-:W-:Y:S01]  /*a730*/  IMAD.U32 R15, R9.reuse, 0x10000, RZ ;  /* 0x00010000090f7824 */ /* 0x040fe200078e00ff */
[----:B------:R-:W-:Y:S02]  /*a740*/  LOP3.LUT R9, R9, 0xffff0000, RZ, 0xc0, !PT ;  /* 0xffff000009097812 */ /* 0x000fe400078ec0ff */
[C---:B-1----:R-:W-:Y:S01]  /*a750*/  LOP3.LUT R2, R6.reuse, 0xffff0000, RZ, 0xc0, !PT ;  /* 0xffff000006027812 */ /* 0x042fe200078ec0ff */
[----:B------:R-:W-:Y:S01]  /*a760*/  IMAD.U32 R3, R6, 0x10000, RZ ;  /* 0x0001000006037824 */ /* 0x000fe200078e00ff */
[----:B------:R-:W-:Y:S01]  /*a770*/  LOP3.LUT R0, R5, 0xffff0000, RZ, 0xc0, !PT ;  /* 0xffff000005007812 */ /* 0x000fe200078ec0ff */
[C---:B------:R-:W-:Y:S01]  /*a780*/  IMAD.U32 R11, R7.reuse, 0x10000, RZ ;  /* 0x00010000070b7824 */ /* 0x040fe200078e00ff */
[----:B------:R-:W-:Y:S01]  /*a790*/  LOP3.LUT R7, R7, 0xffff0000, RZ, 0xc0, !PT ;  /* 0xffff000007077812 */ /* 0x000fe200078ec0ff */
[C---:B------:R-:W-:Y:S02]  /*a7a0*/  FMUL.FTZ R6, R2.reuse, R12 ;  /* 0x0000000c02067220 */ /* 0x040fe40000410000 */
[----:B------:R-:W-:-:S02]  /*a7b0*/  FMUL.FTZ R2, R2, R13 ;  /* 0x0000000d02027220 */ /* 0x000fc40000410000 */
[C---:B------:R-:W-:Y:S02]  /*a7c0*/  FFMA.FTZ R13, R3.reuse, R13, -R6 ;  /* 0x0000000d030d7223 */ /* 0x040fe40000010806 */
[----:B------:R-:W-:Y:S01]  /*a7d0*/  FFMA.FTZ R12, R3, R12, R2 ;  /* 0x0000000c030c7223 */ /* 0x000fe20000010002 */
[C---:B------:R-:W-:Y:S01]  /*a7e0*/  LOP3.LUT R3, R4.reuse, 0xffff0000, RZ, 0xc0, !PT ;  /* 0xffff000004037812 */ /* 0x040fe200078ec0ff */
[----:B------:R-:W-:Y:S01]  /*a7f0*/  IMAD.U32 R6, R4, 0x10000, RZ ;  /* 0x0001000004067824 */ /* 0x000fe200078e00ff */
[----:B------:R-:W-:Y:S01]  /*a800*/  SHF.L.U32 R2, R5, 0x10, RZ ;  /* 0x0000001005027819 */ /* 0x000fe200000006ff */
[C---:B------:R-:W-:Y:S02]  /*a810*/  FMUL.FTZ R4, R7.reuse, R14 ;  /* 0x0000000e07047220 */ /* 0x040fe40000410000 */
[-C--:B------:R-:W-:Y:S02]  /*a820*/  FMUL.FTZ R7, R7, R8.reuse ;  /* 0x0000000807077220 */ /* 0x080fe40000410000 */
[----:B------:R-:W-:-:S02]  /*a830*/  FFMA.FTZ R8, R11, R8, -R4 ;  /* 0x000000080b087223 */ /* 0x000fc40000010804 */
[----:B------:R-:W-:Y:S01]  /*a840*/  FFMA.FTZ R7, R11, R14, R7 ;  /* 0x0000000e0b077223 */ /* 0x000fe20000010007 */
[C---:B------:R-:W-:Y:S01]  /*a850*/  SHF.L.U32 R11, R10.reuse, 0x10, RZ ;  /* 0x000000100a0b7819 */ /* 0x040fe200000006ff */
[----:B------:R-:W-:Y:S01]  /*a860*/  FMUL.FTZ R5, R3, R15 ;  /* 0x0000000f03057220 */ /* 0x000fe20000410000 */
[----:B------:R-:W-:Y:S02]  /*a870*/  LOP3.LUT R10, R10, 0xffff0000, RZ, 0xc0, !PT ;  /* 0xffff00000a0a7812 */ /* 0x000fe400078ec0ff */
[----:B------:R-:W-:Y:S01]  /*a880*/  F2FP.BF16.PACK_AB R7, R7, R8 ;  /* 0x000000080707723e */ /* 0x000fe200000010ff */
[----:B------:R-:W-:Y:S02]  /*a890*/  FMUL.FTZ R4, R3, R11 ;  /* 0x0000000b03047220 */ /* 0x000fe40000410000 */
[C---:B------:R-:W-:Y:S02]  /*a8a0*/  FMUL.FTZ R3, R0.reuse, R9 ;  /* 0x0000000900037220 */ /* 0x040fe40000410000 */
[----:B------:R-:W-:-:S02]  /*a8b0*/  FMUL.FTZ R0, R0, R10 ;  /* 0x0000000a00007220 */ /* 0x000fc40000410000 */
[C---:B------:R-:W-:Y:S02]  /*a8c0*/  FFMA.FTZ R5, R6.reuse, R11, -R5 ;  /* 0x0000000b06057223 */ /* 0x040fe40000010805 */
[----:B------:R-:W-:Y:S01]  /*a8d0*/  FFMA.FTZ R4, R6, R15, R4 ;  /* 0x0000000f06047223 */ /* 0x000fe20000010004 */
[----:B------:R-:W-:Y:S01]  /*a8e0*/  F2FP.BF16.PACK_AB R6, R12, R13 ;  /* 0x0000000d0c06723e */ /* 0x000fe200000010ff */
[C---:B------:R-:W-:Y:S02]  /*a8f0*/  FFMA.FTZ R3, R2.reuse, R10, -R3 ;  /* 0x0000000a02037223 */ /* 0x040fe40000010803 */
[----:B------:R-:W-:Y:S01]  /*a900*/  FFMA.FTZ R0, R2, R9, R0 ;  /* 0x0000000902007223 */ /* 0x000fe20000010000 */
[----:B------:R-:W-:-:S04]  /*a910*/  F2FP.BF16.PACK_AB R4, R4, R5 ;  /* 0x000000050404723e */ /* 0x000fc800000010ff */
[----:B------:R-:W-:-:S05]  /*a920*/  F2FP.BF16.PACK_AB R5, R0, R3 ;  /* 0x000000030005723e */ /* 0x000fca00000010ff */
[----:B------:R1:W-:Y:S02]  /*a930*/  STS.128 [R209+0x10000], R4 ;  /* 0x01000004d1007388 */ /* 0x0003e40000000c00 */
.L_x_1355:
[----:B------:R-:W-:Y:S05]  /*a940*/  BSYNC B0 ;  /* 0x0000000000007941 */ /* 0x000fea0003800000 */
.L_x_1354:
[----:B------:R-:W-:Y:S01]  /*a950*/  ISETP.GE.AND P0, PT, R144, c[0x0][0x27c], PT ;  /* 0x00009f0090007a0c */ /* 0x000fe20003f06270 */
[----:B------:R-:W-:-:S12]  /*a960*/  BSSY B0, `(.L_x_1356) ;  /* 0x0000030000007945 */ /* 0x000fd80003800000 */
[----:B------:R-:W-:Y:S05]  /*a970*/  @P0 BRA `(.L_x_1357) ;  /* 0x000002e000000947 */ /* 0x000fea0003800000 */
[----:B-1----:R-:W1:Y:S01]  /*a980*/  LDS.128 R4, [R210+0x10000] ;  /* 0x01000000d2047984 */ /* 0x002e620000000c00 */
[--C-:B------:R-:W-:Y:S02]  /*a990*/  SHF.R.U64 R0, R32, 0x10, R33.reuse ;  /* 0x0000001020007819 */ /* 0x100fe40000001221 */
[----:B------:R-:W-:Y:S02]  /*a9a0*/  SHF.R.U32.HI R2, RZ, 0x10, R33 ;  /* 0x00000010ff027819 */ /* 0x000fe40000011621 */
[----:B------:R-:W-:Y:S02]  /*a9b0*/  SHF.R.U32.HI R9, RZ, 0x10, R35 ;  /* 0x00000010ff097819 */ /* 0x000fe40000011623 */
[C---:B------:R-:W-:Y:S02]  /*a9c0*/  PRMT R11, R68.reuse, 0x5432, R0 ;  /* 0x00005432440b7816 */ /* 0x040fe40000000000 */
[----:B------:R-:W-:Y:S02]  /*a9d0*/  PRMT R8, R68, 0x5410, R2 ;  /* 0x0000541044087816 */ /* 0x000fe40000000002 */
[----:B------:R-:W-:-:S02]  /*a9e0*/  PRMT R0, R67, 0x5410, R9 ;  /* 0x0000541043007816 */ /* 0x000fc40000000009 */
[----:B------:R-:W-:Y:S01]  /*a9f0*/  SHF.R.U64 R3, R34, 0x10, R35 ;  /* 0x0000001022037819 */ /* 0x000fe20000001223 */
[----:B------:R-:W-:Y:S01]  /*aa00*/  IMAD.U32 R14, R8, 0x10000, RZ ;  /* 0x00010000080e7824 */ /* 0x000fe200078e00ff */
[C---:B------:R-:W-:Y:S01]  /*aa10*/  LOP3.LUT R17, R0.reuse, 0xffff0000, RZ, 0xc0, !PT ;  /* 0xffff000000117812 */ /* 0x040fe200078ec0ff */
[----:B------:R-:W-:Y:S01]  /*aa20*/  IMAD.U32 R15, R0, 0x10000, RZ ;  /* 0x00010000000f7824 */ /* 0x000fe200078e00ff */
[----:B------:R-:W-:Y:S02]  /*aa30*/  PRMT R10, R67, 0x5432, R3 ;  /* 0x00005432430a7816 */ /* 0x000fe40000000003 */
[----:B------:R-:W-:Y:S02]  /*aa40*/  LOP3.LUT R16, R8, 0xffff0000, RZ, 0xc0, !PT ;  /* 0xffff000008107812 */ /* 0x000fe400078ec0ff */
[C---:B-1----:R-:W-:Y:S01]  /*aa50*/  LOP3.LUT R9, R6.reuse, 0xffff0000, RZ, 0xc0, !PT ;  /* 0xffff000006097812 */ /* 0x042fe200078ec0ff */
[C---:B------:R-:W-:Y:S01]  /*aa60*/  IMAD.U32 R12, R7.reuse, 0x10000, RZ ;  /* 0x00010000070c7824 */ /* 0x040fe200078e00ff */
[----:B------:R-:W-:Y:S01]  /*aa70*/  LOP3.LUT R2, R7, 0xffff0000, RZ, 0xc0, !PT ;  /* 0xffff000007027812 */ /* 0x000fe200078ec0ff */
[----:B------:R-:W-:Y:S01]  /*aa80*/  IMAD.U32 R13, R6, 0x10000, RZ ;  /* 0x00010000060d7824 */ /* 0x000fe200078e00ff */
[C---:B------:R-:W-:Y:S01]  /*aa90*/  SHF.L.U32 R6, R4.reuse, 0x10, RZ ;  /* 0x0000001004067819 */ /* 0x040fe200000006ff */
[----:B------:R-:W-:Y:S01]  /*aaa0*/  FMUL.FTZ R7, R9, R14 ;  /* 0x0000000e09077220 */ /* 0x000fe20000410000 */
[----:B------:R-:W-:Y:S01]  /*aab0*/  SHF.L.U32 R3, R5, 0x10, RZ ;  /* 0x0000001005037819 */ /* 0x000fe200000006ff */
[-C--:B------:R-:W-:Y:S01]  /*aac0*/  FMUL.FTZ R8, R9, R15.reuse ;  /* 0x0000000f09087220 */ /* 0x080fe20000410000 */
[----:B------:R-:W-:Y:S01]  /*aad0*/  LOP3.LUT R0, R5, 0xffff0000, RZ, 0xc0, !PT ;  /* 0xffff000005007812 */ /* 0x000fe200078ec0ff */
[----:B------:R-:W-:Y:S01]  /*aae0*/  FFMA.FTZ R9, R13, R15, R7 ;  /* 0x0000000f0d097223 */ /* 0x000fe20000010007 */
[----:B------:R-:W-:Y:S01]  /*aaf0*/  LOP3.LUT R4, R4, 0xffff0000, RZ, 0xc0, !PT ;  /* 0xffff000004047812 */ /* 0x000fe200078ec0ff */
[----:B------:R-:W-:-:S02]  /*ab00*/  FMUL.FTZ R5, R2, R17 ;  /* 0x0000001102057220 */ /* 0x000fc40000410000 */
[----:B------:R-:W-:Y:S01]  /*ab10*/  FFMA.FTZ R14, R13, R14, -R8 ;  /* 0x0000000e0d0e7223 */ /* 0x000fe20000010808 */
[C---:B------:R-:W-:Y:S01]  /*ab20*/  SHF.L.U32 R13, R11.reuse, 0x10, RZ ;  /* 0x000000100b0d7819 */ /* 0x040fe200000006ff */
[C---:B------:R-:W-:Y:S01]  /*ab30*/  IMAD.U32 R15, R10.reuse, 0x10000, RZ ;  /* 0x000100000a0f7824 */ /* 0x040fe200078e00ff */
[----:B------:R-:W-:Y:S01]  /*ab40*/  LOP3.LUT R10, R10, 0xffff0000, RZ, 0xc0, !PT ;  /* 0xffff00000a0a7812 */ /* 0x000fe200078ec0ff */
[-C--:B------:R-:W-:Y:S01]  /*ab50*/  FMUL.FTZ R2, R2, R16.reuse ;  /* 0x0000001002027220 */ /* 0x080fe20000410000 */
[----:B------:R-:W-:Y:S01]  /*ab60*/  LOP3.LUT R11, R11, 0xffff0000, RZ, 0xc0, !PT ;  /* 0xffff00000b0b7812 */ /* 0x000fe200078ec0ff */
[C---:B------:R-:W-:Y:S02]  /*ab70*/  FFMA.FTZ R8, R12.reuse, R16, -R5 ;  /* 0x000000100c087223 */ /* 0x040fe40000010805 */
[----:B------:R-:W-:Y:S02]  /*ab80*/  FFMA.FTZ R7, R12, R17, R2 ;  /* 0x000000110c077223 */ /* 0x000fe40000010002 */
[----:B------:R-:W-:-:S02]  /*ab90*/  FMUL.FTZ R5, R4, R15 ;  /* 0x0000000f04057220 */ /* 0x000fc40000410000 */
[----:B------:R-:W-:Y:S01]  /*aba0*/  FMUL.FTZ R4, R4, R13 ;  /* 0x0000000d04047220 */ /* 0x000fe20000410000 */
[----:B------:R-:W-:Y:S01]  /*abb0*/  F2FP.BF16.PACK_AB R7, R7, R8 ;  /* 0x000000080707723e */ /* 0x000fe200000010ff */
[C---:B------:R-:W-:Y:S02]  /*abc0*/  FMUL.FTZ R2, R0.reuse, R10 ;  /* 0x0000000a00027220 */ /* 0x040fe40000410000 */
[----:B------:R-:W-:Y:S02]  /*abd0*/  FMUL.FTZ R0, R0, R11 ;  /* 0x0000000b00007220 */ /* 0x000fe40000410000 */
[C---:B------:R-:W-:Y:S02]  /*abe0*/  FFMA.FTZ R5, R6.reuse, R13, -R5 ;  /* 0x0000000d06057223 */ /* 0x040fe40000010805 */
[----:B------:R-:W-:Y:S01]  /*abf0*/  FFMA.FTZ R4, R6, R15, R4 ;  /* 0x0000000f06047223 */ /* 0x000fe20000010004 */
[----:B------:R-:W-:Y:S01]  /*ac00*/  F2FP.BF16.PACK_AB R6, R9, R14 ;  /* 0x0000000e0906723e */ /* 0x000fe200000010ff */
[----:B------:R-:W-:-:S02]  /*ac10*/  FFMA.FTZ R2, R3, R11, -R2 ;  /* 0x0000000b03027223 */ /* 0x000fc40000010802 */
[----:B------:R-:W-:Y:S01]  /*ac20*/  FFMA.FTZ R0, R3, R10, R0 ;  /* 0x0000000a03007223 */ /* 0x000fe20000010000 */
[----:B------:R-:W-:-:S04]  /*ac30*/  F2FP.BF16.PACK_AB R4, R4, R5 ;  /* 0x000000050404723e */ /* 0x000fc800000010ff */
[----:B------:R-:W-:-:S05]  /*ac40*/  F2FP.BF16.PACK_AB R5, R0, R2 ;  /* 0x000000020005723e */ /* 0x000fca00000010ff */
[----:B------:R1:W-:Y:S02]  /*ac50*/  STS.128 [R210+0x10000], R4 ;  /* 0x01000004d2007388 */ /* 0x0003e40000000c00 */
.L_x_1357:
[----:B------:R-:W-:Y:S05]  /*ac60*/  BSYNC B0 ;  /* 0x0000000000007941 */ /* 0x000fea0003800000 */
.L_x_1356:
        /* <DEDUP_REMOVED lines=49> */
.L_x_1359:
[----:B------:R-:W-:Y:S05]  /*af80*/  BSYNC B0 ;  /* 0x0000000000007941 */ /* 0x000fea0003800000 */
.L_x_1358:
[----:B------:R-:W-:-:S13]  /*af90*/  ISETP.GE.AND P0, PT, R143, c[0x0][0x27c], PT ;  /* 0x00009f008f007a0c */ /* 0x000fda0003f06270 */
        /* <DEDUP_REMOVED lines=47> */
.L_x_1349:
[----:B------:R-:W-:Y:S05]  /*b290*/  BSYNC B1 ;  /* 0x0000000000017941 */ /* 0x000fea0003800000 */
.L_x_1348:
[----:B------:R-:W-:-:S04]  /*b2a0*/  IADD3 R0, R215, 0x40, RZ ;  /* 0x00000040d7007810 */ /* 0x000fc80007ffe0ff */
[----:B------:R-:W-:-:S13]  /*b2b0*/  ISETP.GE.AND P0, PT, R0, R36, PT ;  /* 0x000000240000720c */ /* 0x000fda0003f06270 */
[----:B------:R-:W-:Y:S05]  /*b2c0*/  @P0 BRA `(.L_x_1360) ;  /* 0x000048b000000947 */ /* 0x000fea0003800000 */
        /* <DEDUP_REMOVED lines=49> */
.L_x_1362:
[----:B------:R-:W-:Y:S05]  /*b5e0*/  BSYNC B0 ;  /* 0x0000000000007941 */ /* 0x000fea0003800000 */
.L_x_1361:
        /* <DEDUP_REMOVED lines=49> */
.L_x_1364:
[----:B------:R-:W-:Y:S05]  /*b900*/  BSYNC B0 ;  /* 0x0000000000007941 */ /* 0x000fea0003800000 */
.L_x_1363:
        /* <DEDUP_REMOVED lines=49> */
.L_x_1366:
[----:B------:R-:W-:Y:S05]  /*bc20*/  BSYNC B0 ;  /* 0x0000000000007941 */ /* 0x000fea0003800000 */
.L_x_1365:
        /* <DEDUP_REMOVED lines=49> */
.L_x_1368:
[----:B------:R-:W-:Y:S05]  /*bf40*/  BSYNC B0 ;  /* 0x0000000000007941 */ /* 0x000fea0003800000 */
.L_x_1367:
        /* <DEDUP_REMOVED lines=49> */
.L_x_1370:
[----:B------:R-:W-:Y:S05]  /*c260*/  BSYNC B0 ;  /* 0x0000000000007941 */ /* 0x000fea0003800000 */
.L_x_1369:
        /* <DEDUP_REMOVED lines=49> */
.L_x_1343:
[----:B------:R-:W-:Y:S01]  /*c580*/  IMAD.MOV.U32 R3, RZ, RZ, c[0x0][0x2c4] ;  /* 0x0000b100ff037624 */ /* 0x000fe200078e00ff */
[----:B------:R-:W-:Y:S01]  /*c590*/  BSSY B0, `(.L_x_1371) ;  /* 0x0000048000007945 */ /* 0x000fe20003800000 */
[----:B------:R-:W-:Y:S01]  /*c5a0*/  IMAD.MOV.U32 R5, RZ, RZ, R7 ;  /* 0x000000ffff057224 */ /* 0x000fe200078e0007 */
[----:B------:R-:W-:Y:S01]  /*c5b0*/  MOV R7, R6 ;  /* 0x0000000600077202 */ /* 0x000fe20000000f00 */
[----:B------:R-:W-:Y:S01]  /*c5c0*/  IMAD.MOV.U32 R6, RZ, RZ, R2 ;  /* 0x000000ffff067224 */ /* 0x000fe200078e0002 */
[----:B------:R-:W-:Y:S01]  /*c5d0*/  ISETP.NE.AND P0, PT, R3, 0x1, PT ;  /* 0x000000010300780c */ /* 0x000fe20003f05270 */
        /* <DEDUP_REMOVED lines=9> */
[----:B------:R-:W-:-:S03]  /*c670*/  CS2R R12, SRZ ;  /* 0x00000000000c7805 */ /* 0x000fc6000001ff00 */
[----:B------:R-:W-:-:S05]  /*c680*/  @P0 IMAD.HI.U32 R3, R0, c[0x0][0x2c8], RZ ;  /* 0x0000b20000030a27 */ /* 0x000fca00078e00ff */
[----:B------:R-:W-:-:S04]  /*c690*/  @P0 SHF.R.U32.HI R0, RZ, c[0x0][0x2cc], R3 ;  /* 0x0000b300ff000a19 */ /* 0x000fc80000011603 */
[----:B------:R-:W-:Y:S01]  /*c6a0*/  SHF.R.S32.HI R3, RZ, 0x1f, R0 ;  /* 0x0000001fff037819 */ /* 0x000fe20000011400 */
[----:B------:R-:W-:-:S04]  /*c6b0*/  IMAD.WIDE.U32 R4, R0, c[0x0][0x280], R4 ;  /* 0x0000a00000047a25 */ /* 0x000fc800078e0004 */
[C---:B------:R-:W-:Y:S01]  /*c6c0*/  IMAD R9, R3.reuse, c[0x0][0x280], RZ ;  /* 0x0000a00003097a24 */ /* 0x040fe200078e02ff */
[----:B------:R-:W-:Y:S01]  /*c6d0*/  LEA R28, P1, R4, c[0x0][0x270], 0x1 ;  /* 0x00009c00041c7a11 */ /* 0x000fe200078208ff */
[----:B------:R-:W-:Y:S02]  /*c6e0*/  IMAD R8, R3, c[0x0][0x290], RZ ;  /* 0x0000a40003087a24 */ /* 0x000fe400078e02ff */
[C---:B------:R-:W-:Y:S02]  /*c6f0*/  IMAD.WIDE.U32 R2, R0.reuse, c[0x0][0x290], R6 ;  /* 0x0000a40000027a25 */ /* 0x040fe400078e0006 */
[----:B------:R1:W2:Y:S02]  /*c700*/  SHFL.IDX PT, R20, R28, RZ, 0x1c1f ;  /* 0x001c1fff1c147589 */ /* 0x0002a400000e0000 */
[----:B------:R-:W-:Y:S01]  /*c710*/  IMAD R6, R0, c[0x0][0x284], R9 ;  /* 0x0000a10000067a24 */ /* 0x000fe200078e0209 */
[----:B------:R-:W-:Y:S01]  /*c720*/  LEA R29, P0, R2, c[0x0][0x288], 0x1 ;  /* 0x0000a200021d7a11 */ /* 0x000fe200078008ff */
[----:B------:R-:W-:-:S02]  /*c730*/  IMAD R0, R0, c[0x0][0x294], R8 ;  /* 0x0000a50000007a24 */ /* 0x000fc400078e0208 */
[----:B------:R-:W-:Y:S01]  /*c740*/  CS2R R8, SRZ ;  /* 0x0000000000087805 */ /* 0x000fe2000001ff00 */
[----:B------:R-:W-:Y:S02]  /*c750*/  IADD3 R6, R5, R6, RZ ;  /* 0x0000000605067210 */ /* 0x000fe40007ffe0ff */
[----:B------:R-:W-:Y:S02]  /*c760*/  IADD3 R0, R3, R0, RZ ;  /* 0x0000000003007210 */ /* 0x000fe40007ffe0ff */
[----:B------:R-:W-:Y:S02]  /*c770*/  LEA.HI.X R27, R4, c[0x0][0x274], R6, 0x1, P1 ;  /* 0x00009d00041b7a11 */ /* 0x000fe400008f0c06 */
[----:B------:R-:W-:Y:S01]  /*c780*/  LEA.HI.X R26, R2, c[0x0][0x28c], R0, 0x1, P0 ;  /* 0x0000a300021a7a11 */ /* 0x000fe200000f0c00 */
[----:B------:R-:W-:Y:S01]  /*c790*/  CS2R R6, SRZ ;  /* 0x0000000000067805 */ /* 0x000fe2000001ff00 */
[----:B------:R-:W-:Y:S01]  /*c7a0*/  ISETP.GE.AND P0, PT, R30, R36, PT ;  /* 0x000000241e00720c */ /* 0x000fe20003f06270 */
[----:B------:R1:W3:Y:S01]  /*c7b0*/  SHFL.IDX PT, R2, R29, RZ, 0x1c1f ;  /* 0x001c1fff1d027589 */ /* 0x0002e200000e0000 */
[----:B------:R-:W-:-:S03]  /*c7c0*/  CS2R R4, SRZ ;  /* 0x0000000000047805 */ /* 0x000fc6000001ff00 */
[----:B------:R1:W4:Y:S04]  /*c7d0*/  SHFL.IDX PT, R21, R27, RZ, 0x1c1f ;  /* 0x001c1fff1b157589 */ /* 0x00032800000e0000 */
[----:B------:R1:W1:Y:S04]  /*c7e0*/  SHFL.IDX PT, R3, R26, RZ, 0x1c1f ;  /* 0x001c1fff1a037589 */ /* 0x00026800000e0000 */
[----:B------:R-:W-:Y:S05]  /*c7f0*/  @P0 BRA `(.L_x_1372) ;  /* 0x0000021000000947 */ /* 0x000fea0003800000 */
[----:B--2---:R-:W-:Y:S01]  /*c800*/  ISETP.GE.AND P0, PT, R102, c[0x0][0x27c], PT ;  /* 0x00009f0066007a0c */ /* 0x004fe20003f06270 */
[----:B------:R-:W-:Y:S01]  /*c810*/  CS2R R10, SRZ ;  /* 0x00000000000a7805 */ /* 0x000fe2000001ff00 */
[----:B------:R-:W-:Y:S01]  /*c820*/  ISETP.GE.AND P1, PT, R105, c[0x0][0x27c], PT ;  /* 0x00009f0069007a0c */ /* 0x000fe20003f26270 */
[----:B------:R-:W-:Y:S01]  /*c830*/  CS2R R8, SRZ ;  /* 0x0000000000087805 */ /* 0x000fe2000001ff00 */
[----:B------:R-:W-:Y:S01]  /*c840*/  ISETP.GE.AND P2, PT, R106, c[0x0][0x27c], PT ;  /* 0x00009f006a007a0c */ /* 0x000fe20003f46270 */
[----:B------:R-:W-:Y:S01]  /*c850*/  CS2R R6, SRZ ;  /* 0x0000000000067805 */ /* 0x000fe2000001ff00 */
[----:B------:R-:W-:Y:S01]  /*c860*/  CS2R R4, SRZ ;  /* 0x0000000000047805 */ /* 0x000fe2000001ff00 */
[----:B------:R-:W-:Y:S01]  /*c870*/  CS2R R46, SRZ ;  /* 0x00000000002e7805 */ /* 0x000fe2000001ff00 */
[----:B------:R-:W-:-:S05]  /*c880*/  CS2R R44, SRZ ;  /* 0x00000000002c7805 */ /* 0x000fca000001ff00 */
[C---:B------:R-:W-:Y:S01]  /*c890*/  @!P0 IMAD.SHL.U32 R0, R102.reuse, 0x2, RZ ;  /* 0x0000000266008824 */ /* 0x040fe200078e00ff */
[----:B------:R-:W-:-:S03]  /*c8a0*/  @!P0 SHF.L.U64.HI R13, R102, 0x1, R103 ;  /* 0x00000001660d8819 */ /* 0x000fc60000010267 */
[----:B------:R-:W-:Y:S01]  /*c8b0*/  @!P2 IMAD.SHL.U32 R12, R225, 0x8, RZ ;  /* 0x00000008e10ca824 */ /* 0x000fe200078e00ff */
[----:B------:R-:W-:-:S03]  /*c8c0*/  @!P0 IADD3 R24, P3, R20, R0, RZ ;  /* 0x0000000014188210 */ /* 0x000fc60007f7e0ff */
[----:B----4-:R-:W-:Y:S01]  /*c8d0*/  @!P2 IMAD.WIDE R18, R12, 0x2, R20 ;  /* 0x000000020c12a825 */ /* 0x010fe200078e0214 */
[----:B------:R-:W-:Y:S02]  /*c8e0*/  @!P0 IADD3.X R25, R21, R13, RZ, P3, !PT ;  /* 0x0000000d15198210 */ /* 0x000fe40001ffe4ff */
[----:B---3--:R-:W-:Y:S01]  /*c8f0*/  @!P0 IADD3 R22, P3, R2, R0, RZ ;  /* 0x0000000002168210 */ /* 0x008fe20007f7e0ff */
[----:B-1----:R-:W-:Y:S01]  /*c900*/  @!P2 IMAD.WIDE R16, R12, 0x2, R2 ;  /* 0x000000020c10a825 */ /* 0x002fe200078e0202 */
[----:B------:R-:W-:Y:S01]  /*c910*/  @!P1 SHF.L.U32 R0, R224, 0x3, RZ ;  /* 0x00000003e0009819 */ /* 0x000fe200000006ff */
[----:B------:R1:W5:Y:S01]  /*c920*/  @!P2 LD.E.128 R8, [R18.64] ;  /* 0x000000081208a980 */ /* 0x000362000c101d00 */
[----:B------:R-:W-:Y:S01]  /*c930*/  CS2R R42, SRZ ;  /* 0x00000000002a7805 */ /* 0x000fe2000001ff00 */
[----:B------:R-:W-:Y:S02]  /*c940*/  @!P0 IMAD.X R23, R3, 0x1, R13, P3 ;  /* 0x0000000103178824 */ /* 0x000fe400018e060d */
[C---:B------:R-:W-:Y:S01]  /*c950*/  @!P1 IMAD.WIDE R14, R0.reuse, 0x2, R20 ;  /* 0x00000002000e9825 */ /* 0x040fe200078e0214 */
[----:B------:R2:W5:Y:S01]  /*c960*/  @!P2 LD.E.128 R4, [R16.64] ;  /* 0x000000081004a980 */ /* 0x000562000c101d00 */
[----:B------:R-:W-:Y:S01]  /*c970*/  CS2R R40, SRZ ;  /* 0x0000000000287805 */ /* 0x000fe2000001ff00 */
[----:B------:R-:W-:Y:S01]  /*c980*/  CS2R R12, SRZ ;  /* 0x00000000000c7805 */ /* 0x000fe2000001ff00 */
[----:B------:R-:W-:Y:S01]  /*c990*/  @!P1 IMAD.WIDE R20, R0, 0x2, R2 ;  /* 0x0000000200149825 */ /* 0x000fe200078e0202 */
[----:B------:R3:W5:Y:S04]  /*c9a0*/  @!P1 LD.E.128 R44, [R14.64] ;  /* 0x000000080e2c9980 */ /* 0x000768000c101d00 */
[----:B------:R4:W5:Y:S01]  /*c9b0*/  @!P1 LD.E.128 R40, [R20.64] ;  /* 0x0000000814289980 */ /* 0x000962000c101d00 */
[----:B-1----:R-:W-:Y:S01]  /*c9c0*/  CS2R R18, SRZ ;  /* 0x0000000000127805 */ /* 0x002fe2000001ff00 */
[----:B--2---:R-:W-:Y:S01]  /*c9d0*/  CS2R R16, SRZ ;  /* 0x0000000000107805 */ /* 0x004fe2000001ff00 */
[----:B---3--:R-:W-:-:S05]  /*c9e0*/  CS2R R14, SRZ ;  /* 0x00000000000e7805 */ /* 0x008fca000001ff00 */
[----:B------:R4:W5:Y:S04]  /*c9f0*/  @!P0 LD.E.128 R16, [R24.64] ;  /* 0x0000000818108980 */ /* 0x000968000c101d00 */
[----:B------:R4:W5:Y:S02]  /*ca00*/  @!P0 LD.E.128 R12, [R22.64] ;  /* 0x00000008160c8980 */ /* 0x000964000c101d00 */
.L_x_1372:
[----:B--2---:R-:W-:Y:S05]  /*ca10*/  BSYNC B0 ;  /* 0x0000000000007941 */ /* 0x004fea0003800000 */
.L_x_1371:
[----:B------:R-:W-:Y:S01]  /*ca20*/  IADD3 R0, R30, 0x40, RZ ;  /* 0x000000401e007810 */ /* 0x000fe20007ffe0ff */
[----:B---3-5:R-:W-:Y:S01]  /*ca30*/  IMAD.MOV.U32 R2, RZ, RZ, R44 ;  /* 0x000000ffff027224 */ /* 0x028fe200078e002c */
[----:B----4-:R-:W-:Y:S01]  /*ca40*/  MOV R23, R15 ;  /* 0x0000000f00177202 */ /* 0x010fe20000000f00 */
[----:B------:R-:W-:Y:S01]  /*ca50*/  IMAD.MOV.U32 R20, RZ, RZ, R46 ;  /* 0x000000ffff147224 */ /* 0x000fe200078e002e */
[----:B------:R-:W-:Y:S01]  /*ca60*/  ISETP.GE.AND P0, PT, R0, R36, PT ;  /* 0x000000240000720c */ /* 0x000fe20003f06270 */
[----:B------:R-:W-:Y:S01]  /*ca70*/  IMAD.MOV.U32 R0, RZ, RZ, R45 ;  /* 0x000000ffff007224 */ /* 0x000fe200078e002d */
[----:B------:R2:W3:Y:S01]  /*ca80*/  SHFL.IDX PT, R21, R27, 0x1, 0x1c1f ;  /* 0x003c1f001b157f89 */ /* 0x0004e200000e0000 */
[----:B-1----:R-:W-:Y:S01]  /*ca90*/  IMAD.MOV.U32 R3, RZ, RZ, R47 ;  /* 0x000000ffff037224 */ /* 0x002fe200078e002f */
        /* <DEDUP_REMOVED lines=37> */
[----:B------:R2:W1:Y:S01]  /*ccf0*/  SHFL.IDX PT, R2, R29, 0x1, 0x1c1f ;  /* 0x003c1f001d027f89 */ /* 0x00046200000e0000 */
[----:B------:R-:W-:Y:S01]  /*cd00*/  PRMT R72, R3, 0x7610, R72 ;  /* 0x0000761003487816 */ /* 0x000fe20000000048 */
[----:B------:R-:W-:Y:S01]  /*cd10*/  CS2R R62, SRZ ;  /* 0x00000000003e7805 */ /* 0x000fe2000001ff00 */
[----:B------:R-:W-:Y:S01]  /*cd20*/  PRMT R37, R0, 0x5410, R22 ;  /* 0x0000541000257816 */ /* 0x000fe20000000016 */
[----:B------:R2:W4:Y:S01]  /*cd30*/  SHFL.IDX PT, R20, R28, 0x1, 0x1c1f ;  /* 0x003c1f001c147f89 */ /* 0x00052200000e0000 */
[----:B------:R-:W-:Y:S01]  /*cd40*/  CS2R R60, SRZ ;  /* 0x00000000003c7805 */ /* 0x000fe2000001ff00 */
[----:B------:R-:W-:Y:S01]  /*cd50*/  CS2R R58, SRZ ;  /* 0x00000000003a7805 */ /* 0x000fe2000001ff00 */
[----:B------:R-:W-:Y:S01]  /*cd60*/  CS2R R56, SRZ ;  /* 0x0000000000387805 */ /* 0x000fe2000001ff00 */
[----:B------:R2:W1:Y:S01]  /*cd70*/  SHFL.IDX PT, R3, R26, 0x1, 0x1c1f ;  /* 0x003c1f001a037f89 */ /* 0x00046200000e0000 */
[----:B------:R-:W-:Y:S01]  /*cd80*/  CS2R R50, SRZ ;  /* 0x0000000000327805 */ /* 0x000fe2000001ff00 */
[----:B------:R-:W-:Y:S01]  /*cd90*/  CS2R R48, SRZ ;  /* 0x0000000000307805 */ /* 0x000fe2000001ff00 */
[----:B------:R-:W-:Y:S05]  /*cda0*/  @P0 BRA `(.L_x_1374) ;  /* 0x0000021000000947 */ /* 0x000fea0003800000 */
[----:B---3--:R-:W-:Y:S01]  /*cdb0*/  ISETP.GE.AND P0, PT, R102, c[0x0][0x27c], PT ;  /* 0x00009f0066007a0c */ /* 0x008fe20003f06270 */
        /* <DEDUP_REMOVED lines=9> */
[----:B--2---:R-:W-:Y:S01]  /*ce50*/  @!P0 SHF.L.U64.HI R26, R102, 0x1, R103 ;  /* 0x00000001661a8819 */ /* 0x004fe20000010267 */
[----:B------:R-:W-:-:S03]  /*ce60*/  @!P2 IMAD.SHL.U32 R23, R225, 0x8, RZ ;  /* 0x00000008e117a824 */ /* 0x000fc600078e00ff */
[----:B----4-:R-:W-:Y:S01]  /*ce70*/  @!P0 IADD3 R24, P3, R20, R0, RZ ;  /* 0x0000000014188210 */ /* 0x010fe20007f7e0ff */
[----:B------:R-:W-:-:S03]  /*ce80*/  @!P2 IMAD.WIDE R32, R23, 0x2, R20 ;  /* 0x000000021720a825 */ /* 0x000fc600078e0214 */
[----:B------:R-:W-:Y:S01]  /*ce90*/  @!P0 IADD3.X R25, R21, R26, RZ, P3, !PT ;  /* 0x0000001a15198210 */ /* 0x000fe20001ffe4ff */
[----:B-1----:R-:W-:Y:S01]  /*cea0*/  @!P2 IMAD.WIDE R30, R23, 0x2, R2 ;  /* 0x00000002171ea825 */ /* 0x002fe200078e0202 */
[----:B------:R-:W-:Y:S01]  /*ceb0*/  @!P0 IADD3 R22, P3, R2, R0, RZ ;  /* 0x0000000002168210 */ /* 0x000fe20007f7e0ff */
[----:B------:R1:W5:Y:S01]  /*cec0*/  @!P2 LD.E.128 R52, [R32.64] ;  /* 0x000000082034a980 */ /* 0x000362000c101d00 */
[----:B------:R-:W-:Y:S01]  /*ced0*/  @!P1 SHF.L.U32 R0, R224, 0x3, RZ ;  /* 0x00000003e0009819 */ /* 0x000fe200000006ff */
[----:B------:R-:W-:Y:S01]  /*cee0*/  CS2R R62, SRZ ;  /* 0x00000000003e7805 */ /* 0x000fe2000001ff00 */
[----:B------:R-:W-:Y:S01]  /*cef0*/  CS2R R60, SRZ ;  /* 0x00000000003c7805 */ /* 0x000fe2000001ff00 */
[----:B------:R-:W-:Y:S01]  /*cf00*/  CS2R R34, SRZ ;  /* 0x0000000000227805 */ /* 0x000fe2000001ff00 */
[----:B------:R-:W-:Y:S01]  /*cf10*/  CS2R R50, SRZ ;  /* 0x0000000000327805 */ /* 0x000fe2000001ff00 */
[C---:B------:R-:W-:Y:S01]  /*cf20*/  @!P1 IMAD.WIDE R28, R0.reuse, 0x2, R20 ;  /* 0x00000002001c9825 */ /* 0x040fe200078e0214 */
[----:B------:R-:W-:Y:S01]  /*cf30*/  CS2R R48, SRZ ;  /* 0x0000000000307805 */ /* 0x000fe2000001ff00 */
[----:B------:R2:W5:Y:S02]  /*cf40*/  @!P2 LD.E.128 R56, [R30.64] ;  /* 0x000000081e38a980 */ /* 0x000564000c101d00 */
[----:B------:R-:W-:-:S02]  /*cf50*/  @!P1 IMAD.WIDE R20, R0, 0x2, R2 ;  /* 0x0000000200149825 */ /* 0x000fc400078e0202 */
[----:B------:R2:W5:Y:S02]  /*cf60*/  @!P1 LD.E.128 R64, [R28.64] ;  /* 0x000000081c409980 */ /* 0x000564000c101d00 */
[----:B------:R-:W-:Y:S02]  /*cf70*/  @!P0 IMAD.X R23, R3, 0x1, R26, P3 ;  /* 0x0000000103178824 */ /* 0x000fe400018e061a */
[----:B------:R2:W5:Y:S04]  /*cf80*/  @!P1 LD.E.128 R60, [R20.64] ;  /* 0x00000008143c9980 */ /* 0x000568000c101d00 */
[----:B------:R2:W5:Y:S01]  /*cf90*/  @!P0 LD.E.128 R48, [R22.64] ;  /* 0x0000000816308980 */ /* 0x000562000c101d00 */
[----:B-1----:R-:W-:-:S06]  /*cfa0*/  CS2R R32, SRZ ;  /* 0x0000000000207805 */ /* 0x002fcc000001ff00 */
[----:B------:R2:W5:Y:S02]  /*cfb0*/  @!P0 LD.E.128 R32, [R24.64] ;  /* 0x0000000818208980 */ /* 0x000564000c101d00 */
.L_x_1374:
[----:B---3--:R-:W-:Y:S05]  /*cfc0*/  BSYNC B0 ;  /* 0x0000000000007941 */ /* 0x008fea0003800000 */
.L_x_1373:
[----:B-1---5:R-:W-:Y:S01]  /*cfd0*/  IMAD.MOV.U32 R2, RZ, RZ, R64 ;  /* 0x000000ffff027224 */ /* 0x022fe200078e0040 */
[----:B------:R-:W-:Y:S01]  /*cfe0*/  MOV R0, R65 ;  /* 0x0000004100007202 */ /* 0x000fe20000000f00 */
[----:B--2-4-:R-:W-:Y:S01]  /*cff0*/  IMAD.MOV.U32 R20, RZ, RZ, R66 ;  /* 0x000000ffff147224 */ /* 0x014fe200078e0042 */
        /* <DEDUP_REMOVED lines=43> */
[----:B------:R-:W2:Y:S01]  /*d2b0*/  LDL R97, [R1+0x4c] ;  /* 0x00004c0001617983 */ /* 0x000ea20000100800 */
[----:B------:R-:W-:Y:S01]  /*d2c0*/  IMAD.MOV.U32 R2, RZ, RZ, c[0x0][0x27c] ;  /* 0x00009f00ff027624 */ /* 0x000fe200078e00ff */
[----:B------:R-:W-:Y:S02]  /*d2d0*/  SHF.R.U64 R12, R12, 0x10, R13 ;  /* 0x000000100c0c7819 */ /* 0x000fe4000000120d */
[----:B------:R-:W-:Y:S02]  /*d2e0*/  SHF.R.U64 R16, R16, 0x10, R17 ;  /* 0x0000001010107819 */ /* 0x000fe40000001211 */
[----:B------:R-:W-:Y:S02]  /*d2f0*/  LEA.HI R2, R2, R243, RZ, 0x1d ;  /* 0x000000f302027211 */ /* 0x000fe400078fe8ff */
[----:B------:R-:W-:Y:S02]  /*d300*/  SHF.R.U32.HI R3, RZ, 0x10, R13 ;  /* 0x00000010ff037819 */ /* 0x000fe4000001160d */
[----:B------:R-:W-:-:S02]  /*d310*/  SHF.R.S32.HI R0, RZ, 0x1f, R2 ;  /* 0x0000001fff007819 */ /* 0x000fc40000011402 */
[----:B------:R-:W-:Y:S02]  /*d320*/  SHF.R.U64 R18, R18, 0x10, R19 ;  /* 0x0000001012127819 */ /* 0x000fe40000001213 */
[----:B------:R-:W-:Y:S01]  /*d330*/  LEA.HI R0, R0, R2, RZ, 0x3 ;  /* 0x0000000200007211 */ /* 0x000fe200078f18ff */
[----:B------:R-:W-:Y:S01]  /*d340*/  IMAD.SHL.U32 R2, R2, 0x8, RZ ;  /* 0x0000000802027824 */ /* 0x000fe200078e00ff */
[----:B------:R-:W-:Y:S02]  /*d350*/  PRMT R13, R37, 0x5432, R12 ;  /* 0x00005432250d7816 */ /* 0x000fe4000000000c */
[--C-:B------:R-:W-:Y:S01]  /*d360*/  SHF.R.U64 R14, R14, 0x10, R15.reuse ;  /* 0x000000100e0e7819 */ /* 0x100fe2000000120f */
[----:B------:R-:W-:Y:S01]  /*d370*/  IMAD.SHL.U32 R0, R0, 0x400, RZ ;  /* 0x0000040000007824 */ /* 0x000fe200078e00ff */
[----:B------:R-:W-:Y:S02]  /*d380*/  LOP3.LUT R2, R226, 0x38, R2, 0xf8, !PT ;  /* 0x00000038e2027812 */ /* 0x000fe400078ef802 */
[----:B------:R-:W-:-:S02]  /*d390*/  SHF.R.U32.HI R29, RZ, 0x10, R15 ;  /* 0x00000010ff1d7819 */ /* 0x000fc4000001160f */
[----:B------:R-:W-:Y:S02]  /*d3a0*/  LOP3.LUT R2, R2, R227, RZ, 0x3c, !PT ;  /* 0x000000e302027212 */ /* 0x000fe400078e3cff */
[----:B------:R-:W-:Y:S02]  /*d3b0*/  LOP3.LUT R0, R0, 0x7fffe000, RZ, 0xc0, !PT ;  /* 0x7fffe00000007812 */ /* 0x000fe400078ec0ff */
[----:B------:R-:W-:Y:S02]  /*d3c0*/  PRMT R15, R37, 0x5410, R3 ;  /* 0x00005410250f7816 */ /* 0x000fe40000000003 */
[----:B------:R-:W-:Y:S02]  /*d3d0*/  IADD3 R0, R2, R0, R228 ;  /* 0x0000000002007210 */ /* 0x000fe40007ffe0e4 */
[----:B------:R-:W-:Y:S01]  /*d3e0*/  SHF.R.U32.HI R2, RZ, 0x10, R19 ;  /* 0x00000010ff027819 */ /* 0x000fe20000011613 */
[----:B------:R-:W-:Y:S01]  /*d3f0*/  IMAD.U32 R31, R15, 0x10000, RZ ;  /* 0x000100000f1f7824 */ /* 0x000fe200078e00ff */
[----:B------:R-:W-:Y:S01]  /*d400*/  PRMT R19, R39, 0x5432, R18 ;  /* 0x0000543227137816 */ /* 0x000fe20000000012 */
[----:B------:R-:W-:Y:S01]  /*d410*/  IMAD.SHL.U32 R30, R0, 0x2, RZ ;  /* 0x00000002001e7824 */ /* 0x000fe200078e00ff */
[----:B------:R-:W-:Y:S01]  /*d420*/  SHF.R.U32.HI R0, RZ, 0x10, R17 ;  /* 0x00000010ff007819 */ /* 0x000fe20000011611 */
[----:B------:R-:W-:Y:S01]  /*d430*/  IMAD.U32 R18, R13, 0x10000, RZ ;  /* 0x000100000d127824 */ /* 0x000fe200078e00ff */
[----:B------:R-:W-:-:S02]  /*d440*/  PRMT R17, R38, 0x5432, R16 ;  /* 0x0000543226117816 */ /* 0x000fc40000000010 */
[----:B------:R-:W1:Y:S01]  /*d450*/  LDS.128 R20, [R30+0xc100] ;  /* 0x00c100001e147984 */ /* 0x000e620000000c00 */
[----:B------:R-:W-:Y:S02]  /*d460*/  PRMT R16, R38, 0x5410, R0 ;  /* 0x0000541026107816 */ /* 0x000fe40000000000 */
[----:B------:R-:W-:Y:S01]  /*d470*/  IMAD.U32 R12, R17, 0x10000, RZ ;  /* 0x00010000110c7824 */ /* 0x000fe200078e00ff */
[----:B------:R-:W-:Y:S02]  /*d480*/  PRMT R28, R39, 0x5410, R2 ;  /* 0x00005410271c7816 */ /* 0x000fe40000000002 */
[----:B------:R-:W-:Y:S02]  /*d490*/  LOP3.LUT R17, R17, 0xffff0000, RZ, 0xc0, !PT ;  /* 0xffff000011117812 */ /* 0x000fe400078ec0ff */
[----:B------:R-:W-:Y:S02]  /*d4a0*/  LOP3.LUT R15, R15, 0xffff0000, RZ, 0xc0, !PT ;  /* 0xffff00000f0f7812 */ /* 0x000fe400078ec0ff */
[----:B------:R-:W-:-:S02]  /*d4b0*/  PRMT R14, R68, 0x5432, R14 ;  /* 0x00005432440e7816 */ /* 0x000fc4000000000e */
[----:B-1----:R-:W-:-:S05]  /*d4c0*/  SHF.L.U32 R0, R20, 0x10, RZ ;  /* 0x0000001014007819 */ /* 0x002fca00000006ff */
[C---:B------:R-:W-:Y:S02]  /*d4d0*/  FMUL.FTZ R3, R0.reuse, R18 ;  /* 0x0000001200037220 */ /* 0x040fe40000410000 */
[----:B------:R-:W-:Y:S01]  /*d4e0*/  FMUL.FTZ R0, R0, R12 ;  /* 0x0000000c00007220 */ /* 0x000fe20000410000 */
[----:B--2---:R-:W1:Y:S02]  /*d4f0*/  LDS.128 R24, [R97] ;  /* 0x0000000061187984 */ /* 0x004e640000000c00 */
[----:B-1----:R-:W-:-:S04]  /*d500*/  IMAD.U32 R2, R24, 0x10000, RZ ;  /* 0x0001000018027824 */ /* 0x002fc800078e00ff */
[C---:B------:R-:W-:Y:S01]  /*d510*/  FFMA.FTZ R38, R2.reuse, R18, R0 ;  /* 0x0000001202267223 */ /* 0x040fe20000010000 */
[----:B------:R-:W-:Y:S01]  /*d520*/  SHF.L.U32 R0, R21, 0x10, RZ ;  /* 0x0000001015007819 */ /* 0x000fe200000006ff */
[----:B------:R-:W-:Y:S01]  /*d530*/  FFMA.FTZ R39, R2, R12, -R3 ;  /* 0x0000000c02277223 */ /* 0x000fe20000010803 */
[----:B------:R-:W-:Y:S01]  /*d540*/  PRMT R18, R68, 0x5410, R29 ;  /* 0x0000541044127816 */ /* 0x000fe2000000001d */
[----:B------:R-:W-:Y:S02]  /*d550*/  IMAD.U32 R12, R16, 0x10000, RZ ;  /* 0x00010000100c7824 */ /* 0x000fe400078e00ff */
[C---:B------:R-:W-:Y:S02]  /*d560*/  FMUL.FTZ R3, R0.reuse, R31 ;  /* 0x0000001f00037220 */ /* 0x040fe40000410000 */
[----:B------:R-:W-:Y:S02]  /*d570*/  IMAD.U32 R2, R25, 0x10000, RZ ;  /* 0x0001000019027824 */ /* 0x000fe400078e00ff */
[----:B------:R-:W-:-:S02]  /*d580*/  FMUL.FTZ R0, R0, R12 ;  /* 0x0000000c00007220 */ /* 0x000fc40000410000 */
[C---:B------:R-:W-:Y:S02]  /*d590*/  FFMA.FTZ R37, R2.reuse, R12, -R3 ;  /* 0x0000000c02257223 */ /* 0x040fe40000010803 */
[----:B------:R-:W-:Y:S01]  /*d5a0*/  FFMA.FTZ R31, R2, R31, R0 ;  /* 0x0000001f021f7223 */ /* 0x000fe20000010000 */
[----:B------:R-:W-:Y:S01]  /*d5b0*/  SHF.L.U32 R0, R23, 0x10, RZ ;  /* 0x0000001017007819 */ /* 0x000fe200000006ff */
[C---:B------:R-:W-:Y:S01]  /*d5c0*/  IMAD.U32 R29, R18.reuse, 0x10000, RZ ;  /* 0x00010000121d7824 */ /* 0x040fe200078e00ff */
[----:B------:R-:W-:Y:S01]  /*d5d0*/  LOP3.LUT R18, R18, 0xffff0000, RZ, 0xc0, !PT ;  /* 0xffff000012127812 */ /* 0x000fe200078ec0ff */
[----:B------:R-:W-:Y:S02]  /*d5e0*/  IMAD.U32 R12, R28, 0x10000, RZ ;  /* 0x000100001c0c7824 */ /* 0x000fe400078e00ff */
[----:B------:R-:W-:Y:S02]  /*d5f0*/  IMAD.U32 R2, R27, 0x10000, RZ ;  /* 0x000100001b027824 */ /* 0x000fe400078e00ff */
[----:B------:R-:W-:-:S02]  /*d600*/  FMUL.FTZ R3, R0, R29 ;  /* 0x0000001d00037220 */ /* 0x000fc40000410000 */
[-C--:B------:R-:W-:Y:S02]  /*d610*/  FMUL.FTZ R0, R0, R12.reuse ;  /* 0x0000000c00007220 */ /* 0x080fe40000410000 */
[C---:B------:R-:W-:Y:S01]  /*d620*/  FFMA.FTZ R36, R2.reuse, R12, -R3 ;  /* 0x0000000c02247223 */ /* 0x040fe20000010803 */
[----:B------:R-:W-:Y:S01]  /*d630*/  LOP3.LUT R3, R25, 0xffff0000, RZ, 0xc0, !PT ;  /* 0xffff000019037812 */ /* 0x000fe200078ec0ff */
[----:B------:R-:W-:Y:S01]  /*d640*/  FFMA.FTZ R29, R2, R29, R0 ;  /* 0x0000001d021d7223 */ /* 0x000fe20000010000 */
[----:B------:R-:W-:Y:S02]  /*d650*/  LOP3.LUT R25, R13, 0xffff0000, RZ, 0xc0, !PT ;  /* 0xffff00000d197812 */ /* 0x000fe400078ec0ff */
[----:B------:R-:W-:Y:S02]  /*d660*/  LOP3.LUT R2, R20, 0xffff0000, RZ, 0xc0, !PT ;  /* 0xffff000014027812 */ /* 0x000fe400078ec0ff */
[----:B------:R-:W-:Y:S02]  /*d670*/  LOP3.LUT R12, R24, 0xffff0000, RZ, 0xc0, !PT ;  /* 0xffff0000180c7812 */ /* 0x000fe400078ec0ff */
[----:B------:R-:W-:Y:S01]  /*d680*/  LOP3.LUT R0, R21, 0xffff0000, RZ, 0xc0, !PT ;  /* 0xffff000015007812 */ /* 0x000fe200078ec0ff */
[----:B------:R-:W-:-:S02]  /*d690*/  FMUL.FTZ R13, R2, R25 ;  /* 0x00000019020d7220 */ /* 0x000fc40000410000 */
[-C--:B------:R-:W-:Y:S02]  /*d6a0*/  FMUL.FTZ R2, R2, R17.reuse ;  /* 0x0000001102027220 */ /* 0x080fe40000410000 */
[----:B------:R-:W-:Y:S01]  /*d6b0*/  FFMA.FTZ R24, R12, R17, -R13 ;  /* 0x000000110c187223 */ /* 0x000fe2000001080d */
[----:B------:R-:W-:Y:S01]  /*d6c0*/  LOP3.LUT R13, R16, 0xffff0000, RZ, 0xc0, !PT ;  /* 0xffff0000100d7812 */ /* 0x000fe200078ec0ff */
[----:B------:R-:W-:Y:S02]  /*d6d0*/  FFMA.FTZ R12, R12, R25, R2 ;  /* 0x000000190c0c7223 */ /* 0x000fe40000010002 */
[C---:B------:R-:W-:Y:S02]  /*d6e0*/  FMUL.FTZ R2, R0.reuse, R15 ;  /* 0x0000000f00027220 */ /* 0x040fe40000410000 */
[-C--:B------:R-:W-:Y:S01]  /*d6f0*/  FMUL.FTZ R0, R0, R13.reuse ;  /* 0x0000000d00007220 */ /* 0x080fe20000410000 */
[----:B------:R-:W-:Y:S01]  /*d700*/  F2FP.BF16.PACK_AB R12, R12, R38 ;  /* 0x000000260c0c723e */ /* 0x000fe200000010ff */
[----:B------:R-:W-:-:S02]  /*d710*/  FFMA.FTZ R17, R3, R13, -R2 ;  /* 0x0000000d03117223 */ /* 0x000fc40000010802 */
[----:B------:R-:W-:Y:S01]  /*d720*/  FFMA.FTZ R13, R3, R15, R0 ;  /* 0x0000000f030d7223 */ /* 0x000fe20000010000 */
[----:B------:R-:W-:Y:S01]  /*d730*/  SHF.L.U32 R0, R22, 0x10, RZ ;  /* 0x0000001016007819 */ /* 0x000fe200000006ff */
[----:B------:R-:W-:Y:S01]  /*d740*/  IMAD.U32 R16, R14, 0x10000, RZ ;  /* 0x000100000e107824 */ /* 0x000fe200078e00ff */
[----:B------:R-:W-:Y:S01]  /*d750*/  F2FP.BF16.PACK_AB R17, R17, R37 ;  /* 0x000000251111723e */ /* 0x000fe200000010ff */
[----:B------:R-:W-:Y:S01]  /*d760*/  IMAD.U32 R15, R19, 0x10000, RZ ;  /* 0x00010000130f7824 */ /* 0x000fe200078e00ff */
[----:B------:R-:W-:Y:S01]  /*d770*/  F2FP.BF16.PACK_AB R13, R13, R31 ;  /* 0x0000001f0d0d723e */ /* 0x000fe200000010ff */
[----:B------:R-:W-:Y:S02]  /*d780*/  FMUL.FTZ R3, R0, R16 ;  /* 0x0000001000037220 */ /* 0x000fe40000410000 */
[----:B------:R-:W-:Y:S02]  /*d790*/  IMAD.U32 R2, R26, 0x10000, RZ ;  /* 0x000100001a027824 */ /* 0x000fe400078e00ff */
[----:B------:R-:W-:-:S02]  /*d7a0*/  FMUL.FTZ R0, R0, R15 ;  /* 0x0000000f00007220 */ /* 0x000fc40000410000 */
[C---:B------:R-:W-:Y:S02]  /*d7b0*/  FFMA.FTZ R21, R2.reuse, R15, -R3 ;  /* 0x0000000f02157223 */ /* 0x040fe40000010803 */
[----:B------:R-:W-:Y:S01]  /*d7c0*/  FFMA.FTZ R20, R2, R16, R0 ;  /* 0x0000001002147223 */ /* 0x000fe20000010000 */
[----:B------:R-:W-:Y:S02]  /*d7d0*/  LOP3.LUT R16, R14, 0xffff0000, RZ, 0xc0, !PT ;  /* 0xffff00000e107812 */ /* 0x000fe400078ec0ff */
[----:B------:R-:W-:Y:S02]  /*d7e0*/  LOP3.LUT R0, R22, 0xffff0000, RZ, 0xc0, !PT ;  /* 0xffff000016007812 */ /* 0x000fe400078ec0ff */
[----:B------:R-:W-:Y:S02]  /*d7f0*/  LOP3.LUT R14, R19, 0xffff0000, RZ, 0xc0, !PT ;  /* 0xffff0000130e7812 */ /* 0x000fe400078ec0ff */
[----:B------:R-:W-:Y:S01]  /*d800*/  LOP3.LUT R2, R26, 0xffff0000, RZ, 0xc0, !PT ;  /* 0xffff00001a027812 */ /* 0x000fe200078ec0ff */
[----:B------:R-:W-:-:S02]  /*d810*/  FMUL.FTZ R3, R0, R16 ;  /* 0x0000001000037220 */ /* 0x000fc40000410000 */
[-C--:B------:R-:W-:Y:S02]  /*d820*/  FMUL.FTZ R0, R0, R14.reuse ;  /* 0x0000000e00007220 */ /* 0x080fe40000410000 */
[C---:B------:R-:W-:Y:S02]  /*d830*/  FFMA.FTZ R15, R2.reuse, R14, -R3 ;  /* 0x0000000e020f7223 */ /* 0x040fe40000010803 */
[----:B------:R-:W-:Y:S01]  /*d840*/  FFMA.FTZ R14, R2, R16, R0 ;  /* 0x00000010020e7223 */ /* 0x000fe20000010000 */
[----:B------:R-:W-:Y:S02]  /*d850*/  LOP3.LUT R2, R23, 0xffff0000, RZ, 0xc0, !PT ;  /* 0xffff000017027812 */ /* 0x000fe400078ec0ff */
[----:B------:R-:W-:Y:S02]  /*d860*/  LOP3.LUT R16, R28, 0xffff0000, RZ, 0xc0, !PT ;  /* 0xffff00001c107812 */ /* 0x000fe400078ec0ff */
[----:B------:R-:W-:Y:S01]  /*d870*/  LOP3.LUT R0, R27, 0xffff0000, RZ, 0xc0, !PT ;  /* 0xffff00001b007812 */ /* 0x000fe200078ec0ff */
[----:B------:R-:W-:Y:S01]  /*d880*/  FMUL.FTZ R3, R2, R18 ;  /* 0x0000001202037220 */ /* 0x000fe20000410000 */
[----:B------:R-:W-:Y:S01]  /*d890*/  F2FP.BF16.PACK_AB R14, R14, R20 ;  /* 0x000000140e0e723e */ /* 0x000fe200000010ff */
[----:B------:R-:W-:-:S02]  /*d8a0*/  FMUL.FTZ R2, R2, R16 ;  /* 0x0000001002027220 */ /* 0x000fc40000410000 */
[----:B------:R-:W-:Y:S01]  /*d8b0*/  FFMA.FTZ R3, R0, R16, -R3 ;  /* 0x0000001000037223 */ /* 0x000fe20000010803 */
[----:B------:R-:W-:Y:S01]  /*d8c0*/  F2FP.BF16.PACK_AB R16, R24, R39 ;  /* 0x000000271810723e */ /* 0x000fe200000010ff */
[----:B------:R-:W-:Y:S01]  /*d8d0*/  FFMA.FTZ R2, R0, R18, R2 ;  /* 0x0000001200027223 */ /* 0x000fe20000010002 */
[----:B------:R-:W-:Y:S02]  /*d8e0*/  F2FP.BF16.PACK_AB R18, R15, R21 ;  /* 0x000000150f12723e */ /* 0x000fe400000010ff */
[----:B------:R-:W-:Y:S02]  /*d8f0*/  F2FP.BF16.PACK_AB R19, R3, R36 ;  /* 0x000000240313723e */ /* 0x000fe400000010ff */
[----:B------:R-:W-:-:S03]  /*d900*/  F2FP.BF16.PACK_AB R15, R2, R29 ;  /* 0x0000001d020f723e */ /* 0x000fc600000010ff */
[----:B------:R1:W-:Y:S04]  /*d910*/  STS.128 [R97], R16 ;  /* 0x0000001061007388 */ /* 0x0003e80000000c00 */
[----:B------:R1:W-:Y:S02]  /*d920*/  STS.128 [R30+0xc100], R12 ;  /* 0x00c1000c1e007388 */ /* 0x0003e40000000c00 */
.L_x_1378:
[----:B------:R-:W-:Y:S05]  /*d930*/  BSYNC B0 ;  /* 0x0000000000007941 */ /* 0x000fea0003800000 */
.L_x_1377:
[----:B------:R-:W-:Y:S01]  /*d940*/  ISETP.GE.AND P0, PT, R106, c[0x0][0x27c], PT ;  /* 0x00009f006a007a0c */ /* 0x000fe20003f06270 */
[----:B------:R-:W-:-:S12]  /*d950*/  BSSY B0, `(.L_x_1379) ;  /* 0x000006a000007945 */ /* 0x000fd80003800000 */
[----:B------:R-:W-:Y:S05]  /*d960*/  @P0 BRA `(.L_x_1380) ;  /* 0x0000068000000947 */ /* 0x000fea0003800000 */
[----:B-1----:R-:W2:Y:S01]  /*d970*/  LDL R30, [R1+0x48] ;  /* 0x00004800011e7983 */ /* 0x002ea20000100800 */
[----:B------:R-:W-:Y:S01]  /*d980*/  IMAD.MOV.U32 R0, RZ, RZ, c[0x0][0x27c] ;  /* 0x00009f00ff007624 */ /* 0x000fe200078e00ff */
[----:B------:R-:W-:-:S04]  /*d990*/  SHF.R.U64 R6, R6, 0x10, R7 ;  /* 0x0000001006067819 */ /* 0x000fc80000001207 */
[----:B------:R-:W-:-:S04]  /*d9a0*/  LEA.HI R0, R0, R225, RZ, 0x1d ;  /* 0x000000e100007211 */ /* 0x000fc800078fe8ff */
[----:B------:R-:W-:Y:S01]  /*d9b0*/  SHF.R.S32.HI R2, RZ, 0x1f, R0 ;  /* 0x0000001fff027819 */ /* 0x000fe20000011400 */
[----:B------:R-:W-:-:S03]  /*d9c0*/  IMAD.SHL.U32 R3, R0, 0x8, RZ ;  /* 0x0000000800037824 */ /* 0x000fc600078e00ff */
[----:B------:R-:W-:Y:S02]  /*d9d0*/  LEA.HI R0, R2, R0, RZ, 0x3 ;  /* 0x0000000002007211 */ /* 0x000fe400078f18ff */
[----:B------:R-:W-:Y:S02]  /*d9e0*/  LOP3.LUT R2, R226, 0x38, R3, 0xf8, !PT ;  /* 0x00000038e2027812 */ /* 0x000fe400078ef803 */
[----:B------:R-:W-:Y:S01]  /*d9f0*/  SHF.R.U64 R3, R4, 0x10, R5 ;  /* 0x0000001004037819 */ /* 0x000fe20000001205 */
[----:B------:R-:W-:Y:S01]  /*da00*/  IMAD.SHL.U32 R0, R0, 0x400, RZ ;  /* 0x0000040000007824 */ /* 0x000fe200078e00ff */
[----:B------:R-:W-:Y:S02]  /*da10*/  LOP3.LUT R2, R2, R227, RZ, 0x3c, !PT ;  /* 0x000000e302027212 */ /* 0x000fe400078e3cff */
[----:B------:R-:W-:Y:S02]  /*da20*/  PRMT R3, R70, 0x5410, R3 ;  /* 0x0000541046037816 */ /* 0x000fe40000000003 */
[----:B------:R-:W-:-:S03]  /*da30*/  LOP3.LUT R0, R0, 0x7fffe000, RZ, 0xc0, !PT ;  /* 0x7fffe00000007812 */ /* 0x000fc600078ec0ff */
[----:B------:R-:W-:Y:S01]  /*da40*/  IMAD.U32 R20, R3, 0x10000, RZ ;  /* 0x0001000003147824 */ /* 0x000fe200078e00ff */
[----:B------:R-:W-:-:S05]  /*da50*/  IADD3 R0, R2, R0, R228 ;  /* 0x0000000002007210 */ /* 0x000fca0007ffe0e4 */
[----:B------:R-:W-:Y:S01]  /*da60*/  IMAD.SHL.U32 R22, R0, 0x2, RZ ;  /* 0x0000000200167824 */ /* 0x000fe200078e00ff */
[--C-:B------:R-:W-:Y:S02]  /*da70*/  SHF.R.U64 R0, R8, 0x10, R9.reuse ;  /* 0x0000001008007819 */ /* 0x100fe40000001209 */
[----:B------:R-:W-:Y:S02]  /*da80*/  SHF.R.U32.HI R8, RZ, 0x10, R9 ;  /* 0x00000010ff087819 */ /* 0x000fe40000011609 */
[----:B------:R-:W1:Y:S01]  /*da90*/  LDS.128 R12, [R22+0xc100] ;  /* 0x00c10000160c7984 */ /* 0x000e620000000c00 */
[C---:B------:R-:W-:Y:S02]  /*daa0*/  PRMT R4, R71.reuse, 0x5410, R0 ;  /* 0x0000541047047816 */ /* 0x040fe40000000000 */
[----:B------:R-:W-:Y:S02]  /*dab0*/  SHF.R.U32.HI R9, RZ, 0x10, R5 ;  /* 0x00000010ff097819 */ /* 0x000fe40000011605 */
[----:B------:R-:W-:Y:S01]  /*dac0*/  PRMT R8, R71, 0x5432, R8 ;  /* 0x0000543247087816 */ /* 0x000fe20000000008 */
[----:B------:R-:W-:Y:S01]  /*dad0*/  IMAD.U32 R21, R4, 0x10000, RZ ;  /* 0x0001000004157824 */ /* 0x000fe200078e00ff */
[----:B-1----:R-:W-:-:S05]  /*dae0*/  SHF.L.U32 R0, R12, 0x10, RZ ;  /* 0x000000100c007819 */ /* 0x002fca00000006ff */
[C---:B------:R-:W-:Y:S02]  /*daf0*/  FMUL.FTZ R5, R0.reuse, R20 ;  /* 0x0000001400057220 */ /* 0x040fe40000410000 */
[----:B------:R-:W-:Y:S01]  /*db00*/  FMUL.FTZ R0, R0, R21 ;  /* 0x0000001500007220 */ /* 0x000fe20000410000 */
[----:B--2---:R-:W1:Y:S02]  /*db10*/  LDS.128 R16, [R30] ;  /* 0x000000001e107984 */ /* 0x004e640000000c00 */
[----:B-1----:R-:W-:-:S04]  /*db20*/  IMAD.U32 R2, R16, 0x10000, RZ ;  /* 0x0001000010027824 */ /* 0x002fc800078e00ff */
[----:B------:R-:W-:Y:S01]  /*db30*/  FFMA.FTZ R29, R2, R21, -R5 ;  /* 0x00000015021d7223 */ /* 0x000fe20000010805 */
[----:B------:R-:W-:Y:S01]  /*db40*/  PRMT R5, R70, 0x5432, R9 ;  /* 0x0000543246057816 */ /* 0x000fe20000000009 */
[----:B------:R-:W-:Y:S01]  /*db50*/  FFMA.FTZ R27, R2, R20, R0 ;  /* 0x00000014021b7223 */ /* 0x000fe20000010000 */
[----:B------:R-:W-:Y:S01]  /*db60*/  SHF.L.U32 R0, R13, 0x10, RZ ;  /* 0x000000100d007819 */ /* 0x000fe200000006ff */
[----:B------:R-:W-:Y:S02]  /*db70*/  IMAD.U32 R20, R8, 0x10000, RZ ;  /* 0x0001000008147824 */ /* 0x000fe400078e00ff */
[----:B------:R-:W-:Y:S02]  /*db80*/  IMAD.U32 R21, R5, 0x10000, RZ ;  /* 0x0001000005157824 */ /* 0x000fe400078e00ff */
[----:B------:R-:W-:Y:S02]  /*db90*/  IMAD.U32 R2, R17, 0x10000, RZ ;  /* 0x0001000011027824 */ /* 0x000fe400078e00ff */
[----:B------:R-:W-:-:S02]  /*dba0*/  FMUL.FTZ R9, R0, R21 ;  /* 0x0000001500097220 */ /* 0x000fc40000410000 */
[-C--:B------:R-:W-:Y:S02]  /*dbb0*/  FMUL.FTZ R0, R0, R20.reuse ;  /* 0x0000001400007220 */ /* 0x080fe40000410000 */
[C---:B------:R-:W-:Y:S02]  /*dbc0*/  FFMA.FTZ R26, R2.reuse, R20, -R9 ;  /* 0x00000014021a7223 */ /* 0x040fe40000010809 */
[----:B------:R-:W-:Y:S01]  /*dbd0*/  FFMA.FTZ R25, R2, R21, R0 ;  /* 0x0000001502197223 */ /* 0x000fe20000010000 */
[----:B------:R-:W-:Y:S02]  /*dbe0*/  SHF.R.U32.HI R2, RZ, 0x10, R7 ;  /* 0x00000010ff027819 */ /* 0x000fe40000011607 */
[----:B------:R-:W-:Y:S02]  /*dbf0*/  SHF.R.U32.HI R0, RZ, 0x10, R11 ;  /* 0x00000010ff007819 */ /* 0x000fe4000001160b */
[C---:B------:R-:W-:Y:S01]  /*dc00*/  PRMT R9, R72.reuse, 0x5410, R2 ;  /* 0x0000541048097816 */ /* 0x040fe20000000002 */
[----:B------:R-:W-:Y:S01]  /*dc10*/  IMAD.U32 R2, R19, 0x10000, RZ ;  /* 0x0001000013027824 */ /* 0x000fe200078e00ff */
[----:B------:R-:W-:-:S02]  /*dc20*/  PRMT R20, R72, 0x5432, R0 ;  /* 0x0000543248147816 */ /* 0x000fc40000000000 */
[----:B------:R-:W-:Y:S01]  /*dc30*/  SHF.L.U32 R0, R15, 0x10, RZ ;  /* 0x000000100f007819 */ /* 0x000fe200000006ff */
[----:B------:R-:W-:Y:S01]  /*dc40*/  IMAD.U32 R28, R9, 0x10000, RZ ;  /* 0x00010000091c7824 */ /* 0x000fe200078e00ff */
[----:B------:R-:W-:Y:S01]  /*dc50*/  LOP3.LUT R7, R5, 0xffff0000, RZ, 0xc0, !PT ;  /* 0xffff000005077812 */ /* 0x000fe200078ec0ff */
[----:B------:R-:W-:Y:S01]  /*dc60*/  IMAD.U32 R23, R20, 0x10000, RZ ;  /* 0x0001000014177824 */ /* 0x000fe200078e00ff */
[----:B------:R-:W-:Y:S01]  /*dc70*/  LOP3.LUT R5, R8, 0xffff0000, RZ, 0xc0, !PT ;  /* 0xffff000008057812 */ /* 0x000fe200078ec0ff */
[CC--:B------:R-:W-:Y:S02]  /*dc80*/  FMUL.FTZ R21, R0.reuse, R28.reuse ;  /* 0x0000001c00157220 */ /* 0x0c0fe40000410000 */
[-C--:B------:R-:W-:Y:S02]  /*dc90*/  FMUL.FTZ R0, R0, R23.reuse ;  /* 0x0000001700007220 */ /* 0x080fe40000410000 */
[----:B------:R-:W-:Y:S01]  /*dca0*/  FFMA.FTZ R24, R2, R23, -R21 ;  /* 0x0000001702187223 */ /* 0x000fe20000010815 */
[----:B------:R-:W-:Y:S01]  /*dcb0*/  LOP3.LUT R21, R4, 0xffff0000, RZ, 0xc0, !PT ;  /* 0xffff000004157812 */ /* 0x000fe200078ec0ff */
[----:B------:R-:W-:Y:S01]  /*dcc0*/  FFMA.FTZ R23, R2, R28, R0 ;  /* 0x0000001c02177223 */ /* 0x000fe20000010000 */
[----:B------:R-:W-:-:S02]  /*dcd0*/  LOP3.LUT R4, R3, 0xffff0000, RZ, 0xc0, !PT ;  /* 0xffff000003047812 */ /* 0x000fc400078ec0ff */
[----:B------:R-:W-:Y:S02]  /*dce0*/  LOP3.LUT R0, R12, 0xffff0000, RZ, 0xc0, !PT ;  /* 0xffff00000c007812 */ /* 0x000fe400078ec0ff */
[----:B------:R-:W-:-:S03]  /*dcf0*/  LOP3.LUT R2, R16, 0xffff0000, RZ, 0xc0, !PT ;  /* 0xffff000010027812 */ /* 0x000fc600078ec0ff */
[CC--:B------:R-:W-:Y:S02]  /*dd00*/  FMUL.FTZ R3, R0.reuse, R4.reuse ;  /* 0x0000000400037220 */ /* 0x0c0fe40000410000 */
[-C--:B------:R-:W-:Y:S02]  /*dd10*/  FMUL.FTZ R0, R0, R21.reuse ;  /* 0x0000001500007220 */ /* 0x080fe40000410000 */
[C---:B------:R-:W-:Y:S02]  /*dd20*/  FFMA.FTZ R21, R2.reuse, R21, -R3 ;  /* 0x0000001502157223 */ /* 0x040fe40000010803 */
[----:B------:R-:W-:Y:S01]  /*dd30*/  FFMA.FTZ R16, R2, R4, R0 ;  /* 0x0000000402107223 */ /* 0x000fe20000010000 */
[----:B------:R-:W-:Y:S02]  /*dd40*/  LOP3.LUT R2, R13, 0xffff0000, RZ, 0xc0, !PT ;  /* 0xffff00000d027812 */ /* 0x000fe400078ec0ff */
[----:B------:R-:W-:Y:S02]  /*dd50*/  LOP3.LUT R0, R17, 0xffff0000, RZ, 0xc0, !PT ;  /* 0xffff000011007812 */ /* 0x000fe400078ec0ff */
[----:B------:R-:W-:Y:S01]  /*dd60*/  SHF.R.U64 R4, R10, 0x10, R11 ;  /* 0x000000100a047819 */ /* 0x000fe2000000120b */
[C---:B------:R-:W-:Y:S01]  /*dd70*/  FMUL.FTZ R3, R2.reuse, R7 ;  /* 0x0000000702037220 */ /* 0x040fe20000410000 */
[----:B------:R-:W-:Y:S01]  /*dd80*/  F2FP.BF16.PACK_AB R8, R21, R29 ;  /* 0x0000001d1508723e */ /* 0x000fe200000010ff */
[----:B------:R-:W-:-:S02]  /*dd90*/  FMUL.FTZ R2, R2, R5 ;  /* 0x0000000502027220 */ /* 0x000fc40000410000 */
[----:B------:R-:W-:Y:S01]  /*dda0*/  FFMA.FTZ R13, R0, R5, -R3 ;  /* 0x00000005000d7223 */ /* 0x000fe20000010803 */
[----:B------:R-:W-:Y:S01]  /*ddb0*/  SHF.L.U32 R3, R14, 0x10, RZ ;  /* 0x000000100e037819 */ /* 0x000fe200000006ff */
[----:B------:R-:W-:Y:S01]  /*ddc0*/  FFMA.FTZ R12, R0, R7, R2 ;  /* 0x00000007000c7223 */ /* 0x000fe20000010002 */
[C---:B------:R-:W-:Y:S02]  /*ddd0*/  PRMT R0, R74.reuse, 0x5410, R6 ;  /* 0x000054104a007816 */ /* 0x040fe40000000006 */
[----:B------:R-:W-:Y:S01]  /*dde0*/  PRMT R2, R74, 0x5432, R4 ;  /* 0x000054324a027816 */ /* 0x000fe20000000004 */
[----:B------:R-:W-:Y:S02]  /*ddf0*/  IMAD.U32 R4, R18, 0x10000, RZ ;  /* 0x0001000012047824 */ /* 0x000fe400078e00ff */
[----:B------:R-:W-:Y:S02]  /*de00*/  IMAD.U32 R7, R0, 0x10000, RZ ;  /* 0x0001000000077824 */ /* 0x000fe400078e00ff */
[----:B------:R-:W-:-:S02]  /*de10*/  IMAD.U32 R6, R2, 0x10000, RZ ;  /* 0x0001000002067824 */ /* 0x000fc400078e00ff */
[CC--:B------:R-:W-:Y:S02]  /*de20*/  FMUL.FTZ R5, R3.reuse, R7.reuse ;  /* 0x0000000703057220 */ /* 0x0c0fe40000410000 */
[-C--:B------:R-:W-:Y:S02]  /*de30*/  FMUL.FTZ R3, R3, R6.reuse ;  /* 0x0000000603037220 */ /* 0x080fe40000410000 */
[----:B------:R-:W-:Y:S01]  /*de40*/  FFMA.FTZ R10, R4, R6, -R5 ;  /* 0x00000006040a7223 */ /* 0x000fe20000010805 */
[----:B------:R-:W-:Y:S01]  /*de50*/  LOP3.LUT R6, R0, 0xffff0000, RZ, 0xc0, !PT ;  /* 0xffff000000067812 */ /* 0x000fe200078ec0ff */
[----:B------:R-:W-:Y:S01]  /*de60*/  FFMA.FTZ R11, R4, R7, R3 ;  /* 0x00000007040b7223 */ /* 0x000fe20000010003 */
[----:B------:R-:W-:Y:S02]  /*de70*/  LOP3.LUT R0, R14, 0xffff0000, RZ, 0xc0, !PT ;  /* 0xffff00000e007812 */ /* 0x000fe400078ec0ff */
[----:B------:R-:W-:Y:S02]  /*de80*/  LOP3.LUT R7, R2, 0xffff0000, RZ, 0xc0, !PT ;  /* 0xffff000002077812 */ /* 0x000fe400078ec0ff */
[----:B------:R-:W-:Y:S01]  /*de90*/  LOP3.LUT R2, R18, 0xffff0000, RZ, 0xc0, !PT ;  /* 0xffff000012027812 */ /* 0x000fe200078ec0ff */
[C---:B------:R-:W-:Y:S01]  /*dea0*/  FMUL.FTZ R3, R0.reuse, R6 ;  /* 0x0000000600037220 */ /* 0x040fe20000410000 */
[----:B------:R-:W-:Y:S01]  /*deb0*/  LOP3.LUT R5, R9, 0xffff0000, RZ, 0xc0, !PT ;  /* 0xffff000009057812 */ /* 0x000fe200078ec0ff */
[-C--:B------:R-:W-:Y:S01]  /*dec0*/  FMUL.FTZ R0, R0, R7.reuse ;  /* 0x0000000700007220 */ /* 0x080fe20000410000 */
[----:B------:R-:W-:Y:S01]  /*ded0*/  LOP3.LUT R4, R20, 0xffff0000, RZ, 0xc0, !PT ;  /* 0xffff000014047812 */ /* 0x000fe200078ec0ff */
[C---:B------:R-:W-:Y:S01]  /*dee0*/  FFMA.FTZ R7, R2.reuse, R7, -R3 ;  /* 0x0000000702077223 */ /* 0x040fe20000010803 */
[----:B------:R-:W-:Y:S01]  /*def0*/  F2FP.BF16.PACK_AB R9, R13, R26 ;  /* 0x0000001a0d09723e */ /* 0x000fe200000010ff */
[----:B------:R-:W-:Y:S01]  /*df00*/  FFMA.FTZ R6, R2, R6, R0 ;  /* 0x0000000602067223 */ /* 0x000fe20000010000 */
[----:B------:R-:W-:-:S02]  /*df10*/  LOP3.LUT R2, R15, 0xffff0000, RZ, 0xc0, !PT ;  /* 0xffff00000f027812 */ /* 0x000fc400078ec0ff */
[----:B------:R-:W-:Y:S02]  /*df20*/  LOP3.LUT R0, R19, 0xffff0000, RZ, 0xc0, !PT ;  /* 0xffff000013007812 */ /* 0x000fe400078ec0ff */
[----:B------:R-:W-:Y:S01]  /*df30*/  F2FP.BF16.PACK_AB R6, R6, R11 ;  /* 0x0000000b0606723e */ /* 0x000fe200000010ff */
[C---:B------:R-:W-:Y:S01]  /*df40*/  FMUL.FTZ R3, R2.reuse, R5 ;  /* 0x0000000502037220 */ /* 0x040fe20000410000 */
[----:B------:R-:W-:Y:S01]  /*df50*/  F2FP.BF16.PACK_AB R10, R7, R10 ;  /* 0x0000000a070a723e */ /* 0x000fe200000010ff */
[-C--:B------:R-:W-:Y:S02]  /*df60*/  FMUL.FTZ R2, R2, R4.reuse ;  /* 0x0000000402027220 */ /* 0x080fe40000410000 */
[----:B------:R-:W-:Y:S01]  /*df70*/  FFMA.FTZ R3, R0, R4, -R3 ;  /* 0x0000000400037223 */ /* 0x000fe20000010803 */
[----:B------:R-:W-:Y:S01]  /*df80*/  F2FP.BF16.PACK_AB R4, R16, R27 ;  /* 0x0000001b1004723e */ /* 0x000fe200000010ff */
[----:B------:R-:W-:Y:S01]  /*df90*/  FFMA.FTZ R2, R0, R5, R2 ;  /* 0x0000000500027223 */ /* 0x000fe20000010002 */
[----:B------:R-:W-:-:S02]  /*dfa0*/  F2FP.BF16.PACK_AB R5, R12, R25 ;  /* 0x000000190c05723e */ /* 0x000fc400000010ff */
[----:B------:R-:W-:Y:S02]  /*dfb0*/  F2FP.BF16.PACK_AB R11, R3, R24 ;  /* 0x00000018030b723e */ /* 0x000fe400000010ff */
[----:B------:R-:W-:-:S03]  /*dfc0*/  F2FP.BF16.PACK_AB R7, R2, R23 ;  /* 0x000000170207723e */ /* 0x000fc600000010ff */
[----:B------:R1:W-:Y:S04]  /*dfd0*/  STS.128 [R30], R8 ;  /* 0x000000081e007388 */ /* 0x0003e80000000c00 */
[----:B------:R1:W-:Y:S02]  /*dfe0*/  STS.128 [R22+0xc100], R4 ;  /* 0x00c1000416007388 */ /* 0x0003e40000000c00 */
.L_x_1380:
[----:B------:R-:W-:Y:S05]  /*dff0*/  BSYNC B0 ;  /* 0x0000000000007941 */ /* 0x000fea0003800000 */
.L_x_1379:
[----:B------:R-:W-:-:S13]  /*e000*/  ISETP.GE.AND P0, PT, R105, c[0x0][0x27c], PT ;  /* 0x00009f0069007a0c */ /* 0x000fda0003f06270 */
[----:B------:R-:W-:Y:S05]  /*e010*/  @P0 BRA `(.L_x_1376) ;  /* 0x0000068000000947 */ /* 0x000fea0003800000 */
[----:B------:R-:W2:Y:S01]  /*e020*/  LDL R38, [R1+0x40] ;  /* 0x0000400001267983 */ /* 0x000ea20000100800 */
[----:B------:R-:W-:Y:S01]  /*e030*/  IMAD.MOV.U32 R0, RZ, RZ, c[0x0][0x27c] ;  /* 0x00009f00ff007624 */ /* 0x000fe200078e00ff */
[----:B-1----:R-:W-:Y:S02]  /*e040*/  SHF.R.U64 R13, R40, 0x10, R41 ;  /* 0x00000010280d7819 */ /* 0x002fe40000001229 */
[----:B------:R-:W-:Y:S02]  /*e050*/  SHF.R.U64 R14, R42, 0x10, R43 ;  /* 0x000000102a0e7819 */ /* 0x000fe4000000122b */
[----:B------:R-:W-:Y:S02]  /*e060*/  LEA.HI R0, R0, R224, RZ, 0x1d ;  /* 0x000000e000007211 */ /* 0x000fe400078fe8ff */
[----:B------:R-:W-:Y:S02]  /*e070*/  PRMT R16, R75, 0x5432, R13 ;  /* 0x000054324b107816 */ /* 0x000fe4000000000d */
[----:B------:R-:W-:Y:S01]  /*e080*/  SHF.R.S32.HI R2, RZ, 0x1f, R0 ;  /* 0x0000001fff027819 */ /* 0x000fe20000011400 */
[----:B------:R-:W-:Y:S01]  /*e090*/  IMAD.SHL.U32 R3, R0, 0x8, RZ ;  /* 0x0000000800037824 */ /* 0x000fe200078e00ff */
[----:B------:R-:W-:Y:S01]  /*e0a0*/  SHF.R.U32.HI R19, RZ, 0x10, R43 ;  /* 0x00000010ff137819 */ /* 0x000fe2000001162b */
[----:B------:R-:W-:Y:S01]  /*e0b0*/  IMAD.U32 R29, R16, 0x10000, RZ ;  /* 0x00010000101d7824 */ /* 0x000fe200078e00ff */
[----:B------:R-:W-:-:S02]  /*e0c0*/  LEA.HI R0, R2, R0, RZ, 0x3 ;  /* 0x0000000002007211 */ /* 0x000fc400078f18ff */
[----:B------:R-:W-:Y:S02]  /*e0d0*/  LOP3.LUT R2, R226, 0x38, R3, 0xf8, !PT ;  /* 0x00000038e2027812 */ /* 0x000fe400078ef803 */
[----:B------:R-:W-:Y:S01]  /*e0e0*/  SHF.R.U64 R3, R46, 0x10, R47 ;  /* 0x000000102e037819 */ /* 0x000fe2000000122f */
[----:B------:R-:W-:Y:S01]  /*e0f0*/  IMAD.SHL.U32 R0, R0, 0x400, RZ ;  /* 0x0000040000007824 */ /* 0x000fe200078e00ff */
[----:B------:R-:W-:Y:S02]  /*e100*/  LOP3.LUT R2, R2, R227, RZ, 0x3c, !PT ;  /* 0x000000e302027212 */ /* 0x000fe400078e3cff */
[----:B------:R-:W-:Y:S02]  /*e110*/  SHF.R.U32.HI R15, RZ, 0x10, R41 ;  /* 0x00000010ff0f7819 */ /* 0x000fe40000011629 */
[----:B------:R-:W-:Y:S02]  /*e120*/  LOP3.LUT R0, R0, 0x7fffe000, RZ, 0xc0, !PT ;  /* 0x7fffe00000007812 */ /* 0x000fe400078ec0ff */
[----:B------:R-:W-:-:S02]  /*e130*/  PRMT R23, R76, 0x5432, R14 ;  /* 0x000054324c177816 */ /* 0x000fc4000000000e */
[----:B------:R-:W-:Y:S02]  /*e140*/  IADD3 R0, R2, R0, R228 ;  /* 0x0000000002007210 */ /* 0x000fe40007ffe0e4 */
[----:B------:R-:W-:Y:S02]  /*e150*/  SHF.R.U32.HI R2, RZ, 0x10, R45 ;  /* 0x00000010ff027819 */ /* 0x000fe4000001162d */
[----:B------:R-:W-:Y:S01]  /*e160*/  PRMT R22, R76, 0x5410, R19 ;  /* 0x000054104c167816 */ /* 0x000fe20000000013 */
[----:B------:R-:W-:Y:S01]  /*e170*/  IMAD.SHL.U32 R28, R0, 0x2, RZ ;  /* 0x00000002001c7824 */ /* 0x000fe200078e00ff */
[----:B------:R-:W-:Y:S02]  /*e180*/  SHF.R.U64 R0, R44, 0x10, R45 ;  /* 0x000000102c007819 */ /* 0x000fe4000000122d */
[----:B------:R-:W-:Y:S01]  /*e190*/  SHF.R.U32.HI R12, RZ, 0x10, R47 ;  /* 0x00000010ff0c7819 */ /* 0x000fe2000001162f */
[----:B------:R-:W-:Y:S01]  /*e1a0*/  IMAD.U32 R31, R22, 0x10000, RZ ;  /* 0x00010000161f7824 */ /* 0x000fe200078e00ff */
[----:B------:R-:W1:Y:S01]  /*e1b0*/  LDS.128 R4, [R28+0xc100] ;  /* 0x00c100001c047984 */ /* 0x000e620000000c00 */
[----:B------:R-:W-:-:S02]  /*e1c0*/  PRMT R18, R77, 0x5432, R0 ;  /* 0x000054324d127816 */ /* 0x000fc40000000000 */
[----:B------:R-:W-:Y:S02]  /*e1d0*/  PRMT R25, R78, 0x5432, R3 ;  /* 0x000054324e197816 */ /* 0x000fe40000000003 */
[----:B------:R-:W-:Y:S01]  /*e1e0*/  PRMT R15, R75, 0x5410, R15 ;  /* 0x000054104b0f7816 */ /* 0x000fe2000000000f */
[----:B------:R-:W-:Y:S01]  /*e1f0*/  IMAD.U32 R30, R18, 0x10000, RZ ;  /* 0x00010000121e7824 */ /* 0x000fe200078e00ff */
[----:B------:R-:W-:Y:S02]  /*e200*/  PRMT R17, R77, 0x5410, R2 ;  /* 0x000054104d117816 */ /* 0x000fe40000000002 */
[----:B------:R-:W-:Y:S01]  /*e210*/  PRMT R24, R78, 0x5410, R12 ;  /* 0x000054104e187816 */ /* 0x000fe2000000000c */
[C---:B------:R-:W-:Y:S01]  /*e220*/  IMAD.U32 R36, R15.reuse, 0x10000, RZ ;  /* 0x000100000f247824 */ /* 0x040fe200078e00ff */
[----:B------:R-:W-:Y:S02]  /*e230*/  LOP3.LUT R37, R16, 0xffff0000, RZ, 0xc0, !PT ;  /* 0xffff000010257812 */ /* 0x000fe400078ec0ff */
[----:B------:R-:W-:-:S02]  /*e240*/  LOP3.LUT R15, R15, 0xffff0000, RZ, 0xc0, !PT ;  /* 0xffff00000f0f7812 */ /* 0x000fc400078ec0ff */
[----:B-1----:R-:W-:Y:S01]  /*e250*/  LOP3.LUT R3, R6, 0xffff0000, RZ, 0xc0, !PT ;  /* 0xffff000006037812 */ /* 0x002fe200078ec0ff */
[C---:B------:R-:W-:Y:S01]  /*e260*/  IMAD.U32 R2, R7.reuse, 0x10000, RZ ;  /* 0x0001000007027824 */ /* 0x040fe200078e00ff */
[----:B------:R-:W-:Y:S01]  /*e270*/  LOP3.LUT R0, R7, 0xffff0000, RZ, 0xc0, !PT ;  /* 0xffff000007007812 */ /* 0x000fe200078ec0ff */
[----:B--2---:R-:W1:Y:S02]  /*e280*/  LDS.128 R8, [R38] ;  /* 0x0000000026087984 */ /* 0x004e640000000c00 */
[C---:B-1----:R-:W-:Y:S01]  /*e290*/  IMAD.U32 R13, R10.reuse, 0x10000, RZ ;  /* 0x000100000a0d7824 */ /* 0x042fe200078e00ff */
[----:B------:R-:W-:Y:S01]  /*e2a0*/  LOP3.LUT R26, R10, 0xffff0000, RZ, 0xc0, !PT ;  /* 0xffff00000a1a7812 */ /* 0x000fe200078ec0ff */
[----:B------:R-:W-:Y:S01]  /*e2b0*/  IMAD.U32 R10, R4, 0x10000, RZ ;  /* 0x00010000040a7824 */ /* 0x000fe200078e00ff */
[C---:B------:R-:W-:Y:S01]  /*e2c0*/  SHF.L.U32 R19, R9.reuse, 0x10, RZ ;  /* 0x0000001009137819 */ /* 0x040fe200000006ff */
[----:B------:R-:W-:Y:S01]  /*e2d0*/  IMAD.U32 R21, R8, 0x10000, RZ ;  /* 0x0001000008157824 */ /* 0x000fe200078e00ff */
[----:B------:R-:W-:Y:S01]  /*e2e0*/  LOP3.LUT R14, R9, 0xffff0000, RZ, 0xc0, !PT ;  /* 0xffff0000090e7812 */ /* 0x000fe200078ec0ff */
[-C--:B------:R-:W-:Y:S01]  /*e2f0*/  FMUL.FTZ R27, R10, R29.reuse ;  /* 0x0000001d0a1b7220 */ /* 0x080fe20000410000 */
[----:B------:R-:W-:Y:S01]  /*e300*/  LOP3.LUT R9, R4, 0xffff0000, RZ, 0xc0, !PT ;  /* 0xffff000004097812 */ /* 0x000fe200078ec0ff */
[----:B------:R-:W-:Y:S01]  /*e310*/  IMAD.U32 R12, R11, 0x10000, RZ ;  /* 0x000100000b0c7824 */ /* 0x000fe200078e00ff */
[----:B------:R-:W-:Y:S01]  /*e320*/  SHF.L.U32 R4, R6, 0x10, RZ ;  /* 0x0000001006047819 */ /* 0x000fe200000006ff */
[-C--:B------:R-:W-:Y:S01]  /*e330*/  FMUL.FTZ R6, R10, R30.reuse ;  /* 0x0000001e0a067220 */ /* 0x080fe20000410000 */
[----:B------:R-:W-:Y:S01]  /*e340*/  LOP3.LUT R20, R8, 0xffff0000, RZ, 0xc0, !PT ;  /* 0xffff000008147812 */ /* 0x000fe200078ec0ff */
[----:B------:R-:W-:Y:S01]  /*e350*/  FFMA.FTZ R30, R21, R30, -R27 ;  /* 0x0000001e151e7223 */ /* 0x000fe2000001081b */
[----:B------:R-:W-:Y:S01]  /*e360*/  SHF.L.U32 R8, R5, 0x10, RZ ;  /* 0x0000001005087819 */ /* 0x000fe200000006ff */
[----:B------:R-:W-:Y:S01]  /*e370*/  FFMA.FTZ R29, R21, R29, R6 ;  /* 0x0000001d151d7223 */ /* 0x000fe20000010006 */
[----:B------:R-:W-:Y:S01]  /*e380*/  SHF.L.U32 R21, R24, 0x10, RZ ;  /* 0x0000001018157819 */ /* 0x000fe200000006ff */
[----:B------:R-:W-:Y:S01]  /*e390*/  IMAD.U32 R27, R17, 0x10000, RZ ;  /* 0x00010000111b7824 */ /* 0x000fe200078e00ff */
[----:B------:R-:W-:Y:S01]  /*e3a0*/  LOP3.LUT R5, R5, 0xffff0000, RZ, 0xc0, !PT ;  /* 0xffff000005057812 */ /* 0x000fe200078ec0ff */
[C---:B------:R-:W-:Y:S01]  /*e3b0*/  FMUL.FTZ R10, R8.reuse, R36 ;  /* 0x00000024080a7220 */ /* 0x040fe20000410000 */
[----:B------:R-:W-:Y:S01]  /*e3c0*/  LOP3.LUT R17, R17, 0xffff0000, RZ, 0xc0, !PT ;  /* 0xffff000011117812 */ /* 0x000fe200078ec0ff */
[----:B------:R-:W-:Y:S01]  /*e3d0*/  FMUL.FTZ R7, R8, R27 ;  /* 0x0000001b08077220 */ /* 0x000fe20000410000 */
[----:B------:R-:W-:Y:S01]  /*e3e0*/  LOP3.LUT R11, R11, 0xffff0000, RZ, 0xc0, !PT ;  /* 0xffff00000b0b7812 */ /* 0x000fe200078ec0ff */
[----:B------:R-:W-:-:S02]  /*e3f0*/  FMUL.FTZ R6, R2, R31 ;  /* 0x0000001f02067220 */ /* 0x000fc40000410000 */
[----:B------:R-:W-:Y:S02]  /*e400*/  FMUL.FTZ R2, R2, R21 ;  /* 0x0000001502027220 */ /* 0x000fe40000410000 */
[C---:B------:R-:W-:Y:S02]  /*e410*/  FFMA.FTZ R27, R19.reuse, R27, -R10 ;  /* 0x0000001b131b7223 */ /* 0x040fe4000001080a */
[----:B------:R-:W-:Y:S01]  /*e420*/  FFMA.FTZ R19, R19, R36, R7 ;  /* 0x0000002413137223 */ /* 0x000fe20000010007 */
[----:B------:R-:W-:Y:S01]  /*e430*/  LOP3.LUT R7, R18, 0xffff0000, RZ, 0xc0, !PT ;  /* 0xffff000012077812 */ /* 0x000fe200078ec0ff */
[C---:B------:R-:W-:Y:S02]  /*e440*/  FFMA.FTZ R16, R12.reuse, R31, R2 ;  /* 0x0000001f0c107223 */ /* 0x040fe40000010002 */
[----:B------:R-:W-:Y:S02]  /*e450*/  FMUL.FTZ R2, R9, R37 ;  /* 0x0000002509027220 */ /* 0x000fe40000410000 */
[----:B------:R-:W-:-:S02]  /*e460*/  FFMA.FTZ R21, R12, R21, -R6 ;  /* 0x000000150c157223 */ /* 0x000fc40000010806 */
[-C--:B------:R-:W-:Y:S02]  /*e470*/  FMUL.FTZ R6, R9, R7.reuse ;  /* 0x0000000709067220 */ /* 0x080fe40000410000 */
[----:B------:R-:W-:Y:S02]  /*e480*/  FFMA.FTZ R8, R20, R7, -R2 ;  /* 0x0000000714087223 */ /* 0x000fe40000010802 */
[----:B------:R-:W-:Y:S02]  /*e490*/  IMAD.U32 R18, R23, 0x10000, RZ ;  /* 0x0001000017127824 */ /* 0x000fe400078e00ff */
[C---:B------:R-:W-:Y:S01]  /*e4a0*/  FMUL.FTZ R7, R5.reuse, R15 ;  /* 0x0000000f05077220 */ /* 0x040fe20000410000 */
[----:B------:R-:W-:Y:S01]  /*e4b0*/  F2FP.BF16.PACK_AB R8, R8, R30 ;  /* 0x0000001e0808723e */ /* 0x000fe200000010ff */
[----:B------:R-:W-:Y:S02]  /*e4c0*/  FMUL.FTZ R2, R5, R17 ;  /* 0x0000001105027220 */ /* 0x000fe40000410000 */
[----:B------:R-:W-:-:S02]  /*e4d0*/  IMAD.U32 R10, R25, 0x10000, RZ ;  /* 0x00010000190a7824 */ /* 0x000fc400078e00ff */
[----:B------:R-:W-:Y:S02]  /*e4e0*/  FMUL.FTZ R5, R4, R18 ;  /* 0x0000001204057220 */ /* 0x000fe40000410000 */
[C---:B------:R-:W-:Y:S01]  /*e4f0*/  FFMA.FTZ R9, R14.reuse, R17, -R7 ;  /* 0x000000110e097223 */ /* 0x040fe20000010807 */
[----:B------:R-:W-:Y:S01]  /*e500*/  LOP3.LUT R17, R23, 0xffff0000, RZ, 0xc0, !PT ;  /* 0xffff000017117812 */ /* 0x000fe200078ec0ff */
[----:B------:R-:W-:Y:S01]  /*e510*/  FFMA.FTZ R14, R14, R15, R2 ;  /* 0x0000000f0e0e7223 */ /* 0x000fe20000010002 */
[----:B------:R-:W-:Y:S01]  /*e520*/  LOP3.LUT R15, R22, 0xffff0000, RZ, 0xc0, !PT ;  /* 0xffff0000160f7812 */ /* 0x000fe200078ec0ff */
[----:B------:R-:W-:Y:S01]  /*e530*/  FFMA.FTZ R12, R20, R37, R6 ;  /* 0x00000025140c7223 */ /* 0x000fe20000010006 */
[----:B------:R-:W-:Y:S01]  /*e540*/  LOP3.LUT R6, R25, 0xffff0000, RZ, 0xc0, !PT ;  /* 0xffff000019067812 */ /* 0x000fe200078ec0ff */
[-C--:B------:R-:W-:Y:S01]  /*e550*/  FMUL.FTZ R2, R4, R10.reuse ;  /* 0x0000000a04027220 */ /* 0x080fe20000410000 */
[----:B------:R-:W-:Y:S01]  /*e560*/  F2FP.BF16.PACK_AB R9, R9, R27 ;  /* 0x0000001b0909723e */ /* 0x000fe200000010ff */
[C---:B------:R-:W-:Y:S01]  /*e570*/  FFMA.FTZ R10, R13.reuse, R10, -R5 ;  /* 0x0000000a0d0a7223 */ /* 0x040fe20000010805 */
[----:B------:R-:W-:Y:S01]  /*e580*/  LOP3.LUT R5, R24, 0xffff0000, RZ, 0xc0, !PT ;  /* 0xffff000018057812 */ /* 0x000fe200078ec0ff */
[----:B------:R-:W-:-:S02]  /*e590*/  FFMA.FTZ R7, R13, R18, R2 ;  /* 0x000000120d077223 */ /* 0x000fc40000010002 */
[C---:B------:R-:W-:Y:S02]  /*e5a0*/  FMUL.FTZ R4, R3.reuse, R17 ;  /* 0x0000001103047220 */ /* 0x040fe40000410000 */
[-C--:B------:R-:W-:Y:S02]  /*e5b0*/  FMUL.FTZ R3, R3, R6.reuse ;  /* 0x0000000603037220 */ /* 0x080fe40000410000 */
[C---:B------:R-:W-:Y:S02]  /*e5c0*/  FMUL.FTZ R2, R0.reuse, R15 ;  /* 0x0000000f00027220 */ /* 0x040fe40000410000 */
[----:B------:R-:W-:Y:S02]  /*e5d0*/  FMUL.FTZ R0, R0, R5 ;  /* 0x0000000500007220 */ /* 0x000fe40000410000 */
[----:B------:R-:W-:Y:S01]  /*e5e0*/  FFMA.FTZ R6, R26, R6, -R4 ;  /* 0x000000061a067223 */ /* 0x000fe20000010804 */
[----:B------:R-:W-:Y:S01]  /*e5f0*/  F2FP.BF16.PACK_AB R4, R12, R29 ;  /* 0x0000001d0c04723e */ /* 0x000fe200000010ff */
[----:B------:R-:W-:-:S02]  /*e600*/  FFMA.FTZ R3, R26, R17, R3 ;  /* 0x000000111a037223 */ /* 0x000fc40000010003 */
[C---:B------:R-:W-:Y:S01]  /*e610*/  FFMA.FTZ R2, R11.reuse, R5, -R2 ;  /* 0x000000050b027223 */ /* 0x040fe20000010802 */
[----:B------:R-:W-:Y:S01]  /*e620*/  F2FP.BF16.PACK_AB R10, R6, R10 ;  /* 0x0000000a060a723e */ /* 0x000fe200000010ff */
[----:B------:R-:W-:Y:S01]  /*e630*/  FFMA.FTZ R0, R11, R15, R0 ;  /* 0x0000000f0b007223 */ /* 0x000fe20000010000 */
[----:B------:R-:W-:Y:S02]  /*e640*/  F2FP.BF16.PACK_AB R6, R3, R7 ;  /* 0x000000070306723e */ /* 0x000fe400000010ff */
[----:B------:R-:W-:Y:S02]  /*e650*/  F2FP.BF16.PACK_AB R11, R2, R21 ;  /* 0x00000015020b723e */ /* 0x000fe400000010ff */
[----:B------:R-:W-:Y:S02]  /*e660*/  F2FP.BF16.PACK_AB R5, R14, R19 ;  /* 0x000000130e05723e */ /* 0x000fe400000010ff */
[----:B------:R-:W-:Y:S01]  /*e670*/  F2FP.BF16.PACK_AB R7, R0, R16 ;  /* 0x000000100007723e */ /* 0x000fe200000010ff */
[----:B------:R1:W-:Y:S04]  /*e680*/  STS.128 [R38], R8 ;  /* 0x0000000826007388 */ /* 0x0003e80000000c00 */
[----:B------:R1:W-:Y:S02]  /*e690*/  STS.128 [R28+0xc100], R4 ;  /* 0x00c100041c007388 */ /* 0x0003e40000000c00 */
.L_x_1376:
[----:B------:R-:W-:Y:S05]  /*e6a0*/  BSYNC B1 ;  /* 0x0000000000017941 */ /* 0x000fea0003800000 */
.L_x_1375:
[----:B------:R-:W-:-:S04]  /*e6b0*/  IADD3 R0, R215, 0x40, RZ ;  /* 0x00000040d7007810 */ /* 0x000fc80007ffe0ff */
[----:B------:R-:W-:-:S13]  /*e6c0*/  ISETP.GE.AND P0, PT, R0, R69, PT ;  /* 0x000000450000720c */ /* 0x000fda0003f06270 */
[----:B------:R-:W-:Y:S05]  /*e6d0*/  @P0 BRA `(.L_x_1360) ;  /* 0x000014a000000947 */ /* 0x000fea0003800000 */
[----:B------:R2:W5:Y:S01]  /*e6e0*/  LDL R36, [R1+0x24] ;  /* 0x0000240001247983 */ /* 0x0005620000100800 */
[----:B------:R-:W-:Y:S01]  /*e6f0*/  ISETP.GE.AND P0, PT, R102, c[0x0][0x27c], PT ;  /* 0x00009f0066007a0c */ /* 0x000fe20003f06270 */
[----:B------:R-:W-:Y:S01]  /*e700*/  BSSY B0, `(.L_x_1381) ;  /* 0x0000071000007945 */ /* 0x000fe20003800000 */
[C---:B------:R-:W-:Y:S02]  /*e710*/  IADD3 R37, R215.reuse, 0x40, RZ ;  /* 0x00000040d7257810 */ /* 0x040fe40007ffe0ff */
[----:B-1----:R-:W-:-:S03]  /*e720*/  IADD3 R38, R215, 0x40, RZ ;  /* 0x00000040d7267810 */ /* 0x002fc60007ffe0ff */
[----:B------:R-:W-:Y:S02]  /*e730*/  IMAD.SHL.U32 R37, R37, 0x40, RZ ;  /* 0x0000004025257824 */ /* 0x000fe400078e00ff */
[----:B------:R-:W-:-:S03]  /*e740*/  IMAD.SHL.U32 R38, R38, 0x40, RZ ;  /* 0x0000004026267824 */ /* 0x000fc600078e00ff */
[----:B------:R-:W-:Y:S02]  /*e750*/  LOP3.LUT R37, R37, 0x1c0, RZ, 0xc0, !PT ;  /* 0x000001c025257812 */ /* 0x000fe400078ec0ff */
[----:B------:R-:W-:Y:S02]  /*e760*/  LOP3.LUT R38, R38, 0x1c0, RZ, 0xc0, !PT ;  /* 0x000001c026267812 */ /* 0x000fe400078ec0ff */
[----:B------:R-:W-:Y:S01]  /*e770*/  SHF.R.U32.HI R37, RZ, 0x3, R37 ;  /* 0x00000003ff257819 */ /* 0x000fe20000011625 */
[----:B------:R-:W-:Y:S05]  /*e780*/  @P0 BRA `(.L_x_1382) ;  /* 0x0000068000000947 */ /* 0x000fea0003800000 */
[----:B------:R-:W3:Y:S01]  /*e790*/  LDL R39, [R1+0x50] ;  /* 0x0000500001277983 */ /* 0x000ee20000100800 */
[----:B------:R-:W-:Y:S01]  /*e7a0*/  IMAD.MOV.U32 R0, RZ, RZ, c[0x0][0x27c] ;  /* 0x00009f00ff007624 */ /* 0x000fe200078e00ff */
[----:B------:R-:W-:Y:S02]  /*e7b0*/  SHF.R.U64 R13, R48, 0x10, R49 ;  /* 0x00000010300d7819 */ /* 0x000fe40000001231 */
[----:B------:R-:W-:Y:S02]  /*e7c0*/  SHF.R.U64 R14, R50, 0x10, R51 ;  /* 0x00000010320e7819 */ /* 0x000fe40000001233 */
[----:B------:R-:W-:-:S02]  /*e7d0*/  LEA.HI R0, R0, R243, RZ, 0x1d ;  /* 0x000000f300007211 */ /* 0x000fc400078fe8ff */
[----:B------:R-:W-:Y:S02]  /*e7e0*/  PRMT R16, R79, 0x5432, R13 ;  /* 0x000054324f107816 */ /* 0x000fe4000000000d */
[----:B------:R-:W-:Y:S01]  /*e7f0*/  SHF.R.S32.HI R3, RZ, 0x1f, R0 ;  /* 0x0000001fff037819 */ /* 0x000fe20000011400 */
[----:B------:R-:W-:Y:S01]  /*e800*/  IMAD.SHL.U32 R2, R0, 0x8, RZ ;  /* 0x0000000800027824 */ /* 0x000fe200078e00ff */
[----:B------:R-:W-:Y:S01]  /*e810*/  SHF.R.U32.HI R19, RZ, 0x10, R51 ;  /* 0x00000010ff137819 */ /* 0x000fe20000011633 */
[----:B------:R-:W-:Y:S01]  /*e820*/  IMAD.U32 R29, R16, 0x10000, RZ ;  /* 0x00010000101d7824 */ /* 0x000fe200078e00ff */
[----:B------:R-:W-:Y:S02]  /*e830*/  LEA.HI R0, R3, R0, RZ, 0x3 ;  /* 0x0000000003007211 */ /* 0x000fe400078f18ff */
[----:B------:R-:W-:Y:S02]  /*e840*/  LOP3.LUT R2, R38, 0x38, R2, 0xf8, !PT ;  /* 0x0000003826027812 */ /* 0x000fe400078ef802 */
[----:B------:R-:W-:Y:S01]  /*e850*/  SHF.R.U64 R3, R34, 0x10, R35 ;  /* 0x0000001022037819 */ /* 0x000fe20000001223 */
[----:B------:R-:W-:Y:S01]  /*e860*/  IMAD.SHL.U32 R0, R0, 0x400, RZ ;  /* 0x0000040000007824 */ /* 0x000fe200078e00ff */
[----:B------:R-:W-:-:S02]  /*e870*/  LOP3.LUT R2, R2, R37, RZ, 0x3c, !PT ;  /* 0x0000002502027212 */ /* 0x000fc400078e3cff */
[----:B------:R-:W-:Y:S02]  /*e880*/  SHF.R.U32.HI R15, RZ, 0x10, R49 ;  /* 0x00000010ff0f7819 */ /* 0x000fe40000011631 */
[----:B------:R-:W-:Y:S02]  /*e890*/  LOP3.LUT R0, R0, 0x7fffe000, RZ, 0xc0, !PT ;  /* 0x7fffe00000007812 */ /* 0x000fe400078ec0ff */
[----:B------:R-:W-:Y:S02]  /*e8a0*/  PRMT R23, R80, 0x5432, R14 ;  /* 0x0000543250177816 */ /* 0x000fe4000000000e */
[----:B-----5:R-:W-:Y:S02]  /*e8b0*/  IADD3 R0, R2, R0, R36 ;  /* 0x0000000002007210 */ /* 0x020fe40007ffe024 */
[----:B------:R-:W-:Y:S02]  /*e8c0*/  SHF.R.U32.HI R2, RZ, 0x10, R33 ;  /* 0x00000010ff027819 */ /* 0x000fe40000011621 */
[----:B------:R-:W-:Y:S01]  /*e8d0*/  PRMT R22, R80, 0x5410, R19 ;  /* 0x0000541050167816 */ /* 0x000fe20000000013 */
[----:B------:R-:W-:Y:S01]  /*e8e0*/  IMAD.SHL.U32 R28, R0, 0x2, RZ ;  /* 0x00000002001c7824 */ /* 0x000fe200078e00ff */
[----:B------:R-:W-:-:S02]  /*e8f0*/  SHF.R.U64 R0, R32, 0x10, R33 ;  /* 0x0000001020007819 */ /* 0x000fc40000001221 */
[----:B------:R-:W-:Y:S01]  /*e900*/  SHF.R.U32.HI R12, RZ, 0x10, R35 ;  /* 0x00000010ff0c7819 */ /* 0x000fe20000011623 */
[----:B------:R-:W-:Y:S01]  /*e910*/  IMAD.U32 R31, R22, 0x10000, RZ ;  /* 0x00010000161f7824 */ /* 0x000fe200078e00ff */
[----:B------:R-:W1:Y:S01]  /*e920*/  LDS.128 R4, [R28+0xc100] ;  /* 0x00c100001c047984 */ /* 0x000e620000000c00 */
[----:B------:R-:W-:Y:S02]  /*e930*/  PRMT R18, R81, 0x5432, R0 ;  /* 0x0000543251127816 */ /* 0x000fe40000000000 */
[----:B------:R-:W-:Y:S02]  /*e940*/  PRMT R25, R82, 0x5432, R3 ;  /* 0x0000543252197816 */ /* 0x000fe40000000003 */
[----:B------:R-:W-:Y:S01]  /*e950*/  PRMT R15, R79, 0x5410, R15 ;  /* 0x000054104f0f7816 */ /* 0x000fe2000000000f */
[----:B------:R-:W-:Y:S01]  /*e960*/  IMAD.U32 R30, R18, 0x10000, RZ ;  /* 0x00010000121e7824 */ /* 0x000fe200078e00ff */
[----:B------:R-:W-:Y:S02]  /*e970*/  PRMT R17, R81, 0x5410, R2 ;  /* 0x0000541051117816 */ /* 0x000fe40000000002 */
[----:B------:R-:W-:Y:S01]  /*e980*/  PRMT R24, R82, 0x5410, R12 ;  /* 0x0000541052187816 */ /* 0x000fe2000000000c */
[----:B------:R-:W-:Y:S01]  /*e990*/  IMAD.U32 R32, R15, 0x10000, RZ ;  /* 0x000100000f207824 */ /* 0x000fe200078e00ff */
[----:B------:R-:W-:-:S02]  /*e9a0*/  LOP3.LUT R33, R16, 0xffff0000, RZ, 0xc0, !PT ;  /* 0xffff000010217812 */ /* 0x000fc400078ec0ff */
[----:B------:R-:W-:Y:S02]  /*e9b0*/  LOP3.LUT R15, R15, 0xffff0000, RZ, 0xc0, !PT ;  /* 0xffff00000f0f7812 */ /* 0x000fe400078ec0ff */
[----:B-1----:R-:W-:Y:S01]  /*e9c0*/  LOP3.LUT R3, R6, 0xffff0000, RZ, 0xc0, !PT ;  /* 0xffff000006037812 */ /* 0x002fe200078ec0ff */
[C---:B------:R-:W-:Y:S01]  /*e9d0*/  IMAD.U32 R2, R7.reuse, 0x10000, RZ ;  /* 0x0001000007027824 */ /* 0x040fe200078e00ff */
[----:B------:R-:W-:Y:S01]  /*e9e0*/  LOP3.LUT R0, R7, 0xffff0000, RZ, 0xc0, !PT ;  /* 0xffff000007007812 */ /* 0x000fe200078ec0ff */
[----:B---3--:R-:W1:Y:S02]  /*e9f0*/  LDS.128 R8, [R39] ;  /* 0x0000000027087984 */ /* 0x008e640000000c00 */
        /* <DEDUP_REMOVED lines=65> */
.L_x_1382:
[----:B------:R-:W-:Y:S05]  /*ee10*/  BSYNC B0 ;  /* 0x0000000000007941 */ /* 0x000fea0003800000 */
.L_x_1381:
[----:B------:R-:W-:Y:S01]  /*ee20*/  ISETP.GE.AND P0, PT, R106, c[0x0][0x27c], PT ;  /* 0x00009f006a007a0c */ /* 0x000fe20003f06270 */
[----:B------:R-:W-:-:S12]  /*ee30*/  BSSY B0, `(.L_x_1383) ;  /* 0x000006a000007945 */ /* 0x000fd80003800000 */
[----:B------:R-:W-:Y:S05]  /*ee40*/  @P0 BRA `(.L_x_1384) ;  /* 0x0000068000000947 */ /* 0x000fea0003800000 */
[----:B------:R-:W3:Y:S01]  /*ee50*/  LDL R34, [R1+0x44] ;  /* 0x0000440001227983 */ /* 0x000ee20000100800 */
[----:B------:R-:W-:Y:S01]  /*ee60*/  IMAD.MOV.U32 R0, RZ, RZ, c[0x0][0x27c] ;  /* 0x00009f00ff007624 */ /* 0x000fe200078e00ff */
[----:B------:R-:W-:Y:S02]  /*ee70*/  SHF.R.U64 R13, R56, 0x10, R57 ;  /* 0x00000010380d7819 */ /* 0x000fe40000001239 */
        /* <DEDUP_REMOVED lines=15> */
[----:B-----5:R-:W-:Y:S02]  /*ef70*/  IADD3 R0, R2, R0, R36 ;  /* 0x0000000002007210 */ /* 0x020fe40007ffe024 */
[----:B------:R-:W-:Y:S02]  /*ef80*/  SHF.R.U32.HI R2, RZ, 0x10, R53 ;  /* 0x00000010ff027819 */ /* 0x000fe40000011635 */
[----:B------:R-:W-:Y:S01]  /*ef90*/  PRMT R22, R85, 0x5410, R19 ;  /* 0x0000541055167816 */ /* 0x000fe20000000013 */
[----:B-1----:R-:W-:Y:S01]  /*efa0*/  IMAD.SHL.U32 R28, R0, 0x2, RZ ;  /* 0x00000002001c7824 */ /* 0x002fe200078e00ff */
[----:B------:R-:W-:Y:S02]  /*efb0*/  SHF.R.U64 R0, R52, 0x10, R53 ;  /* 0x0000001034007819 */ /* 0x000fe40000001235 */
[----:B------:R-:W-:Y:S01]  /*efc0*/  SHF.R.U32.HI R12, RZ, 0x10, R55 ;  /* 0x00000010ff0c7819 */ /* 0x000fe20000011637 */
[----:B------:R-:W-:Y:S01]  /*efd0*/  IMAD.U32 R31, R22, 0x10000, RZ ;  /* 0x00010000161f7824 */ /* 0x000fe200078e00ff */
[----:B------:R-:W1:Y:S01]  /*efe0*/  LDS.128 R4, [R28+0xc100] ;  /* 0x00c100001c047984 */ /* 0x000e620000000c00 */
[----:B------:R-:W-:-:S02]  /*eff0*/  PRMT R18, R86, 0x5432, R0 ;  /* 0x0000543256127816 */ /* 0x000fc40000000000 */
[C---:B------:R-:W-:Y:S02]  /*f000*/  PRMT R25, R87.reuse, 0x5432, R3 ;  /* 0x0000543257197816 */ /* 0x040fe40000000003 */
        /* <DEDUP_REMOVED lines=76> */
.L_x_1384:
[----:B------:R-:W-:Y:S05]  /*f4d0*/  BSYNC B0 ;  /* 0x0000000000007941 */ /* 0x000fea0003800000 */
.L_x_1383:
[----:B------:R-:W-:-:S13]  /*f4e0*/  ISETP.GE.AND P0, PT, R105, c[0x0][0x27c], PT ;  /* 0x00009f0069007a0c */ /* 0x000fda0003f06270 */
[----:B------:R-:W-:Y:S05]  /*f4f0*/  @P0 BRA `(.L_x_1360) ;  /* 0x0000068000000947 */ /* 0x000fea0003800000 */
[----:B-1----:R-:W3:Y:S01]  /*f500*/  LDL R34, [R1+0x3c] ;  /* 0x00003c0001227983 */ /* 0x002ee20000100800 */
        /* <DEDUP_REMOVED lines=103> */
.L_x_1360:
[----:B------:R-:W-:Y:S05]  /*fb80*/  BSYNC B2 ;  /* 0x0000000000027941 */ /* 0x000fea0003800000 */
.L_x_1342:
[----:B------:R-:W-:Y:S01]  /*fb90*/  IMAD R0, R93, c[0x0][0x208], RZ ;  /* 0x000082005d007a24 */ /* 0x000fe200078e02ff */
[----:B------:R-:W-:-:S04]  /*fba0*/  DEPBAR.LE SB0, 0x0 ;  /* 0x000080000000791a */ /* 0x000fc80000000000 */
[C---:B------:R-:W-:Y:S01]  /*fbb0*/  IMAD.WIDE.U32 R2, R197.reuse, c[0x0][0x208], RZ ;  /* 0x00008200c5027a25 */ /* 0x040fe200078e00ff */
[----:B------:R-:W-:Y:S01]  /*fbc0*/  BAR.SYNC.DEFER_BLOCKING 0x0 ;  /* 0x0000000000007b1d */ /* 0x000fe20000010000 */
[C---:B------:R-:W-:Y:S02]  /*fbd0*/  SHF.L.U32 R84, R202.reuse, 0x1, RZ ;  /* 0x00000001ca547819 */ /* 0x040fe400000006ff */
[----:B------:R-:W-:Y:S01]  /*fbe0*/  IMAD R0, R197, c[0x0][0x20c], R0 ;  /* 0x00008300c5007a24 */ /* 0x000fe200078e0200 */
[----:B------:R-:W-:Y:S01]  /*fbf0*/  SHF.L.U64.HI R87, R202, 0x1, R203 ;  /* 0x00000001ca577819 */ /* 0x000fe200000102cb */
[----:B------:R-:W-:Y:S01]  /*fc00*/  IMAD.WIDE.U32 R222, R83, c[0x0][0x210], RZ ;  /* 0x0000840053de7a25 */ /* 0x000fe200078e00ff */
[----:B------:R-:W-:Y:S01]  /*fc10*/  SHF.L.U32 R85, R205, 0x1, RZ ;  /* 0x00000001cd557819 */ /* 0x000fe200000006ff */
[----:B------:R-:W-:Y:S01]  /*fc20*/  BSSY B0, `(.L_x_1385) ;  /* 0x0000157000007945 */ /* 0x000fe20003800000 */
[----:B------:R-:W-:Y:S01]  /*fc30*/  IADD3 R3, R3, R0, RZ ;  /* 0x0000000003037210 */ /* 0x000fe20007ffe0ff */
[----:B------:R-:W-:Y:S01]  /*fc40*/  IMAD R0, R94, c[0x0][0x218], RZ ;  /* 0x000086005e007a24 */ /* 0x000fe200078e02ff */
[----:B------:R-:W-:Y:S01]  /*fc50*/  SHF.L.U64.HI R88, R205, 0x1, R219 ;  /* 0x00000001cd587819 */ /* 0x000fe200000102db */
[----:B------:R-:W-:Y:S01]  /*fc60*/  IMAD R221, R83, c[0x0][0x214], R223 ;  /* 0x0000850053dd7a24 */ /* 0x000fe200078e02df */
[----:B------:R-:W-:Y:S01]  /*fc70*/  SHF.L.U32 R86, R206, 0x1, RZ ;  /* 0x00000001ce567819 */ /* 0x000fe200000006ff */
[----:B------:R-:W-:Y:S01]  /*fc80*/  IMAD.WIDE.U32 R2, R195, c[0x0][0x218], R2 ;  /* 0x00008600c3027a25 */ /* 0x000fe200078e0002 */
[----:B------:R-:W-:-:S02]  /*fc90*/  ISETP.GE.AND P4, PT, R202, c[0x0][0x1d4], PT ;  /* 0x00007500ca007a0c */ /* 0x000fc40003f86270 */
[----:B------:R-:W-:Y:S01]  /*fca0*/  SHF.L.U64.HI R89, R206, 0x1, R218 ;  /* 0x00000001ce597819 */ /* 0x000fe200000102da */
[----:B-12---:R-:W-:Y:S01]  /*fcb0*/  IMAD R8, R195, c[0x0][0x21c], R0 ;  /* 0x00008700c3087a24 */ /* 0x006fe200078e0200 */
[----:B------:R-:W-:Y:S02]  /*fcc0*/  IADD3 R0, P0, R2, R222, RZ ;  /* 0x000000de02007210 */ /* 0x000fe40007f1e0ff */
[----:B------:R-:W-:Y:S02]  /*fcd0*/  ISETP.LT.OR P3, PT, R73, 0x1, P4 ;  /* 0x000000014900780c */ /* 0x000fe40002761670 */
[----:B------:R-:W-:Y:S02]  /*fce0*/  IADD3.X R3, R221, R3, R8, P0, !PT ;  /* 0x00000003dd037210 */ /* 0x000fe400007fe408 */
[C---:B------:R-:W-:Y:S01]  /*fcf0*/  LEA R2, P0, R0.reuse, c[0x0][0x1f8], 0x1 ;  /* 0x00007e0000027a11 */ /* 0x040fe200078008ff */
[----:B------:R-:W-:Y:S03]  /*fd00*/  LDSM.16.M88.4 R4, [R177] ;  /* 0x00000000b104783b */ /* 0x000fe60000000200 */
[----:B------:R-:W-:Y:S01]  /*fd10*/  LEA.HI.X R9, R0, c[0x0][0x1fc], R3, 0x1, P0 ;  /* 0x00007f0000097a11 */ /* 0x000fe200000f0c03 */
[----:B------:R-:W-:Y:S04]  /*fd20*/  LDSM.16.M88.4 R12, [R146] ;  /* 0x00000000920c783b */ /* 0x000fe80000000200 */
[----:B------:R-:W1:Y:S04]  /*fd30*/  SHFL.IDX PT, R3, R2, RZ, 0x181f ;  /* 0x00181fff02037589 */ /* 0x000e6800000e0000 */
[----:B------:R-:W2:Y:S04]  /*fd40*/  SHFL.IDX PT, R8, R9, RZ, 0x181f ;  /* 0x00181fff09087589 */ /* 0x000ea800000e0000 */
[----:B------:R-:W3:Y:S04]  /*fd50*/  SHFL.IDX PT, R0, R2, 0x1, 0x181f ;  /* 0x00381f0002007f89 */ /* 0x000ee800000e0000 */
[----:B------:R-:W4:Y:S04]  /*fd60*/  SHFL.IDX PT, R2, R9, 0x1, 0x181f ;  /* 0x00381f0009027f89 */ /* 0x000f2800000e0000 */
[----:B------:R-:W4:Y:S04]  /*fd70*/  LDSM.16.M88.4 R28, [R146+0x800] ;  /* 0x00080000921c783b */ /* 0x000f280000000200 */
[----:B------:R-:W4:Y:S01]  /*fd80*/  LDSM.16.M88.4 R24, [R146+0x1000] ;  /* 0x001000009218783b */ /* 0x000f220000000200 */
[----:B-1----:R-:W-:-:S03]  /*fd90*/  IADD3 R22, P1, R3, R84, RZ ;  /* 0x0000005403167210 */ /* 0x002fc60007f3e0ff */
[----:B------:R-:W1:Y:S01]  /*fda0*/  LDSM.16.M88.4 R44, [R146+0x1800] ;  /* 0x00180000922c783b */ /* 0x000e620000000200 */
[C---:B------:R-:W-:Y:S02]  /*fdb0*/  IADD3 R20, P0, R3.reuse, R85, RZ ;  /* 0x0000005503147210 */ /* 0x040fe40007f1e0ff */
[----:B--2---:R-:W-:Y:S01]  /*fdc0*/  IADD3.X R23, R8, R87, RZ, P1, !PT ;  /* 0x0000005708177210 */ /* 0x004fe20000ffe4ff */
[----:B-----5:R-:W-:Y:S01]  /*fdd0*/  LDSM.16.M88.4 R36, [R181] ;  /* 0x00000000b524783b */ /* 0x020fe20000000200 */
[----:B------:R-:W-:Y:S02]  /*fde0*/  IADD3 R18, P2, R3, R86, RZ ;  /* 0x0000005603127210 */ /* 0x000fe40007f5e0ff */
[----:B---3--:R-:W-:Y:S01]  /*fdf0*/  IADD3 R10, P1, R0, R85, RZ ;  /* 0x00000055000a7210 */ /* 0x008fe20007f3e0ff */
[----:B------:R-:W-:Y:S01]  /*fe00*/  LDSM.16.M88.4 R32, [R192] ;  /* 0x00000000c020783b */ /* 0x000fe20000000200 */
[-C--:B------:R-:W-:Y:S02]  /*fe10*/  IADD3.X R21, R8, R88.reuse, RZ, P0, !PT ;  /* 0x0000005808157210 */ /* 0x080fe400007fe4ff */
[----:B----4-:R-:W-:Y:S01]  /*fe20*/  IADD3.X R11, R2, R88, RZ, P1, !PT ;  /* 0x00000058020b7210 */ /* 0x010fe20000ffe4ff */
[----:B------:R-:W-:Y:S01]  /*fe30*/  HMMA.16816.F32.BF16 R56, R4, R12, RZ ;  /* 0x0000000c0438723c */ /* 0x000fe200000418ff */
[----:B------:R-:W-:Y:S01]  /*fe40*/  ISETP.GE.AND P1, PT, R205, c[0x0][0x1d4], PT ;  /* 0x00007500cd007a0c */ /* 0x000fe20003f26270 */
[----:B------:R-:W-:Y:S01]  /*fe50*/  LDSM.16.M88.4 R60, [R191] ;  /* 0x00000000bf3c783b */ /* 0x000fe20000000200 */
[----:B------:R-:W-:-:S02]  /*fe60*/  IADD3 R16, P0, R0, R84, RZ ;  /* 0x0000005400107210 */ /* 0x000fc40007f1e0ff */
[----:B------:R-:W-:Y:S01]  /*fe70*/  IADD3.X R19, R8, R89, RZ, P2, !PT ;  /* 0x0000005908137210 */ /* 0x000fe200017fe4ff */
[----:B------:R-:W-:Y:S01]  /*fe80*/  LDSM.16.M88.4 R68, [R190] ;  /* 0x00000000be44783b */ /* 0x000fe20000000200 */
[C---:B------:R-:W-:Y:S01]  /*fe90*/  ISETP.LT.OR P2, PT, R73.reuse, 0x1, P1 ;  /* 0x000000014900780c */ /* 0x040fe20000f41670 */
[----:B------:R-:W-:Y:S01]  /*fea0*/  HMMA.16816.F32.BF16 R52, R4, R14, RZ ;  /* 0x0000000e0434723c */ /* 0x000fe200000418ff */
[----:B------:R-:W-:Y:S01]  /*feb0*/  IADD3.X R17, R2, R87, RZ, P0, !PT ;  /* 0x0000005702117210 */ /* 0x000fe200007fe4ff */
[----:B------:R-:W2:Y:S01]  /*fec0*/  LDSM.16.M88.4 R12, [R178] ;  /* 0x00000000b20c783b */ /* 0x000ea20000000200 */
[----:B------:R-:W-:Y:S02]  /*fed0*/  IADD3 R8, P0, R0, R86, RZ ;  /* 0x0000005600087210 */ /* 0x000fe40007f1e0ff */
[----:B------:R-:W-:Y:S01]  /*fee0*/  ISETP.LT.OR P1, PT, R73, 0x21, P1 ;  /* 0x000000214900780c */ /* 0x000fe20000f21670 */
[----:B------:R-:W-:Y:S01]  /*fef0*/  @!PT LDS RZ, [RZ] ;  /* 0x00000000fffff984 */ /* 0x000fe20000000800 */
[----:B------:R-:W-:Y:S01]  /*ff00*/  @!PT LDS RZ, [RZ] ;  /* 0x00000000fffff984 */ /* 0x000fe20000000800 */
[----:B------:R-:W-:Y:S01]  /*ff10*/  @!PT LDS RZ, [RZ] ;  /* 0x00000000fffff984 */ /* 0x000fe20000000800 */
[----:B------:R1:W-:Y:S01]  /*ff20*/  LDGSTS.E.BYPASS.LTC128B.128 [R193+0x100], [R22.64], !P3 ;  /* 0x0010000016c17fae */ /* 0x0003e2000d901d48 */
[----:B------:R-:W-:-:S02]  /*ff30*/  IADD3.X R9, R2, R89, RZ, P0, !PT ;  /* 0x0000005902097210 */ /* 0x000fc400007fe4ff */
[----:B------:R-:W-:Y:S01]  /*ff40*/  ISETP.GE.AND P0, PT, R206, c[0x0][0x1d4], PT ;  /* 0x00007500ce007a0c */ /* 0x000fe20003f06270 */
[C---:B------:R-:W-:Y:S02]  /*ff50*/  HMMA.16816.F32.BF16 R48, R4.reuse, R28, RZ ;  /* 0x0000001c0430723c */ /* 0x040fe400000418ff */
[----:B------:R1:W-:Y:S01]  /*ff60*/  LDGSTS.E.BYPASS.LTC128B.128 [R193+0x2100], [R20.64], !P2 ;  /* 0x0210000014c17fae */ /* 0x0003e2000d101d48 */
[C---:B------:R-:W-:Y:S02]  /*ff70*/  ISETP.LT.OR P3, PT, R73.reuse, 0x1, P0 ;  /* 0x000000014900780c */ /* 0x040fe40000761670 */
[C---:B------:R-:W-:Y:S02]  /*ff80*/  ISETP.LT.OR P2, PT, R73.reuse, 0x21, P4 ;  /* 0x000000214900780c */ /* 0x040fe40002741670 */
[----:B------:R-:W-:Y:S01]  /*ff90*/  ISETP.LT.OR P0, PT, R73, 0x21, P0 ;  /* 0x000000214900780c */ /* 0x000fe20000701670 */
[C---:B------:R-:W-:Y:S08]  /*ffa0*/  HMMA.16816.F32.BF16 R40, R4.reuse, R30, RZ ;  /* 0x0000001e0428723c */ /* 0x040ff000000418ff */
[----:B------:R3:W-:Y:S01]  /*ffb0*/  LDGSTS.E.BYPASS.LTC128B.128 [R193+0x4100], [R18.64], !P3 ;  /* 0x0410000012c17fae */ /* 0x0007e2000d901d48 */
[C---:B------:R-:W-:Y:S03]  /*ffc0*/  HMMA.16816.F32.BF16 R28, R4.reuse, R24, RZ ;  /* 0x00000018041c723c */ /* 0x040fe600000418ff */
[----:B------:R3:W-:Y:S04]  /*ffd0*/  LDGSTS.E.BYPASS.LTC128B.128 [R193+0x1100], [R16.64], !P2 ;  /* 0x0110000010c17fae */ /* 0x0007e8000d101d48 */
[----:B------:R4:W-:Y:S01]  /*ffe0*/  LDGSTS.E.BYPASS.LTC128B.128 [R193+0x3100], [R10.64], !P1 ;  /* 0x031000000ac17fae */ /* 0x0009e2000c901d48 */
[----:B------:R-:W-:Y:S03]  /*fff0*/  HMMA.16816.F32.BF16 R24, R4, R26, RZ ;  /* 0x0000001a0418723c */ /* 0x000fe600000418ff */
[----:B------:R4:W-:Y:S01]  /*10000*/  LDGSTS.E.BYPASS.LTC128B.128 [R193+0x5100], [R8.64], !P0 ;  /* 0x0510000008c17fae */ /* 0x0009e2000c101d48 */
[----:B------:R-:W-:-:S03]  /*10010*/  ISETP.GT.AND P0, PT, R92, R214, PT ;  /* 0x000000d65c00720c */ /* 0x000fc60003f04270 */
[----:B------:R-:W-:Y:S01]  /*10020*/  LDSM.16.M88.4 R72, [R176] ;  /* 0x00000000b048783b */ /* 0x000fe20000000200 */
[C---:B-1----:R-:W-:Y:S03]  /*10030*/  HMMA.16816.F32.BF16 R20, R4.reuse, R44, RZ ;  /* 0x0000002c0414723c */ /* 0x042fe600000418ff */
[----:B------:R-:W-:Y:S04]  /*10040*/  LDSM.16.M88.4 R76, [R176+0x800] ;  /* 0x00080000b04c783b */ /* 0x000fe80000000200 */
[----:B------:R-:W-:Y:S01]  /*10050*/  LDSM.16.M88.4 R80, [R146+0x3800] ;  /* 0x003800009250783b */ /* 0x000fe20000000200 */
[----:B------:R-:W-:Y:S03]  /*10060*/  HMMA.16816.F32.BF16 R4, R4, R46, RZ ;  /* 0x0000002e0404723c */ /* 0x000fe600000418ff */
[----:B------:R-:W0:Y:S05]  /*10070*/  LDGDEPBAR ;  /* 0x00000000000079af */ /* 0x000e2a0000000000 */
[C---:B--2---:R-:W-:Y:S01]  /*10080*/  HMMA.16816.F32.BF16 R64, R12.reuse, R36, R56 ;  /* 0x000000240c40723c */ /* 0x044fe20000041838 */
[----:B----4-:R-:W1:Y:S07]  /*10090*/  LDSM.16.M88.4 R8, [R180] ;  /* 0x00000000b408783b */ /* 0x010e6e0000000200 */
[C---:B---3--:R-:W-:Y:S08]  /*100a0*/  HMMA.16816.F32.BF16 R16, R12.reuse, R38, R52 ;  /* 0x000000260c10723c */ /* 0x048ff00000041834 */
[C---:B------:R-:W-:Y:S08]  /*100b0*/  HMMA.16816.F32.BF16 R56, R12.reuse, R32, R48 ;  /* 0x000000200c38723c */ /* 0x040ff00000041830 */
[C---:B------:R-:W-:Y:S01]  /*100c0*/  HMMA.16816.F32.BF16 R52, R12.reuse, R34, R40 ;  /* 0x000000220c34723c */ /* 0x040fe20000041828 */
[----:B------:R-:W2:Y:S04]  /*100d0*/  LDSM.16.M88.4 R40, [R176+0x1000] ;  /* 0x00100000b028783b */ /* 0x000ea80000000200 */
[----:B------:R-:W-:Y:S03]  /*100e0*/  LDSM.16.M88.4 R32, [R176+0x1800] ;  /* 0x00180000b020783b */ /* 0x000fe60000000200 */
[C---:B------:R-:W-:Y:S08]  /*100f0*/  HMMA.16816.F32.BF16 R48, R12.reuse, R60, R28 ;  /* 0x0000003c0c30723c */ /* 0x040ff0000004181c */
[C---:B------:R-:W-:Y:S01]  /*10100*/  HMMA.16816.F32.BF16 R44, R12.reuse, R62, R24 ;  /* 0x0000003e0c2c723c */ /* 0x040fe20000041818 */
[----:B------:R-:W-:Y:S07]  /*10110*/  LDSM.16.M88.4 R24, [R173] ;  /* 0x00000000ad18783b */ /* 0x000fee0000000200 */
[C---:B------:R-:W-:Y:S01]  /*10120*/  HMMA.16816.F32.BF16 R28, R12.reuse, R70, R4 ;  /* 0x000000460c1c723c */ /* 0x040fe20000041804 */
[----:B------:R-:W3:Y:S07]  /*10130*/  LDSM.16.M88.4 R4, [R179] ;  /* 0x00000000b304783b */ /* 0x000eee0000000200 */
[----:B------:R-:W-:Y:S01]  /*10140*/  HMMA.16816.F32.BF16 R36, R12, R68, R20 ;  /* 0x000000440c24723c */ /* 0x000fe20000041814 */
[----:B------:R-:W4:Y:S07]  /*10150*/  LDSM.16.M88.4 R68, [R173+0x800] ;  /* 0x00080000ad44783b */ /* 0x000f2e0000000200 */
[C---:B-1----:R-:W-:Y:S08]  /*10160*/  HMMA.16816.F32.BF16 R20, R8.reuse, R72, R64 ;  /* 0x000000480814723c */ /* 0x042ff00000041840 */
[C---:B------:R-:W-:Y:S01]  /*10170*/  HMMA.16816.F32.BF16 R16, R8.reuse, R74, R16 ;  /* 0x0000004a0810723c */ /* 0x040fe20000041810 */
[----:B------:R-:W1:Y:S07]  /*10180*/  LDSM.16.M88.4 R72, [R173+0x1000] ;  /* 0x00100000ad48783b */ /* 0x000e6e0000000200 */
[C---:B------:R-:W-:Y:S08]  /*10190*/  HMMA.16816.F32.BF16 R12, R8.reuse, R76, R56 ;  /* 0x0000004c080c723c */ /* 0x040ff00000041838 */
[C---:B------:R-:W-:Y:S01]  /*101a0*/  HMMA.16816.F32.BF16 R64, R8.reuse, R78, R52 ;  /* 0x0000004e0840723c */ /* 0x040fe20000041834 */
[----:B------:R-:W1:Y:S07]  /*101b0*/  LDSM.16.M88.4 R76, [R173+0x1800] ;  /* 0x00180000ad4c783b */ /* 0x000e6e0000000200 */
[C---:B--2---:R-:W-:Y:S08]  /*101c0*/  HMMA.16816.F32.BF16 R60, R8.reuse, R40, R48 ;  /* 0x00000028083c723c */ /* 0x044ff00000041830 */
[----:B------:R-:W-:Y:S08]  /*101d0*/  HMMA.16816.F32.BF16 R56, R8, R42, R44 ;  /* 0x0000002a0838723c */ /* 0x000ff0000004182c */
[C---:B---3--:R-:W-:Y:S08]  /*101e0*/  HMMA.16816.F32.BF16 R44, R4.reuse, R24, R20 ;  /* 0x00000018042c723c */ /* 0x048ff00000041814 */
[----:B------:R-:W-:Y:S08]  /*101f0*/  HMMA.16816.F32.BF16 R40, R4, R26, R16 ;  /* 0x0000001a0428723c */ /* 0x000ff00000041810 */
[----:B------:R-:W-:Y:S01]  /*10200*/  HMMA.16816.F32.BF16 R52, R8, R32, R36 ;  /* 0x000000200834723c */ /* 0x000fe20000041824 */
[----:B------:R-:W-:Y:S07]  /*10210*/  LDSM.16.M88.4 R36, [R146+0x2000] ;  /* 0x002000009224783b */ /* 0x000fee0000000200 */
[----:B----4-:R-:W-:Y:S01]  /*10220*/  HMMA.16816.F32.BF16 R24, R4, R68, R12 ;  /* 0x000000440418723c */ /* 0x010fe2000004180c */
[----:B------:R-:W2:Y:S07]  /*10230*/  LDSM.16.M88.4 R12, [R177+0x4000] ;  /* 0x00400000b10c783b */ /* 0x000eae0000000200 */
[----:B------:R-:W-:Y:S01]  /*10240*/  HMMA.16816.F32.BF16 R48, R8, R34, R28 ;  /* 0x000000220830723c */ /* 0x000fe2000004181c */
[----:B------:R-:W3:Y:S04]  /*10250*/  LDSM.16.M88.4 R32, [R146+0x2800] ;  /* 0x002800009220783b */ /* 0x000ee80000000200 */
[----:B------:R-:W4:Y:S03]  /*10260*/  LDSM.16.M88.4 R28, [R146+0x3000] ;  /* 0x00300000921c783b */ /* 0x000f260000000200 */
[C---:B------:R-:W-:Y:S01]  /*10270*/  HMMA.16816.F32.BF16 R20, R4.reuse, R70, R64 ;  /* 0x000000460414723c */ /* 0x040fe20000041840 */
[----:B------:R-:W-:Y:S04]  /*10280*/  LDSM.16.M88.4 R64, [R189] ;  /* 0x00000000bd40783b */ /* 0x000fe80000000200 */
[----:B------:R-:W-:Y:S03]  /*10290*/  LDSM.16.M88.4 R68, [R188] ;  /* 0x00000000bc44783b */ /* 0x000fe60000000200 */
[C---:B-1----:R-:W-:Y:S08]  /*102a0*/  HMMA.16816.F32.BF16 R16, R4.reuse, R72, R60 ;  /* 0x000000480410723c */ /* 0x042ff0000004183c */
[C---:B------:R-:W-:Y:S01]  /*102b0*/  HMMA.16816.F32.BF16 R8, R4.reuse, R74, R56 ;  /* 0x0000004a0408723c */ /* 0x040fe20000041838 */
[----:B------:R-:W-:Y:S07]  /*102c0*/  LDSM.16.M88.4 R72, [R176+0x3000] ;  /* 0x00300000b048783b */ /* 0x000fee0000000200 */
[C---:B------:R-:W-:Y:S08]  /*102d0*/  HMMA.16816.F32.BF16 R52, R4.reuse, R76, R52 ;  /* 0x0000004c0434723c */ /* 0x040ff00000041834 */
[----:B------:R-:W-:Y:S01]  /*102e0*/  HMMA.16816.F32.BF16 R60, R4, R78, R48 ;  /* 0x0000004e043c723c */ /* 0x000fe20000041830 */
[----:B------:R-:W1:Y:S04]  /*102f0*/  LDSM.16.M88.4 R4, [R178+0x4000] ;  /* 0x00400000b204783b */ /* 0x000e680000000200 */
[----:B------:R-:W-:Y:S03]  /*10300*/  LDSM.16.M88.4 R76, [R176+0x2000] ;  /* 0x00200000b04c783b */ /* 0x000fe60000000200 */
[C---:B--2---:R-:W-:Y:S08]  /*10310*/  HMMA.16816.F32.BF16 R56, R12.reuse, R36, R44 ;  /* 0x000000240c38723c */ /* 0x044ff0000004182c */
[C---:B------:R-:W-:Y:S08]  /*10320*/  HMMA.16816.F32.BF16 R48, R12.reuse, R38, R40 ;  /* 0x000000260c30723c */ /* 0x040ff00000041828 */
[C---:B---3--:R-:W-:Y:S08]  /*10330*/  HMMA.16816.F32.BF16 R44, R12.reuse, R32, R24 ;  /* 0x000000200c2c723c */ /* 0x048ff00000041818 */
[C---:B------:R-:W-:Y:S01]  /*10340*/  HMMA.16816.F32.BF16 R40, R12.reuse, R34, R20 ;  /* 0x000000220c28723c */ /* 0x040fe20000041814 */
[----:B------:R-:W2:Y:S07]  /*10350*/  LDSM.16.M88.4 R32, [R187] ;  /* 0x00000000bb20783b */ /* 0x000eae0000000200 */
[C---:B----4-:R-:W-:Y:S08]  /*10360*/  HMMA.16816.F32.BF16 R36, R12.reuse, R28, R16 ;  /* 0x0000001c0c24723c */ /* 0x050ff00000041810 */
[C---:B------:R-:W-:Y:S01]  /*10370*/  HMMA.16816.F32.BF16 R24, R12.reuse, R30, R8 ;  /* 0x0000001e0c18723c */ /* 0x040fe20000041808 */
[----:B------:R-:W3:Y:S04]  /*10380*/  LDSM.16.M88.4 R28, [R186] ;  /* 0x00000000ba1c783b */ /* 0x000ee80000000200 */
[----:B------:R-:W4:Y:S03]  /*10390*/  LDSM.16.M88.4 R8, [R180+0x4000] ;  /* 0x00400000b408783b */ /* 0x000f260000000200 */
[C---:B------:R-:W-:Y:S08]  /*103a0*/  HMMA.16816.F32.BF16 R20, R12.reuse, R80, R52 ;  /* 0x000000500c14723c */ /* 0x040ff00000041834 */
[----:B------:R-:W-:Y:S01]  /*103b0*/  HMMA.16816.F32.BF16 R16, R12, R82, R60 ;  /* 0x000000520c10723c */ /* 0x000fe2000004183c */
[----:B------:R-:W-:Y:S07]  /*103c0*/  LDSM.16.M88.4 R80, [R176+0x3800] ;  /* 0x00380000b050783b */ /* 0x000fee0000000200 */
[C---:B-1----:R-:W-:Y:S08]  /*103d0*/  HMMA.16816.F32.BF16 R12, R4.reuse, R64, R56 ;  /* 0x00000040040c723c */ /* 0x042ff00000041838 */
[C---:B------:R-:W-:Y:S01]  /*103e0*/  HMMA.16816.F32.BF16 R60, R4.reuse, R66, R48 ;  /* 0x00000042043c723c */ /* 0x040fe20000041830 */
[----:B------:R-:W1:Y:S07]  /*103f0*/  LDSM.16.M88.4 R64, [R176+0x2800] ;  /* 0x00280000b040783b */ /* 0x000e6e0000000200 */
[C---:B------:R-:W-:Y:S08]  /*10400*/  HMMA.16816.F32.BF16 R56, R4.reuse, R68, R44 ;  /* 0x000000440438723c */ /* 0x040ff0000004182c */
[C---:B------:R-:W-:Y:S01]  /*10410*/  HMMA.16816.F32.BF16 R48, R4.reuse, R70, R40 ;  /* 0x000000460430723c */ /* 0x040fe20000041828 */
[----:B------:R-:W-:Y:S07]  /*10420*/  LDSM.16.M88.4 R68, [R173+0x2800] ;  /* 0x00280000ad44783b */ /* 0x000fee0000000200 */
[C---:B--2---:R-:W-:Y:S08]  /*10430*/  HMMA.16816.F32.BF16 R52, R4.reuse, R32, R36 ;  /* 0x000000200434723c */ /* 0x044ff00000041824 */
[C---:B------:R-:W-:Y:S01]  /*10440*/  HMMA.16816.F32.BF16 R44, R4.reuse, R34, R24 ;  /* 0x00000022042c723c */ /* 0x040fe20000041818 */
[----:B------:R-:W-:Y:S07]  /*10450*/  LDSM.16.M88.4 R24, [R173+0x2000] ;  /* 0x00200000ad18783b */ /* 0x000fee0000000200 */
[C---:B---3--:R-:W-:Y:S08]  /*10460*/  HMMA.16816.F32.BF16 R40, R4.reuse, R28, R20 ;  /* 0x0000001c0428723c */ /* 0x048ff00000041814 */
[----:B------:R-:W-:Y:S01]  /*10470*/  HMMA.16816.F32.BF16 R36, R4, R30, R16 ;  /* 0x0000001e0424723c */ /* 0x000fe20000041810 */
[----:B------:R-:W2:Y:S04]  /*10480*/  LDSM.16.M88.4 R4, [R179+0x4000] ;  /* 0x00400000b304783b */ /* 0x000ea80000000200 */
[----:B------:R-:W-:Y:S03]  /*10490*/  LDSM.16.M88.4 R16, [R177+0x8000] ;  /* 0x00800000b110783b */ /* 0x000fe60000000200 */
[C---:B----4-:R-:W-:Y:S08]  /*104a0*/  HMMA.16816.F32.BF16 R20, R8.reuse, R76, R12 ;  /* 0x0000004c0814723c */ /* 0x050ff0000004180c */
[C---:B------:R-:W-:Y:S01]  /*104b0*/  HMMA.16816.F32.BF16 R12, R8.reuse, R78, R60 ;  /* 0x0000004e080c723c */ /* 0x040fe2000004183c */
[----:B------:R-:W3:Y:S04]  /*104c0*/  LDSM.16.M88.4 R76, [R173+0x3000] ;  /* 0x00300000ad4c783b */ /* 0x000ee80000000200 */
[----:B------:R-:W-:Y:S03]  /*104d0*/  LDSM.16.M88.4 R60, [R173+0x3800] ;  /* 0x00380000ad3c783b */ /* 0x000fe60000000200 */
[C---:B-1----:R-:W-:Y:S08]  /*104e0*/  HMMA.16816.F32.BF16 R32, R8.reuse, R64, R56 ;  /* 0x000000400820723c */ /* 0x042ff00000041838 */
[C---:B------:R-:W-:Y:S01]  /*104f0*/  HMMA.16816.F32.BF16 R28, R8.reuse, R66, R48 ;  /* 0x00000042081c723c */ /* 0x040fe20000041830 */
[----:B------:R-:W1:Y:S07]  /*10500*/  LDSM.16.M88.4 R64, [R146+0x4000] ;  /* 0x004000009240783b */ /* 0x000e6e0000000200 */
[C---:B------:R-:W-:Y:S08]  /*10510*/  HMMA.16816.F32.BF16 R52, R8.reuse, R72, R52 ;  /* 0x000000480834723c */ /* 0x040ff00000041834 */
[----:B------:R-:W-:Y:S08]  /*10520*/  HMMA.16816.F32.BF16 R48, R8, R82, R36 ;  /* 0x000000520830723c */ /* 0x000ff00000041824 */
[----:B--2---:R-:W-:Y:S08]  /*10530*/  HMMA.16816.F32.BF16 R36, R4, R24, R20 ;  /* 0x000000180424723c */ /* 0x004ff00000041814 */
[C---:B------:R-:W-:Y:S08]  /*10540*/  HMMA.16816.F32.BF16 R72, R8.reuse, R74, R44 ;  /* 0x0000004a0848723c */ /* 0x040ff0000004182c */
[----:B------:R-:W-:Y:S01]  /*10550*/  HMMA.16816.F32.BF16 R56, R8, R80, R40 ;  /* 0x000000500838723c */ /* 0x000fe20000041828 */
[----:B------:R-:W-:Y:S07]  /*10560*/  LDSM.16.M88.4 R40, [R185] ;  /* 0x00000000b928783b */ /* 0x000fee0000000200 */
[C---:B------:R-:W-:Y:S01]  /*10570*/  HMMA.16816.F32.BF16 R44, R4.reuse, R68, R32 ;  /* 0x00000044042c723c */ /* 0x040fe20000041820 */
[----:B------:R-:W2:Y:S07]  /*10580*/  LDSM.16.M88.4 R32, [R146+0x4800] ;  /* 0x004800009220783b */ /* 0x000eae0000000200 */
[C---:B------:R-:W-:Y:S01]  /*10590*/  HMMA.16816.F32.BF16 R8, R4.reuse, R26, R12 ;  /* 0x0000001a0408723c */ /* 0x040fe2000004180c */
[----:B------:R-:W4:Y:S07]  /*105a0*/  LDSM.16.M88.4 R12, [R178+0x8000] ;  /* 0x00800000b20c783b */ /* 0x000f2e0000000200 */
[C---:B---3--:R-:W-:Y:S01]  /*105b0*/  HMMA.16816.F32.BF16 R20, R4.reuse, R76, R52 ;  /* 0x0000004c0414723c */ /* 0x048fe20000041834 */
[----:B------:R-:W3:Y:S07]  /*105c0*/  LDSM.16.M88.4 R52, [R146+0x5000] ;  /* 0x005000009234783b */ /* 0x000eee0000000200 */
[----:B------:R-:W-:Y:S08]  /*105d0*/  HMMA.16816.F32.BF16 R28, R4, R70, R28 ;  /* 0x00000046041c723c */ /* 0x000ff0000004181c */
[----:B-1----:R-:W-:Y:S01]  /*105e0*/  HMMA.16816.F32.BF16 R24, R16, R64, R36 ;  /* 0x000000401018723c */ /* 0x002fe20000041824 */
[----:B------:R-:W-:Y:S07]  /*105f0*/  LDSM.16.M88.4 R36, [R176+0x4000] ;  /* 0x00400000b024783b */ /* 0x000fee0000000200 */
[C---:B------:R-:W-:Y:S08]  /*10600*/  HMMA.16816.F32.BF16 R72, R4.reuse, R78, R72 ;  /* 0x0000004e0448723c */ /* 0x040ff00000041848 */
[C---:B------:R-:W-:Y:S08]  /*10610*/  HMMA.16816.F32.BF16 R76, R4.reuse, R60, R56 ;  /* 0x0000003c044c723c */ /* 0x040ff00000041838 */
[----:B------:R-:W-:Y:S01]  /*10620*/  HMMA.16816.F32.BF16 R80, R4, R62, R48 ;  /* 0x0000003e0450723c */ /* 0x000fe20000041830 */
[----:B------:R-:W-:Y:S04]  /*10630*/  LDSM.16.M88.4 R48, [R183] ;  /* 0x00000000b730783b */ /* 0x000fe80000000200 */
[----:B------:R-:W-:Y:S03]  /*10640*/  LDSM.16.M88.4 R60, [R146+0x5800] ;  /* 0x00580000923c783b */ /* 0x000fe60000000200 */
[C---:B------:R-:W-:Y:S01]  /*10650*/  HMMA.16816.F32.BF16 R4, R16.reuse, R66, R8 ;  /* 0x000000421004723c */ /* 0x040fe20000041808 */
[----:B------:R-:W1:Y:S07]  /*10660*/  LDSM.16.M88.4 R8, [R180+0x8000] ;  /* 0x00800000b408783b */ /* 0x000e6e0000000200 */
[C---:B--2---:R-:W-:Y:S08]  /*10670*/  HMMA.16816.F32.BF16 R44, R16.reuse, R32, R44 ;  /* 0x00000020102c723c */ /* 0x044ff0000004182c */
[----:B------:R-:W-:Y:S01]  /*10680*/  HMMA.16816.F32.BF16 R56, R16, R34, R28 ;  /* 0x000000221038723c */ /* 0x000fe2000004181c */
[----:B------:R-:W2:Y:S07]  /*10690*/  LDSM.16.M88.4 R32, [R184] ;  /* 0x00000000b820783b */ /* 0x000eae0000000200 */
[----:B----4-:R-:W-:Y:S08]  /*106a0*/  HMMA.16816.F32.BF16 R24, R12, R40, R24 ;  /* 0x000000280c18723c */ /* 0x010ff00000041818 */
[----:B---3--:R-:W-:Y:S08]  /*106b0*/  HMMA.16816.F32.BF16 R68, R16, R52, R20 ;  /* 0x000000341044723c */ /* 0x008ff00000041814 */
[----:B------:R-:W-:Y:S01]  /*106c0*/  HMMA.16816.F32.BF16 R20, R12, R42, R4 ;  /* 0x0000002a0c14723c */ /* 0x000fe20000041804 */
[----:B------:R-:W-:Y:S04]  /*106d0*/  LDSM.16.M88.4 R4, [R179+0x8000] ;  /* 0x00800000b304783b */ /* 0x000fe80000000200 */
[----:B------:R-:W3:Y:S03]  /*106e0*/  LDSM.16.M88.4 R40, [R173+0x4000] ;  /* 0x00400000ad28783b */ /* 0x000ee60000000200 */
[----:B------:R-:W-:Y:S01]  /*106f0*/  HMMA.16816.F32.BF16 R64, R16, R54, R72 ;  /* 0x000000361040723c */ /* 0x000fe20000041848 */
[----:B------:R-:W4:Y:S07]  /*10700*/  LDSM.16.M88.4 R52, [R176+0x4800] ;  /* 0x00480000b034783b */ /* 0x000f2e0000000200 */
[----:B-1----:R-:W-:Y:S08]  /*10710*/  HMMA.16816.F32.BF16 R24, R8, R36, R24 ;  /* 0x000000240818723c */ /* 0x002ff00000041818 */
[----:B--2---:R-:W-:Y:S01]  /*10720*/  HMMA.16816.F32.BF16 R28, R12, R32, R44 ;  /* 0x000000200c1c723c */ /* 0x004fe2000004182c */
[----:B------:R-:W1:Y:S07]  /*10730*/  LDSM.16.M88.4 R44, [R173+0x4800] ;  /* 0x00480000ad2c783b */ /* 0x000e6e0000000200 */
[----:B------:R-:W-:Y:S08]  /*10740*/  HMMA.16816.F32.BF16 R20, R8, R38, R20 ;  /* 0x000000260814723c */ /* 0x000ff00000041814 */
[----:B------:R-:W-:Y:S08]  /*10750*/  HMMA.16816.F32.BF16 R76, R16, R60, R76 ;  /* 0x0000003c104c723c */ /* 0x000ff0000004184c */
[----:B---3--:R-:W-:Y:S08]  /*10760*/  HMMA.16816.F32.BF16 R36, R4, R40, R24 ;  /* 0x000000280424723c */ /* 0x008ff00000041818 */
[----:B------:R-:W-:Y:S01]  /*10770*/  HMMA.16816.F32.BF16 R24, R12, R34, R56 ;  /* 0x000000220c18723c */ /* 0x000fe20000041838 */
[----:B------:R-:W2:Y:S07]  /*10780*/  LDSM.16.M88.4 R56, [R176+0x5000] ;  /* 0x00500000b038783b */ /* 0x000eae0000000200 */
[----:B----4-:R-:W-:Y:S08]  /*10790*/  HMMA.16816.F32.BF16 R32, R8, R52, R28 ;  /* 0x000000340820723c */ /* 0x010ff0000004181c */
[----:B------:R-:W-:Y:S01]  /*107a0*/  HMMA.16816.F32.BF16 R20, R4, R42, R20 ;  /* 0x0000002a0414723c */ /* 0x000fe20000041814 */
[----:B------:R-:W-:-:S04]  /*107b0*/  FMUL.FTZ R0, R36, c[0x0][0x320] ;  /* 0x0000c80024007a20 */ /* 0x000fc80000410000 */
[----:B------:R3:W4:Y:S03]  /*107c0*/  MUFU.TANH R73, R0 ;  /* 0x0000000000497308 */ /* 0x0007260000002400 */
[----:B------:R-:W-:Y:S08]  /*107d0*/  HMMA.16816.F32.BF16 R28, R12, R48, R68 ;  /* 0x000000300c1c723c */ /* 0x000ff00000041844 */
[----:B------:R-:W-:Y:S01]  /*107e0*/  HMMA.16816.F32.BF16 R24, R8, R54, R24 ;  /* 0x000000360818723c */ /* 0x000fe20000041818 */
[----:B------:R-:W2:Y:S01]  /*107f0*/  LDSM.16.M88.4 R52, [R182] ;  /* 0x00000000b634783b */ /* 0x000ea20000000200 */
[----:B---3--:R-:W-:-:S06]  /*10800*/  FMUL.FTZ R0, R37, c[0x0][0x320] ;  /* 0x0000c80025007a20 */ /* 0x008fcc0000410000 */
[----:B------:R-:W-:Y:S01]  /*10810*/  HMMA.16816.F32.BF16 R40, R12, R50, R64 ;  /* 0x000000320c28723c */ /* 0x000fe20000041840 */
[----:B------:R3:W2:Y:S01]  /*10820*/  MUFU.TANH R72, R0 ;  /* 0x0000000000487308 */ /* 0x0006a20000002400 */
[----:B------:R-:W-:Y:S06]  /*10830*/  LDSM.16.M88.4 R48, [R173+0x5000] ;  /* 0x00500000ad30783b */ /* 0x000fec0000000200 */
[C---:B-1----:R-:W-:Y:S08]  /*10840*/  HMMA.16816.F32.BF16 R32, R4.reuse, R44, R32 ;  /* 0x0000002c0420723c */ /* 0x042ff00000041820 */
[----:B------:R-:W-:Y:S01]  /*10850*/  HMMA.16816.F32.BF16 R24, R4, R46, R24 ;  /* 0x0000002e0418723c */ /* 0x000fe20000041818 */
[----:B---3--:R-:W-:Y:S01]  /*10860*/  FMUL.FTZ R0, R38, c[0x0][0x320] ;  /* 0x0000c80026007a20 */ /* 0x008fe20000410000 */
[----:B------:R-:W1:Y:S03]  /*10870*/  LDSM.16.M88.4 R44, [R176+0x5800] ;  /* 0x00580000b02c783b */ /* 0x000e660000000200 */
[----:B------:R3:W1:Y:S03]  /*10880*/  MUFU.TANH R70, R0 ;  /* 0x0000000000467308 */ /* 0x0006660000002400 */
[----:B------:R-:W-:Y:S01]  /*10890*/  HMMA.16816.F32.BF16 R16, R16, R62, R80 ;  /* 0x0000003e1010723c */ /* 0x000fe20000041850 */
[----:B---3--:R-:W-:-:S07]  /*108a0*/  FMUL.FTZ R0, R39, c[0x0][0x320] ;  /* 0x0000c80027007a20 */ /* 0x008fce0000410000 */
[C---:B--2---:R-:W-:Y:S01]  /*108b0*/  HMMA.16816.F32.BF16 R36, R8.reuse, R56, R28 ;  /* 0x000000380824723c */ /* 0x044fe2000004181c */
[----:B------:R2:W3:Y:S07]  /*108c0*/  MUFU.TANH R69, R0 ;  /* 0x0000000000457308 */ /* 0x0004ee0000002400 */
[----:B------:R-:W-:Y:S01]  /*108d0*/  HMMA.16816.F32.BF16 R28, R8, R58, R40 ;  /* 0x0000003a081c723c */ /* 0x000fe20000041828 */
[----:B--2---:R-:W-:-:S04]  /*108e0*/  FMUL.FTZ R0, R20, c[0x0][0x320] ;  /* 0x0000c80014007a20 */ /* 0x004fc80000410000 */
[----:B------:R2:W1:Y:S02]  /*108f0*/  MUFU.TANH R68, R0 ;  /* 0x0000000000447308 */ /* 0x0004640000002400 */
[----:B--2---:R-:W-:-:S06]  /*10900*/  FMUL.FTZ R0, R21, c[0x0][0x320] ;  /* 0x0000c80015007a20 */ /* 0x004fcc0000410000 */
[----:B------:R2:W1:Y:S02]  /*10910*/  MUFU.TANH R60, R0 ;  /* 0x00000000003c7308 */ /* 0x0004640000002400 */
[----:B--2---:R-:W-:-:S06]  /*10920*/  FMUL.FTZ R0, R22, c[0x0][0x320] ;  /* 0x0000c80016007a20 */ /* 0x004fcc0000410000 */
[----:B------:R2:W1:Y:S02]  /*10930*/  MUFU.TANH R64, R0 ;  /* 0x0000000000407308 */ /* 0x0004640000002400 */
[----:B--2---:R-:W-:Y:S02]  /*10940*/  FMUL.FTZ R0, R23, c[0x0][0x320] ;  /* 0x0000c80017007a20 */ /* 0x004fe40000410000 */
[C---:B------:R-:W-:Y:S04]  /*10950*/  HMMA.16816.F32.BF16 R20, R12.reuse, R52, R76 ;  /* 0x000000340c14723c */ /* 0x040fe8000004184c */
[----:B------:R2:W1:Y:S04]  /*10960*/  MUFU.TANH R61, R0 ;  /* 0x00000000003d7308 */ /* 0x0004680000002400 */
[----:B------:R-:W-:Y:S01]  /*10970*/  HMMA.16816.F32.BF16 R12, R12, R54, R16 ;  /* 0x000000360c0c723c */ /* 0x000fe20000041810 */
[----:B--2---:R-:W-:-:S04]  /*10980*/  FMUL.FTZ R0, R32, c[0x0][0x320] ;  /* 0x0000c80020007a20 */ /* 0x004fc80000410000 */
[----:B------:R2:W2:Y:S11]  /*10990*/  MUFU.TANH R57, R0 ;  /* 0x0000000000397308 */ /* 0x0004b60000002400 */
[----:B-1----:R-:W-:Y:S08]  /*109a0*/  HMMA.16816.F32.BF16 R16, R8, R44, R20 ;  /* 0x0000002c0810723c */ /* 0x002ff00000041814 */
[----:B------:R-:W-:Y:S01]  /*109b0*/  HMMA.16816.F32.BF16 R20, R4, R50, R28 ;  /* 0x000000320414723c */ /* 0x000fe2000004181c */
[----:B--2---:R-:W-:-:S07]  /*109c0*/  FMUL.FTZ R0, R33, c[0x0][0x320] ;  /* 0x0000c80021007a20 */ /* 0x004fce0000410000 */
[----:B------:R-:W-:Y:S01]  /*109d0*/  HMMA.16816.F32.BF16 R8, R8, R46, R12 ;  /* 0x0000002e0808723c */ /* 0x000fe2000004180c */
[----:B------:R1:W2:Y:S02]  /*109e0*/  MUFU.TANH R56, R0 ;  /* 0x0000000000387308 */ /* 0x0002a40000002400 */
[----:B-1----:R-:W-:-:S06]  /*109f0*/  FMUL.FTZ R0, R34, c[0x0][0x320] ;  /* 0x0000c80022007a20 */ /* 0x002fcc0000410000 */
[----:B------:R1:W1:Y:S02]  /*10a00*/  MUFU.TANH R53, R0 ;  /* 0x0000000000357308 */ /* 0x0002640000002400 */
[----:B-1----:R-:W-:Y:S02]  /*10a10*/  FMUL.FTZ R0, R35, c[0x0][0x320] ;  /* 0x0000c80023007a20 */ /* 0x002fe40000410000 */
[----:B------:R-:W-:Y:S01]  /*10a20*/  HMMA.16816.F32.BF16 R32, R4, R48, R36 ;  /* 0x000000300420723c */ /* 0x000fe20000041824 */
[----:B------:R-:W1:Y:S03]  /*10a30*/  LDSM.16.M88.4 R36, [R173+0x5800] ;  /* 0x00580000ad24783b */ /* 0x000e660000000200 */
[----:B------:R2:W1:Y:S01]  /*10a40*/  MUFU.TANH R52, R0 ;  /* 0x0000000000347308 */ /* 0x0004620000002400 */
[----:B------:R-:W-:-:S04]  /*10a50*/  DEPBAR.LE SB0, 0x0 ;  /* 0x000080000000791a */ /* 0x000fc80000000000 */
[----:B--2---:R-:W-:-:S04]  /*10a60*/  FMUL.FTZ R0, R24, c[0x0][0x320] ;  /* 0x0000c80018007a20 */ /* 0x004fc80000410000 */
[----:B------:R2:W1:Y:S02]  /*10a70*/  MUFU.TANH R41, R0 ;  /* 0x0000000000297308 */ /* 0x0004640000002400 */
[----:B--2---:R-:W-:Y:S01]  /*10a80*/  FMUL.FTZ R0, R25, c[0x0][0x320] ;  /* 0x0000c80019007a20 */ /* 0x004fe20000410000 */
[C---:B-1----:R-:W-:Y:S05]  /*10a90*/  HMMA.16816.F32.BF16 R12, R4.reuse, R36, R16 ;  /* 0x00000024040c723c */ /* 0x042fea0000041810 */
[----:B------:R1:W2:Y:S03]  /*10aa0*/  MUFU.TANH R40, R0 ;  /* 0x0000000000287308 */ /* 0x0002a60000002400 */
        /* <DEDUP_REMOVED lines=39> */
[----:B--234-:R-:W-:Y:S01]  /*10d20*/  ISETP.NE.AND P5, PT, R96, 0x1, PT ;  /* 0x000000016000780c */ /* 0x01cfe20003fa5270 */
[----:B------:R-:W-:Y:S02]  /*10d30*/  IMAD R2, R92, 0x40, R238 ;  /* 0x000000405c027824 */ /* 0x000fe400078e02ee */
[----:B------:R-:W-:-:S03]  /*10d40*/  IMAD.MOV.U32 R195, RZ, RZ, RZ ;  /* 0x000000ffffc37224 */ /* 0x000fc600078e00ff */
[----:B------:R-:W-:-:S05]  /*10d50*/  IADD3 R2, R2, -0x40, R220 ;  /* 0xffffffc002027810 */ /* 0x000fca0007ffe0dc */
[----:B-1----:R-:W-:Y:S02]  /*10d60*/  IMAD.MOV.U32 R0, RZ, RZ, R2 ;  /* 0x000000ffff007224 */ /* 0x002fe400078e0002 */
[----:B------:R-:W-:-:S05]  /*10d70*/  @P5 IMAD.HI.U32 R3, R2, c[0x0][0x2bc], RZ ;  /* 0x0000af0002035a27 */ /* 0x000fca00078e00ff */
        /* <DEDUP_REMOVED lines=23> */
.L_x_1484:
        /* <DEDUP_REMOVED lines=21> */
.L_x_1485:
        /* <DEDUP_REMOVED lines=21> */
.L_x_1386:
[----:B--234-:R-:W-:Y:S05]  /*11190*/  BSYNC B0 ;  /* 0x0000000000007941 */ /* 0x01cfea0003800000 */
.L_x_1385:
[----:B-1----:R-:W-:Y:S01]  /*111a0*/  IMAD.MOV.U32 R0, RZ, RZ, c[0x0][0x2c4] ;  /* 0x0000b100ff007624 */ /* 0x002fe200078e00ff */
[----:B------:R-:W0:Y:S01]  /*111b0*/  LDGDEPBAR ;  /* 0x00000000000079af */ /* 0x000e220000000000 */
[----:B------:R-:W-:Y:S01]  /*111c0*/  IMAD.MOV.U32 R2, RZ, RZ, 0x1 ;  /* 0x00000001ff027424 */ /* 0x000fe200078e00ff */
[----:B------:R-:W-:-:S02]  /*111d0*/  IADD3 R6, -R242, R95, RZ ;  /* 0x0000005ff2067210 */ /* 0x000fc40007ffe1ff */
[----:B------:R-:W-:Y:S01]  /*111e0*/  ISETP.NE.AND P0, PT, R0, 0x1, PT ;  /* 0x000000010000780c */ /* 0x000fe20003f05270 */
[----:B------:R-:W-:Y:S01]  /*111f0*/  IMAD R2, R92, -0x40, R2 ;  /* 0xffffffc05c027824 */ /* 0x000fe200078e0202 */
[----:B------:R-:W-:-:S05]  /*11200*/  IADD3 R0, R248, R239, RZ ;  /* 0x000000eff8007210 */ /* 0x000fca0007ffe0ff */
[----:B------:R-:W-:-:S06]  /*11210*/  IMAD.MOV.U32 R4, RZ, RZ, R0 ;  /* 0x000000ffff047224 */ /* 0x000fcc00078e0000 */
[----:B------:R-:W-:Y:S01]  /*11220*/  @P0 IMAD.HI.U32 R3, R0, c[0x0][0x2c8], RZ ;  /* 0x0000b20000030a27 */ /* 0x000fe200078e00ff */
[----:B------:R-:W-:-:S04]  /*11230*/  IADD3 R0, -R242, R2, R240 ;  /* 0x00000002f2007210 */ /* 0x000fc80007ffe1f0 */
[----:B------:R-:W-:Y:S02]  /*11240*/  @P0 SHF.R.U32.HI R4, RZ, c[0x0][0x2cc], R3 ;  /* 0x0000b300ff040a19 */ /* 0x000fe40000011603 */
[----:B------:R-:W-:Y:S01]  /*11250*/  IADD3 R5, R0, -R241, RZ ;  /* 0x800000f100057210 */ /* 0x000fe20007ffe0ff */
[----:B------:R-:W-:Y:S05]  /*11260*/  BRA.DIV ~URZ, `(.L_x_1389) ;  /* 0x0000daf27f007947 */ /* 0x000fea000b800000 */
[----:B------:R1:W2:Y:S02]  /*11270*/  SHFL.IDX PT, R0, R4, RZ, 0x1c1f ;  /* 0x001c1fff04007589 */ /* 0x0002a400000e0000 */
.L_x_1486:
[----:B--2---:R-:W-:-:S05]  /*11280*/  IMAD.IADD R0, R5, 0x1, R0 ;  /* 0x0000000105007824 */ /* 0x004fca00078e0200 */
[----:B------:R-:W-:-:S04]  /*11290*/  IMNMX R0, R6, R0, PT ;  /* 0x0000000006007217 */ /* 0x000fc80003800200 */
[C---:B------:R-:W-:Y:S02]  /*112a0*/  ISETP.GT.AND P0, PT, R0.reuse, RZ, PT ;  /* 0x000000ff0000720c */ /* 0x040fe40003f04270 */
[C---:B------:R-:W-:Y:S02]  /*112b0*/  ISETP.GT.AND P2, PT, R0.reuse, 0x1, PT ;  /* 0x000000010000780c */ /* 0x040fe40003f44270 */
[----:B------:R-:W-:Y:S02]  /*112c0*/  FSEL R8, R73, -INF , P0 ;  /* 0xff80000049087808 */ /* 0x000fe40000000000 */
[C---:B------:R-:W-:Y:S02]  /*112d0*/  ISETP.GT.AND P3, PT, R0.reuse, 0x8, PT ;  /* 0x000000080000780c */ /* 0x040fe40003f64270 */
[C---:B------:R-:W-:Y:S02]  /*112e0*/  ISETP.GT.AND P4, PT, R0.reuse, 0x9, PT ;  /* 0x000000090000780c */ /* 0x040fe40003f84270 */
[----:B------:R-:W-:-:S02]  /*112f0*/  ISETP.GT.AND P1, PT, R0, 0x10, PT ;  /* 0x000000100000780c */ /* 0x000fc40003f24270 */
[----:B------:R-:W-:Y:S02]  /*11300*/  ISETP.GT.AND P0, PT, R0, 0x11, PT ;  /* 0x000000110000780c */ /* 0x000fe40003f04270 */
[----:B------:R-:W-:Y:S02]  /*11310*/  FSEL R9, R72, -INF , P2 ;  /* 0xff80000048097808 */ /* 0x000fe40001000000 */
[----:B------:R-:W-:Y:S02]  /*11320*/  FSEL R10, R68, -INF , P3 ;  /* 0xff800000440a7808 */ /* 0x000fe40001800000 */
[----:B------:R-:W-:Y:S02]  /*11330*/  FSEL R11, R60, -INF , P4 ;  /* 0xff8000003c0b7808 */ /* 0x000fe40002000000 */
[----:B------:R-:W-:Y:S02]  /*11340*/  FSEL R14, R57, -INF , P1 ;  /* 0xff800000390e7808 */ /* 0x000fe40000800000 */
[----:B------:R-:W-:-:S02]  /*11350*/  FSEL R15, R56, -INF , P0 ;  /* 0xff800000380f7808 */ /* 0x000fc40000000000 */
[C---:B------:R-:W-:Y:S02]  /*11360*/  ISETP.GT.AND P3, PT, R0.reuse, 0x18, PT ;  /* 0x000000180000780c */ /* 0x040fe40003f64270 */
[C---:B------:R-:W-:Y:S02]  /*11370*/  ISETP.GT.AND P4, PT, R0.reuse, 0x19, PT ;  /* 0x000000190000780c */ /* 0x040fe40003f84270 */
[C---:B------:R-:W-:Y:S02]  /*11380*/  ISETP.GT.AND P2, PT, R0.reuse, 0x20, PT ;  /* 0x000000200000780c */ /* 0x040fe40003f44270 */
[C---:B------:R-:W-:Y:S02]  /*11390*/  ISETP.GT.AND P1, PT, R0.reuse, 0x21, PT ;  /* 0x000000210000780c */ /* 0x040fe40003f24270 */
[----:B------:R-:W-:Y:S02]  /*113a0*/  ISETP.GT.AND P0, PT, R0, 0x28, PT ;  /* 0x000000280000780c */ /* 0x000fe40003f04270 */
[----:B------:R-:W-:-:S02]  /*113b0*/  FSEL R19, R41, -INF , P3 ;  /* 0xff80000029137808 */ /* 0x000fc40001800000 */
[----:B------:R-:W-:Y:S02]  /*113c0*/  FSEL R21, R40, -INF , P4 ;  /* 0xff80000028157808 */ /* 0x000fe40002000000 */
[----:B------:R-:W-:Y:S02]  /*113d0*/  FSEL R83, R28, -INF , P2 ;  /* 0xff8000001c537808 */ /* 0x000fe40001000000 */
[----:B------:R-:W-:Y:S02]  /*113e0*/  FSEL R82, R27, -INF , P1 ;  /* 0xff8000001b527808 */ /* 0x000fe40000800000 */
[----:B------:R-:W-:Y:S02]  /*113f0*/  FSEL R81, R24, -INF , P0 ;  /* 0xff80000018517808 */ /* 0x000fe40000000000 */
[C---:B------:R-:W-:Y:S02]  /*11400*/  ISETP.GT.AND P4, PT, R0.reuse, 0x29, PT ;  /* 0x000000290000780c */ /* 0x040fe40003f84270 */
[----:B------:R-:W-:-:S02]  /*11410*/  ISETP.GT.AND P3, PT, R0, 0x30, PT ;  /* 0x000000300000780c */ /* 0x000fc40003f64270 */
[C---:B------:R-:W-:Y:S02]  /*11420*/  ISETP.GT.AND P2, PT, R0.reuse, 0x31, PT ;  /* 0x000000310000780c */ /* 0x040fe40003f44270 */
[C---:B------:R-:W-:Y:S02]  /*11430*/  ISETP.GT.AND P1, PT, R0.reuse, 0x38, PT ;  /* 0x000000380000780c */ /* 0x040fe40003f24270 */
[----:B------:R-:W-:Y:S02]  /*11440*/  ISETP.GT.AND P0, PT, R0, 0x39, PT ;  /* 0x000000390000780c */ /* 0x000fe40003f04270 */
[----:B------:R-:W-:Y:S02]  /*11450*/  FSEL R80, R20, -INF , P4 ;  /* 0xff80000014507808 */ /* 0x000fe40002000000 */
        /* <DEDUP_REMOVED lines=27> */
[C---:B------:R-:W-:Y:S02]  /*11610*/  ISETP.GT.AND P0, PT, R0.reuse, 0x11, PT ;  /* 0x000000110000780c */ /* 0x040fe40003f04270 */
        /* <DEDUP_REMOVED lines=43> */
[----:B-1----:R-:W1:Y:S01]  /*118d0*/  SHFL.BFLY PT, R4, R2, 0x2, 0x1f ;  /* 0x0c401f0002047f89 */ /* 0x002e6200000e0000 */
[----:B--2---:R-:W-:-:S05]  /*118e0*/  FMNMX.FTZ R0, R3, R0, !PT ;  /* 0x0000000003007209 */ /* 0x004fca0007810000 */
[----:B------:R-:W2:Y:S01]  /*118f0*/  SHFL.BFLY PT, R3, R0, 0x1, 0x1f ;  /* 0x0c201f0000037f89 */ /* 0x000ea200000e0000 */
[----:B-1----:R-:W-:-:S05]  /*11900*/  FMNMX.FTZ R4, R2, R4, !PT ;  /* 0x0000000402047209 */ /* 0x002fca0007810000 */
[----:B------:R1:W3:Y:S01]  /*11910*/  SHFL.BFLY PT, R5, R4, 0x1, 0x1f ;  /* 0x0c201f0004057f89 */ /* 0x0002e200000e0000 */
[----:B--2---:R-:W-:-:S05]  /*11920*/  FMNMX.FTZ R100, R0, R3, !PT ;  /* 0x0000000300647209 */ /* 0x004fca0007810000 */
.L_x_1487:
[C---:B------:R-:W-:Y:S01]  /*11930*/  FMUL.FTZ R2, R100.reuse, c[0x0][0x2d0] ;  /* 0x0000b40064027a20 */ /* 0x040fe20000410000 */
[----:B------:R-:W-:Y:S01]  /*11940*/  FSETP.NEU.FTZ.AND P0, PT, R100, -INF , PT ;  /* 0xff8000006400780b */ /* 0x000fe20003f1d000 */
[----:B------:R-:W-:Y:S01]  /*11950*/  WARPSYNC 0xffffffff ;  /* 0xffffffff00007948 */ /* 0x000fe20003800000 */
[----:B---3--:R-:W-:Y:S01]  /*11960*/  FMNMX.FTZ R16, R5, R4, !PT ;  /* 0x0000000405107209 */ /* 0x008fe20007810000 */
[----:B------:R-:W-:Y:S01]  /*11970*/  LDSM.16.MT88.4 R28, [R172+0x800] ;  /* 0x00080000ac1c783b */ /* 0x000fe20000004200 */
[----:B------:R-:W-:Y:S02]  /*11980*/  FSEL R2, R2, RZ, P0 ;  /* 0x000000ff02027208 */ /* 0x000fe40000000000 */
[----:B------:R-:W-:Y:S01]  /*11990*/  FSETP.NEU.FTZ.AND P0, PT, R16, -INF , PT ;  /* 0xff8000001000780b */ /* 0x000fe20003f1d000 */
[----:B------:R-:W-:Y:S01]  /*119a0*/  LDSM.16.MT88.4 R40, [R174] ;  /* 0x00000000ae28783b */ /* 0x000fe20000004200 */
[----:B------:R-:W-:Y:S01]  /*119b0*/  MOV R104, c[0x0][0x2c4] ;  /* 0x0000b10000687a02 */ /* 0x000fe20000000f00 */
[--C-:B------:R-:W-:Y:S01]  /*119c0*/  FFMA.FTZ R0, R8, c[0x0][0x2d0], -R2.reuse ;  /* 0x0000b40008007a23 */ /* 0x100fe20000010802 */
[----:B------:R-:W-:Y:S01]  /*119d0*/  IADD3 R194, R194, -0x2, RZ ;  /* 0xfffffffec2c27810 */ /* 0x000fe20007ffe0ff */
[----:B------:R-:W-:Y:S01]  /*119e0*/  FFMA.FTZ R3, R11, c[0x0][0x2d0], -R2 ;  /* 0x0000b4000b037a23 */ /* 0x000fe20000010802 */
[----:B------:R-:W-:Y:S01]  /*119f0*/  LDSM.16.MT88.4 R52, [R175] ;  /* 0x00000000af34783b */ /* 0x000fe20000004200 */
[----:B------:R2:W-:Y:S01]  /*11a00*/  MUFU.EX2 R86, R0 ;  /* 0x0000000000567308 */ /* 0x0005e20000000800 */
[----:B------:R-:W-:-:S02]  /*11a10*/  ISETP.NE.AND P1, PT, R104, 0x1, PT ;  /* 0x000000016800780c */ /* 0x000fc40003f25270 */
[----:B------:R-:W-:Y:S04]  /*11a20*/  LDSM.16.MT88.4 R32, [R147+0x800] ;  /* 0x000800009320783b */ /* 0x000fe80000004200 */
[----:B------:R-:W-:Y:S01]  /*11a30*/  LDSM.16.MT88.4 R56, [R175+0x800] ;  /* 0x00080000af38783b */ /* 0x000fe20000004200 */
[----:B------:R3:W-:Y:S03]  /*11a40*/  MUFU.EX2 R90, R3 ;  /* 0x00000003005a7308 */ /* 0x0007e60000000800 */
[----:B------:R-:W-:Y:S04]  /*11a50*/  LDSM.16.MT88.4 R60, [R147+0x2000] ;  /* 0x00200000933c783b */ /* 0x000fe80000004200 */
[----:B------:R-:W-:Y:S01]  /*11a60*/  LDSM.16.MT88.4 R64, [R147+0x2800] ;  /* 0x002800009340783b */ /* 0x000fe20000004200 */
[----:B--2---:R-:W-:-:S04]  /*11a70*/  FFMA.FTZ R0, R9, c[0x0][0x2d0], -R2 ;  /* 0x0000b40009007a23 */ /* 0x004fc80000010802 */
[----:B------:R2:W-:Y:S01]  /*11a80*/  MUFU.EX2 R84, R0 ;  /* 0x0000000000547308 */ /* 0x0005e20000000800 */
[----:B---3--:R-:W-:-:S07]  /*11a90*/  FFMA.FTZ R3, R14, c[0x0][0x2d0], -R2 ;  /* 0x0000b4000e037a23 */ /* 0x008fce0000010802 */
[----:B------:R-:W-:Y:S01]  /*11aa0*/  MUFU.EX2 R95, R3 ;  /* 0x00000003005f7308 */ /* 0x000fe20000000800 */
[----:B--2---:R-:W-:Y:S02]  /*11ab0*/  FFMA.FTZ R0, R10, c[0x0][0x2d0], -R2 ;  /* 0x0000b4000a007a23 */ /* 0x004fe40000010802 */
[----:B------:R-:W-:Y:S05]  /*11ac0*/  LDSM.16.MT88.4 R8, [R147] ;  /* 0x000000009308783b */ /* 0x000fea0000004200 */
[----:B------:R2:W3:Y:S02]  /*11ad0*/  MUFU.EX2 R88, R0 ;  /* 0x0000000000587308 */ /* 0x0004e40000000800 */
[----:B--2---:R-:W-:Y:S01]  /*11ae0*/  FMUL.FTZ R0, R16, c[0x0][0x2d0] ;  /* 0x0000b40010007a20 */ /* 0x004fe20000410000 */
[----:B---3--:R-:W-:-:S04]  /*11af0*/  F2FP.BF16.PACK_AB R14, R90, R88 ;  /* 0x000000585a0e723e */ /* 0x008fc800000010ff */
[----:B------:R-:W-:-:S05]  /*11b00*/  FSEL R0, R0, RZ, P0 ;  /* 0x000000ff00007208 */ /* 0x000fca0000000000 */
[----:B------:R-:W-:-:S04]  /*11b10*/  FFMA.FTZ R3, R6, c[0x0][0x2d0], -R0 ;  /* 0x0000b40006037a23 */ /* 0x000fc80000010800 */
[----:B------:R2:W-:Y:S02]  /*11b20*/  MUFU.EX2 R87, R3 ;  /* 0x0000000300577308 */ /* 0x0005e40000000800 */
[--C-:B--2---:R-:W-:Y:S02]  /*11b30*/  FFMA.FTZ R3, R7, c[0x0][0x2d0], -R0.reuse ;  /* 0x0000b40007037a23 */ /* 0x104fe40000010800 */
[----:B-1----:R-:W1:Y:S04]  /*11b40*/  LDSM.16.MT88.4 R4, [R172] ;  /* 0x00000000ac04783b */ /* 0x002e680000004200 */
[----:B------:R2:W3:Y:S02]  /*11b50*/  MUFU.EX2 R85, R3 ;  /* 0x0000000300557308 */ /* 0x0004e40000000800 */
[----:B--2---:R-:W-:Y:S01]  /*11b60*/  FFMA.FTZ R3, R12, c[0x0][0x2d0], -R0 ;  /* 0x0000b4000c037a23 */ /* 0x004fe20000010800 */
[----:B------:R-:W-:-:S05]  /*11b70*/  F2FP.BF16.PACK_AB R12, R84, R86 ;  /* 0x00000056540c723e */ /* 0x000fca00000010ff */
[----:B------:R2:W-:Y:S02]  /*11b80*/  MUFU.EX2 R89, R3 ;  /* 0x0000000300597308 */ /* 0x0005e40000000800 */
[----:B--2---:R-:W-:Y:S01]  /*11b90*/  FFMA.FTZ R3, R13, c[0x0][0x2d0], -R0 ;  /* 0x0000b4000d037a23 */ /* 0x004fe20000010800 */
[----:B---3--:R-:W-:-:S05]  /*11ba0*/  F2FP.BF16.PACK_AB R13, R85, R87 ;  /* 0x00000057550d723e */ /* 0x008fca00000010ff */
[----:B------:R2:W3:Y:S02]  /*11bb0*/  MUFU.EX2 R92, R3 ;  /* 0x00000003005c7308 */ /* 0x0004e40000000800 */
[----:B--2---:R-:W-:Y:S01]  /*11bc0*/  FFMA.FTZ R3, R15, c[0x0][0x2d0], -R2 ;  /* 0x0000b4000f037a23 */ /* 0x004fe20000010802 */
[----:B---3--:R-:W-:-:S05]  /*11bd0*/  F2FP.BF16.PACK_AB R15, R92, R89 ;  /* 0x000000595c0f723e */ /* 0x008fca00000010ff */
[----:B------:R2:W3:Y:S02]  /*11be0*/  MUFU.EX2 R93, R3 ;  /* 0x00000003005d7308 */ /* 0x0004e40000000800 */
[C---:B-1----:R-:W-:Y:S08]  /*11bf0*/  HMMA.16816.F32.BF16 R24, R12.reuse, R4, RZ ;  /* 0x000000040c18723c */ /* 0x042ff000000418ff */
[----:B------:R-:W-:Y:S01]  /*11c00*/  HMMA.16816.F32.BF16 R44, R12, R8, RZ ;  /* 0x000000080c2c723c */ /* 0x000fe200000418ff */
[----:B--2---:R-:W-:-:S02]  /*11c10*/  FFMA.FTZ R3, R19, c[0x0][0x2d0], -R2 ;  /* 0x0000b40013037a23 */ /* 0x004fc40000010802 */
[----:B------:R-:W-:-:S04]  /*11c20*/  FFMA.FTZ R19, R82, c[0x0][0x2d0], -R2 ;  /* 0x0000b40052137a23 */ /* 0x000fc80000010802 */
[----:B---3--:R-:W-:Y:S01]  /*11c30*/  F2FP.BF16.PACK_AB R8, R93, R95 ;  /* 0x0000005f5d08723e */ /* 0x008fe200000010ff */
[----:B------:R1:W-:Y:S01]  /*11c40*/  MUFU.EX2 R96, R3 ;  /* 0x0000000300607308 */ /* 0x0003e20000000800 */
[----:B------:R-:W-:Y:S01]  /*11c50*/  HMMA.16816.F32.BF16 R36, R12, R10, RZ ;  /* 0x0000000a0c24723c */ /* 0x000fe200000418ff */
[----:B-1----:R-:W-:-:S06]  /*11c60*/  FFMA.FTZ R3, R21, c[0x0][0x2d0], -R2 ;  /* 0x0000b40015037a23 */ /* 0x002fcc0000010802 */
[----:B------:R1:W2:Y:S02]  /*11c70*/  MUFU.EX2 R99, R3 ;  /* 0x0000000300637308 */ /* 0x0002a40000000800 */
[----:B-1----:R-:W-:Y:S01]  /*11c80*/  FFMA.FTZ R3, R18, c[0x0][0x2d0], -R0 ;  /* 0x0000b40012037a23 */ /* 0x002fe20000010800 */
[----:B--2---:R-:W-:Y:S01]  /*11c90*/  F2FP.BF16.PACK_AB R10, R99, R96 ;  /* 0x00000060630a723e */ /* 0x004fe200000010ff */
[----:B------:R-:W-:-:S04]  /*11ca0*/  FFMA.FTZ R18, R81, c[0x0][0x2d0], -R2 ;  /* 0x0000b40051127a23 */ /* 0x000fc80000010802 */
[----:B------:R1:W-:Y:S02]  /*11cb0*/  MUFU.EX2 R94, R3 ;  /* 0x00000003005e7308 */ /* 0x0003e40000000800 */
[----:B-1----:R-:W-:Y:S02]  /*11cc0*/  FFMA.FTZ R3, R17, c[0x0][0x2d0], -R0 ;  /* 0x0000b40011037a23 */ /* 0x002fe40000010800 */
[----:B------:R-:W-:-:S04]  /*11cd0*/  FADD.FTZ R17, R87, R85 ;  /* 0x0000005557117221 */ /* 0x000fc80000010000 */
[----:B------:R1:W2:Y:S01]  /*11ce0*/  MUFU.EX2 R97, R3 ;  /* 0x0000000300617308 */ /* 0x0002a20000000800 */
[----:B------:R-:W-:Y:S02]  /*11cf0*/  FADD.FTZ R17, R89, R17 ;  /* 0x0000001159117221 */ /* 0x000fe40000010000 */
[--C-:B-1----:R-:W-:Y:S01]  /*11d00*/  FFMA.FTZ R3, R20, c[0x0][0x2d0], -R0.reuse ;  /* 0x0000b40014037a23 */ /* 0x102fe20000010800 */
[----:B--2---:R-:W-:Y:S01]  /*11d10*/  F2FP.BF16.PACK_AB R9, R97, R94 ;  /* 0x0000005e6109723e */ /* 0x004fe200000010ff */
[C---:B------:R-:W-:Y:S03]  /*11d20*/  HMMA.16816.F32.BF16 R20, R12.reuse, R6, RZ ;  /* 0x000000060c14723c */ /* 0x040fe600000418ff */
[----:B------:R1:W-:Y:S05]  /*11d30*/  MUFU.EX2 R98, R3 ;  /* 0x0000000300627308 */ /* 0x0003ea0000000800 */
        /* <DEDUP_REMOVED lines=10> */
[----:B------:R-:W-:Y:S02]  /*11de0*/  HMMA.16816.F32.BF16 R120, R8, R30, R20 ;  /* 0x0000001e0878723c */ /* 0x000fe40000041814 */
[----:B------:R-:W-:-:S06]  /*11df0*/  FADD.FTZ R3, R93, R3 ;  /* 0x000000035d037221 */ /* 0x000fcc0000010000 */
[C---:B------:R-:W-:Y:S08]  /*11e00*/  HMMA.16816.F32.BF16 R24, R12.reuse, R40, RZ ;  /* 0x000000280c18723c */ /* 0x040ff000000418ff */
[----:B------:R-:W-:Y:S01]  /*11e10*/  HMMA.16816.F32.BF16 R20, R12, R42, RZ ;  /* 0x0000002a0c14723c */ /* 0x000fe200000418ff */
[----:B------:R-:W2:Y:S07]  /*11e20*/  LDSM.16.MT88.4 R40, [R172+0x2000] ;  /* 0x00200000ac28783b */ /* 0x000eae0000004200 */
[C---:B------:R-:W-:Y:S01]  /*11e30*/  HMMA.16816.F32.BF16 R136, R8.reuse, R32, R44 ;  /* 0x000000200888723c */ /* 0x040fe2000004182c */
[----:B------:R-:W3:Y:S07]  /*11e40*/  LDSM.16.MT88.4 R44, [R175+0x2000] ;  /* 0x00200000af2c783b */ /* 0x000eee0000004200 */
[C---:B------:R-:W-:Y:S01]  /*11e50*/  HMMA.16816.F32.BF16 R128, R8.reuse, R34, R36 ;  /* 0x000000220880723c */ /* 0x040fe20000041824 */
[----:B------:R-:W4:Y:S04]  /*11e60*/  LDSM.16.MT88.4 R32, [R172+0x2800] ;  /* 0x00280000ac20783b */ /* 0x000f280000004200 */
[----:B------:R-:W5:Y:S03]  /*11e70*/  LDSM.16.MT88.4 R36, [R175+0x2800] ;  /* 0x00280000af24783b */ /* 0x000f660000004200 */
[----:B------:R-:W-:Y:S08]  /*11e80*/  HMMA.16816.F32.BF16 R160, R8, R56, R4 ;  /* 0x0000003808a0723c */ /* 0x000ff00000041804 */
[C---:B------:R-:W-:Y:S08]  /*11e90*/  HMMA.16816.F32.BF16 R4, R12.reuse, R60, RZ ;  /* 0x0000003c0c04723c */ /* 0x040ff000000418ff */
        /* <DEDUP_REMOVED lines=9> */
[----:B----4-:R-:W-:Y:S01]  /*11f30*/  HMMA.16816.F32.BF16 R56, R8, R32, R24 ;  /* 0x000000200838723c */ /* 0x010fe20000041818 */
[----:B------:R-:W2:Y:S06]  /*11f40*/  LDSM.16.MT88.4 R24, [R174+0x2800] ;  /* 0x00280000ae18783b */ /* 0x000eac0000004200 */
[--C-:B------:R-:W-:Y:S01]  /*11f50*/  FFMA.FTZ R32, R70, c[0x0][0x2d0], -R0.reuse ;  /* 0x0000b40046207a23 */ /* 0x100fe20000010800 */
[----:B------:R-:W-:Y:S01]  /*11f60*/  HMMA.16816.F32.BF16 R28, R12, R62, RZ ;  /* 0x0000003e0c1c723c */ /* 0x000fe200000418ff */
[----:B------:R-:W-:-:S07]  /*11f70*/  FFMA.FTZ R33, R68, c[0x0][0x2d0], -R0 ;  /* 0x0000b40044217a23 */ /* 0x000fce0000010800 */
[----:B-----5:R-:W-:Y:S07]  /*11f80*/  HMMA.16816.F32.BF16 R124, R8, R36, R4 ;  /* 0x00000024087c723c */ /* 0x020fee0000041804 */
        /* <DEDUP_REMOVED lines=91> */
[----:B------:R-:W-:Y:S01]  /*12540*/  MOV R0, R239 ;  /* 0x000000ef00007202 */ /* 0x000fe20000000f00 */
[----:B------:R-:W-:-:S05]  /*12550*/  @P1 IMAD.HI.U32 R2, R239, c[0x0][0x2c8], RZ ;  /* 0x0000b200ef021a27 */ /* 0x000fca00078e00ff */
[----:B------:R-:W-:-:S04]  /*12560*/  @P1 SHF.R.U32.HI R0, RZ, c[0x0][0x2cc], R2 ;  /* 0x0000b300ff001a19 */ /* 0x000fc80000011602 */
[----:B------:R-:W-:Y:S01]  /*12570*/  IADD3 R0, R0, R240, -R241 ;  /* 0x000000f000007210 */ /* 0x000fe20007ffe8f1 */
[----:B----4-:R-:W-:Y:S03]  /*12580*/  HMMA.16816.F32.BF16 R24, R12, R20, RZ ;  /* 0x000000140c18723c */ /* 0x010fe600000418ff */
[----:B------:R-:W-:-:S04]  /*12590*/  SHF.R.S32.HI R2, RZ, 0x1f, R0 ;  /* 0x0000001fff027819 */ /* 0x000fc80000011400 */
[----:B------:R-:W-:Y:S01]  /*125a0*/  LEA.HI R0, R2, R0, RZ, 0x6 ;  /* 0x0000000002007211 */ /* 0x000fe200078f30ff */
[----:B------:R-:W-:Y:S01]  /*125b0*/  HMMA.16816.F32.BF16 R12, R12, R22, RZ ;  /* 0x000000160c0c723c */ /* 0x000fe200000418ff */
[----:B------:R-:W1:Y:S02]  /*125c0*/  LDSM.16.MT88.4 R20, [R174+0x4800] ;  /* 0x00480000ae14783b */ /* 0x000e640000004200 */
[----:B------:R-:W-:-:S04]  /*125d0*/  SHF.R.S32.HI R0, RZ, 0x6, R0 ;  /* 0x00000006ff007819 */ /* 0x000fc80000011400 */
[----:B------:R-:W-:-:S04]  /*125e0*/  IMNMX R216, R214, R0, !PT ;  /* 0x00000000d6d87217 */ /* 0x000fc80007800200 */
[----:B------:R-:W-:-:S05]  /*125f0*/  ISETP.GE.AND P0, PT, R194, R216, PT ;  /* 0x000000d8c200720c */ /* 0x000fca0003f06270 */
        /* <DEDUP_REMOVED lines=74> */
[----:B------:R-:W-:Y:S01]  /*12aa0*/  @!UPT UIADD3 URZ, URZ, URZ, URZ ;  /* 0x0000003f3f3ff290 */ /* 0x000fe2000fffe03f */
[----:B------:R-:W-:Y:S11]  /*12ab0*/  @!P0 BRA `(.L_x_1391) ;  /* 0x000036b000008947 */ /* 0x000ff60003800000 */
[----:B------:R-:W-:Y:S02]  /*12ac0*/  MOV R104, R16 ;  /* 0x0000001000687202 */ /* 0x000fe40000000f00 */
[----:B------:R-:W-:-:S02]  /*12ad0*/  MOV R101, R100 ;  /* 0x0000006400657202 */ /* 0x000fc40000000f00 */
[----:B------:R-:W-:-:S07]  /*12ae0*/  MOV R196, R194 ;  /* 0x000000c200c47202 */ /* 0x000fce0000000f00 */
.L_x_1402:
        /* <DEDUP_REMOVED lines=20> */
[----:B------:R-:W-:Y:S01]  /*12c30*/  SHF.L.U64.HI R23, R206, 0x1, R218 ;  /* 0x00000001ce177819 */ /* 0x000fe200000102da */
[----:B------:R-:W-:Y:S01]  /*12c40*/  IMAD R0, R0, c[0x0][0x208], RZ ;  /* 0x0000820000007a24 */ /* 0x000fe200078e02ff */
[C---:B------:R-:W-:Y:S01]  /*12c50*/  SHF.L.U64.HI R21, R205.reuse, 0x1, R219 ;  /* 0x00000001cd157819 */ /* 0x040fe200000102db */
[----:B------:R-:W-:Y:S01]  /*12c60*/  IMAD R4, R4, c[0x0][0x218], RZ ;  /* 0x0000860004047a24 */ /* 0x000fe200078e02ff */
[----:B------:R-:W-:Y:S01]  /*12c70*/  SHF.L.U32 R20, R205, 0x1, RZ ;  /* 0x00000001cd147819 */ /* 0x000fe200000006ff */
[----:B------:R-:W-:Y:S01]  /*12c80*/  IMAD R0, R197, c[0x0][0x20c], R0 ;  /* 0x00008300c5007a24 */ /* 0x000fe200078e0200 */
[C---:B------:R-:W-:Y:S01]  /*12c90*/  SHF.L.U64.HI R15, R202.reuse, 0x1, R203 ;  /* 0x00000001ca0f7819 */ /* 0x040fe200000102cb */
[----:B------:R-:W-:Y:S02]  /*12ca0*/  IMAD R4, R195, c[0x0][0x21c], R4 ;  /* 0x00008700c3047a24 */ /* 0x000fe400078e0204 */
[----:B------:R-:W-:Y:S02]  /*12cb0*/  IMAD.IADD R3, R3, 0x1, R0 ;  /* 0x0000000103037824 */ /* 0x000fe400078e0200 */
[----:B------:R-:W-:Y:S02]  /*12cc0*/  IMAD.SHL.U32 R14, R202, 0x2, RZ ;  /* 0x00000002ca0e7824 */ /* 0x000fe400078e00ff */
[----:B------:R-:W-:Y:S05]  /*12cd0*/  IMAD.WIDE.U32 R2, R195, c[0x0][0x218], R2 ;  /* 0x00008600c3027a25 */ /* 0x000fea00078e0002 */
[----:B------:R-:W-:Y:S04]  /*12ce0*/  IADD3 R0, P0, R222, R2, RZ ;  /* 0x00000002de007210 */ /* 0x000fe80007f1e0ff */
[----:B------:R-:W-:Y:S02]  /*12cf0*/  IADD3.X R2, R221, R3, R4, P0, !PT ;  /* 0x00000003dd027210 */ /* 0x000fe400007fe404 */
[C---:B------:R-:W-:Y:S04]  /*12d00*/  LEA R13, P0, R0.reuse, c[0x0][0x1f8], 0x1 ;  /* 0x00007e00000d7a11 */ /* 0x040fe800078008ff */
[----:B------:R-:W-:Y:S01]  /*12d10*/  LEA.HI.X R5, R0, c[0x0][0x1fc], R2, 0x1, P0 ;  /* 0x00007f0000057a11 */ /* 0x000fe200000f0c02 */
[----:B------:R-:W-:-:S06]  /*12d20*/  BRA.DIV ~URZ, `(.L_x_1394) ;  /* 0x0000c6227f007947 */ /* 0x000fcc000b800000 */
[----:B------:R4:W3:Y:S02]  /*12d30*/  SHFL.IDX PT, R4, R5, RZ, 0x181f ;  /* 0x00181fff05047589 */ /* 0x0008e400000e0000 */
.L_x_1488:
[----:B------:R-:W-:-:S05]  /*12d40*/  BRA.DIV ~URZ, `(.L_x_1395) ;  /* 0x0000c6727f007947 */ /* 0x000fca000b800000 */
[----:B------:R-:W5:Y:S01]  /*12d50*/  SHFL.IDX PT, R0, R13, RZ, 0x181f ;  /* 0x00181fff0d007589 */ /* 0x000f6200000e0000 */
[----:B------:R-:W-:Y:S02]  /*12d60*/  ISETP.GE.AND P3, PT, R202, c[0x0][0x1d4], PT ;  /* 0x00007500ca007a0c */ /* 0x000fe40003f66270 */
[----:B------:R-:W-:Y:S04]  /*12d70*/  ISETP.GE.AND P1, PT, R205, c[0x0][0x1d4], PT ;  /* 0x00007500cd007a0c */ /* 0x000fe80003f26270 */
[----:B------:R-:W-:Y:S02]  /*12d80*/  SEL R12, RZ, 0x10, P1 ;  /* 0x00000010ff0c7807 */ /* 0x000fe40000800000 */
[----:B-----5:R-:W-:Y:S05]  /*12d90*/  IADD3 R2, P0, R0, R14, RZ ;  /* 0x0000000e00027210 */ /* 0x020fea0007f1e0ff */
[----:B---3--:R-:W-:Y:S01]  /*12da0*/  IMAD.X R3, R4, 0x1, R15, P0 ;  /* 0x0000000104037824 */ /* 0x008fe200000e060f */
[----:B------:R-:W-:Y:S04]  /*12db0*/  ISETP.GE.AND P0, PT, R206, c[0x0][0x1d4], PT ;  /* 0x00007500ce007a0c */ /* 0x000fe80003f06270 */
[----:B------:R-:W-:Y:S01]  /*12dc0*/  @!PT LDS RZ, [RZ] ;  /* 0x00000000fffff984 */ /* 0x000fe20000000800 */
[----:B------:R-:W-:Y:S01]  /*12dd0*/  @!PT LDS RZ, [RZ] ;  /* 0x00000000fffff984 */ /* 0x000fe20000000800 */
[----:B------:R3:W-:Y:S02]  /*12de0*/  LDGSTS.E.BYPASS.LTC128B.128 [R193+0x100], [R2.64], !P3 ;  /* 0x0010000002c17fae */ /* 0x0007e4000d901d48 */
[----:B---3--:R-:W-:Y:S05]  /*12df0*/  IADD3 R2, P2, R0, R20, RZ ;  /* 0x0000001400027210 */ /* 0x008fea0007f5e0ff */
[----:B------:R-:W-:Y:S01]  /*12e00*/  IMAD.X R3, R4, 0x1, R21, P2 ;  /* 0x0000000104037824 */ /* 0x000fe200010e0615 */
[----:B------:R-:W-:Y:S02]  /*12e10*/  IADD3 R6, P2, R0, R22, RZ ;  /* 0x0000001600067210 */ /* 0x000fe40007f5e0ff */
[----:B------:R-:W3:Y:S03]  /*12e20*/  SHFL.IDX PT, R0, R13, 0x1, 0x181f ;  /* 0x00381f000d007f89 */ /* 0x000ee600000e0000 */
[----:B------:R-:W-:Y:S01]  /*12e30*/  IMAD.X R7, R4, 0x1, R23, P2 ;  /* 0x0000000104077824 */ /* 0x000fe200010e0617 */
[----:B------:R4:W-:Y:S04]  /*12e40*/  LDGSTS.E.BYPASS.LTC128B.128 [R193+0x2100], [R2.64], !P1 ;  /* 0x0210000002c17fae */ /* 0x0009e8000c901d48 */
[----:B------:R5:W-:Y:S04]  /*12e50*/  LDGSTS.E.BYPASS.LTC128B.128 [R193+0x4100], [R6.64], !P0 ;  /* 0x0410000006c17fae */ /* 0x000be8000c101d48 */
[----:B------:R2:W1:Y:S02]  /*12e60*/  SHFL.IDX PT, R4, R5, 0x1, 0x181f ;  /* 0x00381f0005047f89 */ /* 0x00046400000e0000 */
[----:B--2-4-:R-:W-:Y:S02]  /*12e70*/  SEL R5, RZ, 0x10, P3 ;  /* 0x00000010ff057807 */ /* 0x014fe40001800000 */
[----:B-----5:R-:W-:Y:S02]  /*12e80*/  SEL R7, RZ, 0x10, P0 ;  /* 0x00000010ff077807 */ /* 0x020fe40000000000 */
.L_x_1489:
        /* <DEDUP_REMOVED lines=21> */
.L_x_1393:
[----:B------:R-:W-:Y:S05]  /*12fe0*/  BSYNC B0 ;  /* 0x0000000000007941 */ /* 0x000fea0003800000 */
.L_x_1392:
        /* <DEDUP_REMOVED lines=118> */
[----:B------:R-:W1:Y:S07]  /*13750*/  LDSM.16.M88.4 R156, [R182] ;  /* 0x00000000b69c783b */ /* 0x000e6e0000000200 */
[C---:B------:R-:W-:Y:S08]  /*13760*/  HMMA.16816.F32.BF16 R12, R152.reuse, R160, R12 ;  /* 0x000000a0980c723c */ /* 0x040ff0000004180c */
[C---:B------:R-:W-:Y:S01]  /*13770*/  HMMA.16816.F32.BF16 R16, R152.reuse, R162, R16 ;  /* 0x000000a29810723c */ /* 0x040fe20000041810 */
[----:B------:R-:W3:Y:S07]  /*13780*/  LDSM.16.M88.4 R160, [R180+0x8000] ;  /* 0x00800000b4a0783b */ /* 0x000eee0000000200 */
[C---:B--2---:R-:W-:Y:S08]  /*13790*/  HMMA.16816.F32.BF16 R20, R152.reuse, R148, R20 ;  /* 0x000000949814723c */ /* 0x044ff00000041814 */
[C---:B------:R-:W-:Y:S01]  /*137a0*/  HMMA.16816.F32.BF16 R24, R152.reuse, R150, R24 ;  /* 0x000000969818723c */ /* 0x040fe20000041818 */
[----:B------:R-:W2:Y:S07]  /*137b0*/  LDSM.16.M88.4 R148, [R176+0x4800] ;  /* 0x00480000b094783b */ /* 0x000eae0000000200 */
[C---:B-1----:R-:W-:Y:S08]  /*137c0*/  HMMA.16816.F32.BF16 R28, R152.reuse, R156, R28 ;  /* 0x0000009c981c723c */ /* 0x042ff0000004181c */
[----:B------:R-:W-:Y:S01]  /*137d0*/  HMMA.16816.F32.BF16 R32, R152, R158, R32 ;  /* 0x0000009e9820723c */ /* 0x000fe20000041820 */
[----:B------:R-:W1:Y:S07]  /*137e0*/  LDSM.16.M88.4 R152, [R176+0x5000] ;  /* 0x00500000b098783b */ /* 0x000e6e0000000200 */
[C---:B---3--:R-:W-:Y:S01]  /*137f0*/  HMMA.16816.F32.BF16 R4, R160.reuse, R164, R4 ;  /* 0x000000a4a004723c */ /* 0x048fe20000041804 */
[----:B------:R-:W3:Y:S07]  /*13800*/  LDSM.16.M88.4 R156, [R176+0x5800] ;  /* 0x00580000b09c783b */ /* 0x000eee0000000200 */
[C---:B------:R-:W-:Y:S01]  /*13810*/  HMMA.16816.F32.BF16 R8, R160.reuse, R166, R8 ;  /* 0x000000a6a008723c */ /* 0x040fe20000041808 */
[----:B------:R-:W-:Y:S07]  /*13820*/  LDSM.16.M88.4 R164, [R173+0x4000] ;  /* 0x00400000ada4783b */ /* 0x000fee0000000200 */
[C---:B--2---:R-:W-:Y:S08]  /*13830*/  HMMA.16816.F32.BF16 R12, R160.reuse, R148, R12 ;  /* 0x00000094a00c723c */ /* 0x044ff0000004180c */
[C---:B------:R-:W-:Y:S01]  /*13840*/  HMMA.16816.F32.BF16 R16, R160.reuse, R150, R16 ;  /* 0x00000096a010723c */ /* 0x040fe20000041810 */
[----:B------:R-:W2:Y:S07]  /*13850*/  LDSM.16.M88.4 R148, [R179+0x8000] ;  /* 0x00800000b394783b */ /* 0x000eae0000000200 */
[C---:B-1----:R-:W-:Y:S08]  /*13860*/  HMMA.16816.F32.BF16 R20, R160.reuse, R152, R20 ;  /* 0x00000098a014723c */ /* 0x042ff00000041814 */
[C---:B------:R-:W-:Y:S01]  /*13870*/  HMMA.16816.F32.BF16 R24, R160.reuse, R154, R24 ;  /* 0x0000009aa018723c */ /* 0x040fe20000041818 */
[----:B------:R-:W1:Y:S07]  /*13880*/  LDSM.16.M88.4 R152, [R173+0x4800] ;  /* 0x00480000ad98783b */ /* 0x000e6e0000000200 */
[C---:B---3--:R-:W-:Y:S08]  /*13890*/  HMMA.16816.F32.BF16 R28, R160.reuse, R156, R28 ;  /* 0x0000009ca01c723c */ /* 0x048ff0000004181c */
[----:B------:R-:W-:Y:S08]  /*138a0*/  HMMA.16816.F32.BF16 R32, R160, R158, R32 ;  /* 0x0000009ea020723c */ /* 0x000ff00000041820 */
[C---:B--2---:R-:W-:Y:S08]  /*138b0*/  HMMA.16816.F32.BF16 R4, R148.reuse, R164, R4 ;  /* 0x000000a49404723c */ /* 0x044ff00000041804 */
[C---:B------:R-:W-:Y:S08]  /*138c0*/  HMMA.16816.F32.BF16 R8, R148.reuse, R166, R8 ;  /* 0x000000a69408723c */ /* 0x040ff00000041808 */
[C---:B-1----:R-:W-:Y:S08]  /*138d0*/  HMMA.16816.F32.BF16 R12, R148.reuse, R152, R12 ;  /* 0x00000098940c723c */ /* 0x042ff0000004180c */
[----:B------:R-:W-:Y:S01]  /*138e0*/  FMUL.FTZ R0, R4, c[0x0][0x320] ;  /* 0x0000c80004007a20 */ /* 0x000fe20000410000 */
[C---:B------:R-:W-:Y:S03]  /*138f0*/  HMMA.16816.F32.BF16 R16, R148.reuse, R154, R16 ;  /* 0x0000009a9410723c */ /* 0x040fe60000041810 */
[----:B------:R1:W2:Y:S04]  /*13900*/  MUFU.TANH R168, R0 ;  /* 0x0000000000a87308 */ /* 0x0002a80000002400 */
[----:B------:R-:W-:Y:S06]  /*13910*/  FMUL.FTZ R2, R11, c[0x0][0x320] ;  /* 0x0000c8000b027a20 */ /* 0x000fec0000410000 */
[----:B------:R3:W4:Y:S11]  /*13920*/  MUFU.TANH R169, R2 ;  /* 0x0000000200a97308 */ /* 0x0007360000002400 */
[----:B------:R-:W-:Y:S02]  /*13930*/  FMUL.FTZ R3, R18, c[0x0][0x320] ;  /* 0x0000c80012037a20 */ /* 0x000fe40000410000 */
[----:B-1----:R-:W-:Y:S02]  /*13940*/  FMUL.FTZ R0, R5, c[0x0][0x320] ;  /* 0x0000c80005007a20 */ /* 0x002fe40000410000 */
[----:B------:R-:W1:Y:S01]  /*13950*/  MUFU.TANH R162, R3 ;  /* 0x0000000300a27308 */ /* 0x000e620000002400 */
[----:B---3--:R-:W-:Y:S09]  /*13960*/  FMUL.FTZ R2, R19, c[0x0][0x320] ;  /* 0x0000c80013027a20 */ /* 0x008ff20000410000 */
[----:B------:R3:W1:Y:S10]  /*13970*/  MUFU.TANH R167, R0 ;  /* 0x0000000000a77308 */ /* 0x0006740000002400 */
[----:B------:R-:W1:Y:S01]  /*13980*/  MUFU.TANH R161, R2 ;  /* 0x0000000200a17308 */ /* 0x000e620000002400 */
[----:B---3--:R-:W-:Y:S09]  /*13990*/  FMUL.FTZ R0, R6, c[0x0][0x320] ;  /* 0x0000c80006007a20 */ /* 0x008ff20000410000 */
[----:B------:R3:W1:Y:S02]  /*139a0*/  MUFU.TANH R194, R0 ;  /* 0x0000000000c27308 */ /* 0x0006640000002400 */
[----:B---3--:R-:W-:Y:S02]  /*139b0*/  FMUL.FTZ R0, R7, c[0x0][0x320] ;  /* 0x0000c80007007a20 */ /* 0x008fe40000410000 */
[----:B------:R-:W3:Y:S06]  /*139c0*/  LDSM.16.M88.4 R4, [R173+0x5000] ;  /* 0x00500000ad04783b */ /* 0x000eec0000000200 */
[----:B------:R5:W1:Y:S02]  /*139d0*/  MUFU.TANH R171, R0 ;  /* 0x0000000000ab7308 */ /* 0x000a640000002400 */
[----:B-----5:R-:W-:Y:S08]  /*139e0*/  FMUL.FTZ R0, R8, c[0x0][0x320] ;  /* 0x0000c80008007a20 */ /* 0x020ff00000410000 */
[----:B------:R5:W1:Y:S01]  /*139f0*/  MUFU.TANH R166, R0 ;  /* 0x0000000000a67308 */ /* 0x000a620000002400 */
[C---:B---3--:R-:W-:Y:S08]  /*13a00*/  HMMA.16816.F32.BF16 R20, R148.reuse, R4, R20 ;  /* 0x000000049414723c */ /* 0x048ff00000041814 */
[C---:B------:R-:W-:Y:S04]  /*13a10*/  HMMA.16816.F32.BF16 R24, R148.reuse, R6, R24 ;  /* 0x000000069418723c */ /* 0x040fe80000041818 */
[----:B-----5:R-:W-:Y:S04]  /*13a20*/  FMUL.FTZ R0, R9, c[0x0][0x320] ;  /* 0x0000c80009007a20 */ /* 0x020fe80000410000 */
[----:B------:R3:W1:Y:S04]  /*13a30*/  MUFU.TANH R163, R0 ;  /* 0x0000000000a37308 */ /* 0x0006680000002400 */
[----:B---3--:R-:W-:Y:S02]  /*13a40*/  FMUL.FTZ R0, R10, c[0x0][0x320] ;  /* 0x0000c8000a007a20 */ /* 0x008fe40000410000 */
[----:B------:R-:W3:Y:S01]  /*13a50*/  LDSM.16.M88.4 R8, [R173+0x5800] ;  /* 0x00580000ad08783b */ /* 0x000ee20000000200 */
[----:B------:R-:W-:Y:S04]  /*13a60*/  DEPBAR.LE SB0, 0x0 ;  /* 0x000080000000791a */ /* 0x000fe80000000000 */
[----:B------:R5:W1:Y:S03]  /*13a70*/  MUFU.TANH R170, R0 ;  /* 0x0000000000aa7308 */ /* 0x000a660000002400 */
[----:B------:R-:W-:Y:S01]  /*13a80*/  BAR.SYNC.DEFER_BLOCKING 0x0 ;  /* 0x0000000000007b1d */ /* 0x000fe20000010000 */
[----:B-----5:R-:W-:Y:S06]  /*13a90*/  FMUL.FTZ R0, R12, c[0x0][0x320] ;  /* 0x0000c8000c007a20 */ /* 0x020fec0000410000 */
[----:B------:R5:W1:Y:S01]  /*13aa0*/  MUFU.TANH R160, R0 ;  /* 0x0000000000a07308 */ /* 0x000a620000002400 */
[C---:B---3--:R-:W-:Y:S08]  /*13ab0*/  HMMA.16816.F32.BF16 R28, R148.reuse, R8, R28 ;  /* 0x00000008941c723c */ /* 0x048ff0000004181c */
[----:B------:R-:W-:Y:S04]  /*13ac0*/  HMMA.16816.F32.BF16 R32, R148, R10, R32 ;  /* 0x0000000a9420723c */ /* 0x000fe80000041820 */
[----:B-----5:R-:W-:Y:S04]  /*13ad0*/  FMUL.FTZ R0, R13, c[0x0][0x320] ;  /* 0x0000c8000d007a20 */ /* 0x020fe80000410000 */
[----:B------:R3:W1:Y:S04]  /*13ae0*/  MUFU.TANH R159, R0 ;  /* 0x00000000009f7308 */ /* 0x0006680000002400 */
[----:B---3--:R-:W-:Y:S06]  /*13af0*/  FMUL.FTZ R0, R14, c[0x0][0x320] ;  /* 0x0000c8000e007a20 */ /* 0x008fec0000410000 */
[----:B------:R3:W1:Y:S02]  /*13b00*/  MUFU.TANH R165, R0 ;  /* 0x0000000000a57308 */ /* 0x0006640000002400 */
[----:B---3--:R-:W-:Y:S08]  /*13b10*/  FMUL.FTZ R0, R15, c[0x0][0x320] ;  /* 0x0000c8000f007a20 */ /* 0x008ff00000410000 */
        /* <DEDUP_REMOVED lines=36> */
[----:B------:R3:W1:Y:S01]  /*13d60*/  MUFU.TANH R148, R0 ;  /* 0x0000000000947308 */ /* 0x0006620000002400 */
[----:B------:R-:W-:-:S05]  /*13d70*/  @!P0 BRA `(.L_x_1397) ;  /* 0x000004f000008947 */ /* 0x000fca0003800000 */
[----:B--2-4-:R-:W-:Y:S01]  /*13d80*/  IMAD.MOV.U32 R198, RZ, RZ, c[0x0][0x2b8] ;  /* 0x0000ae00ffc67624 */ /* 0x014fe200078e00ff */
[----:B------:R-:W-:Y:S01]  /*13d90*/  ISETP.GT.AND P1, PT, R220, 0x3f, PT ;  /* 0x0000003fdc00780c */ /* 0x000fe20003f24270 */
[----:B------:R-:W-:Y:S01]  /*13da0*/  IMAD R2, R196, 0x40, R238 ;  /* 0x00000040c4027824 */ /* 0x000fe200078e02ee */
[----:B------:R-:W-:Y:S01]  /*13db0*/  SHF.L.U64.HI R14, R206, 0x1, R218 ;  /* 0x00000001ce0e7819 */ /* 0x000fe200000102da */
[----:B------:R-:W-:Y:S01]  /*13dc0*/  IMAD.MOV.U32 R195, RZ, RZ, RZ ;  /* 0x000000ffffc37224 */ /* 0x000fe200078e00ff */
[----:B------:R-:W-:Y:S01]  /*13dd0*/  ISETP.NE.AND P2, PT, R198, 0x1, PT ;  /* 0x00000001c600780c */ /* 0x000fe20003f45270 */
[----:B------:R-:W-:Y:S01]  /*13de0*/  IMAD.SHL.U32 R13, R206, 0x2, RZ ;  /* 0x00000002ce0d7824 */ /* 0x000fe200078e00ff */
[----:B------:R-:W-:Y:S01]  /*13df0*/  IADD3 R2, R2, -0x40, R220 ;  /* 0xffffffc002027810 */ /* 0x000fe20007ffe0dc */
[C---:B------:R-:W-:Y:S01]  /*13e00*/  IMAD.SHL.U32 R11, R205.reuse, 0x2, RZ ;  /* 0x00000002cd0b7824 */ /* 0x040fe200078e00ff */
[----:B------:R-:W-:Y:S01]  /*13e10*/  SHF.L.U64.HI R12, R205, 0x1, R219 ;  /* 0x00000001cd0c7819 */ /* 0x000fe200000102db */
[C---:B------:R-:W-:Y:S01]  /*13e20*/  IMAD.SHL.U32 R9, R202.reuse, 0x2, RZ ;  /* 0x00000002ca097824 */ /* 0x040fe200078e00ff */
[----:B------:R-:W-:Y:S01]  /*13e30*/  SHF.L.U64.HI R10, R202, 0x1, R203 ;  /* 0x00000001ca0a7819 */ /* 0x000fe200000102cb */
[----:B---3--:R-:W-:Y:S06]  /*13e40*/  IMAD.MOV.U32 R0, RZ, RZ, R2 ;  /* 0x000000ffff007224 */ /* 0x008fec00078e0002 */
        /* <DEDUP_REMOVED lines=24> */
.L_x_1490:
        /* <DEDUP_REMOVED lines=21> */
.L_x_1491:
        /* <DEDUP_REMOVED lines=21> */
.L_x_1397:
[----:B--2-4-:R-:W-:Y:S05]  /*14270*/  BSYNC B0 ;  /* 0x0000000000007941 */ /* 0x014fea0003800000 */
.L_x_1396:
[----:B---3--:R-:W-:Y:S01]  /*14280*/  IMAD.MOV.U32 R0, RZ, RZ, c[0x0][0x2c4] ;  /* 0x0000b100ff007624 */ /* 0x008fe200078e00ff */
[----:B------:R-:W0:Y:S01]  /*14290*/  LDGDEPBAR ;  /* 0x00000000000079af */ /* 0x000e220000000000 */
[----:B------:R-:W-:Y:S03]  /*142a0*/  IMAD.IADD R4, R248, 0x1, R239 ;  /* 0x00000001f8047824 */ /* 0x000fe600078e02ef */
[----:B------:R-:W-:Y:S11]  /*142b0*/  ISETP.NE.AND P0, PT, R0, 0x1, PT ;  /* 0x000000010000780c */ /* 0x000ff60003f05270 */
[----:B------:R-:W-:Y:S02]  /*142c0*/  @!UPT UIADD3 URZ, URZ, URZ, URZ ;  /* 0x0000003f3f3ff290 */ /* 0x000fe4000fffe03f */
[----:B------:R-:W-:Y:S05]  /*142d0*/  @P0 IMAD.HI.U32 R0, R4, c[0x0][0x2c8], RZ ;  /* 0x0000b20004000a27 */ /* 0x000fea00078e00ff */
[----:B------:R-:W-:Y:S02]  /*142e0*/  @P0 SHF.R.U32.HI R4, RZ, c[0x0][0x2cc], R0 ;  /* 0x0000b300ff040a19 */ /* 0x000fe40000011600 */
[----:B------:R-:W-:Y:S05]  /*142f0*/  MOV R0, 0x1 ;  /* 0x0000000100007802 */ /* 0x000fea0000000f00 */
[----:B------:R-:W-:Y:S05]  /*14300*/  IMAD R0, R196, -0x40, R0 ;  /* 0xffffffc0c4007824 */ /* 0x000fea00078e0200 */
[----:B------:R-:W-:Y:S04]  /*14310*/  IADD3 R0, R240, R0, -R242 ;  /* 0x00000000f0007210 */ /* 0x000fe80007ffe8f2 */
[----:B------:R-:W-:Y:S01]  /*14320*/  IADD3 R5, R0, -R241, RZ ;  /* 0x800000f100057210 */ /* 0x000fe20007ffe0ff */
[----:B------:R-:W-:-:S05]  /*14330*/  BRA.DIV ~URZ, `(.L_x_1400) ;  /* 0x0000b5527f007947 */ /* 0x000fca000b800000 */
[----:B------:R2:W3:Y:S02]  /*14340*/  SHFL.IDX PT, R0, R4, RZ, 0x1c1f ;  /* 0x001c1fff04007589 */ /* 0x0004e400000e0000 */
.L_x_1492:
[----:B---3--:R-:W-:Y:S05]  /*14350*/  IMAD.IADD R0, R5, 0x1, R0 ;  /* 0x0000000105007824 */ /* 0x008fea00078e0200 */
[C---:B------:R-:W-:Y:S02]  /*14360*/  ISETP.GT.AND P0, PT, R0.reuse, RZ, PT ;  /* 0x000000ff0000720c */ /* 0x040fe40003f04270 */
[C---:B------:R-:W-:Y:S02]  /*14370*/  ISETP.GT.AND P2, PT, R0.reuse, 0x1, PT ;  /* 0x000000010000780c */ /* 0x040fe40003f44270 */
[C---:B------:R-:W-:Y:S02]  /*14380*/  ISETP.GT.AND P3, PT, R0.reuse, 0x8, PT ;  /* 0x000000080000780c */ /* 0x040fe40003f64270 */
[----:B------:R-:W-:Y:S02]  /*14390*/  ISETP.GT.AND P4, PT, R0, 0x9, PT ;  /* 0x000000090000780c */ /* 0x000fe40003f84270 */
[----:B-1----:R-:W-:Y:S02]  /*143a0*/  FSEL R6, R168, -INF , P0 ;  /* 0xff800000a8067808 */ /* 0x002fe40000000000 */
[C---:B------:R-:W-:Y:S02]  /*143b0*/  ISETP.GT.AND P1, PT, R0.reuse, 0x10, PT ;  /* 0x000000100000780c */ /* 0x040fe40003f24270 */
[----:B------:R-:W-:Y:S02]  /*143c0*/  ISETP.GT.AND P0, PT, R0, 0x11, PT ;  /* 0x000000110000780c */ /* 0x000fe40003f04270 */
[----:B------:R-:W-:Y:S02]  /*143d0*/  FSEL R25, R167, -INF , P2 ;  /* 0xff800000a7197808 */ /* 0x000fe40001000000 */
[----:B------:R-:W-:Y:S02]  /*143e0*/  FSEL R24, R166, -INF , P3 ;  /* 0xff800000a6187808 */ /* 0x000fe40001800000 */
[C---:B------:R-:W-:Y:S02]  /*143f0*/  ISETP.GT.AND P3, PT, R0.reuse, 0x18, PT ;  /* 0x000000180000780c */ /* 0x040fe40003f64270 */
[----:B------:R-:W-:Y:S02]  /*14400*/  FSEL R23, R163, -INF , P4 ;  /* 0xff800000a3177808 */ /* 0x000fe40002000000 */
[----:B------:R-:W-:Y:S02]  /*14410*/  ISETP.GT.AND P4, PT, R0, 0x19, PT ;  /* 0x000000190000780c */ /* 0x000fe40003f84270 */
[----:B------:R-:W-:Y:S02]  /*14420*/  FSEL R22, R160, -INF , P1 ;  /* 0xff800000a0167808 */ /* 0x000fe40000800000 */
[C---:B------:R-:W-:Y:S02]  /*14430*/  ISETP.GT.AND P2, PT, R0.reuse, 0x20, PT ;  /* 0x000000200000780c */ /* 0x040fe40003f44270 */
[----:B------:R-:W-:Y:S02]  /*14440*/  FSEL R21, R159, -INF , P0 ;  /* 0xff8000009f157808 */ /* 0x000fe40000000000 */
[C---:B------:R-:W-:Y:S02]  /*14450*/  ISETP.GT.AND P1, PT, R0.reuse, 0x21, PT ;  /* 0x000000210000780c */ /* 0x040fe40003f24270 */
[----:B------:R-:W-:Y:S02]  /*14460*/  ISETP.GT.AND P0, PT, R0, 0x28, PT ;  /* 0x000000280000780c */ /* 0x000fe40003f04270 */
[----:B------:R-:W-:Y:S02]  /*14470*/  FSEL R20, R158, -INF , P3 ;  /* 0xff8000009e147808 */ /* 0x000fe40001800000 */
        /* <DEDUP_REMOVED lines=8> */
[----:B------:R-:W-:Y:S02]  /*14500*/  ISETP.GT.AND P0, PT, R0, 0x39, PT ;  /* 0x000000390000780c */ /* 0x000fe40003f04270 */
[----:B------:R-:W-:Y:S02]  /*14510*/  FSEL R15, R15, -INF , P4 ;  /* 0xff8000000f0f7808 */ /* 0x000fe40002000000 */
[----:B------:R-:W-:Y:S02]  /*14520*/  FSEL R14, R100, -INF , P3 ;  /* 0xff800000640e7808 */ /* 0x000fe40001800000 */
[----:B------:R-:W-:Y:S02]  /*14530*/  FSEL R13, R28, -INF , P2 ;  /* 0xff8000001c0d7808 */ /* 0x000fe40001000000 */
[----:B------:R-:W-:Y:S02]  /*14540*/  FSEL R12, R27, -INF , P1 ;  /* 0xff8000001b0c7808 */ /* 0x000fe40000800000 */
[----:B------:R-:W-:Y:S01]  /*14550*/  FSEL R11, R26, -INF , P0 ;  /* 0xff8000001a0b7808 */ /* 0x000fe20000000000 */
[----:B------:R-:W-:-:S05]  /*14560*/  BRA.DIV ~URZ, `(.L_x_1401) ;  /* 0x0000b3827f007947 */ /* 0x000fca000b800000 */
[----:B------:R-:W1:Y:S02]  /*14570*/  SHFL.IDX PT, R0, R4, 0x1, 0x1c1f ;  /* 0x003c1f0004007f89 */ /* 0x000e6400000e0000 */
[----:B-1----:R-:W-:Y:S05]  /*14580*/  IMAD.IADD R0, R5, 0x1, R0 ;  /* 0x0000000105007824 */ /* 0x002fea00078e0200 */
[C---:B------:R-:W-:Y:S02]  /*14590*/  ISETP.GT.AND P0, PT, R0.reuse, RZ, PT ;  /* 0x000000ff0000720c */ /* 0x040fe40003f04270 */
[C---:B------:R-:W-:Y:S02]  /*145a0*/  ISETP.GT.AND P2, PT, R0.reuse, 0x1, PT ;  /* 0x000000010000780c */ /* 0x040fe40003f44270 */
[C---:B------:R-:W-:Y:S02]  /*145b0*/  ISETP.GT.AND P3, PT, R0.reuse, 0x8, PT ;  /* 0x000000080000780c */ /* 0x040fe40003f64270 */
[----:B------:R-:W-:Y:S02]  /*145c0*/  ISETP.GT.AND P4, PT, R0, 0x9, PT ;  /* 0x000000090000780c */ /* 0x000fe40003f84270 */
[----:B------:R-:W-:Y:S02]  /*145d0*/  FSEL R5, R194, -INF , P0 ;  /* 0xff800000c2057808 */ /* 0x000fe40000000000 */
[C---:B------:R-:W-:Y:S02]  /*145e0*/  ISETP.GT.AND P1, PT, R0.reuse, 0x10, PT ;  /* 0x000000100000780c */ /* 0x040fe40003f24270 */
[----:B------:R-:W-:Y:S02]  /*145f0*/  ISETP.GT.AND P0, PT, R0, 0x11, PT ;  /* 0x000000110000780c */ /* 0x000fe40003f04270 */
[----:B------:R-:W-:Y:S02]  /*14600*/  FSEL R149, R171, -INF , P2 ;  /* 0xff800000ab957808 */ /* 0x000fe40001000000 */
[----:B------:R-:W-:Y:S02]  /*14610*/  FSEL R35, R170, -INF , P3 ;  /* 0xff800000aa237808 */ /* 0x000fe40001800000 */
[C---:B------:R-:W-:Y:S02]  /*14620*/  ISETP.GT.AND P3, PT, R0.reuse, 0x18, PT ;  /* 0x000000180000780c */ /* 0x040fe40003f64270 */
        /* <DEDUP_REMOVED lines=13> */
[C---:B------:R-:W-:Y:S02]  /*14700*/  ISETP.GT.AND P2, PT, R0.reuse, 0x31, PT ;  /* 0x000000310000780c */ /* 0x040fe40003f44270 */
[----:B------:R-:W-:Y:S02]  /*14710*/  FSEL R27, R153, -INF , P0 ;  /* 0xff800000991b7808 */ /* 0x000fe40000000000 */
[C---:B------:R-:W-:Y:S02]  /*14720*/  ISETP.GT.AND P1, PT, R0.reuse, 0x38, PT ;  /* 0x000000380000780c */ /* 0x040fe40003f24270 */
[----:B------:R-:W-:Y:S02]  /*14730*/  ISETP.GT.AND P0, PT, R0, 0x39, PT ;  /* 0x000000390000780c */ /* 0x000fe40003f04270 */
[----:B------:R-:W-:Y:S02]  /*14740*/  FMNMX.FTZ R0, R6, R101, !PT ;  /* 0x0000006506007209 */ /* 0x000fe40007810000 */
[----:B------:R-:W-:Y:S02]  /*14750*/  FSEL R26, R152, -INF , P4 ;  /* 0xff800000981a7808 */ /* 0x000fe40002000000 */
        /* <DEDUP_REMOVED lines=20> */
[----:B-1----:R-:W-:Y:S06]  /*148a0*/  FMNMX.FTZ R0, R2, R0, !PT ;  /* 0x0000000002007209 */ /* 0x002fec0007810000 */
        /* <DEDUP_REMOVED lines=21> */
.L_x_1493:
[C---:B------:R-:W-:Y:S01]  /*14a00*/  FSETP.NEU.FTZ.AND P0, PT, R100.reuse, -INF , PT ;  /* 0xff8000006400780b */ /* 0x040fe20003f1d000 */
[----:B------:R-:W-:Y:S01]  /*14a10*/  FMUL.FTZ R2, R100, c[0x0][0x2d0] ;  /* 0x0000b40064027a20 */ /* 0x000fe20000410000 */
[----:B--2---:R-:W-:Y:S01]  /*14a20*/  FMNMX.FTZ R3, R0, R4, !PT ;  /* 0x0000000400037209 */ /* 0x004fe20007810000 */
[----:B------:R-:W-:Y:S01]  /*14a30*/  WARPSYNC 0xffffffff ;  /* 0xffffffff00007948 */ /* 0x000fe20003800000 */
[----:B------:R-:W-:Y:S02]  /*14a40*/  FSEL R0, R100, RZ, P0 ;  /* 0x000000ff64007208 */ /* 0x000fe40000000000 */
[----:B------:R-:W-:Y:S02]  /*14a50*/  FSEL R2, R2, RZ, P0 ;  /* 0x000000ff02027208 */ /* 0x000fe40000000000 */
[----:B------:R-:W-:Y:S01]  /*14a60*/  FSETP.NEU.FTZ.AND P0, PT, R3, -INF , PT ;  /* 0xff8000000300780b */ /* 0x000fe20003f1d000 */
[----:B------:R-:W-:Y:S02]  /*14a70*/  FADD.FTZ R0, -R0, R101 ;  /* 0x0000006500007221 */ /* 0x000fe40000010100 */
[--C-:B------:R-:W-:Y:S02]  /*14a80*/  FFMA.FTZ R6, R6, c[0x0][0x2d0], -R2.reuse ;  /* 0x0000b40006067a23 */ /* 0x100fe40000010802 */
[----:B------:R-:W-:Y:S02]  /*14a90*/  FMUL.FTZ R0, R0, c[0x0][0x2d0] ;  /* 0x0000b40000007a20 */ /* 0x000fe40000410000 */
[--C-:B-1----:R-:W-:Y:S02]  /*14aa0*/  FFMA.FTZ R4, R25, c[0x0][0x2d0], -R2.reuse ;  /* 0x0000b40019047a23 */ /* 0x102fe40000010802 */
        /* <DEDUP_REMOVED lines=22> */
[----:B------:R-:W-:Y:S02]  /*14c10*/  FMUL.FTZ R17, R0, R125 ;  /* 0x0000007d00117220 */ /* 0x000fe40000410000 */
[----:B------:R-:W-:Y:S01]  /*14c20*/  FADD.FTZ R11, R4, R2 ;  /* 0x00000002040b7221 */ /* 0x000fe20000010000 */
[C---:B------:R-:W-:Y:S01]  /*14c30*/  FSEL R2, R3.reuse, RZ, P0 ;  /* 0x000000ff03027208 */ /* 0x040fe20000000000 */
[----:B------:R-:W-:Y:S02]  /*14c40*/  FMUL.FTZ R4, R3, c[0x0][0x2d0] ;  /* 0x0000b40003047a20 */ /* 0x000fe40000410000 */
[----:B------:R-:W-:Y:S02]  /*14c50*/  FMUL.FTZ R16, R0, R124 ;  /* 0x0000007c00107220 */ /* 0x000fe40000410000 */
[----:B------:R-:W-:Y:S01]  /*14c60*/  FADD.FTZ R2, -R2, R104 ;  /* 0x0000006802027221 */ /* 0x000fe20000010100 */
[----:B------:R-:W-:Y:S01]  /*14c70*/  FSEL R4, R4, RZ, P0 ;  /* 0x000000ff04047208 */ /* 0x000fe20000000000 */
[----:B------:R-:W-:Y:S01]  /*14c80*/  FMUL.FTZ R21, R0, R121 ;  /* 0x0000007900157220 */ /* 0x000fe20000410000 */
[----:B------:R-:W-:Y:S01]  /*14c90*/  MUFU.EX2 R124, R171 ;  /* 0x000000ab007c7308 */ /* 0x000fe20000000800 */
[----:B------:R-:W-:Y:S01]  /*14ca0*/  FMUL.FTZ R2, R2, c[0x0][0x2d0] ;  /* 0x0000b40002027a20 */ /* 0x000fe20000410000 */
[----:B------:R-:W-:Y:S01]  /*14cb0*/  ISETP.GT.AND P0, PT, R196, R216, PT ;  /* 0x000000d8c400720c */ /* 0x000fe20003f04270 */
[--C-:B------:R-:W-:Y:S02]  /*14cc0*/  FFMA.FTZ R101, R35, c[0x0][0x2d0], -R4.reuse ;  /* 0x0000b40023657a23 */ /* 0x100fe40000010804 */
[--C-:B------:R-:W-:Y:S02]  /*14cd0*/  FFMA.FTZ R104, R34, c[0x0][0x2d0], -R4.reuse ;  /* 0x0000b40022687a23 */ /* 0x100fe40000010804 */
[--C-:B------:R-:W-:Y:S02]  /*14ce0*/  FFMA.FTZ R154, R33, c[0x0][0x2d0], -R4.reuse ;  /* 0x0000b400219a7a23 */ /* 0x100fe40000010804 */
[----:B------:R-:W-:Y:S01]  /*14cf0*/  FMUL.FTZ R33, R0, R109 ;  /* 0x0000006d00217220 */ /* 0x000fe20000410000 */
[----:B------:R-:W1:Y:S01]  /*14d00*/  MUFU.EX2 R2, R2 ;  /* 0x0000000200027308 */ /* 0x000e620000000800 */
[--C-:B------:R-:W-:Y:S02]  /*14d10*/  FFMA.FTZ R153, R32, c[0x0][0x2d0], -R4.reuse ;  /* 0x0000b40020997a23 */ /* 0x100fe40000010804 */
[----:B------:R-:W-:Y:S02]  /*14d20*/  FMUL.FTZ R32, R0, R108 ;  /* 0x0000006c00207220 */ /* 0x000fe40000410000 */
        /* <DEDUP_REMOVED lines=12> */
[C---:B-1----:R-:W-:Y:S02]  /*14df0*/  FMUL.FTZ R34, R2.reuse, R110 ;  /* 0x0000006e02227220 */ /* 0x042fe40000410000 */
[C---:B------:R-:W-:Y:S02]  /*14e00*/  FMUL.FTZ R35, R2.reuse, R111 ;  /* 0x0000006f02237220 */ /* 0x040fe40000410000 */
[----:B------:R-:W1:Y:S01]  /*14e10*/  LDSM.16.MT88.4 R108, [R147] ;  /* 0x00000000936c783b */ /* 0x000e620000004200 */
[----:B------:R-:W-:Y:S01]  /*14e20*/  FMUL.FTZ R18, R2, R126 ;  /* 0x0000007e02127220 */ /* 0x000fe20000410000 */
[----:B------:R-:W3:Y:S01]  /*14e30*/  MUFU.EX2 R6, R6 ;  /* 0x0000000600067308 */ /* 0x000ee20000000800 */
[--C-:B------:R-:W-:Y:S02]  /*14e40*/  FFMA.FTZ R170, R9, c[0x0][0x2d0], -R4.reuse ;  /* 0x0000b40009aa7a23 */ /* 0x100fe40000010804 */
[----:B------:R-:W-:Y:S02]  /*14e50*/  FFMA.FTZ R198, R8, c[0x0][0x2d0], -R4 ;  /* 0x0000b40008c67a23 */ /* 0x000fe40000010804 */
[----:B------:R-:W-:Y:S02]  /*14e60*/  FADD.FTZ R4, R13, R11 ;  /* 0x0000000b0d047221 */ /* 0x000fe40000010000 */
[----:B------:R-:W-:Y:S02]  /*14e70*/  FMUL.FTZ R8, R0, R132 ;  /* 0x0000008400087220 */ /* 0x000fe40000410000 */
[----:B------:R-:W-:Y:S01]  /*14e80*/  FADD.FTZ R152, R12, R4 ;  /* 0x000000040c987221 */ /* 0x000fe20000010000 */
[----:B------:R-:W4:Y:S01]  /*14e90*/  MUFU.EX2 R126, R104 ;  /* 0x00000068007e7308 */ /* 0x000f220000000800 */
[----:B------:R-:W-:Y:S02]  /*14ea0*/  FMUL.FTZ R4, R0, R136 ;  /* 0x0000008800047220 */ /* 0x000fe40000410000 */
[----:B--2---:R-:W-:Y:S02]  /*14eb0*/  FFMA.FTZ R5, R2, R204, R7 ;  /* 0x000000cc02057223 */ /* 0x004fe40000010007 */
[----:B------:R-:W-:Y:S02]  /*14ec0*/  FMUL.FTZ R9, R0, R133 ;  /* 0x0000008500097220 */ /* 0x000fe40000410000 */
[C---:B------:R-:W-:Y:S02]  /*14ed0*/  FMUL.FTZ R10, R2.reuse, R134 ;  /* 0x00000086020a7220 */ /* 0x040fe40000410000 */
[----:B------:R-:W-:Y:S01]  /*14ee0*/  FMUL.FTZ R11, R2, R135 ;  /* 0x00000087020b7220 */ /* 0x000fe20000410000 */
[----:B------:R-:W-:Y:S01]  /*14ef0*/  MUFU.EX2 R104, R157 ;  /* 0x0000009d00687308 */ /* 0x000fe20000000800 */
[C---:B------:R-:W-:Y:S01]  /*14f00*/  FMUL.FTZ R12, R0.reuse, R128 ;  /* 0x00000080000c7220 */ /* 0x040fe20000410000 */
[----:B------:R-:W-:Y:S01]  /*14f10*/  LDSM.16.MT88.4 R132, [R147+0x1800] ;  /* 0x001800009384783b */ /* 0x000fe20000004200 */
[----:B------:R-:W-:Y:S01]  /*14f20*/  FMUL.FTZ R13, R0, R129 ;  /* 0x00000081000d7220 */ /* 0x000fe20000410000 */
[C---:B---3--:R-:W-:Y:S01]  /*14f30*/  F2FP.BF16.PACK_AB R149, R6.reuse, R7 ;  /* 0x000000070695723e */ /* 0x048fe200000010ff */
[----:B------:R-:W-:Y:S02]  /*14f40*/  FADD.FTZ R204, R6, R5 ;  /* 0x0000000506cc7221 */ /* 0x000fe40000010000 */
[----:B------:R-:W-:Y:S02]  /*14f50*/  FMUL.FTZ R5, R0, R137 ;  /* 0x0000008900057220 */ /* 0x000fe40000410000 */
[C---:B------:R-:W-:Y:S01]  /*14f60*/  FMUL.FTZ R6, R2.reuse, R138 ;  /* 0x0000008a02067220 */ /* 0x040fe20000410000 */
[----:B------:R-:W-:Y:S01]  /*14f70*/  MUFU.EX2 R157, R162 ;  /* 0x000000a2009d7308 */ /* 0x000fe20000000800 */
[C---:B------:R-:W-:Y:S02]  /*14f80*/  FMUL.FTZ R7, R2.reuse, R139 ;  /* 0x0000008b02077220 */ /* 0x040fe40000410000 */
[----:B------:R-:W-:Y:S01]  /*14f90*/  FMUL.FTZ R14, R2, R130 ;  /* 0x00000082020e7220 */ /* 0x000fe20000410000 */
[----:B----4-:R-:W-:Y:S01]  /*14fa0*/  F2FP.BF16.PACK_AB R151, R126, R125 ;  /* 0x0000007d7e97723e */ /* 0x010fe200000010ff */
[C---:B------:R-:W-:Y:S02]  /*14fb0*/  FMUL.FTZ R19, R2.reuse, R127 ;  /* 0x0000007f02137220 */ /* 0x040fe40000410000 */
[C---:B------:R-:W-:Y:S02]  /*14fc0*/  FMUL.FTZ R22, R2.reuse, R122 ;  /* 0x0000007a02167220 */ /* 0x040fe40000410000 */
[----:B------:R-:W-:Y:S01]  /*14fd0*/  FMUL.FTZ R23, R2, R123 ;  /* 0x0000007b02177220 */ /* 0x000fe20000410000 */
[----:B------:R-:W2:Y:S01]  /*14fe0*/  MUFU.EX2 R101, R160 ;  /* 0x000000a000657308 */ /* 0x000ea20000000800 */
[C---:B-1----:R-:W-:Y:S05]  /*14ff0*/  HMMA.16816.F32.BF16 R4, R148.reuse, R108, R4 ;  /* 0x0000006c9404723c */ /* 0x042fea0000041804 */
[----:B------:R-:W-:Y:S02]  /*15000*/  FMUL.FTZ R25, R0, R117 ;  /* 0x0000007500197220 */ /* 0x000fe40000410000 */
[C---:B------:R-:W-:Y:S01]  /*15010*/  FMUL.FTZ R26, R2.reuse, R118 ;  /* 0x00000076021a7220 */ /* 0x040fe20000410000 */
[C---:B------:R-:W-:Y:S01]  /*15020*/  HMMA.16816.F32.BF16 R8, R148.reuse, R110, R8 ;  /* 0x0000006e9408723c */ /* 0x040fe20000041808 */
[----:B------:R-:W1:Y:S01]  /*15030*/  LDSM.16.MT88.4 R108, [R172] ;  /* 0x00000000ac6c783b */ /* 0x000e620000004200 */
[----:B------:R-:W-:Y:S02]  /*15040*/  MUFU.EX2 R207, R154 ;  /* 0x0000009a00cf7308 */ /* 0x000fe40000000800 */
[C---:B------:R-:W-:Y:S02]  /*15050*/  FMUL.FTZ R15, R2.reuse, R131 ;  /* 0x00000083020f7220 */ /* 0x040fe40000410000 */
[----:B------:R-:W-:Y:S02]  /*15060*/  FMUL.FTZ R27, R2, R119 ;  /* 0x00000077021b7220 */ /* 0x000fe40000410000 */
[C---:B------:R-:W-:Y:S04]  /*15070*/  FMUL.FTZ R28, R0.reuse, R112 ;  /* 0x00000070001c7220 */ /* 0x040fe80000410000 */
[----:B------:R-:W-:Y:S01]  /*15080*/  FMUL.FTZ R29, R0, R113 ;  /* 0x00000071001d7220 */ /* 0x000fe20000410000 */
[----:B------:R-:W-:Y:S01]  /*15090*/  MUFU.EX2 R154, R164 ;  /* 0x000000a4009a7308 */ /* 0x000fe20000000800 */
[C---:B------:R-:W-:Y:S02]  /*150a0*/  FMUL.FTZ R30, R2.reuse, R114 ;  /* 0x00000072021e7220 */ /* 0x040fe40000410000 */
[----:B------:R-:W-:Y:S02]  /*150b0*/  FMUL.FTZ R31, R2, R115 ;  /* 0x00000073021f7220 */ /* 0x000fe40000410000 */
[----:B------:R-:W-:Y:S01]  /*150c0*/  LDSM.16.MT88.4 R112, [R147+0x800] ;  /* 0x000800009370783b */ /* 0x000fe20000004200 */
[C---:B------:R-:W-:Y:S02]  /*150d0*/  FMUL.FTZ R20, R0.reuse, R120 ;  /* 0x0000007800147220 */ /* 0x040fe40000410000 */
[C---:B------:R-:W-:Y:S02]  /*150e0*/  FMUL.FTZ R24, R0.reuse, R116 ;  /* 0x0000007400187220 */ /* 0x040fe40000410000 */
        /* <DEDUP_REMOVED lines=10> */
[C---:B------:R-:W-:Y:S01]  /*15190*/  FMUL.FTZ R44, R0.reuse, R44 ;  /* 0x0000002c002c7220 */ /* 0x040fe20000410000 */
[C---:B-1----:R-:W-:Y:S02]  /*151a0*/  HMMA.16816.F32.BF16 R12, R148.reuse, R108, R12 ;  /* 0x0000006c940c723c */ /* 0x042fe4000004180c */
[----:B------:R-:W-:Y:S01]  /*151b0*/  MUFU.EX2 R160, R153 ;  /* 0x0000009900a07308 */ /* 0x000fe20000000800 */
[----:B------:R-:W-:Y:S02]  /*151c0*/  FMUL.FTZ R45, R0, R45 ;  /* 0x0000002d002d7220 */ /* 0x000fe40000410000 */
[C---:B------:R-:W-:Y:S02]  /*151d0*/  FMUL.FTZ R46, R2.reuse, R46 ;  /* 0x0000002e022e7220 */ /* 0x040fe40000410000 */
[----:B------:R-:W-:Y:S01]  /*151e0*/  FMUL.FTZ R47, R2, R47 ;  /* 0x0000002f022f7220 */ /* 0x000fe20000410000 */
[C---:B------:R-:W-:Y:S01]  /*151f0*/  HMMA.16816.F32.BF16 R16, R148.reuse, R110, R16 ;  /* 0x0000006e9410723c */ /* 0x040fe20000041810 */
[----:B------:R-:W1:Y:S03]  /*15200*/  LDSM.16.MT88.4 R108, [R175] ;  /* 0x00000000af6c783b */ /* 0x000e660000004200 */
[C---:B------:R-:W-:Y:S01]  /*15210*/  FMUL.FTZ R48, R0.reuse, R48 ;  /* 0x0000003000307220 */ /* 0x040fe20000410000 */
[----:B------:R-:W-:Y:S01]  /*15220*/  MUFU.EX2 R158, R156 ;  /* 0x0000009c009e7308 */ /* 0x000fe20000000800 */
[----:B------:R-:W-:Y:S02]  /*15230*/  FMUL.FTZ R49, R0, R49 ;  /* 0x0000003100317220 */ /* 0x000fe40000410000 */
[C---:B------:R-:W-:Y:S04]  /*15240*/  FMUL.FTZ R50, R2.reuse, R50 ;  /* 0x0000003202327220 */ /* 0x040fe80000410000 */
        /* <DEDUP_REMOVED lines=48> */
[C---:B------:R-:W-:Y:S02]  /*15550*/  FMUL.FTZ R91, R2.reuse, R91 ;  /* 0x0000005b025b7220 */ /* 0x040fe40000410000 */
[C---:B------:R-:W-:Y:S04]  /*15560*/  FMUL.FTZ R94, R2.reuse, R94 ;  /* 0x0000005e025e7220 */ /* 0x040fe80000410000 */
[C---:B------:R-:W-:Y:S02]  /*15570*/  FMUL.FTZ R95, R2.reuse, R95 ;  /* 0x0000005f025f7220 */ /* 0x040fe40000410000 */
[C---:B------:R-:W-:Y:S02]  /*15580*/  FMUL.FTZ R98, R2.reuse, R98 ;  /* 0x0000006202627220 */ /* 0x040fe40000410000 */
[----:B------:R-:W-:Y:S02]  /*15590*/  FMUL.FTZ R99, R2, R99 ;  /* 0x0000006302637220 */ /* 0x000fe40000410000 */
[----:B------:R-:W3:Y:S01]  /*155a0*/  MUFU.EX2 R2, R159 ;  /* 0x0000009f00027308 */ /* 0x000ee20000000800 */
[C---:B------:R-:W-:Y:S02]  /*155b0*/  FMUL.FTZ R92, R0.reuse, R92 ;  /* 0x0000005c005c7220 */ /* 0x040fe40000410000 */
[C---:B------:R-:W-:Y:S02]  /*155c0*/  FMUL.FTZ R93, R0.reuse, R93 ;  /* 0x0000005d005d7220 */ /* 0x040fe40000410000 */
[C---:B------:R-:W-:Y:S02]  /*155d0*/  FMUL.FTZ R96, R0.reuse, R96 ;  /* 0x0000006000607220 */ /* 0x040fe40000410000 */
[----:B------:R-:W-:Y:S02]  /*155e0*/  FMUL.FTZ R97, R0, R97 ;  /* 0x0000006100617220 */ /* 0x000fe40000410000 */
[----:B--2---:R-:W-:Y:S01]  /*155f0*/  FADD.FTZ R0, R101, R152 ;  /* 0x0000009865007221 */ /* 0x004fe20000010000 */
[----:B------:R-:W2:Y:S10]  /*15600*/  MUFU.EX2 R159, R155 ;  /* 0x0000009b009f7308 */ /* 0x000eb40000000800 */
[----:B------:R-:W-:Y:S01]  /*15610*/  MUFU.EX2 R155, R163 ;  /* 0x000000a3009b7308 */ /* 0x000fe20000000800 */
[C---:B-1----:R-:W-:Y:S03]  /*15620*/  HMMA.16816.F32.BF16 R36, R148.reuse, R108, R36 ;  /* 0x0000006c9424723c */ /* 0x042fe60000041824 */
[----:B---3--:R-:W-:Y:S04]  /*15630*/  FADD.FTZ R0, R2, R0 ;  /* 0x0000000002007221 */ /* 0x008fe80000010000 */
[----:B------:R-:W-:Y:S01]  /*15640*/  FADD.FTZ R0, R116, R0 ;  /* 0x0000000074007221 */ /* 0x000fe20000010000 */
[C---:B------:R-:W-:Y:S01]  /*15650*/  HMMA.16816.F32.BF16 R40, R148.reuse, R110, R40 ;  /* 0x0000006e9428723c */ /* 0x040fe20000041828 */
[----:B------:R-:W1:Y:S01]  /*15660*/  LDSM.16.MT88.4 R108, [R172+0x2000] ;  /* 0x00200000ac6c783b */ /* 0x000e620000004200 */
[----:B------:R-:W3:Y:S02]  /*15670*/  MUFU.EX2 R152, R170 ;  /* 0x000000aa00987308 */ /* 0x000ee40000000800 */
[----:B------:R-:W-:Y:S04]  /*15680*/  FADD.FTZ R0, R104, R0 ;  /* 0x0000000068007221 */ /* 0x000fe80000010000 */
        /* <DEDUP_REMOVED lines=24> */
[----:B------:R-:W4:Y:S02]  /*15810*/  LDSM.16.MT88.4 R116, [R172+0x800] ;  /* 0x00080000ac74783b */ /* 0x000f240000004200 */
[----:B------:R-:W5:Y:S01]  /*15820*/  MUFU.EX2 R2, R167 ;  /* 0x000000a700027308 */ /* 0x000f620000000800 */
[----:B--2---:R-:W-:Y:S02]  /*15830*/  F2FP.BF16.PACK_AB R111, R158, R159 ;  /* 0x0000009f9e6f723e */ /* 0x004fe400000010ff */
[----:B---3--:R-:W-:Y:S05]  /*15840*/  F2FP.BF16.PACK_AB R149, R152, R153 ;  /* 0x000000999895723e */ /* 0x008fea00000010ff */
[C---:B------:R-:W-:Y:S02]  /*15850*/  HMMA.16816.F32.BF16 R4, R108.reuse, R112, R4 ;  /* 0x000000706c04723c */ /* 0x040fe40000041804 */
[----:B------:R-:W2:Y:S03]  /*15860*/  MUFU.EX2 R104, R165 ;  /* 0x000000a500687308 */ /* 0x000ea60000000800 */
[----:B-1----:R-:W-:Y:S03]  /*15870*/  FADD.FTZ R0, R101, R0 ;  /* 0x0000000065007221 */ /* 0x002fe60000010000 */
[C---:B------:R-:W-:Y:S01]  /*15880*/  HMMA.16816.F32.BF16 R8, R108.reuse, R114, R8 ;  /* 0x000000726c08723c */ /* 0x040fe20000041808 */
[----:B------:R-:W1:Y:S03]  /*15890*/  LDSM.16.MT88.4 R112, [R175+0x800] ;  /* 0x00080000af70783b */ /* 0x000e660000004200 */
[----:B-----5:R-:W-:Y:S04]  /*158a0*/  FADD.FTZ R0, R2, R0 ;  /* 0x0000000002007221 */ /* 0x020fe80000010000 */
[----:B------:R-:W-:Y:S04]  /*158b0*/  FADD.FTZ R0, R120, R0 ;  /* 0x0000000078007221 */ /* 0x000fe80000010000 */
[----:B--2---:R-:W-:Y:S01]  /*158c0*/  FADD.FTZ R0, R104, R0 ;  /* 0x0000000068007221 */ /* 0x004fe20000010000 */
[C---:B----4-:R-:W-:Y:S03]  /*158d0*/  HMMA.16816.F32.BF16 R12, R108.reuse, R116, R12 ;  /* 0x000000746c0c723c */ /* 0x050fe6000004180c */
        /* <DEDUP_REMOVED lines=46> */
[----:B------:R-:W-:Y:S01]  /*15bc0*/  FADD.FTZ R0, R2, R0 ;  /* 0x0000000002007221 */ /* 0x000fe20000010000 */
[----:B------:R-:W-:Y:S01]  /*15bd0*/  IADD3 R194, R196, -0x1, RZ ;  /* 0xffffffffc4c27810 */ /* 0x000fe20007ffe0ff */
[----:B------:R-:W-:Y:S01]  /*15be0*/  FADD.FTZ R2, R125, R204 ;  /* 0x000000cc7d027221 */ /* 0x000fe20000010000 */
[C---:B------:R-:W-:Y:S01]  /*15bf0*/  HMMA.16816.F32.BF16 R16, R108.reuse, R118, R16 ;  /* 0x000000766c10723c */ /* 0x040fe20000041810 */
[----:B------:R-:W2:Y:S03]  /*15c00*/  LDSM.16.MT88.4 R116, [R147+0x3000] ;  /* 0x003000009374783b */ /* 0x000ea60000004200 */
[----:B------:R-:W-:Y:S01]  /*15c10*/  FADD.FTZ R0, R104, R0 ;  /* 0x0000000068007221 */ /* 0x000fe20000010000 */
[C---:B-1----:R-:W-:Y:S02]  /*15c20*/  F2FP.BF16.PACK_AB R150, R101.reuse, R104 ;  /* 0x000000686596723e */ /* 0x042fe400000010ff */
[----:B------:R-:W-:Y:S01]  /*15c30*/  MOV R196, R194 ;  /* 0x000000c200c47202 */ /* 0x000fe20000000f00 */
[C---:B---3--:R-:W-:Y:S04]  /*15c40*/  HMMA.16816.F32.BF16 R20, R108.reuse, R120, R20 ;  /* 0x000000786c14723c */ /* 0x048fe80000041814 */
[----:B------:R-:W-:Y:S01]  /*15c50*/  FADD.FTZ R208, R101, R0 ;  /* 0x0000000065d07221 */ /* 0x000fe20000010000 */
[----:B------:R-:W-:Y:S01]  /*15c60*/  MOV R104, R3 ;  /* 0x0000000300687202 */ /* 0x000fe20000000f00 */
[----:B------:R-:W-:Y:S01]  /*15c70*/  FADD.FTZ R0, R126, R2 ;  /* 0x000000027e007221 */ /* 0x000fe20000010000 */
[----:B------:R-:W-:Y:S01]  /*15c80*/  MUFU.EX2 R101, R198 ;  /* 0x000000c600657308 */ /* 0x000fe20000000800 */
[C---:B------:R-:W-:Y:S01]  /*15c90*/  HMMA.16816.F32.BF16 R24, R108.reuse, R122, R24 ;  /* 0x0000007a6c18723c */ /* 0x040fe20000041818 */
[----:B------:R-:W1:Y:S03]  /*15ca0*/  LDSM.16.MT88.4 R120, [R172+0x3000] ;  /* 0x00300000ac78783b */ /* 0x000e660000004200 */
[----:B------:R-:W-:Y:S04]  /*15cb0*/  FADD.FTZ R0, R207, R0 ;  /* 0x00000000cf007221 */ /* 0x000fe80000010000 */
[C---:B-----5:R-:W-:Y:S01]  /*15cc0*/  HMMA.16816.F32.BF16 R28, R108.reuse, R112, R28 ;  /* 0x000000706c1c723c */ /* 0x060fe2000004181c */
[----:B------:R-:W-:Y:S01]  /*15cd0*/  LDSM.16.MT88.4 R124, [R172+0x1800] ;  /* 0x00180000ac7c783b */ /* 0x000fe20000004200 */
[----:B------:R-:W3:Y:S02]  /*15ce0*/  MUFU.EX2 R2, R201 ;  /* 0x000000c900027308 */ /* 0x000ee40000000800 */
        /* <DEDUP_REMOVED lines=21> */
[----:B------:R-:W-:Y:S01]  /*15e40*/  FADD.FTZ R0, R101, R0 ;  /* 0x0000000065007221 */ /* 0x000fe20000010000 */
[----:B------:R-:W-:Y:S03]  /*15e50*/  MOV R101, R100 ;  /* 0x0000006400657202 */ /* 0x000fe60000000f00 */
[----:B------:R-:W-:Y:S01]  /*15e60*/  FADD.FTZ R204, R2, R0 ;  /* 0x0000000002cc7221 */ /* 0x000fe20000010000 */
[C---:B--2---:R-:W-:Y:S08]  /*15e70*/  HMMA.16816.F32.BF16 R60, R108.reuse, R116, R60 ;  /* 0x000000746c3c723c */ /* 0x044ff0000004183c */
        /* <DEDUP_REMOVED lines=46> */
[----:B------:R-:W-:-:S07]  /*16160*/  @P0 BRA `(.L_x_1402) ;  /* 0xffffc98000000947 */ /* 0x000fce000383ffff */
.L_x_1391:
[----:B------:R-:W-:-:S13]  /*16170*/  ISETP.GE.AND P0, PT, R194, R214, PT ;  /* 0x000000d6c200720c */ /* 0x000fda0003f06270 */
[----:B------:R-:W-:Y:S05]  /*16180*/  @!P0 BRA `(.L_x_1403) ;  /* 0x0000302000008947 */ /* 0x000fea0003800000 */
[----:B------:R-:W-:Y:S02]  /*16190*/  MOV R104, R16 ;  /* 0x0000001000687202 */ /* 0x000fe40000000f00 */
[----:B------:R-:W-:Y:S02]  /*161a0*/  MOV R101, R100 ;  /* 0x0000006400657202 */ /* 0x000fe40000000f00 */
.L_x_1410:
[----:B------:R-:W-:Y:S04]  /*161b0*/  DEPBAR.LE SB0, 0x0 ;  /* 0x000080000000791a */ /* 0x000fe80000000000 */
[----:B------:R-:W-:Y:S01]  /*161c0*/  WARPSYNC 0xffffffff ;  /* 0xffffffff00007948 */ /* 0x000fe20003800000 */
[----:B------:R-:W-:Y:S01]  /*161d0*/  BAR.SYNC.DEFER_BLOCKING 0x0 ;  /* 0x0000000000007b1d */ /* 0x000fe20000010000 */
[----:B------:R-:W-:Y:S01]  /*161e0*/  SHF.R.S32.HI R0, RZ, 0x1f, R197 ;  /* 0x0000001fff007819 */ /* 0x000fe200000114c5 */
[----:B------:R-:W-:Y:S01]  /*161f0*/  IMAD.WIDE.U32 R2, R197, c[0x0][0x208], RZ ;  /* 0x00008200c5027a25 */ /* 0x000fe200078e00ff */
[----:B------:R-:W-:Y:S02]  /*16200*/  SHF.L.U64.HI R30, R206, 0x1, R218 ;  /* 0x00000001ce1e7819 */ /* 0x000fe400000102da */
[C---:B------:R-:W-:Y:S01]  /*16210*/  SHF.L.U64.HI R22, R205.reuse, 0x1, R219 ;  /* 0x00000001cd167819 */ /* 0x040fe200000102db */
[----:B------:R-:W-:Y:S01]  /*16220*/  IMAD R0, R0, c[0x0][0x208], RZ ;  /* 0x0000820000007a24 */ /* 0x000fe200078e02ff */
[----:B------:R-:W-:Y:S01]  /*16230*/  SHF.L.U32 R15, R205, 0x1, RZ ;  /* 0x00000001cd0f7819 */ /* 0x000fe200000006ff */
[----:B------:R-:W-:Y:S01]  /*16240*/  IMAD.SHL.U32 R23, R206, 0x2, RZ ;  /* 0x00000002ce177824 */ /* 0x000fe200078e00ff */
[C---:B------:R-:W-:Y:S01]  /*16250*/  SHF.L.U64.HI R13, R202.reuse, 0x1, R203 ;  /* 0x00000001ca0d7819 */ /* 0x040fe200000102cb */
[----:B------:R-:W-:Y:S02]  /*16260*/  IMAD R0, R197, c[0x0][0x20c], R0 ;  /* 0x00008300c5007a24 */ /* 0x000fe400078e0200 */
[----:B------:R-:W-:Y:S02]  /*16270*/  IMAD.SHL.U32 R12, R202, 0x2, RZ ;  /* 0x00000002ca0c7824 */ /* 0x000fe400078e00ff */
[----:B------:R-:W-:Y:S01]  /*16280*/  IMAD.IADD R3, R3, 0x1, R0 ;  /* 0x0000000103037824 */ /* 0x000fe200078e0200 */
[----:B------:R-:W-:Y:S03]  /*16290*/  SHF.R.S32.HI R0, RZ, 0x1f, R195 ;  /* 0x0000001fff007819 */ /* 0x000fe600000114c3 */
[C---:B------:R-:W-:Y:S04]  /*162a0*/  IMAD.WIDE.U32 R2, R195.reuse, c[0x0][0x218], R2 ;  /* 0x00008600c3027a25 */ /* 0x040fe800078e0002 */
        /* <DEDUP_REMOVED lines=18> */
.L_x_1494:
[----:B------:R-:W5:Y:S01]  /*163d0*/  SHFL.IDX PT, R4, R5, RZ, 0x181f ;  /* 0x00181fff05047589 */ /* 0x000f6200000e0000 */
[----:B------:R-:W-:Y:S01]  /*163e0*/  ISETP.GE.AND P0, PT, R202, c[0x0][0x1d4], PT ;  /* 0x00007500ca007a0c */ /* 0x000fe20003f06270 */
[----:B------:R-:W-:Y:S01]  /*163f0*/  BSSY B0, `(.L_x_1405) ;  /* 0x0000140000007945 */ /* 0x000fe20003800000 */
[----:B------:R-:W-:Y:S02]  /*16400*/  ISETP.GE.AND P5, PT, R205, c[0x0][0x1d4], PT ;  /* 0x00007500cd007a0c */ /* 0x000fe40003fa6270 */
[----:B------:R-:W-:Y:S02]  /*16410*/  SEL R100, RZ, 0x10, P0 ;  /* 0x00000010ff647807 */ /* 0x000fe40000000000 */
[----:B------:R-:W-:Y:S01]  /*16420*/  ISETP.GE.AND P4, PT, R206, c[0x0][0x1d4], PT ;  /* 0x00007500ce007a0c */ /* 0x000fe20003f86270 */
[----:B------:R-:W-:Y:S03]  /*16430*/  SHFL.IDX PT, R3, R7, 0x1, 0x181f ;  /* 0x00381f0007037f89 */ /* 0x000fe600000e0000 */
[----:B------:R-:W-:Y:S05]  /*16440*/  SEL R14, RZ, 0x10, P4 ;  /* 0x00000010ff0e7807 */ /* 0x000fea0002000000 */
[----:B------:R4:W3:Y:S02]  /*16450*/  SHFL.IDX PT, R2, R5, 0x1, 0x181f ;  /* 0x00381f0005027f89 */ /* 0x0008e400000e0000 */
[----:B----4-:R-:W-:Y:S02]  /*16460*/  SEL R5, RZ, 0x10, P5 ;  /* 0x00000010ff057807 */ /* 0x010fe40002800000 */
[----:B-----5:R-:W-:Y:S02]  /*16470*/  IADD3 R6, P1, R4, R12, RZ ;  /* 0x0000000c04067210 */ /* 0x020fe40007f3e0ff */
[C---:B------:R-:W-:Y:S02]  /*16480*/  ISETP.NE.U32.AND P6, PT, R5.reuse, RZ, PT ;  /* 0x000000ff0500720c */ /* 0x040fe40003fc5070 */
[----:B---3--:R-:W-:Y:S02]  /*16490*/  IADD3.X R7, R0, R13, RZ, P1, !PT ;  /* 0x0000000d00077210 */ /* 0x008fe40000ffe4ff */
[----:B------:R-:W-:Y:S03]  /*164a0*/  IADD3 R5, -R5, 0x10, RZ ;  /* 0x0000001005057810 */ /* 0x000fe60007ffe1ff */
[----:B------:R3:W-:Y:S01]  /*164b0*/  LDGSTS.E.BYPASS.LTC128B.128 [R193+0x100], [R6.64], !P0 ;  /* 0x0010000006c17fae */ /* 0x0007e2000c101d48 */
[----:B------:R-:W-:Y:S02]  /*164c0*/  LOP3.LUT R5, R5, 0xf, RZ, 0xc0, !PT ;  /* 0x0000000f05057812 */ /* 0x000fe400078ec0ff */
[----:B---3--:R-:W-:Y:S04]  /*164d0*/  IADD3 R6, -R100, 0x10, RZ ;  /* 0x0000001064067810 */ /* 0x008fe80007ffe1ff */
[----:B------:R-:W-:Y:S04]  /*164e0*/  LOP3.LUT R6, R6, 0xf, RZ, 0xc0, !PT ;  /* 0x0000000f06067812 */ /* 0x000fe800078ec0ff */
[-C--:B------:R-:W-:Y:S02]  /*164f0*/  IADD3 R20, P1, P0, R6, R2.reuse, R12 ;  /* 0x0000000206147210 */ /* 0x080fe4000783e00c */
[----:B------:R-:W-:Y:S02]  /*16500*/  IADD3 R6, -R14, 0x10, RZ ;  /* 0x000000100e067810 */ /* 0x000fe40007ffe1ff */
[----:B------:R-:W-:Y:S02]  /*16510*/  IADD3.X R21, RZ, R3, R13, P1, P0 ;  /* 0x00000003ff157210 */ /* 0x000fe40000fe040d */
[----:B------:R-:W-:Y:S02]  /*16520*/  IADD3 R28, P1, P0, R5, R2, R15 ;  /* 0x00000002051c7210 */ /* 0x000fe4000783e00f */
[----:B------:R-:W-:Y:S02]  /*16530*/  LOP3.LUT R5, R6, 0xf, RZ, 0xc0, !PT ;  /* 0x0000000f06057812 */ /* 0x000fe400078ec0ff */
[C---:B------:R-:W-:Y:S02]  /*16540*/  IADD3 R6, P2, R4.reuse, R15, RZ ;  /* 0x0000000f04067210 */ /* 0x040fe40007f5e0ff */
[----:B------:R-:W-:Y:S02]  /*16550*/  IADD3 R12, P3, R4, R23, RZ ;  /* 0x00000017040c7210 */ /* 0x000fe40007f7e0ff */
[C---:B------:R-:W-:Y:S02]  /*16560*/  IADD3.X R7, R0.reuse, R22, RZ, P2, !PT ;  /* 0x0000001600077210 */ /* 0x040fe400017fe4ff */
[----:B------:R-:W-:Y:S02]  /*16570*/  IADD3.X R13, R0, R30, RZ, P3, !PT ;  /* 0x0000001e000d7210 */ /* 0x000fe40001ffe4ff */
[-C--:B------:R-:W-:Y:S01]  /*16580*/  IADD3.X R29, RZ, R3.reuse, R22, P1, P0 ;  /* 0x00000003ff1d7210 */ /* 0x080fe20000fe0416 */
[----:B------:R3:W-:Y:S01]  /*16590*/  LDGSTS.E.BYPASS.LTC128B.128 [R193+0x2100], [R6.64], !P5 ;  /* 0x0210000006c17fae */ /* 0x0007e2000e901d48 */
[----:B------:R-:W-:Y:S04]  /*165a0*/  IADD3 R2, P1, P0, R5, R2, R23 ;  /* 0x0000000205027210 */ /* 0x000fe8000783e017 */
[----:B------:R-:W-:Y:S02]  /*165b0*/  IADD3.X R3, RZ, R3, R30, P1, P0 ;  /* 0x00000003ff037210 */ /* 0x000fe40000fe041e */
[----:B------:R-:W-:Y:S01]  /*165c0*/  ISETP.NE.U32.AND P1, PT, R100, RZ, PT ;  /* 0x000000ff6400720c */ /* 0x000fe20003f25070 */
[----:B------:R4:W-:Y:S01]  /*165d0*/  LDGSTS.E.BYPASS.LTC128B.128 [R193+0x4100], [R12.64], !P4 ;  /* 0x041000000cc17fae */ /* 0x0009e2000e101d48 */
[----:B------:R-:W-:Y:S11]  /*165e0*/  ISETP.NE.U32.AND P0, PT, R14, RZ, PT ;  /* 0x000000ff0e00720c */ /* 0x000ff60003f05070 */
[----:B------:R5:W-:Y:S01]  /*165f0*/  LDGSTS.E.BYPASS.LTC128B.128.ZFILL [R193+0x1100], [R20.64], P1 ;  /* 0x0110000014c17fae */ /* 0x000be20008941d48 */
[C---:B--23--:R-:W-:Y:S07]  /*16600*/  HMMA.16816.F32.BF16 R4, R32.reuse, R8, RZ ;  /* 0x000000082004723c */ /* 0x04cfee00000418ff */
[----:B------:R2:W-:Y:S01]  /*16610*/  LDGSTS.E.BYPASS.LTC128B.128.ZFILL [R193+0x3100], [R28.64], P6 ;  /* 0x031000001cc17fae */ /* 0x0005e2000b141d48 */
[C---:B------:R-:W-:Y:S07]  /*16620*/  HMMA.16816.F32.BF16 R8, R32.reuse, R10, RZ ;  /* 0x0000000a2008723c */ /* 0x040fee00000418ff */
[----:B------:R3:W-:Y:S01]  /*16630*/  LDGSTS.E.BYPASS.LTC128B.128.ZFILL [R193+0x5100], [R2.64], P0 ;  /* 0x0510000002c17fae */ /* 0x0007e20008141d48 */
[----:B------:R-:W-:Y:S01]  /*16640*/  ISETP.GT.AND P0, PT, R194, R214, PT ;  /* 0x000000d6c200720c */ /* 0x000fe20003f04270 */
[C---:B----4-:R-:W-:Y:S06]  /*16650*/  HMMA.16816.F32.BF16 R12, R32.reuse, R16, RZ ;  /* 0x00000010200c723c */ /* 0x050fec00000418ff */
[----:B------:R-:W0:Y:S02]  /*16660*/  LDGDEPBAR ;  /* 0x00000000000079af */ /* 0x000e240000000000 */
[C---:B------:R-:W-:Y:S08]  /*16670*/  HMMA.16816.F32.BF16 R16, R32.reuse, R18, RZ ;  /* 0x000000122010723c */ /* 0x040ff000000418ff */
[C---:B-1---5:R-:W-:Y:S08]  /*16680*/  HMMA.16816.F32.BF16 R20, R32.reuse, R24, RZ ;  /* 0x000000182014723c */ /* 0x062ff000000418ff */
        /* <DEDUP_REMOVED lines=19> */
[C---:B--2---:R-:W-:Y:S08]  /*167c0*/  HMMA.16816.F32.BF16 R12, R148.reuse, R160, R12 ;  /* 0x000000a0940c723c */ /* 0x044ff0000004180c */
[C---:B------:R-:W-:Y:S01]  /*167d0*/  HMMA.16816.F32.BF16 R16, R148.reuse, R162, R16 ;  /* 0x000000a29410723c */ /* 0x040fe20000041810 */
[----:B------:R-:W-:Y:S07]  /*167e0*/  LDSM.16.M88.4 R160, [R173+0x800] ;  /* 0x00080000ada0783b */ /* 0x000fee0000000200 */
[C---:B----4-:R-:W-:Y:S08]  /*167f0*/  HMMA.16816.F32.BF16 R20, R148.reuse, R152, R20 ;  /* 0x000000989414723c */ /* 0x050ff00000041814 */
[C---:B------:R-:W-:Y:S01]  /*16800*/  HMMA.16816.F32.BF16 R24, R148.reuse, R154, R24 ;  /* 0x0000009a9418723c */ /* 0x040fe20000041818 */
[----:B------:R-:W1:Y:S07]  /*16810*/  LDSM.16.M88.4 R152, [R179] ;  /* 0x00000000b398783b */ /* 0x000e6e0000000200 */
[C---:B------:R-:W-:Y:S08]  /*16820*/  HMMA.16816.F32.BF16 R28, R148.reuse, R164, R28 ;  /* 0x000000a4941c723c */ /* 0x040ff0000004181c */
[----:B------:R-:W-:Y:S01]  /*16830*/  HMMA.16816.F32.BF16 R32, R148, R166, R32 ;  /* 0x000000a69420723c */ /* 0x000fe20000041820 */
[----:B------:R-:W2:Y:S08]  /*16840*/  LDSM.16.M88.4 R148, [R173+0x1000] ;  /* 0x00100000ad94783b */ /* 0x000eb00000000200 */
[----:B------:R-:W4:Y:S01]  /*16850*/  LDSM.16.M88.4 R164, [R173+0x1800] ;  /* 0x00180000ada4783b */ /* 0x000f220000000200 */
        /* <DEDUP_REMOVED lines=83> */
[----:B------:R-:W4:Y:S07]  /*16d90*/  LDSM.16.M88.4 R160, [R180+0x8000] ;  /* 0x00800000b4a0783b */ /* 0x000f2e0000000200 */
[C---:B--2---:R-:W-:Y:S08]  /*16da0*/  HMMA.16816.F32.BF16 R20, R152.reuse, R148, R20 ;  /* 0x000000949814723c */ /* 0x044ff00000041814 */
[C---:B------:R-:W-:Y:S01]  /*16db0*/  HMMA.16816.F32.BF16 R24, R152.reuse, R150, R24 ;  /* 0x000000969818723c */ /* 0x040fe20000041818 */
[----:B------:R-:W2:Y:S07]  /*16dc0*/  LDSM.16.M88.4 R148, [R176+0x4800] ;  /* 0x00480000b094783b */ /* 0x000eae0000000200 */
[C---:B-1----:R-:W-:Y:S08]  /*16dd0*/  HMMA.16816.F32.BF16 R28, R152.reuse, R156, R28 ;  /* 0x0000009c981c723c */ /* 0x042ff0000004181c */
[----:B------:R-:W-:Y:S01]  /*16de0*/  HMMA.16816.F32.BF16 R32, R152, R158, R32 ;  /* 0x0000009e9820723c */ /* 0x000fe20000041820 */
[----:B------:R-:W1:Y:S07]  /*16df0*/  LDSM.16.M88.4 R152, [R176+0x5000] ;  /* 0x00500000b098783b */ /* 0x000e6e0000000200 */
[C---:B----4-:R-:W-:Y:S01]  /*16e00*/  HMMA.16816.F32.BF16 R4, R160.reuse, R164, R4 ;  /* 0x000000a4a004723c */ /* 0x050fe20000041804 */
[----:B------:R-:W4:Y:S07]  /*16e10*/  LDSM.16.M88.4 R156, [R176+0x5800] ;  /* 0x00580000b09c783b */ /* 0x000f2e0000000200 */
        /* <DEDUP_REMOVED lines=8> */
[C---:B----4-:R-:W-:Y:S08]  /*16ea0*/  HMMA.16816.F32.BF16 R28, R160.reuse, R156, R28 ;  /* 0x0000009ca01c723c */ /* 0x050ff0000004181c */
[----:B------:R-:W-:Y:S08]  /*16eb0*/  HMMA.16816.F32.BF16 R32, R160, R158, R32 ;  /* 0x0000009ea020723c */ /* 0x000ff00000041820 */
[C---:B--2---:R-:W-:Y:S08]  /*16ec0*/  HMMA.16816.F32.BF16 R4, R148.reuse, R164, R4 ;  /* 0x000000a49404723c */ /* 0x044ff00000041804 */
[C---:B------:R-:W-:Y:S08]  /*16ed0*/  HMMA.16816.F32.BF16 R8, R148.reuse, R166, R8 ;  /* 0x000000a69408723c */ /* 0x040ff00000041808 */
[C---:B-1----:R-:W-:Y:S08]  /*16ee0*/  HMMA.16816.F32.BF16 R12, R148.reuse, R152, R12 ;  /* 0x00000098940c723c */ /* 0x042ff0000004180c */
[----:B------:R-:W-:Y:S01]  /*16ef0*/  FMUL.FTZ R0, R4, c[0x0][0x320] ;  /* 0x0000c80004007a20 */ /* 0x000fe20000410000 */
[C---:B------:R-:W-:Y:S03]  /*16f00*/  HMMA.16816.F32.BF16 R16, R148.reuse, R154, R16 ;  /* 0x0000009a9410723c */ /* 0x040fe60000041810 */
[----:B------:R1:W2:Y:S04]  /*16f10*/  MUFU.TANH R165, R0 ;  /* 0x0000000000a57308 */ /* 0x0002a80000002400 */
[----:B------:R-:W-:Y:S02]  /*16f20*/  FMUL.FTZ R10, R10, c[0x0][0x320] ;  /* 0x0000c8000a0a7a20 */ /* 0x000fe40000410000 */
[----:B---3--:R-:W-:Y:S04]  /*16f30*/  FMUL.FTZ R3, R11, c[0x0][0x320] ;  /* 0x0000c8000b037a20 */ /* 0x008fe80000410000 */
[----:B------:R-:W3:Y:S02]  /*16f40*/  MUFU.TANH R169, R10 ;  /* 0x0000000a00a97308 */ /* 0x000ee40000002400 */
        /* <DEDUP_REMOVED lines=68> */
[----:B--234-:R-:W-:Y:S01]  /*17390*/  IMAD.MOV.U32 R196, RZ, RZ, c[0x0][0x2b8] ;  /* 0x0000ae00ffc47624 */ /* 0x01cfe200078e00ff */
        /* <DEDUP_REMOVED lines=11> */
[----:B-1----:R-:W-:Y:S06]  /*17450*/  IMAD.MOV.U32 R0, RZ, RZ, R2 ;  /* 0x000000ffff007224 */ /* 0x002fec00078e0002 */
        /* <DEDUP_REMOVED lines=24> */
.L_x_1495:
        /* <DEDUP_REMOVED lines=18> */
.L_x_1496:
        /* <DEDUP_REMOVED lines=15> */
.L_x_1406:
[----:B--234-:R-:W-:Y:S05]  /*177f0*/  BSYNC B0 ;  /* 0x0000000000007941 */ /* 0x01cfea0003800000 */
.L_x_1405:
        /* <DEDUP_REMOVED lines=41> */
.L_x_1497:
        /* <DEDUP_REMOVED lines=370> */
.L_x_1403:
[----:B------:R-:W-:Y:S05]  /*191b0*/  BRA.DIV ~URZ, `(.L_x_1411) ;  /* 0x000070827f007947 */ /* 0x000fea000b800000 */
[----:B------:R1:W2:Y:S02]  /*191c0*/  SHFL.BFLY PT, R0, R208, 0x2, 0x1f ;  /* 0x0c401f00d0007f89 */ /* 0x0002a400000e0000 */
.L_x_1498:
[----:B--2---:R-:W-:Y:S01]  /*191d0*/  FADD.FTZ R5, R0, R208 ;  /* 0x000000d000057221 */ /* 0x004fe20000010000 */
[----:B------:R-:W-:Y:S05]  /*191e0*/  BRA.DIV ~URZ, `(.L_x_1412) ;  /* 0x000070a27f007947 */ /* 0x000fea000b800000 */
[----:B------:R-:W2:Y:S02]  /*191f0*/  SHFL.BFLY PT, R0, R204, 0x2, 0x1f ;  /* 0x0c401f00cc007f89 */ /* 0x000ea400000e0000 */
[----:B--2---:R-:W-:-:S02]  /*19200*/  FADD.FTZ R4, R0, R204 ;  /* 0x000000cc00047221 */ /* 0x004fc40000010000 */
[----:B------:R-:W2:Y:S04]  /*19210*/  SHFL.BFLY PT, R0, R5, 0x1, 0x1f ;  /* 0x0c201f0005007f89 */ /* 0x000ea800000e0000 */
[----:B------:R3:W4:Y:S01]  /*19220*/  SHFL.BFLY PT, R3, R4, 0x1, 0x1f ;  /* 0x0c201f0004037f89 */ /* 0x00072200000e0000 */
[----:B--2---:R-:W-:-:S05]  /*19230*/  FADD.FTZ R5, R5, R0 ;  /* 0x0000000005057221 */ /* 0x004fca0000010000 */
.L_x_1499:
[----:B------:R-:W-:Y:S01]  /*19240*/  FSETP.NE.FTZ.AND P1, PT, R5, RZ, PT ;  /* 0x000000ff0500720b */ /* 0x000fe20003f35000 */
[----:B----4-:R-:W-:Y:S01]  /*19250*/  FADD.FTZ R3, R3, R4 ;  /* 0x0000000403037221 */ /* 0x010fe20000010000 */
[----:B------:R-:W-:Y:S02]  /*19260*/  MOV R2, RZ ;  /* 0x000000ff00027202 */ /* 0x000fe40000000f00 */
[----:B------:R-:W-:Y:S02]  /*19270*/  MOV R15, 0xff800000 ;  /* 0xff800000000f7802 */ /* 0x000fe40000000f00 */
[----:B------:R-:W-:-:S02]  /*19280*/  FSETP.NE.FTZ.AND P0, PT, R3, RZ, PT ;  /* 0x000000ff0300720b */ /* 0x000fc40003f15000 */
[----:B------:R-:W-:-:S05]  /*19290*/  MOV R18, 0xff800000 ;  /* 0xff80000000127802 */ /* 0x000fca0000000f00 */
[----:B------:R-:W2:Y:S08]  /*192a0*/  @P1 MUFU.LG2 R0, R5 ;  /* 0x0000000500001308 */ /* 0x000eb00000000c00 */
[----:B------:R4:W5:Y:S01]  /*192b0*/  @P1 MUFU.RCP R2, R5 ;  /* 0x0000000500021308 */ /* 0x0009620000001000 */
[----:B--23--:R-:W-:Y:S01]  /*192c0*/  @P1 FMUL.FTZ R4, R0, 0.69314718246459960938 ;  /* 0x3f31721800041820 */ /* 0x00cfe20000410000 */
[----:B----4-:R-:W-:Y:S01]  /*192d0*/  @P1 MOV R5, 0x3f317218 ;  /* 0x3f31721800051802 */ /* 0x010fe20000000f00 */
[----:B-----5:R-:W-:-:S02]  /*192e0*/  FMUL.FTZ R34, R2, R116 ;  /* 0x0000007402227220 */ /* 0x020fc40000410000 */
[C---:B------:R-:W-:Y:S02]  /*192f0*/  FMUL.FTZ R35, R2.reuse, R117 ;  /* 0x0000007502237220 */ /* 0x040fe40000410000 */
[----:B------:R-:W-:Y:S01]  /*19300*/  @P1 FMUL.FTZ R0, R5, c[0x0][0x2d0] ;  /* 0x0000b40005001a20 */ /* 0x000fe20000410000 */
[----:B------:R-:W-:Y:S01]  /*19310*/  @P0 MOV R5, 0x3f317218 ;  /* 0x3f31721800050802 */ /* 0x000fe20000000f00 */
[----:B------:R-:W-:Y:S02]  /*19320*/  FMUL.FTZ R101, R2, R113 ;  /* 0x0000007102657220 */ /* 0x000fe40000410000 */
[----:B------:R-:W-:Y:S01]  /*19330*/  @P1 FFMA.FTZ R15, R0, R100, R4 ;  /* 0x00000064000f1223 */ /* 0x000fe20000010004 */
[----:B------:R-:W-:Y:S01]  /*19340*/  MOV R0, RZ ;  /* 0x000000ff00007202 */ /* 0x000fe20000000f00 */
[----:B------:R-:W-:Y:S01]  /*19350*/  @P0 MUFU.LG2 R4, R3 ;  /* 0x0000000300040308 */ /* 0x000fe20000000c00 */
[C---:B------:R-:W-:Y:S02]  /*19360*/  FMUL.FTZ R100, R2.reuse, R112 ;  /* 0x0000007002647220 */ /* 0x040fe40000410000 */
[----:B------:R-:W-:-:S02]  /*19370*/  FMUL.FTZ R116, R2, R88 ;  /* 0x0000005802747220 */ /* 0x000fc40000410000 */
[C---:B------:R-:W-:Y:S02]  /*19380*/  FMUL.FTZ R117, R2.reuse, R89 ;  /* 0x0000005902757220 */ /* 0x040fe40000410000 */
[C---:B------:R-:W-:Y:S01]  /*19390*/  FMUL.FTZ R112, R2.reuse, R68 ;  /* 0x0000004402707220 */ /* 0x040fe20000410000 */
[----:B------:R-:W2:Y:S01]  /*193a0*/  @P0 MUFU.RCP R0, R3 ;  /* 0x0000000300000308 */ /* 0x000ea20000001000 */
[C---:B------:R-:W-:Y:S02]  /*193b0*/  FMUL.FTZ R113, R2.reuse, R69 ;  /* 0x0000004502717220 */ /* 0x040fe40000410000 */
[C---:B------:R-:W-:Y:S02]  /*193c0*/  FMUL.FTZ R24, R2.reuse, R132 ;  /* 0x0000008402187220 */ /* 0x040fe40000410000 */
[C---:B------:R-:W-:Y:S02]  /*193d0*/  FMUL.FTZ R25, R2.reuse, R133 ;  /* 0x0000008502197220 */ /* 0x040fe40000410000 */
[----:B------:R-:W-:-:S02]  /*193e0*/  FMUL.FTZ R68, R2, R72 ;  /* 0x0000004802447220 */ /* 0x000fc40000410000 */
[C---:B------:R-:W-:Y:S02]  /*193f0*/  FMUL.FTZ R69, R2.reuse, R73 ;  /* 0x0000004902457220 */ /* 0x040fe40000410000 */
[C---:B------:R-:W-:Y:S02]  /*19400*/  FMUL.FTZ R20, R2.reuse, R96 ;  /* 0x0000006002147220 */ /* 0x040fe40000410000 */
[C---:B------:R-:W-:Y:S02]  /*19410*/  FMUL.FTZ R21, R2.reuse, R97 ;  /* 0x0000006102157220 */ /* 0x040fe40000410000 */
[----:B------:R-:W-:Y:S02]  /*19420*/  FMUL.FTZ R32, R2, R120 ;  /* 0x0000007802207220 */ /* 0x000fe40000410000 */
[C---:B--2---:R-:W-:Y:S02]  /*19430*/  FMUL.FTZ R88, R0.reuse, R122 ;  /* 0x0000007a00587220 */ /* 0x044fe40000410000 */
[----:B------:R-:W-:-:S02]  /*19440*/  FMUL.FTZ R89, R0, R123 ;  /* 0x0000007b00597220 */ /* 0x000fc40000410000 */
[----:B------:R-:W-:Y:S02]  /*19450*/  @P0 FMUL.FTZ R3, R4, 0.69314718246459960938 ;  /* 0x3f31721804030820 */ /* 0x000fe40000410000 */
[C---:B------:R-:W-:Y:S02]  /*19460*/  FMUL.FTZ R122, R0.reuse, R38 ;  /* 0x00000026007a7220 */ /* 0x040fe40000410000 */
[----:B------:R-:W-:Y:S02]  /*19470*/  FMUL.FTZ R123, R0, R39 ;  /* 0x00000027007b7220 */ /* 0x000fe40000410000 */
[----:B------:R-:W-:Y:S02]  /*19480*/  @P0 FMUL.FTZ R4, R5, c[0x0][0x2d0] ;  /* 0x0000b40005040a20 */ /* 0x000fe40000410000 */
[C---:B------:R-:W-:Y:S02]  /*19490*/  FMUL.FTZ R33, R2.reuse, R121 ;  /* 0x0000007902217220 */ /* 0x040fe40000410000 */
[----:B------:R-:W-:-:S02]  /*194a0*/  FMUL.FTZ R72, R2, R76 ;  /* 0x0000004c02487220 */ /* 0x000fc40000410000 */
[----:B------:R-:W-:Y:S02]  /*194b0*/  FMUL.FTZ R73, R2, R77 ;  /* 0x0000004d02497220 */ /* 0x000fe40000410000 */
[C---:B------:R-:W-:Y:S02]  /*194c0*/  FMUL.FTZ R96, R0.reuse, R110 ;  /* 0x0000006e00607220 */ /* 0x040fe40000410000 */
[C---:B------:R-:W-:Y:S02]  /*194d0*/  FMUL.FTZ R97, R0.reuse, R111 ;  /* 0x0000006f00617220 */ /* 0x040fe40000410000 */
[C---:B------:R-:W-:Y:S02]  /*194e0*/  FMUL.FTZ R38, R0.reuse, R46 ;  /* 0x0000002e00267220 */ /* 0x040fe40000410000 */
[C---:B------:R-:W-:Y:S02]  /*194f0*/  FMUL.FTZ R39, R0.reuse, R47 ;  /* 0x0000002f00277220 */ /* 0x040fe40000410000 */
[----:B------:R-:W-:-:S02]  /*19500*/  FMUL.FTZ R132, R0, R62 ;  /* 0x0000003e00847220 */ /* 0x000fc40000410000 */
[----:B------:R-:W-:Y:S02]  /*19510*/  FMUL.FTZ R133, R0, R63 ;  /* 0x0000003f00857220 */ /* 0x000fe40000410000 */
[C---:B------:R-:W-:Y:S02]  /*19520*/  FMUL.FTZ R30, R2.reuse, R124 ;  /* 0x0000007c021e7220 */ /* 0x040fe40000410000 */
[C---:B------:R-:W-:Y:S02]  /*19530*/  FMUL.FTZ R31, R2.reuse, R125 ;  /* 0x0000007d021f7220 */ /* 0x040fe40000410000 */
[C---:B------:R-:W-:Y:S02]  /*19540*/  FMUL.FTZ R76, R2.reuse, R80 ;  /* 0x00000050024c7220 */ /* 0x040fe40000410000 */
[----:B------:R-:W-:Y:S02]  /*19550*/  FMUL.FTZ R77, R2, R81 ;  /* 0x00000051024d7220 */ /* 0x000fe40000410000 */
        /* <DEDUP_REMOVED lines=41> */
[----:B------:R-:W-:Y:S01]  /*197f0*/  FMUL.FTZ R51, R0, R99 ;  /* 0x0000006300337220 */ /* 0x000fe20000410000 */
[----:B------:R-:W-:Y:S01]  /*19800*/  MOV R0, 0x1 ;  /* 0x0000000100007802 */ /* 0x000fe20000000f00 */
[----:B------:R-:W-:-:S02]  /*19810*/  @P0 FFMA.FTZ R18, R4, R16, R3 ;  /* 0x0000001004120223 */ /* 0x000fc40000010003 */
        /* <DEDUP_REMOVED lines=22> */
.L_x_1328:
        /* <DEDUP_REMOVED lines=17> */
.L_x_1414:
[----:B------:R-:W-:Y:S05]  /*19a90*/  BSYNC B0 ;  /* 0x0000000000007941 */ /* 0x000fea0003800000 */
.L_x_1413:
        /* <DEDUP_REMOVED lines=8> */
[----:B------:R-:W3:Y:S04]  /*19b20*/  LDL R7, [R1+0xc] ;  /* 0x00000c0001077983 */ /* 0x000ee80000100800 */
[----:B------:R-:W3:Y:S04]  /*19b30*/  LDL R6, [R1+0x20] ;  /* 0x0000200001067983 */ /* 0x000ee80000100800 */
[----:B------:R-:W3:Y:S04]  /*19b40*/  LDL R5, [R1+0x18] ;  /* 0x0000180001057983 */ /* 0x000ee80000100800 */
[----:B------:R-:W3:Y:S04]  /*19b50*/  LDL R4, [R1+0x1c] ;  /* 0x00001c0001047983 */ /* 0x000ee80000100800 */
[----:B------:R-:W3:Y:S01]  /*19b60*/  LDL R3, [R1+0x14] ;  /* 0x0000140001037983 */ /* 0x000ee20000100800 */
[----:B------:R-:W-:Y:S01]  /*19b70*/  WARPSYNC 0xffffffff ;  /* 0xffffffff00007948 */ /* 0x000fe20003800000 */
[----:B------:R-:W-:Y:S01]  /*19b80*/  F2FP.BF16.PACK_AB R2, R23, R22 ;  /* 0x000000161702723e */ /* 0x000fe200000010ff */
[----:B------:R-:W-:Y:S01]  /*19b90*/  IMAD.MOV.U32 R14, RZ, RZ, c[0x0][0x388] ;  /* 0x0000e200ff0e7624 */ /* 0x000fe200078e00ff */
[----:B------:R-:W-:Y:S01]  /*19ba0*/  BAR.SYNC.DEFER_BLOCKING 0x1, 0x100 ;  /* 0x0044000000007b1d */ /* 0x000fe20000010000 */
[----:B------:R-:W-:-:S02]  /*19bb0*/  F2FP.BF16.PACK_AB R0, R93, R92 ;  /* 0x0000005c5d00723e */ /* 0x000fc400000010ff */
[----:B------:R-:W-:-:S04]  /*19bc0*/  ISETP.NE.U32.AND P0, PT, RZ, c[0x0][0x508], PT ;  /* 0x00014200ff007a0c */ /* 0x000fc80003f05070 */
[----:B------:R-:W-:Y:S02]  /*19bd0*/  ISETP.NE.AND.EX P1, PT, RZ, c[0x0][0x50c], PT, P0 ;  /* 0x00014300ff007a0c */ /* 0x000fe40003f25300 */
[----:B------:R-:W-:-:S04]  /*19be0*/  ISETP.NE.U32.AND P2, PT, RZ, c[0x0][0x500], PT ;  /* 0x00014000ff007a0c */ /* 0x000fc80003f45070 */
[----:B------:R-:W-:Y:S01]  /*19bf0*/  ISETP.NE.AND.EX P2, PT, RZ, c[0x0][0x504], PT, P2 ;  /* 0x00014100ff007a0c */ /* 0x000fe20003f45320 */
[----:B--2---:R2:W-:Y:S04]  /*19c00*/  STS [R10], R2 ;  /* 0x000000020a007388 */ /* 0x0045e80000000800 */
[----:B------:R1:W-:Y:S01]  /*19c10*/  STS [R10+0x400], R0 ;  /* 0x000400000a007388 */ /* 0x0003e20000000800 */
[----:B--2---:R-:W-:Y:S02]  /*19c20*/  F2FP.BF16.PACK_AB R2, R25, R24 ;  /* 0x000000181902723e */ /* 0x004fe400000010ff */
[----:B-1----:R-:W-:-:S03]  /*19c30*/  F2FP.BF16.PACK_AB R0, R85, R84 ;  /* 0x000000545500723e */ /* 0x002fc600000010ff */
        /* <DEDUP_REMOVED lines=105> */
.L_x_1417:
[----:B------:R-:W2:Y:S01]  /*1a2d0*/  LDL R19, [R1] ;  /* 0x0000000001137983 */ /* 0x000ea20000100800 */
[----:B------:R-:W-:Y:S01]  /*1a2e0*/  IMAD.MOV.U32 R13, RZ, RZ, 0x368 ;  /* 0x00000368ff0d7424 */ /* 0x000fe200078e00ff */
[----:B------:R-:W-:Y:S02]  /*1a2f0*/  ISETP.GT.AND P2, PT, R0, 0x1, PT ;  /* 0x000000010000780c */ /* 0x000fe40003f44270 */
[----:B------:R-:W3:Y:S01]  /*1a300*/  LDL R29, [R1+0x58] ;  /* 0x00005800011d7983 */ /* 0x000ee20000100800 */
[----:B------:R-:W-:-:S02]  /*1a310*/  ISETP.NE.U32.AND P0, PT, RZ, c[0x0][0x500], PT ;  /* 0x00014000ff007a0c */ /* 0x000fc40003f05070 */
[----:B------:R-:W-:Y:S02]  /*1a320*/  SEL R13, R13, 0x328, P2 ;  /* 0x000003280d0d7807 */ /* 0x000fe40001000000 */
[----:B------:R-:W-:Y:S02]  /*1a330*/  ISETP.NE.AND.EX P0, PT, RZ, c[0x0][0x504], PT, P0 ;  /* 0x00014100ff007a0c */ /* 0x000fe40003f05300 */
[----:B------:R-:W4:Y:S01]  /*1a340*/  LDC.64 R6, c[0x0][R13+0x170] ;  /* 0x00005c000d067b82 */ /* 0x000f220000000a00 */
[----:B-1----:R-:W-:Y:S02]  /*1a350*/  LOP3.LUT R5, R246, 0xffff, RZ, 0xc0, !PT ;  /* 0x0000fffff6057812 */ /* 0x002fe400078ec0ff */
[----:B------:R-:W-:Y:S02]  /*1a360*/  SEL R0, R251, RZ, !P0 ;  /* 0x000000fffb007207 */ /* 0x000fe40004000000 */
[----:B------:R-:W-:-:S03]  /*1a370*/  SEL R4, R252, RZ, !P0 ;  /* 0x000000fffc047207 */ /* 0x000fc60004000000 */
[----:B------:R-:W1:Y:S08]  /*1a380*/  LDC.64 R10, c[0x0][R13+0x168] ;  /* 0x00005a000d0a7b82 */ /* 0x000e700000000a00 */
[----:B------:R-:W2:Y:S01]  /*1a390*/  LDC.64 R16, c[0x0][R13+0x178] ;  /* 0x00005e000d107b82 */ /* 0x000ea20000000a00 */
[----:B----4-:R-:W-:-:S04]  /*1a3a0*/  IMAD R3, R7, R0, RZ ;  /* 0x0000000007037224 */ /* 0x010fc800078e02ff */
[C---:B------:R-:W-:Y:S02]  /*1a3b0*/  IMAD R4, R6.reuse, R4, R3 ;  /* 0x0000000406047224 */ /* 0x040fe400078e0203 */
[----:B------:R-:W-:-:S04]  /*1a3c0*/  IMAD.WIDE.U32 R6, R6, R0, RZ ;  /* 0x0000000006067225 */ /* 0x000fc800078e00ff */
[----:B-1----:R-:W-:-:S04]  /*1a3d0*/  IMAD.WIDE.U32 R8, R10, R5, RZ ;  /* 0x000000050a087225 */ /* 0x002fc800078e00ff */
[----:B------:R-:W-:Y:S01]  /*1a3e0*/  IMAD R3, R11, R5, RZ ;  /* 0x000000050b037224 */ /* 0x000fe200078e02ff */
[----:B-----5:R-:W-:Y:S01]  /*1a3f0*/  IADD3 R12, P1, P0, R6, R8, R2 ;  /* 0x00000008060c7210 */ /* 0x020fe2000783e002 */
[----:B------:R-:W-:Y:S01]  /*1a400*/  IMAD.IADD R4, R7, 0x1, R4 ;  /* 0x0000000107047824 */ /* 0x000fe200078e0204 */
[----:B------:R-:W-:Y:S01]  /*1a410*/  SHF.R.S32.HI R8, RZ, 0x1f, R2 ;  /* 0x0000001fff087819 */ /* 0x000fe20000011402 */
[----:B------:R-:W-:Y:S02]  /*1a420*/  IMAD.IADD R9, R9, 0x1, R3 ;  /* 0x0000000109097824 */ /* 0x000fe400078e0203 */
[----:B------:R-:W-:-:S05]  /*1a430*/  IMAD.MOV.U32 R3, RZ, RZ, c[0x0][0x4e8] ;  /* 0x00013a00ff037624 */ /* 0x000fca00078e00ff */
[----:B------:R-:W-:Y:S01]  /*1a440*/  ISETP.NE.AND P3, PT, R3, 0x1, PT ;  /* 0x000000010300780c */ /* 0x000fe20003f65270 */
[----:B------:R-:W-:Y:S01]  /*1a450*/  IMAD.IADD R3, R248, 0x1, R239 ;  /* 0x00000001f8037824 */ /* 0x000fe200078e02ef */
[----:B------:R-:W-:-:S03]  /*1a460*/  IADD3.X R11, R4, R9, R8, P1, P0 ;  /* 0x00000009040b7210 */ /* 0x000fc60000fe0408 */
[----:B------:R-:W-:-:S08]  /*1a470*/  IMAD.MOV.U32 R4, RZ, RZ, R3 ;  /* 0x000000ffff047224 */ /* 0x000fd000078e0003 */
[----:B------:R-:W-:-:S05]  /*1a480*/  @P3 IMAD.HI.U32 R9, R3, c[0x0][0x4ec], RZ ;  /* 0x00013b0003093a27 */ /* 0x000fca00078e00ff */
[----:B------:R-:W-:Y:S01]  /*1a490*/  @P3 SHF.R.U32.HI R4, RZ, c[0x0][0x4f0], R9 ;  /* 0x00013c00ff043a19 */ /* 0x000fe20000011609 */
[----:B------:R-:W1:Y:S01]  /*1a4a0*/  S2R R86, SR_TID.X ;  /* 0x0000000000567919 */ /* 0x000e620000002100 */
[----:B--2---:R-:W-:-:S05]  /*1a4b0*/  SEL R6, R19, RZ, P2 ;  /* 0x000000ff13067207 */ /* 0x004fca0001000000 */
[-C--:B------:R-:W-:Y:S02]  /*1a4c0*/  IMAD R10, R17, R6.reuse, RZ ;  /* 0x00000006110a7224 */ /* 0x080fe400078e02ff */
[----:B------:R-:W-:-:S04]  /*1a4d0*/  IMAD.WIDE.U32 R6, R16, R6, RZ ;  /* 0x0000000610067225 */ /* 0x000fc800078e00ff */
[----:B------:R-:W-:Y:S01]  /*1a4e0*/  IMAD.IADD R10, R7, 0x1, R10 ;  /* 0x00000001070a7824 */ /* 0x000fe200078e020a */
        /* <DEDUP_REMOVED lines=42> */
[----:B------:R-:W-:Y:S01]  /*1a790*/  IADD3 R8, R220, R239, RZ ;  /* 0x000000efdc087210 */ /* 0x000fe20007ffe0ff */
        /* <DEDUP_REMOVED lines=18> */
[----:B--2---:R2:W1:Y:S01]  /*1a8c0*/  LDS.128 R16, [R193+0x8080] ;  /* 0x00808000c1107984 */ /* 0x0044620000000c00 */
        /* <DEDUP_REMOVED lines=10> */
[----:B------:R-:W5:Y:S01]  /*1a970*/  S2R R29, SR_TID.X ;  /* 0x00000000001d7919 */ /* 0x000f620000002100 */
[----:B------:R-:W-:Y:S01]  /*1a980*/  IADD3 R3, R3, R8, RZ ;  /* 0x0000000803037210 */ /* 0x000fe20007ffe0ff */
[----:B------:R-:W-:-:S04]  /*1a990*/  IMAD R5, R5, c[0x0][0x3d8], RZ ;  /* 0x0000f60005057a24 */ /* 0x000fc800078e02ff */
[----:B------:R-:W-:-:S04]  /*1a9a0*/  IMAD.WIDE.U32 R2, R0, c[0x0][0x3d8], R2 ;  /* 0x0000f60000027a25 */ /* 0x000fc800078e0002 */
[----:B------:R-:W-:Y:S01]  /*1a9b0*/  IMAD R0, R0, c[0x0][0x3dc], R5 ;  /* 0x0000f70000007a24 */ /* 0x000fe200078e0205 */
[----:B------:R-:W-:-:S04]  /*1a9c0*/  LEA R7, P0, R2, c[0x0][0x380], 0x1 ;  /* 0x0000e00002077a11 */ /* 0x000fc800078008ff */
[----:B------:R-:W-:-:S04]  /*1a9d0*/  IADD3 R0, R3, R0, RZ ;  /* 0x0000000003007210 */ /* 0x000fc80007ffe0ff */
[----:B------:R-:W-:Y:S02]  /*1a9e0*/  LEA.HI.X R6, R2, c[0x0][0x384], R0, 0x1, P0 ;  /* 0x0000e10002067a11 */ /* 0x000fe400000f0c00 */
[----:B-----5:R-:W-:-:S04]  /*1a9f0*/  SHF.R.S32.HI R14, RZ, 0x1f, R29 ;  /* 0x0000001fff0e7819 */ /* 0x020fc8000001141d */
[----:B------:R-:W-:-:S04]  /*1aa00*/  LEA.HI R14, R14, R29, RZ, 0x3 ;  /* 0x0000001d0e0e7211 */ /* 0x000fc800078f18ff */
[----:B------:R-:W-:-:S04]  /*1aa10*/  SHF.R.S32.HI R14, RZ, 0x3, R14 ;  /* 0x00000003ff0e7819 */ /* 0x000fc8000001140e */
[----:B------:R-:W-:Y:S01]  /*1aa20*/  IADD3 R5, R14, R239, RZ ;  /* 0x000000ef0e057210 */ /* 0x000fe20007ffe0ff */
[----:B------:R-:W-:Y:S05]  /*1aa30*/  BRA.DIV ~URZ, `(.L_x_1419) ;  /* 0x000059427f007947 */ /* 0x000fea000b800000 */
[----:B-1234-:R1:W2:Y:S02]  /*1aa40*/  SHFL.IDX PT, R8, R6, RZ, 0x181f ;  /* 0x00181fff06087589 */ /* 0x01e2a400000e0000 */
.L_x_1500:
[----:B------:R-:W-:Y:S05]  /*1aa50*/  BRA.DIV ~URZ, `(.L_x_1420) ;  /* 0x000059927f007947 */ /* 0x000fea000b800000 */
[----:B------:R3:W4:Y:S02]  /*1aa60*/  SHFL.IDX PT, R0, R7, RZ, 0x181f ;  /* 0x00181fff07007589 */ /* 0x00072400000e0000 */
.L_x_1501:
[----:B------:R-:W-:Y:S01]  /*1aa70*/  ISETP.GE.AND P0, PT, R5, R4, PT ;  /* 0x000000040500720c */ /* 0x000fe20003f06270 */
[----:B------:R-:W-:-:S12]  /*1aa80*/  BSSY B0, `(.L_x_1421) ;  /* 0x000000e000007945 */ /* 0x000fd80003800000 */
        /* <DEDUP_REMOVED lines=10> */
[----:B------:R2:W-:Y:S04]  /*1ab30*/  @!P2 ST.E.128 [R12.64], R24 ;  /* 0x000000180c00a985 */ /* 0x0005e8000c101d08 */
[----:B------:R2:W-:Y:S04]  /*1ab40*/  @!P1 ST.E.128 [R10.64], R20 ;  /* 0x000000140a009985 */ /* 0x0005e8000c101d08 */
[----:B------:R2:W-:Y:S02]  /*1ab50*/  @!P0 ST.E.128 [R2.64], R16 ;  /* 0x0000001002008985 */ /* 0x0005e4000c101d08 */
.L_x_1422:
[----:B------:R-:W-:Y:S05]  /*1ab60*/  BSYNC B0 ;  /* 0x0000000000007941 */ /* 0x000fea0003800000 */
.L_x_1421:
[----:B------:R-:W-:Y:S05]  /*1ab70*/  BRA.DIV ~URZ, `(.L_x_1423) ;  /* 0x000058d27f007947 */ /* 0x000fea000b800000 */
[----:B--2---:R2:W1:Y:S04]  /*1ab80*/  SHFL.IDX PT, R8, R6, 0x1, 0x181f ;  /* 0x00381f0006087f89 */ /* 0x00446800000e0000 */
[----:B----4-:R2:W4:Y:S02]  /*1ab90*/  SHFL.IDX PT, R0, R7, 0x1, 0x181f ;  /* 0x00381f0007007f89 */ /* 0x01052400000e0000 */
.L_x_1502:
        /* <DEDUP_REMOVED lines=13> */
[----:B------:R1:W-:Y:S04]  /*1ac70*/  @!P2 ST.E.128 [R12.64], R40 ;  /* 0x000000280c00a985 */ /* 0x0003e8000c101d08 */
[----:B------:R1:W-:Y:S04]  /*1ac80*/  @!P1 ST.E.128 [R10.64], R36 ;  /* 0x000000240a009985 */ /* 0x0003e8000c101d08 */
[----:B------:R1:W-:Y:S02]  /*1ac90*/  @!P0 ST.E.128 [R2.64], R32 ;  /* 0x0000002002008985 */ /* 0x0003e4000c101d08 */
.L_x_1425:
[----:B------:R-:W-:Y:S05]  /*1aca0*/  BSYNC B0 ;  /* 0x0000000000007941 */ /* 0x000fea0003800000 */
.L_x_1424:
[----:B------:R-:W-:Y:S05]  /*1acb0*/  BRA.DIV ~URZ, `(.L_x_1426) ;  /* 0x000058527f007947 */ /* 0x000fea000b800000 */
[----:B-1----:R1:W2:Y:S02]  /*1acc0*/  SHFL.IDX PT, R8, R6, 0x2, 0x181f ;  /* 0x00581f0006087f89 */ /* 0x0022a400000e0000 */
.L_x_1503:
[----:B------:R-:W-:Y:S05]  /*1acd0*/  BRA.DIV ~URZ, `(.L_x_1427) ;  /* 0x000058a27f007947 */ /* 0x000fea000b800000 */
[----:B----4-:R4:W1:Y:S02]  /*1ace0*/  SHFL.IDX PT, R0, R7, 0x2, 0x181f ;  /* 0x00581f0007007f89 */ /* 0x01086400000e0000 */
.L_x_1504:
        /* <DEDUP_REMOVED lines=16> */
.L_x_1429:
[----:B------:R-:W-:Y:S05]  /*1adf0*/  BSYNC B0 ;  /* 0x0000000000007941 */ /* 0x000fea0003800000 */
.L_x_1428:
[----:B------:R-:W-:Y:S05]  /*1ae00*/  BRA.DIV ~URZ, `(.L_x_1430) ;  /* 0x000057d27f007947 */ /* 0x000fea000b800000 */
[----:B-12---:R-:W1:Y:S04]  /*1ae10*/  SHFL.IDX PT, R6, R6, 0x3, 0x181f ;  /* 0x00781f0006067f89 */ /* 0x006e6800000e0000 */
[----:B------:R2:W3:Y:S02]  /*1ae20*/  SHFL.IDX PT, R0, R7, 0x3, 0x181f ;  /* 0x00781f0007007f89 */ /* 0x0004e400000e0000 */
.L_x_1505:
[----:B------:R-:W-:-:S04]  /*1ae30*/  IADD3 R2, R5, 0x60, RZ ;  /* 0x0000006005027810 */ /* 0x000fc80007ffe0ff */
[----:B------:R-:W-:-:S13]  /*1ae40*/  ISETP.GE.AND P0, PT, R2, R4, PT ;  /* 0x000000040200720c */ /* 0x000fda0003f06270 */
[----:B------:R-:W-:Y:S05]  /*1ae50*/  @P0 BRA `(.L_x_1431) ;  /* 0x0000258000000947 */ /* 0x000fea0003800000 */
[----:B------:R-:W-:Y:S02]  /*1ae60*/  ISETP.GE.AND P1, PT, R202, c[0x0][0x3c8], PT ;  /* 0x0000f200ca007a0c */ /* 0x000fe40003f26270 */
[----:B------:R-:W-:-:S11]  /*1ae70*/  ISETP.GE.AND P0, PT, R205, c[0x0][0x3c8], PT ;  /* 0x0000f200cd007a0c */ /* 0x000fd60003f06270 */
[CC--:B---3--:R-:W-:Y:S02]  /*1ae80*/  @!P1 LEA R4, P3, R202.reuse, R0.reuse, 0x1 ;  /* 0x00000000ca049211 */ /* 0x0c8fe400078608ff */
[C---:B------:R-:W-:Y:S02]  /*1ae90*/  @!P0 LEA R2, P2, R205.reuse, R0, 0x1 ;  /* 0x00000000cd028211 */ /* 0x040fe400078408ff */
[-C--:B-1----:R-:W-:Y:S02]  /*1aea0*/  @!P1 LEA.HI.X R5, R202, R6.reuse, R203, 0x1, P3 ;  /* 0x00000006ca059211 */ /* 0x082fe400018f0ccb */
[----:B------:R-:W-:-:S03]  /*1aeb0*/  @!P0 LEA.HI.X R3, R205, R6, R219, 0x1, P2 ;  /* 0x00000006cd038211 */ /* 0x000fc600010f0cdb */
[----:B------:R1:W-:Y:S04]  /*1aec0*/  @!P1 ST.E.128 [R4.64], R60 ;  /* 0x0000003c04009985 */ /* 0x0003e8000c101d08 */
[----:B------:R1:W-:Y:S01]  /*1aed0*/  @!P0 ST.E.128 [R2.64], R56 ;  /* 0x0000003802008985 */ /* 0x0003e2000c101d08 */
[----:B------:R-:W-:-:S13]  /*1aee0*/  ISETP.GE.AND P0, PT, R206, c[0x0][0x3c8], PT ;  /* 0x0000f200ce007a0c */ /* 0x000fda0003f06270 */
[----:B------:R-:W-:Y:S05]  /*1aef0*/  @P0 BRA `(.L_x_1431) ;  /* 0x000024e000000947 */ /* 0x000fea0003800000 */
[----:B-1----:R-:W-:-:S04]  /*1af00*/  LEA R2, P0, R206, R0, 0x1 ;  /* 0x00000000ce027211 */ /* 0x002fc800078008ff */
[----:B------:R-:W-:-:S05]  /*1af10*/  LEA.HI.X R3, R206, R6, R218, 0x1, P0 ;  /* 0x00000006ce037211 */ /* 0x000fca00000f0cda */
[----:B------:R1:W-:Y:S01]  /*1af20*/  ST.E.128 [R2.64], R64 ;  /* 0x0000004002007985 */ /* 0x0003e2000c101d08 */
[----:B------:R-:W-:Y:S05]  /*1af30*/  BRA `(.L_x_1431) ;  /* 0x000024a000007947 */ /* 0x000fea0003800000 */
.L_x_1418:
[----:B------:R-:W3:Y:S01]  /*1af40*/  LDL.LU R9, [R1] ;  /* 0x0000000001097983 */ /* 0x000ee20000300800 */
        /* <DEDUP_REMOVED lines=13> */
[----:B------:R-:W-:-:S05]  /*1b020*/  @P3 IMAD.HI.U32 R2, R3, c[0x0][0x4ec], RZ ;  /* 0x00013b0003023a27 */ /* 0x000fca00078e00ff */
[----:B------:R-:W-:-:S04]  /*1b030*/  @P3 SHF.R.U32.HI R0, RZ, c[0x0][0x4f0], R2 ;  /* 0x00013c00ff003a19 */ /* 0x000fc80000011602 */
[----:B------:R-:W-:-:S05]  /*1b040*/  SHF.R.S32.HI R2, RZ, 0x1f, R0 ;  /* 0x0000001fff027819 */ /* 0x000fca0000011400 */
[----:B------:R-:W-:-:S04]  /*1b050*/  IMAD R2, R2, c[0x0][0x430], RZ ;  /* 0x00010c0002027a24 */ /* 0x000fc800078e02ff */
[----:B------:R-:W-:Y:S02]  /*1b060*/  IMAD R2, R0, c[0x0][0x434], R2 ;  /* 0x00010d0000027a24 */ /* 0x000fe400078e0202 */
[----:B---3--:R-:W-:-:S04]  /*1b070*/  IMAD.WIDE.U32 R4, R9, c[0x0][0x448], R4 ;  /* 0x0001120009047a25 */ /* 0x008fc800078e0004 */
[----:B------:R-:W-:-:S04]  /*1b080*/  IMAD R5, R9, c[0x0][0x44c], R5 ;  /* 0x0001130009057a24 */ /* 0x000fc800078e0205 */
[C---:B------:R-:W-:Y:S01]  /*1b090*/  IMAD.WIDE.U32 R4, R0.reuse, c[0x0][0x430], R4 ;  /* 0x00010c0000047a25 */ /* 0x040fe200078e0004 */
        /* <DEDUP_REMOVED lines=13> */
.L_x_1506:
[----:B------:R-:W-:Y:S05]  /*1b170*/  BRA.DIV ~URZ, `(.L_x_1433) ;  /* 0x000055927f007947 */ /* 0x000fea000b800000 */
[----:B------:R4:W1:Y:S02]  /*1b180*/  SHFL.IDX PT, R0, R12, RZ, 0x1c1f ;  /* 0x001c1fff0c007589 */ /* 0x00086400000e0000 */
.L_x_1507:
        /* <DEDUP_REMOVED lines=12> */
[C---:B------:R-:W-:Y:S02]  /*1b250*/  IADD3 R14, R242.reuse, 0x20, RZ ;  /* 0x00000020f20e7810 */ /* 0x040fe40007ffe0ff */
[C---:B--2---:R-:W-:Y:S01]  /*1b260*/  IADD3 R10, R242.reuse, 0x30, RZ ;  /* 0x00000030f20a7810 */ /* 0x044fe20007ffe0ff */
[C---:B------:R-:W-:Y:S01]  /*1b270*/  @!P0 IMAD.WIDE R2, R242.reuse, 0x4, R2 ;  /* 0x00000004f2028825 */ /* 0x040fe200078e0202 */
[----:B------:R-:W-:-:S02]  /*1b280*/  IADD3 R15, R242, 0x20, RZ ;  /* 0x00000020f20f7810 */ /* 0x000fc40007ffe0ff */
[C---:B------:R-:W-:Y:S02]  /*1b290*/  IADD3 R11, R242.reuse, 0x28, RZ ;  /* 0x00000028f20b7810 */ /* 0x040fe40007ffe0ff */
[----:B------:R1:W-:Y:S01]  /*1b2a0*/  @!P0 ST.E.64 [R2.64], R22 ;  /* 0x0000001602008985 */ /* 0x0003e2000c101b08 */
[----:B------:R-:W-:Y:S02]  /*1b2b0*/  SHF.R.S32.HI R15, RZ, 0x1f, R15 ;  /* 0x0000001fff0f7819 */ /* 0x000fe4000001140f */
[----:B------:R-:W-:Y:S02]  /*1b2c0*/  SHF.R.S32.HI R11, RZ, 0x1f, R11 ;  /* 0x0000001fff0b7819 */ /* 0x000fe4000001140b */
[C---:B------:R-:W-:Y:S02]  /*1b2d0*/  IADD3 R16, R242.reuse, 0x60, RZ ;  /* 0x00000060f2107810 */ /* 0x040fe40007ffe0ff */
[C---:B------:R-:W-:Y:S02]  /*1b2e0*/  IADD3 R17, R242.reuse, 0x70, RZ ;  /* 0x00000070f2117810 */ /* 0x040fe40007ffe0ff */
[----:B------:R-:W-:-:S02]  /*1b2f0*/  IADD3 R18, R242, 0x60, RZ ;  /* 0x00000060f2127810 */ /* 0x000fc40007ffe0ff */
[----:B------:R-:W-:Y:S02]  /*1b300*/  IADD3 R19, R242, 0xa8, RZ ;  /* 0x000000a8f2137810 */ /* 0x000fe40007ffe0ff */
[----:B------:R-:W-:Y:S02]  /*1b310*/  SHF.R.S32.HI R18, RZ, 0x1f, R18 ;  /* 0x0000001fff127819 */ /* 0x000fe40000011412 */
        /* <DEDUP_REMOVED lines=8> */
[----:B------:R-:W-:-:S02]  /*1b3a0*/  ISETP.GE.AND P3, PT, R9, c[0x0][0x3c8], PT ;  /* 0x0000f20009007a0c */ /* 0x000fc40003f66270 */
        /* <DEDUP_REMOVED lines=10> */
[----:B------:R-:W-:-:S03]  /*1b450*/  @!P3 LEA R6, P0, R9, R0, 0x2 ;  /* 0x000000000906b211 */ /* 0x000fc600078010ff */
[----:B------:R1:W-:Y:S01]  /*1b460*/  @!P1 ST.E.64 [R2.64], R30 ;  /* 0x0000001e02009985 */ /* 0x0003e2000c101b08 */
[----:B------:R-:W-:Y:S02]  /*1b470*/  ISETP.GE.AND P1, PT, R10, c[0x0][0x3c8], PT ;  /* 0x0000f2000a007a0c */ /* 0x000fe40003f26270 */
[----:B------:R-:W-:Y:S02]  /*1b480*/  @!P3 LEA.HI.X R7, R9, R4, R11, 0x2, P0 ;  /* 0x000000040907b211 */ /* 0x000fe400000f140b */
[C---:B------:R-:W-:Y:S02]  /*1b490*/  IADD3 R9, R242.reuse, 0x48, RZ ;  /* 0x00000048f2097810 */ /* 0x040fe40007ffe0ff */
        /* <DEDUP_REMOVED lines=8> */
[----:B------:R-:W-:Y:S01]  /*1b520*/  SHF.R.S32.HI R15, RZ, 0x1f, R15 ;  /* 0x0000001fff0f7819 */ /* 0x000fe2000001140f */
[----:B------:R2:W-:Y:S01]  /*1b530*/  @!P3 ST.E.64 [R6.64], R34 ;  /* 0x000000220600b985 */ /* 0x0005e2000c101b08 */
[----:B------:R-:W-:-:S02]  /*1b540*/  ISETP.GE.AND P3, PT, R9, c[0x0][0x3c8], PT ;  /* 0x0000f20009007a0c */ /* 0x000fc40003f66270 */
[-C--:B-1----:R-:W-:Y:S02]  /*1b550*/  @!P1 LEA R2, P5, R10, R0.reuse, 0x2 ;  /* 0x000000000a029211 */ /* 0x082fe400078a10ff */
[----:B--2---:R-:W-:Y:S02]  /*1b560*/  @!P4 LEA R6, P0, R8, R0, 0x2 ;  /* 0x000000000806c211 */ /* 0x004fe400078010ff */
[-C--:B------:R-:W-:Y:S02]  /*1b570*/  @!P1 LEA.HI.X R3, R10, R4.reuse, R15, 0x2, P5 ;  /* 0x000000040a039211 */ /* 0x080fe400028f140f */
[----:B------:R-:W-:Y:S02]  /*1b580*/  @!P4 LEA.HI.X R7, R8, R4, R11, 0x2, P0 ;  /* 0x000000040807c211 */ /* 0x000fe400000f140b */
[C---:B------:R-:W-:Y:S01]  /*1b590*/  IADD3 R10, R242.reuse, 0x50, RZ ;  /* 0x00000050f20a7810 */ /* 0x040fe20007ffe0ff */
[----:B------:R1:W-:Y:S01]  /*1b5a0*/  @!P1 ST.E.64 [R2.64], R100 ;  /* 0x0000006402009985 */ /* 0x0003e2000c101b08 */
[----:B------:R-:W-:-:S02]  /*1b5b0*/  IADD3 R8, R242, 0x58, RZ ;  /* 0x00000058f2087810 */ /* 0x000fc40007ffe0ff */
[C---:B------:R-:W-:Y:S01]  /*1b5c0*/  IADD3 R15, R242.reuse, 0x40, RZ ;  /* 0x00000040f20f7810 */ /* 0x040fe20007ffe0ff */
[----:B------:R2:W-:Y:S01]  /*1b5d0*/  @!P4 ST.E.64 [R6.64], R108 ;  /* 0x0000006c0600c985 */ /* 0x0005e2000c101b08 */
[----:B------:R-:W-:Y:S02]  /*1b5e0*/  IADD3 R11, R242, 0x48, RZ ;  /* 0x00000048f20b7810 */ /* 0x000fe40007ffe0ff */
[----:B------:R-:W-:Y:S02]  /*1b5f0*/  ISETP.GE.AND P1, PT, R10, c[0x0][0x3c8], PT ;  /* 0x0000f2000a007a0c */ /* 0x000fe40003f26270 */
[----:B------:R-:W-:Y:S02]  /*1b600*/  ISETP.GE.AND P4, PT, R8, c[0x0][0x3c8], PT ;  /* 0x0000f20008007a0c */ /* 0x000fe40003f86270 */
[----:B------:R-:W-:Y:S02]  /*1b610*/  SHF.R.S32.HI R15, RZ, 0x1f, R15 ;  /* 0x0000001fff0f7819 */ /* 0x000fe4000001140f */
[----:B------:R-:W-:-:S02]  /*1b620*/  SHF.R.S32.HI R11, RZ, 0x1f, R11 ;  /* 0x0000001fff0b7819 */ /* 0x000fc4000001140b */
[CC--:B-1----:R-:W-:Y:S02]  /*1b630*/  @!P2 LEA R2, P5, R14.reuse, R0.reuse, 0x2 ;  /* 0x000000000e02a211 */ /* 0x0c2fe400078a10ff */
[C---:B--2---:R-:W-:Y:S02]  /*1b640*/  @!P3 LEA R6, P0, R9.reuse, R0, 0x2 ;  /* 0x000000000906b211 */ /* 0x044fe400078010ff */
[-C--:B------:R-:W-:Y:S02]  /*1b650*/  @!P2 LEA.HI.X R3, R14, R4.reuse, R15, 0x2, P5 ;  /* 0x000000040e03a211 */ /* 0x080fe400028f140f */
[----:B------:R-:W-:Y:S02]  /*1b660*/  @!P3 LEA.HI.X R7, R9, R4, R11, 0x2, P0 ;  /* 0x000000040907b211 */ /* 0x000fe400000f140b */
[C---:B------:R-:W-:Y:S01]  /*1b670*/  IADD3 R11, R242.reuse, 0x68, RZ ;  /* 0x00000068f20b7810 */ /* 0x040fe20007ffe0ff */
[----:B------:R1:W-:Y:S01]  /*1b680*/  @!P2 ST.E.64 [R2.64], R36 ;  /* 0x000000240200a985 */ /* 0x0003e2000c101b08 */
[----:B------:R-:W-:-:S02]  /*1b690*/  IADD3 R14, R242, 0x50, RZ ;  /* 0x00000050f20e7810 */ /* 0x000fc40007ffe0ff */
[----:B------:R-:W-:Y:S01]  /*1b6a0*/  IADD3 R9, R242, 0x58, RZ ;  /* 0x00000058f2097810 */ /* 0x000fe20007ffe0ff */
[----:B------:R2:W-:Y:S01]  /*1b6b0*/  @!P3 ST.E.64 [R6.64], R40 ;  /* 0x000000280600b985 */ /* 0x0005e2000c101b08 */
[----:B------:R-:W-:Y:S02]  /*1b6c0*/  ISETP.GE.AND P2, PT, R16, c[0x0][0x3c8], PT ;  /* 0x0000f20010007a0c */ /* 0x000fe40003f46270 */
[----:B------:R-:W-:Y:S02]  /*1b6d0*/  ISETP.GE.AND P3, PT, R11, c[0x0][0x3c8], PT ;  /* 0x0000f2000b007a0c */ /* 0x000fe40003f66270 */
[----:B------:R-:W-:Y:S02]  /*1b6e0*/  SHF.R.S32.HI R14, RZ, 0x1f, R14 ;  /* 0x0000001fff0e7819 */ /* 0x000fe4000001140e */
[----:B------:R-:W-:Y:S02]  /*1b6f0*/  SHF.R.S32.HI R9, RZ, 0x1f, R9 ;  /* 0x0000001fff097819 */ /* 0x000fe40000011409 */
[----:B------:R-:W-:-:S02]  /*1b700*/  IADD3 R15, R242, 0x80, RZ ;  /* 0x00000080f20f7810 */ /* 0x000fc40007ffe0ff */
[-C--:B-1----:R-:W-:Y:S02]  /*1b710*/  @!P1 LEA R2, P5, R10, R0.reuse, 0x2 ;  /* 0x000000000a029211 */ /* 0x082fe400078a10ff */
[----:B--2---:R-:W-:Y:S02]  /*1b720*/  @!P4 LEA R6, P0, R8, R0, 0x2 ;  /* 0x000000000806c211 */ /* 0x004fe400078010ff */
[-C--:B------:R-:W-:Y:S02]  /*1b730*/  @!P1 LEA.HI.X R3, R10, R4.reuse, R14, 0x2, P5 ;  /* 0x000000040a039211 */ /* 0x080fe400028f140e */
[----:B------:R-:W-:Y:S02]  /*1b740*/  @!P4 LEA.HI.X R7, R8, R4, R9, 0x2, P0 ;  /* 0x000000040807c211 */ /* 0x000fe400000f1409 */
[C---:B------:R-:W-:Y:S01]  /*1b750*/  IADD3 R10, R242.reuse, 0x78, RZ ;  /* 0x00000078f20a7810 */ /* 0x040fe20007ffe0ff */
[----:B------:R1:W-:Y:S01]  /*1b760*/  @!P1 ST.E.64 [R2.64], R44 ;  /* 0x0000002c02009985 */ /* 0x0003e2000c101b08 */
[----:B------:R-:W-:-:S02]  /*1b770*/  IADD3 R14, R242, 0x68, RZ ;  /* 0x00000068f20e7810 */ /* 0x000fc40007ffe0ff */
[----:B------:R-:W-:Y:S01]  /*1b780*/  ISETP.GE.AND P0, PT, R17, c[0x0][0x3c8], PT ;  /* 0x0000f20011007a0c */ /* 0x000fe20003f06270 */
[----:B------:R2:W-:Y:S01]  /*1b790*/  @!P4 ST.E.64 [R6.64], R48 ;  /* 0x000000300600c985 */ /* 0x0005e2000c101b08 */
[----:B------:R-:W-:Y:S02]  /*1b7a0*/  ISETP.GE.AND P4, PT, R10, c[0x0][0x3c8], PT ;  /* 0x0000f2000a007a0c */ /* 0x000fe40003f86270 */
[----:B------:R-:W-:Y:S02]  /*1b7b0*/  SHF.R.S32.HI R14, RZ, 0x1f, R14 ;  /* 0x0000001fff0e7819 */ /* 0x000fe4000001140e */
[----:B------:R-:W-:-:S04]  /*1b7c0*/  @!P3 LEA R8, P1, R11, R0, 0x2 ;  /* 0x000000000b08b211 */ /* 0x000fc800078210ff */
[----:B------:R-:W-:Y:S02]  /*1b7d0*/  @!P3 LEA.HI.X R9, R11, R4, R14, 0x2, P1 ;  /* 0x000000040b09b211 */ /* 0x000fe400008f140e */
[C---:B------:R-:W-:Y:S02]  /*1b7e0*/  IADD3 R14, R242.reuse, 0x88, RZ ;  /* 0x00000088f20e7810 */ /* 0x040fe40007ffe0ff */
[----:B------:R-:W-:Y:S02]  /*1b7f0*/  IADD3 R11, R242, 0x90, RZ ;  /* 0x00000090f20b7810 */ /* 0x000fe40007ffe0ff */
[----:B------:R-:W-:Y:S02]  /*1b800*/  ISETP.GE.AND P1, PT, R14, c[0x0][0x3c8], PT ;  /* 0x0000f2000e007a0c */ /* 0x000fe40003f26270 */
[----:B------:R-:W-:Y:S02]  /*1b810*/  ISETP.GE.AND P6, PT, R11, c[0x0][0x3c8], PT ;  /* 0x0000f2000b007a0c */ /* 0x000fe40003fc6270 */
[----:B-1----:R-:W-:-:S04]  /*1b820*/  @!P2 LEA R2, P5, R16, R0, 0x2 ;  /* 0x000000001002a211 */ /* 0x002fc800078a10ff */
[----:B------:R-:W-:Y:S02]  /*1b830*/  @!P2 LEA.HI.X R3, R16, R4, R18, 0x2, P5 ;  /* 0x000000041003a211 */ /* 0x000fe400028f1412 */
[C---:B------:R-:W-:Y:S02]  /*1b840*/  IADD3 R18, R242.reuse, 0x70, RZ ;  /* 0x00000070f2127810 */ /* 0x040fe40007ffe0ff */
[----:B------:R-:W-:Y:S01]  /*1b850*/  IADD3 R16, R242, 0x78, RZ ;  /* 0x00000078f2107810 */ /* 0x000fe20007ffe0ff */
[----:B------:R1:W-:Y:S01]  /*1b860*/  @!P2 ST.E.64 [R2.64], R52 ;  /* 0x000000340200a985 */ /* 0x0003e2000c101b08 */
[----:B------:R-:W-:Y:S02]  /*1b870*/  ISETP.GE.AND P2, PT, R15, c[0x0][0x3c8], PT ;  /* 0x0000f2000f007a0c */ /* 0x000fe40003f46270 */
[----:B--2---:R-:W-:Y:S01]  /*1b880*/  @!P0 LEA R6, P5, R17, R0, 0x2 ;  /* 0x0000000011068211 */ /* 0x004fe200078a10ff */
[----:B------:R2:W-:Y:S01]  /*1b890*/  @!P3 ST.E.64 [R8.64], R56 ;  /* 0x000000380800b985 */ /* 0x0005e2000c101b08 */
[----:B------:R-:W-:-:S02]  /*1b8a0*/  SHF.R.S32.HI R18, RZ, 0x1f, R18 ;  /* 0x0000001fff127819 */ /* 0x000fc40000011412 */
[----:B------:R-:W-:Y:S02]  /*1b8b0*/  SHF.R.S32.HI R16, RZ, 0x1f, R16 ;  /* 0x0000001fff107819 */ /* 0x000fe40000011410 */
[----:B------:R-:W-:Y:S02]  /*1b8c0*/  @!P0 LEA.HI.X R7, R17, R4, R18, 0x2, P5 ;  /* 0x0000000411078211 */ /* 0x000fe400028f1412 */
[C---:B------:R-:W-:Y:S02]  /*1b8d0*/  IADD3 R17, R242.reuse, 0x80, RZ ;  /* 0x00000080f2117810 */ /* 0x040fe40007ffe0ff */
[----:B------:R-:W-:Y:S01]  /*1b8e0*/  IADD3 R18, R242, 0xa8, RZ ;  /* 0x000000a8f2127810 */ /* 0x000fe20007ffe0ff */
[----:B------:R3:W-:Y:S01]  /*1b8f0*/  @!P0 ST.E.64 [R6.64], R60 ;  /* 0x0000003c06008985 */ /* 0x0007e2000c101b08 */
[----:B------:R-:W-:Y:S02]  /*1b900*/  SHF.R.S32.HI R17, RZ, 0x1f, R17 ;  /* 0x0000001fff117819 */ /* 0x000fe40000011411 */
[----:B-1----:R-:W-:-:S04]  /*1b910*/  @!P4 LEA R2, P3, R10, R0, 0x2 ;  /* 0x000000000a02c211 */ /* 0x002fc800078610ff */
[----:B------:R-:W-:Y:S02]  /*1b920*/  @!P4 LEA.HI.X R3, R10, R4, R16, 0x2, P3 ;  /* 0x000000040a03c211 */ /* 0x000fe400018f1410 */
[C---:B------:R-:W-:Y:S02]  /*1b930*/  IADD3 R16, R242.reuse, 0x88, RZ ;  /* 0x00000088f2107810 */ /* 0x040fe40007ffe0ff */
[----:B------:R-:W-:Y:S01]  /*1b940*/  IADD3 R10, R242, 0x98, RZ ;  /* 0x00000098f20a7810 */ /* 0x000fe20007ffe0ff */
[----:B------:R1:W-:Y:S01]  /*1b950*/  @!P4 ST.E.64 [R2.64], R64 ;  /* 0x000000400200c985 */ /* 0x0003e2000c101b08 */
[----:B------:R-:W-:Y:S02]  /*1b960*/  SHF.R.S32.HI R16, RZ, 0x1f, R16 ;  /* 0x0000001fff107819 */ /* 0x000fe40000011410 */
[----:B--2---:R-:W-:Y:S02]  /*1b970*/  @!P2 LEA R8, P0, R15, R0, 0x2 ;  /* 0x000000000f08a211 */ /* 0x004fe400078010ff */
[----:B------:R-:W-:-:S02]  /*1b980*/  ISETP.GE.AND P5, PT, R10, c[0x0][0x3c8], PT ;  /* 0x0000f2000a007a0c */ /* 0x000fc40003fa6270 */
[----:B------:R-:W-:Y:S02]  /*1b990*/  @!P2 LEA.HI.X R9, R15, R4, R17, 0x2, P0 ;  /* 0x000000040f09a211 */ /* 0x000fe400000f1411 */
[----:B------:R-:W-:Y:S02]  /*1b9a0*/  IADD3 R15, R242, 0xa0, RZ ;  /* 0x000000a0f20f7810 */ /* 0x000fe40007ffe0ff */
[----:B---3--:R-:W-:Y:S01]  /*1b9b0*/  @!P6 LEA R6, P0, R11, R0, 0x2 ;  /* 0x000000000b06e211 */ /* 0x008fe200078010ff */
[----:B------:R-:W-:Y:S01]  /*1b9c0*/  @!P2 ST.E.64 [R8.64], R112 ;  /* 0x000000700800a985 */ /* 0x000fe2000c101b08 */
[----:B------:R-:W-:Y:S02]  /*1b9d0*/  ISETP.GE.AND P4, PT, R15, c[0x0][0x3c8], PT ;  /* 0x0000f2000f007a0c */ /* 0x000fe40003f86270 */
[----:B------:R-:W-:Y:S02]  /*1b9e0*/  ISETP.GE.AND P2, PT, R18, c[0x0][0x3c8], PT ;  /* 0x0000f20012007a0c */ /* 0x000fe40003f46270 */
[----:B------:R-:W-:-:S04]  /*1b9f0*/  IADD3 R17, R242, 0xa0, RZ ;  /* 0x000000a0f2117810 */ /* 0x000fc80007ffe0ff */
[----:B------:R-:W-:Y:S02]  /*1ba00*/  SHF.R.S32.HI R17, RZ, 0x1f, R17 ;  /* 0x0000001fff117819 */ /* 0x000fe40000011411 */
        /* <DEDUP_REMOVED lines=8> */
[C---:B------:R-:W-:Y:S02]  /*1ba90*/  IADD3 R11, R242.reuse, 0x98, RZ ;  /* 0x00000098f20b7810 */ /* 0x040fe40007ffe0ff */
[----:B------:R-:W-:Y:S01]  /*1baa0*/  IADD3 R14, R242, 0xb8, RZ ;  /* 0x000000b8f20e7810 */ /* 0x000fe20007ffe0ff */
[----:B------:R2:W-:Y:S01]  /*1bab0*/  @!P6 ST.E.64 [R6.64], R72 ;  /* 0x000000480600e985 */ /* 0x0005e2000c101b08 */
[----:B------:R-:W-:Y:S02]  /*1bac0*/  SHF.R.S32.HI R11, RZ, 0x1f, R11 ;  /* 0x0000001fff0b7819 */ /* 0x000fe4000001140b */
[----:B------:R-:W-:Y:S02]  /*1bad0*/  ISETP.GE.AND P0, PT, R14, c[0x0][0x3c8], PT ;  /* 0x0000f2000e007a0c */ /* 0x000fe40003f06270 */
[----:B-1----:R-:W-:-:S04]  /*1bae0*/  @!P5 LEA R2, P3, R10, R0, 0x2 ;  /* 0x000000000a02d211 */ /* 0x002fc800078610ff */
[----:B------:R-:W-:Y:S02]  /*1baf0*/  @!P5 LEA.HI.X R3, R10, R4, R11, 0x2, P3 ;  /* 0x000000040a03d211 */ /* 0x000fe400018f140b */
[CC--:B------:R-:W-:Y:S02]  /*1bb00*/  @!P4 LEA R10, P6, R15.reuse, R0.reuse, 0x2 ;  /* 0x000000000f0ac211 */ /* 0x0c0fe400078c10ff */
[----:B------:R-:W-:Y:S01]  /*1bb10*/  @!P2 LEA R8, P3, R18, R0, 0x2 ;  /* 0x000000001208a211 */ /* 0x000fe200078610ff */
[----:B------:R1:W-:Y:S01]  /*1bb20*/  @!P5 ST.E.64 [R2.64], R76 ;  /* 0x0000004c0200d985 */ /* 0x0003e2000c101b08 */
[----:B------:R-:W-:Y:S02]  /*1bb30*/  @!P4 LEA.HI.X R11, R15, R4, R17, 0x2, P6 ;  /* 0x000000040f0bc211 */ /* 0x000fe400030f1411 */
[C---:B------:R-:W-:Y:S02]  /*1bb40*/  IADD3 R17, R242.reuse, 0xb0, RZ ;  /* 0x000000b0f2117810 */ /* 0x040fe40007ffe0ff */
[----:B------:R-:W-:Y:S01]  /*1bb50*/  IADD3 R15, R242, 0xb8, RZ ;  /* 0x000000b8f20f7810 */ /* 0x000fe20007ffe0ff */
[----:B------:R3:W-:Y:S01]  /*1bb60*/  @!P4 ST.E.64 [R10.64], R124 ;  /* 0x0000007c0a00c985 */ /* 0x0007e2000c101b08 */
[----:B--2---:R-:W-:-:S02]  /*1bb70*/  @!P1 LEA R6, P5, R16, R0, 0x2 ;  /* 0x0000000010069211 */ /* 0x004fc400078a10ff */
[----:B------:R-:W-:Y:S02]  /*1bb80*/  SHF.R.S32.HI R17, RZ, 0x1f, R17 ;  /* 0x0000001fff117819 */ /* 0x000fe40000011411 */
        /* <DEDUP_REMOVED lines=8> */
.L_x_1435:
[----:B------:R-:W-:Y:S05]  /*1bc10*/  BSYNC B0 ;  /* 0x0000000000007941 */ /* 0x000fea0003800000 */
.L_x_1434:
[----:B------:R-:W-:Y:S05]  /*1bc20*/  BRA.DIV ~URZ, `(.L_x_1436) ;  /* 0x00004b427f007947 */ /* 0x000fea000b800000 */
[----:B---3--:R3:W2:Y:S04]  /*1bc30*/  SHFL.IDX PT, R4, R5, 0x1, 0x1c1f ;  /* 0x003c1f0005047f89 */ /* 0x0086a800000e0000 */
[----:B-1----:R3:W1:Y:S02]  /*1bc40*/  SHFL.IDX PT, R0, R12, 0x1, 0x1c1f ;  /* 0x003c1f000c007f89 */ /* 0x00266400000e0000 */
.L_x_1508:
[----:B------:R-:W-:-:S13]  /*1bc50*/  ISETP.NE.AND P0, PT, R13, RZ, PT ;  /* 0x000000ff0d00720c */ /* 0x000fda0003f05270 */
[----:B------:R-:W-:Y:S05]  /*1bc60*/  @P0 BRA `(.L_x_1431) ;  /* 0x0000177000000947 */ /* 0x000fea0003800000 */
[C---:B------:R-:W-:Y:S02]  /*1bc70*/  ISETP.GE.AND P4, PT, R242.reuse, c[0x0][0x3c8], PT ;  /* 0x0000f200f2007a0c */ /* 0x040fe40003f86270 */
[C---:B------:R-:W-:Y:S02]  /*1bc80*/  IADD3 R15, R242.reuse, 0x18, RZ ;  /* 0x00000018f20f7810 */ /* 0x040fe40007ffe0ff */
[----:B------:R-:W-:Y:S02]  /*1bc90*/  IADD3 R8, R242, 0x8, RZ ;  /* 0x00000008f2087810 */ /* 0x000fe40007ffe0ff */
[----:B------:R-:W-:Y:S02]  /*1bca0*/  ISETP.GE.AND P1, PT, R15, c[0x0][0x3c8], PT ;  /* 0x0000f2000f007a0c */ /* 0x000fe40003f26270 */
[----:B------:R-:W-:Y:S02]  /*1bcb0*/  ISETP.GE.AND P3, PT, R8, c[0x0][0x3c8], PT ;  /* 0x0000f20008007a0c */ /* 0x000fe40003f66270 */
[----:B---3--:R-:W-:-:S02]  /*1bcc0*/  IADD3 R5, R242, 0x10, RZ ;  /* 0x00000010f2057810 */ /* 0x008fc40007ffe0ff */
[C---:B------:R-:W-:Y:S01]  /*1bcd0*/  IADD3 R9, R242.reuse, 0x8, RZ ;  /* 0x00000008f2097810 */ /* 0x040fe20007ffe0ff */
[----:B-1----:R-:W-:Y:S01]  /*1bce0*/  @!P4 IMAD.MOV.U32 R6, RZ, RZ, R0 ;  /* 0x000000ffff06c224 */ /* 0x002fe200078e0000 */
[----:B------:R-:W-:Y:S01]  /*1bcf0*/  ISETP.GE.AND P2, PT, R5, c[0x0][0x3c8], PT ;  /* 0x0000f20005007a0c */ /* 0x000fe20003f46270 */
[----:B--2---:R-:W-:Y:S01]  /*1bd00*/  @!P4 IMAD.MOV.U32 R7, RZ, RZ, R4 ;  /* 0x000000ffff07c224 */ /* 0x004fe200078e0004 */
        /* <DEDUP_REMOVED lines=33> */
[C---:B------:R-:W-:Y:S01]  /*1bf20*/  IADD3 R15, R242.reuse, 0x48, RZ ;  /* 0x00000048f20f7810 */ /* 0x040fe20007ffe0ff */
[----:B------:R2:W-:Y:S01]  /*1bf30*/  @!P0 ST.E.64 [R2.64], R88 ;  /* 0x0000005802008985 */ /* 0x0005e2000c101b08 */
[C---:B---3--:R-:W-:Y:S02]  /*1bf40*/  @!P5 LEA R8, P0, R11.reuse, R0, 0x2 ;  /* 0x000000000b08d211 */ /* 0x048fe400078010ff */
[----:B------:R-:W-:Y:S02]  /*1bf50*/  SHF.R.S32.HI R12, RZ, 0x1f, R12 ;  /* 0x0000001fff0c7819 */ /* 0x000fe4000001140c */
[C---:B------:R-:W-:Y:S02]  /*1bf60*/  IADD3 R10, R242.reuse, 0x40, RZ ;  /* 0x00000040f20a7810 */ /* 0x040fe40007ffe0ff */
        /* <DEDUP_REMOVED lines=28> */
[C---:B------:R-:W-:Y:S02]  /*1c130*/  IADD3 R12, R242.reuse, 0x50, RZ ;  /* 0x00000050f20c7810 */ /* 0x040fe40007ffe0ff */
        /* <DEDUP_REMOVED lines=14> */
[C---:B-1----:R-:W-:Y:S02]  /*1c220*/  @!P5 LEA R8, P0, R5.reuse, R0, 0x2 ;  /* 0x000000000508d211 */ /* 0x042fe400078010ff */
[----:B------:R-:W-:Y:S02]  /*1c230*/  SHF.R.S32.HI R13, RZ, 0x1f, R13 ;  /* 0x0000001fff0d7819 */ /* 0x000fe4000001140d */
[----:B------:R-:W-:Y:S02]  /*1c240*/  IADD3 R15, R242, 0x60, RZ ;  /* 0x00000060f20f7810 */ /* 0x000fe40007ffe0ff */
[----:B------:R-:W-:Y:S02]  /*1c250*/  ISETP.GE.AND P1, PT, R12, c[0x0][0x3c8], PT ;  /* 0x0000f2000c007a0c */ /* 0x000fe40003f26270 */
[----:B------:R-:W-:-:S02]  /*1c260*/  @!P5 LEA.HI.X R9, R5, R4, R13, 0x2, P0 ;  /* 0x000000040509d211 */ /* 0x000fc400000f140d */
[----:B------:R-:W-:Y:S02]  /*1c270*/  SHF.R.S32.HI R15, RZ, 0x1f, R15 ;  /* 0x0000001fff0f7819 */ /* 0x000fe4000001140f */
[C---:B------:R-:W-:Y:S01]  /*1c280*/  IADD3 R11, R242.reuse, 0x70, RZ ;  /* 0x00000070f20b7810 */ /* 0x040fe20007ffe0ff */
[----:B------:R1:W-:Y:S01]  /*1c290*/  @!P5 ST.E.64 [R8.64], R126 ;  /* 0x0000007e0800d985 */ /* 0x0003e2000c101b08 */
[C---:B------:R-:W-:Y:S02]  /*1c2a0*/  IADD3 R13, R242.reuse, 0x68, RZ ;  /* 0x00000068f20d7810 */ /* 0x040fe40007ffe0ff */
        /* <DEDUP_REMOVED lines=14> */
[C---:B-1----:R-:W-:Y:S02]  /*1c390*/  @!P2 LEA R8, P3, R11.reuse, R0, 0x2 ;  /* 0x000000000b08a211 */ /* 0x042fe400078610ff */
[C---:B------:R-:W-:Y:S02]  /*1c3a0*/  IADD3 R14, R242.reuse, 0x88, RZ ;  /* 0x00000088f20e7810 */ /* 0x040fe40007ffe0ff */
        /* <DEDUP_REMOVED lines=18> */
[----:B------:R-:W-:Y:S01]  /*1c4d0*/  IADD3 R11, R242, 0x90, RZ ;  /* 0x00000090f20b7810 */ /* 0x000fe20007ffe0ff */
        /* <DEDUP_REMOVED lines=9> */
[----:B--2---:R-:W-:Y:S02]  /*1c570*/  @!P4 LEA R2, P6, R10, R0, 0x2 ;  /* 0x000000000a02c211 */ /* 0x004fe400078c10ff */
        /* <DEDUP_REMOVED lines=23> */
[----:B------:R-:W-:Y:S02]  /*1c6f0*/  @!P0 LEA.HI.X R3, R5, R4, R12, 0x2, P4 ;  /* 0x0000000405038211 */ /* 0x000fe400020f140c */
[----:B------:R-:W-:Y:S01]  /*1c700*/  IADD3 R5, R242, 0xb8, RZ ;  /* 0x000000b8f2057810 */ /* 0x000fe20007ffe0ff */
[----:B------:R1:W-:Y:S04]  /*1c710*/  @!P1 ST.E.64 [R6.64], R74 ;  /* 0x0000004a06009985 */ /* 0x0003e8000c101b08 */
[----:B------:R1:W-:Y:S01]  /*1c720*/  @!P0 ST.E.64 [R2.64], R58 ;  /* 0x0000003a02008985 */ /* 0x0003e2000c101b08 */
[----:B------:R-:W-:-:S13]  /*1c730*/  ISETP.GE.AND P0, PT, R5, c[0x0][0x3c8], PT ;  /* 0x0000f20005007a0c */ /* 0x000fda0003f06270 */
[----:B------:R-:W-:Y:S05]  /*1c740*/  @P0 BRA `(.L_x_1431) ;  /* 0x00000c9000000947 */ /* 0x000fea0003800000 */
[----:B------:R-:W-:Y:S02]  /*1c750*/  IADD3 R12, R242, 0xb8, RZ ;  /* 0x000000b8f20c7810 */ /* 0x000fe40007ffe0ff */
[----:B-1----:R-:W-:Y:S02]  /*1c760*/  LEA R2, P0, R5, R0, 0x2 ;  /* 0x0000000005027211 */ /* 0x002fe400078010ff */
[----:B------:R-:W-:-:S04]  /*1c770*/  SHF.R.S32.HI R12, RZ, 0x1f, R12 ;  /* 0x0000001fff0c7819 */ /* 0x000fc8000001140c */
[----:B------:R-:W-:-:S05]  /*1c780*/  LEA.HI.X R3, R5, R4, R12, 0x2, P0 ;  /* 0x0000000405037211 */ /* 0x000fca00000f140c */
[----:B------:R1:W-:Y:S01]  /*1c790*/  ST.E.64 [R2.64], R50 ;  /* 0x0000003202007985 */ /* 0x0003e2000c101b08 */
[----:B------:R-:W-:Y:S05]  /*1c7a0*/  BRA `(.L_x_1431) ;  /* 0x00000c3000007947 */ /* 0x000fea0003800000 */
.L_x_1416:
        /* <DEDUP_REMOVED lines=16> */
[----:B-----5:R3:W4:Y:S04]  /*1c8b0*/  LDG.E R15, [R2.64] ;  /* 0x00000008020f7981 */ /* 0x020728000c1e1900 */
[----:B--23--:R-:W4:Y:S02]  /*1c8c0*/  LDG.E R2, [R2.64+0x4] ;  /* 0x0000040802027981 */ /* 0x00cf24000c1e1900 */
[----:B----4-:R-:W-:Y:S02]  /*1c8d0*/  IADD3 R15, -R15, R2, RZ ;  /* 0x000000020f0f7210 */ /* 0x010fe40007ffe1ff */
.L_x_1437:
        /* <DEDUP_REMOVED lines=12> */
[----:B------:R-:W2:Y:S01]  /*1c9a0*/  LDL.LU R22, [R1] ;  /* 0x0000000001167983 */ /* 0x000ea20000300800 */
[----:B------:R-:W-:Y:S01]  /*1c9b0*/  IMAD.MOV.U32 R2, RZ, RZ, 0x368 ;  /* 0x00000368ff027424 */ /* 0x000fe200078e00ff */
[----:B------:R-:W-:-:S04]  /*1c9c0*/  ISETP.GT.AND P2, PT, R19, 0x1, PT ;  /* 0x000000011300780c */ /* 0x000fc80003f44270 */
[----:B------:R-:W-:-:S04]  /*1c9d0*/  SEL R2, R2, 0x328, P2 ;  /* 0x0000032802027807 */ /* 0x000fc80001000000 */
[----:B------:R3:W4:Y:S08]  /*1c9e0*/  LDC.64 R10, c[0x0][R2+0x170] ;  /* 0x00005c00020a7b82 */ /* 0x0007300000000a00 */
[----:B------:R3:W5:Y:S08]  /*1c9f0*/  LDC.64 R8, c[0x0][R2+0x168] ;  /* 0x00005a0002087b82 */ /* 0x0007700000000a00 */
[----:B------:R3:W1:Y:S08]  /*1ca00*/  LDC.64 R16, c[0x0][R2+0x178] ;  /* 0x00005e0002107b82 */ /* 0x0006700000000a00 */
[----:B------:R3:W1:Y:S02]  /*1ca10*/  LDC.64 R12, c[0x0][R2+0x160] ;  /* 0x00005800020c7b82 */ /* 0x0006640000000a00 */
[----:B---3--:R-:W-:-:S02]  /*1ca20*/  IMAD.MOV.U32 R2, RZ, RZ, c[0x0][0x4e8] ;  /* 0x00013a00ff027624 */ /* 0x008fc400078e00ff */
        /* <DEDUP_REMOVED lines=13> */
[----:B------:R-:W-:-:S03]  /*1cb00*/  IADD3.X R11, R7, R11, R18, P1, P0 ;  /* 0x0000000b070b7210 */ /* 0x000fc60000fe0412 */
[----:B------:R-:W-:-:S05]  /*1cb10*/  IMAD R6, R6, c[0x0][0x4e8], R14 ;  /* 0x00013a0006067a24 */ /* 0x000fca00078e020e */
[----:B------:R-:W-:Y:S02]  /*1cb20*/  SHF.R.S32.HI R7, RZ, 0x1f, R6 ;  /* 0x0000001fff077819 */ /* 0x000fe40000011406 */
[----:B--2---:R-:W-:-:S05]  /*1cb30*/  SEL R5, R22, RZ, P2 ;  /* 0x000000ff16057207 */ /* 0x004fca0001000000 */
[-C--:B-1----:R-:W-:Y:S02]  /*1cb40*/  IMAD R10, R17, R5.reuse, RZ ;  /* 0x00000005110a7224 */ /* 0x082fe400078e02ff */
[----:B------:R-:W-:Y:S01]  /*1cb50*/  IMAD.WIDE.U32 R8, R16, R5, RZ ;  /* 0x0000000510087225 */ /* 0x000fe200078e00ff */
[----:B------:R-:W-:-:S04]  /*1cb60*/  SHF.R.S32.HI R5, RZ, 0x1f, R2 ;  /* 0x0000001fff057819 */ /* 0x000fc80000011402 */
[----:B------:R-:W-:Y:S01]  /*1cb70*/  IADD3 R9, R9, R10, RZ ;  /* 0x0000000a09097210 */ /* 0x000fe20007ffe0ff */
[----:B------:R-:W-:Y:S01]  /*1cb80*/  IMAD.MOV.U32 R10, RZ, RZ, c[0x0][0x4a8] ;  /* 0x00012a00ff0a7624 */ /* 0x000fe200078e00ff */
[----:B------:R-:W-:Y:S01]  /*1cb90*/  IADD3 R8, P1, P0, R2, R21, R8 ;  /* 0x0000001502087210 */ /* 0x000fe2000783e008 */
[----:B------:R-:W-:-:S03]  /*1cba0*/  IMAD R2, R13, R6, RZ ;  /* 0x000000060d027224 */ /* 0x000fc600078e02ff */
[----:B------:R-:W-:Y:S01]  /*1cbb0*/  IADD3.X R9, R5, R11, R9, P1, P0 ;  /* 0x0000000b05097210 */ /* 0x000fe20000fe0409 */
[----:B------:R-:W-:Y:S01]  /*1cbc0*/  IMAD R2, R12, R7, R2 ;  /* 0x000000070c027224 */ /* 0x000fe200078e0202 */
[----:B------:R-:W-:-:S03]  /*1cbd0*/  MOV R5, c[0x0][0x4ac] ;  /* 0x00012b0000057a02 */ /* 0x000fc60000000f00 */
[----:B------:R-:W-:Y:S01]  /*1cbe0*/  IMAD.WIDE.U32 R6, R12, R6, R8 ;  /* 0x000000060c067225 */ /* 0x000fe200078e0008 */
[----:B------:R-:W-:Y:S02]  /*1cbf0*/  SEL R8, R10, c[0x0][0x450], P2 ;  /* 0x000114000a087a07 */ /* 0x000fe40001000000 */
[----:B------:R-:W-:Y:S01]  /*1cc00*/  SEL R5, R5, c[0x0][0x454], P2 ;  /* 0x0001150005057a07 */ /* 0x000fe20001000000 */
[----:B------:R-:W-:Y:S01]  /*1cc10*/  IMAD.IADD R2, R7, 0x1, R2 ;  /* 0x0000000107027824 */ /* 0x000fe200078e0202 */
[----:B------:R-:W-:-:S04]  /*1cc20*/  LEA R8, P0, R6, R8, 0x2 ;  /* 0x0000000806087211 */ /* 0x000fc800078010ff */
[----:B------:R-:W-:Y:S02]  /*1cc30*/  LEA.HI.X R9, R6, R5, R2, 0x2, P0 ;  /* 0x0000000506097211 */ /* 0x000fe400000f1402 */
[----:B------:R-:W-:-:S05]  /*1cc40*/  MOV R2, 0xff800000 ;  /* 0xff80000000027802 */ /* 0x000fca0000000f00 */
[----:B------:R1:W-:Y:S02]  /*1cc50*/  STG.E [R8.64], R2 ;  /* 0x0000000208007986 */ /* 0x0003e4000c101908 */
.L_x_1439:
[----:B------:R-:W-:Y:S05]  /*1cc60*/  BSYNC B0 ;  /* 0x0000000000007941 */ /* 0x000fea0003800000 */
.L_x_1438:
[----:B------:R-:W-:-:S13]  /*1cc70*/  ISETP.GT.AND P0, PT, R19, 0x1, PT ;  /* 0x000000011300780c */ /* 0x000fda0003f04270 */
[----:B------:R-:W-:Y:S05]  /*1cc80*/  @P0 BRA `(.L_x_1431) ;  /* 0x0000075000000947 */ /* 0x000fea0003800000 */
[----:B------:R-:W-:Y:S01]  /*1cc90*/  MOV R5, c[0x0][0x4e8] ;  /* 0x00013a0000057a02 */ /* 0x000fe20000000f00 */
[----:B-1----:R-:W-:Y:S01]  /*1cca0*/  IMAD R2, R18, c[0x0][0x3a0], RZ ;  /* 0x0000e80012027a24 */ /* 0x002fe200078e02ff */
[----:B------:R-:W1:Y:S01]  /*1ccb0*/  S2R R11, SR_TID.X ;  /* 0x00000000000b7919 */ /* 0x000e620000002100 */
[----:B------:R-:W-:Y:S01]  /*1ccc0*/  IMAD.WIDE.U32 R6, R0, c[0x0][0x3a0], RZ ;  /* 0x0000e80000067a25 */ /* 0x000fe200078e00ff */
[----:B------:R-:W-:-:S03]  /*1ccd0*/  ISETP.NE.AND P0, PT, R5, 0x1, PT ;  /* 0x000000010500780c */ /* 0x000fc60003f05270 */
[----:B------:R-:W-:Y:S01]  /*1cce0*/  IMAD R0, R0, c[0x0][0x3a4], R2 ;  /* 0x0000e90000007a24 */ /* 0x000fe200078e0202 */
[----:B------:R-:W-:Y:S01]  /*1ccf0*/  IADD3 R2, R220, R239, RZ ;  /* 0x000000efdc027210 */ /* 0x000fe20007ffe0ff */
        /* <DEDUP_REMOVED lines=8> */
[----:B------:R-:W-:Y:S01]  /*1cd80*/  SHF.R.S32.HI R8, RZ, 0x1f, R0 ;  /* 0x0000001fff087819 */ /* 0x000fe20000011400 */
[----:B------:R-:W-:Y:S01]  /*1cd90*/  IMAD.MOV.U32 R4, RZ, RZ, R6 ;  /* 0x000000ffff047224 */ /* 0x000fe200078e0006 */
[----:B-1----:R-:W-:-:S03]  /*1cda0*/  SHF.R.S32.HI R10, RZ, 0x1f, R11 ;  /* 0x0000001fff0a7819 */ /* 0x002fc6000001140b */
[----:B------:R-:W-:Y:S01]  /*1cdb0*/  IMAD.WIDE.U32 R6, R3, c[0x0][0x3f0], R4 ;  /* 0x0000fc0003067a25 */ /* 0x000fe200078e0004 */
[----:B------:R-:W-:Y:S02]  /*1cdc0*/  IADD3 R4, -R0, RZ, RZ ;  /* 0x000000ff00047210 */ /* 0x000fe40007ffe1ff */
[----:B------:R-:W-:Y:S01]  /*1cdd0*/  LEA.HI R10, R10, R11, RZ, 0x3 ;  /* 0x0000000b0a0a7211 */ /* 0x000fe200078f18ff */
[----:B------:R-:W-:Y:S01]  /*1cde0*/  IMAD R5, R8, c[0x0][0x3e0], RZ ;  /* 0x0000f80008057a24 */ /* 0x000fe200078e02ff */
[----:B------:R-:W-:Y:S01]  /*1cdf0*/  IADD3 R3, R7, R9, RZ ;  /* 0x0000000907037210 */ /* 0x000fe20007ffe0ff */
[----:B------:R-:W-:Y:S01]  /*1ce00*/  IMAD R4, R4, c[0x0][0x4e8], R2 ;  /* 0x00013a0004047a24 */ /* 0x000fe200078e0202 */
[----:B------:R-:W-:Y:S01]  /*1ce10*/  SHF.R.S32.HI R10, RZ, 0x3, R10 ;  /* 0x00000003ff0a7819 */ /* 0x000fe2000001140a */
[----:B------:R-:W-:Y:S02]  /*1ce20*/  IMAD.MOV.U32 R2, RZ, RZ, R6 ;  /* 0x000000ffff027224 */ /* 0x000fe400078e0006 */
[----:B------:R-:W-:-:S02]  /*1ce30*/  IMAD R5, R0, c[0x0][0x3e4], R5 ;  /* 0x0000f90000057a24 */ /* 0x000fc400078e0205 */
[----:B------:R-:W-:Y:S01]  /*1ce40*/  IMAD.WIDE.U32 R2, R0, c[0x0][0x3e0], R2 ;  /* 0x0000f80000027a25 */ /* 0x000fe200078e0002 */
[----:B------:R-:W-:-:S04]  /*1ce50*/  SHF.R.S32.HI R0, RZ, 0x1f, R4 ;  /* 0x0000001fff007819 */ /* 0x000fc80000011404 */
[----:B------:R-:W-:Y:S01]  /*1ce60*/  IADD3 R3, R3, R5, RZ ;  /* 0x0000000503037210 */ /* 0x000fe20007ffe0ff */
[----:B------:R-:W-:-:S04]  /*1ce70*/  IMAD R0, R0, c[0x0][0x3d8], RZ ;  /* 0x0000f60000007a24 */ /* 0x000fc800078e02ff */
[----:B------:R-:W-:-:S04]  /*1ce80*/  IMAD.WIDE.U32 R2, R4, c[0x0][0x3d8], R2 ;  /* 0x0000f60004027a25 */ /* 0x000fc800078e0002 */
[----:B------:R-:W-:Y:S01]  /*1ce90*/  IMAD R4, R4, c[0x0][0x3dc], R0 ;  /* 0x0000f70004047a24 */ /* 0x000fe200078e0200 */
[----:B------:R-:W-:-:S04]  /*1cea0*/  LEA R7, P0, R2, c[0x0][0x380], 0x1 ;  /* 0x0000e00002077a11 */ /* 0x000fc800078008ff */
[----:B------:R-:W-:Y:S02]  /*1ceb0*/  IADD3 R6, R3, R4, RZ ;  /* 0x0000000403067210 */ /* 0x000fe40007ffe0ff */
[----:B------:R-:W-:Y:S02]  /*1cec0*/  IADD3 R4, R10, R239, RZ ;  /* 0x000000ef0a047210 */ /* 0x000fe40007ffe0ff */
[----:B------:R-:W-:Y:S01]  /*1ced0*/  LEA.HI.X R6, R2, c[0x0][0x384], R6, 0x1, P0 ;  /* 0x0000e10002067a11 */ /* 0x000fe200000f0c06 */
[----:B------:R-:W-:Y:S05]  /*1cee0*/  BRA.DIV ~URZ, `(.L_x_1440) ;  /* 0x000039427f007947 */ /* 0x000fea000b800000 */
[----:B------:R1:W2:Y:S02]  /*1cef0*/  SHFL.IDX PT, R8, R6, RZ, 0x181f ;  /* 0x00181fff06087589 */ /* 0x0002a400000e0000 */
.L_x_1509:
[----:B------:R-:W-:Y:S05]  /*1cf00*/  BRA.DIV ~URZ, `(.L_x_1441) ;  /* 0x000039927f007947 */ /* 0x000fea000b800000 */
[----:B------:R3:W4:Y:S02]  /*1cf10*/  SHFL.IDX PT, R0, R7, RZ, 0x181f ;  /* 0x00181fff07007589 */ /* 0x00072400000e0000 */
.L_x_1510:
        /* <DEDUP_REMOVED lines=16> */
.L_x_1443:
[----:B------:R-:W-:Y:S05]  /*1d020*/  BSYNC B0 ;  /* 0x0000000000007941 */ /* 0x000fea0003800000 */
.L_x_1442:
[----:B------:R-:W-:Y:S05]  /*1d030*/  BRA.DIV ~URZ, `(.L_x_1444) ;  /* 0x000038c27f007947 */ /* 0x000fea000b800000 */
[----:B--2---:R2:W1:Y:S04]  /*1d040*/  SHFL.IDX PT, R8, R6, 0x1, 0x181f ;  /* 0x00381f0006087f89 */ /* 0x00446800000e0000 */
[----:B----4-:R2:W4:Y:S02]  /*1d050*/  SHFL.IDX PT, R0, R7, 0x1, 0x181f ;  /* 0x00381f0007007f89 */ /* 0x01052400000e0000 */
.L_x_1511:
        /* <DEDUP_REMOVED lines=16> */
.L_x_1446:
[----:B------:R-:W-:Y:S05]  /*1d160*/  BSYNC B0 ;  /* 0x0000000000007941 */ /* 0x000fea0003800000 */
.L_x_1445:
[----:B------:R-:W-:Y:S05]  /*1d170*/  BRA.DIV ~URZ, `(.L_x_1447) ;  /* 0x000038427f007947 */ /* 0x000fea000b800000 */
[----:B-1----:R1:W2:Y:S02]  /*1d180*/  SHFL.IDX PT, R8, R6, 0x2, 0x181f ;  /* 0x00581f0006087f89 */ /* 0x0022a400000e0000 */
.L_x_1512:
[----:B------:R-:W-:Y:S05]  /*1d190*/  BRA.DIV ~URZ, `(.L_x_1448) ;  /* 0x000038927f007947 */ /* 0x000fea000b800000 */
[----:B----4-:R4:W1:Y:S02]  /*1d1a0*/  SHFL.IDX PT, R0, R7, 0x2, 0x181f ;  /* 0x00581f0007007f89 */ /* 0x01086400000e0000 */
.L_x_1513:
        /* <DEDUP_REMOVED lines=16> */
.L_x_1450:
[----:B------:R-:W-:Y:S05]  /*1d2b0*/  BSYNC B0 ;  /* 0x0000000000007941 */ /* 0x000fea0003800000 */
.L_x_1449:
[----:B------:R-:W-:Y:S05]  /*1d2c0*/  BRA.DIV ~URZ, `(.L_x_1451) ;  /* 0x000037c27f007947 */ /* 0x000fea000b800000 */
[----:B-12---:R-:W1:Y:S04]  /*1d2d0*/  SHFL.IDX PT, R6, R6, 0x3, 0x181f ;  /* 0x00781f0006067f89 */ /* 0x006e6800000e0000 */
[----:B---34-:R-:W2:Y:S02]  /*1d2e0*/  SHFL.IDX PT, R7, R7, 0x3, 0x181f ;  /* 0x00781f0007077f89 */ /* 0x018ea400000e0000 */
.L_x_1514:
[----:B------:R-:W-:-:S04]  /*1d2f0*/  IADD3 R4, R4, 0x60, RZ ;  /* 0x0000006004047810 */ /* 0x000fc80007ffe0ff */
        /* <DEDUP_REMOVED lines=14> */
.L_x_1431:
[----:B------:R-:W-:Y:S05]  /*1d3e0*/  BSYNC B1 ;  /* 0x0000000000017941 */ /* 0x000fea0003800000 */
.L_x_1415:
[----:B-1-3--:R-:W3:Y:S02]  /*1d3f0*/  LDL R0, [R1+0x54] ;  /* 0x0000540001007983 */ /* 0x00aee40000100800 */
[----:B---3--:R-:W-:-:S13]  /*1d400*/  ISETP.NE.AND P0, PT, R0, RZ, PT ;  /* 0x000000ff0000720c */ /* 0x008fda0003f05270 */
[----:B------:R-:W-:Y:S01]  /*1d410*/  @P0 WARPSYNC 0xffffffff ;  /* 0xffffffff00000948 */ /* 0x000fe20003800000 */
[----:B------:R-:W-:Y:S06]  /*1d420*/  @P0 BAR.SYNC.DEFER_BLOCKING 0x5, 0x100 ;  /* 0x0144000000000b1d */ /* 0x000fec0000010000 */
[----:B------:R-:W1:Y:S04]  /*1d430*/  @P0 LDS.128 R244, [0x18100] ;  /* 0x01810000fff40984 */ /* 0x000e680000000c00 */
[----:B------:R-:W-:Y:S06]  /*1d440*/  @P0 BAR.ARV 0x4, 0x100 ;  /* 0x0104000000000b1d */ /* 0x000fec0000002000 */
[----:B------:R-:W-:Y:S05]  /*1d450*/  @P0 BRA `(.L_x_1452) ;  /* 0x00000f6000000947 */ /* 0x000fea0003800000 */
[----:B------:R-:W3:Y:S01]  /*1d460*/  S2R R0, SR_TID.X ;  /* 0x0000000000007919 */ /* 0x000ee20000002100 */
[----:B------:R-:W-:Y:S01]  /*1d470*/  IMAD.MOV.U32 R8, RZ, RZ, RZ ;  /* 0x000000ffff087224 */ /* 0x000fe200078e00ff */
[----:B---3--:R-:W-:-:S04]  /*1d480*/  LOP3.LUT R13, R0, 0x1f, RZ, 0xc0, !PT ;  /* 0x0000001f000d7812 */ /* 0x008fc800078ec0ff */
[----:B------:R-:W-:Y:S01]  /*1d490*/  ISETP.NE.AND P6, PT, R13, 0x1f, PT ;  /* 0x0000001f0d00780c */ /* 0x000fe20003fc5270 */
[----:B------:R-:W-:Y:S10]  /*1d4a0*/  BRA.DIV ~URZ, `(.L_x_1453) ;  /* 0x000036b27f007947 */ /* 0x000ff4000b800000 */
[----:B------:R3:W4:Y:S02]  /*1d4b0*/  SHFL.IDX PT, R9, R28, RZ, 0x1f ;  /* 0x00001fff1c097589 */ /* 0x00072400000e0000 */
.L_x_1515:
[----:B------:R-:W-:Y:S05]  /*1d4c0*/  BRA.DIV ~URZ, `(.L_x_1454) ;  /* 0x000037027f007947 */ /* 0x000fea000b800000 */
[----:B------:R3:W4:Y:S02]  /*1d4d0*/  SHFL.IDX PT, R6, R28, 0x1, 0x1f ;  /* 0x00201f001c067f89 */ /* 0x00072400000e0000 */
.L_x_1516:
[----:B-1----:R-:W-:Y:S02]  /*1d4e0*/  IMAD.IADD R0, R247, 0x1, R13 ;  /* 0x00000001f7007824 */ /* 0x002fe400078e020d */
[----:B--2-4-:R-:W-:-:S03]  /*1d4f0*/  IMAD.MOV.U32 R7, RZ, RZ, RZ ;  /* 0x000000ffff077224 */ /* 0x014fc600078e00ff */
[----:B------:R-:W-:-:S13]  /*1d500*/  ISETP.GE.OR P0, PT, R0, c[0x0][0x53c], !P6 ;  /* 0x00014f0000007a0c */ /* 0x000fda0007706670 */
[----:B------:R-:W-:Y:S01]  /*1d510*/  @!P0 MOV R2, 0x4 ;  /* 0x0000000400028802 */ /* 0x000fe20000000f00 */
[----:B------:R-:W-:-:S04]  /*1d520*/  @!P0 IMAD.MOV.U32 R4, RZ, RZ, 0x4 ;  /* 0x00000004ff048424 */ /* 0x000fc800078e00ff */
[----:B------:R-:W-:-:S04]  /*1d530*/  @!P0 IMAD.WIDE R4, R0, R4, c[0x0][0x580] ;  /* 0x0001600000048625 */ /* 0x000fc800078e0204 */
[----:B------:R-:W-:Y:S01]  /*1d540*/  @!P0 IMAD.WIDE R2, R0, R2, c[0x0][0x578] ;  /* 0x00015e0000028625 */ /* 0x000fe200078e0202 */
[----:B------:R-:W2:Y:S04]  /*1d550*/  @!P0 LDG.E R7, [R4.64] ;  /* 0x0000000804078981 */ /* 0x000ea8000c1e1900 */
[----:B------:R-:W2:Y:S01]  /*1d560*/  @!P0 LDG.E R8, [R2.64] ;  /* 0x0000000802088981 */ /* 0x000ea2000c1e1900 */
[C---:B------:R-:W-:Y:S02]  /*1d570*/  ISETP.GE.U32.AND P4, PT, R13.reuse, 0x10, PT ;  /* 0x000000100d00780c */ /* 0x040fe40003f86070 */
[C---:B------:R-:W-:Y:S02]  /*1d580*/  ISETP.GE.U32.AND P3, PT, R13.reuse, 0x8, PT ;  /* 0x000000080d00780c */ /* 0x040fe40003f66070 */
[----:B------:R-:W-:-:S02]  /*1d590*/  ISETP.GE.U32.AND P2, PT, R13, 0x4, PT ;  /* 0x000000040d00780c */ /* 0x000fc40003f46070 */
[C---:B------:R-:W-:Y:S02]  /*1d5a0*/  ISETP.GE.U32.AND P1, PT, R13.reuse, 0x2, PT ;  /* 0x000000020d00780c */ /* 0x040fe40003f26070 */
[----:B------:R-:W-:Y:S02]  /*1d5b0*/  ISETP.NE.AND P5, PT, R13, RZ, PT ;  /* 0x000000ff0d00720c */ /* 0x000fe40003fa5270 */
[----:B------:R-:W-:Y:S01]  /*1d5c0*/  MOV R12, RZ ;  /* 0x000000ff000c7202 */ /* 0x000fe20000000f00 */
[----:B--2---:R-:W-:Y:S01]  /*1d5d0*/  IMAD R0, R8, R7, RZ ;  /* 0x0000000708007224 */ /* 0x004fe200078e02ff */
[----:B------:R-:W-:Y:S07]  /*1d5e0*/  BRA.DIV ~URZ, `(.L_x_1455) ;  /* 0x000036527f007947 */ /* 0x000fee000b800000 */
[----:B------:R1:W2:Y:S02]  /*1d5f0*/  SHFL.UP PT, R4, R0, 0x1, RZ ;  /* 0x0420000000047989 */ /* 0x0002a400000e00ff */
.L_x_1517:
        /* <DEDUP_REMOVED lines=16> */
.L_x_1518:
[----:B--2---:R-:W-:Y:S01]  /*1d700*/  IMAD R0, R0, c[0x0][0x538], RZ ;  /* 0x00014e0000007a24 */ /* 0x004fe200078e02ff */
[----:B------:R-:W-:Y:S04]  /*1d710*/  BSSY B1, `(.L_x_1457) ;  /* 0x00000c5000017945 */ /* 0x000fe80003800000 */
[----:B------:R-:W-:-:S04]  /*1d720*/  IADD3 R6, R0, R6, RZ ;  /* 0x0000000600067210 */ /* 0x000fc80007ffe0ff */
[----:B------:R-:W-:-:S13]  /*1d730*/  ISETP.GT.AND P0, PT, R6, R9, PT ;  /* 0x000000090600720c */ /* 0x000fda0003f04270 */
[----:B------:R-:W-:Y:S05]  /*1d740*/  @P0 BRA `(.L_x_1458) ;  /* 0x0000025000000947 */ /* 0x000fea0003800000 */
.L_x_1462:
        /* <DEDUP_REMOVED lines=17> */
.L_x_1519:
        /* <DEDUP_REMOVED lines=16> */
.L_x_1520:
[----:B--2---:R-:W-:-:S05]  /*1d960*/  IMAD R0, R0, c[0x0][0x538], RZ ;  /* 0x00014e0000007a24 */ /* 0x004fca00078e02ff */
[----:B------:R-:W-:-:S04]  /*1d970*/  IADD3 R6, R0, R6, RZ ;  /* 0x0000000600067210 */ /* 0x000fc80007ffe0ff */
[----:B------:R-:W-:-:S13]  /*1d980*/  ISETP.GT.AND P0, PT, R6, R9, PT ;  /* 0x000000090600720c */ /* 0x000fda0003f04270 */
[----:B-1-3--:R-:W-:Y:S05]  /*1d990*/  @!P0 BRA `(.L_x_1462) ;  /* 0xfffffdb000008947 */ /* 0x00afea000383ffff */
.L_x_1458:
[----:B------:R-:W-:-:S05]  /*1d9a0*/  IADD3 R11, -R0, R6, RZ ;  /* 0x00000006000b7210 */ /* 0x000fca0007ffe1ff */
[----:B------:R-:W-:-:S05]  /*1d9b0*/  IMAD R0, R4, c[0x0][0x538], R11 ;  /* 0x00014e0004007a24 */ /* 0x000fca00078e020b */
[----:B------:R-:W-:Y:S01]  /*1d9c0*/  ISETP.GT.AND P0, PT, R0, R9, PT ;  /* 0x000000090000720c */ /* 0x000fe20003f04270 */
[----:B------:R-:W-:-:S12]  /*1d9d0*/  BRA.DIV ~URZ, `(.L_x_1463) ;  /* 0x000036327f007947 */ /* 0x000fd8000b800000 */
[----:B------:R-:W-:-:S04]  /*1d9e0*/  VOTE.ANY R10, PT, !P0 ;  /* 0x00000000000a7806 */ /* 0x000fc800040e0100 */
.L_x_1521:
[----:B------:R-:W2:Y:S02]  /*1d9f0*/  POPC R6, R10 ;  /* 0x0000000a00067309 */ /* 0x000ea40000000000 */
[----:B--2---:R-:W-:Y:S01]  /*1da00*/  IADD3 R247, R6, R247, RZ ;  /* 0x000000f706f77210 */ /* 0x004fe20007ffe0ff */
[----:B------:R-:W-:Y:S05]  /*1da10*/  BRA.DIV ~URZ, `(.L_x_1464) ;  /* 0x000036427f007947 */ /* 0x000fea000b800000 */
[----:B------:R2:W4:Y:S04]  /*1da20*/  SHFL.IDX PT, R7, R7, R6, 0x1f ;  /* 0x00001f0607077589 */ /* 0x00052800000e0000 */
[----:B------:R2:W1:Y:S02]  /*1da30*/  SHFL.IDX PT, R5, R8, R6, 0x1f ;  /* 0x00001f0608057589 */ /* 0x00046400000e0000 */
.L_x_1522:
[----:B------:R-:W-:Y:S01]  /*1da40*/  ISETP.NE.AND P0, PT, R10, RZ, PT ;  /* 0x000000ff0a00720c */ /* 0x000fe20003f05270 */
[----:B------:R-:W-:-:S12]  /*1da50*/  BSSY B0, `(.L_x_1465) ;  /* 0x0000005000007945 */ /* 0x000fd80003800000 */
[----:B------:R-:W-:Y:S05]  /*1da60*/  @!P0 BRA `(.L_x_1466) ;  /* 0x0000003000008947 */ /* 0x000fea0003800000 */
[----:B--2---:R-:W-:Y:S01]  /*1da70*/  IADD3 R6, R6, -0x1, RZ ;  /* 0xffffffff06067810 */ /* 0x004fe20007ffe0ff */
[----:B------:R-:W-:Y:S05]  /*1da80*/  BRA.DIV ~URZ, `(.L_x_1467) ;  /* 0x000036a27f007947 */ /* 0x000fea000b800000 */
[----:B------:R2:W3:Y:S02]  /*1da90*/  SHFL.IDX PT, R12, R4, R6, 0x1f ;  /* 0x00001f06040c7589 */ /* 0x0004e400000e0000 */
.L_x_1466:
[----:B------:R-:W-:Y:S05]  /*1daa0*/  BSYNC B0 ;  /* 0x0000000000007941 */ /* 0x000fea0003800000 */
.L_x_1465:
[----:B-1----:R-:W-:Y:S01]  /*1dab0*/  ISETP.NE.AND P0, PT, R5, 0x1, PT ;  /* 0x000000010500780c */ /* 0x002fe20003f05270 */
[----:B---3--:R-:W-:Y:S01]  /*1dac0*/  IMAD R244, R12, c[0x0][0x538], R11 ;  /* 0x00014e000cf47a24 */ /* 0x008fe200078e020b */
[----:B------:R-:W-:Y:S04]  /*1dad0*/  BSSY B0, `(.L_x_1468) ;  /* 0x0000081000007945 */ /* 0x000fe80003800000 */
[----:B------:R-:W-:-:S07]  /*1dae0*/  IADD3 R3, -R244, R9, RZ ;  /* 0x00000009f4037210 */ /* 0x000fce0007ffe1ff */
[----:B------:R-:W-:Y:S05]  /*1daf0*/  @!P0 BRA `(.L_x_1469) ;  /* 0x000003e000008947 */ /* 0x000fea0003800000 */
[-C--:B----4-:R-:W-:Y:S01]  /*1db00*/  IABS R2, R7.reuse ;  /* 0x0000000700027213 */ /* 0x090fe20000000000 */
[----:B--2---:R-:W-:Y:S01]  /*1db10*/  IMAD.MOV.U32 R8, RZ, RZ, RZ ;  /* 0x000000ffff087224 */ /* 0x004fe200078e00ff */
[----:B------:R-:W-:Y:S02]  /*1db20*/  IABS R10, R7 ;  /* 0x00000007000a7213 */ /* 0x000fe40000000000 */
[----:B------:R-:W1:Y:S08]  /*1db30*/  I2F.RP R0, R2 ;  /* 0x0000000200007306 */ /* 0x000e700000209400 */
[----:B-1----:R-:W1:Y:S02]  /*1db40*/  MUFU.RCP R0, R0 ;  /* 0x0000000000007308 */ /* 0x002e640000001000 */
[----:B-1----:R-:W-:-:S06]  /*1db50*/  IADD3 R0, R0, 0xffffffe, RZ ;  /* 0x0ffffffe00007810 */ /* 0x002fcc0007ffe0ff */
[----:B------:R-:W1:Y:S02]  /*1db60*/  F2I.FTZ.U32.TRUNC.NTZ R9, R0 ;  /* 0x0000000000097305 */ /* 0x000e64000021f000 */
[----:B-1----:R-:W-:Y:S01]  /*1db70*/  IMAD.MOV R4, RZ, RZ, -R9 ;  /* 0x000000ffff047224 */ /* 0x002fe200078e0a09 */
[----:B------:R-:W-:-:S03]  /*1db80*/  IABS R0, R5 ;  /* 0x0000000500007213 */ /* 0x000fc60000000000 */
[----:B------:R-:W-:Y:S02]  /*1db90*/  IMAD.MOV.U32 R6, RZ, RZ, R4 ;  /* 0x000000ffff067224 */ /* 0x000fe400078e0004 */
[----:B------:R-:W-:Y:S01]  /*1dba0*/  IMAD.MOV.U32 R4, RZ, RZ, R0 ;  /* 0x000000ffff047224 */ /* 0x000fe200078e0000 */
[----:B------:R-:W-:Y:S01]  /*1dbb0*/  IABS R0, R3 ;  /* 0x0000000300007213 */ /* 0x000fe20000000000 */
[----:B------:R-:W-:Y:S02]  /*1dbc0*/  IMAD R6, R6, R2, RZ ;  /* 0x0000000206067224 */ /* 0x000fe400078e02ff */
[----:B------:R-:W1:Y:S02]  /*1dbd0*/  I2F.RP R11, R4 ;  /* 0x00000004000b7306 */ /* 0x000e640000209400 */
[----:B------:R-:W-:Y:S01]  /*1dbe0*/  IMAD.HI.U32 R9, R9, R6, R8 ;  /* 0x0000000609097227 */ /* 0x000fe200078e0008 */
[----:B------:R-:W-:-:S03]  /*1dbf0*/  MOV R6, R0 ;  /* 0x0000000000067202 */ /* 0x000fc60000000f00 */
[----:B------:R-:W-:-:S04]  /*1dc00*/  IMAD.MOV R0, RZ, RZ, -R10 ;  /* 0x000000ffff007224 */ /* 0x000fc800078e0a0a */
[----:B------:R-:W-:Y:S02]  /*1dc10*/  IMAD.MOV.U32 R8, RZ, RZ, R0 ;  /* 0x000000ffff087224 */ /* 0x000fe400078e0000 */
[----:B------:R-:W-:-:S04]  /*1dc20*/  IMAD.HI.U32 R0, R9, R6, RZ ;  /* 0x0000000609007227 */ /* 0x000fc800078e00ff */
[----:B------:R-:W-:Y:S02]  /*1dc30*/  IMAD R6, R0, R8, R6 ;  /* 0x0000000800067224 */ /* 0x000fe400078e0206 */
[----:B-1----:R-:W1:Y:S03]  /*1dc40*/  MUFU.RCP R8, R11 ;  /* 0x0000000b00087308 */ /* 0x002e660000001000 */
[----:B------:R-:W-:Y:S02]  /*1dc50*/  ISETP.GT.U32.AND P0, PT, R2, R6, PT ;  /* 0x000000060200720c */ /* 0x000fe40003f04070 */
[----:B-1----:R-:W-:-:S11]  /*1dc60*/  IADD3 R8, R8, 0xffffffe, RZ ;  /* 0x0ffffffe08087810 */ /* 0x002fd60007ffe0ff */
[----:B------:R-:W-:Y:S01]  /*1dc70*/  @!P0 IMAD.IADD R6, R6, 0x1, -R2 ;  /* 0x0000000106068824 */ /* 0x000fe200078e0a02 */
[----:B------:R-:W-:Y:S01]  /*1dc80*/  @!P0 IADD3 R0, R0, 0x1, RZ ;  /* 0x0000000100008810 */ /* 0x000fe20007ffe0ff */
[----:B------:R-:W1:Y:S01]  /*1dc90*/  F2I.FTZ.U32.TRUNC.NTZ R9, R8 ;  /* 0x0000000800097305 */ /* 0x000e62000021f000 */
[----:B------:R-:W-:Y:S02]  /*1dca0*/  ISETP.NE.AND P0, PT, R7, RZ, PT ;  /* 0x000000ff0700720c */ /* 0x000fe40003f05270 */
[----:B------:R-:W-:Y:S02]  /*1dcb0*/  ISETP.GE.U32.AND P2, PT, R6, R2, PT ;  /* 0x000000020600720c */ /* 0x000fe40003f46070 */
[----:B------:R-:W-:-:S04]  /*1dcc0*/  LOP3.LUT R2, R3, R7, RZ, 0x3c, !PT ;  /* 0x0000000703027212 */ /* 0x000fc800078e3cff */
[----:B------:R-:W-:-:S07]  /*1dcd0*/  ISETP.GE.AND P1, PT, R2, RZ, PT ;  /* 0x000000ff0200720c */ /* 0x000fce0003f26270 */
[----:B------:R-:W-:Y:S02]  /*1dce0*/  @P2 IADD3 R0, R0, 0x1, RZ ;  /* 0x0000000100002810 */ /* 0x000fe40007ffe0ff */
[----:B-1----:R-:W-:Y:S02]  /*1dcf0*/  IADD3 R2, RZ, -R9, RZ ;  /* 0x80000009ff027210 */ /* 0x002fe40007ffe0ff */
[----:B------:R-:W-:Y:S02]  /*1dd00*/  MOV R8, RZ ;  /* 0x000000ff00087202 */ /* 0x000fe40000000f00 */
[----:B------:R-:W-:Y:S01]  /*1dd10*/  @!P1 IMAD.MOV R0, RZ, RZ, -R0 ;  /* 0x000000ffff009224 */ /* 0x000fe200078e0a00 */
[----:B------:R-:W-:Y:S01]  /*1dd20*/  @!P0 LOP3.LUT R0, RZ, R7, RZ, 0x33, !PT ;  /* 0x00000007ff008212 */ /* 0x000fe200078e33ff */
[----:B------:R-:W-:Y:S01]  /*1dd30*/  IMAD.MOV.U32 R6, RZ, RZ, R2 ;  /* 0x000000ffff067224 */ /* 0x000fe200078e0002 */
[----:B------:R-:W-:Y:S02]  /*1dd40*/  IABS R2, R5 ;  /* 0x0000000500027213 */ /* 0x000fe40000000000 */
[----:B------:R-:W-:Y:S01]  /*1dd50*/  IABS R11, R0 ;  /* 0x00000000000b7213 */ /* 0x000fe20000000000 */
[----:B------:R-:W-:-:S02]  /*1dd60*/  IMAD R6, R6, R4, RZ ;  /* 0x0000000406067224 */ /* 0x000fc400078e02ff */
        /* <DEDUP_REMOVED lines=10> */
[----:B------:R-:W-:Y:S01]  /*1de10*/  ISETP.GE.U32.AND P2, PT, R6, R4, PT ;  /* 0x000000040600720c */ /* 0x000fe20003f46070 */
[----:B------:R-:W-:Y:S01]  /*1de20*/  IMAD.MOV R6, RZ, RZ, -R0 ;  /* 0x000000ffff067224 */ /* 0x000fe200078e0a00 */
        /* <DEDUP_REMOVED lines=11> */
.L_x_1469:
[----:B--2---:R-:W-:-:S04]  /*1dee0*/  IMAD.MOV.U32 R4, RZ, RZ, 0x4 ;  /* 0x00000004ff047424 */ /* 0x004fc800078e00ff */
[----:B------:R-:W-:-:S05]  /*1def0*/  IMAD.WIDE R4, R247, R4, c[0x0][0x590] ;  /* 0x00016400f7047625 */ /* 0x000fca00078e0204 */
[----:B------:R1:W2:Y:S01]  /*1df00*/  LDG.E R6, [R4.64] ;  /* 0x0000000804067981 */ /* 0x0002a2000c1e1900 */
[----:B------:R-:W-:Y:S01]  /*1df10*/  IABS R2, R3 ;  /* 0x0000000300027213 */ /* 0x000fe20000000000 */
[----:B-1----:R-:W-:Y:S02]  /*1df20*/  IMAD.MOV.U32 R4, RZ, RZ, RZ ;  /* 0x000000ffff047224 */ /* 0x002fe400078e00ff */
[----:B--2-4-:R-:W-:-:S05]  /*1df30*/  IMAD R11, R6, R7, RZ ;  /* 0x00000007060b7224 */ /* 0x014fca00078e02ff */
        /* <DEDUP_REMOVED lines=8> */
[----:B------:R-:W-:-:S04]  /*1dfc0*/  IMAD R0, R0, R8, RZ ;  /* 0x0000000800007224 */ /* 0x000fc800078e02ff */
[----:B------:R-:W-:-:S04]  /*1dfd0*/  IMAD.HI.U32 R0, R5, R0, R4 ;  /* 0x0000000005007227 */ /* 0x000fc800078e0004 */
[----:B------:R-:W-:Y:S02]  /*1dfe0*/  IMAD.MOV R4, RZ, RZ, -R9 ;  /* 0x000000ffff047224 */ /* 0x000fe400078e0a09 */
[----:B------:R-:W-:-:S04]  /*1dff0*/  IMAD.HI.U32 R0, R0, R2, RZ ;  /* 0x0000000200007227 */ /* 0x000fc800078e00ff */
[----:B------:R-:W-:-:S05]  /*1e000*/  IMAD R2, R0, R4, R2 ;  /* 0x0000000400027224 */ /* 0x000fca00078e0202 */
[----:B------:R-:W-:-:S13]  /*1e010*/  ISETP.GT.U32.AND P0, PT, R8, R2, PT ;  /* 0x000000020800720c */ /* 0x000fda0003f04070 */
[-C--:B------:R-:W-:Y:S02]  /*1e020*/  @!P0 IADD3 R2, R2, -R8.reuse, RZ ;  /* 0x8000000802028210 */ /* 0x080fe40007ffe0ff */
[----:B------:R-:W-:Y:S02]  /*1e030*/  @!P0 IADD3 R0, R0, 0x1, RZ ;  /* 0x0000000100008810 */ /* 0x000fe40007ffe0ff */
[----:B------:R-:W-:Y:S01]  /*1e040*/  ISETP.GE.U32.AND P2, PT, R2, R8, PT ;  /* 0x000000080200720c */ /* 0x000fe20003f46070 */
[----:B------:R-:W-:Y:S01]  /*1e050*/  IMAD.MOV.U32 R8, RZ, RZ, RZ ;  /* 0x000000ffff087224 */ /* 0x000fe200078e00ff */
[----:B------:R-:W-:Y:S02]  /*1e060*/  LOP3.LUT R2, R3, R11, RZ, 0x3c, !PT ;  /* 0x0000000b03027212 */ /* 0x000fe400078e3cff */
[----:B------:R-:W-:Y:S02]  /*1e070*/  ISETP.NE.AND P0, PT, R11, RZ, PT ;  /* 0x000000ff0b00720c */ /* 0x000fe40003f05270 */
[----:B------:R-:W-:-:S07]  /*1e080*/  ISETP.GE.AND P1, PT, R2, RZ, PT ;  /* 0x000000ff0200720c */ /* 0x000fce0003f26270 */
[----:B------:R-:W-:-:S05]  /*1e090*/  @P2 IADD3 R0, R0, 0x1, RZ ;  /* 0x0000000100002810 */ /* 0x000fca0007ffe0ff */
[----:B------:R-:W-:-:S04]  /*1e0a0*/  IMAD.MOV.U32 R2, RZ, RZ, R0 ;  /* 0x000000ffff027224 */ /* 0x000fc800078e0000 */
[----:B------:R-:W-:Y:S01]  /*1e0b0*/  @!P1 IMAD.MOV R2, RZ, RZ, -R2 ;  /* 0x000000ffff029224 */ /* 0x000fe200078e0a02 */
[----:B------:R-:W-:-:S05]  /*1e0c0*/  @!P0 LOP3.LUT R2, RZ, R11, RZ, 0x33, !PT ;  /* 0x0000000bff028212 */ /* 0x000fca00078e33ff */
[----:B------:R-:W-:Y:S02]  /*1e0d0*/  IMAD R10, R6, R2, RZ ;  /* 0x00000002060a7224 */ /* 0x000fe400078e02ff */
[----:B------:R-:W-:-:S03]  /*1e0e0*/  IMAD.MOV R2, RZ, RZ, -R2 ;  /* 0x000000ffff027224 */ /* 0x000fc600078e0a02 */
[----:B------:R-:W-:-:S04]  /*1e0f0*/  IADD3 R0, -R10, c[0x0][0x538], RZ ;  /* 0x00014e000a007a10 */ /* 0x000fc80007ffe1ff */
[----:B------:R-:W-:-:S04]  /*1e100*/  IMNMX R0, R6, R0, PT ;  /* 0x0000000006007217 */ /* 0x000fc80003800200 */
[----:B------:R-:W-:-:S04]  /*1e110*/  IABS R4, R0 ;  /* 0x0000000000047213 */ /* 0x000fc80000000000 */
[----:B------:R-:W1:Y:S08]  /*1e120*/  I2F.RP R5, R4 ;  /* 0x0000000400057306 */ /* 0x000e700000209400 */
[----:B-1----:R-:W1:Y:S02]  /*1e130*/  MUFU.RCP R5, R5 ;  /* 0x0000000500057308 */ /* 0x002e640000001000 */
[----:B-1----:R-:W-:-:S06]  /*1e140*/  IADD3 R5, R5, 0xffffffe, RZ ;  /* 0x0ffffffe05057810 */ /* 0x002fcc0007ffe0ff */
[----:B------:R-:W1:Y:S02]  /*1e150*/  F2I.FTZ.U32.TRUNC.NTZ R9, R5 ;  /* 0x0000000500097305 */ /* 0x000e64000021f000 */
[----:B-1----:R-:W-:Y:S02]  /*1e160*/  IMAD.MOV R6, RZ, RZ, -R9 ;  /* 0x000000ffff067224 */ /* 0x002fe400078e0a09 */
[----:B------:R-:W-:-:S03]  /*1e170*/  IMAD R5, R11, R2, R3 ;  /* 0x000000020b057224 */ /* 0x000fc600078e0203 */
[----:B------:R-:W-:Y:S02]  /*1e180*/  MOV R2, R6 ;  /* 0x0000000600027202 */ /* 0x000fe40000000f00 */
[----:B------:R-:W-:Y:S02]  /*1e190*/  IABS R6, R0 ;  /* 0x0000000000067213 */ /* 0x000fe40000000000 */
[----:B------:R-:W-:Y:S01]  /*1e1a0*/  IABS R3, R5 ;  /* 0x0000000500037213 */ /* 0x000fe20000000000 */
        /* <DEDUP_REMOVED lines=19> */
.L_x_1470:
[----:B------:R-:W-:Y:S05]  /*1e2e0*/  BSYNC B0 ;  /* 0x0000000000007941 */ /* 0x000fea0003800000 */
.L_x_1468:
[----:B------:R-:W-:-:S04]  /*1e2f0*/  LOP3.LUT R2, RZ, R2, RZ, 0x33, !PT ;  /* 0x00000002ff027212 */ /* 0x000fc800078e33ff */
[----:B------:R-:W-:Y:S01]  /*1e300*/  IADD3 R245, R2, R7, RZ ;  /* 0x0000000702f57210 */ /* 0x000fe20007ffe0ff */
[----:B------:R-:W-:Y:S05]  /*1e310*/  BRA `(.L_x_1471) ;  /* 0x0000004000007947 */ /* 0x000fea0003800000 */
.L_x_1459:
[----:B------:R-:W-:Y:S01]  /*1e320*/  IMAD.MOV.U32 R244, RZ, RZ, R9 ;  /* 0x000000fffff47224 */ /* 0x000fe200078e0009 */
[----:B------:R-:W-:Y:S01]  /*1e330*/  MOV R246, RZ ;  /* 0x000000ff00f67202 */ /* 0x000fe20000000f00 */
[----:B------:R-:W-:Y:S01]  /*1e340*/  IMAD.MOV.U32 R245, RZ, RZ, RZ ;  /* 0x000000fffff57224 */ /* 0x000fe200078e00ff */
[----:B------:R-:W-:Y:S02]  /*1e350*/  MOV R247, c[0x0][0x53c] ;  /* 0x00014f0000f77a02 */ /* 0x000fe40000000f00 */
.L_x_1471:
[----:B------:R-:W-:Y:S05]  /*1e360*/  BSYNC B1 ;  /* 0x0000000000017941 */ /* 0x000fea0003800000 */
.L_x_1457:
[----:B------:R-:W-:Y:S01]  /*1e370*/  WARPSYNC 0xffffffff ;  /* 0xffffffff00007948 */ /* 0x000fe20003800000 */
[----:B------:R-:W-:Y:S01]  /*1e380*/  BAR.SYNC.DEFER_BLOCKING 0x4, 0x100 ;  /* 0x0104000000007b1d */ /* 0x000fe20000010000 */
[----:B------:R-:W-:-:S13]  /*1e390*/  ISETP.NE.AND P0, PT, R13, RZ, PT ;  /* 0x000000ff0d00720c */ /* 0x000fda0003f05270 */
[----:B------:R2:W-:Y:S04]  /*1e3a0*/  @!P0 STS.128 [0x18100], R244 ;  /* 0x018100f4ff008388 */ /* 0x0005e80000000c00 */
[----:B------:R-:W-:Y:S06]  /*1e3b0*/  BAR.ARV 0x5, 0x100 ;  /* 0x0144000000007b1d */ /* 0x000fec0000002000 */
.L_x_1452:
[----:B-1----:R-:W-:-:S13]  /*1e3c0*/  ISETP.GE.AND P0, PT, R247, c[0x0][0x53c], PT ;  /* 0x00014f00f7007a0c */ /* 0x002fda0003f06270 */
[----:B--234-:R-:W-:Y:S01]  /*1e3d0*/  @P0 CALL.REL.NOINC `(.L_x_1472) ;  /* 0x0000001000000944 */ /* 0x01cfe20003c00000 */
[----:B------:R-:W-:Y:S05]  /*1e3e0*/  BRA `(.L_x_1473) ;  /* 0xfffe3cc000007947 */ /* 0x000fea000383ffff */
.L_x_1472:
[----:B------:R-:W-:Y:S05]  /*1e3f0*/  EXIT ;  /* 0x000000000000794d */ /* 0x000fea0003800000 */
.L_x_1283:
[----:B------:R-:W-:Y:S01]  /*1e400*/  IMAD.MOV.U32 R0, RZ, RZ, R5 ;  /* 0x000000ffff007224 */ /* 0x000fe200078e0005 */
[----:B------:R-:W-:Y:S02]  /*1e410*/  MOV R3, 0x1 ;  /* 0x0000000100037802 */ /* 0x000fe40000000f00 */
[----:B------:R-:W-:Y:S02]  /*1e420*/  MOV R2, 0x1e440 ;  /* 0x0001e44000027802 */ /* 0x000fe40000000f00 */
[----:B--2---:R-:W-:Y:S05]  /*1e430*/  CALL.REL.NOINC `($__internal_24_$__cuda_sm70_shflsync_up_p) ;  /* 0x00002e1000007944 */ /* 0x004fea0003c00000 */
[----:B------:R-:W-:Y:S01]  /*1e440*/  MOV R0, R4 ;  /* 0x0000000400007202 */ /* 0x000fe20000000f00 */
[----:B------:R-:W-:Y:S05]  /*1e450*/  BRA `(.L_x_1474) ;  /* 0xfffe1fe000007947 */ /* 0x000fea000383ffff */
.L_x_1284:
[----:B------:R-:W-:Y:S01]  /*1e460*/  IMAD.MOV.U32 R0, RZ, RZ, R5 ;  /* 0x000000ffff007224 */ /* 0x000fe200078e0005 */
[----:B------:R-:W-:Y:S02]  /*1e470*/  MOV R3, 0x2 ;  /* 0x0000000200037802 */ /* 0x000fe40000000f00 */
[----:B------:R-:W-:Y:S02]  /*1e480*/  MOV R2, 0x1e4a0 ;  /* 0x0001e4a000027802 */ /* 0x000fe40000000f00 */
[----:B--2---:R-:W-:Y:S05]  /*1e490*/  CALL.REL.NOINC `($__internal_24_$__cuda_sm70_shflsync_up_p) ;  /* 0x00002db000007944 */ /* 0x004fea0003c00000 */
[----:B------:R-:W-:Y:S01]  /*1e4a0*/  SEL R4, R4, RZ, P4 ;  /* 0x000000ff04047207 */ /* 0x000fe20002000000 */
[----:B------:R-:W-:Y:S01]  /*1e4b0*/  IMAD.MOV.U32 R3, RZ, RZ, 0x4 ;  /* 0x00000004ff037424 */ /* 0x000fe200078e00ff */
[----:B------:R-:W-:-:S03]  /*1e4c0*/  MOV R2, 0x1e4f0 ;  /* 0x0001e4f000027802 */ /* 0x000fc60000000f00 */
[----:B------:R-:W-:Y:S02]  /*1e4d0*/  IMAD.IADD R0, R5, 0x1, R4 ;  /* 0x0000000105007824 */ /* 0x000fe400078e0204 */
[----:B------:R-:W-:Y:S05]  /*1e4e0*/  CALL.REL.NOINC `($__internal_24_$__cuda_sm70_shflsync_up_p) ;  /* 0x00002d6000007944 */ /* 0x000fea0003c00000 */
        /* <DEDUP_REMOVED lines=10> */
[----:B------:R-:W-:Y:S02]  /*1e590*/  SEL R4, R4, RZ, P1 ;  /* 0x000000ff04047207 */ /* 0x000fe40000800000 */
[----:B------:R-:W-:Y:S02]  /*1e5a0*/  MOV R3, 0x1f ;  /* 0x0000001f00037802 */ /* 0x000fe40000000f00 */
[----:B------:R-:W-:Y:S01]  /*1e5b0*/  MOV R2, 0x1e600 ;  /* 0x0001e60000027802 */ /* 0x000fe20000000f00 */
[----:B------:R-:W-:Y:S02]  /*1e5c0*/  IMAD.IADD R4, R0, 0x1, R4 ;  /* 0x0000000100047824 */ /* 0x000fe400078e0204 */
[----:B------:R-:W-:Y:S02]  /*1e5d0*/  IMAD.MOV.U32 R0, RZ, RZ, 0x1f ;  /* 0x0000001fff007424 */ /* 0x000fe400078e00ff */
[----:B------:R-:W-:Y:S02]  /*1e5e0*/  IMAD.MOV.U32 R29, RZ, RZ, R4 ;  /* 0x000000ffff1d7224 */ /* 0x000fe400078e0004 */
[----:B------:R-:W-:Y:S05]  /*1e5f0*/  CALL.REL.NOINC `($__internal_23_$__cuda_sm70_shflsync_idx_p) ;  /* 0x00002c0000007944 */ /* 0x000fea0003c00000 */
[----:B------:R-:W-:Y:S05]  /*1e600*/  BRA `(.L_x_1475) ;  /* 0xfffe1f3000007947 */ /* 0x000fea000383ffff */
.L_x_1286:
[----:B------:R-:W-:Y:S02]  /*1e610*/  SEL R0, RZ, 0x1, P0 ;  /* 0x00000001ff007807 */ /* 0x000fe40000000000 */
[----:B------:R-:W-:-:S02]  /*1e620*/  MOV R2, 0x1e640 ;  /* 0x0001e64000027802 */ /* 0x000fc40000000f00 */
[----:B--2---:R-:W-:Y:S05]  /*1e630*/  CALL.REL.NOINC `($__internal_25_$__cuda_sm70_votesync_ballot) ;  /* 0x00002c7000007944 */ /* 0x004fea0003c00000 */
[----:B------:R-:W-:Y:S01]  /*1e640*/  MOV R10, R0 ;  /* 0x00000000000a7202 */ /* 0x000fe20000000f00 */
[----:B------:R-:W-:Y:S05]  /*1e650*/  BRA `(.L_x_1476) ;  /* 0xfffe1f7000007947 */ /* 0x000fea000383ffff */
.L_x_1287:
[----:B------:R-:W-:Y:S01]  /*1e660*/  IMAD.MOV.U32 R29, RZ, RZ, R9 ;  /* 0x000000ffff1d7224 */ /* 0x000fe200078e0009 */
[----:B------:R-:W-:Y:S01]  /*1e670*/  MOV R0, R5 ;  /* 0x0000000500007202 */ /* 0x000fe20000000f00 */
[----:B------:R-:W-:Y:S01]  /*1e680*/  IMAD.MOV.U32 R3, RZ, RZ, 0x1f ;  /* 0x0000001fff037424 */ /* 0x000fe200078e00ff */
[----:B------:R-:W-:-:S02]  /*1e690*/  MOV R2, 0x1e6b0 ;  /* 0x0001e6b000027802 */ /* 0x000fc40000000f00 */
[----:B------:R-:W-:Y:S05]  /*1e6a0*/  CALL.REL.NOINC `($__internal_23_$__cuda_sm70_shflsync_idx_p) ;  /* 0x00002b5000007944 */ /* 0x000fea0003c00000 */
[----:B------:R-:W-:Y:S01]  /*1e6b0*/  IMAD.MOV.U32 R12, RZ, RZ, R0 ;  /* 0x000000ffff0c7224 */ /* 0x000fe200078e0000 */
[----:B------:R-:W-:Y:S01]  /*1e6c0*/  MOV R29, R8 ;  /* 0x00000008001d7202 */ /* 0x000fe20000000f00 */
[----:B------:R-:W-:Y:S01]  /*1e6d0*/  IMAD.MOV.U32 R6, RZ, RZ, RZ ;  /* 0x000000ffff067224 */ /* 0x000fe200078e00ff */
[----:B------:R-:W-:Y:S01]  /*1e6e0*/  MOV R0, R5 ;  /* 0x0000000500007202 */ /* 0x000fe20000000f00 */
[----:B------:R-:W-:Y:S01]  /*1e6f0*/  IMAD.MOV.U32 R3, RZ, RZ, 0x1f ;  /* 0x0000001fff037424 */ /* 0x000fe200078e00ff */
[----:B------:R-:W-:-:S02]  /*1e700*/  MOV R2, 0x1e720 ;  /* 0x0001e72000027802 */ /* 0x000fc40000000f00 */
[----:B------:R-:W-:Y:S05]  /*1e710*/  CALL.REL.NOINC `($__internal_23_$__cuda_sm70_shflsync_idx_p) ;  /* 0x00002ae000007944 */ /* 0x000fea0003c00000 */
[----:B------:R-:W-:Y:S01]  /*1e720*/  MOV R9, R0 ;  /* 0x0000000000097202 */ /* 0x000fe20000000f00 */
[----:B------:R-:W-:Y:S05]  /*1e730*/  BRA `(.L_x_1477) ;  /* 0xfffe1ef000007947 */ /* 0x000fea000383ffff */
.L_x_1290:
[----:B------:R-:W-:Y:S01]  /*1e740*/  IMAD.MOV.U32 R29, RZ, RZ, R4 ;  /* 0x000000ffff1d7224 */ /* 0x000fe200078e0004 */
[----:B------:R-:W-:-:S02]  /*1e750*/  MOV R3, 0x1f ;  /* 0x0000001f00037802 */ /* 0x000fc40000000f00 */
[----:B------:R-:W-:Y:S02]  /*1e760*/  MOV R2, 0x1e780 ;  /* 0x0001e78000027802 */ /* 0x000fe40000000f00 */
[----:B-123--:R-:W-:Y:S05]  /*1e770*/  CALL.REL.NOINC `($__internal_23_$__cuda_sm70_shflsync_idx_p) ;  /* 0x00002a8000007944 */ /* 0x00efea0003c00000 */
[----:B------:R-:W-:Y:S01]  /*1e780*/  MOV R6, R0 ;  /* 0x0000000000067202 */ /* 0x000fe20000000f00 */
[----:B------:R-:W-:Y:S05]  /*1e790*/  BRA `(.L_x_1289) ;  /* 0xfffe1ef000007947 */ /* 0x000fea000383ffff */
.L_x_1329:
[----:B------:R-:W-:Y:S01]  /*1e7a0*/  IMAD.MOV.U32 R29, RZ, RZ, R5 ;  /* 0x000000ffff1d7224 */ /* 0x000fe200078e0005 */
[----:B------:R-:W-:Y:S01]  /*1e7b0*/  MOV R0, RZ ;  /* 0x000000ff00007202 */ /* 0x000fe20000000f00 */
[----:B------:R-:W-:Y:S01]  /*1e7c0*/  IMAD.MOV.U32 R3, RZ, RZ, 0x181f ;  /* 0x0000181fff037424 */ /* 0x000fe200078e00ff */
[----:B------:R-:W-:Y:S02]  /*1e7d0*/  MOV R2, 0x1e7f0 ;  /* 0x0001e7f000027802 */ /* 0x000fe40000000f00 */
[----:B-----5:R-:W-:Y:S05]  /*1e7e0*/  CALL.REL.NOINC `($__internal_23_$__cuda_sm70_shflsync_idx_p) ;  /* 0x00002a1000007944 */ /* 0x020fea0003c00000 */
[----:B------:R-:W-:Y:S01]  /*1e7f0*/  MOV R6, R0 ;  /* 0x0000000000067202 */ /* 0x000fe20000000f00 */
[----:B------:R-:W-:Y:S05]  /*1e800*/  BRA `(.L_x_1478) ;  /* 0xfffe9bd000007947 */ /* 0x000fea000383ffff */
.L_x_1330:
[----:B------:R-:W-:Y:S01]  /*1e810*/  IMAD.MOV.U32 R29, RZ, RZ, R7 ;  /* 0x000000ffff1d7224 */ /* 0x000fe200078e0007 */
[----:B------:R-:W-:Y:S01]  /*1e820*/  MOV R0, RZ ;  /* 0x000000ff00007202 */ /* 0x000fe20000000f00 */
[----:B------:R-:W-:Y:S01]  /*1e830*/  IMAD.MOV.U32 R3, RZ, RZ, 0x181f ;  /* 0x0000181fff037424 */ /* 0x000fe200078e00ff */
[----:B------:R-:W-:Y:S02]  /*1e840*/  MOV R2, 0x1e860 ;  /* 0x0001e86000027802 */ /* 0x000fe40000000f00 */
[----:B-12--5:R-:W-:Y:S05]  /*1e850*/  CALL.REL.NOINC `($__internal_23_$__cuda_sm70_shflsync_idx_p) ;  /* 0x000029a000007944 */ /* 0x026fea0003c00000 */
[----:B------:R-:W-:Y:S05]  /*1e860*/  BRA `(.L_x_1479) ;  /* 0xfffe9b9000007947 */ /* 0x000fea000383ffff */
.L_x_1333:
[----:B------:R-:W-:Y:S01]  /*1e870*/  IMAD.MOV.U32 R29, RZ, RZ, R5 ;  /* 0x000000ffff1d7224 */ /* 0x000fe200078e0005 */
[----:B----4-:R-:W-:Y:S01]  /*1e880*/  MOV R0, 0x1 ;  /* 0x0000000100007802 */ /* 0x010fe20000000f00 */
[----:B--2---:R-:W-:Y:S01]  /*1e890*/  IMAD.MOV.U32 R3, RZ, RZ, 0x181f ;  /* 0x0000181fff037424 */ /* 0x004fe200078e00ff */
[----:B------:R-:W-:-:S02]  /*1e8a0*/  MOV R2, 0x1e8c0 ;  /* 0x0001e8c000027802 */ /* 0x000fc40000000f00 */
[----:B-1-3-5:R-:W-:Y:S05]  /*1e8b0*/  CALL.REL.NOINC `($__internal_23_$__cuda_sm70_shflsync_idx_p) ;  /* 0x0000294000007944 */ /* 0x02afea0003c00000 */
[----:B------:R-:W-:Y:S01]  /*1e8c0*/  IMAD.MOV.U32 R6, RZ, RZ, R0 ;  /* 0x000000ffff067224 */ /* 0x000fe200078e0000 */
[----:B------:R-:W-:Y:S01]  /*1e8d0*/  MOV R0, 0x1 ;  /* 0x0000000100007802 */ /* 0x000fe20000000f00 */
[----:B------:R-:W-:Y:S01]  /*1e8e0*/  IMAD.MOV.U32 R29, RZ, RZ, R7 ;  /* 0x000000ffff1d7224 */ /* 0x000fe200078e0007 */
[----:B------:R-:W-:-:S02]  /*1e8f0*/  MOV R3, 0x181f ;  /* 0x0000181f00037802 */ /* 0x000fc40000000f00 */
[----:B------:R-:W-:Y:S02]  /*1e900*/  MOV R2, 0x1e920 ;  /* 0x0001e92000027802 */ /* 0x000fe40000000f00 */
[----:B------:R-:W-:Y:S05]  /*1e910*/  CALL.REL.NOINC `($__internal_23_$__cuda_sm70_shflsync_idx_p) ;  /* 0x000028e000007944 */ /* 0x000fea0003c00000 */
[----:B------:R-:W-:Y:S05]  /*1e920*/  BRA `(.L_x_1480) ;  /* 0xfffe9c1000007947 */ /* 0x000fea000383ffff */
.L_x_1336:
[----:B------:R-:W-:Y:S01]  /*1e930*/  IMAD.MOV.U32 R29, RZ, RZ, R5 ;  /* 0x000000ffff1d7224 */ /* 0x000fe200078e0005 */
[----:B----4-:R-:W-:Y:S01]  /*1e940*/  MOV R0, 0x2 ;  /* 0x0000000200007802 */ /* 0x010fe20000000f00 */
[----:B-1----:R-:W-:Y:S01]  /*1e950*/  IMAD.MOV.U32 R3, RZ, RZ, 0x181f ;  /* 0x0000181fff037424 */ /* 0x002fe200078e00ff */
[----:B------:R-:W-:Y:S02]  /*1e960*/  MOV R2, 0x1e980 ;  /* 0x0001e98000027802 */ /* 0x000fe40000000f00 */
[----:B--23-5:R-:W-:Y:S05]  /*1e970*/  CALL.REL.NOINC `($__internal_23_$__cuda_sm70_shflsync_idx_p) ;  /* 0x0000288000007944 */ /* 0x02cfea0003c00000 */
[----:B------:R-:W-:Y:S01]  /*1e980*/  MOV R6, R0 ;  /* 0x0000000000067202 */ /* 0x000fe20000000f00 */
[----:B------:R-:W-:Y:S05]  /*1e990*/  BRA `(.L_x_1481) ;  /* 0xfffe9cd000007947 */ /* 0x000fea000383ffff */
.L_x_1337:
[----:B------:R-:W-:Y:S01]  /*1e9a0*/  IMAD.MOV.U32 R29, RZ, RZ, R7 ;  /* 0x000000ffff1d7224 */ /* 0x000fe200078e0007 */
[----:B----4-:R-:W-:Y:S01]  /*1e9b0*/  MOV R0, 0x2 ;  /* 0x0000000200007802 */ /* 0x010fe20000000f00 */
[----:B------:R-:W-:Y:S01]  /*1e9c0*/  IMAD.MOV.U32 R3, RZ, RZ, 0x181f ;  /* 0x0000181fff037424 */ /* 0x000fe200078e00ff */
[----:B------:R-:W-:Y:S02]  /*1e9d0*/  MOV R2, 0x1e9f0 ;  /* 0x0001e9f000027802 */ /* 0x000fe40000000f00 */
[----:B-123-5:R-:W-:Y:S05]  /*1e9e0*/  CALL.REL.NOINC `($__internal_23_$__cuda_sm70_shflsync_idx_p) ;  /* 0x0000281000007944 */ /* 0x02efea0003c00000 */
[----:B------:R-:W-:Y:S05]  /*1e9f0*/  BRA `(.L_x_1482) ;  /* 0xfffe9c9000007947 */ /* 0x000fea000383ffff */
.L_x_1340:
[----:B------:R-:W-:Y:S01]  /*1ea00*/  IMAD.MOV.U32 R29, RZ, RZ, R5 ;  /* 0x000000ffff1d7224 */ /* 0x000fe200078e0005 */
[----:B-1----:R-:W-:Y:S01]  /*1ea10*/  MOV R0, 0x3 ;  /* 0x0000000300007802 */ /* 0x002fe20000000f00 */
[----:B------:R-:W-:Y:S01]  /*1ea20*/  IMAD.MOV.U32 R3, RZ, RZ, 0x181f ;  /* 0x0000181fff037424 */ /* 0x000fe200078e00ff */
[----:B------:R-:W-:-:S02]  /*1ea30*/  MOV R2, 0x1ea50 ;  /* 0x0001ea5000027802 */ /* 0x000fc40000000f00 */
[----:B--2345:R-:W-:Y:S05]  /*1ea40*/  CALL.REL.NOINC `($__internal_23_$__cuda_sm70_shflsync_idx_p) ;  /* 0x000027b000007944 */ /* 0x03cfea0003c00000 */
[----:B------:R-:W-:Y:S01]  /*1ea50*/  IMAD.MOV.U32 R5, RZ, RZ, R0 ;  /* 0x000000ffff057224 */ /* 0x000fe200078e0000 */
[----:B------:R-:W-:Y:S01]  /*1ea60*/  MOV R0, 0x3 ;  /* 0x0000000300007802 */ /* 0x000fe20000000f00 */
[----:B------:R-:W-:Y:S01]  /*1ea70*/  IMAD.MOV.U32 R29, RZ, RZ, R7 ;  /* 0x000000ffff1d7224 */ /* 0x000fe200078e0007 */
[----:B------:R-:W-:-:S02]  /*1ea80*/  MOV R3, 0x181f ;  /* 0x0000181f00037802 */ /* 0x000fc40000000f00 */
[----:B------:R-:W-:Y:S02]  /*1ea90*/  MOV R2, 0x1eab0 ;  /* 0x0001eab000027802 */ /* 0x000fe40000000f00 */
[----:B------:R-:W-:Y:S05]  /*1eaa0*/  CALL.REL.NOINC `($__internal_23_$__cuda_sm70_shflsync_idx_p) ;  /* 0x0000275000007944 */ /* 0x000fea0003c00000 */
[----:B------:R-:W-:Y:S05]  /*1eab0*/  BRA `(.L_x_1483) ;  /* 0xfffe9d1000007947 */ /* 0x000fea000383ffff */
.L_x_1387:
[----:B------:R-:W-:Y:S01]  /*1eac0*/  IMAD.MOV.U32 R29, RZ, RZ, R5 ;  /* 0x000000ffff1d7224 */ /* 0x000fe200078e0005 */
[----:B------:R-:W-:Y:S01]  /*1ead0*/  MOV R0, RZ ;  /* 0x000000ff00007202 */ /* 0x000fe20000000f00 */
[----:B------:R-:W-:Y:S01]  /*1eae0*/  IMAD.MOV.U32 R3, RZ, RZ, 0x181f ;  /* 0x0000181fff037424 */ /* 0x000fe200078e00ff */
[----:B------:R-:W-:Y:S02]  /*1eaf0*/  MOV R2, 0x1eb10 ;  /* 0x0001eb1000027802 */ /* 0x000fe40000000f00 */
[----:B------:R-:W-:Y:S05]  /*1eb00*/  CALL.REL.NOINC `($__internal_23_$__cuda_sm70_shflsync_idx_p) ;  /* 0x000026f000007944 */ /* 0x000fea0003c00000 */
[----:B------:R-:W-:Y:S01]  /*1eb10*/  MOV R4, R0 ;  /* 0x0000000000047202 */ /* 0x000fe20000000f00 */
[----:B------:R-:W-:Y:S05]  /*1eb20*/  BRA `(.L_x_1484) ;  /* 0xffff23c000007947 */ /* 0x000fea000383ffff */
.L_x_1388:
[----:B------:R-:W-:Y:S01]  /*1eb30*/  IMAD.MOV.U32 R29, RZ, RZ, R12 ;  /* 0x000000ffff1d7224 */ /* 0x000fe200078e000c */
[----:B------:R-:W-:Y:S01]  /*1eb40*/  MOV R0, RZ ;  /* 0x000000ff00007202 */ /* 0x000fe20000000f00 */
[----:B------:R-:W-:Y:S01]  /*1eb50*/  IMAD.MOV.U32 R3, RZ, RZ, 0x181f ;  /* 0x0000181fff037424 */ /* 0x000fe200078e00ff */
[----:B------:R-:W-:Y:S02]  /*1eb60*/  MOV R2, 0x1eb80 ;  /* 0x0001eb8000027802 */ /* 0x000fe40000000f00 */
[----:B-12---:R-:W-:Y:S05]  /*1eb70*/  CALL.REL.NOINC `($__internal_23_$__cuda_sm70_shflsync_idx_p) ;  /* 0x0000268000007944 */ /* 0x006fea0003c00000 */
[----:B------:R-:W-:Y:S01]  /*1eb80*/  ISETP.GE.AND P2, PT, R202, c[0x0][0x1d4], PT ;  /* 0x00007500ca007a0c */ /* 0x000fe20003f46270 */
[----:B------:R-:W-:Y:S01]  /*1eb90*/  IMAD.MOV.U32 R29, RZ, RZ, R5 ;  /* 0x000000ffff1d7224 */ /* 0x000fe200078e0005 */
[----:B------:R-:W-:Y:S02]  /*1eba0*/  IADD3 R2, P0, R0, R84, RZ ;  /* 0x0000005400027210 */ /* 0x000fe40007f1e0ff */
[----:B------:R-:W-:-:S02]  /*1ebb0*/  ISETP.GE.AND P1, PT, R205, c[0x0][0x1d4], PT ;  /* 0x00007500cd007a0c */ /* 0x000fc40003f26270 */
[----:B------:R-:W-:Y:S01]  /*1ebc0*/  SEL R11, RZ, 0x10, P2 ;  /* 0x00000010ff0b7807 */ /* 0x000fe20001000000 */
[----:B------:R-:W-:Y:S01]  /*1ebd0*/  IMAD.X R3, R4, 0x1, R87, P0 ;  /* 0x0000000104037824 */ /* 0x000fe200000e0657 */
[----:B------:R-:W-:-:S05]  /*1ebe0*/  SEL R10, RZ, 0x10, P1 ;  /* 0x00000010ff0a7807 */ /* 0x000fca0000800000 */
[----:B------:R-:W-:Y:S01]  /*1ebf0*/  @!PT LDS RZ, [RZ] ;  /* 0x00000000fffff984 */ /* 0x000fe20000000800 */
[----:B------:R-:W-:Y:S01]  /*1ec00*/  @!PT LDS RZ, [RZ] ;  /* 0x00000000fffff984 */ /* 0x000fe20000000800 */
[----:B------:R-:W-:Y:S01]  /*1ec10*/  @!PT LDS RZ, [RZ] ;  /* 0x00000000fffff984 */ /* 0x000fe20000000800 */
[----:B------:R1:W-:Y:S02]  /*1ec20*/  LDGSTS.E.BYPASS.LTC128B.128 [R193+0x6100], [R2.64], !P2 ;  /* 0x0610000002c17fae */ /* 0x0003e4000d101d48 */
[----:B-1----:R-:W-:-:S05]  /*1ec30*/  IADD3 R2, P0, R0, R85, RZ ;  /* 0x0000005500027210 */ /* 0x002fca0007f1e0ff */
[----:B------:R-:W-:Y:S01]  /*1ec40*/  IMAD.X R3, R4, 0x1, R88, P0 ;  /* 0x0000000104037824 */ /* 0x000fe200000e0658 */
[----:B------:R-:W-:-:S04]  /*1ec50*/  ISETP.GE.AND P0, PT, R206, c[0x0][0x1d4], PT ;  /* 0x00007500ce007a0c */ /* 0x000fc80003f06270 */
[----:B------:R1:W-:Y:S01]  /*1ec60*/  LDGSTS.E.BYPASS.LTC128B.128 [R193+0x8100], [R2.64], !P1 ;  /* 0x0810000002c17fae */ /* 0x0003e2000c901d48 */
[----:B------:R-:W-:Y:S02]  /*1ec70*/  SEL R5, RZ, 0x10, P0 ;  /* 0x00000010ff057807 */ /* 0x000fe40000000000 */
[----:B-1----:R-:W-:Y:S01]  /*1ec80*/  IADD3 R2, P3, R0, R86, RZ ;  /* 0x0000005600027210 */ /* 0x002fe20007f7e0ff */
[----:B------:R-:W-:-:S04]  /*1ec90*/  IMAD.MOV.U32 R0, RZ, RZ, 0x1 ;  /* 0x00000001ff007424 */ /* 0x000fc800078e00ff */
[----:B------:R-:W-:-:S05]  /*1eca0*/  IMAD.X R3, R4, 0x1, R89, P3 ;  /* 0x0000000104037824 */ /* 0x000fca00018e0659 */
[----:B------:R1:W-:Y:S02]  /*1ecb0*/  LDGSTS.E.BYPASS.LTC128B.128 [R193+0xa100], [R2.64], !P0 ;  /* 0x0a10000002c17fae */ /* 0x0003e4000c101d48 */
[----:B-1----:R-:W-:Y:S01]  /*1ecc0*/  IMAD.MOV.U32 R3, RZ, RZ, 0x181f ;  /* 0x0000181fff037424 */ /* 0x002fe200078e00ff */
[----:B------:R-:W-:Y:S02]  /*1ecd0*/  MOV R2, 0x1ecf0 ;  /* 0x0001ecf000027802 */ /* 0x000fe40000000f00 */
[----:B------:R-:W-:Y:S05]  /*1ece0*/  CALL.REL.NOINC `($__internal_23_$__cuda_sm70_shflsync_idx_p) ;  /* 0x0000251000007944 */ /* 0x000fea0003c00000 */
[----:B------:R-:W-:Y:S01]  /*1ecf0*/  IMAD.MOV.U32 R4, RZ, RZ, R0 ;  /* 0x000000ffff047224 */ /* 0x000fe200078e0000 */
[----:B------:R-:W-:Y:S01]  /*1ed00*/  MOV R0, 0x1 ;  /* 0x0000000100007802 */ /* 0x000fe20000000f00 */
[----:B------:R-:W-:Y:S01]  /*1ed10*/  IMAD.MOV.U32 R29, RZ, RZ, R12 ;  /* 0x000000ffff1d7224 */ /* 0x000fe200078e000c */
[----:B------:R-:W-:Y:S02]  /*1ed20*/  MOV R3, 0x181f ;  /* 0x0000181f00037802 */ /* 0x000fe40000000f00 */
[----:B------:R-:W-:Y:S02]  /*1ed30*/  MOV R2, 0x1ed50 ;  /* 0x0001ed5000027802 */ /* 0x000fe40000000f00 */
[----:B------:R-:W-:Y:S05]  /*1ed40*/  CALL.REL.NOINC `($__internal_23_$__cuda_sm70_shflsync_idx_p) ;  /* 0x000024b000007944 */ /* 0x000fea0003c00000 */
[----:B------:R-:W-:Y:S05]  /*1ed50*/  BRA `(.L_x_1485) ;  /* 0xffff22e000007947 */ /* 0x000fea000383ffff */
.L_x_1389:
[----:B------:R-:W-:Y:S01]  /*1ed60*/  IMAD.MOV.U32 R29, RZ, RZ, R4 ;  /* 0x000000ffff1d7224 */ /* 0x000fe200078e0004 */
[----:B------:R-:W-:Y:S01]  /*1ed70*/  MOV R0, RZ ;  /* 0x000000ff00007202 */ /* 0x000fe20000000f00 */
[----:B------:R-:W-:Y:S01]  /*1ed80*/  IMAD.MOV.U32 R3, RZ, RZ, 0x1c1f ;  /* 0x00001c1fff037424 */ /* 0x000fe200078e00ff */
[----:B------:R-:W-:-:S02]  /*1ed90*/  MOV R2, 0x1edb0 ;  /* 0x0001edb000027802 */ /* 0x000fc40000000f00 */
[----:B------:R-:W-:Y:S05]  /*1eda0*/  CALL.REL.NOINC `($__internal_23_$__cuda_sm70_shflsync_idx_p) ;  /* 0x0000245000007944 */ /* 0x000fea0003c00000 */
[----:B------:R-:W-:Y:S05]  /*1edb0*/  BRA `(.L_x_1486) ;  /* 0xffff24c000007947 */ /* 0x000fea000383ffff */
.L_x_1390:
[----:B------:R-:W-:Y:S01]  /*1edc0*/  IMAD.MOV.U32 R29, RZ, RZ, R4 ;  /* 0x000000ffff1d7224 */ /* 0x000fe200078e0004 */
[----:B------:R-:W-:Y:S01]  /*1edd0*/  MOV R0, 0x1 ;  /* 0x0000000100007802 */ /* 0x000fe20000000f00 */
[----:B------:R-:W-:Y:S01]  /*1ede0*/  IMAD.MOV.U32 R3, RZ, RZ, 0x1c1f ;  /* 0x00001c1fff037424 */ /* 0x000fe200078e00ff */
[----:B------:R-:W-:-:S02]  /*1edf0*/  MOV R2, 0x1ee10 ;  /* 0x0001ee1000027802 */ /* 0x000fc40000000f00 */
[----:B-1----:R-:W-:Y:S05]  /*1ee00*/  CALL.REL.NOINC `($__internal_23_$__cuda_sm70_shflsync_idx_p) ;  /* 0x000023f000007944 */ /* 0x002fea0003c00000 */
[----:B------:R-:W-:Y:S01]  /*1ee10*/  IMAD.IADD R0, R5, 0x1, R0 ;  /* 0x0000000105007824 */ /* 0x000fe200078e0200 */
[----:B------:R-:W-:-:S04]  /*1ee20*/  FMNMX.FTZ R3, R8, R9, !PT ;  /* 0x0000000908037209 */ /* 0x000fc80007810000 */
[----:B------:R-:W-:Y:S02]  /*1ee30*/  IMNMX R0, R6, R0, PT ;  /* 0x0000000006007217 */ /* 0x000fe40003800200 */
[----:B------:R-:W-:Y:S02]  /*1ee40*/  FMNMX.FTZ R3, R10, R3, !PT ;  /* 0x000000030a037209 */ /* 0x000fe40007810000 */
[C---:B------:R-:W-:Y:S02]  /*1ee50*/  ISETP.GT.AND P0, PT, R0.reuse, RZ, PT ;  /* 0x000000ff0000720c */ /* 0x040fe40003f04270 */
[----:B------:R-:W-:Y:S02]  /*1ee60*/  ISETP.GT.AND P2, PT, R0, 0x1, PT ;  /* 0x000000010000780c */ /* 0x000fe40003f44270 */
[----:B------:R-:W-:Y:S02]  /*1ee70*/  FSEL R6, R70, -INF , P0 ;  /* 0xff80000046067808 */ /* 0x000fe40000000000 */
        /* <DEDUP_REMOVED lines=24> */
[----:B------:R-:W-:-:S02]  /*1f000*/  FMNMX.FTZ R0, R6, R7, !PT ;  /* 0x0000000706007209 */ /* 0x000fc40007810000 */
[----:B------:R-:W-:Y:S02]  /*1f010*/  FMNMX.FTZ R3, R11, R3, !PT ;  /* 0x000000030b037209 */ /* 0x000fe40007810000 */
[----:B------:R-:W-:Y:S02]  /*1f020*/  FMNMX.FTZ R0, R12, R0, !PT ;  /* 0x000000000c007209 */ /* 0x000fe40007810000 */
[----:B------:R-:W-:Y:S02]  /*1f030*/  FMNMX.FTZ R3, R14, R3, !PT ;  /* 0x000000030e037209 */ /* 0x000fe40007810000 */
[----:B------:R-:W-:Y:S02]  /*1f040*/  FMNMX.FTZ R0, R13, R0, !PT ;  /* 0x000000000d007209 */ /* 0x000fe40007810000 */
[----:B------:R-:W-:Y:S02]  /*1f050*/  FMNMX.FTZ R3, R15, R3, !PT ;  /* 0x000000030f037209 */ /* 0x000fe40007810000 */
        /* <DEDUP_REMOVED lines=9> */
[----:B------:R-:W-:Y:S02]  /*1f0f0*/  FSEL R72, R30, -INF , P4 ;  /* 0xff8000001e487808 */ /* 0x000fe40002000000 */
[----:B------:R-:W-:Y:S02]  /*1f100*/  FMNMX.FTZ R2, R74, R0, !PT ;  /* 0x000000004a027209 */ /* 0x000fe40007810000 */
[----:B------:R-:W-:Y:S02]  /*1f110*/  FMNMX.FTZ R0, R81, R3, !PT ;  /* 0x0000000351007209 */ /* 0x000fe40007810000 */
[----:B------:R-:W-:-:S02]  /*1f120*/  FMNMX.FTZ R2, R73, R2, !PT ;  /* 0x0000000249027209 */ /* 0x000fc40007810000 */
[----:B------:R-:W-:Y:S02]  /*1f130*/  FMNMX.FTZ R0, R80, R0, !PT ;  /* 0x0000000050007209 */ /* 0x000fe40007810000 */
[----:B------:R-:W-:Y:S02]  /*1f140*/  FSEL R71, R26, -INF , P3 ;  /* 0xff8000001a477808 */ /* 0x000fe40001800000 */
[----:B------:R-:W-:Y:S02]  /*1f150*/  FMNMX.FTZ R0, R79, R0, !PT ;  /* 0x000000004f007209 */ /* 0x000fe40007810000 */
[----:B------:R-:W-:Y:S02]  /*1f160*/  FMNMX.FTZ R5, R72, R2, !PT ;  /* 0x0000000248057209 */ /* 0x000fe40007810000 */
[----:B------:R-:W-:Y:S02]  /*1f170*/  FMNMX.FTZ R0, R78, R0, !PT ;  /* 0x000000004e007209 */ /* 0x000fe40007810000 */
[----:B------:R-:W-:-:S02]  /*1f180*/  FSEL R70, R25, -INF , P2 ;  /* 0xff80000019467808 */ /* 0x000fc40001000000 */
[----:B------:R-:W-:Y:S02]  /*1f190*/  FMNMX.FTZ R5, R71, R5, !PT ;  /* 0x0000000547057209 */ /* 0x000fe40007810000 */
[----:B------:R-:W-:Y:S02]  /*1f1a0*/  FMNMX.FTZ R0, R77, R0, !PT ;  /* 0x000000004d007209 */ /* 0x000fe40007810000 */
[----:B------:R-:W-:Y:S02]  /*1f1b0*/  FSEL R69, R23, -INF , P1 ;  /* 0xff80000017457808 */ /* 0x000fe40000800000 */
[----:B------:R-:W-:Y:S02]  /*1f1c0*/  FMNMX.FTZ R5, R70, R5, !PT ;  /* 0x0000000546057209 */ /* 0x000fe40007810000 */
[----:B------:R-:W-:Y:S01]  /*1f1d0*/  FMNMX.FTZ R100, R76, R0, !PT ;  /* 0x000000004c647209 */ /* 0x000fe20007810000 */
[----:B------:R-:W-:Y:S01]  /*1f1e0*/  IMAD.MOV.U32 R0, RZ, RZ, 0x2 ;  /* 0x00000002ff007424 */ /* 0x000fe200078e00ff */
[----:B------:R-:W-:-:S02]  /*1f1f0*/  FSEL R68, R22, -INF , P0 ;  /* 0xff80000016447808 */ /* 0x000fc40000000000 */
[----:B------:R-:W-:Y:S01]  /*1f200*/  FMNMX.FTZ R5, R69, R5, !PT ;  /* 0x0000000545057209 */ /* 0x000fe20007810000 */
[----:B------:R-:W-:Y:S01]  /*1f210*/  IMAD.MOV.U32 R4, RZ, RZ, R100 ;  /* 0x000000ffff047224 */ /* 0x000fe200078e0064 */
[----:B------:R-:W-:Y:S02]  /*1f220*/  MOV R2, 0x1f250 ;  /* 0x0001f25000027802 */ /* 0x000fe40000000f00 */
[----:B------:R-:W-:Y:S02]  /*1f230*/  FMNMX.FTZ R5, R68, R5, !PT ;  /* 0x0000000544057209 */ /* 0x000fe40007810000 */
[----:B------:R-:W-:Y:S05]  /*1f240*/  CALL.REL.NOINC `($__internal_22_$__cuda_sm70_shflsync_bfly_p) ;  /* 0x00001f5000007944 */ /* 0x000fea0003c00000 */
[----:B------:R-:W-:Y:S01]  /*1f250*/  FMNMX.FTZ R100, R100, R0, !PT ;  /* 0x0000000064647209 */ /* 0x000fe20007810000 */
[----:B------:R-:W-:Y:S01]  /*1f260*/  IMAD.MOV.U32 R0, RZ, RZ, 0x1 ;  /* 0x00000001ff007424 */ /* 0x000fe200078e00ff */
[----:B------:R-:W-:-:S03]  /*1f270*/  MOV R2, 0x1f2a0 ;  /* 0x0001f2a000027802 */ /* 0x000fc60000000f00 */
[----:B------:R-:W-:Y:S02]  /*1f280*/  IMAD.MOV.U32 R4, RZ, RZ, R100 ;  /* 0x000000ffff047224 */ /* 0x000fe400078e0064 */
[----:B------:R-:W-:Y:S05]  /*1f290*/  CALL.REL.NOINC `($__internal_22_$__cuda_sm70_shflsync_bfly_p) ;  /* 0x00001f0000007944 */ /* 0x000fea0003c00000 */
[----:B------:R-:W-:Y:S01]  /*1f2a0*/  FMNMX.FTZ R100, R100, R0, !PT ;  /* 0x0000000064647209 */ /* 0x000fe20007810000 */
[----:B------:R-:W-:Y:S01]  /*1f2b0*/  IMAD.MOV.U32 R4, RZ, RZ, R5 ;  /* 0x000000ffff047224 */ /* 0x000fe200078e0005 */
[----:B------:R-:W-:Y:S01]  /*1f2c0*/  MOV R2, 0x1f2f0 ;  /* 0x0001f2f000027802 */ /* 0x000fe20000000f00 */
[----:B------:R-:W-:Y:S02]  /*1f2d0*/  IMAD.MOV.U32 R0, RZ, RZ, 0x2 ;  /* 0x00000002ff007424 */ /* 0x000fe400078e00ff */
[----:B------:R-:W-:Y:S05]  /*1f2e0*/  CALL.REL.NOINC `($__internal_22_$__cuda_sm70_shflsync_bfly_p) ;  /* 0x00001eb000007944 */ /* 0x000fea0003c00000 */
[----:B------:R-:W-:Y:S01]  /*1f2f0*/  FMNMX.FTZ R4, R5, R0, !PT ;  /* 0x0000000005047209 */ /* 0x000fe20007810000 */
[----:B------:R-:W-:Y:S01]  /*1f300*/  IMAD.MOV.U32 R0, RZ, RZ, 0x1 ;  /* 0x00000001ff007424 */ /* 0x000fe200078e00ff */
[----:B------:R-:W-:Y:S02]  /*1f310*/  MOV R2, 0x1f330 ;  /* 0x0001f33000027802 */ /* 0x000fe40000000f00 */
[----:B------:R-:W-:Y:S05]  /*1f320*/  CALL.REL.NOINC `($__internal_22_$__cuda_sm70_shflsync_bfly_p) ;  /* 0x00001e7000007944 */ /* 0x000fea0003c00000 */
[----:B------:R-:W-:Y:S01]  /*1f330*/  MOV R5, R0 ;  /* 0x0000000000057202 */ /* 0x000fe20000000f00 */
[----:B------:R-:W-:Y:S05]  /*1f340*/  BRA `(.L_x_1487) ;  /* 0xffff25e000007947 */ /* 0x000fea000383ffff */
.L_x_1394:
[----:B------:R-:W-:Y:S01]  /*1f350*/  MOV R0, RZ ;  /* 0x000000ff00007202 */ /* 0x000fe20000000f00 */
[----:B------:R-:W-:Y:S01]  /*1f360*/  IMAD.MOV.U32 R29, RZ, RZ, R5 ;  /* 0x000000ffff1d7224 */ /* 0x000fe200078e0005 */
[----:B------:R-:W-:Y:S01]  /*1f370*/  MOV R2, 0x1f3a0 ;  /* 0x0001f3a000027802 */ /* 0x000fe20000000f00 */
[----:B------:R-:W-:Y:S02]  /*1f380*/  IMAD.MOV.U32 R3, RZ, RZ, 0x181f ;  /* 0x0000181fff037424 */ /* 0x000fe400078e00ff */
[----:B-1234-:R-:W-:Y:S05]  /*1f390*/  CALL.REL.NOINC `($__internal_23_$__cuda_sm70_shflsync_idx_p) ;  /* 0x00001e6000007944 */ /* 0x01efea0003c00000 */
[----:B------:R-:W-:Y:S01]  /*1f3a0*/  MOV R4, R0 ;  /* 0x0000000000047202 */ /* 0x000fe20000000f00 */
[----:B------:R-:W-:-:S05]  /*1f3b0*/  BRA `(.L_x_1488) ;  /* 0xffff398000007947 */ /* 0x000fca000383ffff */
.L_x_1395:
[----:B------:R-:W-:Y:S01]  /*1f3c0*/  MOV R0, RZ ;  /* 0x000000ff00007202 */ /* 0x000fe20000000f00 */
[----:B------:R-:W-:Y:S01]  /*1f3d0*/  IMAD.MOV.U32 R29, RZ, RZ, R13 ;  /* 0x000000ffff1d7224 */ /* 0x000fe200078e000d */
[----:B------:R-:W-:Y:S01]  /*1f3e0*/  MOV R2, 0x1f410 ;  /* 0x0001f41000027802 */ /* 0x000fe20000000f00 */
[----:B------:R-:W-:Y:S02]  /*1f3f0*/  IMAD.MOV.U32 R3, RZ, RZ, 0x181f ;  /* 0x0000181fff037424 */ /* 0x000fe400078e00ff */
[----:B-1234-:R-:W-:Y:S05]  /*1f400*/  CALL.REL.NOINC `($__internal_23_$__cuda_sm70_shflsync_idx_p) ;  /* 0x00001df000007944 */ /* 0x01efea0003c00000 */
[----:B------:R-:W-:Y:S01]  /*1f410*/  ISETP.GE.AND P2, PT, R202, c[0x0][0x1d4], PT ;  /* 0x00007500ca007a0c */ /* 0x000fe20003f46270 */
[----:B------:R-:W-:Y:S01]  /*1f420*/  IMAD.MOV.U32 R29, RZ, RZ, R5 ;  /* 0x000000ffff1d7224 */ /* 0x000fe200078e0005 */
[C---:B------:R-:W-:Y:S02]  /*1f430*/  IADD3 R2, P0, R0.reuse, R14, RZ ;  /* 0x0000000e00027210 */ /* 0x040fe40007f1e0ff */
[----:B------:R-:W-:Y:S02]  /*1f440*/  ISETP.GE.AND P1, PT, R205, c[0x0][0x1d4], PT ;  /* 0x00007500cd007a0c */ /* 0x000fe40003f26270 */
[----:B------:R-:W-:Y:S01]  /*1f450*/  IADD3 R6, P3, R0, R20, RZ ;  /* 0x0000001400067210 */ /* 0x000fe20007f7e0ff */
[----:B------:R-:W-:Y:S01]  /*1f460*/  IMAD.X R3, R4, 0x1, R15, P0 ;  /* 0x0000000104037824 */ /* 0x000fe200000e060f */
[----:B------:R-:W-:Y:S02]  /*1f470*/  ISETP.GE.AND P0, PT, R206, c[0x0][0x1d4], PT ;  /* 0x00007500ce007a0c */ /* 0x000fe40003f06270 */
[----:B------:R-:W-:Y:S01]  /*1f480*/  SEL R5, RZ, 0x10, P2 ;  /* 0x00000010ff057807 */ /* 0x000fe20001000000 */
[----:B------:R-:W-:Y:S01]  /*1f490*/  IMAD.X R7, R4, 0x1, R21, P3 ;  /* 0x0000000104077824 */ /* 0x000fe200018e0615 */
[----:B------:R-:W-:Y:S01]  /*1f4a0*/  SEL R12, RZ, 0x10, P1 ;  /* 0x00000010ff0c7807 */ /* 0x000fe20000800000 */
        /* <DEDUP_REMOVED lines=8> */
[----:B------:R-:W-:Y:S05]  /*1f530*/  IMAD.X R3, R4, 0x1, R23, P3 ;  /* 0x0000000104037824 */ /* 0x000fea00018e0617 */
[----:B------:R1:W-:Y:S02]  /*1f540*/  LDGSTS.E.BYPASS.LTC128B.128 [R193+0x4100], [R2.64], !P0 ;  /* 0x0410000002c17fae */ /* 0x0003e4000c101d48 */
[----:B-1----:R-:W-:Y:S01]  /*1f550*/  MOV R2, 0x1f580 ;  /* 0x0001f58000027802 */ /* 0x002fe20000000f00 */
[----:B------:R-:W-:Y:S02]  /*1f560*/  IMAD.MOV.U32 R3, RZ, RZ, 0x181f ;  /* 0x0000181fff037424 */ /* 0x000fe400078e00ff */
[----:B------:R-:W-:Y:S05]  /*1f570*/  CALL.REL.NOINC `($__internal_23_$__cuda_sm70_shflsync_idx_p) ;  /* 0x00001c8000007944 */ /* 0x000fea0003c00000 */
[----:B------:R-:W-:Y:S01]  /*1f580*/  MOV R3, 0x181f ;  /* 0x0000181f00037802 */ /* 0x000fe20000000f00 */
[----:B------:R-:W-:Y:S01]  /*1f590*/  IMAD.MOV.U32 R4, RZ, RZ, R0 ;  /* 0x000000ffff047224 */ /* 0x000fe200078e0000 */
[----:B------:R-:W-:Y:S01]  /*1f5a0*/  MOV R0, 0x1 ;  /* 0x0000000100007802 */ /* 0x000fe20000000f00 */
[----:B------:R-:W-:Y:S01]  /*1f5b0*/  IMAD.MOV.U32 R29, RZ, RZ, R13 ;  /* 0x000000ffff1d7224 */ /* 0x000fe200078e000d */
[----:B------:R-:W-:Y:S02]  /*1f5c0*/  MOV R2, 0x1f5e0 ;  /* 0x0001f5e000027802 */ /* 0x000fe40000000f00 */
[----:B------:R-:W-:Y:S05]  /*1f5d0*/  CALL.REL.NOINC `($__internal_23_$__cuda_sm70_shflsync_idx_p) ;  /* 0x00001c2000007944 */ /* 0x000fea0003c00000 */
[----:B------:R-:W-:-:S05]  /*1f5e0*/  BRA `(.L_x_1489) ;  /* 0xffff38a000007947 */ /* 0x000fca000383ffff */
.L_x_1398:
[----:B------:R-:W-:Y:S01]  /*1f5f0*/  MOV R0, RZ ;  /* 0x000000ff00007202 */ /* 0x000fe20000000f00 */
[----:B------:R-:W-:Y:S01]  /*1f600*/  IMAD.MOV.U32 R29, RZ, RZ, R5 ;  /* 0x000000ffff1d7224 */ /* 0x000fe200078e0005 */
[----:B------:R-:W-:Y:S01]  /*1f610*/  MOV R2, 0x1f640 ;  /* 0x0001f64000027802 */ /* 0x000fe20000000f00 */
[----:B------:R-:W-:Y:S02]  /*1f620*/  IMAD.MOV.U32 R3, RZ, RZ, 0x181f ;  /* 0x0000181fff037424 */ /* 0x000fe400078e00ff */
[----:B-1----:R-:W-:Y:S05]  /*1f630*/  CALL.REL.NOINC `($__internal_23_$__cuda_sm70_shflsync_idx_p) ;  /* 0x00001bc000007944 */ /* 0x002fea0003c00000 */
[----:B------:R-:W-:Y:S01]  /*1f640*/  MOV R4, R0 ;  /* 0x0000000000047202 */ /* 0x000fe20000000f00 */
[----:B------:R-:W-:-:S05]  /*1f650*/  BRA `(.L_x_1490) ;  /* 0xffff497000007947 */ /* 0x000fca000383ffff */
.L_x_1399:
[----:B------:R-:W-:Y:S01]  /*1f660*/  MOV R0, RZ ;  /* 0x000000ff00007202 */ /* 0x000fe20000000f00 */
[----:B------:R-:W-:Y:S01]  /*1f670*/  IMAD.MOV.U32 R29, RZ, RZ, R8 ;  /* 0x000000ffff1d7224 */ /* 0x000fe200078e0008 */
[----:B------:R-:W-:Y:S01]  /*1f680*/  MOV R2, 0x1f6b0 ;  /* 0x0001f6b000027802 */ /* 0x000fe20000000f00 */
[----:B------:R-:W-:Y:S02]  /*1f690*/  IMAD.MOV.U32 R3, RZ, RZ, 0x181f ;  /* 0x0000181fff037424 */ /* 0x000fe400078e00ff */
[----:B-123--:R-:W-:Y:S05]  /*1f6a0*/  CALL.REL.NOINC `($__internal_23_$__cuda_sm70_shflsync_idx_p) ;  /* 0x00001b5000007944 */ /* 0x00efea0003c00000 */
        /* <DEDUP_REMOVED lines=30> */
.L_x_1400:
[----:B------:R-:W-:Y:S01]  /*1f890*/  MOV R0, RZ ;  /* 0x000000ff00007202 */ /* 0x000fe20000000f00 */
[----:B------:R-:W-:Y:S01]  /*1f8a0*/  IMAD.MOV.U32 R29, RZ, RZ, R4 ;  /* 0x000000ffff1d7224 */ /* 0x000fe200078e0004 */
[----:B-1----:R-:W-:Y:S01]  /*1f8b0*/  MOV R2, 0x1f8e0 ;  /* 0x0001f8e000027802 */ /* 0x002fe20000000f00 */
[----:B------:R-:W-:Y:S02]  /*1f8c0*/  IMAD.MOV.U32 R3, RZ, RZ, 0x1c1f ;  /* 0x00001c1fff037424 */ /* 0x000fe400078e00ff */
[----:B------:R-:W-:Y:S05]  /*1f8d0*/  CALL.REL.NOINC `($__internal_23_$__cuda_sm70_shflsync_idx_p) ;  /* 0x0000192000007944 */ /* 0x000fea0003c00000 */
[----:B------:R-:W-:-:S05]  /*1f8e0*/  BRA `(.L_x_1492) ;  /* 0xffff4a6000007947 */ /* 0x000fca000383ffff */
.L_x_1401:
[----:B------:R-:W-:Y:S01]  /*1f8f0*/  MOV R0, 0x1 ;  /* 0x0000000100007802 */ /* 0x000fe20000000f00 */
[----:B------:R-:W-:Y:S01]  /*1f900*/  IMAD.MOV.U32 R29, RZ, RZ, R4 ;  /* 0x000000ffff1d7224 */ /* 0x000fe200078e0004 */
[----:B------:R-:W-:Y:S01]  /*1f910*/  MOV R2, 0x1f940 ;  /* 0x0001f94000027802 */ /* 0x000fe20000000f00 */
[----:B------:R-:W-:Y:S02]  /*1f920*/  IMAD.MOV.U32 R3, RZ, RZ, 0x1c1f ;  /* 0x00001c1fff037424 */ /* 0x000fe400078e00ff */
[----:B--2---:R-:W-:Y:S05]  /*1f930*/  CALL.REL.NOINC `($__internal_23_$__cuda_sm70_shflsync_idx_p) ;  /* 0x000018c000007944 */ /* 0x004fea0003c00000 */
[----:B------:R-:W-:Y:S05]  /*1f940*/  IMAD.IADD R0, R5, 0x1, R0 ;  /* 0x0000000105007824 */ /* 0x000fea00078e0200 */
        /* <DEDUP_REMOVED lines=66> */
[----:B------:R-:W-:Y:S05]  /*1fd70*/  CALL.REL.NOINC `($__internal_22_$__cuda_sm70_shflsync_bfly_p) ;  /* 0x0000142000007944 */ /* 0x000fea0003c00000 */
[----:B------:R-:W-:Y:S01]  /*1fd80*/  FMNMX.FTZ R4, R4, R0, !PT ;  /* 0x0000000004047209 */ /* 0x000fe20007810000 */
[----:B------:R-:W-:Y:S01]  /*1fd90*/  IMAD.MOV.U32 R0, RZ, RZ, 0x1 ;  /* 0x00000001ff007424 */ /* 0x000fe200078e00ff */
[----:B------:R-:W-:Y:S02]  /*1fda0*/  MOV R2, 0x1fdc0 ;  /* 0x0001fdc000027802 */ /* 0x000fe40000000f00 */
        /* <DEDUP_REMOVED lines=10> */
[----:B------:R-:W-:-:S05]  /*1fe50*/  BRA `(.L_x_1493) ;  /* 0xffff4ba000007947 */ /* 0x000fca000383ffff */
.L_x_1404:
[----:B------:R-:W-:Y:S01]  /*1fe60*/  MOV R0, RZ ;  /* 0x000000ff00007202 */ /* 0x000fe20000000f00 */
[----:B------:R-:W-:Y:S01]  /*1fe70*/  IMAD.MOV.U32 R29, RZ, RZ, R7 ;  /* 0x000000ffff1d7224 */ /* 0x000fe200078e0007 */
[----:B------:R-:W-:Y:S01]  /*1fe80*/  MOV R2, 0x1feb0 ;  /* 0x0001feb000027802 */ /* 0x000fe20000000f00 */
[----:B------:R-:W-:Y:S02]  /*1fe90*/  IMAD.MOV.U32 R3, RZ, RZ, 0x181f ;  /* 0x0000181fff037424 */ /* 0x000fe400078e00ff */
[----:B-1234-:R-:W-:Y:S05]  /*1fea0*/  CALL.REL.NOINC `($__internal_23_$__cuda_sm70_shflsync_idx_p) ;  /* 0x0000135000007944 */ /* 0x01efea0003c00000 */
[----:B------:R-:W-:-:S05]  /*1feb0*/  BRA `(.L_x_1494) ;  /* 0xffff651000007947 */ /* 0x000fca000383ffff */
.L_x_1407:
[----:B------:R-:W-:Y:S01]  /*1fec0*/  MOV R0, RZ ;  /* 0x000000ff00007202 */ /* 0x000fe20000000f00 */
[----:B------:R-:W-:Y:S01]  /*1fed0*/  IMAD.MOV.U32 R29, RZ, RZ, R5 ;  /* 0x000000ffff1d7224 */ /* 0x000fe200078e0005 */
[----:B------:R-:W-:Y:S01]  /*1fee0*/  MOV R2, 0x1ff10 ;  /* 0x0001ff1000027802 */ /* 0x000fe20000000f00 */
[----:B------:R-:W-:Y:S02]  /*1fef0*/  IMAD.MOV.U32 R3, RZ, RZ, 0x181f ;  /* 0x0000181fff037424 */ /* 0x000fe400078e00ff */
[----:B------:R-:W-:Y:S05]  /*1ff00*/  CALL.REL.NOINC `($__internal_23_$__cuda_sm70_shflsync_idx_p) ;  /* 0x000012f000007944 */ /* 0x000fea0003c00000 */
[----:B------:R-:W-:Y:S01]  /*1ff10*/  MOV R4, R0 ;  /* 0x0000000000047202 */ /* 0x000fe20000000f00 */
[----:B------:R-:W-:-:S05]  /*1ff20*/  BRA `(.L_x_1495) ;  /* 0xffff76b000007947 */ /* 0x000fca000383ffff */
.L_x_1408:
[----:B------:R-:W-:Y:S01]  /*1ff30*/  MOV R0, RZ ;  /* 0x000000ff00007202 */ /* 0x000fe20000000f00 */
[----:B------:R-:W-:Y:S01]  /*1ff40*/  IMAD.MOV.U32 R29, RZ, RZ, R8 ;  /* 0x000000ffff1d7224 */ /* 0x000fe200078e0008 */
[----:B------:R-:W-:Y:S01]  /*1ff50*/  MOV R2, 0x1ff80 ;  /* 0x0001ff8000027802 */ /* 0x000fe20000000f00 */
[----:B------:R-:W-:Y:S02]  /*1ff60*/  IMAD.MOV.U32 R3, RZ, RZ, 0x181f ;  /* 0x0000181fff037424 */ /* 0x000fe400078e00ff */
[----:B-12---:R-:W-:Y:S05]  /*1ff70*/  CALL.REL.NOINC `($__internal_23_$__cuda_sm70_shflsync_idx_p) ;  /* 0x0000128000007944 */ /* 0x006fea0003c00000 */
        /* <DEDUP_REMOVED lines=19> */
[----:B--2---:R-:W-:Y:S05]  /*200b0*/  CALL.REL.NOINC `($__internal_23_$__cuda_sm70_shflsync_idx_p) ;  /* 0x0000114000007944 */ /* 0x004fea0003c00000 */
[----:B------:R-:W-:Y:S01]  /*200c0*/  MOV R3, 0x181f ;  /* 0x0000181f00037802 */ /* 0x000fe20000000f00 */
[----:B------:R-:W-:Y:S01]  /*200d0*/  IMAD.MOV.U32 R4, RZ, RZ, R0 ;  /* 0x000000ffff047224 */ /* 0x000fe200078e0000 */
[----:B------:R-:W-:Y:S01]  /*200e0*/  MOV R0, 0x1 ;  /* 0x0000000100007802 */ /* 0x000fe20000000f00 */
[----:B------:R-:W-:Y:S01]  /*200f0*/  IMAD.MOV.U32 R29, RZ, RZ, R8 ;  /* 0x000000ffff1d7224 */ /* 0x000fe200078e0008 */
[----:B------:R-:W-:Y:S02]  /*20100*/  MOV R2, 0x20120 ;  /* 0x0002012000027802 */ /* 0x000fe40000000f00 */
[----:B------:R-:W-:Y:S05]  /*20110*/  CALL.REL.NOINC `($__internal_23_$__cuda_sm70_shflsync_idx_p) ;  /* 0x000010e000007944 */ /* 0x000fea0003c00000 */
[----:B------:R-:W-:-:S05]  /*20120*/  BRA `(.L_x_1496) ;  /* 0xffff75d000007947 */ /* 0x000fca000383ffff */
.L_x_1409:
[----:B------:R-:W-:Y:S02]  /*20130*/  MOV R0, 0x2 ;  /* 0x0000000200007802 */ /* 0x000fe40000000f00 */
        /* <DEDUP_REMOVED lines=16> */
.L_x_1411:
[----:B------:R-:W-:Y:S01]  /*20240*/  IMAD.MOV.U32 R4, RZ, RZ, R208 ;  /* 0x000000ffff047224 */ /* 0x000fe200078e00d0 */
[----:B------:R-:W-:-:S02]  /*20250*/  MOV R0, 0x2 ;  /* 0x0000000200007802 */ /* 0x000fc40000000f00 */
[----:B------:R-:W-:Y:S02]  /*20260*/  MOV R2, 0x20280 ;  /* 0x0002028000027802 */ /* 0x000fe40000000f00 */
[----:B------:R-:W-:Y:S05]  /*20270*/  CALL.REL.NOINC `($__internal_22_$__cuda_sm70_shflsync_bfly_p) ;  /* 0x00000f2000007944 */ /* 0x000fea0003c00000 */
[----:B------:R-:W-:Y:S05]  /*20280*/  BRA `(.L_x_1498) ;  /* 0xffff8f4000007947 */ /* 0x000fea000383ffff */
.L_x_1412:
[----:B------:R-:W-:Y:S01]  /*20290*/  IMAD.MOV.U32 R4, RZ, RZ, R5 ;  /* 0x000000ffff047224 */ /* 0x000fe200078e0005 */
[----:B------:R-:W-:Y:S02]  /*202a0*/  MOV R0, 0x1 ;  /* 0x0000000100007802 */ /* 0x000fe40000000f00 */
[----:B------:R-:W-:Y:S02]  /*202b0*/  MOV R2, 0x202d0 ;  /* 0x000202d000027802 */ /* 0x000fe40000000f00 */
[----:B-1----:R-:W-:Y:S05]  /*202c0*/  CALL.REL.NOINC `($__internal_22_$__cuda_sm70_shflsync_bfly_p) ;  /* 0x00000ed000007944 */ /* 0x002fea0003c00000 */
[----:B------:R-:W-:Y:S01]  /*202d0*/  FADD.FTZ R5, R5, R0 ;  /* 0x0000000005057221 */ /* 0x000fe20000010000 */
[----:B------:R-:W-:Y:S02]  /*202e0*/  MOV R4, R204 ;  /* 0x000000cc00047202 */ /* 0x000fe40000000f00 */
[----:B------:R-:W-:Y:S02]  /*202f0*/  MOV R0, 0x2 ;  /* 0x0000000200007802 */ /* 0x000fe40000000f00 */
[----:B------:R-:W-:Y:S02]  /*20300*/  MOV R2, 0x20320 ;  /* 0x0002032000027802 */ /* 0x000fe40000000f00 */
[----:B------:R-:W-:Y:S05]  /*20310*/  CALL.REL.NOINC `($__internal_22_$__cuda_sm70_shflsync_bfly_p) ;  /* 0x00000e8000007944 */ /* 0x000fea0003c00000 */
[----:B------:R-:W-:Y:S01]  /*20320*/  FADD.FTZ R4, R204, R0 ;  /* 0x00000000cc047221 */ /* 0x000fe20000010000 */
[----:B------:R-:W-:Y:S02]  /*20330*/  MOV R0, 0x1 ;  /* 0x0000000100007802 */ /* 0x000fe40000000f00 */
[----:B------:R-:W-:-:S02]  /*20340*/  MOV R2, 0x20360 ;  /* 0x0002036000027802 */ /* 0x000fc40000000f00 */
[----:B------:R-:W-:Y:S05]  /*20350*/  CALL.REL.NOINC `($__internal_22_$__cuda_sm70_shflsync_bfly_p) ;  /* 0x00000e4000007944 */ /* 0x000fea0003c00000 */
[----:B------:R-:W-:Y:S01]  /*20360*/  MOV R3, R0 ;  /* 0x0000000000037202 */ /* 0x000fe20000000f00 */
[----:B------:R-:W-:Y:S05]  /*20370*/  BRA `(.L_x_1499) ;  /* 0xffff8ec000007947 */ /* 0x000fea000383ffff */
.L_x_1419:
[----:B-1234-:R-:W-:Y:S01]  /*20380*/  IMAD.MOV.U32 R29, RZ, RZ, R6 ;  /* 0x000000ffff1d7224 */ /* 0x01efe200078e0006 */
[----:B------:R-:W-:Y:S01]  /*20390*/  MOV R0, RZ ;  /* 0x000000ff00007202 */ /* 0x000fe20000000f00 */
[----:B------:R-:W-:Y:S01]  /*203a0*/  IMAD.MOV.U32 R3, RZ, RZ, 0x181f ;  /* 0x0000181fff037424 */ /* 0x000fe200078e00ff */
[----:B------:R-:W-:-:S02]  /*203b0*/  MOV R2, 0x203d0 ;  /* 0x000203d000027802 */ /* 0x000fc40000000f00 */
[----:B------:R-:W-:Y:S05]  /*203c0*/  CALL.REL.NOINC `($__internal_23_$__cuda_sm70_shflsync_idx_p) ;  /* 0x00000e3000007944 */ /* 0x000fea0003c00000 */
[----:B------:R-:W-:Y:S01]  /*203d0*/  MOV R8, R0 ;  /* 0x0000000000087202 */ /* 0x000fe20000000f00 */
[----:B------:R-:W-:Y:S05]  /*203e0*/  BRA `(.L_x_1500) ;  /* 0xffffa66000007947 */ /* 0x000fea000383ffff */
.L_x_1420:
[----:B------:R-:W-:Y:S01]  /*203f0*/  IMAD.MOV.U32 R29, RZ, RZ, R7 ;  /* 0x000000ffff1d7224 */ /* 0x000fe200078e0007 */
[----:B------:R-:W-:Y:S01]  /*20400*/  MOV R0, RZ ;  /* 0x000000ff00007202 */ /* 0x000fe20000000f00 */
[----:B------:R-:W-:Y:S01]  /*20410*/  IMAD.MOV.U32 R3, RZ, RZ, 0x181f ;  /* 0x0000181fff037424 */ /* 0x000fe200078e00ff */
[----:B------:R-:W-:-:S02]  /*20420*/  MOV R2, 0x20440 ;  /* 0x0002044000027802 */ /* 0x000fc40000000f00 */
[----:B-12---:R-:W-:Y:S05]  /*20430*/  CALL.REL.NOINC `($__internal_23_$__cuda_sm70_shflsync_idx_p) ;  /* 0x00000dc000007944 */ /* 0x006fea0003c00000 */
[----:B------:R-:W-:Y:S05]  /*20440*/  BRA `(.L_x_1501) ;  /* 0xffffa62000007947 */ /* 0x000fea000383ffff */
.L_x_1423:
[----:B------:R-:W-:Y:S01]  /*20450*/  IMAD.MOV.U32 R29, RZ, RZ, R6 ;  /* 0x000000ffff1d7224 */ /* 0x000fe200078e0006 */
[----:B----4-:R-:W-:Y:S01]  /*20460*/  MOV R0, 0x1 ;  /* 0x0000000100007802 */ /* 0x010fe20000000f00 */
[----:B--2---:R-:W-:Y:S01]  /*20470*/  IMAD.MOV.U32 R3, RZ, RZ, 0x181f ;  /* 0x0000181fff037424 */ /* 0x004fe200078e00ff */
[----:B------:R-:W-:-:S02]  /*20480*/  MOV R2, 0x204a0 ;  /* 0x000204a000027802 */ /* 0x000fc40000000f00 */
[----:B-1-3--:R-:W-:Y:S05]  /*20490*/  CALL.REL.NOINC `($__internal_23_$__cuda_sm70_shflsync_idx_p) ;  /* 0x00000d6000007944 */ /* 0x00afea0003c00000 */
[----:B------:R-:W-:Y:S01]  /*204a0*/  IMAD.MOV.U32 R8, RZ, RZ, R0 ;  /* 0x000000ffff087224 */ /* 0x000fe200078e0000 */
[----:B------:R-:W-:Y:S01]  /*204b0*/  MOV R0, 0x1 ;  /* 0x0000000100007802 */ /* 0x000fe20000000f00 */
[----:B------:R-:W-:Y:S01]  /*204c0*/  IMAD.MOV.U32 R29, RZ, RZ, R7 ;  /* 0x000000ffff1d7224 */ /* 0x000fe200078e0007 */
[----:B------:R-:W-:-:S02]  /*204d0*/  MOV R3, 0x181f ;  /* 0x0000181f00037802 */ /* 0x000fc40000000f00 */
[----:B------:R-:W-:Y:S02]  /*204e0*/  MOV R2, 0x20500 ;  /* 0x0002050000027802 */ /* 0x000fe40000000f00 */
[----:B------:R-:W-:Y:S05]  /*204f0*/  CALL.REL.NOINC `($__internal_23_$__cuda_sm70_shflsync_idx_p) ;  /* 0x00000d0000007944 */ /* 0x000fea0003c00000 */
[----:B------:R-:W-:Y:S05]  /*20500*/  BRA `(.L_x_1502) ;  /* 0xffffa69000007947 */ /* 0x000fea000383ffff */
.L_x_1426:
[----:B------:R-:W-:Y:S01]  /*20510*/  IMAD.MOV.U32 R29, RZ, RZ, R6 ;  /* 0x000000ffff1d7224 */ /* 0x000fe200078e0006 */
[----:B----4-:R-:W-:Y:S01]  /*20520*/  MOV R0, 0x2 ;  /* 0x0000000200007802 */ /* 0x010fe20000000f00 */
[----:B-1----:R-:W-:Y:S01]  /*20530*/  IMAD.MOV.U32 R3, RZ, RZ, 0x181f ;  /* 0x0000181fff037424 */ /* 0x002fe200078e00ff */
[----:B------:R-:W-:Y:S02]  /*20540*/  MOV R2, 0x20560 ;  /* 0x0002056000027802 */ /* 0x000fe40000000f00 */
[----:B--23--:R-:W-:Y:S05]  /*20550*/  CALL.REL.NOINC `($__internal_23_$__cuda_sm70_shflsync_idx_p) ;  /* 0x00000ca000007944 */ /* 0x00cfea0003c00000 */
[----:B------:R-:W-:Y:S01]  /*20560*/  MOV R8, R0 ;  /* 0x0000000000087202 */ /* 0x000fe20000000f00 */
[----:B------:R-:W-:Y:S05]  /*20570*/  BRA `(.L_x_1503) ;  /* 0xffffa75000007947 */ /* 0x000fea000383ffff */
.L_x_1427:
[----:B------:R-:W-:Y:S01]  /*20580*/  IMAD.MOV.U32 R29, RZ, RZ, R7 ;  /* 0x000000ffff1d7224 */ /* 0x000fe200078e0007 */
[----:B----4-:R-:W-:Y:S01]  /*20590*/  MOV R0, 0x2 ;  /* 0x0000000200007802 */ /* 0x010fe20000000f00 */
[----:B------:R-:W-:Y:S01]  /*205a0*/  IMAD.MOV.U32 R3, RZ, RZ, 0x181f ;  /* 0x0000181fff037424 */ /* 0x000fe200078e00ff */
[----:B------:R-:W-:Y:S02]  /*205b0*/  MOV R2, 0x205d0 ;  /* 0x000205d000027802 */ /* 0x000fe40000000f00 */
[----:B-123--:R-:W-:Y:S05]  /*205c0*/  CALL.REL.NOINC `($__internal_23_$__cuda_sm70_shflsync_idx_p) ;  /* 0x00000c3000007944 */ /* 0x00efea0003c00000 */
[----:B------:R-:W-:Y:S05]  /*205d0*/  BRA `(.L_x_1504) ;  /* 0xffffa71000007947 */ /* 0x000fea000383ffff */
.L_x_1430:
[----:B------:R-:W-:Y:S01]  /*205e0*/  IMAD.MOV.U32 R29, RZ, RZ, R6 ;  /* 0x000000ffff1d7224 */ /* 0x000fe200078e0006 */
[----:B-1----:R-:W-:Y:S01]  /*205f0*/  MOV R0, 0x3 ;  /* 0x0000000300007802 */ /* 0x002fe20000000f00 */
[----:B------:R-:W-:Y:S01]  /*20600*/  IMAD.MOV.U32 R3, RZ, RZ, 0x181f ;  /* 0x0000181fff037424 */ /* 0x000fe200078e00ff */
[----:B------:R-:W-:-:S02]  /*20610*/  MOV R2, 0x20630 ;  /* 0x0002063000027802 */ /* 0x000fc40000000f00 */
[----:B--234-:R-:W-:Y:S05]  /*20620*/  CALL.REL.NOINC `($__internal_23_$__cuda_sm70_shflsync_idx_p) ;  /* 0x00000bd000007944 */ /* 0x01cfea0003c00000 */
[----:B------:R-:W-:Y:S01]  /*20630*/  IMAD.MOV.U32 R6, RZ, RZ, R0 ;  /* 0x000000ffff067224 */ /* 0x000fe200078e0000 */
[----:B------:R-:W-:Y:S01]  /*20640*/  MOV R0, 0x3 ;  /* 0x0000000300007802 */ /* 0x000fe20000000f00 */
[----:B------:R-:W-:Y:S01]  /*20650*/  IMAD.MOV.U32 R29, RZ, RZ, R7 ;  /* 0x000000ffff1d7224 */ /* 0x000fe200078e0007 */
[----:B------:R-:W-:-:S02]  /*20660*/  MOV R3, 0x181f ;  /* 0x0000181f00037802 */ /* 0x000fc40000000f00 */
[----:B------:R-:W-:Y:S02]  /*20670*/  MOV R2, 0x20690 ;  /* 0x0002069000027802 */ /* 0x000fe40000000f00 */
[----:B------:R-:W-:Y:S05]  /*20680*/  CALL.REL.NOINC `($__internal_23_$__cuda_sm70_shflsync_idx_p) ;  /* 0x00000b7000007944 */ /* 0x000fea0003c00000 */
[----:B------:R-:W-:Y:S05]  /*20690*/  BRA `(.L_x_1505) ;  /* 0xffffa79000007947 */ /* 0x000fea000383ffff */
.L_x_1432:
[----:B------:R-:W-:Y:S01]  /*206a0*/  IMAD.MOV.U32 R29, RZ, RZ, R5 ;  /* 0x000000ffff1d7224 */ /* 0x000fe200078e0005 */
[----:B------:R-:W-:Y:S01]  /*206b0*/  MOV R0, RZ ;  /* 0x000000ff00007202 */ /* 0x000fe20000000f00 */
[----:B------:R-:W-:Y:S01]  /*206c0*/  IMAD.MOV.U32 R3, RZ, RZ, 0x1c1f ;  /* 0x00001c1fff037424 */ /* 0x000fe200078e00ff */
[----:B------:R-:W-:Y:S02]  /*206d0*/  MOV R2, 0x206f0 ;  /* 0x000206f000027802 */ /* 0x000fe40000000f00 */
[----:B--2---:R-:W-:Y:S05]  /*206e0*/  CALL.REL.NOINC `($__internal_23_$__cuda_sm70_shflsync_idx_p) ;  /* 0x00000b1000007944 */ /* 0x004fea0003c00000 */
[----:B------:R-:W-:Y:S01]  /*206f0*/  MOV R4, R0 ;  /* 0x0000000000047202 */ /* 0x000fe20000000f00 */
[----:B------:R-:W-:Y:S05]  /*20700*/  BRA `(.L_x_1506) ;  /* 0xffffaa6000007947 */ /* 0x000fea000383ffff */
.L_x_1433:
[----:B------:R-:W-:Y:S01]  /*20710*/  IMAD.MOV.U32 R29, RZ, RZ, R12 ;  /* 0x000000ffff1d7224 */ /* 0x000fe200078e000c */
[----:B------:R-:W-:Y:S01]  /*20720*/  MOV R0, RZ ;  /* 0x000000ff00007202 */ /* 0x000fe20000000f00 */
[----:B------:R-:W-:Y:S01]  /*20730*/  IMAD.MOV.U32 R3, RZ, RZ, 0x1c1f ;  /* 0x00001c1fff037424 */ /* 0x000fe200078e00ff */
[----:B------:R-:W-:Y:S02]  /*20740*/  MOV R2, 0x20760 ;  /* 0x0002076000027802 */ /* 0x000fe40000000f00 */
[----:B-123--:R-:W-:Y:S05]  /*20750*/  CALL.REL.NOINC `($__internal_23_$__cuda_sm70_shflsync_idx_p) ;  /* 0x00000aa000007944 */ /* 0x00efea0003c00000 */
[----:B------:R-:W-:Y:S05]  /*20760*/  BRA `(.L_x_1507) ;  /* 0xffffaa2000007947 */ /* 0x000fea000383ffff */
.L_x_1436:
[----:B------:R-:W-:Y:S01]  /*20770*/  IMAD.MOV.U32 R29, RZ, RZ, R5 ;  /* 0x000000ffff1d7224 */ /* 0x000fe200078e0005 */
[----:B-1----:R-:W-:Y:S01]  /*20780*/  MOV R0, 0x1 ;  /* 0x0000000100007802 */ /* 0x002fe20000000f00 */
[----:B---3--:R-:W-:Y:S01]  /*20790*/  IMAD.MOV.U32 R3, RZ, RZ, 0x1c1f ;  /* 0x00001c1fff037424 */ /* 0x008fe200078e00ff */
[----:B------:R-:W-:-:S02]  /*207a0*/  MOV R2, 0x207c0 ;  /* 0x000207c000027802 */ /* 0x000fc40000000f00 */
[----:B--2-4-:R-:W-:Y:S05]  /*207b0*/  CALL.REL.NOINC `($__internal_23_$__cuda_sm70_shflsync_idx_p) ;  /* 0x00000a4000007944 */ /* 0x014fea0003c00000 */
[----:B------:R-:W-:Y:S01]  /*207c0*/  IMAD.MOV.U32 R4, RZ, RZ, R0 ;  /* 0x000000ffff047224 */ /* 0x000fe200078e0000 */
[----:B------:R-:W-:Y:S01]  /*207d0*/  MOV R0, 0x1 ;  /* 0x0000000100007802 */ /* 0x000fe20000000f00 */
[----:B------:R-:W-:Y:S01]  /*207e0*/  IMAD.MOV.U32 R29, RZ, RZ, R12 ;  /* 0x000000ffff1d7224 */ /* 0x000fe200078e000c */
[----:B------:R-:W-:-:S02]  /*207f0*/  MOV R3, 0x1c1f ;  /* 0x00001c1f00037802 */ /* 0x000fc40000000f00 */
[----:B------:R-:W-:Y:S02]  /*20800*/  MOV R2, 0x20820 ;  /* 0x0002082000027802 */ /* 0x000fe40000000f00 */
[----:B------:R-:W-:Y:S05]  /*20810*/  CALL.REL.NOINC `($__internal_23_$__cuda_sm70_shflsync_idx_p) ;  /* 0x000009e000007944 */ /* 0x000fea0003c00000 */
[----:B------:R-:W-:Y:S05]  /*20820*/  BRA `(.L_x_1508) ;  /* 0xffffb42000007947 */ /* 0x000fea000383ffff */
.L_x_1440:
[----:B------:R-:W-:Y:S01]  /*20830*/  IMAD.MOV.U32 R29, RZ, RZ, R6 ;  /* 0x000000ffff1d7224 */ /* 0x000fe200078e0006 */
[----:B------:R-:W-:Y:S01]  /*20840*/  MOV R0, RZ ;  /* 0x000000ff00007202 */ /* 0x000fe20000000f00 */
[----:B------:R-:W-:Y:S01]  /*20850*/  IMAD.MOV.U32 R3, RZ, RZ, 0x181f ;  /* 0x0000181fff037424 */ /* 0x000fe200078e00ff */
[----:B------:R-:W-:Y:S02]  /*20860*/  MOV R2, 0x20880 ;  /* 0x0002088000027802 */ /* 0x000fe40000000f00 */
[----:B------:R-:W-:Y:S05]  /*20870*/  CALL.REL.NOINC `($__internal_23_$__cuda_sm70_shflsync_idx_p) ;  /* 0x0000098000007944 */ /* 0x000fea0003c00000 */
[----:B------:R-:W-:Y:S01]  /*20880*/  MOV R8, R0 ;  /* 0x0000000000087202 */ /* 0x000fe20000000f00 */
[----:B------:R-:W-:Y:S05]  /*20890*/  BRA `(.L_x_1509) ;  /* 0xffffc66000007947 */ /* 0x000fea000383ffff */
.L_x_1441:
[----:B------:R-:W-:Y:S01]  /*208a0*/  IMAD.MOV.U32 R29, RZ, RZ, R7 ;  /* 0x000000ffff1d7224 */ /* 0x000fe200078e0007 */
[----:B------:R-:W-:Y:S01]  /*208b0*/  MOV R0, RZ ;  /* 0x000000ff00007202 */ /* 0x000fe20000000f00 */
[----:B------:R-:W-:Y:S01]  /*208c0*/  IMAD.MOV.U32 R3, RZ, RZ, 0x181f ;  /* 0x0000181fff037424 */ /* 0x000fe200078e00ff */
[----:B------:R-:W-:Y:S02]  /*208d0*/  MOV R2, 0x208f0 ;  /* 0x000208f000027802 */ /* 0x000fe40000000f00 */
[----:B-12---:R-:W-:Y:S05]  /*208e0*/  CALL.REL.NOINC `($__internal_23_$__cuda_sm70_shflsync_idx_p) ;  /* 0x0000091000007944 */ /* 0x006fea0003c00000 */
[----:B------:R-:W-:Y:S05]  /*208f0*/  BRA `(.L_x_1510) ;  /* 0xffffc62000007947 */ /* 0x000fea000383ffff */
.L_x_1444:
        /* <DEDUP_REMOVED lines=12> */
.L_x_1447:
[----:B------:R-:W-:Y:S01]  /*209c0*/  IMAD.MOV.U32 R29, RZ, RZ, R6 ;  /* 0x000000ffff1d7224 */ /* 0x000fe200078e0006 */
[----:B----4-:R-:W-:Y:S01]  /*209d0*/  MOV R0, 0x2 ;  /* 0x0000000200007802 */ /* 0x010fe20000000f00 */
[----:B-1----:R-:W-:Y:S01]  /*209e0*/  IMAD.MOV.U32 R3, RZ, RZ, 0x181f ;  /* 0x0000181fff037424 */ /* 0x002fe200078e00ff */
[----:B------:R-:W-:Y:S02]  /*209f0*/  MOV R2, 0x20a10 ;  /* 0x00020a1000027802 */ /* 0x000fe40000000f00 */
[----:B--23--:R-:W-:Y:S05]  /*20a00*/  CALL.REL.NOINC `($__internal_23_$__cuda_sm70_shflsync_idx_p) ;  /* 0x000007f000007944 */ /* 0x00cfea0003c00000 */
[----:B------:R-:W-:Y:S01]  /*20a10*/  MOV R8, R0 ;  /* 0x0000000000087202 */ /* 0x000fe20000000f00 */
[----:B------:R-:W-:Y:S05]  /*20a20*/  BRA `(.L_x_1512) ;  /* 0xffffc76000007947 */ /* 0x000fea000383ffff */
.L_x_1448:
[----:B------:R-:W-:Y:S01]  /*20a30*/  IMAD.MOV.U32 R29, RZ, RZ, R7 ;  /* 0x000000ffff1d7224 */ /* 0x000fe200078e0007 */
[----:B----4-:R-:W-:Y:S01]  /*20a40*/  MOV R0, 0x2 ;  /* 0x0000000200007802 */ /* 0x010fe20000000f00 */
[----:B------:R-:W-:Y:S01]  /*20a50*/  IMAD.MOV.U32 R3, RZ, RZ, 0x181f ;  /* 0x0000181fff037424 */ /* 0x000fe200078e00ff */
[----:B------:R-:W-:Y:S02]  /*20a60*/  MOV R2, 0x20a80 ;  /* 0x00020a8000027802 */ /* 0x000fe40000000f00 */
[----:B-123--:R-:W-:Y:S05]  /*20a70*/  CALL.REL.NOINC `($__internal_23_$__cuda_sm70_shflsync_idx_p) ;  /* 0x0000078000007944 */ /* 0x00efea0003c00000 */
[----:B------:R-:W-:Y:S05]  /*20a80*/  BRA `(.L_x_1513) ;  /* 0xffffc72000007947 */ /* 0x000fea000383ffff */
.L_x_1451:
        /* <DEDUP_REMOVED lines=11> */
[----:B------:R-:W-:Y:S01]  /*20b40*/  MOV R7, R0 ;  /* 0x0000000000077202 */ /* 0x000fe20000000f00 */
[----:B------:R-:W-:Y:S05]  /*20b50*/  BRA `(.L_x_1514) ;  /* 0xffffc79000007947 */ /* 0x000fea000383ffff */
.L_x_1453:
[----:B------:R-:W-:Y:S01]  /*20b60*/  IMAD.MOV.U32 R29, RZ, RZ, R28 ;  /* 0x000000ffff1d7224 */ /* 0x000fe200078e001c */
[----:B------:R-:W-:Y:S01]  /*20b70*/  MOV R0, RZ ;  /* 0x000000ff00007202 */ /* 0x000fe20000000f00 */
[----:B------:R-:W-:Y:S01]  /*20b80*/  IMAD.MOV.U32 R3, RZ, RZ, 0x1f ;  /* 0x0000001fff037424 */ /* 0x000fe200078e00ff */
[----:B------:R-:W-:Y:S02]  /*20b90*/  MOV R2, 0x20bb0 ;  /* 0x00020bb000027802 */ /* 0x000fe40000000f00 */
[----:B-12-4-:R-:W-:Y:S05]  /*20ba0*/  CALL.REL.NOINC `($__internal_23_$__cuda_sm70_shflsync_idx_p) ;  /* 0x0000065000007944 */ /* 0x016fea0003c00000 */
[----:B------:R-:W-:Y:S01]  /*20bb0*/  MOV R9, R0 ;  /* 0x0000000000097202 */ /* 0x000fe20000000f00 */
[----:B------:R-:W-:Y:S05]  /*20bc0*/  BRA `(.L_x_1515) ;  /* 0xffffc8f000007947 */ /* 0x000fea000383ffff */
.L_x_1454:
[----:B------:R-:W-:Y:S01]  /*20bd0*/  IMAD.MOV.U32 R29, RZ, RZ, R28 ;  /* 0x000000ffff1d7224 */ /* 0x000fe200078e001c */
[----:B------:R-:W-:Y:S01]  /*20be0*/  MOV R0, 0x1 ;  /* 0x0000000100007802 */ /* 0x000fe20000000f00 */
[----:B------:R-:W-:Y:S01]  /*20bf0*/  IMAD.MOV.U32 R3, RZ, RZ, 0x1f ;  /* 0x0000001fff037424 */ /* 0x000fe200078e00ff */
[----:B------:R-:W-:Y:S02]  /*20c00*/  MOV R2, 0x20c20 ;  /* 0x00020c2000027802 */ /* 0x000fe40000000f00 */
[----:B-1234-:R-:W-:Y:S05]  /*20c10*/  CALL.REL.NOINC `($__internal_23_$__cuda_sm70_shflsync_idx_p) ;  /* 0x000005e000007944 */ /* 0x01efea0003c00000 */
[----:B------:R-:W-:Y:S01]  /*20c20*/  MOV R6, R0 ;  /* 0x0000000000067202 */ /* 0x000fe20000000f00 */
[----:B------:R-:W-:Y:S05]  /*20c30*/  BRA `(.L_x_1516) ;  /* 0xffffc8a000007947 */ /* 0x000fea000383ffff */
.L_x_1455:
[----:B------:R-:W-:Y:S02]  /*20c40*/  MOV R3, 0x1 ;  /* 0x0000000100037802 */ /* 0x000fe40000000f00 */
[----:B------:R-:W-:-:S02]  /*20c50*/  MOV R2, 0x20c70 ;  /* 0x00020c7000027802 */ /* 0x000fc40000000f00 */
[----:B---3--:R-:W-:Y:S05]  /*20c60*/  CALL.REL.NOINC `($__internal_24_$__cuda_sm70_shflsync_up_p) ;  /* 0x000005e000007944 */ /* 0x008fea0003c00000 */
[----:B------:R-:W-:Y:S05]  /*20c70*/  BRA `(.L_x_1517) ;  /* 0xffffc98000007947 */ /* 0x000fea000383ffff */
.L_x_1456:
[----:B------:R-:W-:Y:S02]  /*20c80*/  MOV R3, 0x2 ;  /* 0x0000000200037802 */ /* 0x000fe40000000f00 */
[----:B------:R-:W-:-:S02]  /*20c90*/  MOV R2, 0x20cb0 ;  /* 0x00020cb000027802 */ /* 0x000fc40000000f00 */
[----:B---3--:R-:W-:Y:S05]  /*20ca0*/  CALL.REL.NOINC `($__internal_24_$__cuda_sm70_shflsync_up_p) ;  /* 0x000005a000007944 */ /* 0x008fea0003c00000 */
        /* <DEDUP_REMOVED lines=23> */
.L_x_1460:
[----:B------:R-:W-:Y:S02]  /*20e20*/  MOV R3, 0x1 ;  /* 0x0000000100037802 */ /* 0x000fe40000000f00 */
[----:B------:R-:W-:-:S02]  /*20e30*/  MOV R2, 0x20e50 ;  /* 0x00020e5000027802 */ /* 0x000fc40000000f00 */
[----:B---3--:R-:W-:Y:S05]  /*20e40*/  CALL.REL.NOINC `($__internal_24_$__cuda_sm70_shflsync_up_p) ;  /* 0x0000040000007944 */ /* 0x008fea0003c00000 */
[----:B------:R-:W-:Y:S01]  /*20e50*/  MOV R2, R4 ;  /* 0x0000000400027202 */ /* 0x000fe20000000f00 */
[----:B------:R-:W-:Y:S05]  /*20e60*/  BRA `(.L_x_1519) ;  /* 0xffffc9f000007947 */ /* 0x000fea000383ffff */
.L_x_1461:
        /* <DEDUP_REMOVED lines=26> */
.L_x_1463:
[----:B------:R-:W-:Y:S02]  /*21010*/  SEL R0, RZ, 0x1, P0 ;  /* 0x00000001ff007807 */ /* 0x000fe40000000000 */
[----:B------:R-:W-:-:S02]  /*21020*/  MOV R2, 0x21040 ;  /* 0x0002104000027802 */ /* 0x000fc40000000f00 */
[----:B-1-3--:R-:W-:Y:S05]  /*21030*/  CALL.REL.NOINC `($__internal_25_$__cuda_sm70_votesync_ballot) ;  /* 0x0000027000007944 */ /* 0x00afea0003c00000 */
[----:B------:R-:W-:Y:S01]  /*21040*/  MOV R10, R0 ;  /* 0x00000000000a7202 */ /* 0x000fe20000000f00 */
[----:B------:R-:W-:Y:S05]  /*21050*/  BRA `(.L_x_1521) ;  /* 0xffffc99000007947 */ /* 0x000fea000383ffff */
.L_x_1464:
[----:B------:R-:W-:Y:S01]  /*21060*/  IMAD.MOV.U32 R29, RZ, RZ, R7 ;  /* 0x000000ffff1d7224 */ /* 0x000fe200078e0007 */
[----:B------:R-:W-:Y:S01]  /*21070*/  MOV R0, R6 ;  /* 0x0000000600007202 */ /* 0x000fe20000000f00 */
[----:B------:R-:W-:Y:S01]  /*21080*/  IMAD.MOV.U32 R3, RZ, RZ, 0x1f ;  /* 0x0000001fff037424 */ /* 0x000fe200078e00ff */
[----:B------:R-:W-:-:S02]  /*21090*/  MOV R2, 0x210b0 ;  /* 0x000210b000027802 */ /* 0x000fc40000000f00 */
[----:B-1-3--:R-:W-:Y:S05]  /*210a0*/  CALL.REL.NOINC `($__internal_23_$__cuda_sm70_shflsync_idx_p) ;  /* 0x0000015000007944 */ /* 0x00afea0003c00000 */
[----:B------:R-:W-:Y:S01]  /*210b0*/  IMAD.MOV.U32 R7, RZ, RZ, R0 ;  /* 0x000000ffff077224 */ /* 0x000fe200078e0000 */
[----:B------:R-:W-:Y:S01]  /*210c0*/  MOV R0, R6 ;  /* 0x0000000600007202 */ /* 0x000fe20000000f00 */
[----:B------:R-:W-:Y:S01]  /*210d0*/  IMAD.MOV.U32 R29, RZ, RZ, R8 ;  /* 0x000000ffff1d7224 */ /* 0x000fe200078e0008 */
[----:B------:R-:W-:-:S02]  /*210e0*/  MOV R3, 0x1f ;  /* 0x0000001f00037802 */ /* 0x000fc40000000f00 */
[----:B------:R-:W-:Y:S02]  /*210f0*/  MOV R2, 0x21110 ;  /* 0x0002111000027802 */ /* 0x000fe40000000f00 */
[----:B------:R-:W-:Y:S05]  /*21100*/  CALL.REL.NOINC `($__internal_23_$__cuda_sm70_shflsync_idx_p) ;  /* 0x000000f000007944 */ /* 0x000fea0003c00000 */
[----:B------:R-:W-:Y:S01]  /*21110*/  MOV R5, R0 ;  /* 0x0000000000057202 */ /* 0x000fe20000000f00 */
[----:B------:R-:W-:Y:S05]  /*21120*/  BRA `(.L_x_1522) ;  /* 0xffffc91000007947 */ /* 0x000fea000383ffff */
.L_x_1467:
[----:B------:R-:W-:Y:S01]  /*21130*/  IMAD.MOV.U32 R29, RZ, RZ, R4 ;  /* 0x000000ffff1d7224 */ /* 0x000fe200078e0004 */
[----:B------:R-:W-:Y:S01]  /*21140*/  MOV R0, R6 ;  /* 0x0000000600007202 */ /* 0x000fe20000000f00 */
[----:B------:R-:W-:Y:S01]  /*21150*/  IMAD.MOV.U32 R3, RZ, RZ, 0x1f ;  /* 0x0000001fff037424 */ /* 0x000fe200078e00ff */
[----:B------:R-:W-:Y:S02]  /*21160*/  MOV R2, 0x21180 ;  /* 0x0002118000027802 */ /* 0x000fe40000000f00 */
[----:B-1-34-:R-:W-:Y:S05]  /*21170*/  CALL.REL.NOINC `($__internal_23_$__cuda_sm70_shflsync_idx_p) ;  /* 0x0000008000007944 */ /* 0x01afea0003c00000 */
[----:B------:R-:W-:Y:S01]  /*21180*/  MOV R12, R0 ;  /* 0x00000000000c7202 */ /* 0x000fe20000000f00 */
[----:B------:R-:W-:Y:S05]  /*21190*/  BRA `(.L_x_1466) ;  /* 0xffffc90000007947 */ /* 0x000fea000383ffff */
        .weak           $__internal_22_$__cuda_sm70_shflsync_bfly_p
        .type           $__internal_22_$__cuda_sm70_shflsync_bfly_p,@function
        .size           $__internal_22_$__cuda_sm70_shflsync_bfly_p,($__internal_23_$__cuda_sm70_shflsync_idx_p - $__internal_22_$__cuda_sm70_shflsync_bfly_p)
$__internal_22_$__cuda_sm70_shflsync_bfly_p:
[----:B------:R-:W-:Y:S02]  /*211a0*/  MOV R150, 0xffffffff ;  /* 0xffffffff00967802 */ /* 0x000fe40000000f00 */
[----:B------:R-:W-:Y:S02]  /*211b0*/  MOV R3, 0x1f ;  /* 0x0000001f00037802 */ /* 0x000fe40000000f00 */
[----:B------:R-:W-:Y:S04]  /*211c0*/  WARPSYNC R150 ;  /* 0x0000009600007348 */ /* 0x000fe80003800000 */
[----:B------:R1:W2:Y:S02]  /*211d0*/  SHFL.BFLY PT, R0, R4, R0, R3 ;  /* 0x0c00000004007389 */ /* 0x0002a400000e0003 */
[----:B-1----:R-:W-:-:S04]  /*211e0*/  MOV R3, 0x0 ;  /* 0x0000000000037802 */ /* 0x002fc80000000f00 */
[----:B--2---:R-:W-:Y:S05]  /*211f0*/  RET.REL.NODEC R2 `(_ZN7cutlass13device_kernelIN5flash19enable_sm80_to_sm89INS1_16FlashAttnFwdSm80INS1_25CollectiveMainloopFwdSm80ILi8ELi1ELb0EN4cute5tupleIJNS5_1CILi128EEENS7_ILi64EEENS7_ILi192EEEEEELi192ENS_10bfloat16_tEfNS_4arch4Sm80ELb1ELb0ELb1ELb1ELb1ELb1ELb1ELb1EEENS1_21CollectiveEpilogueFwdINS6_IJS8_SA_S9_EEENS6_IJNS7_ILi1EEESI_SI_EEESC_SE_Li256ELb1ELb1ELb1ELb0EEENS1_36VarlenDynamicPersistentTileSchedulerILi128ELi64ELi256ELi256ELb1ELb1ELb0ELb1ELb1ELb1EEEEEEEEEvNT_6ParamsE) ;  /* 0xfffdee0002007950 */ /* 0x004fea0003c3ffff */
        .weak           $__internal_23_$__cuda_sm70_shflsync_idx_p
        .type           $__internal_23_$__cuda_sm70_shflsync_idx_p,@function
        .size           $__internal_23_$__cuda_sm70_shflsync_idx_p,($__internal_24_$__cuda_sm70_shflsync_up_p - $__internal_23_$__cuda_sm70_shflsync_idx_p)
$__internal_23_$__cuda_sm70_shflsync_idx_p:
[----:B------:R-:W-:-:S04]  /*21200*/  MOV R198, 0xffffffff ;  /* 0xffffffff00c67802 */ /* 0x000fc80000000f00 */
[----:B------:R-:W-:Y:S04]  /*21210*/  WARPSYNC R198 ;  /* 0x000000c600007348 */ /* 0x000fe80003800000 */
[----:B------:R1:W2:Y:S02]  /*21220*/  SHFL.IDX PT, R0, R29, R0, R3 ;  /* 0x000000001d007389 */ /* 0x0002a400000e0003 */
[----:B-1----:R-:W-:-:S04]  /*21230*/  MOV R3, 0x0 ;  /* 0x0000000000037802 */ /* 0x002fc80000000f00 */
[----:B--2---:R-:W-:Y:S05]  /*21240*/  RET.REL.NODEC R2 `(_ZN7cutlass13device_kernelIN5flash19enable_sm80_to_sm89INS1_16FlashAttnFwdSm80INS1_25CollectiveMainloopFwdSm80ILi8ELi1ELb0EN4cute5tupleIJNS5_1CILi128EEENS7_ILi64EEENS7_ILi192EEEEEELi192ENS_10bfloat16_tEfNS_4arch4Sm80ELb1ELb0ELb1ELb1ELb1ELb1ELb1ELb1EEENS1_21CollectiveEpilogueFwdINS6_IJS8_SA_S9_EEENS6_IJNS7_ILi1EEESI_SI_EEESC_SE_Li256ELb1ELb1ELb1ELb0EEENS1_36VarlenDynamicPersistentTileSchedulerILi128ELi64ELi256ELi256ELb1ELb1ELb0ELb1ELb1ELb1EEEEEEEEEvNT_6ParamsE) ;  /* 0xfffdedb002007950 */ /* 0x004fea0003c3ffff */
        .weak           $__internal_24_$__cuda_sm70_shflsync_up_p
        .type           $__internal_24_$__cuda_sm70_shflsync_up_p,@function
        .size           $__internal_24_$__cuda_sm70_shflsync_up_p,($__internal_25_$__cuda_sm70_votesync_ballot - $__internal_24_$__cuda_sm70_shflsync_up_p)
$__internal_24_$__cuda_sm70_shflsync_up_p:
[----:B------:R-:W-:Y:S02]  /*21250*/  MOV R4, RZ ;  /* 0x000000ff00047202 */ /* 0x000fe40000000f00 */
[----:B------:R-:W-:-:S04]  /*21260*/  MOV R10, 0xffffffff ;  /* 0xffffffff000a7802 */ /* 0x000fc80000000f00 */
[----:B------:R-:W-:Y:S04]  /*21270*/  WARPSYNC R10 ;  /* 0x0000000a00007348 */ /* 0x000fe80003800000 */
[----:B------:R1:W2:Y:S02]  /*21280*/  SHFL.UP PT, R4, R0, R3, R4 ;  /* 0x0400000300047389 */ /* 0x0002a400000e0004 */
[----:B-1----:R-:W-:-:S04]  /*21290*/  MOV R3, 0x0 ;  /* 0x0000000000037802 */ /* 0x002fc80000000f00 */
[----:B--2---:R-:W-:Y:S05]  /*212a0*/  RET.REL.NODEC R2 `(_ZN7cutlass13device_kernelIN5flash19enable_sm80_to_sm89INS1_16FlashAttnFwdSm80INS1_25CollectiveMainloopFwdSm80ILi8ELi1ELb0EN4cute5tupleIJNS5_1CILi128EEENS7_ILi64EEENS7_ILi192EEEEEELi192ENS_10bfloat16_tEfNS_4arch4Sm80ELb1ELb0ELb1ELb1ELb1ELb1ELb1ELb1EEENS1_21CollectiveEpilogueFwdINS6_IJS8_SA_S9_EEENS6_IJNS7_ILi1EEESI_SI_EEESC_SE_Li256ELb1ELb1ELb1ELb0EEENS1_36VarlenDynamicPersistentTileSchedulerILi128ELi64ELi256ELi256ELb1ELb1ELb0ELb1ELb1ELb1EEEEEEEEEvNT_6ParamsE) ;  /* 0xfffded5002007950 */ /* 0x004fea0003c3ffff */
        .weak           $__internal_25_$__cuda_sm70_votesync_ballot
        .type           $__internal_25_$__cuda_sm70_votesync_ballot,@function
        .size           $__internal_25_$__cuda_sm70_votesync_ballot,(.L_x_6241 - $__internal_25_$__cuda_sm70_votesync_ballot)
$__internal_25_$__cuda_sm70_votesync_ballot:
[----:B------:R-:W-:Y:S01]  /*212b0*/  ISETP.NE.U32.AND P0, PT, R0, 0x1, PT ;  /* 0x000000010000780c */ /* 0x000fe20003f05070 */
[----:B------:R-:W-:-:S04]  /*212c0*/  IMAD.MOV.U32 R3, RZ, RZ, -0x1 ;  /* 0xffffffffff037424 */ /* 0x000fc800078e00ff */
[----:B------:R-:W-:Y:S08]  /*212d0*/  WARPSYNC R3 ;  /* 0x0000000300007348 */ /* 0x000ff00003800000 */
[----:B------:R-:W-:-:S04]  /*212e0*/  VOTE.ANY R0, PT, !P0 ;  /* 0x0000000000007806 */ /* 0x000fc800040e0100 */
[----:B------:R-:W-:Y:S01]  /*212f0*/  LOP3.LUT R0, R0, R3, RZ, 0xc0, !PT ;  /* 0x0000000300007212 */ /* 0x000fe200078ec0ff */
[----:B------:R-:W-:-:S04]  /*21300*/  IMAD.MOV.U32 R3, RZ, RZ, 0x0 ;  /* 0x00000000ff037424 */ /* 0x000fc800078e00ff */
[----:B------:R-:W-:Y:S05]  /*21310*/  RET.REL.NODEC R2 `(_ZN7cutlass13device_kernelIN5flash19enable_sm80_to_sm89INS1_16FlashAttnFwdSm80INS1_25CollectiveMainloopFwdSm80ILi8ELi1ELb0EN4cute5tupleIJNS5_1CILi128EEENS7_ILi64EEENS7_ILi192EEEEEELi192ENS_10bfloat16_tEfNS_4arch4Sm80ELb1ELb0ELb1ELb1ELb1ELb1ELb1ELb1EEENS1_21CollectiveEpilogueFwdINS6_IJS8_SA_S9_EEENS6_IJNS7_ILi1EEESI_SI_EEESC_SE_Li256ELb1ELb1ELb1ELb0EEENS1_36VarlenDynamicPersistentTileSchedulerILi128ELi64ELi256ELi256ELb1ELb1ELb0ELb1ELb1ELb1EEEEEEEEEvNT_6ParamsE) ;  /* 0xfffdece002007950 */ /* 0x000fea0003c3ffff */
.L_x_1523:
        /* <DEDUP_REMOVED lines=14> */
.L_x_6241:


//--------------------- .text._ZN7cutlass13device_kernelIN5flash19enable_sm80_to_sm89INS1_16FlashAttnFwdSm80INS1_25CollectiveMainloopFwdSm80ILi8ELi2ELb0EN4cute5tupleIJNS5_1CILi128EEENS7_ILi64EEENS7_ILi192EEEEEELi192ENS_10bfloat16_tEfNS_4arch4Sm80ELb0ELb0ELb1ELb0ELb1ELb0ELb1ELb1EEENS1_21CollectiveEpilogueFwdINS6_IJS8_SA_S9_EEENS6_IJNS7_ILi1EEESI_SI_EEESC_SE_Li256ELb0ELb1ELb1ELb0EEENS1_19SingleTileSchedulerILb0ELb1ELb1ELi128EEEEEEEEEvNT_6ParamsE --------------------------
	.section	.text._ZN7cutlass13device_kernelIN5flash19enable_sm80_to_sm89INS1_16FlashAttnFwdSm80INS1_25CollectiveMainloopFwdSm80ILi8ELi2ELb0EN4cute5tupleIJNS5_1CILi128EEENS7_ILi64EEENS7_ILi192EEEEEELi192ENS_10bfloat16_tEfNS_4arch4Sm80ELb0ELb0ELb1ELb0ELb1ELb0ELb1ELb1EEENS1_21CollectiveEpilogueFwdINS6_IJS8_SA_S9_EEENS6_IJNS7_ILi1EEESI_SI_EEESC_SE_Li256ELb0ELb1ELb1ELb0EEENS1_19SingleTileSchedulerILb0ELb1ELb1ELi128EEEEEEEEEvNT_6ParamsE,"ax",@progbits
	.sectioninfo	@"SHI_REGISTERS=242"
	.align	128
.text._ZN7cutlass13device_kernelIN5flash19enable_sm80_to_sm89INS1_16FlashAttnFwdSm80INS1_25CollectiveMainloopFwdSm80ILi8ELi2ELb0EN4cute5tupleIJNS5_1CILi128EEENS7_ILi64EEENS7_ILi192EEEEEELi192ENS_10bfloat16_tEfNS_4arch4Sm80ELb0ELb0ELb1ELb0ELb1ELb0ELb1ELb1EEENS1_21CollectiveEpilogueFwdINS6_IJS8_SA_S9_EEENS6_IJNS7_ILi1EEESI_SI_EEESC_SE_Li256ELb0ELb1ELb1ELb0EEENS1_19SingleTileSchedulerILb0ELb1ELb1ELi128EEEEEEEEEvNT_6ParamsE:
        .type           _ZN7cutlass13device_kernelIN5flash19enable_sm80_to_sm89INS1_16FlashAttnFwdSm80INS1_25CollectiveMainloopFwdSm80ILi8ELi2ELb0EN4cute5tupleIJNS5_1CILi128EEENS7_ILi64EEENS7_ILi192EEEEEELi192ENS_10bfloat16_tEfNS_4arch4Sm80ELb0ELb0ELb1ELb0ELb1ELb0ELb1ELb1EEENS1_21CollectiveEpilogueFwdINS6_IJS8_SA_S9_EEENS6_IJNS7_ILi1EEESI_SI_EEESC_SE_Li256ELb0ELb1ELb1ELb0EEENS1_19SingleTileSchedulerILb0ELb1ELb1ELi128EEEEEEEEEvNT_6ParamsE,@function
        .size           _ZN7cutlass13device_kernelIN5flash19enable_sm80_to_sm89INS1_16FlashAttnFwdSm80INS1_25CollectiveMainloopFwdSm80ILi8ELi2ELb0EN4cute5tupleIJNS5_1CILi128EEENS7_ILi64EEENS7_ILi192EEEEEELi192ENS_10bfloat16_tEfNS_4arch4Sm80ELb0ELb0ELb1ELb0ELb1ELb0ELb1ELb1EEENS1_21CollectiveEpilogueFwdINS6_IJS8_SA_S9_EEENS6_IJNS7_ILi1EEESI_SI_EEESC_SE_Li256ELb0ELb1ELb1ELb0EEENS1_19SingleTileSchedulerILb0ELb1ELb1ELi128EEEEEEEEEvNT_6ParamsE,(.L_x_6246 - _ZN7cutlass13device_kernelIN5flash19enable_sm80_to_sm89INS1_16FlashAttnFwdSm80INS1_25CollectiveMainloopFwdSm80ILi8ELi2ELb0EN4cute5tupleIJNS5_1CILi128EEENS7_ILi64EEENS7_ILi192EEEEEELi192ENS_10bfloat16_tEfNS_4arch4Sm80ELb0ELb0ELb1ELb0ELb1ELb0ELb1ELb1EEENS1_21CollectiveEpilogueFwdINS6_IJS8_SA_S9_EEENS6_IJNS7_ILi1EEESI_SI_EEESC_SE_Li256ELb0ELb1ELb1ELb0EEENS1_19SingleTileSchedulerILb0ELb1ELb1ELi128EEEEEEEEEvNT_6ParamsE)
        .other          _ZN7cutlass13device_kernelIN5flash19enable_sm80_to_sm89INS1_16FlashAttnFwdSm80INS1_25CollectiveMainloopFwdSm80ILi8ELi2ELb0EN4cute5tupleIJNS5_1CILi128EEENS7_ILi64EEENS7_ILi192EEEEEELi192ENS_10bfloat16_tEfNS_4arch4Sm80ELb0ELb0ELb1ELb0ELb1ELb0ELb1ELb1EEENS1_21CollectiveEpilogueFwdINS6_IJS8_SA_S9_EEENS6_IJNS7_ILi1EEESI_SI_EEESC_SE_Li256ELb0ELb1ELb1ELb0EEENS1_19SingleTileSchedulerILb0ELb1ELb1ELi128EEEEEEEEEvNT_6ParamsE,@"STO_CUDA_ENTRY STV_DEFAULT"
_ZN7cutlass13device_kernelIN5flash19enable_sm80_to_sm89INS1_16FlashAttnFwdSm80INS1_25CollectiveMainloopFwdSm80ILi8ELi2ELb0EN4cute5tupleIJNS5_1CILi128EEENS7_ILi64EEENS7_ILi192EEEEEELi192ENS_10bfloat16_tEfNS_4arch4Sm80ELb0ELb0ELb1ELb0ELb1ELb0ELb1ELb1EEENS1_21CollectiveEpilogueFwdINS6_IJS8_SA_S9_EEENS6_IJNS7_ILi1EEESI_SI_EEESC_SE_Li256ELb0ELb1ELb1ELb0EEENS1_19SingleTileSchedulerILb0ELb1ELb1ELi128EEEEEEEEEvNT_6ParamsE:
[----:B------:R-:W-:Y:S02]  /*0000*/  MOV R1, c[0x0][0x28] ;  /* 0x00000a0000017a02 */ /* 0x000fe40000000f00 */
[----:B------:R-:W1:Y:S04]  /*0010*/  S2R R6, SR_TID.X ;  /* 0x0000000000067919 */ /* 0x000e680000002100 */
[----:B------:R-:W2:Y:S04]  /*0020*/  S2R R3, SR_CTAID.Y ;  /* 0x0000000000037919 */ /* 0x000ea80000002600 */
[----:B------:R-:W3:Y:S01]  /*0030*/  S2R R0, SR_CTAID.Z ;  /* 0x0000000000007919 */ /* 0x000ee20000002700 */
[----:B-1----:R-:W-:-:S06]  /*0040*/  SHF.R.U32.HI R2, RZ, 0x5, R6 ;  /* 0x00000005ff027819 */ /* 0x002fcc0000011606 */
[----:B------:R-:W1:Y:S02]  /*0050*/  SHFL.IDX PT, R2, R2, RZ, 0x1f ;  /* 0x00001fff02027589 */ /* 0x000e6400000e0000 */
[----:B-1----:R-:W-:-:S13]  /*0060*/  ISETP.NE.AND P0, PT, R2, RZ, PT ;  /* 0x000000ff0200720c */ /* 0x002fda0003f05270 */
[----:B------:R-:W-:Y:S05]  /*0070*/  @!P0 BRA `(.L_x_1524) ;  /* 0x0000007000008947 */ /* 0x000fea0003800000 */
[----:B--23--:R-:W-:Y:S01]  /*0080*/  IMAD.MOV.U32 R2, RZ, RZ, c[0x0][0x550] ;  /* 0x00015400ff027624 */ /* 0x00cfe200078e00ff */
[----:B------:R-:W-:-:S04]  /*0090*/  MOV R204, R3 ;  /* 0x0000000300cc7202 */ /* 0x000fc80000000f00 */
[----:B------:R-:W-:-:S13]  /*00a0*/  ISETP.NE.AND P0, PT, R2, 0x1, PT ;  /* 0x000000010200780c */ /* 0x000fda0003f05270 */
[----:B------:R-:W-:Y:S05]  /*00b0*/  @!P0 BRA `(.L_x_1525) ;  /* 0x0000008000008947 */ /* 0x000fea0003800000 */
[----:B------:R-:W-:-:S05]  /*00c0*/  IMAD.HI.U32 R204, R3, c[0x0][0x554], RZ ;  /* 0x0001550003cc7a27 */ /* 0x000fca00078e00ff */
[----:B------:R-:W-:Y:S01]  /*00d0*/  SHF.R.U32.HI R204, RZ, c[0x0][0x558], R204 ;  /* 0x00015600ffcc7a19 */ /* 0x000fe200000116cc */
[----:B------:R-:W-:Y:S05]  /*00e0*/  BRA `(.L_x_1525) ;  /* 0x0000005000007947 */ /* 0x000fea0003800000 */
.L_x_1524:
[----:B--23--:R-:W-:Y:S01]  /*00f0*/  IMAD.MOV.U32 R2, RZ, RZ, c[0x0][0x550] ;  /* 0x00015400ff027624 */ /* 0x00cfe200078e00ff */
[----:B------:R-:W-:-:S04]  /*0100*/  MOV R204, R3 ;  /* 0x0000000300cc7202 */ /* 0x000fc80000000f00 */
[----:B------:R-:W-:-:S13]  /*0110*/  ISETP.NE.AND P0, PT, R2, 0x1, PT ;  /* 0x000000010200780c */ /* 0x000fda0003f05270 */
[----:B------:R-:W-:-:S05]  /*0120*/  @P0 IMAD.HI.U32 R2, R3, c[0x0][0x554], RZ ;  /* 0x0001550003020a27 */ /* 0x000fca00078e00ff */
[----:B------:R-:W-:Y:S02]  /*0130*/  @P0 SHF.R.U32.HI R204, RZ, c[0x0][0x558], R2 ;  /* 0x00015600ffcc0a19 */ /* 0x000fe40000011602 */
.L_x_1525:
[----:B------:R-:W-:Y:S02]  /*0140*/  ISETP.GE.AND P0, PT, R0, RZ, PT ;  /* 0x000000ff0000720c */ /* 0x000fe40003f06270 */
[----:B------:R-:W-:-:S05]  /*0150*/  IADD3 R2, -R204, RZ, RZ ;  /* 0x000000ffcc027210 */ /* 0x000fca0007ffe1ff */
[----:B------:R-:W-:-:S06]  /*0160*/  IMAD R5, R2, c[0x0][0x550], R3 ;  /* 0x0001540002057a24 */ /* 0x000fcc00078e0203 */
[----:B------:R-:W-:Y:S05]  /*0170*/  @!P0 EXIT ;  /* 0x000000000000894d */ /* 0x000fea0003800000 */
[----:B------:R-:W-:Y:S01]  /*0180*/  ISETP.NE.U32.AND P0, PT, RZ, c[0x0][0x370], PT ;  /* 0x0000dc00ff007a0c */ /* 0x000fe20003f05070 */
[----:B------:R-:W-:Y:S01]  /*0190*/  IMAD.MOV.U32 R203, RZ, RZ, RZ ;  /* 0x000000ffffcb7224 */ /* 0x000fe200078e00ff */
[----:B------:R-:W-:Y:S02]  /*01a0*/  ULDC.64 UR6, c[0x0][0x118] ;  /* 0x0000460000067ab9 */ /* 0x000fe40000000a00 */
[----:B------:R-:W-:-:S13]  /*01b0*/  ISETP.NE.AND.EX P0, PT, RZ, c[0x0][0x374], PT, P0 ;  /* 0x0000dd00ff007a0c */ /* 0x000fda0003f05300 */
[----:B------:R-:W-:-:S04]  /*01c0*/  @P0 IMAD.MOV.U32 R3, RZ, RZ, 0x4 ;  /* 0x00000004ff030424 */ /* 0x000fc800078e00ff */
[----:B------:R-:W-:-:S04]  /*01d0*/  @P0 IMAD.WIDE R8, R0, R3, c[0x0][0x370] ;  /* 0x0000dc0000080625 */ /* 0x000fc800078e0203 */
[----:B------:R-:W-:Y:S01]  /*01e0*/  IMAD.MOV.U32 R3, RZ, RZ, c[0x0][0x2ac] ;  /* 0x0000ab00ff037624 */ /* 0x000fe200078e00ff */
[----:B------:R1:W5:Y:S01]  /*01f0*/  @P0 LDG.E R203, [R8.64] ;  /* 0x0000000608cb0981 */ /* 0x000362000c1e1900 */
[----:B------:R-:W-:Y:S02]  /*0200*/  IMAD.MOV.U32 R7, RZ, RZ, RZ ;  /* 0x000000ffff077224 */ /* 0x000fe400078e00ff */
[----:B------:R-:W-:-:S05]  /*0210*/  IMAD R3, R3, c[0x0][0x1d0], RZ ;  /* 0x0000740003037a24 */ /* 0x000fca00078e02ff */
[C---:B------:R-:W-:Y:S02]  /*0220*/  ISETP.GE.AND P0, PT, R3.reuse, 0x1, PT ;  /* 0x000000010300780c */ /* 0x040fe40003f06270 */
[----:B------:R-:W-:-:S04]  /*0230*/  IADD3 R2, R3, 0x3f, RZ ;  /* 0x0000003f03027810 */ /* 0x000fc80007ffe0ff */
[----:B------:R-:W-:-:S04]  /*0240*/  SHF.R.S32.HI R147, RZ, 0x1f, R2 ;  /* 0x0000001fff937819 */ /* 0x000fc80000011402 */
[----:B------:R-:W-:-:S04]  /*0250*/  LEA.HI R147, R147, R2, RZ, 0x6 ;  /* 0x0000000293937211 */ /* 0x000fc800078f30ff */
[----:B------:R-:W-:Y:S01]  /*0260*/  SHF.R.S32.HI R147, RZ, 0x6, R147 ;  /* 0x00000006ff937819 */ /* 0x000fe20000011493 */
[----:B------:R-:W-:Y:S05]  /*0270*/  @!P0 BRA `(.L_x_1526) ;  /* 0x000001c000008947 */ /* 0x000fea0003800000 */
[----:B-1----:R-:W-:-:S04]  /*0280*/  SHF.R.U32.HI R8, RZ, 0x10, R5 ;  /* 0x00000010ff087819 */ /* 0x002fc80000011605 */
[----:B------:R-:W-:-:S04]  /*0290*/  ISETP.NE.AND P0, PT, R8, RZ, PT ;  /* 0x000000ff0800720c */ /* 0x000fc80003f05270 */
[----:B------:R-:W-:-:S04]  /*02a0*/  SEL R8, R8, c[0x0][0x338], P0 ;  /* 0x0000ce0008087a07 */ /* 0x000fc80000000000 */
[-C--:B------:R-:W-:Y:S02]  /*02b0*/  IABS R9, R8.reuse ;  /* 0x0000000800097213 */ /* 0x080fe40000000000 */
[----:B------:R-:W-:Y:S02]  /*02c0*/  IADD3 R11, R147, -0x1, R8 ;  /* 0xffffffff930b7810 */ /* 0x000fe40007ffe008 */
[----:B------:R-:W1:Y:S01]  /*02d0*/  I2F.RP R10, R9 ;  /* 0x00000009000a7306 */ /* 0x000e620000209400 */
[----:B------:R-:W-:-:S05]  /*02e0*/  IABS R2, R8 ;  /* 0x0000000800027213 */ /* 0x000fca0000000000 */
[----:B------:R-:W-:Y:S02]  /*02f0*/  IMAD.MOV R2, RZ, RZ, -R2 ;  /* 0x000000ffff027224 */ /* 0x000fe400078e0a02 */
[----:B-1----:R-:W1:Y:S02]  /*0300*/  MUFU.RCP R12, R10 ;  /* 0x0000000a000c7308 */ /* 0x002e640000001000 */
[----:B-1----:R-:W-:-:S06]  /*0310*/  IADD3 R12, R12, 0xffffffe, RZ ;  /* 0x0ffffffe0c0c7810 */ /* 0x002fcc0007ffe0ff */
[----:B------:R-:W1:Y:S02]  /*0320*/  F2I.FTZ.U32.TRUNC.NTZ R13, R12 ;  /* 0x0000000c000d7305 */ /* 0x000e64000021f000 */
[--C-:B-1----:R-:W-:Y:S02]  /*0330*/  IMAD.MOV R4, RZ, RZ, -R13.reuse ;  /* 0x000000ffff047224 */ /* 0x102fe400078e0a0d */
[----:B------:R-:W-:Y:S02]  /*0340*/  IMAD.MOV.U32 R12, RZ, RZ, RZ ;  /* 0x000000ffff0c7224 */ /* 0x000fe400078e00ff */
[----:B------:R-:W-:Y:S01]  /*0350*/  IMAD R7, R4, R9, RZ ;  /* 0x0000000904077224 */ /* 0x000fe200078e02ff */
[----:B------:R-:W-:Y:S02]  /*0360*/  IABS R4, R11 ;  /* 0x0000000b00047213 */ /* 0x000fe40000000000 */
[----:B------:R-:W-:Y:S01]  /*0370*/  LOP3.LUT R11, R11, R8, RZ, 0x3c, !PT ;  /* 0x000000080b0b7212 */ /* 0x000fe200078e3cff */
[----:B------:R-:W-:-:S03]  /*0380*/  IMAD.HI.U32 R7, R13, R7, R12 ;  /* 0x000000070d077227 */ /* 0x000fc600078e000c */
[----:B------:R-:W-:-:S03]  /*0390*/  ISETP.GE.AND P1, PT, R11, RZ, PT ;  /* 0x000000ff0b00720c */ /* 0x000fc60003f26270 */
        /* <DEDUP_REMOVED lines=10> */
.L_x_1526:
[----:B------:R-:W-:Y:S01]  /*0440*/  LOP3.LUT R196, R5, 0xffff, RZ, 0xc0, !PT ;  /* 0x0000ffff05c47812 */ /* 0x000fe200078ec0ff */
[----:B------:R-:W-:Y:S01]  /*0450*/  IMAD.MOV.U32 R5, RZ, RZ, RZ ;  /* 0x000000ffff057224 */ /* 0x000fe200078e00ff */
[----:B------:R-:W-:Y:S01]  /*0460*/  PLOP3.LUT P2, PT, PT, PT, PT, 0x80, 0x0 ;  /* 0x000000000000781c */ /* 0x000fe20003f4f070 */
[----:B------:R-:W-:Y:S01]  /*0470*/  CS2R R96, SRZ ;  /* 0x0000000000607805 */ /* 0x000fe2000001ff00 */
[----:B------:R-:W-:Y:S01]  /*0480*/  CS2R R94, SRZ ;  /* 0x00000000005e7805 */ /* 0x000fe2000001ff00 */
[----:B------:R-:W-:Y:S01]  /*0490*/  IMAD R196, R196, R7, RZ ;  /* 0x00000007c4c47224 */ /* 0x000fe200078e02ff */
[----:B------:R-:W-:Y:S01]  /*04a0*/  CS2R R92, SRZ ;  /* 0x00000000005c7805 */ /* 0x000fe2000001ff00 */
        /* <DEDUP_REMOVED lines=8> */
[----:B------:R-:W-:Y:S01]  /*0530*/  IMAD.MOV.U32 R2, RZ, RZ, RZ ;  /* 0x000000ffff027224 */ /* 0x000fe200078e00ff */
        /* <DEDUP_REMOVED lines=43> */
[----:B------:R-:W-:-:S04]  /*07f0*/  @P2 IMAD.MOV.U32 R5, RZ, RZ, 0x4 ;  /* 0x00000004ff052424 */ /* 0x000fc800078e00ff */
[----:B------:R-:W-:-:S06]  /*0800*/  @P2 IMAD.WIDE R210, R0, R5, c[0x0][0x340] ;  /* 0x0000d00000d22625 */ /* 0x000fcc00078e0205 */
[----:B------:R2:W5:Y:S01]  /*0810*/  @P2 LDG.E R210, [R210.64] ;  /* 0x00000006d2d22981 */ /* 0x000562000c1e1900 */
[----:B------:R-:W-:Y:S01]  /*0820*/  SHF.R.S32.HI R11, RZ, 0x1f, R6 ;  /* 0x0000001fff0b7819 */ /* 0x000fe20000011406 */
[----:B------:R-:W-:Y:S01]  /*0830*/  IMAD.MOV.U32 R2, RZ, RZ, c[0x0][0x2c4] ;  /* 0x0000b100ff027624 */ /* 0x000fe200078e00ff */
[----:B------:R-:W-:Y:S01]  /*0840*/  SHF.R.S32.HI R7, RZ, 0x1f, R204 ;  /* 0x0000001fff077819 */ /* 0x000fe200000114cc */
[----:B-1----:R-:W1:Y:S01]  /*0850*/  S2R R9, SR_CTAID.X ;  /* 0x0000000000097919 */ /* 0x002e620000002500 */
[-C--:B------:R-:W-:Y:S01]  /*0860*/  LEA.HI R4, R11, R6.reuse, RZ, 0x3 ;  /* 0x000000060b047211 */ /* 0x080fe200078f18ff */
[----:B------:R-:W-:Y:S01]  /*0870*/  IMAD.WIDE.U32 R14, R204, c[0x0][0x1b8], RZ ;  /* 0x00006e00cc0e7a25 */ /* 0x000fe200078e00ff */
[----:B------:R-:W-:Y:S01]  /*0880*/  ISETP.NE.AND P0, PT, R2, 0x1, PT ;  /* 0x000000010200780c */ /* 0x000fe20003f05270 */
[----:B------:R-:W-:Y:S01]  /*0890*/  ULDC UR5, c[0x0][0x2c4] ;  /* 0x0000b10000057ab9 */ /* 0x000fe20000000800 */
[----:B------:R-:W-:Y:S01]  /*08a0*/  LOP3.LUT R5, R4, 0xfffffff8, RZ, 0xc0, !PT ;  /* 0xfffffff804057812 */ /* 0x000fe200078ec0ff */
[----:B------:R-:W-:Y:S01]  /*08b0*/  IMAD R7, R7, c[0x0][0x1b8], RZ ;  /* 0x00006e0007077a24 */ /* 0x000fe200078e02ff */
[----:B------:R-:W-:Y:S01]  /*08c0*/  SHF.R.S32.HI R4, RZ, 0x3, R4 ;  /* 0x00000003ff047819 */ /* 0x000fe20000011404 */
[----:B------:R-:W-:Y:S01]  /*08d0*/  ULDC UR4, c[0x0][0x168] ;  /* 0x00005a0000047ab9 */ /* 0x000fe20000000800 */
[----:B------:R-:W-:Y:S01]  /*08e0*/  LEA.HI R18, R11, R6, RZ, 0x6 ;  /* 0x000000060b127211 */ /* 0x000fe200078f30ff */
[----:B------:R-:W-:Y:S01]  /*08f0*/  IMAD.IADD R8, R6, 0x1, -R5 ;  /* 0x0000000106087824 */ /* 0x000fe200078e0a05 */
[----:B------:R-:W-:Y:S01]  /*0900*/  SHF.R.S32.HI R5, RZ, 0x1f, R0 ;  /* 0x0000001fff057819 */ /* 0x000fe20000011400 */
[----:B------:R-:W-:Y:S01]  /*0910*/  IMAD R7, R204, c[0x0][0x1bc], R7 ;  /* 0x00006f00cc077a24 */ /* 0x000fe200078e0207 */
[----:B------:R-:W-:Y:S01]  /*0920*/  UIMAD UR4, UR5, UR4, URZ ;  /* 0x00000004050472a4 */ /* 0x000fe2000f8e023f */
[----:B------:R-:W-:Y:S01]  /*0930*/  IMAD R202, R8, 0x20, R4 ;  /* 0x0000002008ca7824 */ /* 0x000fe200078e0204 */
[----:B------:R-:W-:Y:S01]  /*0940*/  BSSY B0, `(.L_x_1528) ;  /* 0x0000041000007945 */ /* 0x000fe20003800000 */
[----:B------:R-:W-:-:S02]  /*0950*/  IMAD.IADD R15, R15, 0x1, R7 ;  /* 0x000000010f0f7824 */ /* 0x000fc400078e0207 */
[----:B------:R-:W-:Y:S02]  /*0960*/  IMAD R5, R5, c[0x0][0x1c0], RZ ;  /* 0x0000700005057a24 */ /* 0x000fe400078e02ff */
[----:B------:R-:W-:-:S04]  /*0970*/  IMAD.WIDE.U32 R14, R0, c[0x0][0x1c0], R14 ;  /* 0x00007000000e7a25 */ /* 0x000fc800078e000e */
[C---:B-1----:R-:W-:Y:S01]  /*0980*/  IMAD R13, R9.reuse, 0x80, R202 ;  /* 0x00000080090d7824 */ /* 0x042fe200078e02ca */
[----:B------:R-:W-:Y:S01]  /*0990*/  LEA R9, R9, R4, 0x7 ;  /* 0x0000000409097211 */ /* 0x000fe200078e38ff */
[----:B------:R-:W-:Y:S02]  /*09a0*/  IMAD R5, R0, c[0x0][0x1c4], R5 ;  /* 0x0000710000057a24 */ /* 0x000fe400078e0205 */
[----:B------:R-:W-:Y:S01]  /*09b0*/  @P0 IMAD.HI.U32 R2, R13, c[0x0][0x2c8], RZ ;  /* 0x0000b2000d020a27 */ /* 0x000fe200078e00ff */
[----:B------:R-:W-:-:S03]  /*09c0*/  ISETP.GE.AND P1, PT, R9, UR4, PT ;  /* 0x0000000409007c0c */ /* 0x000fc6000bf26270 */
[----:B------:R-:W-:Y:S01]  /*09d0*/  IMAD.MOV.U32 R10, RZ, RZ, R13 ;  /* 0x000000ffff0a7224 */ /* 0x000fe200078e000d */
[----:B------:R-:W-:Y:S01]  /*09e0*/  @P0 SHF.R.U32.HI R10, RZ, c[0x0][0x2cc], R2 ;  /* 0x0000b300ff0a0a19 */ /* 0x000fe20000011602 */
[----:B------:R-:W-:Y:S02]  /*09f0*/  IMAD.IADD R15, R15, 0x1, R5 ;  /* 0x000000010f0f7824 */ /* 0x000fe400078e0205 */
[----:B------:R-:W-:Y:S01]  /*0a00*/  IMAD.SHL.U32 R16, R4, 0x40, RZ ;  /* 0x0000004004107824 */ /* 0x000fe200078e00ff */
[--C-:B------:R-:W-:Y:S01]  /*0a10*/  SHF.R.S32.HI R7, RZ, 0x1f, R10.reuse ;  /* 0x0000001fff077819 */ /* 0x100fe2000001140a */
[----:B------:R-:W-:Y:S02]  /*0a20*/  IMAD.MOV R2, RZ, RZ, -R10 ;  /* 0x000000ffff027224 */ /* 0x000fe400078e0a0a */
[----:B------:R-:W-:Y:S01]  /*0a30*/  IMAD.WIDE.U32 R14, R10, c[0x0][0x1b0], R14 ;  /* 0x00006c000a0e7a25 */ /* 0x000fe200078e000e */
[----:B------:R-:W-:-:S03]  /*0a40*/  LOP3.LUT R16, R16, 0x1c0, RZ, 0xc0, !PT ;  /* 0x000001c010107812 */ /* 0x000fc600078ec0ff */
[----:B------:R-:W-:Y:S02]  /*0a50*/  IMAD R7, R7, c[0x0][0x1b0], RZ ;  /* 0x00006c0007077a24 */ /* 0x000fe400078e02ff */
[----:B------:R-:W-:Y:S02]  /*0a60*/  IMAD R2, R2, c[0x0][0x2c4], R13 ;  /* 0x0000b10002027a24 */ /* 0x000fe400078e020d */
[----:B------:R-:W-:Y:S01]  /*0a70*/  IMAD R7, R10, c[0x0][0x1b4], R7 ;  /* 0x00006d000a077a24 */ /* 0x000fe200078e0207 */
[----:B------:R-:W-:Y:S01]  /*0a80*/  LEA.HI R10, R11, R6, RZ, 0x4 ;  /* 0x000000060b0a7211 */ /* 0x000fe200078f20ff */
[----:B------:R-:W-:Y:S01]  /*0a90*/  IMAD.SHL.U32 R149, R8, 0x8, RZ ;  /* 0x0000000808957824 */ /* 0x000fe200078e00ff */
[----:B------:R-:W-:Y:S01]  /*0aa0*/  SHF.R.S32.HI R5, RZ, 0x1f, R2 ;  /* 0x0000001fff057819 */ /* 0x000fe20000011402 */
[----:B------:R-:W-:Y:S01]  /*0ab0*/  IMAD.SHL.U32 R18, R18, 0x8, RZ ;  /* 0x0000000812127824 */ /* 0x000fe200078e00ff */
[----:B------:R-:W-:Y:S02]  /*0ac0*/  IADD3 R15, R15, R7, RZ ;  /* 0x000000070f0f7210 */ /* 0x000fe40007ffe0ff */
[----:B------:R-:W-:Y:S01]  /*0ad0*/  LOP3.LUT R201, R16, 0x38, R149, 0xf8, !PT ;  /* 0x0000003810c97812 */ /* 0x000fe200078ef895 */
[----:B------:R-:W-:Y:S01]  /*0ae0*/  IMAD R5, R5, c[0x0][0x1a8], RZ ;  /* 0x00006a0005057a24 */ /* 0x000fe200078e02ff */
[----:B------:R-:W-:Y:S01]  /*0af0*/  ISETP.GE.AND P5, PT, R149, c[0x0][0x198], PT ;  /* 0x0000660095007a0c */ /* 0x000fe20003fa6270 */
[----:B------:R-:W-:-:S04]  /*0b00*/  IMAD.WIDE.U32 R12, R2, c[0x0][0x1a8], R14 ;  /* 0x00006a00020c7a25 */ /* 0x000fc800078e000e */
[----:B------:R-:W-:Y:S01]  /*0b10*/  IMAD R5, R2, c[0x0][0x1ac], R5 ;  /* 0x00006b0002057a24 */ /* 0x000fe200078e0205 */
[----:B------:R-:W-:-:S03]  /*0b20*/  LEA R14, P0, R12, c[0x0][0x160], 0x1 ;  /* 0x000058000c0e7a11 */ /* 0x000fc600078008ff */
[----:B------:R-:W-:Y:S01]  /*0b30*/  IMAD.IADD R5, R13, 0x1, R5 ;  /* 0x000000010d057824 */ /* 0x000fe200078e0205 */
[----:B------:R-:W-:-:S04]  /*0b40*/  IADD3 R13, R149, 0x40, RZ ;  /* 0x00000040950d7810 */ /* 0x000fc80007ffe0ff */
[----:B------:R-:W-:Y:S02]  /*0b50*/  LEA.HI.X R2, R12, c[0x0][0x164], R5, 0x1, P0 ;  /* 0x000059000c027a11 */ /* 0x000fe400000f0c05 */
[----:B------:R-:W-:Y:S02]  /*0b60*/  LOP3.LUT R5, R10, 0xfffffff0, RZ, 0xc0, !PT ;  /* 0xfffffff00a057812 */ /* 0x000fe400078ec0ff */
[----:B------:R-:W-:Y:S01]  /*0b70*/  SHF.R.U32.HI R12, RZ, 0x3, R16 ;  /* 0x00000003ff0c7819 */ /* 0x000fe20000011610 */
[----:B------:R2:W1:Y:S01]  /*0b80*/  SHFL.IDX PT, R17, R2, RZ, 0x181f ;  /* 0x00181fff02117589 */ /* 0x00046200000e0000 */
[----:B------:R-:W-:Y:S01]  /*0b90*/  LOP3.LUT P0, RZ, R8, 0x2, RZ, 0xc0, !PT ;  /* 0x0000000208ff7812 */ /* 0x000fe2000780c0ff */
[----:B------:R-:W-:Y:S01]  /*0ba0*/  IMAD.IADD R20, R6, 0x1, -R5 ;  /* 0x0000000106147824 */ /* 0x000fe200078e0a05 */
[----:B------:R-:W-:Y:S01]  /*0bb0*/  LOP3.LUT R201, R201, R12, RZ, 0x3c, !PT ;  /* 0x0000000cc9c97212 */ /* 0x000fe200078e3cff */
[----:B------:R2:W3:Y:S01]  /*0bc0*/  SHFL.IDX PT, R16, R14, RZ, 0x181f ;  /* 0x00181fff0e107589 */ /* 0x0004e200000e0000 */
[----:B------:R-:W-:-:S02]  /*0bd0*/  IADD3 R12, R149, 0x80, RZ ;  /* 0x00000080950c7810 */ /* 0x000fc40007ffe0ff */
[----:B------:R-:W-:Y:S02]  /*0be0*/  SHF.R.S32.HI R7, RZ, 0x1f, R20 ;  /* 0x0000001fff077819 */ /* 0x000fe40000011414 */
[----:B------:R-:W-:Y:S02]  /*0bf0*/  ISETP.GE.AND P4, PT, R13, c[0x0][0x198], PT ;  /* 0x000066000d007a0c */ /* 0x000fe40003f86270 */
[----:B------:R-:W-:Y:S02]  /*0c00*/  LEA.HI R7, R7, R20, RZ, 0x3 ;  /* 0x0000001407077211 */ /* 0x000fe400078f18ff */
[----:B------:R-:W-:Y:S02]  /*0c10*/  ISETP.GE.AND P3, PT, R12, c[0x0][0x198], PT ;  /* 0x000066000c007a0c */ /* 0x000fe40003f66270 */
[----:B------:R-:W-:Y:S02]  /*0c20*/  LOP3.LUT R5, R7, 0xfffffff8, RZ, 0xc0, !PT ;  /* 0xfffffff807057812 */ /* 0x000fe400078ec0ff */
[----:B------:R-:W-:-:S03]  /*0c30*/  LOP3.LUT R201, R201, 0xfffffe00, R18, 0xf8, !PT ;  /* 0xfffffe00c9c97812 */ /* 0x000fc600078ef812 */
[----:B------:R-:W-:Y:S02]  /*0c40*/  IMAD.IADD R5, R20, 0x1, -R5 ;  /* 0x0000000114057824 */ /* 0x000fe400078e0a05 */
[----:B------:R-:W-:Y:S01]  /*0c50*/  @!P2 IMAD.MOV.U32 R210, RZ, RZ, R0 ;  /* 0x000000ffffd2a224 */ /* 0x000fe200078e0000 */
        /* <DEDUP_REMOVED lines=15> */
.L_x_1529:
[----:B-123--:R-:W-:Y:S05]  /*0d50*/  BSYNC B0 ;  /* 0x0000000000007941 */ /* 0x00efea0003800000 */
.L_x_1528:
        /* <DEDUP_REMOVED lines=20> */
.L_x_1531:
[----:B------:R-:W-:Y:S05]  /*0ea0*/  BSYNC B0 ;  /* 0x0000000000007941 */ /* 0x000fea0003800000 */
.L_x_1530:
[----:B------:R-:W-:Y:S01]  /*0eb0*/  IADD3 R0, R9, 0x40, RZ ;  /* 0x0000004009007810 */ /* 0x000fe20007ffe0ff */
[----:B--2---:R2:W4:Y:S01]  /*0ec0*/  SHFL.IDX PT, R19, R2, 0x2, 0x181f ;  /* 0x00581f0002137f89 */ /* 0x00452200000e0000 */
        /* <DEDUP_REMOVED lines=18> */
.L_x_1533:
[----:B------:R-:W-:Y:S05]  /*0ff0*/  BSYNC B0 ;  /* 0x0000000000007941 */ /* 0x000fea0003800000 */
.L_x_1532:
[----:B------:R-:W-:Y:S01]  /*1000*/  IMAD.MOV.U32 R197, RZ, RZ, c[0x0][0x2b8] ;  /* 0x0000ae00ffc57624 */ /* 0x000fe200078e00ff */
[----:B------:R-:W-:Y:S01]  /*1010*/  IADD3 R0, R147, -0x1, RZ ;  /* 0xffffffff93007810 */ /* 0x000fe20007ffe0ff */
[----:B---3--:R3:W-:Y:S01]  /*1020*/  SHFL.IDX PT, R22, R14, 0x3, 0x181f ;  /* 0x00781f000e167f89 */ /* 0x0087e200000e0000 */
[----:B------:R-:W-:Y:S01]  /*1030*/  IADD3 R9, R9, 0x60, RZ ;  /* 0x0000006009097810 */ /* 0x000fe20007ffe0ff */
[----:B------:R-:W-:Y:S01]  /*1040*/  IMAD.MOV.U32 R199, RZ, RZ, RZ ;  /* 0x000000ffffc77224 */ /* 0x000fe200078e00ff */
[----:B------:R-:W-:Y:S01]  /*1050*/  ISETP.NE.AND P6, PT, R197, 0x1, PT ;  /* 0x00000001c500780c */ /* 0x000fe20003fc5270 */
[----:B------:R1:W2:Y:S01]  /*1060*/  SHFL.IDX PT, R23, R2, 0x3, 0x181f ;  /* 0x00781f0002177f89 */ /* 0x0002a200000e0000 */
[----:B------:R-:W-:Y:S01]  /*1070*/  IMAD R200, R0, 0x40, R202 ;  /* 0x0000004000c87824 */ /* 0x000fe200078e02ca */
[----:B------:R-:W-:Y:S01]  /*1080*/  ISETP.GE.AND P1, PT, R9, UR4, PT ;  /* 0x0000000409007c0c */ /* 0x000fe2000bf26270 */
[----:B------:R-:W-:Y:S01]  /*1090*/  IMAD.SHL.U32 R9, R201, 0x2, RZ ;  /* 0x00000002c9097824 */ /* 0x000fe200078e00ff */
[----:B------:R-:W-:-:S02]  /*10a0*/  SHF.R.S32.HI R134, RZ, 0x1f, R13 ;  /* 0x0000001fff867819 */ /* 0x000fc4000001140d */
[C---:B------:R-:W-:Y:S01]  /*10b0*/  ISETP.GE.AND P2, PT, R200.reuse, R3, PT ;  /* 0x00000003c800720c */ /* 0x040fe20003f46270 */
[----:B-----5:R-:W-:Y:S01]  /*10c0*/  IMAD.IADD R200, R200, 0x1, R203 ;  /* 0x00000001c8c87824 */ /* 0x020fe200078e02cb */
[----:B------:R-:W-:Y:S02]  /*10d0*/  SHF.R.S32.HI R15, RZ, 0x1f, R12 ;  /* 0x0000001fff0f7819 */ /* 0x000fe4000001140c */
[----:B------:R-:W-:Y:S02]  /*10e0*/  LEA.HI R134, R134, R13, RZ, 0x3 ;  /* 0x0000000d86867211 */ /* 0x000fe400078f18ff */
[----:B------:R-:W-:Y:S02]  /*10f0*/  SHF.R.S32.HI R195, RZ, 0x1f, R210 ;  /* 0x0000001fffc37819 */ /* 0x000fe400000114d2 */
[----:B------:R-:W-:Y:S02]  /*1100*/  LOP3.LUT R134, R134, 0xfffffff8, RZ, 0xc0, !PT ;  /* 0xfffffff886867812 */ /* 0x000fe400078ec0ff */
[----:B------:R-:W-:Y:S01]  /*1110*/  ISETP.GT.OR P2, PT, R202, 0x3f, P2 ;  /* 0x0000003fca00780c */ /* 0x000fe20001744670 */
[----:B------:R-:W-:-:S02]  /*1120*/  IMAD R195, R195, c[0x0][0x2b0], RZ ;  /* 0x0000ac00c3c37a24 */ /* 0x000fc400078e02ff */
[----:B-123--:R-:W-:Y:S02]  /*1130*/  IMAD.MOV.U32 R14, RZ, RZ, R200 ;  /* 0x000000ffff0e7224 */ /* 0x00efe400078e00c8 */
[----:B------:R-:W-:Y:S01]  /*1140*/  IMAD R195, R210, c[0x0][0x2b4], R195 ;  /* 0x0000ad00d2c37a24 */ /* 0x000fe200078e02c3 */
[----:B------:R-:W-:Y:S01]  /*1150*/  P2R R2, PR, RZ, 0x40 ;  /* 0x00000040ff027803 */ /* 0x000fe20000000000 */
[----:B------:R-:W-:-:S04]  /*1160*/  @!P1 IMAD.WIDE R24, R149, 0x2, R22 ;  /* 0x0000000295189825 */ /* 0x000fc800078e0216 */
[----:B------:R-:W-:Y:S01]  /*1170*/  @P6 IMAD.HI.U32 R2, R200, c[0x0][0x2bc], RZ ;  /* 0x0000af00c8026a27 */ /* 0x000fe200078e00ff */
[----:B------:R-:W-:Y:S01]  /*1180*/  @!PT LDS RZ, [RZ] ;  /* 0x00000000fffff984 */ /* 0x000fe20000000800 */
[----:B------:R1:W-:Y:S03]  /*1190*/  @!P1 LDGSTS.E.BYPASS.LTC128B.128 [R9+0x1b100], [R24.64], !P5 ;  /* 0x1b10000018099fae */ /* 0x0003e6000e901d46 */
[----:B----4-:R-:W-:Y:S01]  /*11a0*/  @!P1 IMAD.WIDE R18, R134, 0x2, R22 ;  /* 0x0000000286129825 */ /* 0x010fe200078e0216 */
[----:B------:R-:W-:Y:S02]  /*11b0*/  @P6 SHF.R.U32.HI R14, RZ, c[0x0][0x2c0], R2 ;  /* 0x0000b000ff0e6a19 */ /* 0x000fe40000011602 */
[----:B------:R-:W-:Y:S01]  /*11c0*/  LEA.HI R2, R15, R12, RZ, 0x3 ;  /* 0x0000000c0f027211 */ /* 0x000fe200078f18ff */
[----:B------:R-:W-:Y:S01]  /*11d0*/  IMAD.WIDE.U32 R210, R210, c[0x0][0x2b0], RZ ;  /* 0x0000ac00d2d27a25 */ /* 0x000fe200078e00ff */
[----:B------:R2:W-:Y:S02]  /*11e0*/  @!P1 LDGSTS.E.BYPASS.LTC128B.128 [R9+0x1f100], [R18.64], !P4 ;  /* 0x1f10000012099fae */ /* 0x0005e4000e101d46 */
[----:B------:R-:W-:Y:S01]  /*11f0*/  LOP3.LUT R2, R2, 0xfffffff8, RZ, 0xc0, !PT ;  /* 0xfffffff802027812 */ /* 0x000fe200078ec0ff */
[----:B------:R-:W-:Y:S01]  /*1200*/  IMAD.IADD R195, R211, 0x1, R195 ;  /* 0x00000001d3c37824 */ /* 0x000fe200078e02c3 */
[----:B------:R-:W-:-:S03]  /*1210*/  @!P2 IADD3 R16, P5, R14, R210, RZ ;  /* 0x000000d20e10a210 */ /* 0x000fc60007fbe0ff */
[----:B------:R-:W-:Y:S01]  /*1220*/  @!P1 IMAD.WIDE R22, R2, 0x2, R22 ;  /* 0x0000000202169825 */ /* 0x000fe200078e0216 */
[----:B------:R-:W-:Y:S02]  /*1230*/  @!P2 LEA.HI.X.SX32 R15, R14, R195, 0x1, P5 ;  /* 0x000000c30e0fa211 */ /* 0x000fe400028f0eff */
[C---:B------:R-:W-:Y:S02]  /*1240*/  @!P2 LEA R20, P4, R16.reuse, c[0x0][0x2a0], 0x2 ;  /* 0x0000a8001014aa11 */ /* 0x040fe400078810ff */
[----:B------:R3:W-:Y:S02]  /*1250*/  @!P1 LDGSTS.E.BYPASS.LTC128B.128 [R9+0x23100], [R22.64], !P3 ;  /* 0x2310000016099fae */ /* 0x0007e4000d901d46 */
[----:B------:R-:W-:Y:S02]  /*1260*/  @!P2 LEA.HI.X R21, R16, c[0x0][0x2a4], R15, 0x2, P4 ;  /* 0x0000a9001015aa11 */ /* 0x000fe400020f140f */
[----:B------:R-:W0:Y:S04]  /*1270*/  LDGDEPBAR ;  /* 0x00000000000079af */ /* 0x000e280000000000 */
[----:B------:R-:W-:Y:S06]  /*1280*/  BAR.SYNC.DEFER_BLOCKING 0x0 ;  /* 0x0000000000007b1d */ /* 0x000fec0000010000 */
[----:B------:R4:W3:Y:S01]  /*1290*/  @!P2 LDG.E R199, [R20.64] ;  /* 0x0000000614c7a981 */ /* 0x0008e2000c1e1900 */
[----:B------:R-:W-:Y:S01]  /*12a0*/  IMAD.MOV R15, RZ, RZ, -R14 ;  /* 0x000000ffff0f7224 */ /* 0x000fe200078e0a0e */
[----:B------:R-:W-:Y:S01]  /*12b0*/  SHF.R.S32.HI R193, RZ, 0x1f, R204 ;  /* 0x0000001fffc17819 */ /* 0x000fe200000114cc */
[----:B------:R-:W-:Y:S01]  /*12c0*/  IMAD.WIDE.U32 R208, R204, c[0x0][0x1e8], RZ ;  /* 0x00007a00ccd07a25 */ /* 0x000fe200078e00ff */
[----:B------:R-:W-:-:S02]  /*12d0*/  ISETP.GE.AND P5, PT, R149, c[0x0][0x1d4], PT ;  /* 0x0000750095007a0c */ /* 0x000fc40003fa6270 */
[----:B------:R-:W-:Y:S01]  /*12e0*/  ISETP.GE.AND P4, PT, R13, c[0x0][0x1d4], PT ;  /* 0x000075000d007a0c */ /* 0x000fe20003f86270 */
[----:B------:R-:W-:Y:S01]  /*12f0*/  IMAD R200, R15, c[0x0][0x2b8], R200 ;  /* 0x0000ae000fc87a24 */ /* 0x000fe200078e02c8 */
[----:B------:R-:W-:Y:S01]  /*1300*/  ISETP.GE.AND P6, PT, R12, c[0x0][0x1d4], PT ;  /* 0x000075000c007a0c */ /* 0x000fe20003fc6270 */
[----:B------:R-:W-:Y:S01]  /*1310*/  IMAD.WIDE.U32 R206, R204, c[0x0][0x210], RZ ;  /* 0x00008400ccce7a25 */ /* 0x000fe200078e00ff */
[----:B------:R-:W-:Y:S02]  /*1320*/  ISETP.GE.AND P3, PT, R149, c[0x0][0x1d4], PT ;  /* 0x0000750095007a0c */ /* 0x000fe40003f66270 */
[----:B------:R-:W-:Y:S01]  /*1330*/  SHF.R.S32.HI R17, RZ, 0x1f, R200 ;  /* 0x0000001fff117819 */ /* 0x000fe200000114c8 */
[C---:B------:R-:W-:Y:S01]  /*1340*/  IMAD.WIDE.U32 R14, R200.reuse, c[0x0][0x1e0], RZ ;  /* 0x00007800c80e7a25 */ /* 0x040fe200078e00ff */
[----:B------:R-:W-:Y:S02]  /*1350*/  SHF.R.S32.HI R144, RZ, 0x1f, R149 ;  /* 0x0000001fff907819 */ /* 0x000fe40000011495 */
[----:B------:R-:W-:Y:S01]  /*1360*/  SEL R146, RZ, 0x10, P6 ;  /* 0x00000010ff927807 */ /* 0x000fe20003000000 */
[----:B--2---:R-:W-:Y:S01]  /*1370*/  IMAD R19, R17, c[0x0][0x1e0], RZ ;  /* 0x0000780011137a24 */ /* 0x004fe200078e02ff */
[----:B------:R-:W-:Y:S01]  /*1380*/  IADD3 R198, R9, 0x100, RZ ;  /* 0x0000010009c67810 */ /* 0x000fe20007ffe0ff */
[----:B------:R-:W-:Y:S01]  /*1390*/  IMAD R17, R17, c[0x0][0x208], RZ ;  /* 0x0000820011117a24 */ /* 0x000fe200078e02ff */
[----:B------:R-:W-:Y:S01]  /*13a0*/  SHF.R.S32.HI R145, RZ, 0x1f, R134 ;  /* 0x0000001fff917819 */ /* 0x000fe20000011486 */
[C---:B------:R-:W-:Y:S01]  /*13b0*/  IMAD R18, R200.reuse, c[0x0][0x1e4], R19 ;  /* 0x00007900c8127a24 */ /* 0x040fe200078e0213 */
[----:B------:R-:W-:Y:S01]  /*13c0*/  SHF.R.S32.HI R133, RZ, 0x1f, R2 ;  /* 0x0000001fff857819 */ /* 0x000fe20000011402 */
[----:B------:R-:W-:-:S02]  /*13d0*/  IMAD R26, R200, c[0x0][0x20c], R17 ;  /* 0x00008300c81a7a24 */ /* 0x000fc400078e0211 */
[----:B------:R-:W-:Y:S02]  /*13e0*/  IMAD.IADD R19, R15, 0x1, R18 ;  /* 0x000000010f137824 */ /* 0x000fe400078e0212 */
[----:B------:R-:W-:Y:S02]  /*13f0*/  IMAD R15, R193, c[0x0][0x1e8], RZ ;  /* 0x00007a00c10f7a24 */ /* 0x000fe400078e02ff */
[----:B------:R-:W-:Y:S02]  /*1400*/  IMAD.MOV.U32 R18, RZ, RZ, R14 ;  /* 0x000000ffff127224 */ /* 0x000fe400078e000e */
[----:B------:R-:W-:Y:S02]  /*1410*/  IMAD R15, R204, c[0x0][0x1ec], R15 ;  /* 0x00007b00cc0f7a24 */ /* 0x000fe400078e020f */
[----:B----4-:R-:W-:-:S04]  /*1420*/  IMAD.WIDE.U32 R20, R200, c[0x0][0x208], RZ ;  /* 0x00008200c8147a25 */ /* 0x010fc800078e00ff */
[----:B------:R-:W-:Y:S02]  /*1430*/  IMAD.IADD R194, R209, 0x1, R15 ;  /* 0x00000001d1c27824 */ /* 0x000fe400078e020f */
[----:B------:R-:W-:Y:S02]  /*1440*/  IMAD.IADD R27, R21, 0x1, R26 ;  /* 0x00000001151b7824 */ /* 0x000fe400078e021a */
[----:B------:R-:W-:Y:S02]  /*1450*/  IMAD.MOV.U32 R26, RZ, RZ, R20 ;  /* 0x000000ffff1a7224 */ /* 0x000fe400078e0014 */
[----:B------:R-:W-:Y:S02]  /*1460*/  IMAD R193, R193, c[0x0][0x210], RZ ;  /* 0x00008400c1c17a24 */ /* 0x000fe400078e02ff */
[----:B------:R-:W-:Y:S02]  /*1470*/  IMAD R3, R0, -0x40, R3 ;  /* 0xffffffc000037824 */ /* 0x000fe400078e0203 */
[----:B------:R-:W-:-:S02]  /*1480*/  IMAD R193, R204, c[0x0][0x214], R193 ;  /* 0x00008500ccc17a24 */ /* 0x000fc400078e02c1 */
[----:B------:R-:W-:-:S04]  /*1490*/  IMAD.WIDE R212, R149, 0x2, RZ ;  /* 0x0000000295d47825 */ /* 0x000fc800078e02ff */
[----:B------:R-:W-:Y:S02]  /*14a0*/  IMAD.IADD R193, R207, 0x1, R193 ;  /* 0x00000001cfc17824 */ /* 0x000fe400078e02c1 */
[----:B------:R-:W-:Y:S01]  /*14b0*/  IMAD.MOV.U32 R189, RZ, RZ, 0x10 ;  /* 0x00000010ffbd7424 */ /* 0x000fe200078e00ff */
[----:B---3--:R-:W-:Y:S01]  /*14c0*/  SHF.R.S32.HI R16, RZ, 0x1f, R199 ;  /* 0x0000001fff107819 */ /* 0x008fe200000114c7 */
[----:B------:R-:W-:-:S04]  /*14d0*/  IMAD.WIDE.U32 R18, R199, c[0x0][0x1f0], R18 ;  /* 0x00007c00c7127a25 */ /* 0x000fc800078e0012 */
[----:B------:R-:W-:Y:S01]  /*14e0*/  IMAD R14, R16, c[0x0][0x1f0], RZ ;  /* 0x00007c00100e7a24 */ /* 0x000fe200078e02ff */
[----:B------:R-:W-:Y:S01]  /*14f0*/  IADD3 R15, P1, R208, R18, RZ ;  /* 0x00000012d00f7210 */ /* 0x000fe20007f3e0ff */
[----:B------:R-:W-:Y:S02]  /*1500*/  IMAD R16, R16, c[0x0][0x218], RZ ;  /* 0x0000860010107a24 */ /* 0x000fe400078e02ff */
[C---:B------:R-:W-:Y:S02]  /*1510*/  IMAD R17, R199.reuse, c[0x0][0x1f4], R14 ;  /* 0x00007d00c7117a24 */ /* 0x040fe400078e020e */
[----:B------:R-:W-:-:S03]  /*1520*/  IMAD.WIDE.U32 R26, R199, c[0x0][0x218], R26 ;  /* 0x00008600c71a7a25 */ /* 0x000fc600078e001a */
[----:B------:R-:W-:Y:S01]  /*1530*/  IADD3.X R18, R194, R19, R17, P1, !PT ;  /* 0x00000013c2127210 */ /* 0x000fe20000ffe411 */
[----:B------:R-:W-:Y:S01]  /*1540*/  IMAD R16, R199, c[0x0][0x21c], R16 ;  /* 0x00008700c7107a24 */ /* 0x000fe200078e0210 */
[----:B-1----:R-:W-:Y:S01]  /*1550*/  LEA R24, P1, R15, c[0x0][0x1c8], 0x1 ;  /* 0x000072000f187a11 */ /* 0x002fe200078208ff */
[----:B------:R-:W-:-:S03]  /*1560*/  IMAD.IADD R14, R3, 0x1, -R4 ;  /* 0x00000001030e7824 */ /* 0x000fc600078e0a04 */
[----:B------:R-:W-:Y:S01]  /*1570*/  LEA.HI.X R18, R15, c[0x0][0x1cc], R18, 0x1, P1 ;  /* 0x000073000f127a11 */ /* 0x000fe200008f0c12 */
[----:B------:R-:W-:Y:S01]  /*1580*/  SHFL.IDX PT, R22, R24, RZ, 0x181f ;  /* 0x00181fff18167589 */ /* 0x000fe200000e0000 */
[----:B------:R-:W-:Y:S02]  /*1590*/  IADD3 R15, P1, R206, R26, RZ ;  /* 0x0000001ace0f7210 */ /* 0x000fe40007f3e0ff */
[C---:B------:R-:W-:Y:S01]  /*15a0*/  ISETP.GE.AND P2, PT, R14.reuse, 0x1, PT ;  /* 0x000000010e00780c */ /* 0x040fe20003f46270 */
[----:B------:R-:W1:Y:S01]  /*15b0*/  SHFL.IDX PT, R23, R18, RZ, 0x181f ;  /* 0x00181fff12177589 */ /* 0x000e6200000e0000 */
[----:B------:R-:W-:Y:S02]  /*15c0*/  IADD3.X R26, R193, R27, R16, P1, !PT ;  /* 0x0000001bc11a7210 */ /* 0x000fe40000ffe410 */
[C---:B------:R-:W-:Y:S01]  /*15d0*/  LEA R16, P1, R15.reuse, c[0x0][0x1f8], 0x1 ;  /* 0x00007e000f107a11 */ /* 0x040fe200078208ff */
[----:B------:R-:W-:Y:S03]  /*15e0*/  SHFL.IDX PT, R20, R24, 0x1, 0x181f ;  /* 0x00381f0018147f89 */ /* 0x000fe600000e0000 */
[----:B------:R-:W-:Y:S01]  /*15f0*/  LEA.HI.X R15, R15, c[0x0][0x1fc], R26, 0x1, P1 ;  /* 0x00007f000f0f7a11 */ /* 0x000fe200008f0c1a */
[----:B------:R-:W2:Y:S01]  /*1600*/  SHFL.IDX PT, R21, R18, 0x1, 0x181f ;  /* 0x00381f0012157f89 */ /* 0x000ea200000e0000 */
[----:B------:R-:W-:-:S03]  /*1610*/  ISETP.GT.AND P1, PT, R14, 0x20, PT ;  /* 0x000000200e00780c */ /* 0x000fc60003f24270 */
[----:B------:R-:W3:Y:S04]  /*1620*/  SHFL.IDX PT, R17, R16, RZ, 0x181f ;  /* 0x00181fff10117589 */ /* 0x000ee800000e0000 */
[----:B------:R-:W4:Y:S04]  /*1630*/  SHFL.IDX PT, R19, R15, RZ, 0x181f ;  /* 0x00181fff0f137589 */ /* 0x000f2800000e0000 */
[----:B------:R-:W-:Y:S01]  /*1640*/  SHFL.IDX PT, R15, R15, 0x1, 0x181f ;  /* 0x00381f000f0f7f89 */ /* 0x000fe200000e0000 */
[----:B-1----:R-:W-:-:S04]  /*1650*/  @P2 IMAD.WIDE R34, R149, 0x2, R22 ;  /* 0x0000000295222825 */ /* 0x002fc800078e0216 */
[--C-:B------:R-:W-:Y:S01]  /*1660*/  @P2 IMAD.WIDE R32, R134, 0x2, R22.reuse ;  /* 0x0000000286202825 */ /* 0x100fe200078e0216 */
[----:B------:R1:W-:Y:S03]  /*1670*/  @P2 LDGSTS.E.BYPASS.LTC128B.128 [R9+0xc100], [R34.64], !P5 ;  /* 0x0c10000022092fae */ /* 0x0003e6000e901d46 */
[----:B------:R-:W-:Y:S01]  /*1680*/  @P2 IMAD.WIDE R26, R2, 0x2, R22 ;  /* 0x00000002021a2825 */ /* 0x000fe200078e0216 */
[----:B------:R1:W-:Y:S03]  /*1690*/  @P2 LDGSTS.E.BYPASS.LTC128B.128 [R9+0xe100], [R32.64], !P4 ;  /* 0x0e10000020092fae */ /* 0x0003e6000e101d46 */
[----:B--2---:R-:W-:Y:S01]  /*16a0*/  @P1 IMAD.WIDE R24, R149, 0x2, R20 ;  /* 0x0000000295181825 */ /* 0x004fe200078e0214 */
[----:B------:R2:W-:Y:S01]  /*16b0*/  @P2 LDGSTS.E.BYPASS.LTC128B.128 [R9+0x10100], [R26.64], !P6 ;  /* 0x101000001a092fae */ /* 0x0005e2000f101d46 */
[----:B---3--:R-:W-:-:S02]  /*16c0*/  IADD3 R30, P2, R17, R212, RZ ;  /* 0x000000d4111e7210 */ /* 0x008fc40007f5e0ff */
[--C-:B------:R-:W-:Y:S01]  /*16d0*/  @P1 IMAD.WIDE R22, R134, 0x2, R20.reuse ;  /* 0x0000000286161825 */ /* 0x100fe200078e0214 */
[----:B------:R3:W-:Y:S03]  /*16e0*/  @P1 LDGSTS.E.BYPASS.LTC128B.128 [R9+0xd100], [R24.64], !P5 ;  /* 0x0d10000018091fae */ /* 0x0007e6000e901d46 */
[----:B------:R-:W-:Y:S01]  /*16f0*/  @P1 IMAD.WIDE R28, R2, 0x2, R20 ;  /* 0x00000002021c1825 */ /* 0x000fe200078e0214 */
[----:B------:R2:W-:Y:S03]  /*1700*/  @P1 LDGSTS.E.BYPASS.LTC128B.128 [R9+0xf100], [R22.64], !P4 ;  /* 0x0f10000016091fae */ /* 0x0005e6000e101d46 */
[----:B----4-:R-:W-:Y:S01]  /*1710*/  IMAD.X R31, R19, 0x1, R213, P2 ;  /* 0x00000001131f7824 */ /* 0x010fe200010e06d5 */
[----:B------:R4:W-:Y:S01]  /*1720*/  @P1 LDGSTS.E.BYPASS.LTC128B.128 [R9+0x11100], [R28.64], !P6 ;  /* 0x111000001c091fae */ /* 0x0009e2000f101d46 */
[----:B------:R-:W-:-:S02]  /*1730*/  ISETP.LT.OR P1, PT, R14, 0x1, P3 ;  /* 0x000000010e00780c */ /* 0x000fc40001f21670 */
[----:B------:R-:W-:Y:S01]  /*1740*/  ISETP.GE.AND P3, PT, R13, c[0x0][0x1d4], PT ;  /* 0x000075000d007a0c */ /* 0x000fe20003f66270 */
[----:B------:R-:W4:Y:S04]  /*1750*/  SHFL.IDX PT, R21, R16, 0x1, 0x181f ;  /* 0x00381f0010157f89 */ /* 0x000f2800000e0000 */
[----:B------:R-:W0:Y:S01]  /*1760*/  LDGDEPBAR ;  /* 0x00000000000079af */ /* 0x000e220000000000 */
[----:B-1----:R-:W-:-:S05]  /*1770*/  IMAD.WIDE R32, R134, 0x2, RZ ;  /* 0x0000000286207825 */ /* 0x002fca00078e02ff */
[----:B------:R1:W-:Y:S01]  /*1780*/  LDGSTS.E.BYPASS.LTC128B.128 [R9+0x100], [R30.64], !P1 ;  /* 0x001000001e097fae */ /* 0x0003e2000c901d46 */
[----:B---3--:R-:W-:Y:S01]  /*1790*/  IMAD.WIDE R24, R2, 0x2, RZ ;  /* 0x0000000202187825 */ /* 0x008fe200078e02ff */
[----:B--2---:R-:W-:-:S05]  /*17a0*/  IADD3 R22, P1, R17, R32, RZ ;  /* 0x0000002011167210 */ /* 0x004fca0007f3e0ff */
[----:B------:R-:W-:Y:S01]  /*17b0*/  IMAD.X R23, R19, 0x1, R33, P1 ;  /* 0x0000000113177824 */ /* 0x000fe200008e0621 */
[----:B------:R-:W-:-:S05]  /*17c0*/  IADD3 R18, P1, R17, R24, RZ ;  /* 0x0000001811127210 */ /* 0x000fca0007f3e0ff */
[----:B------:R-:W-:Y:S01]  /*17d0*/  IMAD.X R19, R19, 0x1, R25, P1 ;  /* 0x0000000113137824 */ /* 0x000fe200008e0619 */
[----:B----4-:R-:W-:-:S05]  /*17e0*/  IADD3 R26, P1, R32, R21, RZ ;  /* 0x00000015201a7210 */ /* 0x010fca0007f3e0ff */
[----:B------:R-:W-:Y:S01]  /*17f0*/  IMAD.X R27, R33, 0x1, R15, P1 ;  /* 0x00000001211b7824 */ /* 0x000fe200008e060f */
[----:B------:R-:W-:-:S05]  /*1800*/  IADD3 R16, P1, R24, R21, RZ ;  /* 0x0000001518107210 */ /* 0x000fca0007f3e0ff */
[----:B------:R-:W-:Y:S01]  /*1810*/  IMAD.X R17, R25, 0x1, R15, P1 ;  /* 0x0000000119117824 */ /* 0x000fe200008e060f */
[----:B------:R-:W-:-:S13]  /*1820*/  ISETP.LT.OR P1, PT, R14, 0x1, P3 ;  /* 0x000000010e00780c */ /* 0x000fda0001f21670 */
[----:B------:R1:W-:Y:S01]  /*1830*/  LDGSTS.E.BYPASS.LTC128B.128 [R9+0x2100], [R22.64], !P1 ;  /* 0x0210000016097fae */ /* 0x0003e2000c901d46 */
[----:B------:R-:W-:-:S04]  /*1840*/  ISETP.GE.AND P1, PT, R12, c[0x0][0x1d4], PT ;  /* 0x000075000c007a0c */ /* 0x000fc80003f26270 */
[C---:B------:R-:W-:Y:S02]  /*1850*/  ISETP.LT.OR P2, PT, R14.reuse, 0x1, P1 ;  /* 0x000000010e00780c */ /* 0x040fe40000f41670 */
[----:B------:R-:W-:-:S11]  /*1860*/  ISETP.LT.OR P1, PT, R14, 0x21, P1 ;  /* 0x000000210e00780c */ /* 0x000fd60000f21670 */
[----:B------:R1:W-:Y:S01]  /*1870*/  LDGSTS.E.BYPASS.LTC128B.128 [R9+0x4100], [R18.64], !P2 ;  /* 0x0410000012097fae */ /* 0x0003e2000d101d46 */
[----:B------:R-:W-:-:S05]  /*1880*/  IADD3 R12, P2, R212, R21, RZ ;  /* 0x00000015d40c7210 */ /* 0x000fca0007f5e0ff */
[----:B------:R-:W-:Y:S01]  /*1890*/  IMAD.X R13, R213, 0x1, R15, P2 ;  /* 0x00000001d50d7824 */ /* 0x000fe200010e060f */
[----:B------:R-:W-:-:S04]  /*18a0*/  ISETP.GE.AND P2, PT, R149, c[0x0][0x1d4], PT ;  /* 0x0000750095007a0c */ /* 0x000fc80003f46270 */
[----:B------:R-:W-:-:S13]  /*18b0*/  ISETP.LT.OR P2, PT, R14, 0x21, P2 ;  /* 0x000000210e00780c */ /* 0x000fda0001741670 */
[----:B------:R1:W-:Y:S01]  /*18c0*/  LDGSTS.E.BYPASS.LTC128B.128 [R9+0x1100], [R12.64], !P2 ;  /* 0x011000000c097fae */ /* 0x0003e2000d101d46 */
[----:B------:R-:W-:Y:S02]  /*18d0*/  ISETP.LT.OR P2, PT, R14, 0x21, P3 ;  /* 0x000000210e00780c */ /* 0x000fe40001f41670 */
[----:B------:R-:W-:-:S11]  /*18e0*/  ISETP.GT.AND P3, PT, R202, 0x3f, PT ;  /* 0x0000003fca00780c */ /* 0x000fd60003f64270 */
[----:B------:R1:W-:Y:S01]  /*18f0*/  LDGSTS.E.BYPASS.LTC128B.128 [R9+0x3100], [R26.64], !P2 ;  /* 0x031000001a097fae */ /* 0x0003e2000d101d46 */
[----:B------:R-:W-:-:S03]  /*1900*/  ISETP.GT.AND P2, PT, R0, R196, PT ;  /* 0x000000c40000720c */ /* 0x000fc60003f44270 */
[----:B------:R1:W-:Y:S01]  /*1910*/  LDGSTS.E.BYPASS.LTC128B.128 [R9+0x5100], [R16.64], !P1 ;  /* 0x0510000010097fae */ /* 0x0003e2000c901d46 */
[----:B------:R-:W-:Y:S02]  /*1920*/  LOP3.LUT P1, RZ, R5, 0x2, RZ, 0xc0, !PT ;  /* 0x0000000205ff7812 */ /* 0x000fe4000782c0ff */
[----:B------:R-:W-:Y:S01]  /*1930*/  P2R R24, PR, RZ, 0x4 ;  /* 0x00000004ff187803 */ /* 0x000fe20000000000 */
[----:B------:R-:W0:Y:S01]  /*1940*/  LDGDEPBAR ;  /* 0x00000000000079af */ /* 0x000e220000000000 */
[----:B------:R-:W-:-:S05]  /*1950*/  SEL R189, R189, 0xfffffff0, !P1 ;  /* 0xfffffff0bdbd7807 */ /* 0x000fca0004800000 */
[----:B------:R-:W-:Y:S05]  /*1960*/  @!P2 BRA `(.L_x_1534) ;  /* 0x000004200000a947 */ /* 0x000fea0003800000 */
[----:B------:R-:W-:Y:S01]  /*1970*/  ISETP.NE.AND P2, PT, R197, 0x1, PT ;  /* 0x00000001c500780c */ /* 0x000fe20003f45270 */
[----:B-1----:R-:W-:Y:S02]  /*1980*/  IMAD R13, R0, 0x40, R203 ;  /* 0x00000040000d7824 */ /* 0x002fe400078e02cb */
[----:B------:R-:W-:-:S03]  /*1990*/  IMAD.MOV.U32 R199, RZ, RZ, RZ ;  /* 0x000000ffffc77224 */ /* 0x000fc600078e00ff */
[----:B------:R-:W-:-:S05]  /*19a0*/  IADD3 R200, R13, -0x40, R202 ;  /* 0xffffffc00dc87810 */ /* 0x000fca0007ffe0ca */
[----:B------:R-:W-:Y:S02]  /*19b0*/  IMAD.MOV.U32 R0, RZ, RZ, R200 ;  /* 0x000000ffff007224 */ /* 0x000fe400078e00c8 */
[----:B------:R-:W-:-:S05]  /*19c0*/  @P2 IMAD.HI.U32 R12, R200, c[0x0][0x2bc], RZ ;  /* 0x0000af00c80c2a27 */ /* 0x000fca00078e00ff */
[----:B------:R-:W-:-:S04]  /*19d0*/  @P2 SHF.R.U32.HI R0, RZ, c[0x0][0x2c0], R12 ;  /* 0x0000b000ff002a19 */ /* 0x000fc8000001160c */
[----:B------:R-:W-:-:S04]  /*19e0*/  @!P3 IADD3 R13, P1, R0, R210, RZ ;  /* 0x000000d2000db210 */ /* 0x000fc80007f3e0ff */
[----:B------:R-:W-:Y:S02]  /*19f0*/  @!P3 LEA.HI.X.SX32 R12, R0, R195, 0x1, P1 ;  /* 0x000000c3000cb211 */ /* 0x000fe400008f0eff */
[----:B------:R-:W-:-:S04]  /*1a00*/  @!P3 LEA R16, P1, R13, c[0x0][0x2a0], 0x2 ;  /* 0x0000a8000d10ba11 */ /* 0x000fc800078210ff */
[----:B------:R-:W-:-:S05]  /*1a10*/  @!P3 LEA.HI.X R17, R13, c[0x0][0x2a4], R12, 0x2, P1 ;  /* 0x0000a9000d11ba11 */ /* 0x000fca00008f140c */
[----:B------:R1:W2:Y:S01]  /*1a20*/  @!P3 LDG.E R199, [R16.64] ;  /* 0x0000000610c7b981 */ /* 0x0002a2000c1e1900 */
[----:B------:R-:W-:Y:S01]  /*1a30*/  IMAD.MOV R13, RZ, RZ, -R0 ;  /* 0x000000ffff0d7224 */ /* 0x000fe200078e0a00 */
[----:B------:R-:W-:Y:S02]  /*1a40*/  SHF.L.U64.HI R18, R149, 0x1, R144 ;  /* 0x0000000195127819 */ /* 0x000fe40000010290 */
[----:B------:R-:W-:Y:S01]  /*1a50*/  IADD3 R21, -R146, 0x10, RZ ;  /* 0x0000001092157810 */ /* 0x000fe20007ffe1ff */
[----:B------:R-:W-:-:S03]  /*1a60*/  IMAD R200, R13, c[0x0][0x2b8], R200 ;  /* 0x0000ae000dc87a24 */ /* 0x000fc600078e02c8 */
[----:B------:R-:W-:Y:S01]  /*1a70*/  LOP3.LUT R21, R21, 0xf, RZ, 0xc0, !PT ;  /* 0x0000000f15157812 */ /* 0x000fe200078ec0ff */
[----:B------:R-:W-:Y:S01]  /*1a80*/  IMAD.WIDE.U32 R14, R200, c[0x0][0x1e0], RZ ;  /* 0x00007800c80e7a25 */ /* 0x000fe200078e00ff */
[----:B------:R-:W-:-:S05]  /*1a90*/  SHF.R.S32.HI R0, RZ, 0x1f, R200 ;  /* 0x0000001fff007819 */ /* 0x000fca00000114c8 */
[----:B------:R-:W-:-:S04]  /*1aa0*/  IMAD R13, R0, c[0x0][0x1e0], RZ ;  /* 0x00007800000d7a24 */ /* 0x000fc800078e02ff */
[----:B------:R-:W-:-:S04]  /*1ab0*/  IMAD R0, R200, c[0x0][0x1e4], R13 ;  /* 0x00007900c8007a24 */ /* 0x000fc800078e020d */
[----:B------:R-:W-:Y:S01]  /*1ac0*/  IMAD.IADD R15, R15, 0x1, R0 ;  /* 0x000000010f0f7824 */ /* 0x000fe200078e0200 */
[----:B-1----:R-:W-:Y:S01]  /*1ad0*/  SEL R16, RZ, 0x10, P5 ;  /* 0x00000010ff107807 */ /* 0x002fe20002800000 */
[----:B------:R-:W-:-:S03]  /*1ae0*/  IMAD.SHL.U32 R17, R149, 0x2, RZ ;  /* 0x0000000295117824 */ /* 0x000fc600078e00ff */
[----:B------:R-:W-:-:S04]  /*1af0*/  IADD3 R28, -R16, 0x10, RZ ;  /* 0x00000010101c7810 */ /* 0x000fc80007ffe1ff */
[----:B------:R-:W-:Y:S02]  /*1b00*/  LOP3.LUT R28, R28, 0xf, RZ, 0xc0, !PT ;  /* 0x0000000f1c1c7812 */ /* 0x000fe400078ec0ff */
[----:B--2---:R-:W-:Y:S01]  /*1b10*/  SHF.R.S32.HI R0, RZ, 0x1f, R199 ;  /* 0x0000001fff007819 */ /* 0x004fe200000114c7 */
[----:B------:R-:W-:Y:S01]  /*1b20*/  IMAD.WIDE.U32 R12, R199, c[0x0][0x1f0], R14 ;  /* 0x00007c00c70c7a25 */ /* 0x000fe200078e000e */
[----:B------:R-:W-:-:S03]  /*1b30*/  SHF.L.U64.HI R15, R134, 0x1, R145 ;  /* 0x00000001860f7819 */ /* 0x000fc60000010291 */
[----:B------:R-:W-:Y:S02]  /*1b40*/  IMAD R0, R0, c[0x0][0x1f0], RZ ;  /* 0x00007c0000007a24 */ /* 0x000fe400078e02ff */
[----:B------:R-:W-:Y:S02]  /*1b50*/  IMAD.SHL.U32 R14, R134, 0x2, RZ ;  /* 0x00000002860e7824 */ /* 0x000fe400078e00ff */
[----:B------:R-:W-:Y:S01]  /*1b60*/  IMAD R19, R199, c[0x0][0x1f4], R0 ;  /* 0x00007d00c7137a24 */ /* 0x000fe200078e0200 */
[----:B------:R-:W-:Y:S02]  /*1b70*/  IADD3 R0, P1, R208, R12, RZ ;  /* 0x0000000cd0007210 */ /* 0x000fe40007f3e0ff */
[----:B------:R-:W-:Y:S02]  /*1b80*/  SHF.L.U64.HI R12, R2, 0x1, R133 ;  /* 0x00000001020c7819 */ /* 0x000fe40000010285 */
[----:B------:R-:W-:Y:S02]  /*1b90*/  IADD3.X R19, R194, R13, R19, P1, !PT ;  /* 0x0000000dc2137210 */ /* 0x000fe40000ffe413 */
[----:B------:R-:W-:-:S02]  /*1ba0*/  LEA R20, P1, R0, c[0x0][0x1c8], 0x1 ;  /* 0x0000720000147a11 */ /* 0x000fc400078208ff */
[----:B------:R-:W-:Y:S02]  /*1bb0*/  SEL R13, RZ, 0x10, P4 ;  /* 0x00000010ff0d7807 */ /* 0x000fe40002000000 */
[----:B------:R-:W-:Y:S01]  /*1bc0*/  LEA.HI.X R19, R0, c[0x0][0x1cc], R19, 0x1, P1 ;  /* 0x0000730000137a11 */ /* 0x000fe200008f0c13 */
[----:B------:R-:W1:Y:S01]  /*1bd0*/  SHFL.IDX PT, R22, R20, 0x1, 0x181f ;  /* 0x00381f0014167f89 */ /* 0x000e6200000e0000 */
[----:B------:R-:W-:Y:S01]  /*1be0*/  IADD3 R27, -R13, 0x10, RZ ;  /* 0x000000100d1b7810 */ /* 0x000fe20007ffe1ff */
[----:B------:R-:W-:Y:S02]  /*1bf0*/  IMAD.SHL.U32 R0, R2, 0x2, RZ ;  /* 0x0000000202007824 */ /* 0x000fe400078e00ff */
[----:B------:R-:W2:Y:S01]  /*1c00*/  SHFL.IDX PT, R23, R19, 0x1, 0x181f ;  /* 0x00381f0013177f89 */ /* 0x000ea200000e0000 */
[----:B------:R-:W-:-:S03]  /*1c10*/  LOP3.LUT R27, R27, 0xf, RZ, 0xc0, !PT ;  /* 0x0000000f1b1b7812 */ /* 0x000fc600078ec0ff */
[----:B------:R-:W-:Y:S01]  /*1c20*/  SHFL.IDX PT, R19, R19, RZ, 0x181f ;  /* 0x00181fff13137589 */ /* 0x000fe200000e0000 */
[----:B-1----:R-:W-:-:S04]  /*1c30*/  IADD3 R28, P2, P1, R28, R22, R17 ;  /* 0x000000161c1c7210 */ /* 0x002fc8000795e011 */
[----:B--2---:R-:W-:Y:S02]  /*1c40*/  IADD3.X R29, RZ, R23, R18, P2, P1 ;  /* 0x00000017ff1d7210 */ /* 0x004fe400017e2412 */
[----:B------:R-:W-:-:S04]  /*1c50*/  IADD3 R26, P2, P1, R27, R22, R14 ;  /* 0x000000161b1a7210 */ /* 0x000fc8000795e00e */
[-C--:B------:R-:W-:Y:S02]  /*1c60*/  IADD3.X R27, RZ, R23.reuse, R15, P2, P1 ;  /* 0x00000017ff1b7210 */ /* 0x080fe400017e240f */
[----:B------:R-:W-:Y:S02]  /*1c70*/  IADD3 R22, P2, P1, R21, R22, R0 ;  /* 0x0000001615167210 */ /* 0x000fe4000795e000 */
[----:B------:R-:W1:Y:S02]  /*1c80*/  SHFL.IDX PT, R21, R20, RZ, 0x181f ;  /* 0x00181fff14157589 */ /* 0x000e6400000e0000 */
[----:B------:R-:W-:Y:S02]  /*1c90*/  IADD3.X R23, RZ, R23, R12, P2, P1 ;  /* 0x00000017ff177210 */ /* 0x000fe400017e240c */
[----:B-1----:R-:W-:-:S05]  /*1ca0*/  IADD3 R30, P1, R21, R17, RZ ;  /* 0x00000011151e7210 */ /* 0x002fca0007f3e0ff */
[----:B------:R-:W-:Y:S01]  /*1cb0*/  IMAD.X R31, R19, 0x1, R18, P1 ;  /* 0x00000001131f7824 */ /* 0x000fe200008e0612 */
[----:B------:R-:W-:-:S04]  /*1cc0*/  IADD3 R14, P1, R21, R14, RZ ;  /* 0x0000000e150e7210 */ /* 0x000fc80007f3e0ff */
[----:B------:R1:W-:Y:S01]  /*1cd0*/  LDGSTS.E.BYPASS.LTC128B.128 [R9+0x12100], [R30.64], !P5 ;  /* 0x121000001e097fae */ /* 0x0003e2000e901d46 */
[----:B------:R-:W-:Y:S01]  /*1ce0*/  IMAD.X R15, R19, 0x1, R15, P1 ;  /* 0x00000001130f7824 */ /* 0x000fe200008e060f */
[----:B------:R-:W-:-:S04]  /*1cf0*/  IADD3 R32, P1, R21, R0, RZ ;  /* 0x0000000015207210 */ /* 0x000fc80007f3e0ff */
[----:B------:R1:W-:Y:S01]  /*1d00*/  LDGSTS.E.BYPASS.LTC128B.128 [R9+0x14100], [R14.64], !P4 ;  /* 0x141000000e097fae */ /* 0x0003e2000e101d46 */
[----:B------:R-:W-:Y:S01]  /*1d10*/  IMAD.X R33, R19, 0x1, R12, P1 ;  /* 0x0000000113217824 */ /* 0x000fe200008e060c */
[----:B------:R-:W-:-:S04]  /*1d20*/  ISETP.NE.U32.AND P1, PT, R16, RZ, PT ;  /* 0x000000ff1000720c */ /* 0x000fc80003f25070 */
[----:B------:R1:W-:Y:S09]  /*1d30*/  LDGSTS.E.BYPASS.LTC128B.128 [R9+0x16100], [R32.64], !P6 ;  /* 0x1610000020097fae */ /* 0x0003f2000f101d46 */
[----:B------:R1:W-:Y:S01]  /*1d40*/  LDGSTS.E.BYPASS.LTC128B.128.ZFILL [R9+0x13100], [R28.64], P1 ;  /* 0x131000001c097fae */ /* 0x0003e20008941d46 */
[----:B------:R-:W-:-:S13]  /*1d50*/  ISETP.NE.U32.AND P1, PT, R13, RZ, PT ;  /* 0x000000ff0d00720c */ /* 0x000fda0003f25070 */
[----:B------:R1:W-:Y:S01]  /*1d60*/  LDGSTS.E.BYPASS.LTC128B.128.ZFILL [R9+0x15100], [R26.64], P1 ;  /* 0x151000001a097fae */ /* 0x0003e20008941d46 */
[----:B------:R-:W-:-:S13]  /*1d70*/  ISETP.NE.U32.AND P1, PT, R146, RZ, PT ;  /* 0x000000ff9200720c */ /* 0x000fda0003f25070 */
[----:B------:R1:W-:Y:S02]  /*1d80*/  LDGSTS.E.BYPASS.LTC128B.128.ZFILL [R9+0x17100], [R22.64], P1 ;  /* 0x1710000016097fae */ /* 0x0003e40008941d46 */
.L_x_1534:
[----:B------:R-:W0:Y:S01]  /*1d90*/  LDGDEPBAR ;  /* 0x00000000000079af */ /* 0x000e220000000000 */
[----:B-1----:R-:W-:Y:S01]  /*1da0*/  SHF.R.S32.HI R13, RZ, 0x4, R10 ;  /* 0x00000004ff0d7819 */ /* 0x002fe2000001140a */
[----:B------:R-:W-:Y:S01]  /*1db0*/  IMAD.SHL.U32 R0, R8, 0x40, RZ ;  /* 0x0000004008007824 */ /* 0x000fe200078e00ff */
[----:B------:R-:W-:Y:S01]  /*1dc0*/  LEA.HI R96, R11, R6, RZ, 0x5 ;  /* 0x000000060b607211 */ /* 0x000fe200078f28ff */
[----:B------:R-:W-:Y:S01]  /*1dd0*/  IMAD.SHL.U32 R4, R4, 0x8, RZ ;  /* 0x0000000804047824 */ /* 0x000fe200078e00ff */
[----:B------:R-:W-:Y:S01]  /*1de0*/  LEA.HI R12, R10, R13, RZ, 0x1 ;  /* 0x0000000d0a0c7211 */ /* 0x000fe200078f08ff */
[----:B------:R-:W-:Y:S01]  /*1df0*/  IMAD.SHL.U32 R10, R5, 0x40, RZ ;  /* 0x00000040050a7824 */ /* 0x000fe200078e00ff */
[----:B------:R-:W-:Y:S01]  /*1e00*/  LOP3.LUT R15, R0, 0x1c0, RZ, 0xc0, !PT ;  /* 0x000001c0000f7812 */ /* 0x000fe200078ec0ff */
[----:B------:R-:W-:Y:S01]  /*1e10*/  IMAD.SHL.U32 R7, R7, 0x40, RZ ;  /* 0x0000004007077824 */ /* 0x000fe200078e00ff */
[----:B------:R-:W-:Y:S01]  /*1e20*/  LOP3.LUT R12, R12, 0xfffffffe, RZ, 0xc0, !PT ;  /* 0xfffffffe0c0c7812 */ /* 0x000fe200078ec0ff */
[----:B------:R-:W-:Y:S01]  /*1e30*/  IMAD.SHL.U32 R0, R96, 0x20, RZ ;  /* 0x0000002060007824 */ /* 0x000fe200078e00ff */
[----:B------:R-:W-:Y:S01]  /*1e40*/  LOP3.LUT R4, R15, 0x8, R4, 0xf8, !PT ;  /* 0x000000080f047812 */ /* 0x000fe200078ef804 */
[----:B------:R-:W-:Y:S01]  /*1e50*/  IMAD.MOV.U32 R11, RZ, RZ, 0x20 ;  /* 0x00000020ff0b7424 */ /* 0x000fe200078e00ff */
[----:B------:R-:W-:Y:S01]  /*1e60*/  SHF.R.U32.HI R15, RZ, 0x3, R15 ;  /* 0x00000003ff0f7819 */ /* 0x000fe2000001160f */
[----:B------:R-:W-:Y:S01]  /*1e70*/  IMAD.IADD R12, R13, 0x1, -R12 ;  /* 0x000000010d0c7824 */ /* 0x000fe200078e0a0c */
[----:B------:R-:W-:Y:S01]  /*1e80*/  LOP3.LUT R10, R10, 0x1c0, RZ, 0xc0, !PT ;  /* 0x000001c00a0a7812 */ /* 0x000fe200078ec0ff */
[----:B------:R-:W-:Y:S01]  /*1e90*/  IMAD.SHL.U32 R189, R189, 0x2, RZ ;  /* 0x00000002bdbd7824 */ /* 0x000fe200078e00ff */
[----:B------:R-:W-:Y:S01]  /*1ea0*/  LOP3.LUT R15, R4, R15, RZ, 0x3c, !PT ;  /* 0x0000000f040f7212 */ /* 0x000fe200078e3cff */
[----:B------:R-:W-:Y:S01]  /*1eb0*/  IMAD.SHL.U32 R13, R12, 0x8, RZ ;  /* 0x000000080c0d7824 */ /* 0x000fe200078e00ff */
[----:B------:R-:W-:-:S02]  /*1ec0*/  LOP3.LUT R7, R7, 0xfffffe00, RZ, 0xc0, !PT ;  /* 0xfffffe0007077812 */ /* 0x000fc400078ec0ff */
[----:B------:R-:W-:Y:S01]  /*1ed0*/  LOP3.LUT R0, R0, 0x7ffffc00, RZ, 0xc0, !PT ;  /* 0x7ffffc0000007812 */ /* 0x000fe200078ec0ff */
[----:B------:R-:W-:Y:S01]  /*1ee0*/  IMAD R190, R12, 0x200, R15 ;  /* 0x000002000cbe7824 */ /* 0x000fe200078e020f */
[----:B------:R-:W-:Y:S01]  /*1ef0*/  LOP3.LUT R4, R10, 0x8, R13, 0xf8, !PT ;  /* 0x000000080a047812 */ /* 0x000fe200078ef80d */
[----:B------:R-:W-:-:S04]  /*1f00*/  DEPBAR.LE SB0, 0x3 ;  /* 0x000080c00000791a */ /* 0x000fc80000000000 */
[----:B------:R-:W-:-:S04]  /*1f10*/  DEPBAR.LE SB0, 0x2 ;  /* 0x000080800000791a */ /* 0x000fc80000000000 */
[----:B------:R-:W-:Y:S01]  /*1f20*/  SHF.R.U32.HI R13, RZ, 0x3, R10 ;  /* 0x00000003ff0d7819 */ /* 0x000fe2000001160a */
[----:B------:R-:W-:Y:S01]  /*1f30*/  IMAD.SHL.U32 R190, R190, 0x2, RZ ;  /* 0x00000002bebe7824 */ /* 0x000fe200078e00ff */
[----:B------:R-:W-:Y:S01]  /*1f40*/  BAR.SYNC.DEFER_BLOCKING 0x0 ;  /* 0x0000000000007b1d */ /* 0x000fe20000010000 */
[----:B------:R-:W-:Y:S02]  /*1f50*/  ISETP.NE.AND P1, PT, R24, RZ, PT ;  /* 0x000000ff1800720c */ /* 0x000fe40003f25270 */
[----:B------:R-:W-:Y:S02]  /*1f60*/  LOP3.LUT R4, R4, R13, RZ, 0x3c, !PT ;  /* 0x0000000d04047212 */ /* 0x000fe400078e3cff */
[----:B------:R-:W-:Y:S02]  /*1f70*/  SEL R11, R11, 0xffffffe0, !P0 ;  /* 0xffffffe00b0b7807 */ /* 0x000fe40004000000 */
[----:B------:R-:W-:-:S03]  /*1f80*/  IADD3 R0, R4, R7, R0 ;  /* 0x0000000704007210 */ /* 0x000fc60007ffe000 */
[----:B------:R-:W-:Y:S01]  /*1f90*/  IMAD.IADD R98, R190, 0x1, R11 ;  /* 0x00000001be627824 */ /* 0x000fe200078e020b */
[C---:B------:R-:W-:Y:S01]  /*1fa0*/  LEA R192, R0.reuse, 0x18100, 0x1 ;  /* 0x0001810000c07811 */ /* 0x040fe200078e08ff */
[----:B------:R-:W-:-:S04]  /*1fb0*/  IMAD.SHL.U32 R48, R0, 0x2, RZ ;  /* 0x0000000200307824 */ /* 0x000fc800078e00ff */
[----:B------:R-:W-:Y:S01]  /*1fc0*/  IMAD.IADD R188, R192, 0x1, R189 ;  /* 0x00000001c0bc7824 */ /* 0x000fe200078e02bd */
[----:B------:R1:W2:Y:S04]  /*1fd0*/  LDSM.16.M88.4 R16, [R190+0xc100] ;  /* 0x00c10000be10783b */ /* 0x0002a80000000200 */
[----:B------:R1:W3:Y:S04]  /*1fe0*/  LDSM.16.M88.4 R44, [R190+0xc900] ;  /* 0x00c90000be2c783b */ /* 0x0002e80000000200 */
[----:B------:R1:W4:Y:S04]  /*1ff0*/  LDSM.16.M88.4 R60, [R190+0xd100] ;  /* 0x00d10000be3c783b */ /* 0x0003280000000200 */
[----:B------:R1:W1:Y:S04]  /*2000*/  LDSM.16.M88.4 R68, [R190+0xd900] ;  /* 0x00d90000be44783b */ /* 0x0002680000000200 */
[----:B------:R1:W1:Y:S04]  /*2010*/  LDSM.16.M88.4 R24, [R98+0xc100] ;  /* 0x00c100006218783b */ /* 0x0002680000000200 */
[----:B------:R1:W1:Y:S04]  /*2020*/  LDSM.16.M88.4 R12, [R98+0xc900] ;  /* 0x00c90000620c783b */ /* 0x0002680000000200 */
[----:B------:R1:W1:Y:S04]  /*2030*/  LDSM.16.M88.4 R28, [R98+0xd100] ;  /* 0x00d10000621c783b */ /* 0x0002680000000200 */
[----:B------:R1:W1:Y:S04]  /*2040*/  LDSM.16.M88.4 R72, [R98+0xd900] ;  /* 0x00d900006248783b */ /* 0x0002680000000200 */
[----:B------:R-:W1:Y:S04]  /*2050*/  LDSM.16.M88.4 R48, [R48+0x18100] ;  /* 0x018100003030783b */ /* 0x000e680000000200 */
[----:B------:R1:W1:Y:S01]  /*2060*/  LDSM.16.M88.4 R76, [R188] ;  /* 0x00000000bc4c783b */ /* 0x0002620000000200 */
[----:B------:R-:W-:Y:S05]  /*2070*/  @!P1 BRA `(.L_x_1535) ;  /* 0x0000034000009947 */ /* 0x000fea0003800000 */
[----:B------:R-:W-:Y:S01]  /*2080*/  SHF.R.S32.HI R0, RZ, 0x1f, R200 ;  /* 0x0000001fff007819 */ /* 0x000fe200000114c8 */
[----:B------:R-:W-:Y:S01]  /*2090*/  IMAD.WIDE.U32 R20, R200, c[0x0][0x208], RZ ;  /* 0x00008200c8147a25 */ /* 0x000fe200078e00ff */
[----:B------:R-:W-:-:S02]  /*20a0*/  SEL R22, RZ, 0x10, P5 ;  /* 0x00000010ff167807 */ /* 0x000fc40002800000 */
[C---:B------:R-:W-:Y:S01]  /*20b0*/  SHF.L.U64.HI R32, R149.reuse, 0x1, R144 ;  /* 0x0000000195207819 */ /* 0x040fe20000010290 */
[----:B------:R-:W-:Y:S01]  /*20c0*/  IMAD R11, R0, c[0x0][0x208], RZ ;  /* 0x00008200000b7a24 */ /* 0x000fe200078e02ff */
[----:B------:R-:W-:Y:S01]  /*20d0*/  SHF.R.S32.HI R0, RZ, 0x1f, R199 ;  /* 0x0000001fff007819 */ /* 0x000fe200000114c7 */
[----:B------:R-:W-:Y:S01]  /*20e0*/  IMAD.SHL.U32 R23, R149, 0x2, RZ ;  /* 0x0000000295177824 */ /* 0x000fe200078e00ff */
[----:B------:R-:W-:Y:S01]  /*20f0*/  IADD3 R40, -R22, 0x10, RZ ;  /* 0x0000001016287810 */ /* 0x000fe20007ffe1ff */
[----:B------:R-:W-:Y:S01]  /*2100*/  IMAD R10, R200, c[0x0][0x20c], R11 ;  /* 0x00008300c80a7a24 */ /* 0x000fe200078e020b */
[----:B------:R-:W-:Y:S01]  /*2110*/  SEL R11, RZ, 0x10, P4 ;  /* 0x00000010ff0b7807 */ /* 0x000fe20002000000 */
[----:B------:R-:W-:Y:S01]  /*2120*/  IMAD R0, R0, c[0x0][0x218], RZ ;  /* 0x0000860000007a24 */ /* 0x000fe200078e02ff */
[----:B------:R-:W-:Y:S01]  /*2130*/  LOP3.LUT R40, R40, 0xf, RZ, 0xc0, !PT ;  /* 0x0000000f28287812 */ /* 0x000fe200078ec0ff */
[----:B------:R-:W-:Y:S01]  /*2140*/  IMAD.IADD R21, R21, 0x1, R10 ;  /* 0x0000000115157824 */ /* 0x000fe200078e020a */
[----:B------:R-:W-:Y:S01]  /*2150*/  IADD3 R39, -R11, 0x10, RZ ;  /* 0x000000100b277810 */ /* 0x000fe20007ffe1ff */
[C---:B------:R-:W-:Y:S01]  /*2160*/  IMAD R10, R199.reuse, c[0x0][0x21c], R0 ;  /* 0x00008700c70a7a24 */ /* 0x040fe200078e0200 */
[----:B------:R-:W-:Y:S01]  /*2170*/  IADD3 R35, -R146, 0x10, RZ ;  /* 0x0000001092237810 */ /* 0x000fe20007ffe1ff */
[----:B------:R-:W-:Y:S01]  /*2180*/  IMAD.WIDE.U32 R20, R199, c[0x0][0x218], R20 ;  /* 0x00008600c7147a25 */ /* 0x000fe200078e0014 */
[----:B------:R-:W-:-:S02]  /*2190*/  LOP3.LUT R39, R39, 0xf, RZ, 0xc0, !PT ;  /* 0x0000000f27277812 */ /* 0x000fc400078ec0ff */
[----:B------:R-:W-:Y:S02]  /*21a0*/  LOP3.LUT R35, R35, 0xf, RZ, 0xc0, !PT ;  /* 0x0000000f23237812 */ /* 0x000fe400078ec0ff */
[----:B------:R-:W-:Y:S01]  /*21b0*/  IADD3 R0, P1, R206, R20, RZ ;  /* 0x00000014ce007210 */ /* 0x000fe20007f3e0ff */
[----:B------:R-:W-:-:S03]  /*21c0*/  IMAD.SHL.U32 R20, R134, 0x2, RZ ;  /* 0x0000000286147824 */ /* 0x000fc600078e00ff */
[----:B------:R-:W-:Y:S02]  /*21d0*/  IADD3.X R33, R193, R21, R10, P1, !PT ;  /* 0x00000015c1217210 */ /* 0x000fe40000ffe40a */
[----:B------:R-:W-:Y:S02]  /*21e0*/  LEA R34, P1, R0, c[0x0][0x1f8], 0x1 ;  /* 0x00007e0000227a11 */ /* 0x000fe400078208ff */
[----:B------:R-:W-:Y:S02]  /*21f0*/  SHF.L.U64.HI R21, R134, 0x1, R145 ;  /* 0x0000000186157819 */ /* 0x000fe40000010291 */
[----:B------:R-:W-:Y:S01]  /*2200*/  LEA.HI.X R33, R0, c[0x0][0x1fc], R33, 0x1, P1 ;  /* 0x00007f0000217a11 */ /* 0x000fe200008f0c21 */
[----:B------:R-:W5:Y:S01]  /*2210*/  SHFL.IDX PT, R36, R34, 0x1, 0x181f ;  /* 0x00381f0022247f89 */ /* 0x000f6200000e0000 */
[C---:B------:R-:W-:Y:S01]  /*2220*/  IMAD.SHL.U32 R0, R2.reuse, 0x2, RZ ;  /* 0x0000000202007824 */ /* 0x040fe200078e00ff */
[----:B------:R-:W-:Y:S02]  /*2230*/  SHF.L.U64.HI R10, R2, 0x1, R133 ;  /* 0x00000001020a7819 */ /* 0x000fe40000010285 */
[----:B------:R-:W4:Y:S04]  /*2240*/  SHFL.IDX PT, R37, R33, 0x1, 0x181f ;  /* 0x00381f0021257f89 */ /* 0x000f2800000e0000 */
[----:B------:R-:W-:Y:S01]  /*2250*/  SHFL.IDX PT, R33, R33, RZ, 0x181f ;  /* 0x00181fff21217589 */ /* 0x000fe200000e0000 */
[----:B-----5:R-:W-:-:S04]  /*2260*/  IADD3 R40, P2, P1, R40, R36, R23 ;  /* 0x0000002428287210 */ /* 0x020fc8000795e017 */
[----:B----4-:R-:W-:Y:S02]  /*2270*/  IADD3.X R41, RZ, R37, R32, P2, P1 ;  /* 0x00000025ff297210 */ /* 0x010fe400017e2420 */
[----:B------:R-:W-:-:S04]  /*2280*/  IADD3 R38, P2, P1, R39, R36, R20 ;  /* 0x0000002427267210 */ /* 0x000fc8000795e014 */
[-C--:B------:R-:W-:Y:S02]  /*2290*/  IADD3.X R39, RZ, R37.reuse, R21, P2, P1 ;  /* 0x00000025ff277210 */ /* 0x080fe400017e2415 */
[----:B------:R-:W-:Y:S02]  /*22a0*/  IADD3 R36, P2, P1, R35, R36, R0 ;  /* 0x0000002423247210 */ /* 0x000fe4000795e000 */
[----:B------:R-:W4:Y:S02]  /*22b0*/  SHFL.IDX PT, R35, R34, RZ, 0x181f ;  /* 0x00181fff22237589 */ /* 0x000f2400000e0000 */
[----:B------:R-:W-:Y:S02]  /*22c0*/  IADD3.X R37, RZ, R37, R10, P2, P1 ;  /* 0x00000025ff257210 */ /* 0x000fe400017e240a */
[----:B----4-:R-:W-:-:S05]  /*22d0*/  IADD3 R42, P1, R35, R23, RZ ;  /* 0x00000017232a7210 */ /* 0x010fca0007f3e0ff */
        /* <DEDUP_REMOVED lines=14> */
.L_x_1535:
[----:B------:R-:W-:Y:S01]  /*23c0*/  IMAD.MOV.U32 R0, RZ, RZ, 0x40 ;  /* 0x00000040ff007424 */ /* 0x000fe200078e00ff */
[----:B------:R-:W-:Y:S01]  /*23d0*/  LOP3.LUT P1, RZ, R5, 0x4, RZ, 0xc0, !PT ;  /* 0x0000000405ff7812 */ /* 0x000fe2000782c0ff */
[C---:B-12-4-:R-:W-:Y:S01]  /*23e0*/  HMMA.16816.F32.BF16 R20, R48.reuse, R16, RZ ;  /* 0x000000103014723c */ /* 0x056fe200000418ff */
[----:B------:R-:W-:Y:S01]  /*23f0*/  LDSM.16.M88.4 R84, [R190+0x10900] ;  /* 0x01090000be54783b */ /* 0x000fe20000000200 */
[----:B------:R-:W-:Y:S01]  /*2400*/  IMAD.IADD R184, R7, 0x1, R4 ;  /* 0x0000000107b87824 */ /* 0x000fe200078e0204 */
[----:B------:R-:W-:Y:S02]  /*2410*/  SEL R5, R0, 0xffffffc0, !P1 ;  /* 0xffffffc000057807 */ /* 0x000fe40004800000 */
[----:B------:R-:W-:Y:S01]  /*2420*/  LOP3.LUT P1, RZ, R8, 0x4, RZ, 0xc0, !PT ;  /* 0x0000000408ff7812 */ /* 0x000fe2000782c0ff */
[----:B------:R-:W0:Y:S01]  /*2430*/  LDGDEPBAR ;  /* 0x00000000000079af */ /* 0x000e220000000000 */
[----:B------:R-:W-:Y:S01]  /*2440*/  IMAD.SHL.U32 R184, R184, 0x2, RZ ;  /* 0x00000002b8b87824 */ /* 0x000fe200078e00ff */
[----:B------:R-:W-:Y:S01]  /*2450*/  HMMA.16816.F32.BF16 R16, R48, R18, RZ ;  /* 0x000000123010723c */ /* 0x000fe200000418ff */
[----:B------:R-:W-:Y:S01]  /*2460*/  SEL R187, R0, 0xffffffc0, !P1 ;  /* 0xffffffc000bb7807 */ /* 0x000fe20004800000 */
[----:B------:R-:W-:-:S02]  /*2470*/  IMAD.IADD R186, R192, 0x1, R5 ;  /* 0x00000001c0ba7824 */ /* 0x000fc400078e0205 */
[----:B------:R-:W-:Y:S02]  /*2480*/  IMAD.IADD R185, R188, 0x1, R5 ;  /* 0x00000001bcb97824 */ /* 0x000fe400078e0205 */
[----:B------:R-:W-:Y:S01]  /*2490*/  IMAD.IADD R97, R190, 0x1, R187 ;  /* 0x00000001be617824 */ /* 0x000fe200078e02bb */
[----:B------:R-:W-:Y:S01]  /*24a0*/  LDSM.16.M88.4 R52, [R186] ;  /* 0x00000000ba34783b */ /* 0x000fe20000000200 */
[C---:B---3--:R-:W-:Y:S01]  /*24b0*/  HMMA.16816.F32.BF16 R32, R48.reuse, R44, RZ ;  /* 0x0000002c3020723c */ /* 0x048fe200000418ff */
[----:B------:R-:W-:Y:S02]  /*24c0*/  IMAD.IADD R0, R187, 0x1, R98 ;  /* 0x00000001bb007824 */ /* 0x000fe400078e0262 */
[----:B------:R-:W1:Y:S01]  /*24d0*/  LDSM.16.M88.4 R36, [R97+0xc100] ;  /* 0x00c100006124783b */ /* 0x000e620000000200 */
[--C-:B------:R-:W-:Y:S02]  /*24e0*/  IMAD.IADD R135, R5, 0x1, R184.reuse ;  /* 0x0000000105877824 */ /* 0x100fe400078e02b8 */
[C---:B------:R-:W-:Y:S01]  /*24f0*/  IMAD.IADD R172, R189.reuse, 0x1, R184 ;  /* 0x00000001bdac7824 */ /* 0x040fe200078e02b8 */
[----:B------:R-:W2:Y:S01]  /*2500*/  LDSM.16.M88.4 R8, [R97+0xc900] ;  /* 0x00c900006108783b */ /* 0x000ea20000000200 */
[----:B------:R-:W-:Y:S01]  /*2510*/  HMMA.16816.F32.BF16 R44, R48, R46, RZ ;  /* 0x0000002e302c723c */ /* 0x000fe200000418ff */
[----:B------:R-:W-:-:S02]  /*2520*/  IMAD.IADD R162, R189, 0x1, R135 ;  /* 0x00000001bda27824 */ /* 0x000fc400078e0287 */
[----:B------:R-:W-:Y:S01]  /*2530*/  LDSM.16.M88.4 R40, [R97+0xd100] ;  /* 0x00d100006128783b */ /* 0x000fe20000000200 */
[----:B------:R-:W-:-:S03]  /*2540*/  IMAD.IADD R5, R5, 0x1, R172 ;  /* 0x0000000105057824 */ /* 0x000fc600078e02ac */
[----:B------:R-:W-:Y:S01]  /*2550*/  LDSM.16.M88.4 R80, [R97+0xd900] ;  /* 0x00d900006150783b */ /* 0x000fe20000000200 */
[C---:B------:R-:W-:Y:S03]  /*2560*/  HMMA.16816.F32.BF16 R20, R76.reuse, R24, R20 ;  /* 0x000000184c14723c */ /* 0x040fe60000041814 */
[----:B------:R-:W-:Y:S04]  /*2570*/  LDSM.16.M88.4 R92, [R0+0xe900] ;  /* 0x00e90000005c783b */ /* 0x000fe80000000200 */
[----:B------:R-:W-:Y:S01]  /*2580*/  LDSM.16.M88.4 R88, [R97+0xf900] ;  /* 0x00f900006158783b */ /* 0x000fe20000000200 */
[----:B------:R-:W-:Y:S03]  /*2590*/  HMMA.16816.F32.BF16 R16, R76, R26, R16 ;  /* 0x0000001a4c10723c */ /* 0x000fe60000041810 */
[----:B------:R-:W-:Y:S05]  /*25a0*/  LDSM.16.M88.4 R24, [R0+0xc100] ;  /* 0x00c100000018783b */ /* 0x000fea0000000200 */
[C---:B------:R-:W-:Y:S08]  /*25b0*/  HMMA.16816.F32.BF16 R64, R48.reuse, R60, RZ ;  /* 0x0000003c3040723c */ /* 0x040ff000000418ff */
[C---:B------:R-:W-:Y:S08]  /*25c0*/  HMMA.16816.F32.BF16 R60, R48.reuse, R62, RZ ;  /* 0x0000003e303c723c */ /* 0x040ff000000418ff */
[C---:B------:R-:W-:Y:S08]  /*25d0*/  HMMA.16816.F32.BF16 R56, R48.reuse, R68, RZ ;  /* 0x000000443038723c */ /* 0x040ff000000418ff */
[----:B------:R-:W-:Y:S01]  /*25e0*/  HMMA.16816.F32.BF16 R48, R48, R70, RZ ;  /* 0x000000463030723c */ /* 0x000fe200000418ff */
[----:B------:R-:W3:Y:S07]  /*25f0*/  LDSM.16.M88.4 R68, [R185] ;  /* 0x00000000b944783b */ /* 0x000eee0000000200 */
[C---:B------:R-:W-:Y:S08]  /*2600*/  HMMA.16816.F32.BF16 R32, R76.reuse, R12, R32 ;  /* 0x0000000c4c20723c */ /* 0x040ff00000041820 */
[----:B------:R-:W-:Y:S01]  /*2610*/  HMMA.16816.F32.BF16 R44, R76, R14, R44 ;  /* 0x0000000e4c2c723c */ /* 0x000fe2000004182c */
[----:B------:R-:W4:Y:S07]  /*2620*/  LDSM.16.M88.4 R12, [R0+0xc900] ;  /* 0x00c90000000c783b */ /* 0x000f2e0000000200 */
[C---:B-1----:R-:W-:Y:S08]  /*2630*/  HMMA.16816.F32.BF16 R20, R52.reuse, R36, R20 ;  /* 0x000000243414723c */ /* 0x042ff00000041814 */
[----:B------:R-:W-:Y:S01]  /*2640*/  HMMA.16816.F32.BF16 R16, R52, R38, R16 ;  /* 0x000000263410723c */ /* 0x000fe20000041810 */
[----:B------:R-:W-:Y:S07]  /*2650*/  LDSM.16.M88.4 R36, [R190+0xe100] ;  /* 0x00e10000be24783b */ /* 0x000fee0000000200 */
[C---:B------:R-:W-:Y:S08]  /*2660*/  HMMA.16816.F32.BF16 R64, R76.reuse, R28, R64 ;  /* 0x0000001c4c40723c */ /* 0x040ff00000041840 */
[C---:B------:R-:W-:Y:S01]  /*2670*/  HMMA.16816.F32.BF16 R60, R76.reuse, R30, R60 ;  /* 0x0000001e4c3c723c */ /* 0x040fe2000004183c */
[----:B------:R-:W-:Y:S07]  /*2680*/  LDSM.16.M88.4 R28, [R0+0xd100] ;  /* 0x00d10000001c783b */ /* 0x000fee0000000200 */
[C---:B------:R-:W-:Y:S08]  /*2690*/  HMMA.16816.F32.BF16 R56, R76.reuse, R72, R56 ;  /* 0x000000484c38723c */ /* 0x040ff00000041838 */
[----:B------:R-:W-:Y:S01]  /*26a0*/  HMMA.16816.F32.BF16 R76, R76, R74, R48 ;  /* 0x0000004a4c4c723c */ /* 0x000fe20000041830 */
[----:B------:R-:W1:Y:S04]  /*26b0*/  LDSM.16.M88.4 R48, [R192+0x4000] ;  /* 0x00400000c030783b */ /* 0x000e680000000200 */
[----:B------:R-:W-:Y:S03]  /*26c0*/  LDSM.16.M88.4 R72, [R0+0xd900] ;  /* 0x00d900000048783b */ /* 0x000fe60000000200 */
[C---:B--2---:R-:W-:Y:S08]  /*26d0*/  HMMA.16816.F32.BF16 R32, R52.reuse, R8, R32 ;  /* 0x000000083420723c */ /* 0x044ff00000041820 */
[----:B------:R-:W-:Y:S01]  /*26e0*/  HMMA.16816.F32.BF16 R44, R52, R10, R44 ;  /* 0x0000000a342c723c */ /* 0x000fe2000004182c */
[----:B------:R-:W2:Y:S07]  /*26f0*/  LDSM.16.M88.4 R8, [R190+0xe900] ;  /* 0x00e90000be08783b */ /* 0x000eae0000000200 */
[C---:B---3--:R-:W-:Y:S08]  /*2700*/  HMMA.16816.F32.BF16 R20, R68.reuse, R24, R20 ;  /* 0x000000184414723c */ /* 0x048ff00000041814 */
[----:B------:R-:W-:Y:S01]  /*2710*/  HMMA.16816.F32.BF16 R16, R68, R26, R16 ;  /* 0x0000001a4410723c */ /* 0x000fe20000041810 */
[----:B------:R-:W-:Y:S07]  /*2720*/  LDSM.16.M88.4 R24, [R98+0xe100] ;  /* 0x00e100006218783b */ /* 0x000fee0000000200 */
[C---:B------:R-:W-:Y:S08]  /*2730*/  HMMA.16816.F32.BF16 R64, R52.reuse, R40, R64 ;  /* 0x000000283440723c */ /* 0x040ff00000041840 */
[----:B------:R-:W-:Y:S01]  /*2740*/  HMMA.16816.F32.BF16 R60, R52, R42, R60 ;  /* 0x0000002a343c723c */ /* 0x000fe2000004183c */
[----:B------:R-:W-:Y:S07]  /*2750*/  LDSM.16.M88.4 R40, [R190+0xf100] ;  /* 0x00f10000be28783b */ /* 0x000fee0000000200 */
[C---:B----4-:R-:W-:Y:S08]  /*2760*/  HMMA.16816.F32.BF16 R32, R68.reuse, R12, R32 ;  /* 0x0000000c4420723c */ /* 0x050ff00000041820 */
[----:B------:R-:W-:Y:S01]  /*2770*/  HMMA.16816.F32.BF16 R44, R68, R14, R44 ;  /* 0x0000000e442c723c */ /* 0x000fe2000004182c */
[----:B------:R-:W3:Y:S07]  /*2780*/  LDSM.16.M88.4 R12, [R188+0x4000] ;  /* 0x00400000bc0c783b */ /* 0x000eee0000000200 */
[C---:B------:R-:W-:Y:S08]  /*2790*/  HMMA.16816.F32.BF16 R56, R52.reuse, R80, R56 ;  /* 0x000000503438723c */ /* 0x040ff00000041838 */
[----:B------:R-:W-:Y:S01]  /*27a0*/  HMMA.16816.F32.BF16 R76, R52, R82, R76 ;  /* 0x00000052344c723c */ /* 0x000fe2000004184c */
[----:B------:R-:W4:Y:S04]  /*27b0*/  LDSM.16.M88.4 R52, [R190+0xf900] ;  /* 0x00f90000be34783b */ /* 0x000f280000000200 */
[----:B------:R-:W-:Y:S03]  /*27c0*/  LDSM.16.M88.4 R80, [R186+0x4000] ;  /* 0x00400000ba50783b */ /* 0x000fe60000000200 */
[C---:B-1----:R-:W-:Y:S08]  /*27d0*/  HMMA.16816.F32.BF16 R20, R48.reuse, R36, R20 ;  /* 0x000000243014723c */ /* 0x042ff00000041814 */
[----:B------:R-:W-:Y:S01]  /*27e0*/  HMMA.16816.F32.BF16 R16, R48, R38, R16 ;  /* 0x000000263010723c */ /* 0x000fe20000041810 */
[----:B------:R-:W-:Y:S07]  /*27f0*/  LDSM.16.M88.4 R36, [R97+0xe100] ;  /* 0x00e100006124783b */ /* 0x000fee0000000200 */
[C---:B------:R-:W-:Y:S08]  /*2800*/  HMMA.16816.F32.BF16 R64, R68.reuse, R28, R64 ;  /* 0x0000001c4440723c */ /* 0x040ff00000041840 */
[----:B------:R-:W-:Y:S01]  /*2810*/  HMMA.16816.F32.BF16 R60, R68, R30, R60 ;  /* 0x0000001e443c723c */ /* 0x000fe2000004183c */
[----:B------:R-:W1:Y:S07]  /*2820*/  LDSM.16.M88.4 R28, [R98+0xe900] ;  /* 0x00e90000621c783b */ /* 0x000e6e0000000200 */
[C---:B--2---:R-:W-:Y:S08]  /*2830*/  HMMA.16816.F32.BF16 R32, R48.reuse, R8, R32 ;  /* 0x000000083020723c */ /* 0x044ff00000041820 */
[----:B------:R-:W-:Y:S01]  /*2840*/  HMMA.16816.F32.BF16 R44, R48, R10, R44 ;  /* 0x0000000a302c723c */ /* 0x000fe2000004182c */
[----:B------:R-:W2:Y:S07]  /*2850*/  LDSM.16.M88.4 R8, [R98+0xf100] ;  /* 0x00f100006208783b */ /* 0x000eae0000000200 */
[C---:B------:R-:W-:Y:S08]  /*2860*/  HMMA.16816.F32.BF16 R56, R68.reuse, R72, R56 ;  /* 0x000000484438723c */ /* 0x040ff00000041838 */
[----:B------:R-:W-:Y:S01]  /*2870*/  HMMA.16816.F32.BF16 R76, R68, R74, R76 ;  /* 0x0000004a444c723c */ /* 0x000fe2000004184c */
[----:B------:R-:W-:Y:S04]  /*2880*/  LDSM.16.M88.4 R72, [R185+0x4000] ;  /* 0x00400000b948783b */ /* 0x000fe80000000200 */
[----:B------:R-:W-:Y:S03]  /*2890*/  LDSM.16.M88.4 R68, [R0+0xf100] ;  /* 0x00f100000044783b */ /* 0x000fe60000000200 */
[C---:B---3--:R-:W-:Y:S08]  /*28a0*/  HMMA.16816.F32.BF16 R20, R12.reuse, R24, R20 ;  /* 0x000000180c14723c */ /* 0x048ff00000041814 */
[----:B------:R-:W-:Y:S01]  /*28b0*/  HMMA.16816.F32.BF16 R16, R12, R26, R16 ;  /* 0x0000001a0c10723c */ /* 0x000fe20000041810 */
[----:B------:R-:W-:Y:S07]  /*28c0*/  LDSM.16.M88.4 R24, [R0+0xe100] ;  /* 0x00e100000018783b */ /* 0x000fee0000000200 */
[C---:B------:R-:W-:Y:S08]  /*28d0*/  HMMA.16816.F32.BF16 R64, R48.reuse, R40, R64 ;  /* 0x000000283040723c */ /* 0x040ff00000041840 */
[C---:B------:R-:W-:Y:S01]  /*28e0*/  HMMA.16816.F32.BF16 R60, R48.reuse, R42, R60 ;  /* 0x0000002a303c723c */ /* 0x040fe2000004183c */
[----:B------:R-:W3:Y:S07]  /*28f0*/  LDSM.16.M88.4 R40, [R98+0xf900] ;  /* 0x00f900006228783b */ /* 0x000eee0000000200 */
[C---:B----4-:R-:W-:Y:S08]  /*2900*/  HMMA.16816.F32.BF16 R56, R48.reuse, R52, R56 ;  /* 0x000000343038723c */ /* 0x050ff00000041838 */
[----:B------:R-:W-:Y:S01]  /*2910*/  HMMA.16816.F32.BF16 R76, R48, R54, R76 ;  /* 0x00000036304c723c */ /* 0x000fe2000004184c */
[----:B------:R-:W-:Y:S04]  /*2920*/  LDSM.16.M88.4 R52, [R192+0x8000] ;  /* 0x00800000c034783b */ /* 0x000fe80000000200 */
[----:B------:R-:W-:Y:S03]  /*2930*/  LDSM.16.M88.4 R48, [R98+0x10100] ;  /* 0x010100006230783b */ /* 0x000fe60000000200 */
[C---:B-1----:R-:W-:Y:S08]  /*2940*/  HMMA.16816.F32.BF16 R32, R12.reuse, R28, R32 ;  /* 0x0000001c0c20723c */ /* 0x042ff00000041820 */
[----:B------:R-:W-:Y:S01]  /*2950*/  HMMA.16816.F32.BF16 R44, R12, R30, R44 ;  /* 0x0000001e0c2c723c */ /* 0x000fe2000004182c */
[----:B------:R-:W1:Y:S07]  /*2960*/  LDSM.16.M88.4 R28, [R97+0xe900] ;  /* 0x00e90000611c783b */ /* 0x000e6e0000000200 */
[C---:B------:R-:W-:Y:S08]  /*2970*/  HMMA.16816.F32.BF16 R20, R80.reuse, R36, R20 ;  /* 0x000000245014723c */ /* 0x040ff00000041814 */
[----:B------:R-:W-:Y:S01]  /*2980*/  HMMA.16816.F32.BF16 R16, R80, R38, R16 ;  /* 0x000000265010723c */ /* 0x000fe20000041810 */
[----:B------:R-:W-:Y:S07]  /*2990*/  LDSM.16.M88.4 R36, [R98+0x10900] ;  /* 0x010900006224783b */ /* 0x000fee0000000200 */
[C---:B--2---:R-:W-:Y:S08]  /*29a0*/  HMMA.16816.F32.BF16 R64, R12.reuse, R8, R64 ;  /* 0x000000080c40723c */ /* 0x044ff00000041840 */
[C---:B------:R-:W-:Y:S01]  /*29b0*/  HMMA.16816.F32.BF16 R60, R12.reuse, R10, R60 ;  /* 0x0000000a0c3c723c */ /* 0x040fe2000004183c */
[----:B------:R-:W2:Y:S07]  /*29c0*/  LDSM.16.M88.4 R8, [R190+0x10100] ;  /* 0x01010000be08783b */ /* 0x000eae0000000200 */
[C---:B---3--:R-:W-:Y:S08]  /*29d0*/  HMMA.16816.F32.BF16 R56, R12.reuse, R40, R56 ;  /* 0x000000280c38723c */ /* 0x048ff00000041838 */
[----:B------:R-:W-:Y:S01]  /*29e0*/  HMMA.16816.F32.BF16 R76, R12, R42, R76 ;  /* 0x0000002a0c4c723c */ /* 0x000fe2000004184c */
[----:B------:R-:W3:Y:S04]  /*29f0*/  LDSM.16.M88.4 R12, [R97+0xf100] ;  /* 0x00f10000610c783b */ /* 0x000ee80000000200 */
[----:B------:R-:W4:Y:S03]  /*2a00*/  LDSM.16.M88.4 R40, [R188+0x8000] ;  /* 0x00800000bc28783b */ /* 0x000f260000000200 */
[C---:B------:R-:W-:Y:S08]  /*2a10*/  HMMA.16816.F32.BF16 R20, R72.reuse, R24, R20 ;  /* 0x000000184814723c */ /* 0x040ff00000041814 */
[----:B------:R-:W-:Y:S01]  /*2a20*/  HMMA.16816.F32.BF16 R16, R72, R26, R16 ;  /* 0x0000001a4810723c */ /* 0x000fe20000041810 */
[----:B------:R-:W-:Y:S07]  /*2a30*/  LDSM.16.M88.4 R24, [R97+0x10100] ;  /* 0x010100006118783b */ /* 0x000fee0000000200 */
[C---:B-1----:R-:W-:Y:S08]  /*2a40*/  HMMA.16816.F32.BF16 R32, R80.reuse, R28, R32 ;  /* 0x0000001c5020723c */ /* 0x042ff00000041820 */
[----:B------:R-:W-:Y:S01]  /*2a50*/  HMMA.16816.F32.BF16 R44, R80, R30, R44 ;  /* 0x0000001e502c723c */ /* 0x000fe2000004182c */
[----:B------:R-:W1:Y:S07]  /*2a60*/  LDSM.16.M88.4 R28, [R186+0x8000] ;  /* 0x00800000ba1c783b */ /* 0x000e6e0000000200 */
[C---:B--2---:R-:W-:Y:S08]  /*2a70*/  HMMA.16816.F32.BF16 R20, R52.reuse, R8, R20 ;  /* 0x000000083414723c */ /* 0x044ff00000041814 */
[----:B------:R-:W-:Y:S01]  /*2a80*/  HMMA.16816.F32.BF16 R16, R52, R10, R16 ;  /* 0x0000000a3410723c */ /* 0x000fe20000041810 */
[----:B------:R-:W-:Y:S07]  /*2a90*/  LDSM.16.M88.4 R8, [R0+0x10100] ;  /* 0x010100000008783b */ /* 0x000fee0000000200 */
[C---:B---3--:R-:W-:Y:S08]  /*2aa0*/  HMMA.16816.F32.BF16 R64, R80.reuse, R12, R64 ;  /* 0x0000000c5040723c */ /* 0x048ff00000041840 */
[----:B------:R-:W-:Y:S01]  /*2ab0*/  HMMA.16816.F32.BF16 R60, R80, R14, R60 ;  /* 0x0000000e503c723c */ /* 0x000fe2000004183c */
[----:B------:R-:W-:Y:S07]  /*2ac0*/  LDSM.16.M88.4 R12, [R185+0x8000] ;  /* 0x00800000b90c783b */ /* 0x000fee0000000200 */
[C---:B------:R-:W-:Y:S08]  /*2ad0*/  HMMA.16816.F32.BF16 R32, R72.reuse, R92, R32 ;  /* 0x0000005c4820723c */ /* 0x040ff00000041820 */
[----:B------:R-:W-:Y:S08]  /*2ae0*/  HMMA.16816.F32.BF16 R44, R72, R94, R44 ;  /* 0x0000005e482c723c */ /* 0x000ff0000004182c */
[C---:B----4-:R-:W-:Y:S08]  /*2af0*/  HMMA.16816.F32.BF16 R20, R40.reuse, R48, R20 ;  /* 0x000000302814723c */ /* 0x050ff00000041814 */
[----:B------:R-:W-:Y:S01]  /*2b00*/  HMMA.16816.F32.BF16 R16, R40, R50, R16 ;  /* 0x000000322810723c */ /* 0x000fe20000041810 */
[----:B------:R-:W2:Y:S07]  /*2b10*/  LDSM.16.M88.4 R48, [R190+0x11100] ;  /* 0x01110000be30783b */ /* 0x000eae0000000200 */
[----:B------:R-:W-:Y:S08]  /*2b20*/  HMMA.16816.F32.BF16 R64, R72, R68, R64 ;  /* 0x000000444840723c */ /* 0x000ff00000041840 */
[C---:B------:R-:W-:Y:S08]  /*2b30*/  HMMA.16816.F32.BF16 R32, R52.reuse, R84, R32 ;  /* 0x000000543420723c */ /* 0x040ff00000041820 */
[----:B------:R-:W-:Y:S01]  /*2b40*/  HMMA.16816.F32.BF16 R44, R52, R86, R44 ;  /* 0x00000056342c723c */ /* 0x000fe2000004182c */
[----:B------:R-:W3:Y:S07]  /*2b50*/  LDSM.16.M88.4 R84, [R0+0xf900] ;  /* 0x00f900000054783b */ /* 0x000eee0000000200 */
[----:B------:R-:W-:Y:S01]  /*2b60*/  HMMA.16816.F32.BF16 R68, R72, R70, R60 ;  /* 0x000000464844723c */ /* 0x000fe2000004183c */
[----:B------:R-:W-:Y:S07]  /*2b70*/  LDSM.16.M88.4 R60, [R0+0x10900] ;  /* 0x01090000003c783b */ /* 0x000fee0000000200 */
[C---:B-1----:R-:W-:Y:S08]  /*2b80*/  HMMA.16816.F32.BF16 R20, R28.reuse, R24, R20 ;  /* 0x000000181c14723c */ /* 0x042ff00000041814 */
[----:B------:R-:W-:Y:S01]  /*2b90*/  HMMA.16816.F32.BF16 R16, R28, R26, R16 ;  /* 0x0000001a1c10723c */ /* 0x000fe20000041810 */
[----:B------:R-:W1:Y:S07]  /*2ba0*/  LDSM.16.M88.4 R24, [R98+0x11100] ;  /* 0x011100006218783b */ /* 0x000e6e0000000200 */
[C---:B------:R-:W-:Y:S08]  /*2bb0*/  HMMA.16816.F32.BF16 R56, R80.reuse, R88, R56 ;  /* 0x000000585038723c */ /* 0x040ff00000041838 */
[----:B------:R-:W-:Y:S01]  /*2bc0*/  HMMA.16816.F32.BF16 R80, R80, R90, R76 ;  /* 0x0000005a5050723c */ /* 0x000fe2000004184c */
[----:B------:R-:W4:Y:S07]  /*2bd0*/  LDSM.16.M88.4 R76, [R97+0x10900] ;  /* 0x01090000614c783b */ /* 0x000f2e0000000200 */
[----:B------:R-:W-:Y:S08]  /*2be0*/  HMMA.16816.F32.BF16 R32, R40, R36, R32 ;  /* 0x000000242820723c */ /* 0x000ff00000041820 */
[----:B--2---:R-:W-:Y:S08]  /*2bf0*/  HMMA.16816.F32.BF16 R64, R52, R48, R64 ;  /* 0x000000303440723c */ /* 0x004ff00000041840 */
[----:B------:R-:W-:Y:S01]  /*2c00*/  HMMA.16816.F32.BF16 R44, R40, R38, R44 ;  /* 0x00000026282c723c */ /* 0x000fe2000004182c */
[----:B------:R-:W2:Y:S07]  /*2c10*/  LDSM.16.M88.4 R36, [R190+0x11900] ;  /* 0x01190000be24783b */ /* 0x000eae0000000200 */
[----:B------:R-:W-:Y:S08]  /*2c20*/  HMMA.16816.F32.BF16 R68, R52, R50, R68 ;  /* 0x000000323444723c */ /* 0x000ff00000041844 */
[----:B---3--:R-:W-:Y:S08]  /*2c30*/  HMMA.16816.F32.BF16 R56, R72, R84, R56 ;  /* 0x000000544838723c */ /* 0x008ff00000041838 */
[----:B------:R-:W-:Y:S08]  /*2c40*/  HMMA.16816.F32.BF16 R16, R12, R10, R16 ;  /* 0x0000000a0c10723c */ /* 0x000ff00000041810 */
[C---:B-1----:R-:W-:Y:S08]  /*2c50*/  HMMA.16816.F32.BF16 R64, R40.reuse, R24, R64 ;  /* 0x000000182840723c */ /* 0x042ff00000041840 */
[----:B------:R-:W-:Y:S01]  /*2c60*/  HMMA.16816.F32.BF16 R68, R40, R26, R68 ;  /* 0x0000001a2844723c */ /* 0x000fe20000041844 */
[----:B------:R-:W1:Y:S07]  /*2c70*/  LDSM.16.M88.4 R24, [R98+0x11900] ;  /* 0x011900006218783b */ /* 0x000e6e0000000200 */
[----:B------:R-:W-:Y:S01]  /*2c80*/  HMMA.16816.F32.BF16 R80, R72, R86, R80 ;  /* 0x000000564850723c */ /* 0x000fe20000041850 */
[----:B------:R-:W-:-:S02]  /*2c90*/  FMUL.FTZ R16, R16, c[0x0][0x320] ;  /* 0x0000c80010107a20 */ /* 0x000fc40000410000 */
[----:B------:R-:W-:Y:S02]  /*2ca0*/  FMUL.FTZ R17, R17, c[0x0][0x320] ;  /* 0x0000c80011117a20 */ /* 0x000fe40000410000 */
[----:B------:R-:W-:-:S03]  /*2cb0*/  FMUL.FTZ R18, R18, c[0x0][0x320] ;  /* 0x0000c80012127a20 */ /* 0x000fc60000410000 */
[----:B------:R-:W-:Y:S01]  /*2cc0*/  HMMA.16816.F32.BF16 R20, R12, R8, R20 ;  /* 0x000000080c14723c */ /* 0x000fe20000041814 */
[----:B------:R-:W3:Y:S07]  /*2cd0*/  LDSM.16.M88.4 R8, [R97+0x11100] ;  /* 0x011100006108783b */ /* 0x000eee0000000200 */
[----:B----4-:R-:W-:Y:S01]  /*2ce0*/  HMMA.16816.F32.BF16 R32, R28, R76, R32 ;  /* 0x0000004c1c20723c */ /* 0x010fe20000041820 */
[----:B------:R-:W-:Y:S06]  /*2cf0*/  MUFU.TANH R76, R18 ;  /* 0x00000012004c7308 */ /* 0x000fec0000002400 */
[----:B------:R-:W-:Y:S01]  /*2d00*/  FMUL.FTZ R77, R19, c[0x0][0x320] ;  /* 0x0000c800134d7a20 */ /* 0x000fe20000410000 */
[C---:B--2---:R-:W-:Y:S05]  /*2d10*/  HMMA.16816.F32.BF16 R56, R52.reuse, R36, R56 ;  /* 0x000000243438723c */ /* 0x044fea0000041838 */
[----:B------:R-:W-:Y:S03]  /*2d20*/  MUFU.TANH R77, R77 ;  /* 0x0000004d004d7308 */ /* 0x000fe60000002400 */
[----:B------:R-:W-:Y:S01]  /*2d30*/  HMMA.16816.F32.BF16 R80, R52, R38, R80 ;  /* 0x000000263450723c */ /* 0x000fe20000041850 */
[----:B------:R-:W-:-:S02]  /*2d40*/  FMUL.FTZ R20, R20, c[0x0][0x320] ;  /* 0x0000c80014147a20 */ /* 0x000fc40000410000 */
[----:B------:R-:W-:Y:S02]  /*2d50*/  FMUL.FTZ R21, R21, c[0x0][0x320] ;  /* 0x0000c80015157a20 */ /* 0x000fe40000410000 */
[----:B------:R-:W-:Y:S01]  /*2d60*/  MUFU.TANH R48, R20 ;  /* 0x0000001400307308 */ /* 0x000fe20000002400 */
[----:B------:R-:W-:Y:S02]  /*2d70*/  FMUL.FTZ R50, R22, c[0x0][0x320] ;  /* 0x0000c80016327a20 */ /* 0x000fe40000410000 */
[----:B------:R-:W-:Y:S01]  /*2d80*/  HMMA.16816.F32.BF16 R32, R12, R60, R32 ;  /* 0x0000003c0c20723c */ /* 0x000fe20000041820 */
[----:B------:R-:W-:-:S04]  /*2d90*/  FMUL.FTZ R51, R23, c[0x0][0x320] ;  /* 0x0000c80017337a20 */ /* 0x000fc80000410000 */
[----:B------:R-:W-:Y:S03]  /*2da0*/  MUFU.TANH R60, R16 ;  /* 0x00000010003c7308 */ /* 0x000fe60000002400 */
[----:B------:R-:W-:Y:S05]  /*2db0*/  HMMA.16816.F32.BF16 R44, R28, R78, R44 ;  /* 0x0000004e1c2c723c */ /* 0x000fea000004182c */
[----:B------:R2:W-:Y:S03]  /*2dc0*/  MUFU.TANH R61, R17 ;  /* 0x00000011003d7308 */ /* 0x0005e60000002400 */
[C---:B-1----:R-:W-:Y:S05]  /*2dd0*/  HMMA.16816.F32.BF16 R56, R40.reuse, R24, R56 ;  /* 0x000000182838723c */ /* 0x042fea0000041838 */
[----:B------:R1:W-:Y:S02]  /*2de0*/  MUFU.TANH R49, R21 ;  /* 0x0000001500317308 */ /* 0x0003e40000002400 */
[----:B------:R-:W-:Y:S01]  /*2df0*/  LOP3.LUT R25, R96, 0xffffffe0, RZ, 0xc0, !PT ;  /* 0xffffffe060197812 */ /* 0x000fe200078ec0ff */
[----:B------:R-:W-:Y:S01]  /*2e00*/  HMMA.16816.F32.BF16 R80, R40, R26, R80 ;  /* 0x0000001a2850723c */ /* 0x000fe20000041850 */
[----:B------:R-:W-:-:S02]  /*2e10*/  FMUL.FTZ R32, R32, c[0x0][0x320] ;  /* 0x0000c80020207a20 */ /* 0x000fc40000410000 */
[----:B------:R-:W-:Y:S01]  /*2e20*/  FMUL.FTZ R34, R34, c[0x0][0x320] ;  /* 0x0000c80022227a20 */ /* 0x000fe20000410000 */
[----:B--2---:R-:W2:Y:S01]  /*2e30*/  LDSM.16.M88.4 R16, [R97+0x11900] ;  /* 0x011900006110783b */ /* 0x004ea20000000200 */
[----:B------:R-:W-:Y:S01]  /*2e40*/  IMAD.IADD R25, R6, 0x1, -R25 ;  /* 0x0000000106197824 */ /* 0x000fe200078e0a19 */
[----:B------:R-:W4:Y:S02]  /*2e50*/  MUFU.TANH R50, R50 ;  /* 0x0000003200327308 */ /* 0x000f240000002400 */
[C---:B---3--:R-:W-:Y:S01]  /*2e60*/  HMMA.16816.F32.BF16 R64, R28.reuse, R8, R64 ;  /* 0x000000081c40723c */ /* 0x048fe20000041840 */
[----:B------:R-:W-:Y:S01]  /*2e70*/  FMUL.FTZ R33, R33, c[0x0][0x320] ;  /* 0x0000c80021217a20 */ /* 0x000fe20000410000 */
[----:B------:R-:W-:Y:S01]  /*2e80*/  SHF.R.S32.HI R6, RZ, 0x1f, R25 ;  /* 0x0000001fff067819 */ /* 0x000fe20000011419 */
[----:B------:R-:W-:Y:S01]  /*2e90*/  FMUL.FTZ R35, R35, c[0x0][0x320] ;  /* 0x0000c80023237a20 */ /* 0x000fe20000410000 */
[----:B-1----:R-:W1:Y:S02]  /*2ea0*/  LDSM.16.M88.4 R20, [R0+0x11100] ;  /* 0x011100000014783b */ /* 0x002e640000000200 */
[----:B------:R-:W3:Y:S02]  /*2eb0*/  MUFU.TANH R51, R51 ;  /* 0x0000003300337308 */ /* 0x000ee40000002400 */
[----:B------:R-:W-:Y:S01]  /*2ec0*/  HMMA.16816.F32.BF16 R68, R28, R10, R68 ;  /* 0x0000000a1c44723c */ /* 0x000fe20000041844 */
[----:B------:R5:W1:Y:S01]  /*2ed0*/  LDSM.16.M88.4 R8, [R0+0x11900] ;  /* 0x011900000008783b */ /* 0x000a620000000200 */
[----:B------:R-:W-:-:S04]  /*2ee0*/  DEPBAR.LE SB0, 0x2 ;  /* 0x000080800000791a */ /* 0x000fc80000000000 */
[----:B------:R-:W-:Y:S02]  /*2ef0*/  BAR.SYNC.DEFER_BLOCKING 0x0 ;  /* 0x0000000000007b1d */ /* 0x000fe40000010000 */
[----:B------:R-:W-:Y:S04]  /*2f00*/  HMMA.16816.F32.BF16 R44, R12, R62, R44 ;  /* 0x0000003e0c2c723c */ /* 0x000fe8000004182c */
[----:B------:R-:W-:Y:S08]  /*2f10*/  MUFU.TANH R32, R32 ;  /* 0x0000002000207308 */ /* 0x000ff00000002400 */
[----:B------:R-:W1:Y:S01]  /*2f20*/  MUFU.TANH R34, R34 ;  /* 0x0000002200227308 */ /* 0x000e620000002400 */
[----:B-----5:R-:W-:-:S04]  /*2f30*/  LEA.HI R0, R6, R25, RZ, 0x2 ;  /* 0x0000001906007211 */ /* 0x020fc800078f10ff */
[----:B------:R-:W-:Y:S01]  /*2f40*/  LOP3.LUT R0, R0, 0x7ffffffc, RZ, 0xc0, !PT ;  /* 0x7ffffffc00007812 */ /* 0x000fe200078ec0ff */
[C---:B--2---:R-:W-:Y:S02]  /*2f50*/  HMMA.16816.F32.BF16 R56, R28.reuse, R16, R56 ;  /* 0x000000101c38723c */ /* 0x044fe40000041838 */
[----:B------:R-:W-:Y:S01]  /*2f60*/  MUFU.TANH R33, R33 ;  /* 0x0000002100217308 */ /* 0x000fe20000002400 */
[----:B------:R-:W-:Y:S03]  /*2f70*/  LDSM.16.MT88.4 R40, [R184+0x2100] ;  /* 0x00210000b828783b */ /* 0x000fe60000004200 */
[----:B------:R-:W-:Y:S02]  /*2f80*/  FMUL.FTZ R24, R46, c[0x0][0x320] ;  /* 0x0000c8002e187a20 */ /* 0x000fe40000410000 */
[----:B------:R-:W-:Y:S01]  /*2f90*/  IMAD.IADD R0, R25, 0x1, -R0 ;  /* 0x0000000119007824 */ /* 0x000fe200078e0a00 */
[----:B------:R-:W-:Y:S01]  /*2fa0*/  LDSM.16.MT88.4 R124, [R184+0x100] ;  /* 0x00010000b87c783b */ /* 0x000fe20000004200 */
[----:B------:R-:W-:Y:S01]  /*2fb0*/  FMUL.FTZ R47, R47, c[0x0][0x320] ;  /* 0x0000c8002f2f7a20 */ /* 0x000fe20000410000 */
[----:B------:R-:W-:Y:S01]  /*2fc0*/  HMMA.16816.F32.BF16 R80, R28, R18, R80 ;  /* 0x000000121c50723c */ /* 0x000fe20000041850 */
[----:B------:R-:W-:Y:S01]  /*2fd0*/  IMAD R3, R0, -0x2, R3 ;  /* 0xfffffffe00037824 */ /* 0x000fe200078e0203 */
[----:B------:R-:W2:Y:S01]  /*2fe0*/  MUFU.TANH R35, R35 ;  /* 0x0000002300237308 */ /* 0x000ea20000002400 */
[----:B------:R-:W-:Y:S03]  /*2ff0*/  LDSM.16.MT88.4 R116, [R172+0x100] ;  /* 0x00010000ac74783b */ /* 0x000fe60000004200 */
[----:B------:R-:W-:Y:S01]  /*3000*/  ISETP.GT.AND P1, PT, R3, RZ, PT ;  /* 0x000000ff0300720c */ /* 0x000fe20003f24270 */
[----:B------:R-:W-:Y:S01]  /*3010*/  LDSM.16.MT88.4 R108, [R135+0x100] ;  /* 0x00010000876c783b */ /* 0x000fe20000004200 */
[C---:B-1----:R-:W-:Y:S02]  /*3020*/  HMMA.16816.F32.BF16 R64, R12.reuse, R20, R64 ;  /* 0x000000140c40723c */ /* 0x042fe40000041840 */
[----:B----4-:R-:W-:Y:S01]  /*3030*/  FSEL R50, R50, -INF , P1 ;  /* 0xff80000032327808 */ /* 0x010fe20000800000 */
[----:B------:R-:W1:Y:S01]  /*3040*/  MUFU.TANH R24, R24 ;  /* 0x0000001800187308 */ /* 0x000e620000002400 */
[----:B------:R-:W-:Y:S03]  /*3050*/  LDSM.16.MT88.4 R100, [R5+0x100] ;  /* 0x000100000564783b */ /* 0x000fe60000004200 */
[----:B------:R-:W-:Y:S01]  /*3060*/  FMUL.FTZ R20, R44, c[0x0][0x320] ;  /* 0x0000c8002c147a20 */ /* 0x000fe20000410000 */
[C---:B------:R-:W-:Y:S01]  /*3070*/  HMMA.16816.F32.BF16 R68, R12.reuse, R22, R68 ;  /* 0x000000160c44723c */ /* 0x040fe20000041844 */
[----:B------:R-:W-:Y:S01]  /*3080*/  FMUL.FTZ R21, R45, c[0x0][0x320] ;  /* 0x0000c8002d157a20 */ /* 0x000fe20000410000 */
[----:B------:R-:W-:Y:S01]  /*3090*/  LDSM.16.MT88.4 R72, [R184+0x4100] ;  /* 0x00410000b848783b */ /* 0x000fe20000004200 */
[----:B------:R-:W-:Y:S03]  /*30a0*/  MUFU.TANH R22, R47 ;  /* 0x0000002f00167308 */ /* 0x000fe60000002400 */
[----:B------:R-:W-:Y:S01]  /*30b0*/  LDSM.16.MT88.4 R88, [R135+0x4100] ;  /* 0x004100008758783b */ /* 0x000fe20000004200 */
[----:B------:R-:W-:Y:S01]  /*30c0*/  FSEL R23, R48, -INF , P1 ;  /* 0xff80000030177808 */ /* 0x000fe20000800000 */
[C---:B------:R-:W-:Y:S01]  /*30d0*/  HMMA.16816.F32.BF16 R56, R12.reuse, R8, R56 ;  /* 0x000000080c38723c */ /* 0x040fe20000041838 */
[----:B------:R-:W-:Y:S01]  /*30e0*/  ISETP.GT.AND P1, PT, R3, 0x1, PT ;  /* 0x000000010300780c */ /* 0x000fe20003f24270 */
[----:B------:R-:W-:Y:S01]  /*30f0*/  LDSM.16.MT88.4 R136, [R172+0x900] ;  /* 0x00090000ac88783b */ /* 0x000fe20000004200 */
[----:B------:R-:W4:Y:S02]  /*3100*/  MUFU.TANH R20, R20 ;  /* 0x0000001400147308 */ /* 0x000f240000002400 */
[----:B---3--:R-:W-:Y:S01]  /*3110*/  FSEL R26, R51, -INF , P1 ;  /* 0xff800000331a7808 */ /* 0x008fe20000800000 */
[----:B------:R-:W-:Y:S01]  /*3120*/  LDSM.16.MT88.4 R28, [R162+0x900] ;  /* 0x00090000a21c783b */ /* 0x000fe20000004200 */
[----:B------:R-:W-:Y:S01]  /*3130*/  FSEL R49, R49, -INF , P1 ;  /* 0xff80000031317808 */ /* 0x000fe20000800000 */
[----:B------:R-:W-:Y:S01]  /*3140*/  HMMA.16816.F32.BF16 R8, R12, R10, R80 ;  /* 0x0000000a0c08723c */ /* 0x000fe20000041850 */
[----:B------:R-:W-:Y:S01]  /*3150*/  ISETP.GT.AND P1, PT, R3, 0x8, PT ;  /* 0x000000080300780c */ /* 0x000fe20003f24270 */
[----:B------:R-:W-:Y:S01]  /*3160*/  FMUL.FTZ R64, R64, c[0x0][0x320] ;  /* 0x0000c80040407a20 */ /* 0x000fe20000410000 */
[----:B------:R-:W3:Y:S01]  /*3170*/  MUFU.TANH R21, R21 ;  /* 0x0000001500157308 */ /* 0x000ee20000002400 */
[----:B------:R-:W-:Y:S01]  /*3180*/  FMUL.FTZ R66, R66, c[0x0][0x320] ;  /* 0x0000c80042427a20 */ /* 0x000fe20000410000 */
[----:B------:R-:W-:Y:S01]  /*3190*/  FSEL R76, R76, -INF , P1 ;  /* 0xff8000004c4c7808 */ /* 0x000fe20000800000 */
[----:B------:R-:W-:Y:S01]  /*31a0*/  FMUL.FTZ R65, R65, c[0x0][0x320] ;  /* 0x0000c80041417a20 */ /* 0x000fe20000410000 */
[----:B------:R-:W-:Y:S01]  /*31b0*/  FSEL R25, R60, -INF , P1 ;  /* 0xff8000003c197808 */ /* 0x000fe20000800000 */
[----:B------:R-:W-:Y:S01]  /*31c0*/  FMUL.FTZ R67, R67, c[0x0][0x320] ;  /* 0x0000c80043437a20 */ /* 0x000fe20000410000 */
[----:B------:R-:W-:Y:S01]  /*31d0*/  ISETP.GT.AND P1, PT, R3, 0x9, PT ;  /* 0x000000090300780c */ /* 0x000fe20003f24270 */
[----:B------:R-:W-:Y:S01]  /*31e0*/  FMUL.FTZ R68, R68, c[0x0][0x320] ;  /* 0x0000c80044447a20 */ /* 0x000fe20000410000 */
[----:B------:R-:W-:Y:S01]  /*31f0*/  MUFU.TANH R175, R64 ;  /* 0x0000004000af7308 */ /* 0x000fe20000002400 */
[----:B------:R-:W-:Y:S01]  /*3200*/  FMUL.FTZ R70, R70, c[0x0][0x320] ;  /* 0x0000c80046467a20 */ /* 0x000fe20000410000 */
[----:B------:R-:W-:Y:S01]  /*3210*/  FSEL R6, R77, -INF , P1 ;  /* 0xff8000004d067808 */ /* 0x000fe20000800000 */
[----:B------:R-:W-:Y:S01]  /*3220*/  FMUL.FTZ R69, R69, c[0x0][0x320] ;  /* 0x0000c80045457a20 */ /* 0x000fe20000410000 */
[----:B------:R-:W-:Y:S01]  /*3230*/  FSEL R61, R61, -INF , P1 ;  /* 0xff8000003d3d7808 */ /* 0x000fe20000800000 */
[----:B------:R-:W-:Y:S01]  /*3240*/  FMUL.FTZ R71, R71, c[0x0][0x320] ;  /* 0x0000c80047477a20 */ /* 0x000fe20000410000 */
[----:B------:R-:W-:Y:S01]  /*3250*/  ISETP.GT.AND P1, PT, R3, 0x10, PT ;  /* 0x000000100300780c */ /* 0x000fe20003f24270 */
[----:B------:R-:W-:Y:S01]  /*3260*/  FMUL.FTZ R56, R56, c[0x0][0x320] ;  /* 0x0000c80038387a20 */ /* 0x000fe20000410000 */
[----:B------:R-:W5:Y:S01]  /*3270*/  MUFU.TANH R170, R66 ;  /* 0x0000004200aa7308 */ /* 0x000f620000002400 */
[----:B------:R-:W-:Y:S01]  /*3280*/  FMNMX.FTZ R14, R23, R49, !PT ;  /* 0x00000031170e7209 */ /* 0x000fe20007810000 */
[----:B------:R-:W-:Y:S01]  /*3290*/  FMUL.FTZ R58, R58, c[0x0][0x320] ;  /* 0x0000c8003a3a7a20 */ /* 0x000fe20000410000 */
[----:B------:R-:W-:Y:S01]  /*32a0*/  FSEL R18, R34, -INF , P1 ;  /* 0xff80000022127808 */ /* 0x000fe20000800000 */
[----:B------:R-:W-:Y:S01]  /*32b0*/  FMUL.FTZ R57, R57, c[0x0][0x320] ;  /* 0x0000c80039397a20 */ /* 0x000fe20000410000 */
[----:B------:R-:W-:Y:S01]  /*32c0*/  FSEL R19, R32, -INF , P1 ;  /* 0xff80000020137808 */ /* 0x000fe20000800000 */
[----:B------:R-:W-:Y:S01]  /*32d0*/  FMUL.FTZ R141, R9, c[0x0][0x320] ;  /* 0x0000c800098d7a20 */ /* 0x000fe20000410000 */
[----:B------:R-:W-:Y:S01]  /*32e0*/  ISETP.GT.AND P1, PT, R3, 0x11, PT ;  /* 0x000000110300780c */ /* 0x000fe20003f24270 */
[----:B------:R-:W-:Y:S01]  /*32f0*/  MUFU.TANH R167, R65 ;  /* 0x0000004100a77308 */ /* 0x000fe20000002400 */
[----:B------:R-:W-:Y:S01]  /*3300*/  FMNMX.FTZ R14, R25, R14, !PT ;  /* 0x0000000e190e7209 */ /* 0x000fe20007810000 */
[----:B------:R-:W-:Y:S01]  /*3310*/  FMUL.FTZ R59, R59, c[0x0][0x320] ;  /* 0x0000c8003b3b7a20 */ /* 0x000fe20000410000 */
[----:B--2---:R-:W-:Y:S01]  /*3320*/  FSEL R16, R35, -INF , P1 ;  /* 0xff80000023107808 */ /* 0x004fe20000800000 */
[----:B------:R-:W-:Y:S01]  /*3330*/  FMUL.FTZ R143, R8, c[0x0][0x320] ;  /* 0x0000c800088f7a20 */ /* 0x000fe20000410000 */
[----:B------:R-:W-:Y:S01]  /*3340*/  FSEL R17, R33, -INF , P1 ;  /* 0xff80000021117808 */ /* 0x000fe20000800000 */
[----:B------:R-:W-:Y:S01]  /*3350*/  FMUL.FTZ R10, R10, c[0x0][0x320] ;  /* 0x0000c8000a0a7a20 */ /* 0x000fe20000410000 */
[----:B------:R-:W-:Y:S01]  /*3360*/  ISETP.GT.AND P1, PT, R3, 0x18, PT ;  /* 0x000000180300780c */ /* 0x000fe20003f24270 */
[----:B------:R2:W2:Y:S01]  /*3370*/  MUFU.TANH R182, R67 ;  /* 0x0000004300b67308 */ /* 0x0004a20000002400 */
[----:B------:R-:W-:Y:S01]  /*3380*/  FMNMX.FTZ R9, R50, R26, !PT ;  /* 0x0000001a32097209 */ /* 0x000fe20007810000 */
[----:B------:R-:W-:Y:S01]  /*3390*/  LDSM.16.MT88.4 R80, [R172+0x4100] ;  /* 0x00410000ac50783b */ /* 0x000fe20000004200 */
[----:B-1----:R-:W-:-:S02]  /*33a0*/  FSEL R12, R24, -INF , P1 ;  /* 0xff800000180c7808 */ /* 0x002fc40000800000 */
[----:B----4-:R-:W-:Y:S01]  /*33b0*/  FSEL R15, R20, -INF , P1 ;  /* 0xff800000140f7808 */ /* 0x010fe20000800000 */
[----:B------:R-:W-:Y:S01]  /*33c0*/  LDSM.16.MT88.4 R32, [R135+0x900] ;  /* 0x000900008720783b */ /* 0x000fe20000004200 */
[----:B------:R-:W-:Y:S01]  /*33d0*/  ISETP.GT.AND P1, PT, R3, 0x19, PT ;  /* 0x000000190300780c */ /* 0x000fe20003f24270 */
[----:B------:R-:W-:Y:S01]  /*33e0*/  MUFU.TANH R173, R68 ;  /* 0x0000004400ad7308 */ /* 0x000fe20000002400 */
[----:B------:R-:W-:Y:S02]  /*33f0*/  FMNMX.FTZ R14, R61, R14, !PT ;  /* 0x0000000e3d0e7209 */ /* 0x000fe40007810000 */
[----:B------:R-:W-:Y:S02]  /*3400*/  FSEL R0, R22, -INF , P1 ;  /* 0xff80000016007808 */ /* 0x000fe40000800000 */
[----:B---3--:R-:W-:Y:S02]  /*3410*/  FSEL R13, R21, -INF , P1 ;  /* 0xff800000150d7808 */ /* 0x008fe40000800000 */
[----:B------:R-:W-:Y:S01]  /*3420*/  ISETP.GT.AND P1, PT, R3, 0x20, PT ;  /* 0x000000200300780c */ /* 0x000fe20003f24270 */
[----:B------:R-:W1:Y:S01]  /*3430*/  MUFU.TANH R174, R70 ;  /* 0x0000004600ae7308 */ /* 0x000e620000002400 */
[----:B------:R-:W-:Y:S01]  /*3440*/  FMNMX.FTZ R9, R76, R9, !PT ;  /* 0x000000094c097209 */ /* 0x000fe20007810000 */
[----:B--2---:R-:W-:Y:S01]  /*3450*/  LDSM.16.MT88.4 R64, [R162+0x2100] ;  /* 0x00210000a240783b */ /* 0x004fe20000004200 */
[----:B-----5:R-:W-:-:S02]  /*3460*/  FSEL R170, R170, -INF , P1 ;  /* 0xff800000aaaa7808 */ /* 0x020fc40000800000 */
[----:B------:R-:W-:Y:S02]  /*3470*/  FSEL R175, R175, -INF , P1 ;  /* 0xff800000afaf7808 */ /* 0x000fe40000800000 */
[----:B------:R-:W-:Y:S01]  /*3480*/  ISETP.GT.AND P1, PT, R3, 0x21, PT ;  /* 0x000000210300780c */ /* 0x000fe20003f24270 */
[----:B------:R-:W2:Y:S01]  /*3490*/  MUFU.TANH R169, R69 ;  /* 0x0000004500a97308 */ /* 0x000ea20000002400 */
[----:B------:R-:W-:Y:S01]  /*34a0*/  FMNMX.FTZ R8, R19, R14, !PT ;  /* 0x0000000e13087209 */ /* 0x000fe20007810000 */
[----:B------:R-:W-:Y:S01]  /*34b0*/  FMUL.FTZ R14, R11, c[0x0][0x320] ;  /* 0x0000c8000b0e7a20 */ /* 0x000fe20000410000 */
[----:B------:R-:W-:Y:S02]  /*34c0*/  FSEL R182, R182, -INF , P1 ;  /* 0xff800000b6b67808 */ /* 0x000fe40000800000 */
[----:B------:R-:W-:Y:S02]  /*34d0*/  FSEL R167, R167, -INF , P1 ;  /* 0xff800000a7a77808 */ /* 0x000fe40000800000 */
[----:B------:R-:W-:Y:S01]  /*34e0*/  ISETP.GT.AND P1, PT, R3, 0x28, PT ;  /* 0x000000280300780c */ /* 0x000fe20003f24270 */
[----:B------:R-:W3:Y:S01]  /*34f0*/  MUFU.TANH R180, R71 ;  /* 0x0000004700b47308 */ /* 0x000ee20000002400 */
[----:B------:R-:W-:-:S02]  /*3500*/  FMNMX.FTZ R9, R6, R9, !PT ;  /* 0x0000000906097209 */ /* 0x000fc40007810000 */
[----:B-1----:R-:W-:Y:S02]  /*3510*/  FSEL R174, R174, -INF , P1 ;  /* 0xff800000aeae7808 */ /* 0x002fe40000800000 */
[----:B------:R-:W-:Y:S02]  /*3520*/  FSEL R173, R173, -INF , P1 ;  /* 0xff800000adad7808 */ /* 0x000fe40000800000 */
[----:B------:R-:W-:Y:S01]  /*3530*/  ISETP.GT.AND P1, PT, R3, 0x29, PT ;  /* 0x000000290300780c */ /* 0x000fe20003f24270 */
[----:B------:R-:W1:Y:S01]  /*3540*/  MUFU.TANH R179, R56 ;  /* 0x0000003800b37308 */ /* 0x000e620000002400 */
[----:B------:R-:W-:Y:S02]  /*3550*/  FMNMX.FTZ R8, R17, R8, !PT ;  /* 0x0000000811087209 */ /* 0x000fe40007810000 */
[----:B--2---:R-:W-:Y:S02]  /*3560*/  FSEL R169, R169, -INF , P1 ;  /* 0xff800000a9a97808 */ /* 0x004fe40000800000 */
[----:B------:R-:W-:-:S02]  /*3570*/  FMNMX.FTZ R9, R18, R9, !PT ;  /* 0x0000000912097209 */ /* 0x000fc40007810000 */
[----:B------:R-:W-:Y:S01]  /*3580*/  FMNMX.FTZ R8, R15, R8, !PT ;  /* 0x000000080f087209 */ /* 0x000fe20007810000 */
[----:B------:R-:W2:Y:S01]  /*3590*/  MUFU.TANH R176, R58 ;  /* 0x0000003a00b07308 */ /* 0x000ea20000002400 */
[----:B---3--:R-:W-:Y:S02]  /*35a0*/  FSEL R180, R180, -INF , P1 ;  /* 0xff800000b4b47808 */ /* 0x008fe40000800000 */
[----:B------:R-:W-:Y:S02]  /*35b0*/  ISETP.GT.AND P1, PT, R3, 0x30, PT ;  /* 0x000000300300780c */ /* 0x000fe40003f24270 */
[----:B------:R-:W-:Y:S02]  /*35c0*/  FMNMX.FTZ R9, R16, R9, !PT ;  /* 0x0000000910097209 */ /* 0x000fe40007810000 */
[----:B------:R-:W-:Y:S01]  /*35d0*/  FMNMX.FTZ R8, R13, R8, !PT ;  /* 0x000000080d087209 */ /* 0x000fe20007810000 */
[----:B------:R-:W3:Y:S01]  /*35e0*/  MUFU.TANH R177, R57 ;  /* 0x0000003900b17308 */ /* 0x000ee20000002400 */
[----:B-1----:R-:W-:-:S02]  /*35f0*/  FSEL R179, R179, -INF , P1 ;  /* 0xff800000b3b37808 */ /* 0x002fc40000800000 */
[----:B------:R-:W-:Y:S02]  /*3600*/  FMNMX.FTZ R9, R12, R9, !PT ;  /* 0x000000090c097209 */ /* 0x000fe40007810000 */
[----:B------:R-:W-:Y:S02]  /*3610*/  FMNMX.FTZ R8, R175, R8, !PT ;  /* 0x00000008af087209 */ /* 0x000fe40007810000 */
[----:B------:R-:W-:Y:S01]  /*3620*/  FMNMX.FTZ R9, R0, R9, !PT ;  /* 0x0000000900097209 */ /* 0x000fe20007810000 */
[----:B------:R-:W1:Y:S01]  /*3630*/  MUFU.TANH R142, R59 ;  /* 0x0000003b008e7308 */ /* 0x000e620000002400 */
[----:B--2---:R-:W-:Y:S02]  /*3640*/  FSEL R176, R176, -INF , P1 ;  /* 0xff800000b0b07808 */ /* 0x004fe40000800000 */
[----:B------:R-:W-:Y:S02]  /*3650*/  ISETP.GT.AND P1, PT, R3, 0x31, PT ;  /* 0x000000310300780c */ /* 0x000fe40003f24270 */
[----:B------:R-:W-:-:S03]  /*3660*/  FMNMX.FTZ R8, R167, R8, !PT ;  /* 0x00000008a7087209 */ /* 0x000fc60007810000 */
[----:B------:R-:W2:Y:S01]  /*3670*/  MUFU.TANH R143, R143 ;  /* 0x0000008f008f7308 */ /* 0x000ea20000002400 */
[----:B---3--:R-:W-:Y:S02]  /*3680*/  FSEL R177, R177, -INF , P1 ;  /* 0xff800000b1b17808 */ /* 0x008fe40000800000 */
[----:B------:R-:W-:-:S04]  /*3690*/  FMNMX.FTZ R8, R173, R8, !PT ;  /* 0x00000008ad087209 */ /* 0x000fc80007810000 */
[----:B------:R-:W-:Y:S01]  /*36a0*/  FMNMX.FTZ R8, R169, R8, !PT ;  /* 0x00000008a9087209 */ /* 0x000fe20007810000 */
[----:B------:R-:W3:Y:S01]  /*36b0*/  MUFU.TANH R140, R10 ;  /* 0x0000000a008c7308 */ /* 0x000ee20000002400 */
[----:B-1----:R-:W-:Y:S01]  /*36c0*/  FSEL R142, R142, -INF , P1 ;  /* 0xff8000008e8e7808 */ /* 0x002fe20000800000 */
[----:B------:R-:W-:Y:S01]  /*36d0*/  LDSM.16.MT88.4 R56, [R135+0x2100] ;  /* 0x002100008738783b */ /* 0x000fe20000004200 */
[----:B------:R-:W-:Y:S02]  /*36e0*/  ISETP.GT.AND P1, PT, R3, 0x38, PT ;  /* 0x000000380300780c */ /* 0x000fe40003f24270 */
[----:B------:R-:W-:Y:S02]  /*36f0*/  FMNMX.FTZ R8, R179, R8, !PT ;  /* 0x00000008b3087209 */ /* 0x000fe40007810000 */
[----:B--2---:R-:W-:Y:S01]  /*3700*/  FSEL R143, R143, -INF , P1 ;  /* 0xff8000008f8f7808 */ /* 0x004fe20000800000 */
[----:B------:R-:W1:Y:S01]  /*3710*/  MUFU.TANH R141, R141 ;  /* 0x0000008d008d7308 */ /* 0x000e620000002400 */
[----:B------:R-:W-:-:S04]  /*3720*/  FMNMX.FTZ R8, R177, R8, !PT ;  /* 0x00000008b1087209 */ /* 0x000fc80007810000 */
[----:B------:R-:W-:Y:S02]  /*3730*/  FMNMX.FTZ R8, R143, R8, !PT ;  /* 0x000000088f087209 */ /* 0x000fe40007810000 */
[----:B---3--:R-:W-:Y:S01]  /*3740*/  FSEL R140, R140, -INF , P1 ;  /* 0xff8000008c8c7808 */ /* 0x008fe20000800000 */
[----:B------:R-:W2:Y:S01]  /*3750*/  MUFU.TANH R168, R14 ;  /* 0x0000000e00a87308 */ /* 0x000ea20000002400 */
[----:B------:R-:W-:Y:S02]  /*3760*/  ISETP.GT.AND P1, PT, R3, 0x39, PT ;  /* 0x000000390300780c */ /* 0x000fe40003f24270 */
[----:B------:R-:W-:-:S04]  /*3770*/  FMNMX.FTZ R3, R170, R9, !PT ;  /* 0x00000009aa037209 */ /* 0x000fc80007810000 */
[----:B------:R-:W-:Y:S02]  /*3780*/  FMNMX.FTZ R3, R182, R3, !PT ;  /* 0x00000003b6037209 */ /* 0x000fe40007810000 */
[----:B-1----:R-:W-:Y:S02]  /*3790*/  FSEL R141, R141, -INF , P1 ;  /* 0xff8000008d8d7808 */ /* 0x002fe40000800000 */
[----:B------:R-:W-:Y:S02]  /*37a0*/  FMNMX.FTZ R3, R174, R3, !PT ;  /* 0x00000003ae037209 */ /* 0x000fe40007810000 */
[----:B------:R-:W-:Y:S02]  /*37b0*/  FMNMX.FTZ R11, R141, R8, !PT ;  /* 0x000000088d0b7209 */ /* 0x000fe40007810000 */
[----:B------:R-:W-:Y:S02]  /*37c0*/  FMNMX.FTZ R3, R180, R3, !PT ;  /* 0x00000003b4037209 */ /* 0x000fe40007810000 */
[----:B--2---:R-:W-:Y:S01]  /*37d0*/  FSEL R168, R168, -INF , P1 ;  /* 0xff800000a8a87808 */ /* 0x004fe20000800000 */
[----:B------:R-:W1:Y:S01]  /*37e0*/  SHFL.BFLY PT, R8, R11, 0x2, 0x1f ;  /* 0x0c401f000b087f89 */ /* 0x000e6200000e0000 */
[----:B------:R-:W-:-:S04]  /*37f0*/  FMNMX.FTZ R3, R176, R3, !PT ;  /* 0x00000003b0037209 */ /* 0x000fc80007810000 */
[----:B------:R-:W-:-:S04]  /*3800*/  FMNMX.FTZ R3, R142, R3, !PT ;  /* 0x000000038e037209 */ /* 0x000fc80007810000 */
[----:B------:R-:W-:-:S04]  /*3810*/  FMNMX.FTZ R3, R140, R3, !PT ;  /* 0x000000038c037209 */ /* 0x000fc80007810000 */
        /* <DEDUP_REMOVED lines=8> */
[----:B------:R-:W-:-:S05]  /*38a0*/  FMUL.FTZ R178, R132, c[0x0][0x2d0] ;  /* 0x0000b40084b27a20 */ /* 0x000fca0000410000 */
[----:B------:R-:W-:-:S05]  /*38b0*/  FSEL R178, R178, RZ, P1 ;  /* 0x000000ffb2b27208 */ /* 0x000fca0000800000 */
[--C-:B------:R-:W-:Y:S02]  /*38c0*/  FFMA.FTZ R161, R23, c[0x0][0x2d0], -R178.reuse ;  /* 0x0000b40017a17a23 */ /* 0x100fe400000108b2 */
[--C-:B------:R-:W-:Y:S01]  /*38d0*/  FFMA.FTZ R158, R49, c[0x0][0x2d0], -R178.reuse ;  /* 0x0000b400319e7a23 */ /* 0x100fe200000108b2 */
[----:B--2---:R-:W-:Y:S01]  /*38e0*/  FMNMX.FTZ R3, R8, R3, !PT ;  /* 0x0000000308037209 */ /* 0x004fe20007810000 */
[--C-:B------:R-:W-:Y:S01]  /*38f0*/  FFMA.FTZ R159, R25, c[0x0][0x2d0], -R178.reuse ;  /* 0x0000b400199f7a23 */ /* 0x100fe200000108b2 */
[----:B------:R-:W-:Y:S01]  /*3900*/  LDSM.16.MT88.4 R8, [R184+0x2900] ;  /* 0x00290000b808783b */ /* 0x000fe20000004200 */
[--C-:B------:R-:W-:Y:S01]  /*3910*/  FFMA.FTZ R154, R61, c[0x0][0x2d0], -R178.reuse ;  /* 0x0000b4003d9a7a23 */ /* 0x100fe200000108b2 */
[C---:B------:R-:W-:Y:S01]  /*3920*/  FSETP.NEU.FTZ.AND P1, PT, R3.reuse, -INF , PT ;  /* 0xff8000000300780b */ /* 0x040fe20003f3d000 */
[----:B------:R-:W-:Y:S01]  /*3930*/  FMUL.FTZ R171, R3, c[0x0][0x2d0] ;  /* 0x0000b40003ab7a20 */ /* 0x000fe20000410000 */
[----:B------:R-:W-:Y:S01]  /*3940*/  MUFU.EX2 R161, R161 ;  /* 0x000000a100a17308 */ /* 0x000fe20000000800 */
[--C-:B------:R-:W-:Y:S01]  /*3950*/  FFMA.FTZ R157, R19, c[0x0][0x2d0], -R178.reuse ;  /* 0x0000b400139d7a23 */ /* 0x100fe200000108b2 */
[----:B------:R-:W-:Y:S01]  /*3960*/  LDSM.16.MT88.4 R20, [R184+0x900] ;  /* 0x00090000b814783b */ /* 0x000fe20000004200 */
[--C-:B------:R-:W-:Y:S01]  /*3970*/  FFMA.FTZ R152, R17, c[0x0][0x2d0], -R178.reuse ;  /* 0x0000b40011987a23 */ /* 0x100fe200000108b2 */
[----:B------:R-:W-:Y:S01]  /*3980*/  FSEL R171, R171, RZ, P1 ;  /* 0x000000ffabab7208 */ /* 0x000fe20000800000 */
[----:B------:R-:W-:-:S02]  /*3990*/  FFMA.FTZ R153, R15, c[0x0][0x2d0], -R178 ;  /* 0x0000b4000f997a23 */ /* 0x000fc400000108b2 */
[----:B------:R-:W-:Y:S01]  /*39a0*/  FFMA.FTZ R148, R13, c[0x0][0x2d0], -R178 ;  /* 0x0000b4000d947a23 */ /* 0x000fe200000108b2 */
[----:B------:R-:W1:Y:S01]  /*39b0*/  MUFU.EX2 R158, R158 ;  /* 0x0000009e009e7308 */ /* 0x000e620000000800 */
[--C-:B------:R-:W-:Y:S02]  /*39c0*/  FFMA.FTZ R163, R50, c[0x0][0x2d0], -R171.reuse ;  /* 0x0000b40032a37a23 */ /* 0x100fe400000108ab */
[--C-:B------:R-:W-:Y:S01]  /*39d0*/  FFMA.FTZ R160, R26, c[0x0][0x2d0], -R171.reuse ;  /* 0x0000b4001aa07a23 */ /* 0x100fe200000108ab */
[----:B------:R-:W2:Y:S01]  /*39e0*/  LDSM.16.MT88.4 R48, [R172+0x2100] ;  /* 0x00210000ac30783b */ /* 0x000ea20000004200 */
[--C-:B------:R-:W-:Y:S02]  /*39f0*/  FFMA.FTZ R165, R76, c[0x0][0x2d0], -R171.reuse ;  /* 0x0000b4004ca57a23 */ /* 0x100fe400000108ab */
[--C-:B------:R-:W-:Y:S01]  /*3a00*/  FFMA.FTZ R156, R6, c[0x0][0x2d0], -R171.reuse ;  /* 0x0000b400069c7a23 */ /* 0x100fe200000108ab */
[----:B------:R-:W-:Y:S01]  /*3a10*/  MUFU.EX2 R159, R159 ;  /* 0x0000009f009f7308 */ /* 0x000fe20000000800 */
[----:B------:R-:W3:Y:S01]  /*3a20*/  LDSM.16.MT88.4 R4, [R5+0x4100] ;  /* 0x004100000504783b */ /* 0x000ee20000004200 */
[----:B------:R-:W-:-:S02]  /*3a30*/  FFMA.FTZ R155, R18, c[0x0][0x2d0], -R171 ;  /* 0x0000b400129b7a23 */ /* 0x000fc400000108ab */
[--C-:B------:R-:W-:Y:S01]  /*3a40*/  FFMA.FTZ R150, R16, c[0x0][0x2d0], -R171.reuse ;  /* 0x0000b40010967a23 */ /* 0x100fe200000108ab */
[----:B------:R-:W-:Y:S01]  /*3a50*/  LDSM.16.MT88.4 R24, [R172+0x2900] ;  /* 0x00290000ac18783b */ /* 0x000fe20000004200 */
[--C-:B------:R-:W-:Y:S02]  /*3a60*/  FFMA.FTZ R151, R12, c[0x0][0x2d0], -R171.reuse ;  /* 0x0000b4000c977a23 */ /* 0x100fe400000108ab */
[----:B------:R-:W4:Y:S01]  /*3a70*/  MUFU.EX2 R154, R154 ;  /* 0x0000009a009a7308 */ /* 0x000f220000000800 */
[----:B------:R-:W5:Y:S01]  /*3a80*/  LDSM.16.MT88.4 R16, [R135+0x2900] ;  /* 0x002900008710783b */ /* 0x000f620000004200 */
[----:B-1----:R-:W-:Y:S01]  /*3a90*/  F2FP.BF16.PACK_AB R96, R158, R161 ;  /* 0x000000a19e60723e */ /* 0x002fe200000010ff */
[----:B------:R-:W-:Y:S02]  /*3aa0*/  FFMA.FTZ R0, R0, c[0x0][0x2d0], -R171 ;  /* 0x0000b40000007a23 */ /* 0x000fe400000108ab */
[----:B------:R-:W1:Y:S01]  /*3ab0*/  LDSM.16.MT88.4 R12, [R162+0x2900] ;  /* 0x00290000a20c783b */ /* 0x000e620000004200 */
[----:B------:R-:W-:-:S02]  /*3ac0*/  FFMA.FTZ R164, R175, c[0x0][0x2d0], -R178 ;  /* 0x0000b400afa47a23 */ /* 0x000fc400000108b2 */
[----:B------:R-:W-:Y:S01]  /*3ad0*/  MUFU.EX2 R163, R163 ;  /* 0x000000a300a37308 */ /* 0x000fe20000000800 */
[--C-:B------:R-:W-:Y:S02]  /*3ae0*/  FFMA.FTZ R166, R173, c[0x0][0x2d0], -R178.reuse ;  /* 0x0000b400ada67a23 */ /* 0x100fe400000108b2 */
[--C-:B------:R-:W-:Y:S02]  /*3af0*/  FFMA.FTZ R167, R167, c[0x0][0x2d0], -R178.reuse ;  /* 0x0000b400a7a77a23 */ /* 0x100fe400000108b2 */
[----:B------:R-:W-:Y:S02]  /*3b00*/  FFMA.FTZ R169, R169, c[0x0][0x2d0], -R178 ;  /* 0x0000b400a9a97a23 */ /* 0x000fe400000108b2 */
[--C-:B------:R-:W-:Y:S01]  /*3b10*/  FFMA.FTZ R170, R170, c[0x0][0x2d0], -R171.reuse ;  /* 0x0000b400aaaa7a23 */ /* 0x100fe200000108ab */
[----:B------:R-:W2:Y:S01]  /*3b20*/  MUFU.EX2 R160, R160 ;  /* 0x000000a000a07308 */ /* 0x000ea20000000800 */
[----:B----4-:R-:W-:Y:S01]  /*3b30*/  F2FP.BF16.PACK_AB R98, R154, R159 ;  /* 0x0000009f9a62723e */ /* 0x010fe200000010ff */
[----:B------:R-:W-:-:S02]  /*3b40*/  FFMA.FTZ R173, R182, c[0x0][0x2d0], -R171 ;  /* 0x0000b400b6ad7a23 */ /* 0x000fc400000108ab */
[--C-:B------:R-:W-:Y:S02]  /*3b50*/  FFMA.FTZ R174, R174, c[0x0][0x2d0], -R171.reuse ;  /* 0x0000b400aeae7a23 */ /* 0x100fe400000108ab */
[--C-:B------:R-:W-:Y:S02]  /*3b60*/  FFMA.FTZ R175, R180, c[0x0][0x2d0], -R171.reuse ;  /* 0x0000b400b4af7a23 */ /* 0x100fe400000108ab */
[----:B------:R-:W-:Y:S01]  /*3b70*/  MUFU.EX2 R165, R165 ;  /* 0x000000a500a57308 */ /* 0x000fe20000000800 */
[--C-:B------:R-:W-:Y:S02]  /*3b80*/  FFMA.FTZ R180, R177, c[0x0][0x2d0], -R178.reuse ;  /* 0x0000b400b1b47a23 */ /* 0x100fe400000108b2 */
[--C-:B------:R-:W-:Y:S02]  /*3b90*/  FFMA.FTZ R179, R179, c[0x0][0x2d0], -R178.reuse ;  /* 0x0000b400b3b37a23 */ /* 0x100fe400000108b2 */
[--C-:B------:R-:W-:Y:S02]  /*3ba0*/  FFMA.FTZ R177, R143, c[0x0][0x2d0], -R178.reuse ;  /* 0x0000b4008fb17a23 */ /* 0x100fe400000108b2 */
[----:B------:R-:W-:Y:S01]  /*3bb0*/  FFMA.FTZ R178, R141, c[0x0][0x2d0], -R178 ;  /* 0x0000b4008db27a23 */ /* 0x000fe200000108b2 */
[----:B------:R-:W4:Y:S01]  /*3bc0*/  MUFU.EX2 R156, R156 ;  /* 0x0000009c009c7308 */ /* 0x000f220000000800 */
[----:B--2---:R-:W-:Y:S01]  /*3bd0*/  F2FP.BF16.PACK_AB R97, R160, R163 ;  /* 0x000000a3a061723e */ /* 0x004fe200000010ff */
[----:B------:R-:W-:-:S02]  /*3be0*/  FFMA.FTZ R176, R176, c[0x0][0x2d0], -R171 ;  /* 0x0000b400b0b07a23 */ /* 0x000fc400000108ab */
[--C-:B------:R-:W-:Y:S02]  /*3bf0*/  FFMA.FTZ R181, R142, c[0x0][0x2d0], -R171.reuse ;  /* 0x0000b4008eb57a23 */ /* 0x100fe400000108ab */
[--C-:B------:R-:W-:Y:S02]  /*3c00*/  FFMA.FTZ R182, R140, c[0x0][0x2d0], -R171.reuse ;  /* 0x0000b4008cb67a23 */ /* 0x100fe400000108ab */
[----:B------:R-:W-:Y:S01]  /*3c10*/  MUFU.EX2 R157, R157 ;  /* 0x0000009d009d7308 */ /* 0x000fe20000000800 */
[----:B------:R-:W-:Y:S01]  /*3c20*/  FFMA.FTZ R221, R168, c[0x0][0x2d0], -R171 ;  /* 0x0000b400a8dd7a23 */ /* 0x000fe200000108ab */
[----:B------:R-:W-:Y:S01]  /*3c30*/  LDSM.16.MT88.4 R140, [R172+0x3900] ;  /* 0x00390000ac8c783b */ /* 0x000fe20000004200 */
[----:B------:R-:W-:Y:S02]  /*3c40*/  FADD.FTZ R158, R161, R158 ;  /* 0x0000009ea19e7221 */ /* 0x000fe40000010000 */
[----:B------:R-:W-:Y:S02]  /*3c50*/  FADD.FTZ R160, R163, R160 ;  /* 0x000000a0a3a07221 */ /* 0x000fe40000010000 */
[----:B------:R-:W-:Y:S01]  /*3c60*/  FADD.FTZ R159, R159, R158 ;  /* 0x0000009e9f9f7221 */ /* 0x000fe20000010000 */
[----:B----4-:R-:W-:Y:S01]  /*3c70*/  F2FP.BF16.PACK_AB R99, R156, R165 ;  /* 0x000000a59c63723e */ /* 0x010fe200000010ff */
[----:B------:R-:W2:Y:S01]  /*3c80*/  MUFU.EX2 R152, R152 ;  /* 0x0000009800987308 */ /* 0x000ea20000000800 */
        /* <DEDUP_REMOVED lines=10> */
[----:B------:R-:W4:Y:S06]  /*3d30*/  MUFU.EX2 R150, R150 ;  /* 0x0000009600967308 */ /* 0x000f2c0000000800 */
        /* <DEDUP_REMOVED lines=11> */
[----:B------:R-:W-:Y:S06]  /*3df0*/  MUFU.EX2 R169, R169 ;  /* 0x000000a900a97308 */ /* 0x000fec0000000800 */
        /* <DEDUP_REMOVED lines=24> */
[C---:B---3--:R-:W-:Y:S07]  /*3f80*/  HMMA.16816.F32.BF16 R92, R96.reuse, R4, RZ ;  /* 0x00000004605c723c */ /* 0x048fee00000418ff */
[----:B--2---:R-:W-:Y:S01]  /*3f90*/  F2FP.BF16.PACK_AB R4, R152, R157 ;  /* 0x0000009d9804723e */ /* 0x004fe200000010ff */
[----:B------:R-:W-:Y:S01]  /*3fa0*/  HMMA.16816.F32.BF16 R96, R96, R6, RZ ;  /* 0x000000066060723c */ /* 0x000fe200000418ff */
[----:B----4-:R-:W-:Y:S01]  /*3fb0*/  F2FP.BF16.PACK_AB R5, R150, R155 ;  /* 0x0000009b9605723e */ /* 0x010fe200000010ff */
[----:B------:R-:W-:-:S02]  /*3fc0*/  FADD.FTZ R157, R157, R154 ;  /* 0x0000009a9d9d7221 */ /* 0x000fc40000010000 */
[----:B------:R-:W-:Y:S02]  /*3fd0*/  FADD.FTZ R155, R155, R156 ;  /* 0x0000009c9b9b7221 */ /* 0x000fe40000010000 */
[----:B------:R-:W-:Y:S01]  /*3fe0*/  FADD.FTZ R152, R152, R157 ;  /* 0x0000009d98987221 */ /* 0x000fe20000010000 */
[----:B------:R-:W-:Y:S01]  /*3ff0*/  F2FP.BF16.PACK_AB R6, R148, R153 ;  /* 0x000000999406723e */ /* 0x000fe200000010ff */
[----:B------:R-:W-:Y:S01]  /*4000*/  FADD.FTZ R150, R150, R155 ;  /* 0x0000009b96967221 */ /* 0x000fe20000010000 */
[----:B-1----:R-:W-:Y:S01]  /*4010*/  F2FP.BF16.PACK_AB R7, R0, R151 ;  /* 0x000000970007723e */ /* 0x002fe200000010ff */
[----:B------:R-:W-:Y:S02]  /*4020*/  FADD.FTZ R153, R153, R152 ;  /* 0x0000009899997221 */ /* 0x000fe40000010000 */
[----:B------:R-:W-:Y:S02]  /*4030*/  FADD.FTZ R151, R151, R150 ;  /* 0x0000009697977221 */ /* 0x000fe40000010000 */
[----:B------:R-:W-:-:S02]  /*4040*/  FADD.FTZ R153, R148, R153 ;  /* 0x0000009994997221 */ /* 0x000fc40000010000 */
[----:B------:R-:W-:Y:S01]  /*4050*/  HMMA.16816.F32.BF16 R36, R4, R8, R36 ;  /* 0x000000080424723c */ /* 0x000fe20000041824 */
[----:B------:R-:W-:-:S07]  /*4060*/  FADD.FTZ R151, R0, R151 ;  /* 0x0000009700977221 */ /* 0x000fce0000010000 */
[C---:B------:R-:W-:Y:S01]  /*4070*/  HMMA.16816.F32.BF16 R40, R4.reuse, R10, R40 ;  /* 0x0000000a0428723c */ /* 0x040fe20000041828 */
[----:B------:R-:W1:Y:S07]  /*4080*/  LDSM.16.MT88.4 R8, [R172+0x4900] ;  /* 0x00490000ac08783b */ /* 0x000e6e0000004200 */
[C---:B-----5:R-:W-:Y:S08]  /*4090*/  HMMA.16816.F32.BF16 R52, R4.reuse, R16, R52 ;  /* 0x000000100434723c */ /* 0x060ff00000041834 */
[C---:B------:R-:W-:Y:S01]  /*40a0*/  HMMA.16816.F32.BF16 R56, R4.reuse, R18, R56 ;  /* 0x000000120438723c */ /* 0x040fe20000041838 */
[----:B------:R-:W2:Y:S07]  /*40b0*/  LDSM.16.MT88.4 R16, [R135+0x4900] ;  /* 0x004900008710783b */ /* 0x000eae0000004200 */
[C---:B------:R-:W-:Y:S08]  /*40c0*/  HMMA.16816.F32.BF16 R128, R4.reuse, R20, R128 ;  /* 0x000000140480723c */ /* 0x040ff00000041880 */
[C---:B------:R-:W-:Y:S01]  /*40d0*/  HMMA.16816.F32.BF16 R124, R4.reuse, R22, R124 ;  /* 0x00000016047c723c */ /* 0x040fe2000004187c */
[----:B------:R-:W3:Y:S07]  /*40e0*/  LDSM.16.MT88.4 R20, [R184+0x4900] ;  /* 0x00490000b814783b */ /* 0x000eee0000004200 */
[C---:B------:R-:W-:Y:S08]  /*40f0*/  HMMA.16816.F32.BF16 R60, R4.reuse, R12, R60 ;  /* 0x0000000c043c723c */ /* 0x040ff0000004183c */
[C---:B------:R-:W-:Y:S01]  /*4100*/  HMMA.16816.F32.BF16 R64, R4.reuse, R14, R64 ;  /* 0x0000000e0440723c */ /* 0x040fe20000041840 */
[----:B------:R-:W4:Y:S07]  /*4110*/  LDSM.16.MT88.4 R12, [R162+0x4900] ;  /* 0x00490000a20c783b */ /* 0x000f2e0000004200 */
        /* <DEDUP_REMOVED lines=20> */
[----:B------:R-:W-:Y:S07]  /*4260*/  LDSM.16.MT88.4 R20, [R184+0x5100] ;  /* 0x00510000b814783b */ /* 0x000fee0000004200 */
[C---:B----4-:R-:W-:Y:S08]  /*4270*/  HMMA.16816.F32.BF16 R92, R4.reuse, R12, R92 ;  /* 0x0000000c045c723c */ /* 0x050ff0000004185c */
[----:B------:R-:W-:Y:S01]  /*4280*/  HMMA.16816.F32.BF16 R96, R4, R14, R96 ;  /* 0x0000000e0460723c */ /* 0x000fe20000041860 */
[----:B------:R-:W3:Y:S06]  /*4290*/  LDSM.16.MT88.4 R12, [R184+0x3100] ;  /* 0x00310000b80c783b */ /* 0x000eec0000004200 */
[----:B------:R-:W-:Y:S01]  /*42a0*/  F2FP.BF16.PACK_AB R4, R167, R164 ;  /* 0x000000a4a704723e */ /* 0x000fe200000010ff */
[----:B------:R-:W-:Y:S01]  /*42b0*/  FADD.FTZ R164, R164, R153 ;  /* 0x00000099a4a47221 */ /* 0x000fe20000010000 */
[----:B------:R-:W-:Y:S01]  /*42c0*/  F2FP.BF16.PACK_AB R5, R173, R170 ;  /* 0x000000aaad05723e */ /* 0x000fe200000010ff */
[----:B------:R-:W-:Y:S01]  /*42d0*/  FADD.FTZ R170, R170, R151 ;  /* 0x00000097aaaa7221 */ /* 0x000fe20000010000 */
[----:B------:R-:W-:Y:S01]  /*42e0*/  F2FP.BF16.PACK_AB R6, R169, R166 ;  /* 0x000000a6a906723e */ /* 0x000fe200000010ff */
[----:B------:R-:W-:Y:S01]  /*42f0*/  FADD.FTZ R167, R167, R164 ;  /* 0x000000a4a7a77221 */ /* 0x000fe20000010000 */
[----:B------:R-:W-:Y:S01]  /*4300*/  F2FP.BF16.PACK_AB R7, R175, R174 ;  /* 0x000000aeaf07723e */ /* 0x000fe200000010ff */
[----:B------:R-:W-:-:S02]  /*4310*/  FADD.FTZ R173, R173, R170 ;  /* 0x000000aaadad7221 */ /* 0x000fc40000010000 */
[----:B------:R-:W-:Y:S02]  /*4320*/  FADD.FTZ R166, R166, R167 ;  /* 0x000000a7a6a67221 */ /* 0x000fe40000010000 */
[----:B------:R-:W-:Y:S02]  /*4330*/  FADD.FTZ R174, R174, R173 ;  /* 0x000000adaeae7221 */ /* 0x000fe40000010000 */
[----:B-1----:R-:W-:Y:S01]  /*4340*/  HMMA.16816.F32.BF16 R128, R4, R8, R128 ;  /* 0x000000080480723c */ /* 0x002fe20000041880 */
[----:B------:R-:W-:Y:S02]  /*4350*/  FADD.FTZ R166, R169, R166 ;  /* 0x000000a6a9a67221 */ /* 0x000fe40000010000 */
[----:B------:R-:W-:-:S05]  /*4360*/  FADD.FTZ R175, R175, R174 ;  /* 0x000000aeafaf7221 */ /* 0x000fca0000010000 */
        /* <DEDUP_REMOVED lines=34> */
[----:B------:R-:W2:Y:S06]  /*4590*/  LDSM.16.MT88.4 R20, [R135+0x3900] ;  /* 0x003900008714783b */ /* 0x000eac0000004200 */
        /* <DEDUP_REMOVED lines=10> */
[----:B---3--:R-:W-:Y:S01]  /*4640*/  HMMA.16816.F32.BF16 R120, R4, R12, R120 ;  /* 0x0000000c0478723c */ /* 0x008fe20000041878 */
[----:B------:R-:W-:Y:S02]  /*4650*/  FADD.FTZ R223, R178, R177 ;  /* 0x000000b1b2df7221 */ /* 0x000fe40000010000 */
[----:B------:R-:W-:-:S05]  /*4660*/  FADD.FTZ R221, R221, R182 ;  /* 0x000000b6dddd7221 */ /* 0x000fca0000010000 */
        /* <DEDUP_REMOVED lines=8> */
[C---:B------:R-:W-:Y:S08]  /*46f0*/  HMMA.16816.F32.BF16 R44, R4.reuse, R140, R44 ;  /* 0x0000008c042c723c */ /* 0x040ff0000004182c */
[C---:B------:R-:W-:Y:S08]  /*4700*/  HMMA.16816.F32.BF16 R48, R4.reuse, R142, R48 ;  /* 0x0000008e0430723c */ /* 0x040ff00000041830 */
        /* <DEDUP_REMOVED lines=10> */
[C---:B---3--:R-:W-:Y:S08]  /*47b0*/  HMMA.16816.F32.BF16 R68, R4.reuse, R12, R68 ;  /* 0x0000000c0444723c */ /* 0x048ff00000041844 */
[C---:B------:R-:W-:Y:S08]  /*47c0*/  HMMA.16816.F32.BF16 R72, R4.reuse, R14, R72 ;  /* 0x0000000e0448723c */ /* 0x040ff00000041848 */
[C---:B-1----:R-:W-:Y:S08]  /*47d0*/  HMMA.16816.F32.BF16 R84, R4.reuse, R8, R84 ;  /* 0x000000080454723c */ /* 0x042ff00000041854 */
[C---:B------:R-:W-:Y:S08]  /*47e0*/  HMMA.16816.F32.BF16 R88, R4.reuse, R10, R88 ;  /* 0x0000000a0458723c */ /* 0x040ff00000041858 */
[C---:B--2---:R-:W-:Y:S08]  /*47f0*/  HMMA.16816.F32.BF16 R92, R4.reuse, R16, R92 ;  /* 0x00000010045c723c */ /* 0x044ff0000004185c */
[----:B------:R-:W-:Y:S07]  /*4800*/  HMMA.16816.F32.BF16 R96, R4, R18, R96 ;  /* 0x000000120460723c */ /* 0x000fee0000041860 */
[----:B------:R-:W-:-:S04]  /*4810*/  IADD3 R5, R147, -0x3, RZ ;  /* 0xfffffffd93057810 */ /* 0x000fc80007ffe0ff */
[----:B------:R-:W-:-:S13]  /*4820*/  ISETP.GE.AND P1, PT, R5, R196, PT ;  /* 0x000000c40500720c */ /* 0x000fda0003f26270 */
[----:B------:R-:W-:Y:S05]  /*4830*/  @!P1 BRA `(.L_x_1536) ;  /* 0x0000044000009947 */ /* 0x000fea0003800000 */
[----:B------:R-:W-:Y:S01]  /*4840*/  IADD3 R0, R147, -0x1, RZ ;  /* 0xffffffff93007810 */ /* 0x000fe20007ffe0ff */
[----:B------:R-:W-:Y:S01]  /*4850*/  IMAD.MOV.U32 R199, RZ, RZ, RZ ;  /* 0x000000ffffc77224 */ /* 0x000fe200078e00ff */
[----:B------:R-:W-:-:S03]  /*4860*/  ISETP.NE.AND P2, PT, R197, 0x1, PT ;  /* 0x00000001c500780c */ /* 0x000fc60003f45270 */
[----:B------:R-:W-:-:S05]  /*4870*/  IMAD R5, R0, 0x40, R203 ;  /* 0x0000004000057824 */ /* 0x000fca00078e02cb */
[----:B------:R-:W-:-:S05]  /*4880*/  IADD3 R200, R5, -0x80, R202 ;  /* 0xffffff8005c87810 */ /* 0x000fca0007ffe0ca */
[----:B------:R-:W-:-:S04]  /*4890*/  @P2 IMAD.HI.U32 R4, R200, c[0x0][0x2bc], RZ ;  /* 0x0000af00c8042a27 */ /* 0x000fc800078e00ff */
[----:B------:R-:W-:Y:S01]  /*48a0*/  IMAD.MOV.U32 R0, RZ, RZ, R200 ;  /* 0x000000ffff007224 */ /* 0x000fe200078e00c8 */
[----:B------:R-:W-:-:S04]  /*48b0*/  @P2 SHF.R.U32.HI R0, RZ, c[0x0][0x2c0], R4 ;  /* 0x0000b000ff002a19 */ /* 0x000fc80000011604 */
[----:B------:R-:W-:-:S04]  /*48c0*/  @!P3 IADD3 R5, P1, R0, R210, RZ ;  /* 0x000000d20005b210 */ /* 0x000fc80007f3e0ff */
[----:B------:R-:W-:Y:S02]  /*48d0*/  @!P3 LEA.HI.X.SX32 R4, R0, R195, 0x1, P1 ;  /* 0x000000c30004b211 */ /* 0x000fe400008f0eff */
[----:B------:R-:W-:-:S04]  /*48e0*/  @!P3 LEA R8, P1, R5, c[0x0][0x2a0], 0x2 ;  /* 0x0000a8000508ba11 */ /* 0x000fc800078210ff */
[----:B------:R-:W-:-:S05]  /*48f0*/  @!P3 LEA.HI.X R9, R5, c[0x0][0x2a4], R4, 0x2, P1 ;  /* 0x0000a9000509ba11 */ /* 0x000fca00008f1404 */
[----:B------:R1:W2:Y:S01]  /*4900*/  @!P3 LDG.E R199, [R8.64] ;  /* 0x0000000608c7b981 */ /* 0x0002a2000c1e1900 */
[----:B------:R-:W-:Y:S01]  /*4910*/  IMAD.MOV R5, RZ, RZ, -R0 ;  /* 0x000000ffff057224 */ /* 0x000fe200078e0a00 */
[----:B------:R-:W-:Y:S01]  /*4920*/  SEL R11, RZ, 0x10, P4 ;  /* 0x00000010ff0b7807 */ /* 0x000fe20002000000 */
[C---:B------:R-:W-:Y:S01]  /*4930*/  IMAD.SHL.U32 R4, R149.reuse, 0x2, RZ ;  /* 0x0000000295047824 */ /* 0x040fe200078e00ff */
[----:B------:R-:W-:Y:S01]  /*4940*/  SHF.L.U64.HI R149, R149, 0x1, R144 ;  /* 0x0000000195957819 */ /* 0x000fe20000010290 */
[----:B------:R-:W-:Y:S01]  /*4950*/  IMAD R200, R5, c[0x0][0x2b8], R200 ;  /* 0x0000ae0005c87a24 */ /* 0x000fe200078e02c8 */
[----:B------:R-:W-:Y:S01]  /*4960*/  IADD3 R16, -R11, 0x10, RZ ;  /* 0x000000100b107810 */ /* 0x000fe20007ffe1ff */
[----:B------:R-:W-:Y:S01]  /*4970*/  IMAD.SHL.U32 R12, R134, 0x2, RZ ;  /* 0x00000002860c7824 */ /* 0x000fe200078e00ff */
[----:B------:R-:W-:Y:S01]  /*4980*/  IADD3 R14, -R146, 0x10, RZ ;  /* 0x00000010920e7810 */ /* 0x000fe20007ffe1ff */
[----:B------:R-:W-:Y:S01]  /*4990*/  IMAD.WIDE.U32 R6, R200, c[0x0][0x1e0], RZ ;  /* 0x00007800c8067a25 */ /* 0x000fe200078e00ff */
[----:B------:R-:W-:-:S02]  /*49a0*/  SHF.R.S32.HI R5, RZ, 0x1f, R200 ;  /* 0x0000001fff057819 */ /* 0x000fc400000114c8 */
[----:B------:R-:W-:Y:S01]  /*49b0*/  LOP3.LUT R16, R16, 0xf, RZ, 0xc0, !PT ;  /* 0x0000000f10107812 */ /* 0x000fe200078ec0ff */
[----:B------:R-:W-:Y:S01]  /*49c0*/  IMAD.SHL.U32 R10, R2, 0x2, RZ ;  /* 0x00000002020a7824 */ /* 0x000fe200078e00ff */
[----:B------:R-:W-:Y:S01]  /*49d0*/  SHF.L.U64.HI R13, R134, 0x1, R145 ;  /* 0x00000001860d7819 */ /* 0x000fe20000010291 */
[----:B------:R-:W-:Y:S01]  /*49e0*/  IMAD R5, R5, c[0x0][0x1e0], RZ ;  /* 0x0000780005057a24 */ /* 0x000fe200078e02ff */
[----:B------:R-:W-:-:S03]  /*49f0*/  LOP3.LUT R14, R14, 0xf, RZ, 0xc0, !PT ;  /* 0x0000000f0e0e7812 */ /* 0x000fc600078ec0ff */
[----:B------:R-:W-:-:S04]  /*4a00*/  IMAD R0, R200, c[0x0][0x1e4], R5 ;  /* 0x00007900c8007a24 */ /* 0x000fc800078e0205 */
[----:B------:R-:W-:Y:S01]  /*4a10*/  IMAD.IADD R7, R7, 0x1, R0 ;  /* 0x0000000107077824 */ /* 0x000fe200078e0200 */
[----:B-1----:R-:W-:Y:S02]  /*4a20*/  SHF.L.U64.HI R9, R2, 0x1, R133 ;  /* 0x0000000102097819 */ /* 0x002fe40000010285 */
[----:B--2---:R-:W-:Y:S01]  /*4a30*/  SHF.R.S32.HI R0, RZ, 0x1f, R199 ;  /* 0x0000001fff007819 */ /* 0x004fe200000114c7 */
[----:B------:R-:W-:-:S04]  /*4a40*/  IMAD.WIDE.U32 R6, R199, c[0x0][0x1f0], R6 ;  /* 0x00007c00c7067a25 */ /* 0x000fc800078e0006 */
[----:B------:R-:W-:-:S04]  /*4a50*/  IMAD R0, R0, c[0x0][0x1f0], RZ ;  /* 0x00007c0000007a24 */ /* 0x000fc800078e02ff */
[----:B------:R-:W-:Y:S01]  /*4a60*/  IMAD R5, R199, c[0x0][0x1f4], R0 ;  /* 0x00007d00c7057a24 */ /* 0x000fe200078e0200 */
[----:B------:R-:W-:-:S04]  /*4a70*/  IADD3 R0, P1, R208, R6, RZ ;  /* 0x00000006d0007210 */ /* 0x000fc80007f3e0ff */
[----:B------:R-:W-:Y:S02]  /*4a80*/  IADD3.X R5, R194, R7, R5, P1, !PT ;  /* 0x00000007c2057210 */ /* 0x000fe40000ffe405 */
[----:B------:R-:W-:-:S04]  /*4a90*/  LEA R6, P1, R0, c[0x0][0x1c8], 0x1 ;  /* 0x0000720000067a11 */ /* 0x000fc800078208ff */
[----:B------:R-:W-:Y:S01]  /*4aa0*/  LEA.HI.X R5, R0, c[0x0][0x1cc], R5, 0x1, P1 ;  /* 0x0000730000057a11 */ /* 0x000fe200008f0c05 */
[----:B------:R-:W1:Y:S01]  /*4ab0*/  SHFL.IDX PT, R7, R6, 0x1, 0x181f ;  /* 0x00381f0006077f89 */ /* 0x000e6200000e0000 */
[----:B------:R-:W-:-:S03]  /*4ac0*/  SEL R0, RZ, 0x10, P5 ;  /* 0x00000010ff007807 */ /* 0x000fc60002800000 */
[----:B------:R-:W2:Y:S01]  /*4ad0*/  SHFL.IDX PT, R8, R5, 0x1, 0x181f ;  /* 0x00381f0005087f89 */ /* 0x000ea200000e0000 */
[----:B------:R-:W-:-:S04]  /*4ae0*/  IADD3 R18, -R0, 0x10, RZ ;  /* 0x0000001000127810 */ /* 0x000fc80007ffe1ff */
[----:B------:R-:W-:-:S04]  /*4af0*/  LOP3.LUT R18, R18, 0xf, RZ, 0xc0, !PT ;  /* 0x0000000f12127812 */ /* 0x000fc800078ec0ff */
[----:B-1----:R-:W-:-:S04]  /*4b00*/  IADD3 R18, P2, P1, R18, R7, R4 ;  /* 0x0000000712127210 */ /* 0x002fc8000795e004 */
[----:B--2---:R-:W-:Y:S02]  /*4b10*/  IADD3.X R19, RZ, R8, R149, P2, P1 ;  /* 0x00000008ff137210 */ /* 0x004fe400017e2495 */
[----:B------:R-:W-:-:S04]  /*4b20*/  IADD3 R16, P2, P1, R16, R7, R12 ;  /* 0x0000000710107210 */ /* 0x000fc8000795e00c */
[-C--:B------:R-:W-:Y:S02]  /*4b30*/  IADD3.X R17, RZ, R8.reuse, R13, P2, P1 ;  /* 0x00000008ff117210 */ /* 0x080fe400017e240d */
[----:B------:R-:W-:Y:S02]  /*4b40*/  IADD3 R14, P2, P1, R14, R7, R10 ;  /* 0x000000070e0e7210 */ /* 0x000fe4000795e00a */
[----:B------:R-:W1:Y:S02]  /*4b50*/  SHFL.IDX PT, R7, R6, RZ, 0x181f ;  /* 0x00181fff06077589 */ /* 0x000e6400000e0000 */
[----:B------:R-:W-:Y:S02]  /*4b60*/  IADD3.X R15, RZ, R8, R9, P2, P1 ;  /* 0x00000008ff0f7210 */ /* 0x000fe400017e2409 */
[----:B------:R-:W2:Y:S01]  /*4b70*/  SHFL.IDX PT, R8, R5, RZ, 0x181f ;  /* 0x00181fff05087589 */ /* 0x000ea200000e0000 */
[----:B-1----:R-:W-:-:S05]  /*4b80*/  IADD3 R20, P1, R7, R4, RZ ;  /* 0x0000000407147210 */ /* 0x002fca0007f3e0ff */
[----:B--2---:R-:W-:Y:S01]  /*4b90*/  IMAD.X R21, R8, 0x1, R149, P1 ;  /* 0x0000000108157824 */ /* 0x004fe200008e0695 */
[----:B------:R-:W-:-:S05]  /*4ba0*/  IADD3 R12, P1, R7, R12, RZ ;  /* 0x0000000c070c7210 */ /* 0x000fca0007f3e0ff */
[----:B------:R-:W-:Y:S01]  /*4bb0*/  IMAD.X R13, R8, 0x1, R13, P1 ;  /* 0x00000001080d7824 */ /* 0x000fe200008e060d */
[----:B------:R-:W-:Y:S01]  /*4bc0*/  IADD3 R22, P1, R7, R10, RZ ;  /* 0x0000000a07167210 */ /* 0x000fe20007f3e0ff */
[----:B------:R-:W-:-:S04]  /*4bd0*/  IMAD.SHL.U32 R7, R201, 0x2, RZ ;  /* 0x00000002c9077824 */ /* 0x000fc800078e00ff */
[----:B------:R-:W-:Y:S01]  /*4be0*/  IMAD.X R23, R8, 0x1, R9, P1 ;  /* 0x0000000108177824 */ /* 0x000fe200008e0609 */
[----:B------:R-:W-:Y:S01]  /*4bf0*/  ISETP.NE.U32.AND P1, PT, R0, RZ, PT ;  /* 0x000000ff0000720c */ /* 0x000fe20003f25070 */
[----:B------:R1:W-:Y:S04]  /*4c00*/  LDGSTS.E.BYPASS.LTC128B.128 [R7+0xc100], [R20.64], !P5 ;  /* 0x0c10000014077fae */ /* 0x0003e8000e901d46 */
[----:B------:R1:W-:Y:S04]  /*4c10*/  LDGSTS.E.BYPASS.LTC128B.128 [R7+0xe100], [R12.64], !P4 ;  /* 0x0e1000000c077fae */ /* 0x0003e8000e101d46 */
[----:B------:R1:W-:Y:S04]  /*4c20*/  LDGSTS.E.BYPASS.LTC128B.128 [R7+0x10100], [R22.64], !P6 ;  /* 0x1010000016077fae */ /* 0x0003e8000f101d46 */
[----:B------:R1:W-:Y:S01]  /*4c30*/  LDGSTS.E.BYPASS.LTC128B.128.ZFILL [R7+0xd100], [R18.64], P1 ;  /* 0x0d10000012077fae */ /* 0x0003e20008941d46 */
[----:B------:R-:W-:-:S13]  /*4c40*/  ISETP.NE.U32.AND P1, PT, R11, RZ, PT ;  /* 0x000000ff0b00720c */ /* 0x000fda0003f25070 */
[----:B------:R1:W-:Y:S01]  /*4c50*/  LDGSTS.E.BYPASS.LTC128B.128.ZFILL [R7+0xf100], [R16.64], P1 ;  /* 0x0f10000010077fae */ /* 0x0003e20008941d46 */
[----:B------:R-:W-:-:S13]  /*4c60*/  ISETP.NE.U32.AND P1, PT, R146, RZ, PT ;  /* 0x000000ff9200720c */ /* 0x000fda0003f25070 */
[----:B------:R1:W-:Y:S02]  /*4c70*/  LDGSTS.E.BYPASS.LTC128B.128.ZFILL [R7+0x11100], [R14.64], P1 ;  /* 0x111000000e077fae */ /* 0x0003e40008941d46 */
.L_x_1536:
[----:B------:R-:W-:Y:S01]  /*4c80*/  IADD3 R219, R147, -0x2, RZ ;  /* 0xfffffffe93db7810 */ /* 0x000fe20007ffe0ff */
[----:B------:R-:W0:Y:S03]  /*4c90*/  LDGDEPBAR ;  /* 0x00000000000079af */ /* 0x000e260000000000 */
[----:B------:R-:W-:-:S13]  /*4ca0*/  ISETP.GE.AND P1, PT, R219, R196, PT ;  /* 0x000000c4db00720c */ /* 0x000fda0003f26270 */
[----:B------:R-:W-:Y:S05]  /*4cb0*/  @!P1 BRA `(.L_x_1537) ;  /* 0x0000305000009947 */ /* 0x000fea0003800000 */
[C---:B------:R-:W-:Y:S01]  /*4cc0*/  SHF.L.U64.HI R216, R134.reuse, 0x1, R145 ;  /* 0x0000000186d87819 */ /* 0x040fe20000010291 */
[----:B------:R-:W-:Y:S01]  /*4cd0*/  IMAD.SHL.U32 R215, R134, 0x2, RZ ;  /* 0x0000000286d77824 */ /* 0x000fe200078e00ff */
[----:B------:R-:W-:Y:S01]  /*4ce0*/  MOV R134, 0x20 ;  /* 0x0000002000867802 */ /* 0x000fe20000000f00 */
[C---:B------:R-:W-:Y:S01]  /*4cf0*/  IMAD.SHL.U32 R205, R2.reuse, 0x2, RZ ;  /* 0x0000000202cd7824 */ /* 0x040fe200078e00ff */
[----:B------:R-:W-:Y:S01]  /*4d00*/  SHF.L.U64.HI R214, R2, 0x1, R133 ;  /* 0x0000000102d67819 */ /* 0x000fe20000010285 */
[----:B------:R-:W-:Y:S01]  /*4d10*/  IMAD.MOV.U32 R0, RZ, RZ, R3 ;  /* 0x000000ffff007224 */ /* 0x000fe200078e0003 */
[----:B------:R-:W-:Y:S01]  /*4d20*/  MOV R133, R132 ;  /* 0x0000008400857202 */ /* 0x000fe20000000f00 */
[----:B------:R-:W-:Y:S01]  /*4d30*/  IMAD.MOV.U32 R217, RZ, RZ, RZ ;  /* 0x000000ffffd97224 */ /* 0x000fe200078e00ff */
[----:B------:R-:W-:Y:S01]  /*4d40*/  SEL R134, R134, 0xffffffe0, !P0 ;  /* 0xffffffe086867807 */ /* 0x000fe20004000000 */
[----:B------:R-:W-:Y:S02]  /*4d50*/  UMOV UR5, 0x1 ;  /* 0x0000000100057882 */ /* 0x000fe40000000000 */
.L_x_1540:
[----:B------:R-:W-:Y:S04]  /*4d60*/  DEPBAR.LE SB0, 0x2 ;  /* 0x000080800000791a */ /* 0x000fe80000000000 */
[----:B------:R-:W-:Y:S01]  /*4d70*/  BAR.SYNC.DEFER_BLOCKING 0x0 ;  /* 0x0000000000007b1d */ /* 0x000fe20000010000 */
[----:B------:R-:W-:Y:S01]  /*4d80*/  UIMAD UR4, UR5, 0x6000, URZ ;  /* 0x00006000050478a4 */ /* 0x000fe2000f8e023f */
[----:B------:R-:W-:Y:S05]  /*4d90*/  ISETP.GE.AND P0, PT, R196, R219, PT ;  /* 0x000000dbc400720c */ /* 0x000fea0003f06270 */
[----:B------:R-:W-:Y:S05]  /*4da0*/  IADD3 R180, R190, UR4, RZ ;  /* 0x00000004beb47c10 */ /* 0x000fea000fffe0ff */
[----:B------:R-:W-:Y:S01]  /*4db0*/  IMAD.IADD R132, R134, 0x1, R180 ;  /* 0x0000000186847824 */ /* 0x000fe200078e02b4 */
[----:B------:R2:W3:Y:S04]  /*4dc0*/  LDSM.16.M88.4 R136, [R192] ;  /* 0x00000000c088783b */ /* 0x0004e80000000200 */
[----:B------:R2:W4:Y:S04]  /*4dd0*/  LDSM.16.M88.4 R140, [R190+UR4+0xc100] ;  /* 0x00c10004be8c783b */ /* 0x0005280008000200 */
[----:B-1----:R2:W1:Y:S04]  /*4de0*/  LDSM.16.M88.4 R144, [R190+UR4+0xc900] ;  /* 0x00c90004be90783b */ /* 0x0024680008000200 */
[----:B------:R2:W1:Y:S04]  /*4df0*/  LDSM.16.M88.4 R148, [R190+UR4+0xd100] ;  /* 0x00d10004be94783b */ /* 0x0004680008000200 */
[----:B------:R2:W1:Y:S04]  /*4e00*/  LDSM.16.M88.4 R152, [R190+UR4+0xd900] ;  /* 0x00d90004be98783b */ /* 0x0004680008000200 */
[----:B------:R2:W1:Y:S04]  /*4e10*/  LDSM.16.M88.4 R156, [R188] ;  /* 0x00000000bc9c783b */ /* 0x0004680000000200 */
[----:B------:R2:W1:Y:S04]  /*4e20*/  LDSM.16.M88.4 R160, [R132+0xc100] ;  /* 0x00c1000084a0783b */ /* 0x0004680000000200 */
[----:B------:R2:W1:Y:S04]  /*4e30*/  LDSM.16.M88.4 R164, [R132+0xc900] ;  /* 0x00c9000084a4783b */ /* 0x0004680000000200 */
[----:B------:R2:W1:Y:S04]  /*4e40*/  LDSM.16.M88.4 R168, [R132+0xd100] ;  /* 0x00d1000084a8783b */ /* 0x0004680000000200 */
[----:B------:R2:W1:Y:S01]  /*4e50*/  LDSM.16.M88.4 R172, [R132+0xd900] ;  /* 0x00d9000084ac783b */ /* 0x0004620000000200 */
[----:B------:R-:W-:-:S05]  /*4e60*/  @P0 BRA `(.L_x_1538) ;  /* 0x0000030000000947 */ /* 0x000fca0003800000 */
[----:B------:R-:W-:Y:S01]  /*4e70*/  SHF.R.S32.HI R3, RZ, 0x1f, R200 ;  /* 0x0000001fff037819 */ /* 0x000fe200000114c8 */
[----:B------:R-:W-:Y:S01]  /*4e80*/  IMAD.WIDE.U32 R4, R200, c[0x0][0x208], RZ ;  /* 0x00008200c8047a25 */ /* 0x000fe200078e00ff */
[----:B------:R-:W-:Y:S03]  /*4e90*/  SHF.R.S32.HI R2, RZ, 0x1f, R199 ;  /* 0x0000001fff027819 */ /* 0x000fe600000114c7 */
[----:B------:R-:W-:Y:S02]  /*4ea0*/  IMAD R3, R3, c[0x0][0x208], RZ ;  /* 0x0000820003037a24 */ /* 0x000fe400078e02ff */
[----:B------:R-:W-:Y:S02]  /*4eb0*/  IMAD R2, R2, c[0x0][0x218], RZ ;  /* 0x0000860002027a24 */ /* 0x000fe400078e02ff */
[----:B------:R-:W-:Y:S02]  /*4ec0*/  IMAD R3, R200, c[0x0][0x20c], R3 ;  /* 0x00008300c8037a24 */ /* 0x000fe400078e0203 */
[----:B------:R-:W-:Y:S02]  /*4ed0*/  IMAD R2, R199, c[0x0][0x21c], R2 ;  /* 0x00008700c7027a24 */ /* 0x000fe400078e0202 */
[----:B------:R-:W-:Y:S04]  /*4ee0*/  IMAD.IADD R5, R5, 0x1, R3 ;  /* 0x0000000105057824 */ /* 0x000fe800078e0203 */
[----:B------:R-:W-:Y:S05]  /*4ef0*/  IMAD.WIDE.U32 R4, R199, c[0x0][0x218], R4 ;  /* 0x00008600c7047a25 */ /* 0x000fea00078e0004 */
[----:B------:R-:W-:Y:S02]  /*4f00*/  IADD3 R3, P0, R206, R4, RZ ;  /* 0x00000004ce037210 */ /* 0x000fe40007f1e0ff */
[----:B------:R-:W-:Y:S02]  /*4f10*/  SEL R4, RZ, 0x10, P5 ;  /* 0x00000010ff047807 */ /* 0x000fe40002800000 */
[----:B------:R-:W-:Y:S02]  /*4f20*/  IADD3.X R2, R193, R5, R2, P0, !PT ;  /* 0x00000005c1027210 */ /* 0x000fe400007fe402 */
[C---:B-1----:R-:W-:Y:S02]  /*4f30*/  LEA R14, P0, R3.reuse, c[0x0][0x1f8], 0x1 ;  /* 0x00007e00030e7a11 */ /* 0x042fe400078008ff */
[C---:B------:R-:W-:Y:S02]  /*4f40*/  IADD3 R5, -R4.reuse, 0x10, RZ ;  /* 0x0000001004057810 */ /* 0x040fe40007ffe1ff */
[----:B------:R-:W-:Y:S01]  /*4f50*/  LEA.HI.X R10, R3, c[0x0][0x1fc], R2, 0x1, P0 ;  /* 0x00007f00030a7a11 */ /* 0x000fe200000f0c02 */
[----:B------:R-:W1:Y:S01]  /*4f60*/  SHFL.IDX PT, R7, R14, 0x1, 0x181f ;  /* 0x00381f000e077f89 */ /* 0x000e6200000e0000 */
[----:B------:R-:W-:Y:S02]  /*4f70*/  SEL R3, RZ, 0x10, P4 ;  /* 0x00000010ff037807 */ /* 0x000fe40002000000 */
[----:B------:R-:W-:Y:S01]  /*4f80*/  ISETP.NE.U32.AND P2, PT, R4, RZ, PT ;  /* 0x000000ff0400720c */ /* 0x000fe20003f45070 */
[----:B------:R-:W5:Y:S01]  /*4f90*/  SHFL.IDX PT, R9, R10, 0x1, 0x181f ;  /* 0x00381f000a097f89 */ /* 0x000f6200000e0000 */
[----:B------:R-:W-:Y:S02]  /*4fa0*/  LOP3.LUT R5, R5, 0xf, RZ, 0xc0, !PT ;  /* 0x0000000f05057812 */ /* 0x000fe400078ec0ff */
[----:B------:R-:W-:Y:S01]  /*4fb0*/  SEL R2, RZ, 0x10, P6 ;  /* 0x00000010ff027807 */ /* 0x000fe20003000000 */
[----:B------:R2:W4:Y:S01]  /*4fc0*/  SHFL.IDX PT, R8, R14, RZ, 0x181f ;  /* 0x00181fff0e087589 */ /* 0x00052200000e0000 */
[----:B------:R-:W-:Y:S03]  /*4fd0*/  IADD3 R6, -R3, 0x10, RZ ;  /* 0x0000001003067810 */ /* 0x000fe60007ffe1ff */
[----:B------:R-:W3:Y:S01]  /*4fe0*/  SHFL.IDX PT, R11, R10, RZ, 0x181f ;  /* 0x00181fff0a0b7589 */ /* 0x000ee200000e0000 */
[----:B------:R-:W-:Y:S02]  /*4ff0*/  LOP3.LUT R6, R6, 0xf, RZ, 0xc0, !PT ;  /* 0x0000000f06067812 */ /* 0x000fe400078ec0ff */
[----:B-1----:R-:W-:Y:S02]  /*5000*/  IADD3 R12, P1, P0, R5, R7, R212 ;  /* 0x00000007050c7210 */ /* 0x002fe4000783e0d4 */
[----:B------:R-:W-:Y:S02]  /*5010*/  IADD3 R5, -R2, 0x10, RZ ;  /* 0x0000001002057810 */ /* 0x000fe40007ffe1ff */
[----:B-----5:R-:W-:Y:S02]  /*5020*/  IADD3.X R13, RZ, R9, R213, P1, P0 ;  /* 0x00000009ff0d7210 */ /* 0x020fe40000fe04d5 */
[----:B--2---:R-:W-:Y:S02]  /*5030*/  IADD3 R14, P1, P0, R6, R7, R215 ;  /* 0x00000007060e7210 */ /* 0x004fe4000783e0d7 */
[----:B------:R-:W-:Y:S01]  /*5040*/  LOP3.LUT R6, R5, 0xf, RZ, 0xc0, !PT ;  /* 0x0000000f05067812 */ /* 0x000fe200078ec0ff */
[----:B------:R-:W-:Y:S01]  /*5050*/  IMAD R5, R217, 0x6000, R198 ;  /* 0x00006000d9057824 */ /* 0x000fe200078e02c6 */
[----:B------:R-:W-:Y:S02]  /*5060*/  IADD3.X R15, RZ, R9, R216, P1, P0 ;  /* 0x00000009ff0f7210 */ /* 0x000fe40000fe04d8 */
[----:B------:R-:W-:Y:S04]  /*5070*/  IADD3 R6, P1, P0, R6, R7, R205 ;  /* 0x0000000706067210 */ /* 0x000fe8000783e0cd */
[----:B------:R-:W-:Y:S02]  /*5080*/  IADD3.X R7, RZ, R9, R214, P1, P0 ;  /* 0x00000009ff077210 */ /* 0x000fe40000fe04d6 */
[----:B----4-:R-:W-:Y:S02]  /*5090*/  IADD3 R18, P1, R212, R8, RZ ;  /* 0x00000008d4127210 */ /* 0x010fe40007f3e0ff */
[C---:B------:R-:W-:Y:S03]  /*50a0*/  IADD3 R16, P0, R8.reuse, R215, RZ ;  /* 0x000000d708107210 */ /* 0x040fe60007f1e0ff */
[----:B---3--:R-:W-:Y:S01]  /*50b0*/  IMAD.X R19, R213, 0x1, R11, P1 ;  /* 0x00000001d5137824 */ /* 0x008fe200008e060b */
[----:B------:R-:W-:Y:S01]  /*50c0*/  ISETP.NE.U32.AND P1, PT, R3, RZ, PT ;  /* 0x000000ff0300720c */ /* 0x000fe20003f25070 */
[C---:B------:R-:W-:Y:S01]  /*50d0*/  IMAD.X R17, R11.reuse, 0x1, R216, P0 ;  /* 0x000000010b117824 */ /* 0x040fe200000e06d8 */
[----:B------:R-:W-:Y:S02]  /*50e0*/  IADD3 R8, P0, R8, R205, RZ ;  /* 0x000000cd08087210 */ /* 0x000fe40007f1e0ff */
[----:B------:R1:W-:Y:S03]  /*50f0*/  LDGSTS.E.BYPASS.LTC128B.128 [R5], [R18.64], !P5 ;  /* 0x0000000012057fae */ /* 0x0003e6000e901d46 */
[----:B------:R-:W-:Y:S01]  /*5100*/  IMAD.X R9, R11, 0x1, R214, P0 ;  /* 0x000000010b097824 */ /* 0x000fe200000e06d6 */
[----:B------:R1:W-:Y:S01]  /*5110*/  LDGSTS.E.BYPASS.LTC128B.128 [R5+0x2000], [R16.64], !P4 ;  /* 0x0200000010057fae */ /* 0x0003e2000e101d46 */
[----:B------:R-:W-:Y:S03]  /*5120*/  ISETP.NE.U32.AND P0, PT, R2, RZ, PT ;  /* 0x000000ff0200720c */ /* 0x000fe60003f05070 */
[----:B------:R1:W-:Y:S04]  /*5130*/  LDGSTS.E.BYPASS.LTC128B.128 [R5+0x4000], [R8.64], !P6 ;  /* 0x0400000008057fae */ /* 0x0003e8000f101d46 */
[----:B------:R1:W-:Y:S04]  /*5140*/  LDGSTS.E.BYPASS.LTC128B.128.ZFILL [R5+0x1000], [R12.64], P2 ;  /* 0x010000000c057fae */ /* 0x0003e80009141d46 */
[----:B------:R1:W-:Y:S04]  /*5150*/  LDGSTS.E.BYPASS.LTC128B.128.ZFILL [R5+0x3000], [R14.64], P1 ;  /* 0x030000000e057fae */ /* 0x0003e80008941d46 */
[----:B------:R1:W-:Y:S02]  /*5160*/  LDGSTS.E.BYPASS.LTC128B.128.ZFILL [R5+0x5000], [R6.64], P0 ;  /* 0x0500000006057fae */ /* 0x0003e40008141d46 */
.L_x_1538:
[C---:B-1-34-:R-:W-:Y:S01]  /*5170*/  HMMA.16816.F32.BF16 R4, R136.reuse, R140, RZ ;  /* 0x0000008c8804723c */ /* 0x05afe200000418ff */
[----:B------:R-:W0:Y:S02]  /*5180*/  LDGDEPBAR ;  /* 0x00000000000079af */ /* 0x000e240000000000 */
[----:B------:R-:W-:Y:S02]  /*5190*/  ISETP.GE.AND P1, PT, R217, 0x1, PT ;  /* 0x00000001d900780c */ /* 0x000fe40003f26270 */
[C---:B------:R-:W-:Y:S02]  /*51a0*/  IADD3 R191, R187.reuse, R180, RZ ;  /* 0x000000b4bbbf7210 */ /* 0x040fe40007ffe0ff */
[----:B------:R-:W-:Y:S01]  /*51b0*/  IADD3 R2, R187, R132, RZ ;  /* 0x00000084bb027210 */ /* 0x000fe20007ffe0ff */
[C---:B------:R-:W-:Y:S01]  /*51c0*/  HMMA.16816.F32.BF16 R8, R136.reuse, R142, RZ ;  /* 0x0000008e8808723c */ /* 0x040fe200000418ff */
[----:B------:R-:W-:Y:S03]  /*51d0*/  LDSM.16.M88.4 R140, [R186] ;  /* 0x00000000ba8c783b */ /* 0x000fe60000000200 */
[----:B------:R-:W-:Y:S02]  /*51e0*/  IADD3 R3, R134, R180, R187 ;  /* 0x000000b486037210 */ /* 0x000fe40007ffe0bb */
[----:B------:R-:W-:Y:S02]  /*51f0*/  IADD3 R217, R217, 0x1, RZ ;  /* 0x00000001d9d97810 */ /* 0x000fe40007ffe0ff */
[C---:B------:R-:W-:Y:S01]  /*5200*/  HMMA.16816.F32.BF16 R12, R136.reuse, R144, RZ ;  /* 0x00000090880c723c */ /* 0x040fe200000418ff */
[----:B------:R-:W-:Y:S03]  /*5210*/  LDSM.16.M88.4 R176, [R191+0xe100] ;  /* 0x00e10000bfb0783b */ /* 0x000fe60000000200 */
[----:B------:R-:W-:Y:S04]  /*5220*/  SEL R217, R217, RZ, !P1 ;  /* 0x000000ffd9d97207 */ /* 0x000fe80004800000 */
[C---:B------:R-:W-:Y:S01]  /*5230*/  HMMA.16816.F32.BF16 R16, R136.reuse, R146, RZ ;  /* 0x000000928810723c */ /* 0x040fe200000418ff */
[----:B------:R-:W1:Y:S07]  /*5240*/  LDSM.16.M88.4 R144, [R191+0xc100] ;  /* 0x00c10000bf90783b */ /* 0x000e6e0000000200 */
[C---:B------:R-:W-:Y:S01]  /*5250*/  HMMA.16816.F32.BF16 R20, R136.reuse, R148, RZ ;  /* 0x000000948814723c */ /* 0x040fe200000418ff */
[----:B------:R-:W-:Y:S07]  /*5260*/  LDSM.16.M88.4 R180, [R190+UR4+0x10100] ;  /* 0x01010004beb4783b */ /* 0x000fee0008000200 */
[C---:B------:R-:W-:Y:S01]  /*5270*/  HMMA.16816.F32.BF16 R24, R136.reuse, R150, RZ ;  /* 0x000000968818723c */ /* 0x040fe200000418ff */
[----:B------:R-:W-:Y:S07]  /*5280*/  LDSM.16.M88.4 R148, [R191+0xd100] ;  /* 0x00d10000bf94783b */ /* 0x000fee0000000200 */
[C---:B------:R-:W-:Y:S08]  /*5290*/  HMMA.16816.F32.BF16 R28, R136.reuse, R152, RZ ;  /* 0x00000098881c723c */ /* 0x040ff000000418ff */
[----:B------:R-:W-:Y:S01]  /*52a0*/  HMMA.16816.F32.BF16 R32, R136, R154, RZ ;  /* 0x0000009a8820723c */ /* 0x000fe200000418ff */
[----:B------:R-:W3:Y:S07]  /*52b0*/  LDSM.16.M88.4 R136, [R191+0xc900] ;  /* 0x00c90000bf88783b */ /* 0x000eee0000000200 */
[C---:B------:R-:W-:Y:S01]  /*52c0*/  HMMA.16816.F32.BF16 R4, R156.reuse, R160, R4 ;  /* 0x000000a09c04723c */ /* 0x040fe20000041804 */
[----:B------:R-:W4:Y:S07]  /*52d0*/  LDSM.16.M88.4 R152, [R191+0xd900] ;  /* 0x00d90000bf98783b */ /* 0x000f2e0000000200 */
[C---:B------:R-:W-:Y:S01]  /*52e0*/  HMMA.16816.F32.BF16 R8, R156.reuse, R162, R8 ;  /* 0x000000a29c08723c */ /* 0x040fe20000041808 */
[----:B------:R-:W-:Y:S07]  /*52f0*/  LDSM.16.M88.4 R160, [R185] ;  /* 0x00000000b9a0783b */ /* 0x000fee0000000200 */
[C---:B------:R-:W-:Y:S08]  /*5300*/  HMMA.16816.F32.BF16 R12, R156.reuse, R164, R12 ;  /* 0x000000a49c0c723c */ /* 0x040ff0000004180c */
[C---:B------:R-:W-:Y:S01]  /*5310*/  HMMA.16816.F32.BF16 R16, R156.reuse, R166, R16 ;  /* 0x000000a69c10723c */ /* 0x040fe20000041810 */
[----:B------:R-:W5:Y:S07]  /*5320*/  LDSM.16.M88.4 R164, [R2+0xc100] ;  /* 0x00c1000002a4783b */ /* 0x000f6e0000000200 */
[C---:B------:R-:W-:Y:S08]  /*5330*/  HMMA.16816.F32.BF16 R20, R156.reuse, R168, R20 ;  /* 0x000000a89c14723c */ /* 0x040ff00000041814 */
[C---:B------:R-:W-:Y:S01]  /*5340*/  HMMA.16816.F32.BF16 R24, R156.reuse, R170, R24 ;  /* 0x000000aa9c18723c */ /* 0x040fe20000041818 */
[----:B------:R-:W-:Y:S07]  /*5350*/  LDSM.16.M88.4 R168, [R132+0xe100] ;  /* 0x00e1000084a8783b */ /* 0x000fee0000000200 */
[C---:B------:R-:W-:Y:S08]  /*5360*/  HMMA.16816.F32.BF16 R28, R156.reuse, R172, R28 ;  /* 0x000000ac9c1c723c */ /* 0x040ff0000004181c */
[----:B------:R-:W-:Y:S01]  /*5370*/  HMMA.16816.F32.BF16 R32, R156, R174, R32 ;  /* 0x000000ae9c20723c */ /* 0x000fe20000041820 */
[----:B------:R-:W2:Y:S07]  /*5380*/  LDSM.16.M88.4 R156, [R2+0xc900] ;  /* 0x00c90000029c783b */ /* 0x000eae0000000200 */
[C---:B-1----:R-:W-:Y:S01]  /*5390*/  HMMA.16816.F32.BF16 R4, R140.reuse, R144, R4 ;  /* 0x000000908c04723c */ /* 0x042fe20000041804 */
[----:B------:R-:W-:Y:S07]  /*53a0*/  LDSM.16.M88.4 R172, [R132+0xe900] ;  /* 0x00e9000084ac783b */ /* 0x000fee0000000200 */
[C---:B------:R-:W-:Y:S01]  /*53b0*/  HMMA.16816.F32.BF16 R8, R140.reuse, R146, R8 ;  /* 0x000000928c08723c */ /* 0x040fe20000041808 */
[----:B------:R-:W1:Y:S07]  /*53c0*/  LDSM.16.M88.4 R144, [R2+0xd100] ;  /* 0x00d100000290783b */ /* 0x000e6e0000000200 */
[C---:B---3--:R-:W-:Y:S08]  /*53d0*/  HMMA.16816.F32.BF16 R12, R140.reuse, R136, R12 ;  /* 0x000000888c0c723c */ /* 0x048ff0000004180c */
[C---:B------:R-:W-:Y:S01]  /*53e0*/  HMMA.16816.F32.BF16 R16, R140.reuse, R138, R16 ;  /* 0x0000008a8c10723c */ /* 0x040fe20000041810 */
[----:B------:R-:W3:Y:S07]  /*53f0*/  LDSM.16.M88.4 R136, [R2+0xd900] ;  /* 0x00d900000288783b */ /* 0x000eee0000000200 */
[C---:B------:R-:W-:Y:S08]  /*5400*/  HMMA.16816.F32.BF16 R20, R140.reuse, R148, R20 ;  /* 0x000000948c14723c */ /* 0x040ff00000041814 */
[C---:B------:R-:W-:Y:S01]  /*5410*/  HMMA.16816.F32.BF16 R24, R140.reuse, R150, R24 ;  /* 0x000000968c18723c */ /* 0x040fe20000041818 */
[----:B------:R-:W-:Y:S07]  /*5420*/  LDSM.16.M88.4 R148, [R190+UR4+0xe100] ;  /* 0x00e10004be94783b */ /* 0x000fee0008000200 */
[C---:B----4-:R-:W-:Y:S08]  /*5430*/  HMMA.16816.F32.BF16 R28, R140.reuse, R152, R28 ;  /* 0x000000988c1c723c */ /* 0x050ff0000004181c */
[----:B------:R-:W-:Y:S01]  /*5440*/  HMMA.16816.F32.BF16 R32, R140, R154, R32 ;  /* 0x0000009a8c20723c */ /* 0x000fe20000041820 */
[----:B------:R-:W4:Y:S07]  /*5450*/  LDSM.16.M88.4 R140, [R192+0x4000] ;  /* 0x00400000c08c783b */ /* 0x000f2e0000000200 */
[C---:B-----5:R-:W-:Y:S01]  /*5460*/  HMMA.16816.F32.BF16 R4, R160.reuse, R164, R4 ;  /* 0x000000a4a004723c */ /* 0x060fe20000041804 */
[----:B------:R-:W5:Y:S07]  /*5470*/  LDSM.16.M88.4 R152, [R190+UR4+0xe900] ;  /* 0x00e90004be98783b */ /* 0x000f6e0008000200 */
[C---:B------:R-:W-:Y:S01]  /*5480*/  HMMA.16816.F32.BF16 R8, R160.reuse, R166, R8 ;  /* 0x000000a6a008723c */ /* 0x040fe20000041808 */
[----:B------:R-:W-:Y:S07]  /*5490*/  LDSM.16.M88.4 R164, [R190+UR4+0xf900] ;  /* 0x00f90004bea4783b */ /* 0x000fee0008000200 */
[C---:B--2---:R-:W-:Y:S08]  /*54a0*/  HMMA.16816.F32.BF16 R12, R160.reuse, R156, R12 ;  /* 0x0000009ca00c723c */ /* 0x044ff0000004180c */
[C---:B------:R-:W-:Y:S01]  /*54b0*/  HMMA.16816.F32.BF16 R16, R160.reuse, R158, R16 ;  /* 0x0000009ea010723c */ /* 0x040fe20000041810 */
[----:B------:R-:W2:Y:S07]  /*54c0*/  LDSM.16.M88.4 R156, [R190+UR4+0xf100] ;  /* 0x00f10004be9c783b */ /* 0x000eae0008000200 */
[C---:B-1----:R-:W-:Y:S08]  /*54d0*/  HMMA.16816.F32.BF16 R20, R160.reuse, R144, R20 ;  /* 0x00000090a014723c */ /* 0x042ff00000041814 */
[C---:B------:R-:W-:Y:S01]  /*54e0*/  HMMA.16816.F32.BF16 R24, R160.reuse, R146, R24 ;  /* 0x00000092a018723c */ /* 0x040fe20000041818 */
[----:B------:R-:W1:Y:S07]  /*54f0*/  LDSM.16.M88.4 R144, [R188+0x4000] ;  /* 0x00400000bc90783b */ /* 0x000e6e0000000200 */
[C---:B---3--:R-:W-:Y:S08]  /*5500*/  HMMA.16816.F32.BF16 R28, R160.reuse, R136, R28 ;  /* 0x00000088a01c723c */ /* 0x048ff0000004181c */
[----:B------:R-:W-:Y:S01]  /*5510*/  HMMA.16816.F32.BF16 R32, R160, R138, R32 ;  /* 0x0000008aa020723c */ /* 0x000fe20000041820 */
[----:B------:R-:W3:Y:S07]  /*5520*/  LDSM.16.M88.4 R136, [R132+0xf100] ;  /* 0x00f100008488783b */ /* 0x000eee0000000200 */
[C---:B----4-:R-:W-:Y:S01]  /*5530*/  HMMA.16816.F32.BF16 R4, R140.reuse, R148, R4 ;  /* 0x000000948c04723c */ /* 0x050fe20000041804 */
[----:B------:R-:W-:Y:S07]  /*5540*/  LDSM.16.M88.4 R160, [R186+0x4000] ;  /* 0x00400000baa0783b */ /* 0x000fee0000000200 */
[C---:B------:R-:W-:Y:S01]  /*5550*/  HMMA.16816.F32.BF16 R8, R140.reuse, R150, R8 ;  /* 0x000000968c08723c */ /* 0x040fe20000041808 */
[----:B------:R-:W4:Y:S07]  /*5560*/  LDSM.16.M88.4 R148, [R132+0xf900] ;  /* 0x00f900008494783b */ /* 0x000f2e0000000200 */
[C---:B-----5:R-:W-:Y:S08]  /*5570*/  HMMA.16816.F32.BF16 R12, R140.reuse, R152, R12 ;  /* 0x000000988c0c723c */ /* 0x060ff0000004180c */
[C---:B------:R-:W-:Y:S01]  /*5580*/  HMMA.16816.F32.BF16 R16, R140.reuse, R154, R16 ;  /* 0x0000009a8c10723c */ /* 0x040fe20000041810 */
[----:B------:R-:W-:Y:S07]  /*5590*/  LDSM.16.M88.4 R152, [R191+0xf100] ;  /* 0x00f10000bf98783b */ /* 0x000fee0000000200 */
[C---:B--2---:R-:W-:Y:S08]  /*55a0*/  HMMA.16816.F32.BF16 R20, R140.reuse, R156, R20 ;  /* 0x0000009c8c14723c */ /* 0x044ff00000041814 */
        /* <DEDUP_REMOVED lines=9> */
[C---:B------:R-:W-:Y:S08]  /*5640*/  HMMA.16816.F32.BF16 R12, R144.reuse, R172, R12 ;  /* 0x000000ac900c723c */ /* 0x040ff0000004180c */
[C---:B------:R-:W-:Y:S01]  /*5650*/  HMMA.16816.F32.BF16 R16, R144.reuse, R174, R16 ;  /* 0x000000ae9010723c */ /* 0x040fe20000041810 */
[----:B------:R-:W-:Y:S07]  /*5660*/  LDSM.16.M88.4 R172, [R192+0x8000] ;  /* 0x00800000c0ac783b */ /* 0x000fee0000000200 */
[C---:B---3--:R-:W-:Y:S08]  /*5670*/  HMMA.16816.F32.BF16 R20, R144.reuse, R136, R20 ;  /* 0x000000889014723c */ /* 0x048ff00000041814 */
[C---:B------:R-:W-:Y:S01]  /*5680*/  HMMA.16816.F32.BF16 R24, R144.reuse, R138, R24 ;  /* 0x0000008a9018723c */ /* 0x040fe20000041818 */
[----:B------:R-:W3:Y:S07]  /*5690*/  LDSM.16.M88.4 R136, [R3+0xe900] ;  /* 0x00e900000388783b */ /* 0x000eee0000000200 */
[C---:B----4-:R-:W-:Y:S08]  /*56a0*/  HMMA.16816.F32.BF16 R28, R144.reuse, R148, R28 ;  /* 0x00000094901c723c */ /* 0x050ff0000004181c */
[----:B------:R-:W-:Y:S01]  /*56b0*/  HMMA.16816.F32.BF16 R32, R144, R150, R32 ;  /* 0x000000969020723c */ /* 0x000fe20000041820 */
[----:B------:R-:W4:Y:S07]  /*56c0*/  LDSM.16.M88.4 R144, [R3+0xf100] ;  /* 0x00f100000390783b */ /* 0x000f2e0000000200 */
[C---:B------:R-:W-:Y:S01]  /*56d0*/  HMMA.16816.F32.BF16 R4, R160.reuse, R176, R4 ;  /* 0x000000b0a004723c */ /* 0x040fe20000041804 */
[----:B------:R-:W5:Y:S07]  /*56e0*/  LDSM.16.M88.4 R148, [R3+0xf900] ;  /* 0x00f900000394783b */ /* 0x000f6e0000000200 */
[C---:B------:R-:W-:Y:S01]  /*56f0*/  HMMA.16816.F32.BF16 R8, R160.reuse, R178, R8 ;  /* 0x000000b2a008723c */ /* 0x040fe20000041808 */
[----:B------:R-:W-:Y:S07]  /*5700*/  LDSM.16.M88.4 R176, [R132+0x10100] ;  /* 0x0101000084b0783b */ /* 0x000fee0000000200 */
[C---:B--2---:R-:W-:Y:S08]  /*5710*/  HMMA.16816.F32.BF16 R12, R160.reuse, R140, R12 ;  /* 0x0000008ca00c723c */ /* 0x044ff0000004180c */
[C---:B------:R-:W-:Y:S01]  /*5720*/  HMMA.16816.F32.BF16 R16, R160.reuse, R142, R16 ;  /* 0x0000008ea010723c */ /* 0x040fe20000041810 */
[----:B------:R-:W2:Y:S07]  /*5730*/  LDSM.16.M88.4 R140, [R190+UR4+0x10900] ;  /* 0x01090004be8c783b */ /* 0x000eae0008000200 */
[C---:B------:R-:W-:Y:S08]  /*5740*/  HMMA.16816.F32.BF16 R20, R160.reuse, R152, R20 ;  /* 0x00000098a014723c */ /* 0x040ff00000041814 */
[C---:B------:R-:W-:Y:S01]  /*5750*/  HMMA.16816.F32.BF16 R24, R160.reuse, R154, R24 ;  /* 0x0000009aa018723c */ /* 0x040fe20000041818 */
[----:B------:R-:W2:Y:S07]  /*5760*/  LDSM.16.M88.4 R152, [R190+UR4+0x11100] ;  /* 0x01110004be98783b */ /* 0x000eae0008000200 */
[C---:B------:R-:W-:Y:S08]  /*5770*/  HMMA.16816.F32.BF16 R28, R160.reuse, R156, R28 ;  /* 0x0000009ca01c723c */ /* 0x040ff0000004181c */
[----:B------:R-:W-:Y:S01]  /*5780*/  HMMA.16816.F32.BF16 R32, R160, R158, R32 ;  /* 0x0000009ea020723c */ /* 0x000fe20000041820 */
[----:B------:R-:W2:Y:S07]  /*5790*/  LDSM.16.M88.4 R156, [R190+UR4+0x11900] ;  /* 0x01190004be9c783b */ /* 0x000eae0008000200 */
[C---:B-1----:R-:W-:Y:S01]  /*57a0*/  HMMA.16816.F32.BF16 R4, R164.reuse, R168, R4 ;  /* 0x000000a8a404723c */ /* 0x042fe20000041804 */
[----:B------:R-:W1:Y:S07]  /*57b0*/  LDSM.16.M88.4 R160, [R188+0x8000] ;  /* 0x00800000bca0783b */ /* 0x000e6e0000000200 */
[C---:B------:R-:W-:Y:S01]  /*57c0*/  HMMA.16816.F32.BF16 R8, R164.reuse, R170, R8 ;  /* 0x000000aaa408723c */ /* 0x040fe20000041808 */
[----:B------:R-:W-:Y:S07]  /*57d0*/  LDSM.16.M88.4 R168, [R191+0x10100] ;  /* 0x01010000bfa8783b */ /* 0x000fee0000000200 */
[C---:B---3--:R-:W-:Y:S08]  /*57e0*/  HMMA.16816.F32.BF16 R12, R164.reuse, R136, R12 ;  /* 0x00000088a40c723c */ /* 0x048ff0000004180c */
[C---:B------:R-:W-:Y:S01]  /*57f0*/  HMMA.16816.F32.BF16 R16, R164.reuse, R138, R16 ;  /* 0x0000008aa410723c */ /* 0x040fe20000041810 */
[----:B------:R-:W3:Y:S07]  /*5800*/  LDSM.16.M88.4 R136, [R132+0x10900] ;  /* 0x010900008488783b */ /* 0x000eee0000000200 */
        /* <DEDUP_REMOVED lines=10> */
[C---:B--2---:R-:W-:Y:S08]  /*58b0*/  HMMA.16816.F32.BF16 R12, R172.reuse, R140, R12 ;  /* 0x0000008cac0c723c */ /* 0x044ff0000004180c */
[C---:B------:R-:W-:Y:S01]  /*58c0*/  HMMA.16816.F32.BF16 R16, R172.reuse, R142, R16 ;  /* 0x0000008eac10723c */ /* 0x040fe20000041810 */
[----:B------:R-:W2:Y:S07]  /*58d0*/  LDSM.16.M88.4 R140, [R191+0x10900] ;  /* 0x01090000bf8c783b */ /* 0x000eae0000000200 */
[C---:B------:R-:W-:Y:S08]  /*58e0*/  HMMA.16816.F32.BF16 R20, R172.reuse, R152, R20 ;  /* 0x00000098ac14723c */ /* 0x040ff00000041814 */
[C---:B------:R-:W-:Y:S01]  /*58f0*/  HMMA.16816.F32.BF16 R24, R172.reuse, R154, R24 ;  /* 0x0000009aac18723c */ /* 0x040fe20000041818 */
[----:B------:R-:W2:Y:S07]  /*5900*/  LDSM.16.M88.4 R152, [R191+0x11100] ;  /* 0x01110000bf98783b */ /* 0x000eae0000000200 */
[C---:B------:R-:W-:Y:S08]  /*5910*/  HMMA.16816.F32.BF16 R28, R172.reuse, R156, R28 ;  /* 0x0000009cac1c723c */ /* 0x040ff0000004181c */
[----:B------:R-:W-:Y:S01]  /*5920*/  HMMA.16816.F32.BF16 R32, R172, R158, R32 ;  /* 0x0000009eac20723c */ /* 0x000fe20000041820 */
[----:B------:R-:W2:Y:S07]  /*5930*/  LDSM.16.M88.4 R156, [R191+0x11900] ;  /* 0x01190000bf9c783b */ /* 0x000eae0000000200 */
[C---:B-1----:R-:W-:Y:S01]  /*5940*/  HMMA.16816.F32.BF16 R4, R160.reuse, R176, R4 ;  /* 0x000000b0a004723c */ /* 0x042fe20000041804 */
[----:B------:R-:W1:Y:S07]  /*5950*/  LDSM.16.M88.4 R172, [R185+0x8000] ;  /* 0x00800000b9ac783b */ /* 0x000e6e0000000200 */
[C---:B------:R-:W-:Y:S08]  /*5960*/  HMMA.16816.F32.BF16 R8, R160.reuse, R178, R8 ;  /* 0x000000b2a008723c */ /* 0x040ff00000041808 */
[C---:B---3--:R-:W-:Y:S08]  /*5970*/  HMMA.16816.F32.BF16 R12, R160.reuse, R136, R12 ;  /* 0x00000088a00c723c */ /* 0x048ff0000004180c */
[C---:B------:R-:W-:Y:S01]  /*5980*/  HMMA.16816.F32.BF16 R16, R160.reuse, R138, R16 ;  /* 0x0000008aa010723c */ /* 0x040fe20000041810 */
[----:B------:R-:W3:Y:S07]  /*5990*/  LDSM.16.M88.4 R136, [R3+0x10900] ;  /* 0x010900000388783b */ /* 0x000eee0000000200 */
[C---:B----4-:R-:W-:Y:S08]  /*59a0*/  HMMA.16816.F32.BF16 R20, R160.reuse, R144, R20 ;  /* 0x00000090a014723c */ /* 0x050ff00000041814 */
[C---:B------:R-:W-:Y:S08]  /*59b0*/  HMMA.16816.F32.BF16 R24, R160.reuse, R146, R24 ;  /* 0x00000092a018723c */ /* 0x040ff00000041818 */
[C---:B-----5:R-:W-:Y:S08]  /*59c0*/  HMMA.16816.F32.BF16 R28, R160.reuse, R148, R28 ;  /* 0x00000094a01c723c */ /* 0x060ff0000004181c */
[----:B------:R-:W-:Y:S08]  /*59d0*/  HMMA.16816.F32.BF16 R32, R160, R150, R32 ;  /* 0x00000096a020723c */ /* 0x000ff00000041820 */
[C---:B------:R-:W-:Y:S08]  /*59e0*/  HMMA.16816.F32.BF16 R4, R164.reuse, R168, R4 ;  /* 0x000000a8a404723c */ /* 0x040ff00000041804 */
[C---:B------:R-:W-:Y:S08]  /*59f0*/  HMMA.16816.F32.BF16 R8, R164.reuse, R170, R8 ;  /* 0x000000aaa408723c */ /* 0x040ff00000041808 */
[C---:B--2---:R-:W-:Y:S08]  /*5a00*/  HMMA.16816.F32.BF16 R12, R164.reuse, R140, R12 ;  /* 0x0000008ca40c723c */ /* 0x044ff0000004180c */
[C---:B------:R-:W-:Y:S01]  /*5a10*/  HMMA.16816.F32.BF16 R16, R164.reuse, R142, R16 ;  /* 0x0000008ea410723c */ /* 0x040fe20000041810 */
[----:B------:R-:W2:Y:S07]  /*5a20*/  LDSM.16.M88.4 R140, [R3+0x11100] ;  /* 0x01110000038c783b */ /* 0x000eae0000000200 */
        /* <DEDUP_REMOVED lines=8> */
[----:B------:R-:W1:Y:S01]  /*5ab0*/  LDSM.16.M88.4 R136, [R3+0x11900] ;  /* 0x011900000388783b */ /* 0x000e620000000200 */
[----:B------:R-:W-:Y:S04]  /*5ac0*/  DEPBAR.LE SB0, 0x2 ;  /* 0x000080800000791a */ /* 0x000fe80000000000 */
[----:B------:R-:W-:Y:S02]  /*5ad0*/  FMUL.FTZ R170, R4, c[0x0][0x320] ;  /* 0x0000c80004aa7a20 */ /* 0x000fe40000410000 */
[C---:B--2---:R-:W-:Y:S04]  /*5ae0*/  HMMA.16816.F32.BF16 R20, R172.reuse, R140, R20 ;  /* 0x0000008cac14723c */ /* 0x044fe80000041814 */
[----:B------:R-:W2:Y:S01]  /*5af0*/  MUFU.TANH R170, R170 ;  /* 0x000000aa00aa7308 */ /* 0x000ea20000002400 */
[----:B------:R-:W-:Y:S01]  /*5b00*/  FMUL.FTZ R155, R5, c[0x0][0x320] ;  /* 0x0000c800059b7a20 */ /* 0x000fe20000410000 */
[----:B------:R-:W-:Y:S01]  /*5b10*/  BAR.SYNC.DEFER_BLOCKING 0x0 ;  /* 0x0000000000007b1d */ /* 0x000fe20000010000 */
[----:B------:R-:W-:Y:S01]  /*5b20*/  FMUL.FTZ R169, R6, c[0x0][0x320] ;  /* 0x0000c80006a97a20 */ /* 0x000fe20000410000 */
[C---:B------:R-:W-:Y:S04]  /*5b30*/  HMMA.16816.F32.BF16 R24, R172.reuse, R142, R24 ;  /* 0x0000008eac18723c */ /* 0x040fe80000041818 */
[----:B------:R-:W-:Y:S02]  /*5b40*/  FMUL.FTZ R171, R8, c[0x0][0x320] ;  /* 0x0000c80008ab7a20 */ /* 0x000fe40000410000 */
[----:B------:R-:W-:Y:S02]  /*5b50*/  FMUL.FTZ R168, R7, c[0x0][0x320] ;  /* 0x0000c80007a87a20 */ /* 0x000fe40000410000 */
[----:B------:R-:W-:Y:S04]  /*5b60*/  FMUL.FTZ R229, R9, c[0x0][0x320] ;  /* 0x0000c80009e57a20 */ /* 0x000fe80000410000 */
[----:B------:R-:W-:Y:S02]  /*5b70*/  FMUL.FTZ R228, R10, c[0x0][0x320] ;  /* 0x0000c8000ae47a20 */ /* 0x000fe40000410000 */
[----:B------:R-:W-:Y:S02]  /*5b80*/  FMUL.FTZ R178, R11, c[0x0][0x320] ;  /* 0x0000c8000bb27a20 */ /* 0x000fe40000410000 */
[----:B------:R-:W-:Y:S02]  /*5b90*/  FMUL.FTZ R177, R12, c[0x0][0x320] ;  /* 0x0000c8000cb17a20 */ /* 0x000fe40000410000 */
[----:B------:R-:W-:Y:S02]  /*5ba0*/  FMUL.FTZ R179, R13, c[0x0][0x320] ;  /* 0x0000c8000db37a20 */ /* 0x000fe40000410000 */
[----:B------:R-:W-:Y:S01]  /*5bb0*/  FMUL.FTZ R218, R14, c[0x0][0x320] ;  /* 0x0000c8000eda7a20 */ /* 0x000fe20000410000 */
[----:B--2---:R-:W-:Y:S01]  /*5bc0*/  FMNMX.FTZ R2, R170, R133, !PT ;  /* 0x00000085aa027209 */ /* 0x004fe20007810000 */
[----:B------:R-:W2:Y:S01]  /*5bd0*/  MUFU.TANH R155, R155 ;  /* 0x0000009b009b7308 */ /* 0x000ea20000002400 */
[----:B------:R-:W-:Y:S01]  /*5be0*/  LDSM.16.MT88.4 R140, [R135+UR4+0x2900] ;  /* 0x00290004878c783b */ /* 0x000fe20008004200 */
[----:B------:R-:W-:Y:S01]  /*5bf0*/  FMUL.FTZ R182, R15, c[0x0][0x320] ;  /* 0x0000c8000fb67a20 */ /* 0x000fe20000410000 */
[C---:B-1----:R-:W-:Y:S03]  /*5c00*/  HMMA.16816.F32.BF16 R28, R172.reuse, R136, R28 ;  /* 0x00000088ac1c723c */ /* 0x042fe6000004181c */
[----:B------:R-:W-:Y:S02]  /*5c10*/  FMUL.FTZ R181, R16, c[0x0][0x320] ;  /* 0x0000c80010b57a20 */ /* 0x000fe40000410000 */
[----:B------:R-:W-:Y:S01]  /*5c20*/  FMUL.FTZ R183, R17, c[0x0][0x320] ;  /* 0x0000c80011b77a20 */ /* 0x000fe20000410000 */
[----:B------:R-:W-:Y:S01]  /*5c30*/  LDSM.16.MT88.4 R144, [R184+UR4+0x3900] ;  /* 0x00390004b890783b */ /* 0x000fe20008004200 */
[----:B------:R-:W1:Y:S01]  /*5c40*/  MUFU.TANH R169, R169 ;  /* 0x000000a900a97308 */ /* 0x000e620000002400 */
[----:B------:R-:W-:Y:S04]  /*5c50*/  HMMA.16816.F32.BF16 R32, R172, R138, R32 ;  /* 0x0000008aac20723c */ /* 0x000fe80000041820 */
[----:B------:R-:W-:Y:S01]  /*5c60*/  FMUL.FTZ R226, R18, c[0x0][0x320] ;  /* 0x0000c80012e27a20 */ /* 0x000fe20000410000 */
[----:B------:R-:W-:Y:S01]  /*5c70*/  IADD3 R136, R184, UR4, RZ ;  /* 0x00000004b8887c10 */ /* 0x000fe2000fffe0ff */
[----:B------:R-:W-:Y:S02]  /*5c80*/  FMUL.FTZ R220, R19, c[0x0][0x320] ;  /* 0x0000c80013dc7a20 */ /* 0x000fe40000410000 */
[----:B------:R-:W-:Y:S01]  /*5c90*/  FMUL.FTZ R227, R20, c[0x0][0x320] ;  /* 0x0000c80014e37a20 */ /* 0x000fe20000410000 */
[----:B------:R-:W3:Y:S03]  /*5ca0*/  MUFU.TANH R168, R168 ;  /* 0x000000a800a87308 */ /* 0x000ee60000002400 */
[----:B------:R-:W-:Y:S01]  /*5cb0*/  FMUL.FTZ R225, R21, c[0x0][0x320] ;  /* 0x0000c80015e17a20 */ /* 0x000fe20000410000 */
[----:B--2---:R-:W-:Y:S01]  /*5cc0*/  FMNMX.FTZ R2, R155, R2, !PT ;  /* 0x000000029b027209 */ /* 0x004fe20007810000 */
[----:B------:R-:W-:Y:S02]  /*5cd0*/  FMUL.FTZ R224, R22, c[0x0][0x320] ;  /* 0x0000c80016e07a20 */ /* 0x000fe40000410000 */
[----:B------:R-:W-:Y:S02]  /*5ce0*/  FMUL.FTZ R222, R23, c[0x0][0x320] ;  /* 0x0000c80017de7a20 */ /* 0x000fe40000410000 */
[----:B------:R-:W-:Y:S01]  /*5cf0*/  FMUL.FTZ R167, R24, c[0x0][0x320] ;  /* 0x0000c80018a77a20 */ /* 0x000fe20000410000 */
[----:B------:R-:W2:Y:S01]  /*5d00*/  MUFU.TANH R171, R171 ;  /* 0x000000ab00ab7308 */ /* 0x000ea20000002400 */
[----:B------:R-:W-:Y:S02]  /*5d10*/  FMUL.FTZ R165, R25, c[0x0][0x320] ;  /* 0x0000c80019a57a20 */ /* 0x000fe40000410000 */
[----:B------:R-:W-:Y:S01]  /*5d20*/  FMUL.FTZ R166, R26, c[0x0][0x320] ;  /* 0x0000c8001aa67a20 */ /* 0x000fe20000410000 */
[----:B-1----:R-:W-:Y:S01]  /*5d30*/  FMNMX.FTZ R3, R169, R0, !PT ;  /* 0x00000000a9037209 */ /* 0x002fe20007810000 */
[----:B------:R-:W-:Y:S02]  /*5d40*/  FMUL.FTZ R164, R27, c[0x0][0x320] ;  /* 0x0000c8001ba47a20 */ /* 0x000fe40000410000 */
[----:B------:R-:W-:Y:S02]  /*5d50*/  FMUL.FTZ R163, R28, c[0x0][0x320] ;  /* 0x0000c8001ca37a20 */ /* 0x000fe40000410000 */
[----:B------:R-:W-:Y:S01]  /*5d60*/  FMUL.FTZ R161, R29, c[0x0][0x320] ;  /* 0x0000c8001da17a20 */ /* 0x000fe20000410000 */
[----:B------:R-:W1:Y:S01]  /*5d70*/  MUFU.TANH R229, R229 ;  /* 0x000000e500e57308 */ /* 0x000e620000002400 */
[----:B------:R-:W-:Y:S02]  /*5d80*/  FMUL.FTZ R162, R30, c[0x0][0x320] ;  /* 0x0000c8001ea27a20 */ /* 0x000fe40000410000 */
[----:B------:R-:W-:Y:S01]  /*5d90*/  FMUL.FTZ R160, R31, c[0x0][0x320] ;  /* 0x0000c8001fa07a20 */ /* 0x000fe20000410000 */
[----:B---3--:R-:W-:Y:S01]  /*5da0*/  FMNMX.FTZ R3, R168, R3, !PT ;  /* 0x00000003a8037209 */ /* 0x008fe20007810000 */
[----:B------:R-:W-:Y:S02]  /*5db0*/  FMUL.FTZ R32, R32, c[0x0][0x320] ;  /* 0x0000c80020207a20 */ /* 0x000fe40000410000 */
[----:B------:R-:W-:Y:S02]  /*5dc0*/  FMUL.FTZ R33, R33, c[0x0][0x320] ;  /* 0x0000c80021217a20 */ /* 0x000fe40000410000 */
[----:B------:R-:W-:Y:S01]  /*5dd0*/  FMUL.FTZ R34, R34, c[0x0][0x320] ;  /* 0x0000c80022227a20 */ /* 0x000fe20000410000 */
[----:B------:R-:W3:Y:S01]  /*5de0*/  MUFU.TANH R228, R228 ;  /* 0x000000e400e47308 */ /* 0x000ee20000002400 */
[----:B------:R-:W-:Y:S01]  /*5df0*/  FMUL.FTZ R154, R35, c[0x0][0x320] ;  /* 0x0000c800239a7a20 */ /* 0x000fe20000410000 */
[----:B--2---:R-:W-:Y:S08]  /*5e00*/  FMNMX.FTZ R2, R171, R2, !PT ;  /* 0x00000002ab027209 */ /* 0x004ff00007810000 */
[----:B------:R-:W2:Y:S01]  /*5e10*/  MUFU.TANH R178, R178 ;  /* 0x000000b200b27308 */ /* 0x000ea20000002400 */
[----:B-1----:R-:W-:Y:S09]  /*5e20*/  FMNMX.FTZ R2, R229, R2, !PT ;  /* 0x00000002e5027209 */ /* 0x002ff20007810000 */
[----:B------:R-:W1:Y:S01]  /*5e30*/  MUFU.TANH R177, R177 ;  /* 0x000000b100b17308 */ /* 0x000e620000002400 */
[----:B---3--:R-:W-:Y:S09]  /*5e40*/  FMNMX.FTZ R3, R228, R3, !PT ;  /* 0x00000003e4037209 */ /* 0x008ff20007810000 */
[----:B------:R-:W3:Y:S01]  /*5e50*/  MUFU.TANH R179, R179 ;  /* 0x000000b300b37308 */ /* 0x000ee20000002400 */
[----:B--2---:R-:W-:Y:S09]  /*5e60*/  FMNMX.FTZ R3, R178, R3, !PT ;  /* 0x00000003b2037209 */ /* 0x004ff20007810000 */
        /* <DEDUP_REMOVED lines=43> */
[----:B-1----:R-:W-:Y:S05]  /*6120*/  FMNMX.FTZ R35, R157, R2, !PT ;  /* 0x000000029d237209 */ /* 0x002fea0007810000 */
[----:B------:R-:W1:Y:S01]  /*6130*/  SHFL.BFLY PT, R2, R35, 0x2, 0x1f ;  /* 0x0c401f0023027f89 */ /* 0x000e6200000e0000 */
[----:B---3--:R-:W-:Y:S04]  /*6140*/  FMNMX.FTZ R3, R156, R3, !PT ;  /* 0x000000039c037209 */ /* 0x008fe80007810000 */
[----:B--2---:R-:W-:Y:S05]  /*6150*/  FMNMX.FTZ R34, R154, R3, !PT ;  /* 0x000000039a227209 */ /* 0x004fea0007810000 */
[----:B------:R-:W2:Y:S01]  /*6160*/  SHFL.BFLY PT, R3, R34, 0x2, 0x1f ;  /* 0x0c401f0022037f89 */ /* 0x000ea200000e0000 */
[----:B-1----:R-:W-:Y:S07]  /*6170*/  FMNMX.FTZ R33, R35, R2, !PT ;  /* 0x0000000223217209 */ /* 0x002fee0007810000 */
[----:B------:R-:W1:Y:S01]  /*6180*/  SHFL.BFLY PT, R132, R33, 0x1, 0x1f ;  /* 0x0c201f0021847f89 */ /* 0x000e6200000e0000 */
[----:B--2---:R-:W-:Y:S07]  /*6190*/  FMNMX.FTZ R32, R34, R3, !PT ;  /* 0x0000000322207209 */ /* 0x004fee0007810000 */
[----:B------:R-:W2:Y:S01]  /*61a0*/  SHFL.BFLY PT, R3, R32, 0x1, 0x1f ;  /* 0x0c201f0020037f89 */ /* 0x000ea200000e0000 */
[----:B-1----:R-:W-:Y:S05]  /*61b0*/  FMNMX.FTZ R132, R33, R132, !PT ;  /* 0x0000008421847209 */ /* 0x002fea0007810000 */
[C---:B------:R-:W-:Y:S01]  /*61c0*/  FADD.FTZ R4, -R132.reuse, R133 ;  /* 0x0000008584047221 */ /* 0x040fe20000010100 */
[----:B------:R-:W-:Y:S01]  /*61d0*/  IADD3 R133, R189, R136, RZ ;  /* 0x00000088bd857210 */ /* 0x000fe20007ffe0ff */
[----:B------:R-:W-:Y:S02]  /*61e0*/  FMUL.FTZ R158, R132, c[0x0][0x2d0] ;  /* 0x0000b400849e7a20 */ /* 0x000fe40000410000 */
[----:B------:R-:W-:Y:S02]  /*61f0*/  FMUL.FTZ R2, R4, c[0x0][0x2d0] ;  /* 0x0000b40004027a20 */ /* 0x000fe40000410000 */
[--C-:B------:R-:W-:Y:S01]  /*6200*/  FFMA.FTZ R175, R155, c[0x0][0x2d0], -R158.reuse ;  /* 0x0000b4009baf7a23 */ /* 0x100fe2000001089e */
[----:B------:R-:W-:Y:S01]  /*6210*/  LDSM.16.MT88.4 R136, [R133+0x100] ;  /* 0x000100008588783b */ /* 0x000fe20000004200 */
[--C-:B------:R-:W-:Y:S02]  /*6220*/  FFMA.FTZ R176, R170, c[0x0][0x2d0], -R158.reuse ;  /* 0x0000b400aab07a23 */ /* 0x100fe4000001089e */
[--C-:B------:R-:W-:Y:S01]  /*6230*/  FFMA.FTZ R174, R171, c[0x0][0x2d0], -R158.reuse ;  /* 0x0000b400abae7a23 */ /* 0x100fe2000001089e */
[----:B------:R-:W1:Y:S01]  /*6240*/  MUFU.EX2 R2, R2 ;  /* 0x0000000200027308 */ /* 0x000e620000000800 */
[--C-:B------:R-:W-:Y:S02]  /*6250*/  FFMA.FTZ R173, R229, c[0x0][0x2d0], -R158.reuse ;  /* 0x0000b400e5ad7a23 */ /* 0x100fe4000001089e */
[--C-:B------:R-:W-:Y:S01]  /*6260*/  FFMA.FTZ R229, R165, c[0x0][0x2d0], -R158.reuse ;  /* 0x0000b400a5e57a23 */ /* 0x100fe2000001089e */
[----:B--2---:R-:W-:Y:S01]  /*6270*/  FMNMX.FTZ R3, R32, R3, !PT ;  /* 0x0000000320037209 */ /* 0x004fe20007810000 */
[----:B------:R-:W-:Y:S01]  /*6280*/  LDSM.16.MT88.4 R148, [R133+0x3900] ;  /* 0x003900008594783b */ /* 0x000fe20000004200 */
[--C-:B------:R-:W-:Y:S02]  /*6290*/  FFMA.FTZ R230, R163, c[0x0][0x2d0], -R158.reuse ;  /* 0x0000b400a3e67a23 */ /* 0x100fe4000001089e */
[----:B------:R-:W-:Y:S02]  /*62a0*/  FFMA.FTZ R233, R161, c[0x0][0x2d0], -R158 ;  /* 0x0000b400a1e97a23 */ /* 0x000fe4000001089e */
[C---:B------:R-:W-:Y:S01]  /*62b0*/  FMUL.FTZ R155, R3.reuse, c[0x0][0x2d0] ;  /* 0x0000b400039b7a20 */ /* 0x040fe20000410000 */
[----:B------:R-:W-:Y:S01]  /*62c0*/  MUFU.EX2 R176, R176 ;  /* 0x000000b000b07308 */ /* 0x000fe20000000800 */
[----:B------:R-:W-:Y:S01]  /*62d0*/  FADD.FTZ R4, -R3, R0 ;  /* 0x0000000003047221 */ /* 0x000fe20000010100 */
[----:B------:R-:W2:Y:S01]  /*62e0*/  LDSM.16.MT88.4 R32, [R184+UR4+0x100] ;  /* 0x00010004b820783b */ /* 0x000ea20008004200 */
[--C-:B------:R-:W-:Y:S02]  /*62f0*/  FFMA.FTZ R172, R169, c[0x0][0x2d0], -R155.reuse ;  /* 0x0000b400a9ac7a23 */ /* 0x100fe4000001089b */
[--C-:B------:R-:W-:Y:S02]  /*6300*/  FFMA.FTZ R171, R168, c[0x0][0x2d0], -R155.reuse ;  /* 0x0000b400a8ab7a23 */ /* 0x100fe4000001089b */
[--C-:B------:R-:W-:Y:S02]  /*6310*/  FFMA.FTZ R170, R228, c[0x0][0x2d0], -R155.reuse ;  /* 0x0000b400e4aa7a23 */ /* 0x100fe4000001089b */
[--C-:B------:R-:W-:Y:S01]  /*6320*/  FFMA.FTZ R169, R178, c[0x0][0x2d0], -R155.reuse ;  /* 0x0000b400b2a97a23 */ /* 0x100fe2000001089b */
[----:B------:R-:W3:Y:S01]  /*6330*/  MUFU.EX2 R175, R175 ;  /* 0x000000af00af7308 */ /* 0x000ee20000000800 */
[----:B------:R-:W-:Y:S02]  /*6340*/  FMUL.FTZ R0, R4, c[0x0][0x2d0] ;  /* 0x0000b40004007a20 */ /* 0x000fe40000410000 */
[C---:B-1----:R-:W-:Y:S02]  /*6350*/  FMUL.FTZ R4, R2.reuse, R128 ;  /* 0x0000008002047220 */ /* 0x042fe40000410000 */
        /* <DEDUP_REMOVED lines=15> */
[----:B------:R-:W-:Y:S01]  /*6450*/  FMUL.FTZ R29, R2, R105 ;  /* 0x00000069021d7220 */ /* 0x000fe20000410000 */
[----:B------:R-:W3:Y:S01]  /*6460*/  MUFU.EX2 R173, R173 ;  /* 0x000000ad00ad7308 */ /* 0x000ee20000000800 */
[--C-:B------:R-:W-:Y:S02]  /*6470*/  FFMA.FTZ R228, R166, c[0x0][0x2d0], -R155.reuse ;  /* 0x0000b400a6e47a23 */ /* 0x100fe4000001089b */
[--C-:B------:R-:W-:Y:S02]  /*6480*/  FFMA.FTZ R231, R164, c[0x0][0x2d0], -R155.reuse ;  /* 0x0000b400a4e77a23 */ /* 0x100fe4000001089b */
[C---:B-1----:R-:W-:Y:S02]  /*6490*/  FMUL.FTZ R6, R0.reuse, R130 ;  /* 0x0000008200067220 */ /* 0x042fe40000410000 */
[C---:B------:R-:W-:Y:S02]  /*64a0*/  FMUL.FTZ R7, R0.reuse, R131 ;  /* 0x0000008300077220 */ /* 0x040fe40000410000 */
[C---:B------:R-:W-:Y:S01]  /*64b0*/  FMUL.FTZ R10, R0.reuse, R126 ;  /* 0x0000007e000a7220 */ /* 0x040fe20000410000 */
[----:B------:R-:W-:Y:S01]  /*64c0*/  MUFU.EX2 R172, R172 ;  /* 0x000000ac00ac7308 */ /* 0x000fe20000000800 */
[C---:B------:R-:W-:Y:S02]  /*64d0*/  FMUL.FTZ R11, R0.reuse, R127 ;  /* 0x0000007f000b7220 */ /* 0x040fe40000410000 */
[----:B------:R-:W1:Y:S01]  /*64e0*/  LDSM.16.MT88.4 R124, [R135+UR4+0x100] ;  /* 0x00010004877c783b */ /* 0x000e620008004200 */
[C---:B------:R-:W-:Y:S02]  /*64f0*/  FMUL.FTZ R14, R0.reuse, R122 ;  /* 0x0000007a000e7220 */ /* 0x040fe40000410000 */
[C---:B------:R-:W-:Y:S02]  /*6500*/  FMUL.FTZ R15, R0.reuse, R123 ;  /* 0x0000007b000f7220 */ /* 0x040fe40000410000 */
[C---:B------:R-:W-:Y:S02]  /*6510*/  FMUL.FTZ R18, R0.reuse, R118 ;  /* 0x0000007600127220 */ /* 0x040fe40000410000 */
[----:B------:R-:W4:Y:S01]  /*6520*/  MUFU.EX2 R171, R171 ;  /* 0x000000ab00ab7308 */ /* 0x000f220000000800 */
[C---:B------:R-:W-:Y:S02]  /*6530*/  FMUL.FTZ R19, R0.reuse, R119 ;  /* 0x0000007700137220 */ /* 0x040fe40000410000 */
[----:B------:R-:W-:Y:S01]  /*6540*/  LDSM.16.MT88.4 R116, [R135+UR4+0x900] ;  /* 0x000900048774783b */ /* 0x000fe20008004200 */
[----:B---3--:R-:W-:Y:S01]  /*6550*/  F2FP.BF16.PACK_AB R130, R173, R174 ;  /* 0x000000aead82723e */ /* 0x008fe200000010ff */
[C---:B------:R-:W-:Y:S02]  /*6560*/  FMUL.FTZ R22, R0.reuse, R114 ;  /* 0x0000007200167220 */ /* 0x040fe40000410000 */
[C---:B------:R-:W-:Y:S02]  /*6570*/  FMUL.FTZ R23, R0.reuse, R115 ;  /* 0x0000007300177220 */ /* 0x040fe40000410000 */
[C---:B------:R-:W-:Y:S01]  /*6580*/  FMUL.FTZ R26, R0.reuse, R110 ;  /* 0x0000006e001a7220 */ /* 0x040fe20000410000 */
[----:B------:R-:W-:Y:S01]  /*6590*/  MUFU.EX2 R170, R170 ;  /* 0x000000aa00aa7308 */ /* 0x000fe20000000800 */
[----:B------:R-:W-:Y:S01]  /*65a0*/  LDSM.16.MT88.4 R112, [R184+UR4+0x2100] ;  /* 0x00210004b870783b */ /* 0x000fe20008004200 */
[C---:B------:R-:W-:Y:S02]  /*65b0*/  FMUL.FTZ R27, R0.reuse, R111 ;  /* 0x0000006f001b7220 */ /* 0x040fe40000410000 */
[C---:B------:R-:W-:Y:S02]  /*65c0*/  FMUL.FTZ R30, R0.reuse, R106 ;  /* 0x0000006a001e7220 */ /* 0x040fe40000410000 */
[----:B------:R-:W-:Y:S02]  /*65d0*/  FMUL.FTZ R31, R0, R107 ;  /* 0x0000006b001f7220 */ /* 0x000fe40000410000 */
[--C-:B------:R-:W-:Y:S01]  /*65e0*/  FFMA.FTZ R232, R162, c[0x0][0x2d0], -R155.reuse ;  /* 0x0000b400a2e87a23 */ /* 0x100fe2000001089b */
[----:B------:R-:W-:Y:S01]  /*65f0*/  LDSM.16.MT88.4 R104, [R133+0x2100] ;  /* 0x002100008568783b */ /* 0x000fe20000004200 */
[----:B------:R-:W3:Y:S01]  /*6600*/  MUFU.EX2 R169, R169 ;  /* 0x000000a900a97308 */ /* 0x000ee20000000800 */
[--C-:B------:R-:W-:Y:S02]  /*6610*/  FFMA.FTZ R235, R160, c[0x0][0x2d0], -R155.reuse ;  /* 0x0000b400a0eb7a23 */ /* 0x100fe4000001089b */
[--C-:B------:R-:W-:Y:S01]  /*6620*/  FFMA.FTZ R234, R159, c[0x0][0x2d0], -R158.reuse ;  /* 0x0000b4009fea7a23 */ /* 0x100fe2000001089e */
[----:B----4-:R-:W-:Y:S01]  /*6630*/  F2FP.BF16.PACK_AB R129, R171, R172 ;  /* 0x000000acab81723e */ /* 0x010fe200000010ff */
[--C-:B------:R-:W-:Y:S02]  /*6640*/  FFMA.FTZ R236, R156, c[0x0][0x2d0], -R155.reuse ;  /* 0x0000b4009cec7a23 */ /* 0x100fe4000001089b */
[----:B------:R-:W-:Y:S01]  /*6650*/  LDSM.16.MT88.4 R160, [R184+UR4+0x5900] ;  /* 0x00590004b8a0783b */ /* 0x000fe20008004200 */
        /* <DEDUP_REMOVED lines=10> */
[----:B---3--:R-:W-:Y:S01]  /*6700*/  F2FP.BF16.PACK_AB R131, R169, R170 ;  /* 0x000000aaa983723e */ /* 0x008fe200000010ff */
[C---:B------:R-:W-:Y:S02]  /*6710*/  FMUL.FTZ R44, R2.reuse, R44 ;  /* 0x0000002c022c7220 */ /* 0x040fe40000410000 */
[----:B------:R-:W-:Y:S02]  /*6720*/  FMUL.FTZ R45, R2, R45 ;  /* 0x0000002d022d7220 */ /* 0x000fe40000410000 */
[C---:B------:R-:W-:Y:S02]  /*6730*/  FMUL.FTZ R46, R0.reuse, R46 ;  /* 0x0000002e002e7220 */ /* 0x040fe40000410000 */
[C---:B--2---:R-:W-:Y:S01]  /*6740*/  HMMA.16816.F32.BF16 R4, R128.reuse, R32, R4 ;  /* 0x000000208004723c */ /* 0x044fe20000041804 */
[----:B------:R-:W-:Y:S04]  /*6750*/  MUFU.EX2 R231, R231 ;  /* 0x000000e700e77308 */ /* 0x000fe80000000800 */
[----:B------:R-:W-:Y:S02]  /*6760*/  FMUL.FTZ R47, R0, R47 ;  /* 0x0000002f002f7220 */ /* 0x000fe40000410000 */
[----:B------:R-:W-:Y:S01]  /*6770*/  IADD3 R32, R135, UR4, RZ ;  /* 0x0000000487207c10 */ /* 0x000fe2000fffe0ff */
[C---:B------:R-:W-:Y:S03]  /*6780*/  HMMA.16816.F32.BF16 R8, R128.reuse, R34, R8 ;  /* 0x000000228008723c */ /* 0x040fe60000041808 */
[----:B------:R-:W-:Y:S01]  /*6790*/  MUFU.EX2 R230, R230 ;  /* 0x000000e600e67308 */ /* 0x000fe20000000800 */
[----:B------:R-:W-:Y:S01]  /*67a0*/  IADD3 R168, R189, R32, RZ ;  /* 0x00000020bda87210 */ /* 0x000fe20007ffe0ff */
[C---:B------:R-:W-:Y:S02]  /*67b0*/  FMUL.FTZ R32, R2.reuse, R100 ;  /* 0x0000006402207220 */ /* 0x040fe40000410000 */
[----:B------:R-:W-:Y:S01]  /*67c0*/  FMUL.FTZ R33, R2, R101 ;  /* 0x0000006502217220 */ /* 0x000fe20000410000 */
[C---:B------:R-:W-:Y:S01]  /*67d0*/  HMMA.16816.F32.BF16 R12, R128.reuse, R136, R12 ;  /* 0x00000088800c723c */ /* 0x040fe2000004180c */
[----:B------:R-:W2:Y:S03]  /*67e0*/  LDSM.16.MT88.4 R120, [R168+0x100] ;  /* 0x00010000a878783b */ /* 0x000ea60000004200 */
[C---:B------:R-:W-:Y:S01]  /*67f0*/  FMUL.FTZ R34, R0.reuse, R102 ;  /* 0x0000006600227220 */ /* 0x040fe20000410000 */
[----:B------:R-:W-:Y:S01]  /*6800*/  MUFU.EX2 R233, R233 ;  /* 0x000000e900e97308 */ /* 0x000fe20000000800 */
[----:B------:R-:W-:Y:S02]  /*6810*/  FMUL.FTZ R35, R0, R103 ;  /* 0x0000006700237220 */ /* 0x000fe40000410000 */
[C---:B------:R-:W-:Y:S01]  /*6820*/  HMMA.16816.F32.BF16 R16, R128.reuse, R138, R16 ;  /* 0x0000008a8010723c */ /* 0x040fe20000041810 */
[----:B------:R-:W3:Y:S03]  /*6830*/  LDSM.16.MT88.4 R100, [R135+UR4+0x2100] ;  /* 0x002100048764783b */ /* 0x000ee60008004200 */
[C---:B------:R-:W-:Y:S02]  /*6840*/  FMUL.FTZ R48, R2.reuse, R48 ;  /* 0x0000003002307220 */ /* 0x040fe40000410000 */
[----:B------:R-:W-:Y:S01]  /*6850*/  FMUL.FTZ R49, R2, R49 ;  /* 0x0000003102317220 */ /* 0x000fe20000410000 */
[----:B------:R-:W-:Y:S01]  /*6860*/  MUFU.EX2 R232, R232 ;  /* 0x000000e800e87308 */ /* 0x000fe20000000800 */
[C---:B-1----:R-:W-:Y:S01]  /*6870*/  HMMA.16816.F32.BF16 R20, R128.reuse, R124, R20 ;  /* 0x0000007c8014723c */ /* 0x042fe20000041814 */
[----:B------:R-:W1:Y:S03]  /*6880*/  LDSM.16.MT88.4 R108, [R168+0x2100] ;  /* 0x00210000a86c783b */ /* 0x000e660000004200 */
[C---:B------:R-:W-:Y:S02]  /*6890*/  FMUL.FTZ R50, R0.reuse, R50 ;  /* 0x0000003200327220 */ /* 0x040fe40000410000 */
[----:B------:R-:W-:Y:S02]  /*68a0*/  FMUL.FTZ R51, R0, R51 ;  /* 0x0000003300337220 */ /* 0x000fe40000410000 */
[C---:B------:R-:W-:Y:S01]  /*68b0*/  HMMA.16816.F32.BF16 R24, R128.reuse, R126, R24 ;  /* 0x0000007e8018723c */ /* 0x040fe20000041818 */
[----:B------:R-:W-:Y:S01]  /*68c0*/  LDSM.16.MT88.4 R124, [R184+UR4+0x2900] ;  /* 0x00290004b87c783b */ /* 0x000fe20008004200 */
[----:B------:R-:W-:Y:S02]  /*68d0*/  MUFU.EX2 R235, R235 ;  /* 0x000000eb00eb7308 */ /* 0x000fe40000000800 */
[C---:B------:R-:W-:Y:S02]  /*68e0*/  FMUL.FTZ R52, R2.reuse, R52 ;  /* 0x0000003402347220 */ /* 0x040fe40000410000 */
[----:B------:R-:W-:Y:S02]  /*68f0*/  FMUL.FTZ R53, R2, R53 ;  /* 0x0000003502357220 */ /* 0x000fe40000410000 */
[C---:B------:R-:W-:Y:S01]  /*6900*/  FMUL.FTZ R54, R0.reuse, R54 ;  /* 0x0000003600367220 */ /* 0x040fe20000410000 */
[----:B------:R-:W-:Y:S03]  /*6910*/  LDSM.16.MT88.4 R136, [R133+0x2900] ;  /* 0x002900008588783b */ /* 0x000fe60000004200 */
[----:B------:R-:W-:Y:S01]  /*6920*/  FMUL.FTZ R55, R0, R55 ;  /* 0x0000003700377220 */ /* 0x000fe20000410000 */
[----:B------:R-:W-:Y:S01]  /*6930*/  MUFU.EX2 R234, R234 ;  /* 0x000000ea00ea7308 */ /* 0x000fe20000000800 */
[C---:B------:R-:W-:Y:S02]  /*6940*/  FMUL.FTZ R56, R2.reuse, R56 ;  /* 0x0000003802387220 */ /* 0x040fe40000410000 */
[----:B------:R-:W-:Y:S01]  /*6950*/  FMUL.FTZ R57, R2, R57 ;  /* 0x0000003902397220 */ /* 0x000fe20000410000 */
[C---:B--2---:R-:W-:Y:S03]  /*6960*/  HMMA.16816.F32.BF16 R28, R128.reuse, R120, R28 ;  /* 0x00000078801c723c */ /* 0x044fe6000004181c */
[C---:B------:R-:W-:Y:S02]  /*6970*/  FMUL.FTZ R58, R0.reuse, R58 ;  /* 0x0000003a003a7220 */ /* 0x040fe40000410000 */
[----:B------:R-:W-:Y:S01]  /*6980*/  FMUL.FTZ R59, R0, R59 ;  /* 0x0000003b003b7220 */ /* 0x000fe20000410000 */
[----:B------:R-:W-:Y:S01]  /*6990*/  MUFU.EX2 R236, R236 ;  /* 0x000000ec00ec7308 */ /* 0x000fe20000000800 */
[C---:B------:R-:W-:Y:S01]  /*69a0*/  FMUL.FTZ R60, R2.reuse, R60 ;  /* 0x0000003c023c7220 */ /* 0x040fe20000410000 */
[C---:B------:R-:W-:Y:S01]  /*69b0*/  HMMA.16816.F32.BF16 R32, R128.reuse, R122, R32 ;  /* 0x0000007a8020723c */ /* 0x040fe20000041820 */
[----:B------:R-:W-:Y:S03]  /*69c0*/  LDSM.16.MT88.4 R120, [R168+0x900] ;  /* 0x00090000a878783b */ /* 0x000fe60000004200 */
[----:B------:R-:W-:Y:S02]  /*69d0*/  FMUL.FTZ R61, R2, R61 ;  /* 0x0000003d023d7220 */ /* 0x000fe40000410000 */
[C---:B------:R-:W-:Y:S02]  /*69e0*/  FMUL.FTZ R62, R0.reuse, R62 ;  /* 0x0000003e003e7220 */ /* 0x040fe40000410000 */
[C---:B------:R-:W-:Y:S04]  /*69f0*/  HMMA.16816.F32.BF16 R36, R128.reuse, R112, R36 ;  /* 0x000000708024723c */ /* 0x040fe80000041824 */
[----:B------:R-:W-:Y:S02]  /*6a00*/  FMUL.FTZ R63, R0, R63 ;  /* 0x0000003f003f7220 */ /* 0x000fe40000410000 */
[C---:B------:R-:W-:Y:S02]  /*6a10*/  FMUL.FTZ R64, R2.reuse, R64 ;  /* 0x0000004002407220 */ /* 0x040fe40000410000 */
[C---:B------:R-:W-:Y:S01]  /*6a20*/  HMMA.16816.F32.BF16 R40, R128.reuse, R114, R40 ;  /* 0x000000728028723c */ /* 0x040fe20000041828 */
[----:B------:R-:W-:Y:S03]  /*6a30*/  LDSM.16.MT88.4 R112, [R184+UR4+0x900] ;  /* 0x00090004b870783b */ /* 0x000fe60008004200 */
[----:B------:R-:W-:Y:S02]  /*6a40*/  FMUL.FTZ R65, R2, R65 ;  /* 0x0000004102417220 */ /* 0x000fe40000410000 */
[C---:B------:R-:W-:Y:S02]  /*6a50*/  FMUL.FTZ R66, R0.reuse, R66 ;  /* 0x0000004200427220 */ /* 0x040fe40000410000 */
[C---:B------:R-:W-:Y:S04]  /*6a60*/  HMMA.16816.F32.BF16 R44, R128.reuse, R104, R44 ;  /* 0x00000068802c723c */ /* 0x040fe8000004182c */
[----:B------:R-:W-:Y:S02]  /*6a70*/  FMUL.FTZ R67, R0, R67 ;  /* 0x0000004300437220 */ /* 0x000fe40000410000 */
[C---:B------:R-:W-:Y:S02]  /*6a80*/  FMUL.FTZ R68, R2.reuse, R68 ;  /* 0x0000004402447220 */ /* 0x040fe40000410000 */
[C---:B------:R-:W-:Y:S01]  /*6a90*/  HMMA.16816.F32.BF16 R48, R128.reuse, R106, R48 ;  /* 0x0000006a8030723c */ /* 0x040fe20000041830 */
[----:B------:R-:W2:Y:S03]  /*6aa0*/  LDSM.16.MT88.4 R104, [R184+UR4+0x4100] ;  /* 0x00410004b868783b */ /* 0x000ea60008004200 */
[----:B------:R-:W-:Y:S02]  /*6ab0*/  FMUL.FTZ R69, R2, R69 ;  /* 0x0000004502457220 */ /* 0x000fe40000410000 */
[C---:B------:R-:W-:Y:S02]  /*6ac0*/  FMUL.FTZ R70, R0.reuse, R70 ;  /* 0x0000004600467220 */ /* 0x040fe40000410000 */
[C---:B---3--:R-:W-:Y:S04]  /*6ad0*/  HMMA.16816.F32.BF16 R52, R128.reuse, R100, R52 ;  /* 0x000000648034723c */ /* 0x048fe80000041834 */
[----:B------:R-:W-:Y:S02]  /*6ae0*/  FMUL.FTZ R71, R0, R71 ;  /* 0x0000004700477220 */ /* 0x000fe40000410000 */
[C---:B------:R-:W-:Y:S02]  /*6af0*/  FMUL.FTZ R72, R2.reuse, R72 ;  /* 0x0000004802487220 */ /* 0x040fe40000410000 */
[C---:B------:R-:W-:Y:S01]  /*6b00*/  HMMA.16816.F32.BF16 R56, R128.reuse, R102, R56 ;  /* 0x000000668038723c */ /* 0x040fe20000041838 */
[----:B------:R-:W3:Y:S03]  /*6b10*/  LDSM.16.MT88.4 R100, [R133+0x4100] ;  /* 0x004100008564783b */ /* 0x000ee60000004200 */
[----:B------:R-:W-:Y:S02]  /*6b20*/  FMUL.FTZ R73, R2, R73 ;  /* 0x0000004902497220 */ /* 0x000fe40000410000 */
[C---:B------:R-:W-:Y:S02]  /*6b30*/  FMUL.FTZ R74, R0.reuse, R74 ;  /* 0x0000004a004a7220 */ /* 0x040fe40000410000 */
[C---:B-1----:R-:W-:Y:S04]  /*6b40*/  HMMA.16816.F32.BF16 R60, R128.reuse, R108, R60 ;  /* 0x0000006c803c723c */ /* 0x042fe8000004183c */
[----:B------:R-:W-:Y:S02]  /*6b50*/  FMUL.FTZ R75, R0, R75 ;  /* 0x0000004b004b7220 */ /* 0x000fe40000410000 */
[C---:B------:R-:W-:Y:S02]  /*6b60*/  FMUL.FTZ R84, R2.reuse, R84 ;  /* 0x0000005402547220 */ /* 0x040fe40000410000 */
[C---:B------:R-:W-:Y:S01]  /*6b70*/  HMMA.16816.F32.BF16 R64, R128.reuse, R110, R64 ;  /* 0x0000006e8040723c */ /* 0x040fe20000041840 */
[----:B------:R-:W1:Y:S03]  /*6b80*/  LDSM.16.MT88.4 R108, [R135+UR4+0x4100] ;  /* 0x00410004876c783b */ /* 0x000e660008004200 */
[----:B------:R-:W-:Y:S02]  /*6b90*/  FMUL.FTZ R85, R2, R85 ;  /* 0x0000005502557220 */ /* 0x000fe40000410000 */
[C---:B------:R-:W-:Y:S02]  /*6ba0*/  FMUL.FTZ R86, R0.reuse, R86 ;  /* 0x0000005600567220 */ /* 0x040fe40000410000 */
[----:B------:R-:W-:Y:S01]  /*6bb0*/  FMUL.FTZ R87, R0, R87 ;  /* 0x0000005700577220 */ /* 0x000fe20000410000 */
[C---:B--2---:R-:W-:Y:S03]  /*6bc0*/  HMMA.16816.F32.BF16 R68, R128.reuse, R104, R68 ;  /* 0x000000688044723c */ /* 0x044fe60000041844 */
[--C-:B------:R-:W-:Y:S02]  /*6bd0*/  FFMA.FTZ R177, R177, c[0x0][0x2d0], -R158.reuse ;  /* 0x0000b400b1b17a23 */ /* 0x100fe4000001089e */
[--C-:B------:R-:W-:Y:S02]  /*6be0*/  FFMA.FTZ R178, R179, c[0x0][0x2d0], -R158.reuse ;  /* 0x0000b400b3b27a23 */ /* 0x100fe4000001089e */
[--C-:B------:R-:W-:Y:S01]  /*6bf0*/  FFMA.FTZ R179, R218, c[0x0][0x2d0], -R155.reuse ;  /* 0x0000b400dab37a23 */ /* 0x100fe2000001089b */
[C---:B------:R-:W-:Y:S01]  /*6c00*/  HMMA.16816.F32.BF16 R72, R128.reuse, R106, R72 ;  /* 0x0000006a8048723c */ /* 0x040fe20000041848 */
[----:B------:R-:W2:Y:S01]  /*6c10*/  LDSM.16.MT88.4 R104, [R168+0x4100] ;  /* 0x00410000a868783b */ /* 0x000ea20000004200 */
[----:B------:R-:W-:Y:S02]  /*6c20*/  MUFU.EX2 R177, R177 ;  /* 0x000000b100b17308 */ /* 0x000fe40000000800 */
[C---:B------:R-:W-:Y:S02]  /*6c30*/  FMUL.FTZ R76, R2.reuse, R76 ;  /* 0x0000004c024c7220 */ /* 0x040fe40000410000 */
[----:B------:R-:W-:Y:S02]  /*6c40*/  FMUL.FTZ R77, R2, R77 ;  /* 0x0000004d024d7220 */ /* 0x000fe40000410000 */
[C---:B------:R-:W-:Y:S04]  /*6c50*/  FMUL.FTZ R78, R0.reuse, R78 ;  /* 0x0000004e004e7220 */ /* 0x040fe80000410000 */
[----:B------:R-:W-:Y:S01]  /*6c60*/  FMUL.FTZ R79, R0, R79 ;  /* 0x0000004f004f7220 */ /* 0x000fe20000410000 */
[----:B------:R-:W4:Y:S01]  /*6c70*/  MUFU.EX2 R178, R178 ;  /* 0x000000b200b27308 */ /* 0x000f220000000800 */
[--C-:B------:R-:W-:Y:S02]  /*6c80*/  FFMA.FTZ R182, R182, c[0x0][0x2d0], -R155.reuse ;  /* 0x0000b400b6b67a23 */ /* 0x100fe4000001089b */
[--C-:B------:R-:W-:Y:S02]  /*6c90*/  FFMA.FTZ R181, R181, c[0x0][0x2d0], -R158.reuse ;  /* 0x0000b400b5b57a23 */ /* 0x100fe4000001089e */
[--C-:B------:R-:W-:Y:S01]  /*6ca0*/  FFMA.FTZ R218, R183, c[0x0][0x2d0], -R158.reuse ;  /* 0x0000b400b7da7a23 */ /* 0x100fe2000001089e */
[C---:B---3--:R-:W-:Y:S03]  /*6cb0*/  HMMA.16816.F32.BF16 R76, R128.reuse, R100, R76 ;  /* 0x00000064804c723c */ /* 0x048fe6000004184c */
[C---:B------:R-:W-:Y:S01]  /*6cc0*/  FMUL.FTZ R80, R2.reuse, R80 ;  /* 0x0000005002507220 */ /* 0x040fe20000410000 */
[----:B------:R-:W-:Y:S01]  /*6cd0*/  MUFU.EX2 R179, R179 ;  /* 0x000000b300b37308 */ /* 0x000fe20000000800 */
[----:B------:R-:W-:Y:S02]  /*6ce0*/  FMUL.FTZ R81, R2, R81 ;  /* 0x0000005102517220 */ /* 0x000fe40000410000 */
[C---:B------:R-:W-:Y:S02]  /*6cf0*/  FMUL.FTZ R82, R0.reuse, R82 ;  /* 0x0000005200527220 */ /* 0x040fe40000410000 */
[----:B------:R-:W-:Y:S03]  /*6d00*/  FMUL.FTZ R83, R0, R83 ;  /* 0x0000005300537220 */ /* 0x000fe60000410000 */
[--C-:B------:R-:W-:Y:S02]  /*6d10*/  FFMA.FTZ R183, R226, c[0x0][0x2d0], -R155.reuse ;  /* 0x0000b400e2b77a23 */ /* 0x100fe4000001089b */
[--C-:B------:R-:W-:Y:S01]  /*6d20*/  FFMA.FTZ R220, R220, c[0x0][0x2d0], -R155.reuse ;  /* 0x0000b400dcdc7a23 */ /* 0x100fe2000001089b */
[----:B------:R-:W3:Y:S01]  /*6d30*/  MUFU.EX2 R182, R182 ;  /* 0x000000b600b67308 */ /* 0x000ee20000000800 */
[C---:B------:R-:W-:Y:S03]  /*6d40*/  HMMA.16816.F32.BF16 R80, R128.reuse, R102, R80 ;  /* 0x000000668050723c */ /* 0x040fe60000041850 */
[----:B------:R-:W-:Y:S01]  /*6d50*/  FMUL.FTZ R88, R2, R88 ;  /* 0x0000005802587220 */ /* 0x000fe20000410000 */
[----:B----4-:R-:W-:Y:S01]  /*6d60*/  F2FP.BF16.PACK_AB R100, R178, R177 ;  /* 0x000000b1b264723e */ /* 0x010fe200000010ff */
[----:B------:R-:W-:Y:S02]  /*6d70*/  FMUL.FTZ R89, R2, R89 ;  /* 0x0000005902597220 */ /* 0x000fe40000410000 */
[C---:B------:R-:W-:Y:S01]  /*6d80*/  FMUL.FTZ R90, R0.reuse, R90 ;  /* 0x0000005a005a7220 */ /* 0x040fe20000410000 */
[C---:B-1----:R-:W-:Y:S01]  /*6d90*/  HMMA.16816.F32.BF16 R84, R128.reuse, R108, R84 ;  /* 0x0000006c8054723c */ /* 0x042fe20000041854 */
[----:B------:R-:W-:Y:S03]  /*6da0*/  MUFU.EX2 R181, R181 ;  /* 0x000000b500b57308 */ /* 0x000fe60000000800 */
[----:B------:R-:W-:Y:S02]  /*6db0*/  FMUL.FTZ R91, R0, R91 ;  /* 0x0000005b005b7220 */ /* 0x000fe40000410000 */
[C---:B------:R-:W-:Y:S02]  /*6dc0*/  FMUL.FTZ R92, R2.reuse, R92 ;  /* 0x0000005c025c7220 */ /* 0x040fe40000410000 */
[----:B------:R-:W-:Y:S03]  /*6dd0*/  FMUL.FTZ R93, R2, R93 ;  /* 0x0000005d025d7220 */ /* 0x000fe60000410000 */
[C---:B------:R-:W-:Y:S01]  /*6de0*/  HMMA.16816.F32.BF16 R88, R128.reuse, R110, R88 ;  /* 0x0000006e8058723c */ /* 0x040fe20000041858 */
[----:B------:R-:W1:Y:S01]  /*6df0*/  MUFU.EX2 R218, R218 ;  /* 0x000000da00da7308 */ /* 0x000e620000000800 */
[----:B------:R-:W4:Y:S01]  /*6e00*/  LDSM.16.MT88.4 R108, [R133+0x900] ;  /* 0x00090000856c783b */ /* 0x000f220000004200 */
[----:B------:R-:W-:Y:S01]  /*6e10*/  FMUL.FTZ R94, R0, R94 ;  /* 0x0000005e005e7220 */ /* 0x000fe20000410000 */
[----:B---3--:R-:W-:Y:S01]  /*6e20*/  F2FP.BF16.PACK_AB R101, R182, R179 ;  /* 0x000000b3b665723e */ /* 0x008fe200000010ff */
[----:B------:R-:W-:Y:S02]  /*6e30*/  FMUL.FTZ R95, R0, R95 ;  /* 0x0000005f005f7220 */ /* 0x000fe40000410000 */
[C---:B------:R-:W-:Y:S02]  /*6e40*/  FMUL.FTZ R96, R2.reuse, R96 ;  /* 0x0000006002607220 */ /* 0x040fe40000410000 */
[----:B------:R-:W-:Y:S02]  /*6e50*/  FMUL.FTZ R97, R2, R97 ;  /* 0x0000006102617220 */ /* 0x000fe40000410000 */
[----:B------:R-:W-:Y:S01]  /*6e60*/  MUFU.EX2 R183, R183 ;  /* 0x000000b700b77308 */ /* 0x000fe20000000800 */
[C---:B--2---:R-:W-:Y:S03]  /*6e70*/  HMMA.16816.F32.BF16 R92, R128.reuse, R104, R92 ;  /* 0x00000068805c723c */ /* 0x044fe6000004185c */
[C---:B------:R-:W-:Y:S02]  /*6e80*/  FMUL.FTZ R98, R0.reuse, R98 ;  /* 0x0000006200627220 */ /* 0x040fe40000410000 */
[----:B------:R-:W-:Y:S02]  /*6e90*/  FMUL.FTZ R99, R0, R99 ;  /* 0x0000006300637220 */ /* 0x000fe40000410000 */
[--C-:B------:R-:W-:Y:S02]  /*6ea0*/  FFMA.FTZ R226, R227, c[0x0][0x2d0], -R158.reuse ;  /* 0x0000b400e3e27a23 */ /* 0x100fe4000001089e */
[----:B------:R-:W2:Y:S03]  /*6eb0*/  MUFU.EX2 R220, R220 ;  /* 0x000000dc00dc7308 */ /* 0x000ea60000000800 */
[----:B------:R-:W-:Y:S01]  /*6ec0*/  HMMA.16816.F32.BF16 R96, R128, R106, R96 ;  /* 0x0000006a8060723c */ /* 0x000fe20000041860 */
[----:B------:R-:W3:Y:S02]  /*6ed0*/  LDSM.16.MT88.4 R104, [R168+0x2900] ;  /* 0x00290000a868783b */ /* 0x000ee40000004200 */
[----:B-1----:R-:W-:Y:S01]  /*6ee0*/  F2FP.BF16.PACK_AB R102, R218, R181 ;  /* 0x000000b5da66723e */ /* 0x002fe200000010ff */
[--C-:B------:R-:W-:Y:S02]  /*6ef0*/  FFMA.FTZ R225, R225, c[0x0][0x2d0], -R158.reuse ;  /* 0x0000b400e1e17a23 */ /* 0x100fe4000001089e */
[--C-:B------:R-:W-:Y:S01]  /*6f00*/  FFMA.FTZ R224, R224, c[0x0][0x2d0], -R155.reuse ;  /* 0x0000b400e0e07a23 */ /* 0x100fe2000001089b */
[----:B------:R-:W-:Y:S01]  /*6f10*/  MUFU.EX2 R226, R226 ;  /* 0x000000e200e27308 */ /* 0x000fe20000000800 */
[--C-:B------:R-:W-:Y:S04]  /*6f20*/  FFMA.FTZ R227, R222, c[0x0][0x2d0], -R155.reuse ;  /* 0x0000b400dee37a23 */ /* 0x100fe8000001089b */
[--C-:B------:R-:W-:Y:S02]  /*6f30*/  FFMA.FTZ R222, R167, c[0x0][0x2d0], -R158.reuse ;  /* 0x0000b400a7de7a23 */ /* 0x100fe4000001089e */
[----:B------:R-:W-:Y:S01]  /*6f40*/  LDSM.16.MT88.4 R164, [R133+0x5900] ;  /* 0x0059000085a4783b */ /* 0x000fe20000004200 */
[----:B------:R-:W-:Y:S02]  /*6f50*/  FFMA.FTZ R158, R157, c[0x0][0x2d0], -R158 ;  /* 0x0000b4009d9e7a23 */ /* 0x000fe4000001089e */
[----:B------:R-:W-:Y:S01]  /*6f60*/  FFMA.FTZ R155, R154, c[0x0][0x2d0], -R155 ;  /* 0x0000b4009a9b7a23 */ /* 0x000fe2000001089b */
[----:B------:R-:W-:Y:S01]  /*6f70*/  MUFU.EX2 R225, R225 ;  /* 0x000000e100e17308 */ /* 0x000fe20000000800 */
[----:B------:R-:W-:Y:S01]  /*6f80*/  FFMA.FTZ R176, R2, R223, R176 ;  /* 0x000000df02b07223 */ /* 0x000fe200000100b0 */
[----:B--2---:R-:W-:Y:S01]  /*6f90*/  F2FP.BF16.PACK_AB R103, R220, R183 ;  /* 0x000000b7dc67723e */ /* 0x004fe200000010ff */
[----:B------:R-:W-:Y:S02]  /*6fa0*/  FFMA.FTZ R172, R0, R221, R172 ;  /* 0x000000dd00ac7223 */ /* 0x000fe400000100ac */
[----:B------:R-:W-:Y:S02]  /*6fb0*/  FADD.FTZ R175, R175, R176 ;  /* 0x000000b0afaf7221 */ /* 0x000fe40000010000 */
[----:B------:R-:W-:Y:S02]  /*6fc0*/  FADD.FTZ R171, R171, R172 ;  /* 0x000000acabab7221 */ /* 0x000fe40000010000 */
[C---:B------:R-:W-:Y:S01]  /*6fd0*/  HMMA.16816.F32.BF16 R4, R100.reuse, R112, R4 ;  /* 0x000000706404723c */ /* 0x040fe20000041804 */
[----:B------:R1:W2:Y:S04]  /*6fe0*/  MUFU.EX2 R237, R158 ;  /* 0x0000009e00ed7308 */ /* 0x0002a80000000800 */
[----:B------:R-:W-:Y:S02]  /*6ff0*/  FADD.FTZ R0, R174, R175 ;  /* 0x000000afae007221 */ /* 0x000fe40000010000 */
[----:B------:R-:W-:Y:S01]  /*7000*/  FADD.FTZ R2, R170, R171 ;  /* 0x000000abaa027221 */ /* 0x000fe20000010000 */
[C---:B------:R-:W-:Y:S01]  /*7010*/  HMMA.16816.F32.BF16 R8, R100.reuse, R114, R8 ;  /* 0x000000726408723c */ /* 0x040fe20000041808 */
[----:B------:R-:W-:Y:S02]  /*7020*/  LDSM.16.MT88.4 R112, [R133+0x4900] ;  /* 0x004900008570783b */ /* 0x000fe40000004200 */
[----:B------:R5:W2:Y:S01]  /*7030*/  MUFU.EX2 R239, R155 ;  /* 0x0000009b00ef7308 */ /* 0x000aa20000000800 */
[----:B------:R-:W-:Y:S02]  /*7040*/  FADD.FTZ R0, R173, R0 ;  /* 0x00000000ad007221 */ /* 0x000fe40000010000 */
[----:B------:R-:W-:Y:S02]  /*7050*/  FADD.FTZ R2, R169, R2 ;  /* 0x00000002a9027221 */ /* 0x000fe40000010000 */
[C---:B----4-:R-:W-:Y:S04]  /*7060*/  HMMA.16816.F32.BF16 R12, R100.reuse, R108, R12 ;  /* 0x0000006c640c723c */ /* 0x050fe8000004180c */
[----:B------:R-:W-:Y:S01]  /*7070*/  FADD.FTZ R177, R177, R0 ;  /* 0x00000000b1b17221 */ /* 0x000fe20000010000 */
[----:B------:R-:W-:Y:S01]  /*7080*/  MUFU.EX2 R224, R224 ;  /* 0x000000e000e07308 */ /* 0x000fe20000000800 */
[----:B------:R-:W-:Y:S02]  /*7090*/  FADD.FTZ R179, R179, R2 ;  /* 0x00000002b3b37221 */ /* 0x000fe40000010000 */
[C---:B------:R-:W-:Y:S01]  /*70a0*/  HMMA.16816.F32.BF16 R16, R100.reuse, R110, R16 ;  /* 0x0000006e6410723c */ /* 0x040fe20000041810 */
[----:B------:R-:W4:Y:S03]  /*70b0*/  LDSM.16.MT88.4 R108, [R184+UR4+0x4900] ;  /* 0x00490004b86c783b */ /* 0x000f260008004200 */
[----:B------:R-:W-:Y:S02]  /*70c0*/  FADD.FTZ R178, R178, R177 ;  /* 0x000000b1b2b27221 */ /* 0x000fe40000010000 */
[----:B------:R-:W-:Y:S01]  /*70d0*/  FADD.FTZ R182, R182, R179 ;  /* 0x000000b3b6b67221 */ /* 0x000fe20000010000 */
[----:B------:R-:W2:Y:S01]  /*70e0*/  MUFU.EX2 R227, R227 ;  /* 0x000000e300e37308 */ /* 0x000ea20000000800 */
[C---:B------:R-:W-:Y:S01]  /*70f0*/  HMMA.16816.F32.BF16 R20, R100.reuse, R116, R20 ;  /* 0x000000746414723c */ /* 0x040fe20000041814 */
[----:B-1----:R-:W-:Y:S07]  /*7100*/  LDSM.16.MT88.4 R156, [R168+0x3900] ;  /* 0x00390000a89c783b */ /* 0x002fee0000004200 */
[C---:B------:R-:W-:Y:S01]  /*7110*/  HMMA.16816.F32.BF16 R24, R100.reuse, R118, R24 ;  /* 0x000000766418723c */ /* 0x040fe20000041818 */
[----:B------:R-:W-:Y:S01]  /*7120*/  LDSM.16.MT88.4 R116, [R168+0x4900] ;  /* 0x00490000a874783b */ /* 0x000fe20000004200 */
[----:B------:R-:W1:Y:S06]  /*7130*/  MUFU.EX2 R222, R222 ;  /* 0x000000de00de7308 */ /* 0x000e6c0000000800 */
[C---:B------:R-:W-:Y:S01]  /*7140*/  HMMA.16816.F32.BF16 R28, R100.reuse, R120, R28 ;  /* 0x00000078641c723c */ /* 0x040fe2000004181c */
[----:B-----5:R-:W-:Y:S07]  /*7150*/  LDSM.16.MT88.4 R152, [R135+UR4+0x3900] ;  /* 0x003900048798783b */ /* 0x020fee0008004200 */
[C---:B------:R-:W-:Y:S01]  /*7160*/  HMMA.16816.F32.BF16 R32, R100.reuse, R122, R32 ;  /* 0x0000007a6420723c */ /* 0x040fe20000041820 */
[----:B------:R-:W-:Y:S07]  /*7170*/  LDSM.16.MT88.4 R120, [R133+0x1100] ;  /* 0x001100008578783b */ /* 0x000fee0000004200 */
[C---:B------:R-:W-:Y:S08]  /*7180*/  HMMA.16816.F32.BF16 R36, R100.reuse, R124, R36 ;  /* 0x0000007c6424723c */ /* 0x040ff00000041824 */
[C---:B------:R-:W-:Y:S01]  /*7190*/  HMMA.16816.F32.BF16 R40, R100.reuse, R126, R40 ;  /* 0x0000007e6428723c */ /* 0x040fe20000041828 */
[----:B------:R-:W-:Y:S07]  /*71a0*/  LDSM.16.MT88.4 R124, [R168+0x1100] ;  /* 0x00110000a87c783b */ /* 0x000fee0000004200 */
[C---:B------:R-:W-:Y:S07]  /*71b0*/  HMMA.16816.F32.BF16 R44, R100.reuse, R136, R44 ;  /* 0x00000088642c723c */ /* 0x040fee000004182c */
[----:B------:R-:W-:Y:S01]  /*71c0*/  F2FP.BF16.PACK_AB R136, R233, R230 ;  /* 0x000000e6e988723e */ /* 0x000fe200000010ff */
[C---:B------:R-:W-:Y:S04]  /*71d0*/  HMMA.16816.F32.BF16 R48, R100.reuse, R138, R48 ;  /* 0x0000008a6430723c */ /* 0x040fe80000041830 */
[----:B------:R-:W-:Y:S03]  /*71e0*/  F2FP.BF16.PACK_AB R137, R235, R232 ;  /* 0x000000e8eb89723e */ /* 0x000fe600000010ff */
[----:B--2---:R-:W-:Y:S01]  /*71f0*/  F2FP.BF16.PACK_AB R138, R237, R234 ;  /* 0x000000eaed8a723e */ /* 0x004fe200000010ff */
[C---:B------:R-:W-:Y:S04]  /*7200*/  HMMA.16816.F32.BF16 R52, R100.reuse, R140, R52 ;  /* 0x0000008c6434723c */ /* 0x040fe80000041834 */
[----:B------:R-:W-:Y:S04]  /*7210*/  F2FP.BF16.PACK_AB R139, R239, R236 ;  /* 0x000000ecef8b723e */ /* 0x000fe800000010ff */
[C---:B------:R-:W-:Y:S01]  /*7220*/  HMMA.16816.F32.BF16 R56, R100.reuse, R142, R56 ;  /* 0x0000008e6438723c */ /* 0x040fe20000041838 */
[----:B------:R-:W-:Y:S07]  /*7230*/  LDSM.16.MT88.4 R140, [R168+0x1900] ;  /* 0x00190000a88c783b */ /* 0x000fee0000004200 */
[C---:B---3--:R-:W-:Y:S08]  /*7240*/  HMMA.16816.F32.BF16 R60, R100.reuse, R104, R60 ;  /* 0x00000068643c723c */ /* 0x048ff0000004183c */
[C---:B------:R-:W-:Y:S01]  /*7250*/  HMMA.16816.F32.BF16 R64, R100.reuse, R106, R64 ;  /* 0x0000006a6440723c */ /* 0x040fe20000041840 */
[----:B------:R-:W2:Y:S07]  /*7260*/  LDSM.16.MT88.4 R104, [R135+UR4+0x4900] ;  /* 0x004900048768783b */ /* 0x000eae0008004200 */
[C---:B----4-:R-:W-:Y:S08]  /*7270*/  HMMA.16816.F32.BF16 R68, R100.reuse, R108, R68 ;  /* 0x0000006c6444723c */ /* 0x050ff00000041844 */
[C---:B------:R-:W-:Y:S01]  /*7280*/  HMMA.16816.F32.BF16 R72, R100.reuse, R110, R72 ;  /* 0x0000006e6448723c */ /* 0x040fe20000041848 */
[----:B------:R-:W3:Y:S07]  /*7290*/  LDSM.16.MT88.4 R108, [R184+UR4+0x1100] ;  /* 0x00110004b86c783b */ /* 0x000eee0008004200 */
[C---:B------:R-:W-:Y:S08]  /*72a0*/  HMMA.16816.F32.BF16 R76, R100.reuse, R112, R76 ;  /* 0x00000070644c723c */ /* 0x040ff0000004184c */
[C---:B------:R-:W-:Y:S01]  /*72b0*/  HMMA.16816.F32.BF16 R80, R100.reuse, R114, R80 ;  /* 0x000000726450723c */ /* 0x040fe20000041850 */
[----:B------:R-:W4:Y:S07]  /*72c0*/  LDSM.16.MT88.4 R112, [R135+UR4+0x1100] ;  /* 0x001100048770783b */ /* 0x000f2e0008004200 */
[C---:B--2---:R-:W-:Y:S08]  /*72d0*/  HMMA.16816.F32.BF16 R84, R100.reuse, R104, R84 ;  /* 0x000000686454723c */ /* 0x044ff00000041854 */
[C---:B------:R-:W-:Y:S01]  /*72e0*/  HMMA.16816.F32.BF16 R88, R100.reuse, R106, R88 ;  /* 0x0000006a6458723c */ /* 0x040fe20000041858 */
[----:B------:R-:W2:Y:S07]  /*72f0*/  LDSM.16.MT88.4 R104, [R184+UR4+0x3100] ;  /* 0x00310004b868783b */ /* 0x000eae0008004200 */
[C---:B------:R-:W-:Y:S08]  /*7300*/  HMMA.16816.F32.BF16 R92, R100.reuse, R116, R92 ;  /* 0x00000074645c723c */ /* 0x040ff0000004185c */
[----:B------:R-:W-:Y:S01]  /*7310*/  HMMA.16816.F32.BF16 R96, R100, R118, R96 ;  /* 0x000000766460723c */ /* 0x000fe20000041860 */
[----:B------:R-:W5:Y:S06]  /*7320*/  LDSM.16.MT88.4 R116, [R133+0x3100] ;  /* 0x003100008574783b */ /* 0x000f6c0000004200 */
[----:B------:R-:W-:Y:S02]  /*7330*/  F2FP.BF16.PACK_AB R100, R225, R226 ;  /* 0x000000e2e164723e */ /* 0x000fe400000010ff */
[----:B------:R-:W-:Y:S03]  /*7340*/  F2FP.BF16.PACK_AB R101, R227, R224 ;  /* 0x000000e0e365723e */ /* 0x000fe600000010ff */
[----:B-1----:R-:W-:Y:S02]  /*7350*/  F2FP.BF16.PACK_AB R102, R229, R222 ;  /* 0x000000dee566723e */ /* 0x002fe400000010ff */
[----:B------:R-:W-:Y:S07]  /*7360*/  F2FP.BF16.PACK_AB R103, R231, R228 ;  /* 0x000000e4e767723e */ /* 0x000fee00000010ff */
[C---:B---3--:R-:W-:Y:S08]  /*7370*/  HMMA.16816.F32.BF16 R4, R100.reuse, R108, R4 ;  /* 0x0000006c6404723c */ /* 0x048ff00000041804 */
[C---:B------:R-:W-:Y:S01]  /*7380*/  HMMA.16816.F32.BF16 R8, R100.reuse, R110, R8 ;  /* 0x0000006e6408723c */ /* 0x040fe20000041808 */
[----:B------:R-:W1:Y:S07]  /*7390*/  LDSM.16.MT88.4 R108, [R135+UR4+0x3100] ;  /* 0x00310004876c783b */ /* 0x000e6e0008004200 */
[C---:B------:R-:W-:Y:S08]  /*73a0*/  HMMA.16816.F32.BF16 R12, R100.reuse, R120, R12 ;  /* 0x00000078640c723c */ /* 0x040ff0000004180c */
[C---:B------:R-:W-:Y:S08]  /*73b0*/  HMMA.16816.F32.BF16 R16, R100.reuse, R122, R16 ;  /* 0x0000007a6410723c */ /* 0x040ff00000041810 */
[C---:B----4-:R-:W-:Y:S08]  /*73c0*/  HMMA.16816.F32.BF16 R20, R100.reuse, R112, R20 ;  /* 0x000000706414723c */ /* 0x050ff00000041814 */
[C---:B------:R-:W-:Y:S01]  /*73d0*/  HMMA.16816.F32.BF16 R24, R100.reuse, R114, R24 ;  /* 0x000000726418723c */ /* 0x040fe20000041818 */
[----:B------:R-:W3:Y:S07]  /*73e0*/  LDSM.16.MT88.4 R112, [R168+0x3100] ;  /* 0x00310000a870783b */ /* 0x000eee0000004200 */
[C---:B------:R-:W-:Y:S08]  /*73f0*/  HMMA.16816.F32.BF16 R28, R100.reuse, R124, R28 ;  /* 0x0000007c641c723c */ /* 0x040ff0000004181c */
[C---:B------:R-:W-:Y:S01]  /*7400*/  HMMA.16816.F32.BF16 R32, R100.reuse, R126, R32 ;  /* 0x0000007e6420723c */ /* 0x040fe20000041820 */
[----:B------:R-:W-:Y:S07]  /*7410*/  LDSM.16.MT88.4 R124, [R184+UR4+0x1900] ;  /* 0x00190004b87c783b */ /* 0x000fee0008004200 */
[C---:B--2---:R-:W-:Y:S08]  /*7420*/  HMMA.16816.F32.BF16 R36, R100.reuse, R104, R36 ;  /* 0x000000686424723c */ /* 0x044ff00000041824 */
[C---:B------:R-:W-:Y:S01]  /*7430*/  HMMA.16816.F32.BF16 R40, R100.reuse, R106, R40 ;  /* 0x0000006a6428723c */ /* 0x040fe20000041828 */
[----:B------:R-:W2:Y:S07]  /*7440*/  LDSM.16.MT88.4 R104, [R184+UR4+0x5100] ;  /* 0x00510004b868783b */ /* 0x000eae0008004200 */
[C---:B-----5:R-:W-:Y:S08]  /*7450*/  HMMA.16816.F32.BF16 R44, R100.reuse, R116, R44 ;  /* 0x00000074642c723c */ /* 0x060ff0000004182c */
[C---:B------:R-:W-:Y:S01]  /*7460*/  HMMA.16816.F32.BF16 R48, R100.reuse, R118, R48 ;  /* 0x000000766430723c */ /* 0x040fe20000041830 */
[----:B------:R-:W4:Y:S07]  /*7470*/  LDSM.16.MT88.4 R116, [R133+0x5100] ;  /* 0x005100008574783b */ /* 0x000f2e0000004200 */
[C---:B-1----:R-:W-:Y:S08]  /*7480*/  HMMA.16816.F32.BF16 R52, R100.reuse, R108, R52 ;  /* 0x0000006c6434723c */ /* 0x042ff00000041834 */
[C---:B------:R-:W-:Y:S01]  /*7490*/  HMMA.16816.F32.BF16 R56, R100.reuse, R110, R56 ;  /* 0x0000006e6438723c */ /* 0x040fe20000041838 */
[----:B------:R-:W1:Y:S07]  /*74a0*/  LDSM.16.MT88.4 R108, [R135+UR4+0x5100] ;  /* 0x00510004876c783b */ /* 0x000e6e0008004200 */
[C---:B---3--:R-:W-:Y:S08]  /*74b0*/  HMMA.16816.F32.BF16 R60, R100.reuse, R112, R60 ;  /* 0x00000070643c723c */ /* 0x048ff0000004183c */
[C---:B------:R-:W-:Y:S01]  /*74c0*/  HMMA.16816.F32.BF16 R64, R100.reuse, R114, R64 ;  /* 0x000000726440723c */ /* 0x040fe20000041840 */
[----:B------:R-:W3:Y:S07]  /*74d0*/  LDSM.16.MT88.4 R112, [R168+0x5100] ;  /* 0x00510000a870783b */ /* 0x000eee0000004200 */
[C---:B--2---:R-:W-:Y:S08]  /*74e0*/  HMMA.16816.F32.BF16 R68, R100.reuse, R104, R68 ;  /* 0x000000686444723c */ /* 0x044ff00000041844 */
[C---:B------:R-:W-:Y:S01]  /*74f0*/  HMMA.16816.F32.BF16 R72, R100.reuse, R106, R72 ;  /* 0x0000006a6448723c */ /* 0x040fe20000041848 */
[----:B------:R-:W-:Y:S07]  /*7500*/  LDSM.16.MT88.4 R104, [R135+UR4+0x1900] ;  /* 0x001900048768783b */ /* 0x000fee0008004200 */
[C---:B----4-:R-:W-:Y:S08]  /*7510*/  HMMA.16816.F32.BF16 R76, R100.reuse, R116, R76 ;  /* 0x00000074644c723c */ /* 0x050ff0000004184c */
[C---:B------:R-:W-:Y:S01]  /*7520*/  HMMA.16816.F32.BF16 R80, R100.reuse, R118, R80 ;  /* 0x000000766450723c */ /* 0x040fe20000041850 */
[----:B------:R2:W4:Y:S07]  /*7530*/  LDSM.16.MT88.4 R116, [R133+0x1900] ;  /* 0x001900008574783b */ /* 0x00052e0000004200 */
[C---:B-1----:R-:W-:Y:S08]  /*7540*/  HMMA.16816.F32.BF16 R84, R100.reuse, R108, R84 ;  /* 0x0000006c6454723c */ /* 0x042ff00000041854 */
[C---:B------:R-:W-:Y:S08]  /*7550*/  HMMA.16816.F32.BF16 R88, R100.reuse, R110, R88 ;  /* 0x0000006e6458723c */ /* 0x040ff00000041858 */
[C---:B---3--:R-:W-:Y:S04]  /*7560*/  HMMA.16816.F32.BF16 R92, R100.reuse, R112, R92 ;  /* 0x00000070645c723c */ /* 0x048fe8000004185c */
[----:B--2---:R-:W-:Y:S04]  /*7570*/  FADD.FTZ R133, R183, R182 ;  /* 0x000000b6b7857221 */ /* 0x004fe80000010000 */
[----:B------:R-:W-:Y:S04]  /*7580*/  HMMA.16816.F32.BF16 R96, R100, R114, R96 ;  /* 0x000000726460723c */ /* 0x000fe80000041860 */
[----:B------:R-:W-:Y:S04]  /*7590*/  FADD.FTZ R133, R220, R133 ;  /* 0x00000085dc857221 */ /* 0x000fe80000010000 */
[C---:B------:R-:W-:Y:S05]  /*75a0*/  HMMA.16816.F32.BF16 R128, R136.reuse, R124, R4 ;  /* 0x0000007c8880723c */ /* 0x040fea0000041804 */
[----:B------:R-:W-:Y:S03]  /*75b0*/  FADD.FTZ R224, R224, R133 ;  /* 0x00000085e0e07221 */ /* 0x000fe60000010000 */
[C---:B------:R-:W-:Y:S04]  /*75c0*/  HMMA.16816.F32.BF16 R124, R136.reuse, R126, R8 ;  /* 0x0000007e887c723c */ /* 0x040fe80000041808 */
[----:B------:R-:W-:Y:S04]  /*75d0*/  FADD.FTZ R227, R227, R224 ;  /* 0x000000e0e3e37221 */ /* 0x000fe80000010000 */
[C---:B----4-:R-:W-:Y:S04]  /*75e0*/  HMMA.16816.F32.BF16 R120, R136.reuse, R116, R12 ;  /* 0x000000748878723c */ /* 0x050fe8000004180c */
[----:B------:R-:W-:Y:S04]  /*75f0*/  FADD.FTZ R228, R228, R227 ;  /* 0x000000e3e4e47221 */ /* 0x000fe80000010000 */
[C---:B------:R-:W-:Y:S04]  /*7600*/  HMMA.16816.F32.BF16 R116, R136.reuse, R118, R16 ;  /* 0x000000768874723c */ /* 0x040fe80000041810 */
[----:B------:R-:W-:Y:S04]  /*7610*/  FADD.FTZ R231, R231, R228 ;  /* 0x000000e4e7e77221 */ /* 0x000fe80000010000 */
[C---:B------:R-:W-:Y:S04]  /*7620*/  HMMA.16816.F32.BF16 R112, R136.reuse, R104, R20 ;  /* 0x000000688870723c */ /* 0x040fe80000041814 */
[----:B------:R-:W-:Y:S04]  /*7630*/  FADD.FTZ R232, R232, R231 ;  /* 0x000000e7e8e87221 */ /* 0x000fe80000010000 */
[C---:B------:R-:W-:Y:S04]  /*7640*/  HMMA.16816.F32.BF16 R108, R136.reuse, R106, R24 ;  /* 0x0000006a886c723c */ /* 0x040fe80000041818 */
[----:B------:R-:W-:Y:S04]  /*7650*/  FADD.FTZ R235, R235, R232 ;  /* 0x000000e8ebeb7221 */ /* 0x000fe80000010000 */
[C---:B------:R-:W-:Y:S04]  /*7660*/  HMMA.16816.F32.BF16 R104, R136.reuse, R140, R28 ;  /* 0x0000008c8868723c */ /* 0x040fe8000004181c */
[----:B------:R-:W-:Y:S04]  /*7670*/  FADD.FTZ R236, R236, R235 ;  /* 0x000000ebecec7221 */ /* 0x000fe80000010000 */
[C---:B------:R-:W-:Y:S01]  /*7680*/  HMMA.16816.F32.BF16 R100, R136.reuse, R142, R32 ;  /* 0x0000008e8864723c */ /* 0x040fe20000041820 */
[----:B------:R-:W1:Y:S03]  /*7690*/  LDSM.16.MT88.4 R32, [R135+UR4+0x5900] ;  /* 0x005900048720783b */ /* 0x000e660008004200 */
[----:B------:R-:W-:Y:S04]  /*76a0*/  FADD.FTZ R221, R239, R236 ;  /* 0x000000ecefdd7221 */ /* 0x000fe80000010000 */
        /* <DEDUP_REMOVED lines=13> */
[C---:B-1----:R-:W-:Y:S07]  /*7780*/  HMMA.16816.F32.BF16 R84, R136.reuse, R32, R84 ;  /* 0x000000208854723c */ /* 0x042fee0000041854 */
[----:B------:R-:W-:Y:S01]  /*7790*/  FADD.FTZ R33, R181, R178 ;  /* 0x000000b2b5217221 */ /* 0x000fe20000010000 */
[C---:B------:R-:W-:Y:S04]  /*77a0*/  HMMA.16816.F32.BF16 R88, R136.reuse, R34, R88 ;  /* 0x000000228858723c */ /* 0x040fe80000041858 */
[----:B------:R-:W-:Y:S04]  /*77b0*/  FADD.FTZ R33, R218, R33 ;  /* 0x00000021da217221 */ /* 0x000fe80000010000 */
[C---:B--2---:R-:W-:Y:S04]  /*77c0*/  HMMA.16816.F32.BF16 R92, R136.reuse, R140, R92 ;  /* 0x0000008c885c723c */ /* 0x044fe8000004185c */
[----:B------:R-:W-:Y:S01]  /*77d0*/  FADD.FTZ R226, R226, R33 ;  /* 0x00000021e2e27221 */ /* 0x000fe20000010000 */
[----:B------:R-:W-:Y:S03]  /*77e0*/  IADD3 R33, R219, -0x2, RZ ;  /* 0xfffffffedb217810 */ /* 0x000fe60007ffe0ff */
[----:B------:R-:W-:Y:S01]  /*77f0*/  FADD.FTZ R225, R225, R226 ;  /* 0x000000e2e1e17221 */ /* 0x000fe20000010000 */
[----:B------:R-:W-:Y:S03]  /*7800*/  HMMA.16816.F32.BF16 R96, R136, R142, R96 ;  /* 0x0000008e8860723c */ /* 0x000fe60000041860 */
[----:B------:R-:W-:Y:S01]  /*7810*/  FADD.FTZ R222, R222, R225 ;  /* 0x000000e1dede7221 */ /* 0x000fe20000010000 */
[----:B------:R-:W-:Y:S03]  /*7820*/  ISETP.GE.AND P0, PT, R33, R196, PT ;  /* 0x000000c42100720c */ /* 0x000fe60003f06270 */
[----:B------:R-:W-:Y:S05]  /*7830*/  FADD.FTZ R229, R229, R222 ;  /* 0x000000dee5e57221 */ /* 0x000fea0000010000 */
[----:B------:R-:W-:Y:S04]  /*7840*/  FADD.FTZ R230, R230, R229 ;  /* 0x000000e5e6e67221 */ /* 0x000fe80000010000 */
[----:B------:R-:W-:Y:S04]  /*7850*/  FADD.FTZ R233, R233, R230 ;  /* 0x000000e6e9e97221 */ /* 0x000fe80000010000 */
[----:B------:R-:W-:Y:S04]  /*7860*/  FADD.FTZ R234, R234, R233 ;  /* 0x000000e9eaea7221 */ /* 0x000fe80000010000 */
[----:B------:R-:W-:Y:S01]  /*7870*/  FADD.FTZ R223, R237, R234 ;  /* 0x000000eaeddf7221 */ /* 0x000fe20000010000 */
[----:B------:R-:W-:-:S05]  /*7880*/  @!P0 BRA `(.L_x_1539) ;  /* 0x000003f000008947 */ /* 0x000fca0003800000 */
[----:B------:R-:W-:Y:S01]  /*7890*/  ISETP.NE.AND P2, PT, R197, 0x1, PT ;  /* 0x00000001c500780c */ /* 0x000fe20003f45270 */
[----:B------:R-:W-:Y:S01]  /*78a0*/  IMAD R5, R219, 0x40, R203 ;  /* 0x00000040db057824 */ /* 0x000fe200078e02cb */
[----:B------:R-:W-:Y:S01]  /*78b0*/  SEL R4, RZ, 0x10, P5 ;  /* 0x00000010ff047807 */ /* 0x000fe20002800000 */
[----:B------:R-:W-:Y:S03]  /*78c0*/  IMAD.MOV.U32 R199, RZ, RZ, RZ ;  /* 0x000000ffffc77224 */ /* 0x000fe600078e00ff */
[----:B------:R-:W-:Y:S05]  /*78d0*/  IADD3 R200, R5, -0x80, R202 ;  /* 0xffffff8005c87810 */ /* 0x000fea0007ffe0ca */
[----:B------:R-:W-:Y:S02]  /*78e0*/  IMAD.MOV.U32 R0, RZ, RZ, R200 ;  /* 0x000000ffff007224 */ /* 0x000fe400078e00c8 */
[----:B------:R-:W-:Y:S05]  /*78f0*/  @P2 IMAD.HI.U32 R2, R200, c[0x0][0x2bc], RZ ;  /* 0x0000af00c8022a27 */ /* 0x000fea00078e00ff */
[----:B------:R-:W-:Y:S02]  /*7900*/  @P2 SHF.R.U32.HI R0, RZ, c[0x0][0x2c0], R2 ;  /* 0x0000b000ff002a19 */ /* 0x000fe40000011602 */
[----:B------:R-:W-:Y:S02]  /*7910*/  ISETP.NE.U32.AND P2, PT, R4, RZ, PT ;  /* 0x000000ff0400720c */ /* 0x000fe40003f45070 */
[C---:B------:R-:W-:Y:S04]  /*7920*/  @!P3 IADD3 R5, P0, R0.reuse, R210, RZ ;  /* 0x000000d20005b210 */ /* 0x040fe80007f1e0ff */
[----:B------:R-:W-:Y:S02]  /*7930*/  @!P3 LEA.HI.X.SX32 R2, R0, R195, 0x1, P0 ;  /* 0x000000c30002b211 */ /* 0x000fe400000f0eff */
[C---:B------:R-:W-:Y:S04]  /*7940*/  @!P3 LEA R10, P0, R5.reuse, c[0x0][0x2a0], 0x2 ;  /* 0x0000a800050aba11 */ /* 0x040fe800078010ff */
[----:B------:R-:W-:Y:S01]  /*7950*/  @!P3 LEA.HI.X R11, R5, c[0x0][0x2a4], R2, 0x2, P0 ;  /* 0x0000a900050bba11 */ /* 0x000fe200000f1402 */
[----:B------:R-:W-:Y:S01]  /*7960*/  IMAD.MOV R5, RZ, RZ, -R0 ;  /* 0x000000ffff057224 */ /* 0x000fe200078e0a00 */
[----:B------:R-:W-:Y:S03]  /*7970*/  SEL R2, RZ, 0x10, P4 ;  /* 0x00000010ff027807 */ /* 0x000fe60002000000 */
[----:B------:R-:W2:Y:S01]  /*7980*/  @!P3 LDG.E R199, [R10.64] ;  /* 0x000000060ac7b981 */ /* 0x000ea2000c1e1900 */
[----:B------:R-:W-:Y:S01]  /*7990*/  IADD3 R6, -R2, 0x10, RZ ;  /* 0x0000001002067810 */ /* 0x000fe20007ffe1ff */
[----:B------:R-:W-:Y:S03]  /*79a0*/  IMAD R200, R5, c[0x0][0x2b8], R200 ;  /* 0x0000ae0005c87a24 */ /* 0x000fe600078e02c8 */
[----:B------:R-:W-:Y:S01]  /*79b0*/  LOP3.LUT R6, R6, 0xf, RZ, 0xc0, !PT ;  /* 0x0000000f06067812 */ /* 0x000fe200078ec0ff */
[----:B------:R-:W-:Y:S01]  /*79c0*/  IMAD.WIDE.U32 R8, R200, c[0x0][0x1e0], RZ ;  /* 0x00007800c8087a25 */ /* 0x000fe200078e00ff */
[----:B------:R-:W-:Y:S05]  /*79d0*/  SHF.R.S32.HI R0, RZ, 0x1f, R200 ;  /* 0x0000001fff007819 */ /* 0x000fea00000114c8 */
        /* <DEDUP_REMOVED lines=11> */
[----:B------:R-:W1:Y:S01]  /*7a90*/  SHFL.IDX PT, R7, R14, 0x1, 0x181f ;  /* 0x00381f000e077f89 */ /* 0x000e6200000e0000 */
[----:B------:R-:W-:Y:S02]  /*7aa0*/  SEL R0, RZ, 0x10, P6 ;  /* 0x00000010ff007807 */ /* 0x000fe40003000000 */
[----:B------:R-:W-:Y:S01]  /*7ab0*/  IADD3 R5, -R4, 0x10, RZ ;  /* 0x0000001004057810 */ /* 0x000fe20007ffe1ff */
[----:B------:R-:W2:Y:S03]  /*7ac0*/  SHFL.IDX PT, R9, R10, 0x1, 0x181f ;  /* 0x00381f000a097f89 */ /* 0x000ea600000e0000 */
[----:B------:R-:W-:Y:S01]  /*7ad0*/  LOP3.LUT R5, R5, 0xf, RZ, 0xc0, !PT ;  /* 0x0000000f05057812 */ /* 0x000fe200078ec0ff */
[----:B------:R3:W4:Y:S04]  /*7ae0*/  SHFL.IDX PT, R8, R14, RZ, 0x181f ;  /* 0x00181fff0e087589 */ /* 0x00072800000e0000 */
[----:B------:R-:W5:Y:S01]  /*7af0*/  SHFL.IDX PT, R11, R10, RZ, 0x181f ;  /* 0x00181fff0a0b7589 */ /* 0x000f6200000e0000 */
[----:B-1----:R-:W-:Y:S02]  /*7b00*/  IADD3 R12, P1, P0, R5, R7, R212 ;  /* 0x00000007050c7210 */ /* 0x002fe4000783e0d4 */
[----:B------:R-:W-:Y:S02]  /*7b10*/  IADD3 R5, -R0, 0x10, RZ ;  /* 0x0000001000057810 */ /* 0x000fe40007ffe1ff */
[----:B--2---:R-:W-:Y:S02]  /*7b20*/  IADD3.X R13, RZ, R9, R213, P1, P0 ;  /* 0x00000009ff0d7210 */ /* 0x004fe40000fe04d5 */
[----:B---3--:R-:W-:Y:S02]  /*7b30*/  IADD3 R14, P1, P0, R6, R7, R215 ;  /* 0x00000007060e7210 */ /* 0x008fe4000783e0d7 */
[----:B------:R-:W-:Y:S01]  /*7b40*/  LOP3.LUT R6, R5, 0xf, RZ, 0xc0, !PT ;  /* 0x0000000f05067812 */ /* 0x000fe200078ec0ff */
[----:B------:R-:W-:Y:S01]  /*7b50*/  IMAD R5, R217, 0x3000, R201 ;  /* 0x00003000d9057824 */ /* 0x000fe200078e02c9 */
[----:B------:R-:W-:Y:S02]  /*7b60*/  IADD3.X R15, RZ, R9, R216, P1, P0 ;  /* 0x00000009ff0f7210 */ /* 0x000fe40000fe04d8 */
[----:B------:R-:W-:Y:S01]  /*7b70*/  IADD3 R16, P1, P0, R6, R7, R205 ;  /* 0x0000000706107210 */ /* 0x000fe2000783e0cd */
[----:B------:R-:W-:Y:S03]  /*7b80*/  IMAD.SHL.U32 R7, R5, 0x2, RZ ;  /* 0x0000000205077824 */ /* 0x000fe600078e00ff */
[----:B------:R-:W-:Y:S02]  /*7b90*/  IADD3.X R17, RZ, R9, R214, P1, P0 ;  /* 0x00000009ff117210 */ /* 0x000fe40000fe04d6 */
[----:B----4-:R-:W-:Y:S02]  /*7ba0*/  IADD3 R20, P1, R212, R8, RZ ;  /* 0x00000008d4147210 */ /* 0x010fe40007f3e0ff */
[----:B------:R-:W-:Y:S03]  /*7bb0*/  IADD3 R18, P0, R8, R215, RZ ;  /* 0x000000d708127210 */ /* 0x000fe60007f1e0ff */
[----:B-----5:R-:W-:Y:S01]  /*7bc0*/  IMAD.X R21, R213, 0x1, R11, P1 ;  /* 0x00000001d5157824 */ /* 0x020fe200008e060b */
[----:B------:R-:W-:Y:S01]  /*7bd0*/  ISETP.NE.U32.AND P1, PT, R2, RZ, PT ;  /* 0x000000ff0200720c */ /* 0x000fe20003f25070 */
[C---:B------:R-:W-:Y:S01]  /*7be0*/  IMAD.X R19, R11.reuse, 0x1, R216, P0 ;  /* 0x000000010b137824 */ /* 0x040fe200000e06d8 */
[----:B------:R-:W-:Y:S02]  /*7bf0*/  IADD3 R8, P0, R8, R205, RZ ;  /* 0x000000cd08087210 */ /* 0x000fe40007f1e0ff */
[----:B------:R1:W-:Y:S03]  /*7c00*/  LDGSTS.E.BYPASS.LTC128B.128 [R7+0xc100], [R20.64], !P5 ;  /* 0x0c10000014077fae */ /* 0x0003e6000e901d46 */
[----:B------:R-:W-:Y:S01]  /*7c10*/  IMAD.X R9, R11, 0x1, R214, P0 ;  /* 0x000000010b097824 */ /* 0x000fe200000e06d6 */
[----:B------:R1:W-:Y:S01]  /*7c20*/  LDGSTS.E.BYPASS.LTC128B.128 [R7+0xe100], [R18.64], !P4 ;  /* 0x0e10000012077fae */ /* 0x0003e2000e101d46 */
[----:B------:R-:W-:Y:S03]  /*7c30*/  ISETP.NE.U32.AND P0, PT, R0, RZ, PT ;  /* 0x000000ff0000720c */ /* 0x000fe60003f05070 */
[----:B------:R1:W-:Y:S04]  /*7c40*/  LDGSTS.E.BYPASS.LTC128B.128 [R7+0x10100], [R8.64], !P6 ;  /* 0x1010000008077fae */ /* 0x0003e8000f101d46 */
[----:B------:R1:W-:Y:S04]  /*7c50*/  LDGSTS.E.BYPASS.LTC128B.128.ZFILL [R7+0xd100], [R12.64], P2 ;  /* 0x0d1000000c077fae */ /* 0x0003e80009141d46 */
[----:B------:R1:W-:Y:S04]  /*7c60*/  LDGSTS.E.BYPASS.LTC128B.128.ZFILL [R7+0xf100], [R14.64], P1 ;  /* 0x0f1000000e077fae */ /* 0x0003e80008941d46 */
[----:B------:R1:W-:Y:S02]  /*7c70*/  LDGSTS.E.BYPASS.LTC128B.128.ZFILL [R7+0x11100], [R16.64], P0 ;  /* 0x1110000010077fae */ /* 0x0003e40008141d46 */
.L_x_1539:
[----:B------:R-:W-:Y:S01]  /*7c80*/  UIADD3 UR4, UR5, 0x1, URZ ;  /* 0x0000000105047890 */ /* 0x000fe2000fffe03f */
[----:B------:R-:W0:Y:S01]  /*7c90*/  LDGDEPBAR ;  /* 0x00000000000079af */ /* 0x000e220000000000 */
[----:B------:R-:W-:Y:S01]  /*7ca0*/  UISETP.GE.AND UP0, UPT, UR5, 0x1, UPT ;  /* 0x000000010500788c */ /* 0x000fe2000bf06270 */
[----:B------:R-:W-:Y:S01]  /*7cb0*/  ISETP.GE.AND P0, PT, R196, R219, PT ;  /* 0x000000dbc400720c */ /* 0x000fe20003f06270 */
[----:B------:R-:W-:Y:S01]  /*7cc0*/  IMAD.MOV.U32 R0, RZ, RZ, R3 ;  /* 0x000000ffff007224 */ /* 0x000fe200078e0003 */
[----:B------:R-:W-:Y:S01]  /*7cd0*/  IADD3 R219, R219, -0x1, RZ ;  /* 0xffffffffdbdb7810 */ /* 0x000fe20007ffe0ff */
[----:B------:R-:W-:Y:S01]  /*7ce0*/  USEL UR5, UR4, URZ, !UP0 ;  /* 0x0000003f04057287 */ /* 0x000fe2000c000000 */
[----:B------:R-:W-:Y:S09]  /*7cf0*/  IMAD.MOV.U32 R133, RZ, RZ, R132 ;  /* 0x000000ffff857224 */ /* 0x000ff200078e0084 */
[----:B------:R-:W-:-:S05]  /*7d00*/  @!P0 BRA `(.L_x_1540) ;  /* 0xffffd05000008947 */ /* 0x000fca000383ffff */
.L_x_1537:
[----:B------:R-:W2:Y:S01]  /*7d10*/  SHFL.BFLY PT, R6, R223, 0x2, 0x1f ;  /* 0x0c401f00df067f89 */ /* 0x000ea200000e0000 */
[----:B------:R-:W-:-:S03]  /*7d20*/  PLOP3.LUT P2, PT, PT, PT, PT, 0x8, 0x0 ;  /* 0x000000000000781c */ /* 0x000fc60003f4e170 */
[----:B------:R-:W3:Y:S01]  /*7d30*/  SHFL.BFLY PT, R0, R221, 0x2, 0x1f ;  /* 0x0c401f00dd007f89 */ /* 0x000ee200000e0000 */
[----:B--2---:R-:W-:Y:S02]  /*7d40*/  FADD.FTZ R6, R6, R223 ;  /* 0x000000df06067221 */ /* 0x004fe40000010000 */
[----:B-1-3--:R-:W-:-:S03]  /*7d50*/  FADD.FTZ R7, R0, R221 ;  /* 0x000000dd00077221 */ /* 0x00afc60000010000 */
        /* <DEDUP_REMOVED lines=118> */
.L_x_1527:
[----:B------:R-:W-:Y:S05]  /*84c0*/  @P2 BRA `(.L_x_1541) ;  /* 0x000018f000002947 */ /* 0x000fea0003800000 */
[----:B-1----:R-:W1:Y:S01]  /*84d0*/  S2R R9, SR_TID.X ;  /* 0x0000000000097919 */ /* 0x002e620000002100 */
[----:B------:R-:W-:Y:S01]  /*84e0*/  SHF.R.S32.HI R11, RZ, 0x1f, R204 ;  /* 0x0000001fff0b7819 */ /* 0x000fe200000114cc */
[----:B------:R-:W-:Y:S01]  /*84f0*/  IMAD.WIDE.U32 R14, R204, c[0x0][0x4d0], RZ ;  /* 0x00013400cc0e7a25 */ /* 0x000fe200078e00ff */
[----:B------:R-:W-:Y:S01]  /*8500*/  MOV R12, c[0x0][0x4e8] ;  /* 0x00013a00000c7a02 */ /* 0x000fe20000000f00 */
[----:B------:R-:W2:Y:S01]  /*8510*/  S2R R3, SR_CTAID.Y ;  /* 0x0000000000037919 */ /* 0x000ea20000002600 */
[----:B------:R-:W-:Y:S01]  /*8520*/  BSSY B0, `(.L_x_1542) ;  /* 0x00000f6000007945 */ /* 0x000fe20003800000 */
[----:B------:R-:W-:-:S02]  /*8530*/  IMAD R13, R11, c[0x0][0x4d0], RZ ;  /* 0x000134000b0d7a24 */ /* 0x000fc400078e02ff */
[----:B------:R-:W-:Y:S01]  /*8540*/  BAR.SYNC.DEFER_BLOCKING 0x1, 0x100 ;  /* 0x0044000000007b1d */ /* 0x000fe20000010000 */
[----:B------:R-:W-:Y:S01]  /*8550*/  IMAD.MOV R6, RZ, RZ, -R204 ;  /* 0x000000ffff067224 */ /* 0x000fe200078e0acc */
[----:B------:R-:W-:Y:S01]  /*8560*/  ISETP.NE.AND P1, PT, R12, 0x1, PT ;  /* 0x000000010c00780c */ /* 0x000fe20003f25270 */
[----:B------:R-:W-:Y:S02]  /*8570*/  IMAD R13, R204, c[0x0][0x4d4], R13 ;  /* 0x00013500cc0d7a24 */ /* 0x000fe400078e020d */
[----:B------:R-:W-:Y:S01]  /*8580*/  IMAD R11, R11, c[0x0][0x438], RZ ;  /* 0x00010e000b0b7a24 */ /* 0x000fe200078e02ff */
[----:B------:R-:W3:Y:S01]  /*8590*/  S2R R7, SR_CTAID.Z ;  /* 0x0000000000077919 */ /* 0x000ee20000002700 */
[----:B------:R-:W-:-:S03]  /*85a0*/  IMAD.IADD R15, R15, 0x1, R13 ;  /* 0x000000010f0f7824 */ /* 0x000fc600078e020d */
[----:B------:R-:W4:Y:S01]  /*85b0*/  S2R R0, SR_CTAID.X ;  /* 0x0000000000007919 */ /* 0x000f220000002500 */
[----:B-1----:R-:W-:-:S04]  /*85c0*/  SHF.R.S32.HI R8, RZ, 0x1f, R9 ;  /* 0x0000001fff087819 */ /* 0x002fc80000011409 */
[-C--:B------:R-:W-:Y:S01]  /*85d0*/  LEA.HI R4, R8, R9.reuse, RZ, 0x5 ;  /* 0x0000000908047211 */ /* 0x080fe200078f28ff */
[----:B--2---:R-:W-:Y:S01]  /*85e0*/  IMAD R6, R6, c[0x0][0x550], R3 ;  /* 0x0001540006067a24 */ /* 0x004fe200078e0203 */
[-C--:B------:R-:W-:Y:S02]  /*85f0*/  LEA.HI R8, R8, R9.reuse, RZ, 0x2 ;  /* 0x0000000908087211 */ /* 0x080fe400078f10ff */
[--C-:B------:R-:W-:Y:S02]  /*8600*/  SHF.R.S32.HI R13, RZ, 0x5, R4.reuse ;  /* 0x00000005ff0d7819 */ /* 0x100fe40000011404 */
[----:B------:R-:W-:Y:S02]  /*8610*/  SHF.R.S32.HI R10, RZ, 0x1f, R4 ;  /* 0x0000001fff0a7819 */ /* 0x000fe40000011404 */
[----:B------:R-:W-:Y:S02]  /*8620*/  LOP3.LUT R4, R4, 0xffffffe0, RZ, 0xc0, !PT ;  /* 0xffffffe004047812 */ /* 0x000fe400078ec0ff */
[----:B------:R-:W-:Y:S01]  /*8630*/  LOP3.LUT R8, R8, 0xfffffffc, RZ, 0xc0, !PT ;  /* 0xfffffffc08087812 */ /* 0x000fe200078ec0ff */
[----:B---3--:R-:W-:Y:S01]  /*8640*/  IMAD.WIDE.U32 R14, R7, c[0x0][0x4d8], R14 ;  /* 0x00013600070e7a25 */ /* 0x008fe200078e000e */
[----:B------:R-:W-:-:S02]  /*8650*/  IADD3 R4, -R4, R9, RZ ;  /* 0x0000000904047210 */ /* 0x000fc40007ffe1ff */
[----:B------:R-:W-:Y:S01]  /*8660*/  LEA.HI R10, R10, R13, RZ, 0x3 ;  /* 0x0000000d0a0a7211 */ /* 0x000fe200078f18ff */
[----:B------:R-:W-:Y:S01]  /*8670*/  IMAD.IADD R9, R9, 0x1, -R8 ;  /* 0x0000000109097824 */ /* 0x000fe200078e0a08 */
[----:B------:R-:W-:Y:S01]  /*8680*/  SHF.R.S32.HI R3, RZ, 0x1f, R4 ;  /* 0x0000001fff037819 */ /* 0x000fe20000011404 */
[----:B------:R-:W-:Y:S01]  /*8690*/  IMAD R8, R204, c[0x0][0x43c], R11 ;  /* 0x00010f00cc087a24 */ /* 0x000fe200078e020b */
[----:B------:R-:W-:Y:S01]  /*86a0*/  LOP3.LUT R10, R10, 0xffffff8, RZ, 0xc0, !PT ;  /* 0x0ffffff80a0a7812 */ /* 0x000fe200078ec0ff */
[----:B------:R-:W-:Y:S01]  /*86b0*/  IMAD.WIDE.U32 R204, R204, c[0x0][0x438], RZ ;  /* 0x00010e00cccc7a25 */ /* 0x000fe200078e00ff */
[----:B------:R-:W-:Y:S02]  /*86c0*/  LEA.HI R3, R3, R4, RZ, 0x2 ;  /* 0x0000000403037211 */ /* 0x000fe400078f10ff */
[----:B------:R-:W-:Y:S01]  /*86d0*/  LEA.HI R16, R9, R9, RZ, 0x1 ;  /* 0x0000000909107211 */ /* 0x000fe200078f08ff */
[----:B------:R-:W-:Y:S01]  /*86e0*/  IMAD.IADD R10, R13, 0x1, -R10 ;  /* 0x000000010d0a7824 */ /* 0x000fe200078e0a0a */
[----:B------:R-:W-:Y:S01]  /*86f0*/  SHF.R.S32.HI R13, RZ, 0x2, R3 ;  /* 0x00000002ff0d7819 */ /* 0x000fe20000011403 */
[----:B------:R-:W-:Y:S01]  /*8700*/  IMAD.IADD R205, R205, 0x1, R8 ;  /* 0x00000001cdcd7824 */ /* 0x000fe200078e0208 */
[----:B------:R-:W-:-:S02]  /*8710*/  LOP3.LUT R16, R16, 0x1ffffffe, RZ, 0xc0, !PT ;  /* 0x1ffffffe10107812 */ /* 0x000fc400078ec0ff */
[----:B------:R-:W-:Y:S01]  /*8720*/  SHF.R.S32.HI R11, RZ, 0x1f, R7 ;  /* 0x0000001fff0b7819 */ /* 0x000fe20000011407 */
[----:B------:R-:W-:Y:S01]  /*8730*/  IMAD R13, R10, 0x10, R13 ;  /* 0x000000100a0d7824 */ /* 0x000fe200078e020d */
[----:B------:R-:W-:Y:S01]  /*8740*/  IADD3 R16, R9, -R16, RZ ;  /* 0x8000001009107210 */ /* 0x000fe20007ffe0ff */
[----:B------:R-:W-:Y:S01]  /*8750*/  IMAD.WIDE.U32 R204, R7, c[0x0][0x440], R204 ;  /* 0x0001100007cc7a25 */ /* 0x000fe200078e00cc */
[----:B------:R-:W-:Y:S02]  /*8760*/  LOP3.LUT R3, R3, 0x7ffffffc, RZ, 0xc0, !PT ;  /* 0x7ffffffc03037812 */ /* 0x000fe400078ec0ff */
[----:B------:R-:W-:Y:S01]  /*8770*/  LEA R9, R16, R13, 0x3 ;  /* 0x0000000d10097211 */ /* 0x000fe200078e18ff */
[C---:B------:R-:W-:Y:S02]  /*8780*/  IMAD R8, R11.reuse, c[0x0][0x4d8], RZ ;  /* 0x000136000b087a24 */ /* 0x040fe400078e02ff */
[----:B------:R-:W-:Y:S02]  /*8790*/  IMAD R10, R11, c[0x0][0x440], RZ ;  /* 0x000110000b0a7a24 */ /* 0x000fe400078e02ff */
[----:B------:R-:W-:-:S02]  /*87a0*/  IMAD R8, R7, c[0x0][0x4dc], R8 ;  /* 0x0001370007087a24 */ /* 0x000fc400078e0208 */
[C---:B----4-:R-:W-:Y:S01]  /*87b0*/  IMAD R9, R0.reuse, 0x80, R9 ;  /* 0x0000008000097824 */ /* 0x050fe200078e0209 */
[----:B------:R-:W-:Y:S01]  /*87c0*/  LEA R0, R0, R13, 0x7 ;  /* 0x0000000d00007211 */ /* 0x000fe200078e38ff */
[----:B------:R-:W-:Y:S01]  /*87d0*/  IMAD R10, R7, c[0x0][0x444], R10 ;  /* 0x00011100070a7a24 */ /* 0x000fe200078e020a */
[----:B------:R-:W-:Y:S01]  /*87e0*/  IADD3 R15, R15, R8, RZ ;  /* 0x000000080f0f7210 */ /* 0x000fe20007ffe0ff */
[----:B------:R-:W-:Y:S01]  /*87f0*/  @P1 IMAD.HI.U32 R8, R9, c[0x0][0x4ec], RZ ;  /* 0x00013b0009081a27 */ /* 0x000fe200078e00ff */
[----:B------:R-:W-:-:S03]  /*8800*/  SHF.R.S32.HI R7, RZ, 0x1f, R6 ;  /* 0x0000001fff077819 */ /* 0x000fc60000011406 */
[----:B------:R-:W-:Y:S01]  /*8810*/  IMAD.IADD R205, R205, 0x1, R10 ;  /* 0x00000001cdcd7824 */ /* 0x000fe200078e020a */
[----:B------:R-:W-:Y:S01]  /*8820*/  MOV R10, R9 ;  /* 0x00000009000a7202 */ /* 0x000fe20000000f00 */
[C---:B------:R-:W-:Y:S01]  /*8830*/  IMAD R11, R7.reuse, c[0x0][0x4e0], RZ ;  /* 0x00013800070b7a24 */ /* 0x040fe200078e02ff */
[----:B------:R-:W-:Y:S01]  /*8840*/  @P1 SHF.R.U32.HI R10, RZ, c[0x0][0x4f0], R8 ;  /* 0x00013c00ff0a1a19 */ /* 0x000fe20000011608 */
[----:B------:R-:W-:Y:S02]  /*8850*/  IMAD R7, R7, c[0x0][0x448], RZ ;  /* 0x0001120007077a24 */ /* 0x000fe400078e02ff */
[C---:B------:R-:W-:Y:S02]  /*8860*/  IMAD R11, R6.reuse, c[0x0][0x4e4], R11 ;  /* 0x00013900060b7a24 */ /* 0x040fe400078e020b */
[----:B------:R-:W-:Y:S02]  /*8870*/  IMAD.MOV R8, RZ, RZ, -R10 ;  /* 0x000000ffff087224 */ /* 0x000fe400078e0a0a */
[----:B------:R-:W-:-:S02]  /*8880*/  IMAD R7, R6, c[0x0][0x44c], R7 ;  /* 0x0001130006077a24 */ /* 0x000fc400078e0207 */
[----:B------:R-:W-:-:S04]  /*8890*/  IMAD.WIDE.U32 R204, R6, c[0x0][0x448], R204 ;  /* 0x0001120006cc7a25 */ /* 0x000fc800078e00cc */
[----:B------:R-:W-:Y:S01]  /*88a0*/  IMAD.WIDE.U32 R16, R6, c[0x0][0x4e0], R14 ;  /* 0x0001380006107a25 */ /* 0x000fe200078e000e */
[----:B------:R-:W-:-:S03]  /*88b0*/  MOV R14, R9 ;  /* 0x00000009000e7202 */ /* 0x000fc60000000f00 */
[----:B------:R-:W-:-:S04]  /*88c0*/  @P1 IMAD.HI.U32 R6, R9, c[0x0][0x4ec], RZ ;  /* 0x00013b0009061a27 */ /* 0x000fc800078e00ff */
[----:B------:R-:W-:Y:S01]  /*88d0*/  IMAD R8, R8, c[0x0][0x4e8], R9 ;  /* 0x00013a0008087a24 */ /* 0x000fe200078e0209 */
[----:B------:R-:W-:Y:S01]  /*88e0*/  @P1 SHF.R.U32.HI R14, RZ, c[0x0][0x4f0], R6 ;  /* 0x00013c00ff0e1a19 */ /* 0x000fe20000011606 */
[----:B------:R-:W-:Y:S01]  /*88f0*/  IMAD.IADD R205, R205, 0x1, R7 ;  /* 0x00000001cdcd7824 */ /* 0x000fe200078e0207 */
[----:B------:R-:W-:Y:S01]  /*8900*/  SHF.R.S32.HI R7, RZ, 0x1f, R10 ;  /* 0x0000001fff077819 */ /* 0x000fe2000001140a */
[----:B------:R-:W-:Y:S01]  /*8910*/  IMAD R13, R12, c[0x0][0x388], RZ ;  /* 0x0000e2000c0d7a24 */ /* 0x000fe200078e02ff */
[----:B------:R-:W-:Y:S01]  /*8920*/  IADD3 R10, P0, R10, R16, RZ ;  /* 0x000000100a0a7210 */ /* 0x000fe20007f1e0ff */
[----:B------:R-:W-:Y:S01]  /*8930*/  IMAD.WIDE.U32 R204, R14, c[0x0][0x430], R204 ;  /* 0x00010c000ecc7a25 */ /* 0x000fe200078e00cc */
[----:B------:R-:W-:Y:S02]  /*8940*/  SHF.R.S32.HI R6, RZ, 0x1f, R8 ;  /* 0x0000001fff067819 */ /* 0x000fe40000011408 */
[----:B------:R-:W-:Y:S01]  /*8950*/  IADD3.X R11, R7, R17, R11, P0, !PT ;  /* 0x00000011070b7210 */ /* 0x000fe200007fe40b */
[----:B------:R-:W-:Y:S01]  /*8960*/  IMAD.IADD R3, R4, 0x1, -R3 ;  /* 0x0000000104037824 */ /* 0x000fe200078e0a03 */
[----:B------:R-:W-:Y:S01]  /*8970*/  IADD3 R16, -R14, RZ, RZ ;  /* 0x000000ff0e107210 */ /* 0x000fe20007ffe1ff */
[----:B------:R-:W-:Y:S01]  /*8980*/  IMAD R7, R6, c[0x0][0x4c8], RZ ;  /* 0x0001320006077a24 */ /* 0x000fe200078e02ff */
[----:B------:R-:W-:Y:S01]  /*8990*/  SHF.R.S32.HI R6, RZ, 0x1f, R14 ;  /* 0x0000001fff067819 */ /* 0x000fe2000001140e */
[----:B------:R-:W-:-:S04]  /*89a0*/  IMAD.WIDE.U32 R10, R8, c[0x0][0x4c8], R10 ;  /* 0x00013200080a7a25 */ /* 0x000fc800078e000a */
[----:B------:R-:W-:Y:S02]  /*89b0*/  IMAD R7, R8, c[0x0][0x4cc], R7 ;  /* 0x0001330008077a24 */ /* 0x000fe400078e0207 */
[----:B------:R-:W-:Y:S02]  /*89c0*/  IMAD R16, R16, c[0x0][0x4e8], R9 ;  /* 0x00013a0010107a24 */ /* 0x000fe400078e0209 */
[----:B------:R-:W-:Y:S01]  /*89d0*/  IMAD R9, R6, c[0x0][0x430], RZ ;  /* 0x00010c0006097a24 */ /* 0x000fe200078e02ff */
[----:B------:R-:W-:Y:S01]  /*89e0*/  LEA R6, P0, R10, c[0x0][0x4a8], 0x2 ;  /* 0x00012a000a067a11 */ /* 0x000fe200078010ff */
[----:B------:R-:W-:Y:S01]  /*89f0*/  IMAD.IADD R7, R11, 0x1, R7 ;  /* 0x000000010b077824 */ /* 0x000fe200078e0207 */
[----:B------:R-:W-:Y:S01]  /*8a00*/  SHF.R.S32.HI R8, RZ, 0x1f, R16 ;  /* 0x0000001fff087819 */ /* 0x000fe20000011410 */
[----:B------:R-:W-:Y:S02]  /*8a10*/  IMAD R9, R14, c[0x0][0x434], R9 ;  /* 0x00010d000e097a24 */ /* 0x000fe400078e0209 */
[----:B------:R-:W-:Y:S01]  /*8a20*/  SHFL.IDX PT, R14, R6, 0x1, 0x1c1f ;  /* 0x003c1f00060e7f89 */ /* 0x000fe200000e0000 */
[----:B------:R-:W-:Y:S01]  /*8a30*/  LEA.HI.X R7, R10, c[0x0][0x4ac], R7, 0x2, P0 ;  /* 0x00012b000a077a11 */ /* 0x000fe200000f1407 */
[----:B------:R-:W-:Y:S01]  /*8a40*/  IMAD.IADD R205, R205, 0x1, R9 ;  /* 0x00000001cdcd7824 */ /* 0x000fe200078e0209 */
[----:B------:R-:W-:Y:S01]  /*8a50*/  LOP3.LUT P0, RZ, R4, 0x3, RZ, 0xc0, !PT ;  /* 0x0000000304ff7812 */ /* 0x000fe2000780c0ff */
[----:B------:R-:W-:Y:S01]  /*8a60*/  SHFL.IDX PT, R10, R6, RZ, 0x1c1f ;  /* 0x001c1fff060a7589 */ /* 0x000fe200000e0000 */
[----:B------:R-:W-:Y:S01]  /*8a70*/  IMAD R9, R8, c[0x0][0x428], RZ ;  /* 0x00010a0008097a24 */ /* 0x000fe200078e02ff */
[----:B------:R-:W-:-:S02]  /*8a80*/  IADD3 R8, R0, 0x8, RZ ;  /* 0x0000000800087810 */ /* 0x000fc40007ffe0ff */
[----:B------:R-:W1:Y:S01]  /*8a90*/  SHFL.IDX PT, R11, R7, RZ, 0x1c1f ;  /* 0x001c1fff070b7589 */ /* 0x000e6200000e0000 */
[-C--:B------:R-:W-:Y:S01]  /*8aa0*/  ISETP.GE.OR P2, PT, R0, R13.reuse, P0 ;  /* 0x0000000d0000720c */ /* 0x080fe20000746670 */
[----:B------:R-:W-:Y:S01]  /*8ab0*/  IMAD R9, R16, c[0x0][0x42c], R9 ;  /* 0x00010b0010097a24 */ /* 0x000fe200078e0209 */
[----:B------:R-:W-:Y:S01]  /*8ac0*/  ISETP.GE.OR P0, PT, R8, R13, P0 ;  /* 0x0000000d0800720c */ /* 0x000fe20000706670 */
[----:B------:R-:W2:Y:S01]  /*8ad0*/  SHFL.IDX PT, R15, R7, 0x1, 0x1c1f ;  /* 0x003c1f00070f7f89 */ /* 0x000ea200000e0000 */
[----:B------:R-:W-:-:S05]  /*8ae0*/  IMAD.WIDE.U32 R16, R16, c[0x0][0x428], R204 ;  /* 0x00010a0010107a25 */ /* 0x000fca00078e00cc */
[----:B------:R-:W-:Y:S02]  /*8af0*/  IADD3 R12, R17, R9, RZ ;  /* 0x00000009110c7210 */ /* 0x000fe40007ffe0ff */
[----:B------:R-:W-:-:S04]  /*8b00*/  LEA R9, P1, R16, c[0x0][0x400], 0x2 ;  /* 0x0001000010097a11 */ /* 0x000fc800078210ff */
[----:B------:R-:W-:Y:S01]  /*8b10*/  LEA.HI.X R12, R16, c[0x0][0x404], R12, 0x2, P1 ;  /* 0x00010100100c7a11 */ /* 0x000fe200008f140c */
[----:B------:R3:W4:Y:S01]  /*8b20*/  SHFL.IDX PT, R6, R9, RZ, 0x1c1f ;  /* 0x001c1fff09067589 */ /* 0x00072200000e0000 */
[----:B------:R-:W-:-:S03]  /*8b30*/  ISETP.GE.AND P1, PT, R8, R13, PT ;  /* 0x0000000d0800720c */ /* 0x000fc60003f26270 */
[----:B------:R3:W3:Y:S01]  /*8b40*/  SHFL.IDX PT, R7, R12, RZ, 0x1c1f ;  /* 0x001c1fff0c077589 */ /* 0x0006e200000e0000 */
[----:B------:R-:W-:-:S03]  /*8b50*/  P2R R8, PR, RZ, 0x2 ;  /* 0x00000002ff087803 */ /* 0x000fc60000000000 */
[----:B-1----:R1:W-:Y:S04]  /*8b60*/  @!P2 ST.E [R10.64], R2 ;  /* 0x000000020a00a985 */ /* 0x0023e8000c101906 */
[----:B--2---:R1:W-:Y:S01]  /*8b70*/  @!P0 ST.E [R14.64], R5 ;  /* 0x000000050e008985 */ /* 0x0043e2000c101906 */
[----:B------:R-:W-:Y:S02]  /*8b80*/  ISETP.GE.AND P0, PT, R0, R13, PT ;  /* 0x0000000d0000720c */ /* 0x000fe40003f06270 */
[----:B------:R-:W-:-:S11]  /*8b90*/  SHF.L.U32 R13, R3, 0x1, RZ ;  /* 0x00000001030d7819 */ /* 0x000fd600000006ff */
[----:B------:R-:W-:Y:S05]  /*8ba0*/  @P0 BRA `(.L_x_1543) ;  /* 0x000008d000000947 */ /* 0x000fea0003800000 */
[C---:B-1--4-:R-:W-:Y:S02]  /*8bb0*/  IADD3 R5, R13.reuse, 0x8, RZ ;  /* 0x000000080d057810 */ /* 0x052fe40007ffe0ff */
[C---:B------:R-:W-:Y:S02]  /*8bc0*/  IADD3 R4, R13.reuse, 0x10, RZ ;  /* 0x000000100d047810 */ /* 0x040fe40007ffe0ff */
[----:B------:R-:W-:Y:S02]  /*8bd0*/  IADD3 R3, R13, 0x18, RZ ;  /* 0x000000180d037810 */ /* 0x000fe40007ffe0ff */
[----:B------:R-:W-:Y:S02]  /*8be0*/  ISETP.GE.AND P3, PT, R5, c[0x0][0x3c8], PT ;  /* 0x0000f20005007a0c */ /* 0x000fe40003f66270 */
[----:B------:R-:W-:Y:S02]  /*8bf0*/  IADD3 R2, R13, 0x20, RZ ;  /* 0x000000200d027810 */ /* 0x000fe40007ffe0ff */
[----:B------:R-:W-:-:S02]  /*8c00*/  ISETP.GE.AND P2, PT, R4, c[0x0][0x3c8], PT ;  /* 0x0000f20004007a0c */ /* 0x000fc40003f46270 */
[----:B------:R-:W-:Y:S02]  /*8c10*/  ISETP.GE.AND P4, PT, R13, c[0x0][0x3c8], PT ;  /* 0x0000f2000d007a0c */ /* 0x000fe40003f86270 */
[----:B------:R-:W-:Y:S02]  /*8c20*/  ISETP.GE.AND P1, PT, R3, c[0x0][0x3c8], PT ;  /* 0x0000f20003007a0c */ /* 0x000fe40003f26270 */
[----:B------:R-:W-:Y:S02]  /*8c30*/  ISETP.GE.AND P0, PT, R2, c[0x0][0x3c8], PT ;  /* 0x0000f20002007a0c */ /* 0x000fe40003f06270 */
[----:B------:R-:W-:Y:S02]  /*8c40*/  IADD3 R0, R13, 0x28, RZ ;  /* 0x000000280d007810 */ /* 0x000fe40007ffe0ff */
[----:B------:R-:W-:Y:S02]  /*8c50*/  @!P3 LEA.HI R5, R5, R5, RZ, 0x1 ;  /* 0x000000050505b211 */ /* 0x000fe400078f08ff */
[----:B------:R-:W-:-:S02]  /*8c60*/  ISETP.GE.AND P5, PT, R0, c[0x0][0x3c8], PT ;  /* 0x0000f20000007a0c */ /* 0x000fc40003fa6270 */
[----:B------:R-:W-:Y:S01]  /*8c70*/  @!P2 LEA.HI R4, R4, R4, RZ, 0x1 ;  /* 0x000000040404a211 */ /* 0x000fe200078f08ff */
[--C-:B---3--:R-:W-:Y:S01]  /*8c80*/  @!P4 IMAD.WIDE R10, R13, 0x4, R6.reuse ;  /* 0x000000040d0ac825 */ /* 0x108fe200078e0206 */
[----:B------:R-:W-:Y:S02]  /*8c90*/  @!P3 LOP3.LUT R5, R5, 0xfffffffe, RZ, 0xc0, !PT ;  /* 0xfffffffe0505b812 */ /* 0x000fe400078ec0ff */
[----:B------:R-:W-:Y:S02]  /*8ca0*/  @!P1 LEA.HI R3, R3, R3, RZ, 0x1 ;  /* 0x0000000303039211 */ /* 0x000fe400078f08ff */
[----:B------:R-:W-:Y:S01]  /*8cb0*/  @!P0 LEA.HI R2, R2, R2, RZ, 0x1 ;  /* 0x0000000202028211 */ /* 0x000fe200078f08ff */
[----:B------:R1:W-:Y:S01]  /*8cc0*/  @!P4 ST.E.64 [R10.64], R128 ;  /* 0x000000800a00c985 */ /* 0x0003e2000c101b06 */
[----:B------:R-:W-:Y:S01]  /*8cd0*/  @!P2 LOP3.LUT R15, R4, 0xfffffffe, RZ, 0xc0, !PT ;  /* 0xfffffffe040fa812 */ /* 0x000fe200078ec0ff */
[----:B------:R-:W-:Y:S01]  /*8ce0*/  @!P3 IMAD.WIDE R4, R5, 0x4, R6 ;  /* 0x000000040504b825 */ /* 0x000fe200078e0206 */
[----:B------:R-:W-:-:S02]  /*8cf0*/  IADD3 R14, R13, 0x30, RZ ;  /* 0x000000300d0e7810 */ /* 0x000fc40007ffe0ff */
[----:B------:R-:W-:Y:S02]  /*8d00*/  @!P1 LOP3.LUT R3, R3, 0xfffffffe, RZ, 0xc0, !PT ;  /* 0xfffffffe03039812 */ /* 0x000fe400078ec0ff */
[----:B------:R-:W-:Y:S01]  /*8d10*/  @!P0 LOP3.LUT R17, R2, 0xfffffffe, RZ, 0xc0, !PT ;  /* 0xfffffffe02118812 */ /* 0x000fe200078ec0ff */
[----:B------:R2:W-:Y:S01]  /*8d20*/  @!P3 ST.E.64 [R4.64], R124 ;  /* 0x0000007c0400b985 */ /* 0x0005e2000c101b06 */
[----:B------:R-:W-:Y:S01]  /*8d30*/  ISETP.GE.AND P4, PT, R14, c[0x0][0x3c8], PT ;  /* 0x0000f2000e007a0c */ /* 0x000fe20003f86270 */
[--C-:B------:R-:W-:Y:S01]  /*8d40*/  @!P1 IMAD.WIDE R2, R3, 0x4, R6.reuse ;  /* 0x0000000403029825 */ /* 0x100fe200078e0206 */
[----:B------:R-:W-:Y:S02]  /*8d50*/  @!P5 LEA.HI R0, R0, R0, RZ, 0x1 ;  /* 0x000000000000d211 */ /* 0x000fe400078f08ff */
[----:B------:R-:W-:Y:S01]  /*8d60*/  IADD3 R19, R13, 0x40, RZ ;  /* 0x000000400d137810 */ /* 0x000fe20007ffe0ff */
[----:B------:R-:W-:Y:S01]  /*8d70*/  @!P0 IMAD.WIDE R16, R17, 0x4, R6 ;  /* 0x0000000411108825 */ /* 0x000fe200078e0206 */
[----:B------:R-:W-:-:S02]  /*8d80*/  IADD3 R20, R13, 0x38, RZ ;  /* 0x000000380d147810 */ /* 0x000fc40007ffe0ff */
[----:B------:R-:W-:Y:S02]  /*8d90*/  IADD3 R18, R13, 0x48, RZ ;  /* 0x000000480d127810 */ /* 0x000fe40007ffe0ff */
[----:B------:R-:W-:-:S03]  /*8da0*/  ISETP.GE.AND P3, PT, R20, c[0x0][0x3c8], PT ;  /* 0x0000f20014007a0c */ /* 0x000fc60003f66270 */
[----:B------:R-:W-:Y:S01]  /*8db0*/  @!P4 LEA.HI R14, R14, R14, RZ, 0x1 ;  /* 0x0000000e0e0ec211 */ /* 0x000fe200078f08ff */
[----:B-1----:R-:W-:Y:S01]  /*8dc0*/  @!P2 IMAD.WIDE R10, R15, 0x4, R6 ;  /* 0x000000040f0aa825 */ /* 0x002fe200078e0206 */
[----:B------:R-:W-:-:S08]  /*8dd0*/  IADD3 R15, R13, 0x50, RZ ;  /* 0x000000500d0f7810 */ /* 0x000fd00007ffe0ff */
[----:B------:R-:W-:Y:S01]  /*8de0*/  @!P3 LEA.HI R20, R20, R20, RZ, 0x1 ;  /* 0x000000141414b211 */ /* 0x000fe200078f08ff */
[----:B------:R1:W-:Y:S01]  /*8df0*/  @!P2 ST.E.64 [R10.64], R120 ;  /* 0x000000780a00a985 */ /* 0x0003e2000c101b06 */
[----:B------:R-:W-:Y:S02]  /*8e00*/  ISETP.GE.AND P2, PT, R19, c[0x0][0x3c8], PT ;  /* 0x0000f20013007a0c */ /* 0x000fe40003f46270 */
[----:B--2---:R-:W-:Y:S01]  /*8e10*/  @!P5 LOP3.LUT R5, R0, 0xfffffffe, RZ, 0xc0, !PT ;  /* 0xfffffffe0005d812 */ /* 0x004fe200078ec0ff */
[----:B------:R2:W-:Y:S01]  /*8e20*/  @!P1 ST.E.64 [R2.64], R116 ;  /* 0x0000007402009985 */ /* 0x0005e2000c101b06 */
[----:B------:R-:W-:Y:S02]  /*8e30*/  ISETP.GE.AND P1, PT, R18, c[0x0][0x3c8], PT ;  /* 0x0000f20012007a0c */ /* 0x000fe40003f26270 */
[----:B------:R-:W-:Y:S01]  /*8e40*/  IADD3 R0, R13, 0x58, RZ ;  /* 0x000000580d007810 */ /* 0x000fe20007ffe0ff */
[----:B------:R3:W-:Y:S01]  /*8e50*/  @!P0 ST.E.64 [R16.64], R112 ;  /* 0x0000007010008985 */ /* 0x0007e2000c101b06 */
[----:B------:R-:W-:Y:S01]  /*8e60*/  ISETP.GE.AND P0, PT, R15, c[0x0][0x3c8], PT ;  /* 0x0000f2000f007a0c */ /* 0x000fe20003f06270 */
[----:B------:R-:W-:-:S04]  /*8e70*/  @!P5 IMAD.WIDE R4, R5, 0x4, R6 ;  /* 0x000000040504d825 */ /* 0x000fc800078e0206 */
[----:B------:R-:W-:Y:S01]  /*8e80*/  @!P2 LEA.HI R19, R19, R19, RZ, 0x1 ;  /* 0x000000131313a211 */ /* 0x000fe200078f08ff */
[----:B------:R4:W-:Y:S01]  /*8e90*/  @!P5 ST.E.64 [R4.64], R108 ;  /* 0x0000006c0400d985 */ /* 0x0009e2000c101b06 */
[----:B------:R-:W-:Y:S02]  /*8ea0*/  ISETP.GE.AND P5, PT, R0, c[0x0][0x3c8], PT ;  /* 0x0000f20000007a0c */ /* 0x000fe40003fa6270 */
[----:B------:R-:W-:Y:S02]  /*8eb0*/  @!P1 LEA.HI R18, R18, R18, RZ, 0x1 ;  /* 0x0000001212129211 */ /* 0x000fe400078f08ff */
[----:B------:R-:W-:Y:S02]  /*8ec0*/  @!P2 LOP3.LUT R19, R19, 0xfffffffe, RZ, 0xc0, !PT ;  /* 0xfffffffe1313a812 */ /* 0x000fe400078ec0ff */
[----:B------:R-:W-:-:S04]  /*8ed0*/  @!P0 LEA.HI R15, R15, R15, RZ, 0x1 ;  /* 0x0000000f0f0f8211 */ /* 0x000fc800078f08ff */
[----:B------:R-:W-:Y:S02]  /*8ee0*/  @!P0 LOP3.LUT R15, R15, 0xfffffffe, RZ, 0xc0, !PT ;  /* 0xfffffffe0f0f8812 */ /* 0x000fe400078ec0ff */
[----:B-1----:R-:W-:Y:S02]  /*8ef0*/  IADD3 R10, R13, 0x60, RZ ;  /* 0x000000600d0a7810 */ /* 0x002fe40007ffe0ff */
[----:B------:R-:W-:Y:S02]  /*8f00*/  @!P3 LOP3.LUT R11, R20, 0xfffffffe, RZ, 0xc0, !PT ;  /* 0xfffffffe140bb812 */ /* 0x000fe400078ec0ff */
[----:B--2---:R-:W-:Y:S01]  /*8f10*/  @!P4 LOP3.LUT R3, R14, 0xfffffffe, RZ, 0xc0, !PT ;  /* 0xfffffffe0e03c812 */ /* 0x004fe200078ec0ff */
[--C-:B------:R-:W-:Y:S01]  /*8f20*/  @!P0 IMAD.WIDE R14, R15, 0x4, R6.reuse ;  /* 0x000000040f0e8825 */ /* 0x100fe200078e0206 */
[----:B------:R-:W-:Y:S02]  /*8f30*/  ISETP.GE.AND P6, PT, R10, c[0x0][0x3c8], PT ;  /* 0x0000f2000a007a0c */ /* 0x000fe40003fc6270 */
[----:B---3--:R-:W-:Y:S01]  /*8f40*/  @!P1 LOP3.LUT R17, R18, 0xfffffffe, RZ, 0xc0, !PT ;  /* 0xfffffffe12119812 */ /* 0x008fe200078ec0ff */
[----:B------:R-:W-:Y:S01]  /*8f50*/  @!P4 IMAD.WIDE R2, R3, 0x4, R6 ;  /* 0x000000040302c825 */ /* 0x000fe200078e0206 */
[----:B------:R-:W-:-:S02]  /*8f60*/  @!P5 LEA.HI R0, R0, R0, RZ, 0x1 ;  /* 0x000000000000d211 */ /* 0x000fc400078f08ff */
[----:B------:R-:W-:Y:S01]  /*8f70*/  IADD3 R18, R13, 0x70, RZ ;  /* 0x000000700d127810 */ /* 0x000fe20007ffe0ff */
[--C-:B------:R-:W-:Y:S01]  /*8f80*/  @!P1 IMAD.WIDE R16, R17, 0x4, R6.reuse ;  /* 0x0000000411109825 */ /* 0x100fe200078e0206 */
[----:B------:R1:W-:Y:S01]  /*8f90*/  @!P4 ST.E.64 [R2.64], R104 ;  /* 0x000000680200c985 */ /* 0x0003e2000c101b06 */
[----:B------:R-:W-:Y:S02]  /*8fa0*/  @!P5 LOP3.LUT R21, R0, 0xfffffffe, RZ, 0xc0, !PT ;  /* 0xfffffffe0015d812 */ /* 0x000fe400078ec0ff */
[----:B----4-:R-:W-:Y:S01]  /*8fb0*/  @!P2 IMAD.WIDE R4, R19, 0x4, R6 ;  /* 0x000000041304a825 */ /* 0x010fe200078e0206 */
[C---:B------:R-:W-:Y:S02]  /*8fc0*/  IADD3 R19, R13.reuse, 0x68, RZ ;  /* 0x000000680d137810 */ /* 0x040fe40007ffe0ff */
[----:B------:R-:W-:Y:S02]  /*8fd0*/  IADD3 R20, R13, 0x80, RZ ;  /* 0x000000800d147810 */ /* 0x000fe40007ffe0ff */
[----:B------:R-:W-:-:S02]  /*8fe0*/  ISETP.GE.AND P4, PT, R19, c[0x0][0x3c8], PT ;  /* 0x0000f20013007a0c */ /* 0x000fc40003f86270 */
[----:B------:R-:W-:Y:S02]  /*8ff0*/  IADD3 R0, R13, 0x88, RZ ;  /* 0x000000880d007810 */ /* 0x000fe40007ffe0ff */
[----:B------:R-:W-:-:S09]  /*9000*/  @!P6 LEA.HI R10, R10, R10, RZ, 0x1 ;  /* 0x0000000a0a0ae211 */ /* 0x000fd200078f08ff */
[----:B------:R-:W-:-:S04]  /*9010*/  @!P4 LEA.HI R19, R19, R19, RZ, 0x1 ;  /* 0x000000131313c211 */ /* 0x000fc800078f08ff */
[----:B------:R-:W-:Y:S01]  /*9020*/  @!P4 LOP3.LUT R19, R19, 0xfffffffe, RZ, 0xc0, !PT ;  /* 0xfffffffe1313c812 */ /* 0x000fe200078ec0ff */
        /* <DEDUP_REMOVED lines=15> */
[----:B-1----:R-:W-:Y:S01]  /*9120*/  @!P6 LOP3.LUT R3, R10, 0xfffffffe, RZ, 0xc0, !PT ;  /* 0xfffffffe0a03e812 */ /* 0x002fe200078ec0ff */
[----:B------:R-:W-:-:S04]  /*9130*/  @!P2 IMAD.WIDE R10, R11, 0x4, R6 ;  /* 0x000000040b0aa825 */ /* 0x000fc800078e0206 */
[----:B--2---:R-:W-:-:S04]  /*9140*/  @!P5 IMAD.WIDE R4, R21, 0x4, R6 ;  /* 0x000000041504d825 */ /* 0x004fc800078e0206 */
[--C-:B------:R-:W-:Y:S01]  /*9150*/  @!P6 IMAD.WIDE R2, R3, 0x4, R6.reuse ;  /* 0x000000040302e825 */ /* 0x100fe200078e0206 */
[----:B------:R1:W-:Y:S01]  /*9160*/  @!P5 ST.E.64 [R4.64], R48 ;  /* 0x000000300400d985 */ /* 0x0003e2000c101b06 */
[----:B---3--:R-:W-:Y:S02]  /*9170*/  @!P3 LOP3.LUT R15, R18, 0xfffffffe, RZ, 0xc0, !PT ;  /* 0xfffffffe120fb812 */ /* 0x008fe400078ec0ff */
[--C-:B------:R-:W-:Y:S01]  /*9180*/  @!P4 IMAD.WIDE R16, R19, 0x4, R6.reuse ;  /* 0x000000041310c825 */ /* 0x100fe200078e0206 */
[----:B------:R2:W-:Y:S01]  /*9190*/  @!P6 ST.E.64 [R2.64], R52 ;  /* 0x000000340200e985 */ /* 0x0005e2000c101b06 */
[----:B------:R-:W-:Y:S02]  /*91a0*/  IADD3 R18, R13, 0x98, RZ ;  /* 0x000000980d127810 */ /* 0x000fe40007ffe0ff */
[----:B------:R-:W-:Y:S01]  /*91b0*/  @!P3 IMAD.WIDE R14, R15, 0x4, R6 ;  /* 0x000000040f0eb825 */ /* 0x000fe200078e0206 */
[----:B------:R3:W-:Y:S01]  /*91c0*/  @!P4 ST.E.64 [R16.64], R56 ;  /* 0x000000381000c985 */ /* 0x0007e2000c101b06 */
[----:B------:R-:W-:-:S02]  /*91d0*/  IADD3 R19, R13, 0xa8, RZ ;  /* 0x000000a80d137810 */ /* 0x000fc40007ffe0ff */
[----:B------:R-:W-:Y:S01]  /*91e0*/  ISETP.GE.AND P4, PT, R18, c[0x0][0x3c8], PT ;  /* 0x0000f20012007a0c */ /* 0x000fe20003f86270 */
[----:B------:R-:W-:Y:S04]  /*91f0*/  @!P3 ST.E.64 [R14.64], R60 ;  /* 0x0000003c0e00b985 */ /* 0x000fe8000c101b06 */
[----:B------:R4:W-:Y:S01]  /*9200*/  @!P2 ST.E.64 [R10.64], R64 ;  /* 0x000000400a00a985 */ /* 0x0009e2000c101b06 */
[----:B------:R-:W-:-:S07]  /*9210*/  ISETP.GE.AND P2, PT, R19, c[0x0][0x3c8], PT ;  /* 0x0000f20013007a0c */ /* 0x000fce0003f46270 */
[----:B------:R-:W-:Y:S02]  /*9220*/  @!P4 LEA.HI R18, R18, R18, RZ, 0x1 ;  /* 0x000000121212c211 */ /* 0x000fe400078f08ff */
[----:B-1----:R-:W-:Y:S02]  /*9230*/  @!P1 LOP3.LUT R5, R20, 0xfffffffe, RZ, 0xc0, !PT ;  /* 0xfffffffe14059812 */ /* 0x002fe400078ec0ff */
[----:B------:R-:W-:Y:S02]  /*9240*/  IADD3 R20, R13, 0xa0, RZ ;  /* 0x000000a00d147810 */ /* 0x000fe40007ffe0ff */
[----:B--2---:R-:W-:Y:S01]  /*9250*/  @!P0 LOP3.LUT R3, R0, 0xfffffffe, RZ, 0xc0, !PT ;  /* 0xfffffffe00038812 */ /* 0x004fe200078ec0ff */
[--C-:B------:R-:W-:Y:S01]  /*9260*/  @!P1 IMAD.WIDE R4, R5, 0x4, R6.reuse ;  /* 0x0000000405049825 */ /* 0x100fe200078e0206 */
[C---:B------:R-:W-:Y:S02]  /*9270*/  IADD3 R0, R13.reuse, 0x90, RZ ;  /* 0x000000900d007810 */ /* 0x040fe40007ffe0ff */
[----:B---3--:R-:W-:Y:S01]  /*9280*/  IADD3 R17, R13, 0xb0, RZ ;  /* 0x000000b00d117810 */ /* 0x008fe20007ffe0ff */
[----:B------:R-:W-:Y:S01]  /*9290*/  @!P0 IMAD.WIDE R2, R3, 0x4, R6 ;  /* 0x0000000403028825 */ /* 0x000fe200078e0206 */
[----:B------:R-:W-:Y:S01]  /*92a0*/  ISETP.GE.AND P5, PT, R0, c[0x0][0x3c8], PT ;  /* 0x0000f20000007a0c */ /* 0x000fe20003fa6270 */
[----:B------:R1:W-:Y:S01]  /*92b0*/  @!P1 ST.E.64 [R4.64], R68 ;  /* 0x0000004404009985 */ /* 0x0003e2000c101b06 */
[----:B------:R-:W-:-:S02]  /*92c0*/  IADD3 R16, R13, 0xb8, RZ ;  /* 0x000000b80d107810 */ /* 0x000fc40007ffe0ff */
[----:B------:R-:W-:Y:S01]  /*92d0*/  ISETP.GE.AND P3, PT, R20, c[0x0][0x3c8], PT ;  /* 0x0000f20014007a0c */ /* 0x000fe20003f66270 */
[----:B------:R2:W-:Y:S01]  /*92e0*/  @!P0 ST.E.64 [R2.64], R72 ;  /* 0x0000004802008985 */ /* 0x0005e2000c101b06 */
[----:B------:R-:W-:Y:S02]  /*92f0*/  ISETP.GE.AND P1, PT, R17, c[0x0][0x3c8], PT ;  /* 0x0000f20011007a0c */ /* 0x000fe40003f26270 */
[----:B------:R-:W-:Y:S02]  /*9300*/  ISETP.GE.AND P0, PT, R16, c[0x0][0x3c8], PT ;  /* 0x0000f20010007a0c */ /* 0x000fe40003f06270 */
[----:B------:R-:W-:-:S03]  /*9310*/  @!P2 LEA.HI R19, R19, R19, RZ, 0x1 ;  /* 0x000000131313a211 */ /* 0x000fc600078f08ff */
[----:B------:R-:W-:Y:S02]  /*9320*/  @!P5 LEA.HI R0, R0, R0, RZ, 0x1 ;  /* 0x000000000000d211 */ /* 0x000fe400078f08ff */
[----:B------:R-:W-:Y:S02]  /*9330*/  @!P2 LOP3.LUT R19, R19, 0xfffffffe, RZ, 0xc0, !PT ;  /* 0xfffffffe1313a812 */ /* 0x000fe400078ec0ff */
[----:B------:R-:W-:Y:S02]  /*9340*/  @!P3 LEA.HI R20, R20, R20, RZ, 0x1 ;  /* 0x000000141414b211 */ /* 0x000fe400078f08ff */
[----:B------:R-:W-:Y:S02]  /*9350*/  @!P1 LEA.HI R17, R17, R17, RZ, 0x1 ;  /* 0x0000001111119211 */ /* 0x000fe400078f08ff */
[----:B------:R-:W-:Y:S02]  /*9360*/  @!P0 LEA.HI R16, R16, R16, RZ, 0x1 ;  /* 0x0000001010108211 */ /* 0x000fe400078f08ff */
[----:B----4-:R-:W-:-:S02]  /*9370*/  @!P3 LOP3.LUT R11, R20, 0xfffffffe, RZ, 0xc0, !PT ;  /* 0xfffffffe140bb812 */ /* 0x010fc400078ec0ff */
[----:B------:R-:W-:Y:S02]  /*9380*/  @!P1 LOP3.LUT R17, R17, 0xfffffffe, RZ, 0xc0, !PT ;  /* 0xfffffffe11119812 */ /* 0x000fe400078ec0ff */
[----:B------:R-:W-:Y:S01]  /*9390*/  @!P0 LOP3.LUT R15, R16, 0xfffffffe, RZ, 0xc0, !PT ;  /* 0xfffffffe100f8812 */ /* 0x000fe200078ec0ff */
[----:B------:R-:W-:Y:S01]  /*93a0*/  @!P3 IMAD.WIDE R10, R11, 0x4, R6 ;  /* 0x000000040b0ab825 */ /* 0x000fe200078e0206 */
[----:B-1----:R-:W-:-:S03]  /*93b0*/  @!P4 LOP3.LUT R5, R18, 0xfffffffe, RZ, 0xc0, !PT ;  /* 0xfffffffe1205c812 */ /* 0x002fc600078ec0ff */
[----:B------:R-:W-:Y:S01]  /*93c0*/  @!P2 IMAD.WIDE R18, R19, 0x4, R6 ;  /* 0x000000041312a825 */ /* 0x000fe200078e0206 */
[----:B--2---:R-:W-:-:S03]  /*93d0*/  @!P5 LOP3.LUT R3, R0, 0xfffffffe, RZ, 0xc0, !PT ;  /* 0xfffffffe0003d812 */ /* 0x004fc600078ec0ff */
[----:B------:R-:W-:-:S04]  /*93e0*/  @!P4 IMAD.WIDE R4, R5, 0x4, R6 ;  /* 0x000000040504c825 */ /* 0x000fc800078e0206 */
[----:B------:R-:W-:-:S04]  /*93f0*/  @!P5 IMAD.WIDE R2, R3, 0x4, R6 ;  /* 0x000000040302d825 */ /* 0x000fc800078e0206 */
[--C-:B------:R-:W-:Y:S01]  /*9400*/  @!P1 IMAD.WIDE R16, R17, 0x4, R6.reuse ;  /* 0x0000000411109825 */ /* 0x100fe200078e0206 */
[----:B------:R1:W-:Y:S03]  /*9410*/  @!P5 ST.E.64 [R2.64], R76 ;  /* 0x0000004c0200d985 */ /* 0x0003e6000c101b06 */
[----:B------:R-:W-:Y:S01]  /*9420*/  @!P0 IMAD.WIDE R6, R15, 0x4, R6 ;  /* 0x000000040f068825 */ /* 0x000fe200078e0206 */
[----:B------:R1:W-:Y:S04]  /*9430*/  @!P4 ST.E.64 [R4.64], R80 ;  /* 0x000000500400c985 */ /* 0x0003e8000c101b06 */
[----:B------:R1:W-:Y:S04]  /*9440*/  @!P3 ST.E.64 [R10.64], R84 ;  /* 0x000000540a00b985 */ /* 0x0003e8000c101b06 */
[----:B------:R1:W-:Y:S04]  /*9450*/  @!P2 ST.E.64 [R18.64], R88 ;  /* 0x000000581200a985 */ /* 0x0003e8000c101b06 */
[----:B------:R1:W-:Y:S04]  /*9460*/  @!P1 ST.E.64 [R16.64], R92 ;  /* 0x0000005c10009985 */ /* 0x0003e8000c101b06 */
[----:B------:R1:W-:Y:S02]  /*9470*/  @!P0 ST.E.64 [R6.64], R96 ;  /* 0x0000006006008985 */ /* 0x0003e4000c101b06 */
.L_x_1543:
[----:B----4-:R-:W-:Y:S05]  /*9480*/  BSYNC B0 ;  /* 0x0000000000007941 */ /* 0x010fea0003800000 */
.L_x_1542:
[----:B------:R-:W-:Y:S01]  /*9490*/  ISETP.NE.AND P0, PT, R8, RZ, PT ;  /* 0x000000ff0800720c */ /* 0x000fe20003f05270 */
[----:B-1----:R1:W2:Y:S04]  /*94a0*/  SHFL.IDX PT, R5, R12, 0x1, 0x1c1f ;  /* 0x003c1f000c057f89 */ /* 0x0022a800000e0000 */
[----:B------:R1:W4:Y:S08]  /*94b0*/  SHFL.IDX PT, R4, R9, 0x1, 0x1c1f ;  /* 0x003c1f0009047f89 */ /* 0x00033000000e0000 */
        /* <DEDUP_REMOVED lines=8> */
[C---:B-1-3--:R-:W-:Y:S01]  /*9540*/  IADD3 R9, R13.reuse, 0x20, RZ ;  /* 0x000000200d097810 */ /* 0x04afe20007ffe0ff */
[C---:B--2-4-:R-:W-:Y:S01]  /*9550*/  @!P1 IMAD.WIDE R10, R13.reuse, 0x4, R4 ;  /* 0x000000040d0a9825 */ /* 0x054fe200078e0204 */
        /* <DEDUP_REMOVED lines=134> */
.L_x_1541:
[----:B------:R-:W2:Y:S02]  /*9dc0*/  S2R R7, SR_TID.X ;  /* 0x0000000000077919 */ /* 0x000ea40000002100 */
[----:B--2---:R-:W-:-:S13]  /*9dd0*/  ISETP.GT.AND P0, PT, R7, 0x7f, PT ;  /* 0x0000007f0700780c */ /* 0x004fda0003f04270 */
[----:B------:R-:W-:Y:S05]  /*9de0*/  @P0 EXIT ;  /* 0x000000000000094d */ /* 0x000fea0003800000 */
[----:B------:R-:W2:Y:S01]  /*9df0*/  S2R R4, SR_CTAID.X ;  /* 0x0000000000047919 */ /* 0x000ea20000002500 */
[----:B------:R-:W-:-:S05]  /*9e00*/  MOV R3, c[0x0][0x4e8] ;  /* 0x00013a0000037a02 */ /* 0x000fca0000000f00 */
[----:B------:R-:W-:Y:S01]  /*9e10*/  IMAD R5, R3, c[0x0][0x388], RZ ;  /* 0x0000e20003057a24 */ /* 0x000fe200078e02ff */
[----:B--2---:R-:W-:-:S04]  /*9e20*/  LEA R4, R4, R7, 0x7 ;  /* 0x0000000704047211 */ /* 0x004fc800078e38ff */
[----:B------:R-:W-:-:S13]  /*9e30*/  ISETP.GE.AND P0, PT, R4, R5, PT ;  /* 0x000000050400720c */ /* 0x000fda0003f06270 */
[----:B------:R-:W-:Y:S05]  /*9e40*/  @P0 EXIT ;  /* 0x000000000000094d */ /* 0x000fea0003800000 */
[----:B------:R-:W2:Y:S01]  /*9e50*/  S2R R2, SR_CTAID.Z ;  /* 0x0000000000027919 */ /* 0x000ea20000002700 */
[----:B------:R-:W-:Y:S01]  /*9e60*/  ISETP.NE.AND P0, PT, R3, 0x1, PT ;  /* 0x000000010300780c */ /* 0x000fe20003f05270 */
[C---:B-1----:R-:W-:Y:S01]  /*9e70*/  IMAD.WIDE.U32 R8, R204.reuse, c[0x0][0x4d0], RZ ;  /* 0x00013400cc087a25 */ /* 0x042fe200078e00ff */
[----:B------:R-:W-:Y:S01]  /*9e80*/  SHF.R.S32.HI R3, RZ, 0x1f, R204 ;  /* 0x0000001fff037819 */ /* 0x000fe200000114cc */
[----:B------:R-:W1:Y:S01]  /*9e90*/  S2R R0, SR_CTAID.Y ;  /* 0x0000000000007919 */ /* 0x000e620000002600 */
[----:B------:R-:W-:Y:S02]  /*9ea0*/  IADD3 R5, -R204, RZ, RZ ;  /* 0x000000ffcc057210 */ /* 0x000fe40007ffe1ff */
[----:B------:R-:W-:Y:S01]  /*9eb0*/  MOV R10, R4 ;  /* 0x00000004000a7202 */ /* 0x000fe20000000f00 */
[----:B------:R-:W-:-:S04]  /*9ec0*/  IMAD R3, R3, c[0x0][0x4d0], RZ ;  /* 0x0001340003037a24 */ /* 0x000fc800078e02ff */
[----:B------:R-:W-:Y:S02]  /*9ed0*/  IMAD R3, R204, c[0x0][0x4d4], R3 ;  /* 0x00013500cc037a24 */ /* 0x000fe400078e0203 */
[----:B------:R-:W-:-:S03]  /*9ee0*/  @P0 IMAD.HI.U32 R7, R4, c[0x0][0x4ec], RZ ;  /* 0x00013b0004070a27 */ /* 0x000fc600078e00ff */
[----:B------:R-:W-:Y:S02]  /*9ef0*/  IADD3 R9, R9, R3, RZ ;  /* 0x0000000309097210 */ /* 0x000fe40007ffe0ff */
[----:B------:R-:W-:Y:S02]  /*9f00*/  @P0 SHF.R.U32.HI R10, RZ, c[0x0][0x4f0], R7 ;  /* 0x00013c00ff0a0a19 */ /* 0x000fe40000011607 */
[----:B--2---:R-:W-:Y:S01]  /*9f10*/  SHF.R.S32.HI R6, RZ, 0x1f, R2 ;  /* 0x0000001fff067819 */ /* 0x004fe20000011402 */
[----:B------:R-:W-:-:S04]  /*9f20*/  IMAD.WIDE.U32 R8, R2, c[0x0][0x4d8], R8 ;  /* 0x0001360002087a25 */ /* 0x000fc800078e0008 */
[----:B------:R-:W-:Y:S02]  /*9f30*/  IMAD R3, R6, c[0x0][0x4d8], RZ ;  /* 0x0001360006037a24 */ /* 0x000fe400078e02ff */
[----:B-1----:R-:W-:Y:S01]  /*9f40*/  IMAD R0, R5, c[0x0][0x550], R0 ;  /* 0x0001540005007a24 */ /* 0x002fe200078e0200 */
[----:B------:R-:W-:Y:S01]  /*9f50*/  IADD3 R5, -R10, RZ, RZ ;  /* 0x000000ff0a057210 */ /* 0x000fe20007ffe1ff */
[----:B------:R-:W-:-:S03]  /*9f60*/  IMAD R3, R2, c[0x0][0x4dc], R3 ;  /* 0x0001370002037a24 */ /* 0x000fc600078e0203 */
[----:B------:R-:W-:Y:S01]  /*9f70*/  SHF.R.S32.HI R2, RZ, 0x1f, R0 ;  /* 0x0000001fff027819 */ /* 0x000fe20000011400 */
[----:B------:R-:W-:Y:S01]  /*9f80*/  IMAD R5, R5, c[0x0][0x4e8], R4 ;  /* 0x00013a0005057a24 */ /* 0x000fe200078e0204 */
[----:B------:R-:W-:-:S03]  /*9f90*/  IADD3 R9, R3, R9, RZ ;  /* 0x0000000903097210 */ /* 0x000fc60007ffe0ff */
[----:B------:R-:W-:Y:S01]  /*9fa0*/  IMAD R3, R2, c[0x0][0x4e0], RZ ;  /* 0x0001380002037a24 */ /* 0x000fe200078e02ff */
[----:B------:R-:W-:Y:S01]  /*9fb0*/  SHF.R.S32.HI R2, RZ, 0x1f, R5 ;  /* 0x0000001fff027819 */ /* 0x000fe20000011405 */
[----:B------:R-:W-:-:S04]  /*9fc0*/  IMAD.WIDE.U32 R8, R0, c[0x0][0x4e0], R8 ;  /* 0x0001380000087a25 */ /* 0x000fc800078e0008 */
[----:B------:R-:W-:Y:S01]  /*9fd0*/  IMAD R3, R0, c[0x0][0x4e4], R3 ;  /* 0x0001390000037a24 */ /* 0x000fe200078e0203 */
[----:B------:R-:W-:Y:S01]  /*9fe0*/  SHF.R.S32.HI R0, RZ, 0x1f, R10 ;  /* 0x0000001fff007819 */ /* 0x000fe2000001140a */
[----:B------:R-:W-:Y:S01]  /*9ff0*/  IMAD R2, R2, c[0x0][0x4c8], RZ ;  /* 0x0001320002027a24 */ /* 0x000fe200078e02ff */
[----:B------:R-:W-:-:S03]  /*a000*/  IADD3 R10, P0, R10, R8, RZ ;  /* 0x000000080a0a7210 */ /* 0x000fc60007f1e0ff */
[----:B------:R-:W-:Y:S01]  /*a010*/  IMAD R2, R5, c[0x0][0x4cc], R2 ;  /* 0x0001330005027a24 */ /* 0x000fe200078e0202 */
[----:B------:R-:W-:-:S05]  /*a020*/  IADD3.X R11, R0, R9, R3, P0, !PT ;  /* 0x00000009000b7210 */ /* 0x000fca00007fe403 */
[----:B------:R-:W-:Y:S01]  /*a030*/  IMAD.WIDE.U32 R10, R5, c[0x0][0x4c8], R10 ;  /* 0x00013200050a7a25 */ /* 0x000fe200078e000a */
[----:B------:R-:W-:-:S04]  /*a040*/  MOV R5, 0xff800000 ;  /* 0xff80000000057802 */ /* 0x000fc80000000f00 */
[----:B------:R-:W-:Y:S02]  /*a050*/  IADD3 R3, R11, R2, RZ ;  /* 0x000000020b037210 */ /* 0x000fe40007ffe0ff */
[----:B------:R-:W-:-:S04]  /*a060*/  LEA R2, P0, R10, c[0x0][0x4a8], 0x2 ;  /* 0x00012a000a027a11 */ /* 0x000fc800078010ff */
[----:B------:R-:W-:-:S05]  /*a070*/  LEA.HI.X R3, R10, c[0x0][0x4ac], R3, 0x2, P0 ;  /* 0x00012b000a037a11 */ /* 0x000fca00000f1403 */
[----:B------:R-:W-:Y:S01]  /*a080*/  STG.E [R2.64], R5 ;  /* 0x0000000502007986 */ /* 0x000fe2000c101906 */
[----:B------:R-:W-:Y:S05]  /*a090*/  EXIT ;  /* 0x000000000000794d */ /* 0x000fea0003800000 */
.L_x_1544:
        /* <DEDUP_REMOVED lines=14> */
.L_x_6246:


//--------------------- .text._ZN7cutlass13device_kernelIN5flash19enable_sm80_to_sm89INS1_16FlashAttnFwdSm80INS1_25CollectiveMainloopFwdSm80ILi8ELi2ELb0EN4cute5tupleIJNS5_1CILi128EEENS7_ILi64EEENS7_ILi192EEEEEELi192ENS_10bfloat16_tEfNS_4arch4Sm80ELb0ELb0ELb1ELb1ELb1ELb0ELb1ELb1EEENS1_21CollectiveEpilogueFwdINS6_IJS8_SA_S9_EEENS6_IJNS7_ILi1EEESI_SI_EEESC_SE_Li256ELb1ELb1ELb1ELb0EEENS1_36VarlenDynamicPersistentTileSchedulerILi128ELi64ELi256ELi256ELb1ELb1ELb0ELb0ELb1ELb1EEEEEEEEEvNT_6ParamsE --------------------------
	.section	.text._ZN7cutlass13device_kernelIN5flash19enable_sm80_to_sm89INS1_16FlashAttnFwdSm80INS1_25CollectiveMainloopFwdSm80ILi8ELi2ELb0EN4cute5tupleIJNS5_1CILi128EEENS7_ILi64EEENS7_ILi192EEEEEELi192ENS_10bfloat16_tEfNS_4arch4Sm80ELb0ELb0ELb1ELb1ELb1ELb0ELb1ELb1EEENS1_21CollectiveEpilogueFwdINS6_IJS8_SA_S9_EEENS6_IJNS7_ILi1EEESI_SI_EEESC_SE_Li256ELb1ELb1ELb1ELb0EEENS1_36VarlenDynamicPersistentTileSchedulerILi128ELi64ELi256ELi256ELb1ELb1ELb0ELb0ELb1ELb1EEEEEEEEEvNT_6ParamsE,"ax",@progbits
	.sectioninfo	@"SHI_REGISTERS=255"
	.align	128
.text._ZN7cutlass13device_kernelIN5flash19enable_sm80_to_sm89INS1_16FlashAttnFwdSm80INS1_25CollectiveMainloopFwdSm80ILi8ELi2ELb0EN4cute5tupleIJNS5_1CILi128EEENS7_ILi64EEENS7_ILi192EEEEEELi192ENS_10bfloat16_tEfNS_4arch4Sm80ELb0ELb0ELb1ELb1ELb1ELb0ELb1ELb1EEENS1_21CollectiveEpilogueFwdINS6_IJS8_SA_S9_EEENS6_IJNS7_ILi1EEESI_SI_EEESC_SE_Li256ELb1ELb1ELb1ELb0EEENS1_36VarlenDynamicPersistentTileSchedulerILi128ELi64ELi256ELi256ELb1ELb1ELb0ELb0ELb1ELb1EEEEEEEEEvNT_6ParamsE:
        .type           _ZN7cutlass13device_kernelIN5flash19enable_sm80_to_sm89INS1_16FlashAttnFwdSm80INS1_25CollectiveMainloopFwdSm80ILi8ELi2ELb0EN4cute5tupleIJNS5_1CILi128EEENS7_ILi64EEENS7_ILi192EEEEEELi192ENS_10bfloat16_tEfNS_4arch4Sm80ELb0ELb0ELb1ELb1ELb1ELb0ELb1ELb1EEENS1_21CollectiveEpilogueFwdINS6_IJS8_SA_S9_EEENS6_IJNS7_ILi1EEESI_SI_EEESC_SE_Li256ELb1ELb1ELb1ELb0EEENS1_36VarlenDynamicPersistentTileSchedulerILi128ELi64ELi256ELi256ELb1ELb1ELb0ELb0ELb1ELb1EEEEEEEEEvNT_6ParamsE,@function
        .size           _ZN7cutlass13device_kernelIN5flash19enable_sm80_to_sm89INS1_16FlashAttnFwdSm80INS1_25CollectiveMainloopFwdSm80ILi8ELi2ELb0EN4cute5tupleIJNS5_1CILi128EEENS7_ILi64EEENS7_ILi192EEEEEELi192ENS_10bfloat16_tEfNS_4arch4Sm80ELb0ELb0ELb1ELb1ELb1ELb0ELb1ELb1EEENS1_21CollectiveEpilogueFwdINS6_IJS8_SA_S9_EEENS6_IJNS7_ILi1EEESI_SI_EEESC_SE_Li256ELb1ELb1ELb1ELb0EEENS1_36VarlenDynamicPersistentTileSchedulerILi128ELi64ELi256ELi256ELb1ELb1ELb0ELb0ELb1ELb1EEEEEEEEEvNT_6ParamsE,(.L_x_6247 - _ZN7cutlass13device_kernelIN5flash19enable_sm80_to_sm89INS1_16FlashAttnFwdSm80INS1_25CollectiveMainloopFwdSm80ILi8ELi2ELb0EN4cute5tupleIJNS5_1CILi128EEENS7_ILi64EEENS7_ILi192EEEEEELi192ENS_10bfloat16_tEfNS_4arch4Sm80ELb0ELb0ELb1ELb1ELb1ELb0ELb1ELb1EEENS1_21CollectiveEpilogueFwdINS6_IJS8_SA_S9_EEENS6_IJNS7_ILi1EEESI_SI_EEESC_SE_Li256ELb1ELb1ELb1ELb0EEENS1_36VarlenDynamicPersistentTileSchedulerILi128ELi64ELi256ELi256ELb1ELb1ELb0ELb0ELb1ELb1EEEEEEEEEvNT_6ParamsE)
        .other          _ZN7cutlass13device_kernelIN5flash19enable_sm80_to_sm89INS1_16FlashAttnFwdSm80INS1_25CollectiveMainloopFwdSm80ILi8ELi2ELb0EN4cute5tupleIJNS5_1CILi128EEENS7_ILi64EEENS7_ILi192EEEEEELi192ENS_10bfloat16_tEfNS_4arch4Sm80ELb0ELb0ELb1ELb1ELb1ELb0ELb1ELb1EEENS1_21CollectiveEpilogueFwdINS6_IJS8_SA_S9_EEENS6_IJNS7_ILi1EEESI_SI_EEESC_SE_Li256ELb1ELb1ELb1ELb0EEENS1_36VarlenDynamicPersistentTileSchedulerILi128ELi64ELi256ELi256ELb1ELb1ELb0ELb0ELb1ELb1EEEEEEEEEvNT_6ParamsE,@"STO_CUDA_ENTRY STV_DEFAULT"
_ZN7cutlass13device_kernelIN5flash19enable_sm80_to_sm89INS1_16FlashAttnFwdSm80INS1_25CollectiveMainloopFwdSm80ILi8ELi2ELb0EN4cute5tupleIJNS5_1CILi128EEENS7_ILi64EEENS7_ILi192EEEEEELi192ENS_10bfloat16_tEfNS_4arch4Sm80ELb0ELb0ELb1ELb1ELb1ELb0ELb1ELb1EEENS1_21CollectiveEpilogueFwdINS6_IJS8_SA_S9_EEENS6_IJNS7_ILi1EEESI_SI_EEESC_SE_Li256ELb1ELb1ELb1ELb0EEENS1_36VarlenDynamicPersistentTileSchedulerILi128ELi64ELi256ELi256ELb1ELb1ELb0ELb0ELb1ELb1EEEEEEEEEvNT_6ParamsE:
        /* <DEDUP_REMOVED lines=52> */
.L_x_1550:
        /* <DEDUP_REMOVED lines=17> */
.L_x_1659:
        /* <DEDUP_REMOVED lines=16> */
.L_x_1660:
[----:B---3--:R-:W-:-:S05]  /*0550*/  IMAD R0, R0, c[0x0][0x538], RZ ;  /* 0x00014e0000007a24 */ /* 0x008fca00078e02ff */
[----:B------:R-:W-:-:S04]  /*0560*/  IADD3 R6, R0, R6, RZ ;  /* 0x0000000600067210 */ /* 0x000fc80007ffe0ff */
[----:B------:R-:W-:-:S13]  /*0570*/  ISETP.GT.AND P0, PT, R6, UR4, PT ;  /* 0x0000000406007c0c */ /* 0x000fda000bf04270 */
[----:B-12---:R-:W-:Y:S05]  /*0580*/  @!P0 BRA `(.L_x_1550) ;  /* 0xfffffdb000008947 */ /* 0x006fea000383ffff */
.L_x_1546:
[----:B--2---:R-:W-:-:S05]  /*0590*/  IADD3 R200, -R0, R6, RZ ;  /* 0x0000000600c87210 */ /* 0x004fca0007ffe1ff */
[----:B------:R-:W-:-:S05]  /*05a0*/  IMAD R0, R4, c[0x0][0x538], R200 ;  /* 0x00014e0004007a24 */ /* 0x000fca00078e02c8 */
[----:B------:R-:W-:Y:S01]  /*05b0*/  ISETP.GT.AND P0, PT, R0, UR4, PT ;  /* 0x0000000400007c0c */ /* 0x000fe2000bf04270 */
[----:B------:R-:W-:-:S12]  /*05c0*/  BRA.DIV ~URZ, `(.L_x_1551) ;  /* 0x0000d9127f007947 */ /* 0x000fd8000b800000 */
[----:B------:R-:W-:-:S04]  /*05d0*/  VOTE.ANY R0, PT, !P0 ;  /* 0x0000000000007806 */ /* 0x000fc800040e0100 */
.L_x_1661:
[----:B------:R1:W2:Y:S01]  /*05e0*/  POPC R203, R0 ;  /* 0x0000000000cb7309 */ /* 0x0002a20000000000 */
[----:B------:R-:W-:Y:S05]  /*05f0*/  BRA.DIV ~URZ, `(.L_x_1552) ;  /* 0x0000d9227f007947 */ /* 0x000fea000b800000 */
[----:B--2---:R2:W3:Y:S01]  /*0600*/  SHFL.IDX PT, R11, R8, R203, 0x1f ;  /* 0x00001fcb080b7589 */ /* 0x0044e200000e0000 */
[----:B------:R-:W-:-:S03]  /*0610*/  MOV R5, RZ ;  /* 0x000000ff00057202 */ /* 0x000fc60000000f00 */
[----:B------:R2:W4:Y:S04]  /*0620*/  SHFL.IDX PT, R10, R7, R203, 0x1f ;  /* 0x00001fcb070a7589 */ /* 0x00052800000e0000 */
.L_x_1662:
[----:B------:R-:W-:Y:S01]  /*0630*/  ISETP.NE.AND P0, PT, R0, RZ, PT ;  /* 0x000000ff0000720c */ /* 0x000fe20003f05270 */
[----:B------:R-:W-:-:S12]  /*0640*/  BSSY B0, `(.L_x_1553) ;  /* 0x0000005000007945 */ /* 0x000fd80003800000 */
[----:B------:R-:W-:Y:S05]  /*0650*/  @!P0 BRA `(.L_x_1554) ;  /* 0x0000003000008947 */ /* 0x000fea0003800000 */
[----:B------:R-:W-:Y:S01]  /*0660*/  IADD3 R30, R203, -0x1, RZ ;  /* 0xffffffffcb1e7810 */ /* 0x000fe20007ffe0ff */
[----:B------:R-:W-:Y:S05]  /*0670*/  BRA.DIV ~URZ, `(.L_x_1555) ;  /* 0x0000d9827f007947 */ /* 0x000fea000b800000 */
[----:B------:R1:W2:Y:S02]  /*0680*/  SHFL.IDX PT, R5, R4, R30, 0x1f ;  /* 0x00001f1e04057589 */ /* 0x0002a400000e0000 */
.L_x_1554:
[----:B------:R-:W-:Y:S05]  /*0690*/  BSYNC B0 ;  /* 0x0000000000007941 */ /* 0x000fea0003800000 */
.L_x_1553:
[-C--:B-1-3--:R-:W-:Y:S01]  /*06a0*/  IABS R4, R11.reuse ;  /* 0x0000000b00047213 */ /* 0x08afe20000000000 */
[----:B--2---:R-:W-:Y:S01]  /*06b0*/  IMAD R200, R5, c[0x0][0x538], R200 ;  /* 0x00014e0005c87a24 */ /* 0x004fe200078e02c8 */
[----:B----4-:R-:W-:Y:S01]  /*06c0*/  IABS R0, R10 ;  /* 0x0000000a00007213 */ /* 0x010fe20000000000 */
[----:B------:R-:W-:Y:S01]  /*06d0*/  IMAD.IADD R203, R203, 0x1, R9 ;  /* 0x00000001cbcb7824 */ /* 0x000fe200078e0209 */
[----:B------:R-:W1:Y:S02]  /*06e0*/  I2F.RP R2, R4 ;  /* 0x0000000400027306 */ /* 0x000e640000209400 */
[----:B------:R-:W-:Y:S01]  /*06f0*/  IADD3 R201, -R200, UR4, RZ ;  /* 0x00000004c8c97c10 */ /* 0x000fe2000fffe1ff */
[----:B------:R-:W-:Y:S01]  /*0700*/  IMAD.MOV.U32 R6, RZ, RZ, R0 ;  /* 0x000000ffff067224 */ /* 0x000fe200078e0000 */
[----:B------:R-:W-:Y:S02]  /*0710*/  IABS R0, R11 ;  /* 0x0000000b00007213 */ /* 0x000fe40000000000 */
[----:B------:R-:W-:-:S02]  /*0720*/  IABS R7, R201 ;  /* 0x000000c900077213 */ /* 0x000fc40000000000 */
[----:B------:R-:W-:Y:S08]  /*0730*/  I2F.RP R8, R6 ;  /* 0x0000000600087306 */ /* 0x000ff00000209400 */
[----:B-1----:R-:W1:Y:S02]  /*0740*/  MUFU.RCP R2, R2 ;  /* 0x0000000200027308 */ /* 0x002e640000001000 */
[----:B-1----:R-:W-:-:S06]  /*0750*/  IADD3 R2, R2, 0xffffffe, RZ ;  /* 0x0ffffffe02027810 */ /* 0x002fcc0007ffe0ff */
[----:B------:R-:W1:Y:S02]  /*0760*/  F2I.FTZ.U32.TRUNC.NTZ R3, R2 ;  /* 0x0000000200037305 */ /* 0x000e64000021f000 */
[----:B-1----:R-:W-:-:S04]  /*0770*/  IMAD.MOV R2, RZ, RZ, -R3 ;  /* 0x000000ffff027224 */ /* 0x002fc800078e0a03 */
[----:B------:R-:W-:Y:S02]  /*0780*/  IMAD R5, R2, R4, RZ ;  /* 0x0000000402057224 */ /* 0x000fe400078e02ff */
[----:B------:R-:W-:-:S04]  /*0790*/  IMAD.MOV.U32 R2, RZ, RZ, RZ ;  /* 0x000000ffff027224 */ /* 0x000fc800078e00ff */
[----:B------:R-:W-:-:S04]  /*07a0*/  IMAD.HI.U32 R5, R3, R5, R2 ;  /* 0x0000000503057227 */ /* 0x000fc800078e0002 */
[----:B------:R-:W-:Y:S01]  /*07b0*/  IMAD.MOV R2, RZ, RZ, -R0 ;  /* 0x000000ffff027224 */ /* 0x000fe200078e0a00 */
[----:B------:R-:W-:-:S03]  /*07c0*/  MOV R0, R7 ;  /* 0x0000000700007202 */ /* 0x000fc60000000f00 */
[----:B------:R-:W-:Y:S02]  /*07d0*/  IMAD.MOV.U32 R3, RZ, RZ, R2 ;  /* 0x000000ffff037224 */ /* 0x000fe400078e0002 */
        /* <DEDUP_REMOVED lines=45> */
.L_x_1547:
[----:B--2---:R-:W-:Y:S01]  /*0ab0*/  IMAD.MOV.U32 R201, RZ, RZ, RZ ;  /* 0x000000ffffc97224 */ /* 0x004fe200078e00ff */
[----:B------:R-:W-:Y:S01]  /*0ac0*/  MOV R202, RZ ;  /* 0x000000ff00ca7202 */ /* 0x000fe20000000f00 */
[----:B------:R-:W-:Y:S01]  /*0ad0*/  IMAD.U32 R200, RZ, RZ, UR4 ;  /* 0x00000004ffc87e24 */ /* 0x000fe2000f8e00ff */
[----:B------:R-:W-:Y:S02]  /*0ae0*/  MOV R203, c[0x0][0x53c] ;  /* 0x00014f0000cb7a02 */ /* 0x000fe40000000f00 */
.L_x_1556:
[----:B------:R-:W-:Y:S01]  /*0af0*/  ISETP.NE.AND P0, PT, R12, RZ, PT ;  /* 0x000000ff0c00720c */ /* 0x000fe20003f05270 */
[----:B------:R-:W-:-:S12]  /*0b00*/  WARPSYNC 0xffffffff ;  /* 0xffffffff00007948 */ /* 0x000fd80003800000 */
[----:B------:R1:W-:Y:S04]  /*0b10*/  @!P0 STS.128 [0x24100], R200 ;  /* 0x024100c8ff008388 */ /* 0x0003e80000000c00 */
[----:B------:R-:W-:Y:S06]  /*0b20*/  BAR.ARV 0x5, 0x100 ;  /* 0x0144000000007b1d */ /* 0x000fec0000002000 */
.L_x_1545:
[----:B-12---:R-:W-:-:S13]  /*0b30*/  ISETP.GE.AND P0, PT, R203, c[0x0][0x53c], PT ;  /* 0x00014f00cb007a0c */ /* 0x006fda0003f06270 */
[----:B------:R-:W-:Y:S05]  /*0b40*/  @P0 EXIT ;  /* 0x000000000000094d */ /* 0x000fea0003800000 */
[----:B------:R-:W-:Y:S01]  /*0b50*/  SHF.R.S32.HI R9, RZ, 0x1f, R172 ;  /* 0x0000001fff097819 */ /* 0x000fe200000114ac */
[----:B------:R-:W-:Y:S02]  /*0b60*/  ULDC UR5, c[0x0][0x2ac] ;  /* 0x0000ab0000057ab9 */ /* 0x000fe40000000800 */
[----:B------:R-:W-:Y:S01]  /*0b70*/  ULDC UR4, c[0x0][0x1d0] ;  /* 0x0000740000047ab9 */ /* 0x000fe20000000800 */
[CC--:B------:R-:W-:Y:S01]  /*0b80*/  LEA.HI R2, R9.reuse, R172.reuse, RZ, 0x4 ;  /* 0x000000ac09027211 */ /* 0x0c0fe200078f20ff */
[----:B------:R-:W-:Y:S01]  /*0b90*/  UIMAD UR5, UR5, UR4, URZ ;  /* 0x00000004050572a4 */ /* 0x000fe2000f8e023f */
[----:B------:R-:W-:Y:S02]  /*0ba0*/  LEA.HI R13, R9, R172, RZ, 0x2 ;  /* 0x000000ac090d7211 */ /* 0x000fe400078f10ff */
[----:B------:R-:W-:Y:S02]  /*0bb0*/  SHF.R.S32.HI R3, RZ, 0x4, R2 ;  /* 0x00000004ff037819 */ /* 0x000fe40000011402 */
[----:B------:R-:W-:-:S02]  /*0bc0*/  SHF.R.S32.HI R7, RZ, 0x2, R13 ;  /* 0x00000002ff077819 */ /* 0x000fc4000001140d */
[C---:B------:R-:W-:Y:S02]  /*0bd0*/  LEA.HI R0, R2.reuse, R3, RZ, 0x1 ;  /* 0x0000000302007211 */ /* 0x040fe400078f08ff */
[----:B------:R-:W-:Y:S02]  /*0be0*/  LOP3.LUT R2, R2, 0xfffffff0, RZ, 0xc0, !PT ;  /* 0xfffffff002027812 */ /* 0x000fe400078ec0ff */
[----:B------:R-:W-:Y:S02]  /*0bf0*/  LOP3.LUT R0, R0, 0xfffffffe, RZ, 0xc0, !PT ;  /* 0xfffffffe00007812 */ /* 0x000fe400078ec0ff */
[CC--:B------:R-:W-:Y:S01]  /*0c00*/  LEA.HI R8, R9.reuse, R172.reuse, RZ, 0x3 ;  /* 0x000000ac09087211 */ /* 0x0c0fe200078f18ff */
[----:B------:R-:W-:Y:S01]  /*0c10*/  IMAD.IADD R2, R172, 0x1, -R2 ;  /* 0x00000001ac027824 */ /* 0x000fe200078e0a02 */
[----:B------:R-:W-:Y:S01]  /*0c20*/  LEA.HI R6, R9, R172, RZ, 0x5 ;  /* 0x000000ac09067211 */ /* 0x000fe200078f28ff */
[----:B------:R-:W-:Y:S01]  /*0c30*/  IMAD.IADD R14, R3, 0x1, -R0 ;  /* 0x00000001030e7824 */ /* 0x000fe200078e0a00 */
[----:B------:R-:W-:-:S02]  /*0c40*/  SHF.R.S32.HI R3, RZ, 0x1f, R13 ;  /* 0x0000001fff037819 */ /* 0x000fc4000001140d */
[----:B------:R-:W-:Y:S02]  /*0c50*/  SHF.R.S32.HI R206, RZ, 0x3, R8 ;  /* 0x00000003ffce7819 */ /* 0x000fe40000011408 */
[----:B------:R-:W-:Y:S02]  /*0c60*/  LEA.HI R3, R3, R7, RZ, 0x3 ;  /* 0x0000000703037211 */ /* 0x000fe400078f18ff */
[----:B------:R-:W-:Y:S01]  /*0c70*/  SHF.R.S32.HI R10, RZ, 0x1f, R2 ;  /* 0x0000001fff0a7819 */ /* 0x000fe20000011402 */
[----:B------:R-:W-:Y:S01]  /*0c80*/  IMAD.SHL.U32 R4, R206, 0x40, RZ ;  /* 0x00000040ce047824 */ /* 0x000fe200078e00ff */
[----:B------:R-:W-:Y:S02]  /*0c90*/  LOP3.LUT R0, R8, 0xfffffff8, RZ, 0xc0, !PT ;  /* 0xfffffff808007812 */ /* 0x000fe400078ec0ff */
[----:B------:R-:W-:Y:S02]  /*0ca0*/  LOP3.LUT R3, R3, 0xfffffff8, RZ, 0xc0, !PT ;  /* 0xfffffff803037812 */ /* 0x000fe400078ec0ff */
[----:B------:R-:W-:Y:S01]  /*0cb0*/  LEA.HI R10, R10, R2, RZ, 0x3 ;  /* 0x000000020a0a7211 */ /* 0x000fe200078f18ff */
[----:B------:R-:W-:Y:S01]  /*0cc0*/  IMAD.IADD R162, R172, 0x1, -R0 ;  /* 0x00000001aca27824 */ /* 0x000fe200078e0a00 */
[----:B------:R-:W-:Y:S01]  /*0cd0*/  LOP3.LUT R0, R4, 0x1c0, RZ, 0xc0, !PT ;  /* 0x000001c004007812 */ /* 0x000fe200078ec0ff */
[----:B------:R-:W-:Y:S01]  /*0ce0*/  IMAD.IADD R7, R7, 0x1, -R3 ;  /* 0x0000000107077824 */ /* 0x000fe200078e0a03 */
[----:B------:R-:W-:Y:S01]  /*0cf0*/  LOP3.LUT R3, R10, 0xfffffff8, RZ, 0xc0, !PT ;  /* 0xfffffff80a037812 */ /* 0x000fe200078ec0ff */
[C---:B------:R-:W-:Y:S01]  /*0d00*/  IMAD.SHL.U32 R177, R162.reuse, 0x8, RZ ;  /* 0x00000008a2b17824 */ /* 0x040fe200078e00ff */
[----:B------:R-:W-:Y:S01]  /*0d10*/  SHF.R.U32.HI R4, RZ, 0x3, R0 ;  /* 0x00000003ff047819 */ /* 0x000fe20000011600 */
[----:B------:R-:W-:Y:S01]  /*0d20*/  IMAD R189, R162, 0x20, R206 ;  /* 0x00000020a2bd7824 */ /* 0x000fe200078e02ce */
[----:B------:R-:W-:Y:S01]  /*0d30*/  LOP3.LUT R5, R7, 0x1, RZ, 0xc0, !PT ;  /* 0x0000000107057812 */ /* 0x000fe200078ec0ff */
[----:B------:R-:W-:Y:S01]  /*0d40*/  IMAD.IADD R2, R2, 0x1, -R3 ;  /* 0x0000000102027824 */ /* 0x000fe200078e0a03 */
[----:B------:R-:W-:-:S02]  /*0d50*/  LOP3.LUT R3, R6, 0xffffffe0, RZ, 0xc0, !PT ;  /* 0xffffffe006037812 */ /* 0x000fc400078ec0ff */
[----:B------:R-:W-:Y:S02]  /*0d60*/  LOP3.LUT R0, R0, 0x38, R177, 0xf8, !PT ;  /* 0x0000003800007812 */ /* 0x000fe400078ef8b1 */
[----:B------:R-:W-:Y:S01]  /*0d70*/  ISETP.NE.U32.AND P3, PT, R5, 0x1, PT ;  /* 0x000000010500780c */ /* 0x000fe20003f65070 */
[----:B------:R-:W-:Y:S01]  /*0d80*/  IMAD.IADD R16, R172, 0x1, -R3 ;  /* 0x00000001ac107824 */ /* 0x000fe200078e0a03 */
[----:B------:R-:W-:Y:S01]  /*0d90*/  LOP3.LUT R11, R0, R4, RZ, 0x3c, !PT ;  /* 0x00000004000b7212 */ /* 0x000fe200078e3cff */
[----:B------:R-:W-:Y:S01]  /*0da0*/  IMAD.SHL.U32 R3, R162, 0x40, RZ ;  /* 0x00000040a2037824 */ /* 0x000fe200078e00ff */
[--C-:B------:R-:W-:Y:S02]  /*0db0*/  SHF.R.S32.HI R0, RZ, 0x5, R6.reuse ;  /* 0x00000005ff007819 */ /* 0x100fe40000011406 */
[----:B------:R-:W-:Y:S02]  /*0dc0*/  SHF.R.S32.HI R4, RZ, 0x1f, R6 ;  /* 0x0000001fff047819 */ /* 0x000fe40000011406 */
[----:B------:R-:W-:-:S02]  /*0dd0*/  LOP3.LUT R3, R3, 0x1c0, RZ, 0xc0, !PT ;  /* 0x000001c003037812 */ /* 0x000fc400078ec0ff */
[----:B------:R-:W-:Y:S02]  /*0de0*/  LEA.HI R4, R4, R0, RZ, 0x3 ;  /* 0x0000000004047211 */ /* 0x000fe400078f18ff */
[----:B------:R-:W-:Y:S02]  /*0df0*/  SHF.R.S32.HI R12, RZ, 0x1f, R16 ;  /* 0x0000001fff0c7819 */ /* 0x000fe40000011410 */
[----:B------:R-:W-:Y:S02]  /*0e00*/  LOP3.LUT R4, R4, 0xffffff8, RZ, 0xc0, !PT ;  /* 0x0ffffff804047812 */ /* 0x000fe400078ec0ff */
[----:B------:R-:W-:Y:S02]  /*0e10*/  LOP3.LUT R8, R3, 0x8, R8, 0xf8, !PT ;  /* 0x0000000803087812 */ /* 0x000fe400078ef808 */
[----:B------:R-:W-:Y:S01]  /*0e20*/  SHF.R.U32.HI R6, RZ, 0x3, R3 ;  /* 0x00000003ff067819 */ /* 0x000fe20000011603 */
[----:B------:R-:W-:Y:S01]  /*0e30*/  IMAD.IADD R5, R0, 0x1, -R4 ;  /* 0x0000000100057824 */ /* 0x000fe200078e0a04 */
[----:B------:R-:W-:-:S02]  /*0e40*/  LEA.HI R12, R12, R16, RZ, 0x2 ;  /* 0x000000100c0c7211 */ /* 0x000fc400078f10ff */
[----:B------:R-:W-:Y:S02]  /*0e50*/  LOP3.LUT R3, R13, 0xfffffffc, RZ, 0xc0, !PT ;  /* 0xfffffffc0d037812 */ /* 0x000fe400078ec0ff */
[----:B------:R-:W-:Y:S02]  /*0e60*/  SHF.R.S32.HI R4, RZ, 0x2, R12 ;  /* 0x00000002ff047819 */ /* 0x000fe4000001140c */
[----:B------:R-:W-:Y:S01]  /*0e70*/  LOP3.LUT R13, R8, R6, RZ, 0x3c, !PT ;  /* 0x00000006080d7212 */ /* 0x000fe200078e3cff */
[----:B------:R-:W-:Y:S01]  /*0e80*/  IMAD.IADD R3, R172, 0x1, -R3 ;  /* 0x00000001ac037824 */ /* 0x000fe200078e0a03 */
[----:B------:R-:W-:Y:S01]  /*0e90*/  LOP3.LUT P0, RZ, R2, 0x2, RZ, 0xc0, !PT ;  /* 0x0000000202ff7812 */ /* 0x000fe2000780c0ff */
[----:B------:R-:W-:Y:S01]  /*0ea0*/  IMAD.SHL.U32 R8, R0, 0x400, RZ ;  /* 0x0000040000087824 */ /* 0x000fe200078e00ff */
[C---:B------:R-:W-:Y:S01]  /*0eb0*/  LOP3.LUT P4, RZ, R2.reuse, 0x4, RZ, 0xc0, !PT ;  /* 0x0000000402ff7812 */ /* 0x040fe2000788c0ff */
[----:B------:R-:W-:Y:S01]  /*0ec0*/  IMAD.SHL.U32 R0, R2, 0x40, RZ ;  /* 0x0000004002007824 */ /* 0x000fe200078e00ff */
[----:B------:R-:W-:Y:S01]  /*0ed0*/  LEA.HI R9, R9, R172, RZ, 0x6 ;  /* 0x000000ac09097211 */ /* 0x000fe200078f30ff */
[----:B------:R-:W-:Y:S01]  /*0ee0*/  IMAD R15, R5, 0x10, R4 ;  /* 0x00000010050f7824 */ /* 0x000fe200078e0204 */
[----:B------:R-:W-:Y:S01]  /*0ef0*/  LEA.HI R4, R3, R3, RZ, 0x1 ;  /* 0x0000000303047211 */ /* 0x000fe200078f08ff */
[----:B------:R-:W-:Y:S01]  /*0f00*/  IMAD.SHL.U32 R5, R7, 0x40, RZ ;  /* 0x0000004007057824 */ /* 0x000fe200078e00ff */
[----:B------:R-:W-:Y:S01]  /*0f10*/  LOP3.LUT R0, R0, 0x1c0, RZ, 0xc0, !PT ;  /* 0x000001c000007812 */ /* 0x000fe200078ec0ff */
[----:B------:R-:W-:Y:S01]  /*0f20*/  IMAD.SHL.U32 R6, R14, 0x8, RZ ;  /* 0x000000080e067824 */ /* 0x000fe200078e00ff */
[----:B------:R-:W-:Y:S01]  /*0f30*/  LOP3.LUT R2, R4, 0x1ffffffe, RZ, 0xc0, !PT ;  /* 0x1ffffffe04027812 */ /* 0x000fe200078ec0ff */
[----:B------:R-:W-:Y:S01]  /*0f40*/  IMAD.SHL.U32 R9, R9, 0x8, RZ ;  /* 0x0000000809097824 */ /* 0x000fe200078e00ff */
[----:B------:R-:W-:Y:S01]  /*0f50*/  R2P PR, R7, 0x6 ;  /* 0x0000000607007804 */ /* 0x000fe20000000000 */
[----:B------:R-:W-:Y:S01]  /*0f60*/  IMAD.SHL.U32 R7, R10, 0x40, RZ ;  /* 0x000000400a077824 */ /* 0x000fe200078e00ff */
[----:B------:R-:W-:Y:S01]  /*0f70*/  LOP3.LUT R4, R5, 0x1c0, RZ, 0xc0, !PT ;  /* 0x000001c005047812 */ /* 0x000fe200078ec0ff */
[C---:B------:R-:W-:Y:S01]  /*0f80*/  IMAD.IADD R10, R3.reuse, 0x1, -R2 ;  /* 0x00000001030a7824 */ /* 0x040fe200078e0a02 */
[----:B------:R-:W-:Y:S01]  /*0f90*/  LOP3.LUT R6, R0, 0x8, R6, 0xf8, !PT ;  /* 0x0000000800067812 */ /* 0x000fe200078ef806 */
[----:B------:R-:W-:Y:S01]  /*0fa0*/  IMAD R5, R3, 0x2, R8 ;  /* 0x0000000203057824 */ /* 0x000fe200078e0208 */
[----:B------:R-:W-:Y:S01]  /*0fb0*/  SHF.R.U32.HI R0, RZ, 0x3, R0 ;  /* 0x00000003ff007819 */ /* 0x000fe20000011600 */
[----:B------:R-:W-:Y:S01]  /*0fc0*/  STL [R1+0x8], R15 ;  /* 0x0000080f01007387 */ /* 0x000fe20000100800 */
[----:B------:R-:W-:-:S02]  /*0fd0*/  LEA.HI R2, R4, R4, RZ, 0x1d ;  /* 0x0000000404027211 */ /* 0x000fc400078fe8ff */
[----:B------:R-:W-:Y:S01]  /*0fe0*/  LOP3.LUT R3, R6, R0, RZ, 0x3c, !PT ;  /* 0x0000000006037212 */ /* 0x000fe200078e3cff */
[----:B------:R-:W-:Y:S01]  /*0ff0*/  IMAD R0, R14, 0x200, R13 ;  /* 0x000002000e007824 */ /* 0x000fe200078e020d */
[----:B------:R-:W-:Y:S02]  /*1000*/  LOP3.LUT R4, R7, 0xfffffe00, RZ, 0xc0, !PT ;  /* 0xfffffe0007047812 */ /* 0x000fe400078ec0ff */
[----:B------:R-:W-:Y:S01]  /*1010*/  LOP3.LUT R11, R11, 0x7ffffe00, R9, 0xf8, !PT ;  /* 0x7ffffe000b0b7812 */ /* 0x000fe200078ef809 */
[----:B------:R-:W-:Y:S01]  /*1020*/  IMAD.IADD R9, R5, 0x1, R2 ;  /* 0x0000000105097824 */ /* 0x000fe200078e0202 */
[CC--:B------:R-:W-:Y:S01]  /*1030*/  IADD3 R2, R3.reuse, R4.reuse, R8 ;  /* 0x0000000403027210 */ /* 0x0c0fe20007ffe008 */
[----:B------:R-:W-:Y:S01]  /*1040*/  IMAD.MOV.U32 R8, RZ, RZ, 0x40 ;  /* 0x00000040ff087424 */ /* 0x000fe200078e00ff */
[----:B------:R-:W-:Y:S01]  /*1050*/  LOP3.LUT R3, R3, R4, RZ, 0xfc, !PT ;  /* 0x0000000403037212 */ /* 0x000fe200078efcff */
[----:B------:R-:W-:Y:S01]  /*1060*/  IMAD.MOV.U32 R4, RZ, RZ, 0x20 ;  /* 0x00000020ff047424 */ /* 0x000fe200078e00ff */
[----:B------:R-:W-:Y:S01]  /*1070*/  LOP3.LUT R5, R12, 0x7ffffffc, RZ, 0xc0, !PT ;  /* 0x7ffffffc0c057812 */ /* 0x000fe200078ec0ff */
[----:B------:R-:W-:Y:S01]  /*1080*/  IMAD.SHL.U32 R188, R11, 0x2, RZ ;  /* 0x000000020bbc7824 */ /* 0x000fe200078e00ff */
[----:B------:R-:W-:-:S02]  /*1090*/  LEA R163, R2, 0x18100, 0x1 ;  /* 0x0001810002a37811 */ /* 0x000fc400078e08ff */
[----:B------:R-:W-:Y:S02]  /*10a0*/  SEL R168, R4, 0xffffffe0, !P0 ;  /* 0xffffffe004a87807 */ /* 0x000fe40004000000 */
[----:B------:R-:W-:Y:S02]  /*10b0*/  LEA R170, R3, 0x100, 0x1 ;  /* 0x0000010003aa7811 */ /* 0x000fe400078e08ff */
[----:B------:R-:W-:Y:S01]  /*10c0*/  SHF.R.S32.HI R7, RZ, 0x1f, R177 ;  /* 0x0000001fff077819 */ /* 0x000fe200000114b1 */
[----:B------:R-:W-:Y:S01]  /*10d0*/  IMAD.IADD R7, R16, 0x1, -R5 ;  /* 0x0000000110077824 */ /* 0x000fe200078e0a05 */
[----:B------:R-:W-:Y:S01]  /*10e0*/  LEA R169, R0, 0xc100, 0x1 ;  /* 0x0000c10000a97811 */ /* 0x000fe200078e08ff */
[----:B------:R-:W-:Y:S01]  /*10f0*/  IMAD.IADD R164, R163, 0x1, R168 ;  /* 0x00000001a3a47824 */ /* 0x000fe200078e02a8 */
[----:B------:R-:W-:Y:S01]  /*1100*/  SEL R0, R8, 0xffffffc0, !P4 ;  /* 0xffffffc008007807 */ /* 0x000fe20006000000 */
[--C-:B------:R-:W-:Y:S01]  /*1110*/  IMAD.IADD R208, R168, 0x1, R170.reuse ;  /* 0x00000001a8d07824 */ /* 0x100fe200078e02aa */
[----:B------:R-:W-:Y:S01]  /*1120*/  IADD3 R185, R177, 0x40, RZ ;  /* 0x00000040b1b97810 */ /* 0x000fe20007ffe0ff */
[----:B------:R-:W-:Y:S01]  /*1130*/  IMAD.SHL.U32 R220, R7, 0x2, RZ ;  /* 0x0000000207dc7824 */ /* 0x000fe200078e00ff */
[----:B------:R-:W-:Y:S01]  /*1140*/  LEA R221, R9, 0x80, 0x1 ;  /* 0x0000008009dd7811 */ /* 0x000fe200078e08ff */
[----:B------:R-:W-:Y:S01]  /*1150*/  IMAD R7, R10, 0x8, R15 ;  /* 0x000000080a077824 */ /* 0x000fe200078e020f */
[----:B------:R-:W-:Y:S01]  /*1160*/  SHF.R.S32.HI R6, RZ, 0x1f, R185 ;  /* 0x0000001fff067819 */ /* 0x000fe200000114b9 */
[----:B------:R-:W-:Y:S01]  /*1170*/  IMAD.IADD R171, R0, 0x1, R170 ;  /* 0x0000000100ab7824 */ /* 0x000fe200078e02aa */
[----:B------:R-:W-:Y:S01]  /*1180*/  IADD3 R246, R220, 0x10, RZ ;  /* 0x00000010dcf67810 */ /* 0x000fe20007ffe0ff */
[--C-:B------:R-:W-:Y:S01]  /*1190*/  IMAD.IADD R166, R163, 0x1, R0.reuse ;  /* 0x00000001a3a67824 */ /* 0x100fe200078e0200 */
[----:B------:R1:W-:Y:S01]  /*11a0*/  STL [R1+0xc], R7 ;  /* 0x00000c0701007387 */ /* 0x0003e20000100800 */
[----:B------:R-:W-:Y:S01]  /*11b0*/  IMAD.IADD R165, R164, 0x1, R0 ;  /* 0x00000001a4a57824 */ /* 0x000fe200078e0200 */
[----:B------:R-:W-:Y:S01]  /*11c0*/  IADD3 R247, R220, 0x8, RZ ;  /* 0x00000008dcf77810 */ /* 0x000fe20007ffe0ff */
[----:B------:R-:W-:Y:S01]  /*11d0*/  IMAD.IADD R0, R0, 0x1, R208 ;  /* 0x0000000100007824 */ /* 0x000fe200078e02d0 */
[----:B------:R-:W-:Y:S01]  /*11e0*/  IADD3 R243, R220, 0x28, RZ ;  /* 0x00000028dcf37810 */ /* 0x000fe20007ffe0ff */
[----:B------:R-:W-:Y:S01]  /*11f0*/  IMAD.IADD R211, R168, 0x1, R171 ;  /* 0x00000001a8d37824 */ /* 0x000fe200078e02ab */
[----:B------:R-:W-:-:S02]  /*1200*/  IADD3 R244, R220, 0x20, RZ ;  /* 0x00000020dcf47810 */ /* 0x000fc40007ffe0ff */
[----:B------:R2:W-:Y:S01]  /*1210*/  STL [R1], R0 ;  /* 0x0000000001007387 */ /* 0x0005e20000100800 */
[----:B------:R-:W-:Y:S02]  /*1220*/  IADD3 R240, R220, 0x40, RZ ;  /* 0x00000040dcf07810 */ /* 0x000fe40007ffe0ff */
[C---:B------:R-:W-:Y:S02]  /*1230*/  IADD3 R222, R221.reuse, -0x10, RZ ;  /* 0xfffffff0ddde7810 */ /* 0x040fe40007ffe0ff */
[----:B------:R-:W-:Y:S02]  /*1240*/  SEL R6, R4, 0xffffffe0, !P1 ;  /* 0xffffffe004067807 */ /* 0x000fe40004800000 */
[C---:B------:R-:W-:Y:S02]  /*1250*/  IADD3 R245, R220.reuse, 0x18, RZ ;  /* 0x00000018dcf57810 */ /* 0x040fe40007ffe0ff */
[C---:B------:R-:W-:Y:S01]  /*1260*/  IADD3 R241, R220.reuse, 0x38, RZ ;  /* 0x00000038dcf17810 */ /* 0x040fe20007ffe0ff */
[----:B------:R-:W-:Y:S01]  /*1270*/  IMAD.IADD R224, R221, 0x1, R6 ;  /* 0x00000001dde07824 */ /* 0x000fe200078e0206 */
[----:B------:R-:W-:-:S02]  /*1280*/  IADD3 R237, R220, 0x58, RZ ;  /* 0x00000058dced7810 */ /* 0x000fc40007ffe0ff */
[----:B------:R-:W-:Y:S02]  /*1290*/  @P3 IADD3 R222, R221, 0x10, RZ ;  /* 0x00000010ddde3810 */ /* 0x000fe40007ffe0ff */
[C---:B------:R-:W-:Y:S02]  /*12a0*/  IADD3 R242, R220.reuse, 0x30, RZ ;  /* 0x00000030dcf27810 */ /* 0x040fe40007ffe0ff */
[----:B------:R-:W-:Y:S01]  /*12b0*/  IADD3 R238, R220, 0x50, RZ ;  /* 0x00000050dcee7810 */ /* 0x000fe20007ffe0ff */
[----:B------:R-:W-:Y:S01]  /*12c0*/  IMAD.IADD R223, R6, 0x1, R222 ;  /* 0x0000000106df7824 */ /* 0x000fe200078e02de */
[C---:B------:R-:W-:Y:S02]  /*12d0*/  IADD3 R234, R220.reuse, 0x70, RZ ;  /* 0x00000070dcea7810 */ /* 0x040fe40007ffe0ff */
[----:B------:R-:W-:Y:S02]  /*12e0*/  SHF.R.S32.HI R4, RZ, 0x1f, R246 ;  /* 0x0000001fff047819 */ /* 0x000fe400000114f6 */
[----:B------:R-:W-:-:S02]  /*12f0*/  IADD3 R239, R220, 0x48, RZ ;  /* 0x00000048dcef7810 */ /* 0x000fc40007ffe0ff */
[C---:B------:R-:W-:Y:S02]  /*1300*/  IADD3 R235, R220.reuse, 0x68, RZ ;  /* 0x00000068dceb7810 */ /* 0x040fe40007ffe0ff */
[----:B------:R-:W-:Y:S02]  /*1310*/  IADD3 R231, R220, 0x88, RZ ;  /* 0x00000088dce77810 */ /* 0x000fe40007ffe0ff */
[----:B-1----:R-:W-:Y:S02]  /*1320*/  SHF.R.S32.HI R7, RZ, 0x1f, R247 ;  /* 0x0000001fff077819 */ /* 0x002fe400000114f7 */
[----:B------:R-:W-:Y:S02]  /*1330*/  SHF.R.S32.HI R4, RZ, 0x1f, R243 ;  /* 0x0000001fff047819 */ /* 0x000fe400000114f3 */
[----:B------:R-:W-:Y:S02]  /*1340*/  SEL R5, R8, 0xffffffc0, !P2 ;  /* 0xffffffc008057807 */ /* 0x000fe40005000000 */
[----:B------:R-:W-:-:S02]  /*1350*/  IADD3 R236, R220, 0x60, RZ ;  /* 0x00000060dcec7810 */ /* 0x000fc40007ffe0ff */
[C---:B------:R-:W-:Y:S01]  /*1360*/  IADD3 R232, R220.reuse, 0x80, RZ ;  /* 0x00000080dce87810 */ /* 0x040fe20007ffe0ff */
[--C-:B------:R-:W-:Y:S01]  /*1370*/  IMAD.IADD R251, R221, 0x1, R5.reuse ;  /* 0x00000001ddfb7824 */ /* 0x100fe200078e0205 */
[----:B------:R-:W-:Y:S01]  /*1380*/  IADD3 R228, R220, 0xa0, RZ ;  /* 0x000000a0dce47810 */ /* 0x000fe20007ffe0ff */
[--C-:B------:R-:W-:Y:S01]  /*1390*/  IMAD.IADD R250, R224, 0x1, R5.reuse ;  /* 0x00000001e0fa7824 */ /* 0x100fe200078e0205 */
        /* <DEDUP_REMOVED lines=9> */
[----:B------:R-:W-:Y:S02]  /*1430*/  SHF.R.S32.HI R4, RZ, 0x1f, R237 ;  /* 0x0000001fff047819 */ /* 0x000fe400000114ed */
[----:B------:R-:W-:Y:S02]  /*1440*/  IADD3 R186, R177, 0x80, RZ ;  /* 0x00000080b1ba7810 */ /* 0x000fe40007ffe0ff */
[----:B------:R-:W-:-:S02]  /*1450*/  IADD3 R230, R220, 0x90, RZ ;  /* 0x00000090dce67810 */ /* 0x000fc40007ffe0ff */
[C---:B------:R-:W-:Y:S02]  /*1460*/  IADD3 R227, R220.reuse, 0xa8, RZ ;  /* 0x000000a8dce37810 */ /* 0x040fe40007ffe0ff */
[----:B------:R-:W-:Y:S02]  /*1470*/  IADD3 R225, R220, 0xb8, RZ ;  /* 0x000000b8dce17810 */ /* 0x000fe40007ffe0ff */
        /* <DEDUP_REMOVED lines=13> */
[C---:B------:R-:W-:Y:S02]  /*1550*/  IADD3 R205, R188.reuse, 0xc100, RZ ;  /* 0x0000c100bccd7810 */ /* 0x040fe40007ffe0ff */
[----:B------:R-:W-:Y:S02]  /*1560*/  IADD3 R204, R188, 0x100, RZ ;  /* 0x00000100bccc7810 */ /* 0x000fe40007ffe0ff */
[----:B------:R-:W-:-:S02]  /*1570*/  SHF.R.S32.HI R8, RZ, 0x1f, R230 ;  /* 0x0000001fff087819 */ /* 0x000fc400000114e6 */
[----:B------:R-:W-:Y:S02]  /*1580*/  SHF.R.S32.HI R7, RZ, 0x1f, R227 ;  /* 0x0000001fff077819 */ /* 0x000fe400000114e3 */
[----:B--2---:R-:W-:Y:S02]  /*1590*/  SHF.R.S32.HI R4, RZ, 0x1f, R225 ;  /* 0x0000001fff047819 */ /* 0x004fe400000114e1 */
.L_x_1658:
        /* <DEDUP_REMOVED lines=30> */
.L_x_1557:
[----:B------:R-:W-:-:S04]  /*1780*/  ISETP.NE.U32.AND P0, PT, RZ, c[0x0][0x368], PT ;  /* 0x0000da00ff007a0c */ /* 0x000fc80003f05070 */
[----:B------:R-:W-:-:S13]  /*1790*/  ISETP.NE.AND.EX P0, PT, RZ, c[0x0][0x36c], PT, P0 ;  /* 0x0000db00ff007a0c */ /* 0x000fda0003f05300 */
[----:B------:R-:W-:Y:S05]  /*17a0*/  @!P0 BRA `(.L_x_1558) ;  /* 0x0000004000008947 */ /* 0x000fea0003800000 */
[----:B-1----:R-:W-:-:S04]  /*17b0*/  IADD3 R2, P0, R209, c[0x0][0x368], RZ ;  /* 0x0000da00d1027a10 */ /* 0x002fc80007f1e0ff */
[----:B------:R-:W-:-:S05]  /*17c0*/  IADD3.X R3, R210, c[0x0][0x36c], RZ, P0, !PT ;  /* 0x0000db00d2037a10 */ /* 0x000fca00007fe4ff */
[----:B------:R1:W5:Y:S01]  /*17d0*/  LDG.E R0, [R2.64] ;  /* 0x0000000602007981 */ /* 0x000362000c1e1900 */
[----:B------:R-:W-:Y:S05]  /*17e0*/  BRA `(.L_x_1559) ;  /* 0x0000008000007947 */ /* 0x000fea0003800000 */
.L_x_1558:
        /* <DEDUP_REMOVED lines=8> */
.L_x_1559:
        /* <DEDUP_REMOVED lines=45> */
.L_x_1561:
[----:B------:R-:W-:Y:S05]  /*1b40*/  BSYNC B0 ;  /* 0x0000000000007941 */ /* 0x000fea0003800000 */
.L_x_1560:
        /* <DEDUP_REMOVED lines=66> */
[----:B------:R-:W-:Y:S02]  /*1f70*/  ISETP.NE.AND P0, PT, R4, 0x1, PT ;  /* 0x000000010400780c */ /* 0x000fe40003f05270 */
        /* <DEDUP_REMOVED lines=34> */
.L_x_1663:
[----:B------:R-:W-:Y:S05]  /*21a0*/  BRA.DIV ~URZ, `(.L_x_1564) ;  /* 0x0000bf227f007947 */ /* 0x000fea000b800000 */
[----:B------:R3:W4:Y:S02]  /*21b0*/  SHFL.IDX PT, R0, R12, RZ, 0x181f ;  /* 0x00181fff0c007589 */ /* 0x00072400000e0000 */
.L_x_1664:
        /* <DEDUP_REMOVED lines=20> */
.L_x_1566:
[----:B------:R-:W-:Y:S05]  /*2300*/  BSYNC B0 ;  /* 0x0000000000007941 */ /* 0x000fea0003800000 */
.L_x_1565:
[----:B------:R-:W-:Y:S05]  /*2310*/  BRA.DIV ~URZ, `(.L_x_1567) ;  /* 0x0000be227f007947 */ /* 0x000fea000b800000 */
[----:B--2---:R2:W1:Y:S04]  /*2320*/  SHFL.IDX PT, R4, R5, 0x1, 0x181f ;  /* 0x00381f0005047f89 */ /* 0x00446800000e0000 */
[----:B----4-:R2:W4:Y:S02]  /*2330*/  SHFL.IDX PT, R0, R12, 0x1, 0x181f ;  /* 0x00381f000c007f89 */ /* 0x01052400000e0000 */
.L_x_1665:
        /* <DEDUP_REMOVED lines=19> */
.L_x_1569:
[----:B------:R-:W-:Y:S05]  /*2470*/  BSYNC B0 ;  /* 0x0000000000007941 */ /* 0x000fea0003800000 */
.L_x_1568:
[----:B------:R-:W-:Y:S05]  /*2480*/  BRA.DIV ~URZ, `(.L_x_1570) ;  /* 0x0000bd827f007947 */ /* 0x000fea000b800000 */
[----:B-1----:R1:W2:Y:S02]  /*2490*/  SHFL.IDX PT, R4, R5, 0x2, 0x181f ;  /* 0x00581f0005047f89 */ /* 0x0022a400000e0000 */
.L_x_1666:
[----:B------:R-:W-:Y:S05]  /*24a0*/  BRA.DIV ~URZ, `(.L_x_1571) ;  /* 0x0000bdd27f007947 */ /* 0x000fea000b800000 */
[----:B----4-:R4:W1:Y:S02]  /*24b0*/  SHFL.IDX PT, R0, R12, 0x2, 0x181f ;  /* 0x00581f000c007f89 */ /* 0x01086400000e0000 */
.L_x_1667:
        /* <DEDUP_REMOVED lines=19> */
.L_x_1573:
[----:B------:R-:W-:Y:S05]  /*25f0*/  BSYNC B0 ;  /* 0x0000000000007941 */ /* 0x000fea0003800000 */
.L_x_1572:
[----:B------:R-:W-:Y:S05]  /*2600*/  BRA.DIV ~URZ, `(.L_x_1574) ;  /* 0x0000bce27f007947 */ /* 0x000fea000b800000 */
[----:B--2---:R2:W3:Y:S04]  /*2610*/  SHFL.IDX PT, R4, R5, 0x3, 0x181f ;  /* 0x00781f0005047f89 */ /* 0x0044e800000e0000 */
[----:B-1----:R2:W1:Y:S02]  /*2620*/  SHFL.IDX PT, R0, R12, 0x3, 0x181f ;  /* 0x00781f000c007f89 */ /* 0x00246400000e0000 */
.L_x_1668:
[----:B------:R-:W-:Y:S01]  /*2630*/  IADD3 R2, R10, 0x60, RZ ;  /* 0x000000600a027810 */ /* 0x000fe20007ffe0ff */
[----:B-----5:R-:W-:Y:S01]  /*2640*/  IMAD.WIDE.U32 R194, R14, c[0x0][0x2b0], RZ ;  /* 0x0000ac000ec27a25 */ /* 0x020fe200078e00ff */
[----:B------:R-:W-:-:S02]  /*2650*/  SHF.R.S32.HI R19, RZ, 0x1f, R177 ;  /* 0x0000001fff137819 */ /* 0x000fc400000114b1 */
[----:B------:R-:W-:Y:S02]  /*2660*/  ISETP.GE.AND P0, PT, R2, R11, PT ;  /* 0x0000000b0200720c */ /* 0x000fe40003f06270 */
[----:B------:R-:W-:Y:S02]  /*2670*/  SHF.R.S32.HI R23, RZ, 0x1f, R185 ;  /* 0x0000001fff177819 */ /* 0x000fe400000114b9 */
[----:B------:R-:W-:-:S09]  /*2680*/  SHF.R.S32.HI R22, RZ, 0x1f, R186 ;  /* 0x0000001fff167819 */ /* 0x000fd200000114ba */
[-C--:B-1----:R-:W-:Y:S02]  /*2690*/  @!P0 LEA R8, P3, R177, R0.reuse, 0x1 ;  /* 0x00000000b1088211 */ /* 0x082fe400078608ff */
[-C--:B------:R-:W-:Y:S02]  /*26a0*/  @!P0 LEA R6, P2, R185, R0.reuse, 0x1 ;  /* 0x00000000b9068211 */ /* 0x080fe400078408ff */
[----:B------:R-:W-:Y:S02]  /*26b0*/  @!P0 LEA R2, P1, R186, R0, 0x1 ;  /* 0x00000000ba028211 */ /* 0x000fe400078208ff */
[----:B------:R-:W-:Y:S02]  /*26c0*/  SHF.R.S32.HI R0, RZ, 0x1f, R14 ;  /* 0x0000001fff007819 */ /* 0x000fe4000001140e */
[-C--:B---3--:R-:W-:Y:S02]  /*26d0*/  @!P0 LEA.HI.X R9, R177, R4.reuse, R19, 0x1, P3 ;  /* 0x00000004b1098211 */ /* 0x088fe400018f0c13 */
[-C--:B------:R-:W-:Y:S01]  /*26e0*/  @!P0 LEA.HI.X R7, R185, R4.reuse, R23, 0x1, P2 ;  /* 0x00000004b9078211 */ /* 0x080fe200010f0c17 */
[----:B------:R-:W-:Y:S01]  /*26f0*/  IMAD R0, R0, c[0x0][0x2b0], RZ ;  /* 0x0000ac0000007a24 */ /* 0x000fe200078e02ff */
[C---:B------:R-:W-:Y:S01]  /*2700*/  @!P0 LEA.HI.X R3, R186.reuse, R4, R22, 0x1, P1 ;  /* 0x00000004ba038211 */ /* 0x040fe200008f0c16 */
[----:B------:R-:W-:Y:S01]  /*2710*/  @!PT LDS RZ, [RZ] ;  /* 0x00000000fffff984 */ /* 0x000fe20000000800 */
[----:B------:R-:W-:Y:S01]  /*2720*/  @!PT LDS RZ, [RZ] ;  /* 0x00000000fffff984 */ /* 0x000fe20000000800 */
[----:B------:R-:W-:Y:S01]  /*2730*/  @!PT LDS RZ, [RZ] ;  /* 0x00000000fffff984 */ /* 0x000fe20000000800 */
[----:B------:R1:W-:Y:S01]  /*2740*/  @!P0 LDGSTS.E.BYPASS.LTC128B.128 [R188+0x1b100], [R8.64], !P6 ;  /* 0x1b10000008bc8fae */ /* 0x0003e2000f101d46 */
[----:B------:R-:W-:Y:S01]  /*2750*/  ISETP.GE.AND P6, PT, R186, c[0x0][0x1d4], PT ;  /* 0x00007500ba007a0c */ /* 0x000fe20003fc6270 */
[----:B------:R-:W-:-:S02]  /*2760*/  IMAD R0, R14, c[0x0][0x2b4], R0 ;  /* 0x0000ad000e007a24 */ /* 0x000fc400078e0200 */
[----:B------:R1:W-:Y:S01]  /*2770*/  @!P0 LDGSTS.E.BYPASS.LTC128B.128 [R188+0x1f100], [R6.64], !P5 ;  /* 0x1f10000006bc8fae */ /* 0x0003e2000e901d46 */
[----:B------:R-:W-:Y:S01]  /*2780*/  ISETP.GE.AND P5, PT, R177, c[0x0][0x1d4], PT ;  /* 0x00007500b1007a0c */ /* 0x000fe20003fa6270 */
[----:B------:R-:W-:Y:S01]  /*2790*/  IMAD.IADD R198, R195, 0x1, R0 ;  /* 0x00000001c3c67824 */ /* 0x000fe200078e0200 */
[----:B------:R-:W-:Y:S01]  /*27a0*/  SEL R252, RZ, 0x10, P6 ;  /* 0x00000010fffc7807 */ /* 0x000fe20003000000 */
[----:B------:R1:W-:Y:S01]  /*27b0*/  @!P0 LDGSTS.E.BYPASS.LTC128B.128 [R188+0x23100], [R2.64], !P4 ;  /* 0x2310000002bc8fae */ /* 0x0003e2000e101d46 */
[----:B------:R-:W-:-:S03]  /*27c0*/  ISETP.GE.AND P4, PT, R185, c[0x0][0x1d4], PT ;  /* 0x00007500b9007a0c */ /* 0x000fc60003f86270 */
[----:B------:R-:W0:Y:S01]  /*27d0*/  LDGDEPBAR ;  /* 0x00000000000079af */ /* 0x000e220000000000 */
[----:B------:R-:W-:Y:S03]  /*27e0*/  WARPSYNC 0xffffffff ;  /* 0xffffffff00007948 */ /* 0x000fe60003800000 */
[----:B------:R-:W-:Y:S01]  /*27f0*/  IMAD.MOV.U32 R21, RZ, RZ, c[0x0][0x2b8] ;  /* 0x0000ae00ff157624 */ /* 0x000fe200078e00ff */
[----:B------:R-:W-:Y:S01]  /*2800*/  BAR.SYNC.DEFER_BLOCKING 0x0 ;  /* 0x0000000000007b1d */ /* 0x000fe20000010000 */
[----:B-1----:R-:W-:Y:S02]  /*2810*/  IMAD R2, R18, 0x40, R189 ;  /* 0x0000004012027824 */ /* 0x002fe400078e02bd */
        /* <DEDUP_REMOVED lines=9> */
[----:B--2---:R-:W-:Y:S02]  /*28b0*/  @!P0 LEA.HI.X.SX32 R5, R0, R198, 0x1, P1 ;  /* 0x000000c600058211 */ /* 0x004fe400008f0eff */
[----:B------:R-:W-:-:S04]  /*28c0*/  @!P0 LEA R4, P1, R3, c[0x0][0x2a0], 0x2 ;  /* 0x0000a80003048a11 */ /* 0x000fc800078210ff */
[----:B------:R-:W-:-:S05]  /*28d0*/  @!P0 LEA.HI.X R5, R3, c[0x0][0x2a4], R5, 0x2, P1 ;  /* 0x0000a90003058a11 */ /* 0x000fca00008f1405 */
[----:B------:R1:W2:Y:S01]  /*28e0*/  @!P0 LDG.E R173, [R4.64] ;  /* 0x0000000604ad8981 */ /* 0x0002a2000c1e1900 */
[----:B------:R-:W-:Y:S01]  /*28f0*/  IMAD.MOV R0, RZ, RZ, -R0 ;  /* 0x000000ffff007224 */ /* 0x000fe200078e0a00 */
[----:B------:R-:W-:Y:S01]  /*2900*/  BSSY B0, `(.L_x_1575) ;  /* 0x00000a6000007945 */ /* 0x000fe20003800000 */
[----:B------:R-:W-:-:S04]  /*2910*/  IMAD.WIDE.U32 R190, R13, c[0x0][0x1e8], RZ ;  /* 0x00007a000dbe7a25 */ /* 0x000fc800078e00ff */
[----:B------:R-:W-:Y:S02]  /*2920*/  IMAD R174, R0, c[0x0][0x2b8], R2 ;  /* 0x0000ae0000ae7a24 */ /* 0x000fe400078e0202 */
[----:B------:R-:W-:Y:S02]  /*2930*/  IMAD R193, R13, c[0x0][0x1ec], R191 ;  /* 0x00007b000dc17a24 */ /* 0x000fe400078e02bf */
[----:B------:R-:W-:-:S04]  /*2940*/  IMAD.WIDE.U32 R2, R174, c[0x0][0x1e0], RZ ;  /* 0x00007800ae027a25 */ /* 0x000fc800078e00ff */
[----:B------:R-:W-:Y:S01]  /*2950*/  IMAD R104, R18, -0x40, R16 ;  /* 0xffffffc012687824 */ /* 0x000fe200078e0210 */
[----:B------:R-:W-:Y:S01]  /*2960*/  SHF.L.U64.HI R16, R177, 0x1, R19 ;  /* 0x00000001b1107819 */ /* 0x000fe20000010213 */
[----:B------:R-:W-:-:S04]  /*2970*/  IMAD.WIDE.U32 R196, R13, c[0x0][0x210], RZ ;  /* 0x000084000dc47a25 */ /* 0x000fc800078e00ff */
[----:B------:R-:W-:Y:S02]  /*2980*/  IMAD.IADD R14, R104, 0x1, -R206 ;  /* 0x00000001680e7824 */ /* 0x000fe400078e0ace */
[----:B------:R-:W-:Y:S01]  /*2990*/  IMAD R199, R13, c[0x0][0x214], R197 ;  /* 0x000085000dc77a24 */ /* 0x000fe200078e02c5 */
[----:B-1----:R-:W-:Y:S01]  /*29a0*/  SHF.R.S32.HI R5, RZ, 0x1f, R174 ;  /* 0x0000001fff057819 */ /* 0x002fe200000114ae */
[----:B------:R-:W-:Y:S01]  /*29b0*/  IMAD.SHL.U32 R20, R177, 0x2, RZ ;  /* 0x00000002b1147824 */ /* 0x000fe200078e00ff */
[----:B------:R-:W-:-:S03]  /*29c0*/  ISETP.GE.AND P1, PT, R14, 0x1, PT ;  /* 0x000000010e00780c */ /* 0x000fc60003f26270 */
[C---:B------:R-:W-:Y:S02]  /*29d0*/  IMAD R0, R5.reuse, c[0x0][0x1e0], RZ ;  /* 0x0000780005007a24 */ /* 0x040fe400078e02ff */
[----:B------:R-:W-:Y:S02]  /*29e0*/  IMAD R5, R5, c[0x0][0x208], RZ ;  /* 0x0000820005057a24 */ /* 0x000fe400078e02ff */
[C---:B------:R-:W-:Y:S02]  /*29f0*/  IMAD R0, R174.reuse, c[0x0][0x1e4], R0 ;  /* 0x00007900ae007a24 */ /* 0x040fe400078e0200 */
[----:B------:R-:W-:Y:S02]  /*2a00*/  IMAD R5, R174, c[0x0][0x20c], R5 ;  /* 0x00008300ae057a24 */ /* 0x000fe400078e0205 */
[----:B------:R-:W-:Y:S01]  /*2a10*/  IMAD.IADD R3, R3, 0x1, R0 ;  /* 0x0000000103037824 */ /* 0x000fe200078e0200 */
[----:B--2---:R-:W-:-:S03]  /*2a20*/  SHF.R.S32.HI R6, RZ, 0x1f, R173 ;  /* 0x0000001fff067819 */ /* 0x004fc600000114ad */
[----:B------:R-:W-:-:S04]  /*2a30*/  IMAD.WIDE.U32 R2, R173, c[0x0][0x1f0], R2 ;  /* 0x00007c00ad027a25 */ /* 0x000fc800078e0002 */
[----:B------:R-:W-:-:S04]  /*2a40*/  IMAD R0, R6, c[0x0][0x1f0], RZ ;  /* 0x00007c0006007a24 */ /* 0x000fc800078e02ff */
[----:B------:R-:W-:Y:S01]  /*2a50*/  IMAD R4, R173, c[0x0][0x1f4], R0 ;  /* 0x00007d00ad047a24 */ /* 0x000fe200078e0200 */
[----:B------:R-:W-:-:S04]  /*2a60*/  IADD3 R0, P0, R2, R190, RZ ;  /* 0x000000be02007210 */ /* 0x000fc80007f1e0ff */
[----:B------:R-:W-:Y:S02]  /*2a70*/  IADD3.X R2, R193, R3, R4, P0, !PT ;  /* 0x00000003c1027210 */ /* 0x000fe400007fe404 */
[----:B------:R-:W-:-:S04]  /*2a80*/  LEA R4, P0, R0, c[0x0][0x1c8], 0x1 ;  /* 0x0000720000047a11 */ /* 0x000fc800078008ff */
[----:B------:R-:W-:Y:S01]  /*2a90*/  LEA.HI.X R7, R0, c[0x0][0x1cc], R2, 0x1, P0 ;  /* 0x0000730000077a11 */ /* 0x000fe200000f0c02 */
[----:B------:R-:W-:Y:S01]  /*2aa0*/  IMAD.WIDE.U32 R2, R174, c[0x0][0x208], RZ ;  /* 0x00008200ae027a25 */ /* 0x000fe200078e00ff */
[----:B------:R-:W1:Y:S03]  /*2ab0*/  SHFL.IDX PT, R0, R4, RZ, 0x181f ;  /* 0x00181fff04007589 */ /* 0x000e6600000e0000 */
[----:B------:R-:W-:Y:S01]  /*2ac0*/  IMAD.IADD R3, R3, 0x1, R5 ;  /* 0x0000000103037824 */ /* 0x000fe200078e0205 */
[----:B------:R-:W2:Y:S01]  /*2ad0*/  SHFL.IDX PT, R9, R7, RZ, 0x181f ;  /* 0x00181fff07097589 */ /* 0x000ea200000e0000 */
[----:B------:R-:W-:Y:S02]  /*2ae0*/  IMAD R5, R6, c[0x0][0x218], RZ ;  /* 0x0000860006057a24 */ /* 0x000fe400078e02ff */
[C---:B------:R-:W-:Y:S01]  /*2af0*/  IMAD.WIDE.U32 R2, R173.reuse, c[0x0][0x218], R2 ;  /* 0x00008600ad027a25 */ /* 0x040fe200078e0002 */
[----:B----4-:R3:W4:Y:S03]  /*2b00*/  SHFL.IDX PT, R12, R4, 0x1, 0x181f ;  /* 0x00381f00040c7f89 */ /* 0x01072600000e0000 */
[----:B------:R-:W-:Y:S01]  /*2b10*/  IMAD R10, R173, c[0x0][0x21c], R5 ;  /* 0x00008700ad0a7a24 */ /* 0x000fe200078e0205 */
[----:B------:R2:W5:Y:S01]  /*2b20*/  SHFL.IDX PT, R13, R7, 0x1, 0x181f ;  /* 0x00381f00070d7f89 */ /* 0x00056200000e0000 */
[----:B-1----:R-:W-:-:S02]  /*2b30*/  @P1 LEA R6, P0, R177, R0, 0x1 ;  /* 0x00000000b1061211 */ /* 0x002fc400078008ff */
[-C--:B---3--:R-:W-:Y:S02]  /*2b40*/  @P1 LEA R4, P2, R185, R0.reuse, 0x1 ;  /* 0x00000000b9041211 */ /* 0x088fe400078408ff */
[-C--:B--2---:R-:W-:Y:S02]  /*2b50*/  @P1 LEA.HI.X R7, R177, R9.reuse, R19, 0x1, P0 ;  /* 0x00000009b1071211 */ /* 0x084fe400000f0c13 */
[----:B------:R-:W-:Y:S02]  /*2b60*/  @P1 LEA R8, P0, R186, R0, 0x1 ;  /* 0x00000000ba081211 */ /* 0x000fe400078008ff */
[-C--:B------:R-:W-:Y:S01]  /*2b70*/  @P1 LEA.HI.X R5, R185, R9.reuse, R23, 0x1, P2 ;  /* 0x00000009b9051211 */ /* 0x080fe200010f0c17 */
[----:B------:R1:W-:Y:S01]  /*2b80*/  @P1 LDGSTS.E.BYPASS.LTC128B.128 [R188+0xc100], [R6.64], !P5 ;  /* 0x0c10000006bc1fae */ /* 0x0003e2000e901d46 */
[----:B------:R-:W-:Y:S02]  /*2b90*/  IADD3 R0, P2, R2, R196, RZ ;  /* 0x000000c402007210 */ /* 0x000fe40007f5e0ff */
[----:B------:R-:W-:Y:S01]  /*2ba0*/  @P1 LEA.HI.X R9, R186, R9, R22, 0x1, P0 ;  /* 0x00000009ba091211 */ /* 0x000fe200000f0c16 */
[----:B------:R2:W-:Y:S01]  /*2bb0*/  @P1 LDGSTS.E.BYPASS.LTC128B.128 [R188+0xe100], [R4.64], !P4 ;  /* 0x0e10000004bc1fae */ /* 0x0005e2000e101d46 */
[----:B------:R-:W-:-:S02]  /*2bc0*/  IADD3.X R2, R199, R3, R10, P2, !PT ;  /* 0x00000003c7027210 */ /* 0x000fc400017fe40a */
[----:B------:R-:W-:Y:S01]  /*2bd0*/  LEA R15, P2, R0, c[0x0][0x1f8], 0x1 ;  /* 0x00007e00000f7a11 */ /* 0x000fe200078408ff */
[----:B------:R3:W-:Y:S01]  /*2be0*/  @P1 LDGSTS.E.BYPASS.LTC128B.128 [R188+0x10100], [R8.64], !P6 ;  /* 0x1010000008bc1fae */ /* 0x0007e2000f101d46 */
[----:B------:R-:W-:Y:S02]  /*2bf0*/  ISETP.GE.AND P0, PT, R14, 0x21, PT ;  /* 0x000000210e00780c */ /* 0x000fe40003f06270 */
[----:B------:R-:W-:Y:S01]  /*2c00*/  LEA.HI.X R17, R0, c[0x0][0x1fc], R2, 0x1, P2 ;  /* 0x00007f0000117a11 */ /* 0x000fe200010f0c02 */
[----:B------:R-:W3:Y:S04]  /*2c10*/  SHFL.IDX PT, R10, R15, RZ, 0x181f ;  /* 0x00181fff0f0a7589 */ /* 0x000ee800000e0000 */
[----:B------:R-:W3:Y:S04]  /*2c20*/  SHFL.IDX PT, R11, R17, RZ, 0x181f ;  /* 0x00181fff110b7589 */ /* 0x000ee800000e0000 */
[----:B------:R3:W3:Y:S02]  /*2c30*/  SHFL.IDX PT, R0, R15, 0x1, 0x181f ;  /* 0x00381f000f007f89 */ /* 0x0006e400000e0000 */
[----:B----4-:R-:W-:-:S04]  /*2c40*/  @P0 LEA R2, P1, R186, R12, 0x1 ;  /* 0x0000000cba020211 */ /* 0x010fc800078208ff */
[-C--:B-----5:R-:W-:Y:S02]  /*2c50*/  @P0 LEA.HI.X R3, R186, R13.reuse, R22, 0x1, P1 ;  /* 0x0000000dba030211 */ /* 0x0a0fe400008f0c16 */
[-C--:B-1----:R-:W-:Y:S02]  /*2c60*/  @P0 LEA R6, P3, R177, R12.reuse, 0x1 ;  /* 0x0000000cb1060211 */ /* 0x082fe400078608ff */
[----:B--2---:R-:W-:Y:S02]  /*2c70*/  @P0 LEA R4, P2, R185, R12, 0x1 ;  /* 0x0000000cb9040211 */ /* 0x004fe400078408ff */
[-C--:B------:R-:W-:Y:S01]  /*2c80*/  @P0 LEA.HI.X R7, R177, R13.reuse, R19, 0x1, P3 ;  /* 0x0000000db1070211 */ /* 0x080fe200018f0c13 */
[C---:B------:R-:W-:Y:S01]  /*2c90*/  IMAD.SHL.U32 R19, R185.reuse, 0x2, RZ ;  /* 0x00000002b9137824 */ /* 0x040fe200078e00ff */
[C-C-:B------:R-:W-:Y:S02]  /*2ca0*/  @P0 LEA.HI.X R5, R185.reuse, R13, R23.reuse, 0x1, P2 ;  /* 0x0000000db9050211 */ /* 0x140fe400010f0c17 */
[----:B------:R-:W-:Y:S01]  /*2cb0*/  SHF.L.U64.HI R13, R185, 0x1, R23 ;  /* 0x00000001b90d7819 */ /* 0x000fe20000010217 */
[----:B------:R1:W-:Y:S01]  /*2cc0*/  @P0 LDGSTS.E.BYPASS.LTC128B.128 [R188+0xd100], [R6.64], !P5 ;  /* 0x0d10000006bc0fae */ /* 0x0003e2000e901d46 */
[----:B------:R-:W-:-:S02]  /*2cd0*/  ISETP.GE.AND P3, PT, R177, c[0x0][0x1d4], PT ;  /* 0x00007500b1007a0c */ /* 0x000fc40003f66270 */
[----:B------:R-:W-:Y:S01]  /*2ce0*/  ISETP.GE.AND P2, PT, R185, c[0x0][0x1d4], PT ;  /* 0x00007500b9007a0c */ /* 0x000fe20003f46270 */
[----:B------:R2:W-:Y:S01]  /*2cf0*/  @P0 LDGSTS.E.BYPASS.LTC128B.128 [R188+0xf100], [R4.64], !P4 ;  /* 0x0f10000004bc0fae */ /* 0x0005e2000e101d46 */
[----:B------:R-:W-:Y:S02]  /*2d00*/  ISETP.LT.OR P1, PT, R14, 0x1, P3 ;  /* 0x000000010e00780c */ /* 0x000fe40001f21670 */
[----:B---3--:R-:W-:Y:S01]  /*2d10*/  SHF.L.U64.HI R15, R186, 0x1, R22 ;  /* 0x00000001ba0f7819 */ /* 0x008fe20000010216 */
[----:B------:R3:W-:Y:S04]  /*2d20*/  @P0 LDGSTS.E.BYPASS.LTC128B.128 [R188+0x11100], [R2.64], !P6 ;  /* 0x1110000002bc0fae */ /* 0x0007e8000f101d46 */
[----:B------:R-:W0:Y:S04]  /*2d30*/  LDGDEPBAR ;  /* 0x00000000000079af */ /* 0x000e280000000000 */
[----:B-1----:R1:W4:Y:S01]  /*2d40*/  SHFL.IDX PT, R6, R17, 0x1, 0x181f ;  /* 0x00381f0011067f89 */ /* 0x00232200000e0000 */
[----:B--2---:R-:W-:-:S05]  /*2d50*/  IADD3 R4, P0, R10, R20, RZ ;  /* 0x000000140a047210 */ /* 0x004fca0007f1e0ff */
[----:B------:R-:W-:Y:S01]  /*2d60*/  IMAD.X R5, R11, 0x1, R16, P0 ;  /* 0x000000010b057824 */ /* 0x000fe200000e0610 */
[----:B---3--:R-:W-:-:S04]  /*2d70*/  IADD3 R2, P0, R10, R19, RZ ;  /* 0x000000130a027210 */ /* 0x008fc80007f1e0ff */
[----:B------:R2:W-:Y:S01]  /*2d80*/  LDGSTS.E.BYPASS.LTC128B.128 [R188+0x100], [R4.64], !P1 ;  /* 0x0010000004bc7fae */ /* 0x0005e2000c901d46 */
[----:B------:R-:W-:Y:S01]  /*2d90*/  IMAD.X R3, R11, 0x1, R13, P0 ;  /* 0x000000010b037824 */ /* 0x000fe200000e060d */
[----:B------:R-:W-:Y:S02]  /*2da0*/  ISETP.LT.OR P0, PT, R14, 0x1, P2 ;  /* 0x000000010e00780c */ /* 0x000fe40001701670 */
[----:B------:R-:W-:Y:S02]  /*2db0*/  ISETP.GE.AND P1, PT, R186, c[0x0][0x1d4], PT ;  /* 0x00007500ba007a0c */ /* 0x000fe40003f26270 */
[----:B------:R-:W-:Y:S01]  /*2dc0*/  ISETP.LT.OR P2, PT, R14, 0x21, P2 ;  /* 0x000000210e00780c */ /* 0x000fe20001741670 */
[----:B-1----:R-:W-:-:S08]  /*2dd0*/  IMAD.SHL.U32 R17, R186, 0x2, RZ ;  /* 0x00000002ba117824 */ /* 0x002fd000078e00ff */
[----:B------:R1:W-:Y:S01]  /*2de0*/  LDGSTS.E.BYPASS.LTC128B.128 [R188+0x2100], [R2.64], !P0 ;  /* 0x0210000002bc7fae */ /* 0x0003e2000c101d46 */
[----:B--2---:R-:W-:-:S05]  /*2df0*/  IADD3 R4, P0, R10, R17, RZ ;  /* 0x000000110a047210 */ /* 0x004fca0007f1e0ff */
[----:B------:R-:W-:Y:S01]  /*2e00*/  IMAD.X R5, R11, 0x1, R15, P0 ;  /* 0x000000010b057824 */ /* 0x000fe200000e060f */
[----:B-1----:R-:W-:-:S05]  /*2e10*/  IADD3 R2, P0, R0, R20, RZ ;  /* 0x0000001400027210 */ /* 0x002fca0007f1e0ff */
[----:B----4-:R-:W-:Y:S01]  /*2e20*/  IMAD.X R3, R6, 0x1, R16, P0 ;  /* 0x0000000106037824 */ /* 0x010fe200000e0610 */
[C---:B------:R-:W-:Y:S02]  /*2e30*/  ISETP.LT.OR P0, PT, R14.reuse, 0x1, P1 ;  /* 0x000000010e00780c */ /* 0x040fe40000f01670 */
[----:B------:R-:W-:-:S11]  /*2e40*/  ISETP.LT.OR P1, PT, R14, 0x21, P1 ;  /* 0x000000210e00780c */ /* 0x000fd60000f21670 */
[----:B------:R1:W-:Y:S01]  /*2e50*/  LDGSTS.E.BYPASS.LTC128B.128 [R188+0x4100], [R4.64], !P0 ;  /* 0x0410000004bc7fae */ /* 0x0003e2000c101d46 */
[----:B------:R-:W-:Y:S02]  /*2e60*/  ISETP.LT.OR P0, PT, R14, 0x21, P3 ;  /* 0x000000210e00780c */ /* 0x000fe40001f01670 */
[----:B------:R-:W-:-:S11]  /*2e70*/  ISETP.GT.AND P3, PT, R189, 0x3f, PT ;  /* 0x0000003fbd00780c */ /* 0x000fd60003f64270 */
[----:B------:R2:W-:Y:S01]  /*2e80*/  LDGSTS.E.BYPASS.LTC128B.128 [R188+0x1100], [R2.64], !P0 ;  /* 0x0110000002bc7fae */ /* 0x0005e2000c101d46 */
[----:B-1----:R-:W-:-:S05]  /*2e90*/  IADD3 R4, P0, R0, R19, RZ ;  /* 0x0000001300047210 */ /* 0x002fca0007f1e0ff */
[----:B------:R-:W-:-:S05]  /*2ea0*/  IMAD.X R5, R6, 0x1, R13, P0 ;  /* 0x0000000106057824 */ /* 0x000fca00000e060d */
[----:B------:R1:W-:Y:S01]  /*2eb0*/  LDGSTS.E.BYPASS.LTC128B.128 [R188+0x3100], [R4.64], !P2 ;  /* 0x0310000004bc7fae */ /* 0x0003e2000d101d46 */
[----:B------:R-:W-:Y:S02]  /*2ec0*/  ISETP.GT.AND P2, PT, R18, R187, PT ;  /* 0x000000bb1200720c */ /* 0x000fe40003f44270 */
[----:B--2---:R-:W-:-:S05]  /*2ed0*/  IADD3 R2, P0, R0, R17, RZ ;  /* 0x0000001100027210 */ /* 0x004fca0007f1e0ff */
[----:B------:R-:W-:-:S05]  /*2ee0*/  IMAD.X R3, R6, 0x1, R15, P0 ;  /* 0x0000000106037824 */ /* 0x000fca00000e060f */
[----:B------:R1:W-:Y:S04]  /*2ef0*/  LDGSTS.E.BYPASS.LTC128B.128 [R188+0x5100], [R2.64], !P1 ;  /* 0x0510000002bc7fae */ /* 0x0003e8000c901d46 */
[----:B------:R-:W0:Y:S01]  /*2f00*/  LDGDEPBAR ;  /* 0x00000000000079af */ /* 0x000e220000000000 */
        /* <DEDUP_REMOVED lines=28> */
[----:B------:R-:W-:Y:S06]  /*30d0*/  BRA.DIV ~URZ, `(.L_x_1577) ;  /* 0x0000b2e27f007947 */ /* 0x000fec000b800000 */
[----:B------:R1:W2:Y:S02]  /*30e0*/  SHFL.IDX PT, R4, R5, RZ, 0x181f ;  /* 0x00181fff05047589 */ /* 0x0002a400000e0000 */
.L_x_1669:
[----:B------:R-:W-:Y:S05]  /*30f0*/  BRA.DIV ~URZ, `(.L_x_1578) ;  /* 0x0000b3327f007947 */ /* 0x000fea000b800000 */
[----:B------:R-:W3:Y:S01]  /*3100*/  SHFL.IDX PT, R0, R10, RZ, 0x181f ;  /* 0x00181fff0a007589 */ /* 0x000ee200000e0000 */
[----:B------:R-:W-:Y:S02]  /*3110*/  SEL R12, RZ, 0x10, P5 ;  /* 0x00000010ff0c7807 */ /* 0x000fe40002800000 */
[----:B------:R-:W-:Y:S02]  /*3120*/  SEL R11, RZ, 0x10, P4 ;  /* 0x00000010ff0b7807 */ /* 0x000fe40002000000 */
[----:B---3--:R-:W-:-:S05]  /*3130*/  IADD3 R8, P0, R0, R20, RZ ;  /* 0x0000001400087210 */ /* 0x008fca0007f1e0ff */
[----:B--2---:R-:W-:Y:S01]  /*3140*/  IMAD.X R9, R4, 0x1, R16, P0 ;  /* 0x0000000104097824 */ /* 0x004fe200000e0610 */
[----:B------:R-:W-:-:S04]  /*3150*/  IADD3 R6, P0, R0, R19, RZ ;  /* 0x0000001300067210 */ /* 0x000fc80007f1e0ff */
[----:B------:R-:W-:Y:S01]  /*3160*/  @!PT LDS RZ, [RZ] ;  /* 0x00000000fffff984 */ /* 0x000fe20000000800 */
[----:B------:R-:W-:Y:S01]  /*3170*/  @!PT LDS RZ, [RZ] ;  /* 0x00000000fffff984 */ /* 0x000fe20000000800 */
[----:B------:R2:W-:Y:S01]  /*3180*/  LDGSTS.E.BYPASS.LTC128B.128 [R188+0x12100], [R8.64], !P5 ;  /* 0x1210000008bc7fae */ /* 0x0005e2000e901d46 */
[----:B------:R-:W-:Y:S01]  /*3190*/  IMAD.X R7, R4, 0x1, R13, P0 ;  /* 0x0000000104077824 */ /* 0x000fe200000e060d */
[----:B------:R-:W-:Y:S02]  /*31a0*/  IADD3 R2, P0, R0, R17, RZ ;  /* 0x0000001100027210 */ /* 0x000fe40007f1e0ff */
[----:B------:R3:W4:Y:S03]  /*31b0*/  SHFL.IDX PT, R0, R10, 0x1, 0x181f ;  /* 0x00381f000a007f89 */ /* 0x00072600000e0000 */
[----:B------:R-:W-:Y:S01]  /*31c0*/  IMAD.X R3, R4, 0x1, R15, P0 ;  /* 0x0000000104037824 */ /* 0x000fe200000e060f */
[----:B------:R3:W-:Y:S04]  /*31d0*/  LDGSTS.E.BYPASS.LTC128B.128 [R188+0x14100], [R6.64], !P4 ;  /* 0x1410000006bc7fae */ /* 0x0007e8000e101d46 */
[----:B------:R3:W-:Y:S04]  /*31e0*/  LDGSTS.E.BYPASS.LTC128B.128 [R188+0x16100], [R2.64], !P6 ;  /* 0x1610000002bc7fae */ /* 0x0007e8000f101d46 */
[----:B--2---:R3:W2:Y:S01]  /*31f0*/  SHFL.IDX PT, R8, R5, 0x1, 0x181f ;  /* 0x00381f0005087f89 */ /* 0x0046a200000e0000 */
[----:B------:R-:W-:-:S03]  /*3200*/  IMAD.MOV.U32 R9, RZ, RZ, R252 ;  /* 0x000000ffff097224 */ /* 0x000fc600078e00fc */
.L_x_1670:
[----:B---34-:R-:W-:-:S04]  /*3210*/  IADD3 R2, -R11, 0x10, RZ ;  /* 0x000000100b027810 */ /* 0x018fc80007ffe1ff */
[----:B------:R-:W-:-:S04]  /*3220*/  LOP3.LUT R2, R2, 0xf, RZ, 0xc0, !PT ;  /* 0x0000000f02027812 */ /* 0x000fc800078ec0ff */
[----:B------:R-:W-:Y:S02]  /*3230*/  IADD3 R4, P1, P0, R2, R0, R19 ;  /* 0x0000000002047210 */ /* 0x000fe4000783e013 */
[----:B------:R-:W-:Y:S02]  /*3240*/  IADD3 R2, -R12, 0x10, RZ ;  /* 0x000000100c027810 */ /* 0x000fe40007ffe1ff */
[----:B-12---:R-:W-:Y:S02]  /*3250*/  IADD3.X R5, RZ, R8, R13, P1, P0 ;  /* 0x00000008ff057210 */ /* 0x006fe40000fe040d */
[----:B------:R-:W-:-:S04]  /*3260*/  LOP3.LUT R2, R2, 0xf, RZ, 0xc0, !PT ;  /* 0x0000000f02027812 */ /* 0x000fc800078ec0ff */
[----:B------:R-:W-:Y:S02]  /*3270*/  IADD3 R6, P1, P0, R2, R0, R20 ;  /* 0x0000000002067210 */ /* 0x000fe4000783e014 */
[----:B------:R-:W-:Y:S02]  /*3280*/  IADD3 R2, -R9, 0x10, RZ ;  /* 0x0000001009027810 */ /* 0x000fe40007ffe1ff */
[----:B------:R-:W-:Y:S02]  /*3290*/  IADD3.X R7, RZ, R8, R16, P1, P0 ;  /* 0x00000008ff077210 */ /* 0x000fe40000fe0410 */
[----:B------:R-:W-:-:S04]  /*32a0*/  LOP3.LUT R2, R2, 0xf, RZ, 0xc0, !PT ;  /* 0x0000000f02027812 */ /* 0x000fc800078ec0ff */
[----:B------:R-:W-:-:S04]  /*32b0*/  IADD3 R2, P1, P0, R2, R0, R17 ;  /* 0x0000000002027210 */ /* 0x000fc8000783e011 */
[----:B------:R-:W-:Y:S02]  /*32c0*/  IADD3.X R3, RZ, R8, R15, P1, P0 ;  /* 0x00000008ff037210 */ /* 0x000fe40000fe040f */
[----:B------:R-:W-:-:S13]  /*32d0*/  ISETP.NE.U32.AND P0, PT, R12, RZ, PT ;  /* 0x000000ff0c00720c */ /* 0x000fda0003f05070 */
[----:B------:R-:W-:Y:S01]  /*32e0*/  @!PT LDS RZ, [RZ] ;  /* 0x00000000fffff984 */ /* 0x000fe20000000800 */
[----:B------:R-:W-:Y:S01]  /*32f0*/  @!PT LDS RZ, [RZ] ;  /* 0x00000000fffff984 */ /* 0x000fe20000000800 */
[----:B------:R-:W-:Y:S01]  /*3300*/  @!PT LDS RZ, [RZ] ;  /* 0x00000000fffff984 */ /* 0x000fe20000000800 */
[----:B------:R1:W-:Y:S01]  /*3310*/  LDGSTS.E.BYPASS.LTC128B.128.ZFILL [R188+0x13100], [R6.64], P0 ;  /* 0x1310000006bc7fae */ /* 0x0003e20008141d46 */
[----:B------:R-:W-:-:S13]  /*3320*/  ISETP.NE.U32.AND P0, PT, R11, RZ, PT ;  /* 0x000000ff0b00720c */ /* 0x000fda0003f05070 */
[----:B------:R1:W-:Y:S01]  /*3330*/  LDGSTS.E.BYPASS.LTC128B.128.ZFILL [R188+0x15100], [R4.64], P0 ;  /* 0x1510000004bc7fae */ /* 0x0003e20008141d46 */
[----:B------:R-:W-:-:S13]  /*3340*/  ISETP.NE.U32.AND P0, PT, R9, RZ, PT ;  /* 0x000000ff0900720c */ /* 0x000fda0003f05070 */
[----:B------:R1:W-:Y:S02]  /*3350*/  LDGSTS.E.BYPASS.LTC128B.128.ZFILL [R188+0x17100], [R2.64], P0 ;  /* 0x1710000002bc7fae */ /* 0x0003e40008141d46 */
.L_x_1576:
[----:B------:R-:W-:Y:S05]  /*3360*/  BSYNC B0 ;  /* 0x0000000000007941 */ /* 0x000fea0003800000 */
.L_x_1575:
[----:B------:R-:W0:Y:S01]  /*3370*/  LDGDEPBAR ;  /* 0x00000000000079af */ /* 0x000e220000000000 */
[----:B------:R-:W-:Y:S01]  /*3380*/  IMAD.MOV.U32 R0, RZ, RZ, 0x20 ;  /* 0x00000020ff007424 */ /* 0x000fe200078e00ff */
[----:B------:R-:W-:-:S04]  /*3390*/  LOP3.LUT P0, RZ, R162, 0x2, RZ, 0xc0, !PT ;  /* 0x00000002a2ff7812 */ /* 0x000fc8000780c0ff */
[----:B------:R-:W-:-:S05]  /*33a0*/  SEL R167, R0, 0xffffffe0, !P0 ;  /* 0xffffffe000a77807 */ /* 0x000fca0004000000 */
[----:B------:R-:W-:Y:S01]  /*33b0*/  IMAD.IADD R24, R169, 0x1, R167 ;  /* 0x00000001a9187824 */ /* 0x000fe200078e02a7 */
[----:B------:R-:W-:-:S04]  /*33c0*/  DEPBAR.LE SB0, 0x3 ;  /* 0x000080c00000791a */ /* 0x000fc80000000000 */
[----:B------:R-:W-:-:S04]  /*33d0*/  DEPBAR.LE SB0, 0x2 ;  /* 0x000080800000791a */ /* 0x000fc80000000000 */
[----:B------:R-:W-:Y:S01]  /*33e0*/  WARPSYNC 0xffffffff ;  /* 0xffffffff00007948 */ /* 0x000fe20003800000 */
[----:B------:R-:W-:Y:S06]  /*33f0*/  BAR.SYNC.DEFER_BLOCKING 0x0 ;  /* 0x0000000000007b1d */ /* 0x000fec0000010000 */
[----:B------:R-:W-:Y:S01]  /*3400*/  BSSY B0, `(.L_x_1579) ;  /* 0x000004a000007945 */ /* 0x000fe20003800000 */
[----:B------:R2:W3:Y:S04]  /*3410*/  LDSM.16.M88.4 R8, [R163] ;  /* 0x00000000a308783b */ /* 0x0004e80000000200 */
[----:B------:R2:W4:Y:S04]  /*3420*/  LDSM.16.M88.4 R32, [R169] ;  /* 0x00000000a920783b */ /* 0x0005280000000200 */
[----:B------:R2:W1:Y:S04]  /*3430*/  LDSM.16.M88.4 R36, [R169+0x800] ;  /* 0x00080000a924783b */ /* 0x0004680000000200 */
[----:B------:R2:W1:Y:S04]  /*3440*/  LDSM.16.M88.4 R40, [R169+0x1000] ;  /* 0x00100000a928783b */ /* 0x0004680000000200 */
[----:B------:R2:W1:Y:S04]  /*3450*/  LDSM.16.M88.4 R56, [R169+0x1800] ;  /* 0x00180000a938783b */ /* 0x0004680000000200 */
[----:B-1----:R2:W1:Y:S04]  /*3460*/  LDSM.16.M88.4 R4, [R164] ;  /* 0x00000000a404783b */ /* 0x0024680000000200 */
[----:B------:R2:W1:Y:S04]  /*3470*/  LDSM.16.M88.4 R60, [R24] ;  /* 0x00000000183c783b */ /* 0x0004680000000200 */
[----:B------:R2:W1:Y:S04]  /*3480*/  LDSM.16.M88.4 R76, [R24+0x800] ;  /* 0x00080000184c783b */ /* 0x0004680000000200 */
[----:B------:R2:W1:Y:S04]  /*3490*/  LDSM.16.M88.4 R80, [R24+0x1000] ;  /* 0x001000001850783b */ /* 0x0004680000000200 */
[----:B------:R2:W1:Y:S01]  /*34a0*/  LDSM.16.M88.4 R88, [R24+0x1800] ;  /* 0x001800001858783b */ /* 0x0004620000000200 */
[----:B------:R-:W-:Y:S05]  /*34b0*/  @!P2 BRA `(.L_x_1580) ;  /* 0x000003e00000a947 */ /* 0x000fea0003800000 */
[----:B------:R-:W-:Y:S01]  /*34c0*/  SHF.R.S32.HI R0, RZ, 0x1f, R174 ;  /* 0x0000001fff007819 */ /* 0x000fe200000114ae */
[----:B------:R-:W-:Y:S01]  /*34d0*/  IMAD.WIDE.U32 R2, R174, c[0x0][0x208], RZ ;  /* 0x00008200ae027a25 */ /* 0x000fe200078e00ff */
[----:B------:R-:W-:-:S02]  /*34e0*/  SHF.R.S32.HI R12, RZ, 0x1f, R173 ;  /* 0x0000001fff0c7819 */ /* 0x000fc400000114ad */
[----:B------:R-:W-:Y:S01]  /*34f0*/  SHF.R.S32.HI R13, RZ, 0x1f, R186 ;  /* 0x0000001fff0d7819 */ /* 0x000fe200000114ba */
[----:B------:R-:W-:Y:S01]  /*3500*/  IMAD R0, R0, c[0x0][0x208], RZ ;  /* 0x0000820000007a24 */ /* 0x000fe200078e02ff */
[----:B------:R-:W-:Y:S01]  /*3510*/  SHF.R.S32.HI R15, RZ, 0x1f, R185 ;  /* 0x0000001fff0f7819 */ /* 0x000fe200000114b9 */
[----:B------:R-:W-:Y:S01]  /*3520*/  IMAD.SHL.U32 R27, R186, 0x2, RZ ;  /* 0x00000002ba1b7824 */ /* 0x000fe200078e00ff */
[----:B------:R-:W-:Y:S01]  /*3530*/  SHF.R.S32.HI R14, RZ, 0x1f, R177 ;  /* 0x0000001fff0e7819 */ /* 0x000fe200000114b1 */
[----:B------:R-:W-:Y:S01]  /*3540*/  IMAD R0, R174, c[0x0][0x20c], R0 ;  /* 0x00008300ae007a24 */ /* 0x000fe200078e0200 */
[----:B------:R-:W-:Y:S01]  /*3550*/  SHF.L.U64.HI R23, R186, 0x1, R13 ;  /* 0x00000001ba177819 */ /* 0x000fe2000001020d */
[C---:B------:R-:W-:Y:S01]  /*3560*/  IMAD.SHL.U32 R26, R185.reuse, 0x2, RZ ;  /* 0x00000002b91a7824 */ /* 0x040fe200078e00ff */
[----:B------:R-:W-:Y:S01]  /*3570*/  SHF.L.U64.HI R22, R185, 0x1, R15 ;  /* 0x00000001b9167819 */ /* 0x000fe2000001020f */
[----:B------:R-:W-:Y:S01]  /*3580*/  IMAD.IADD R3, R3, 0x1, R0 ;  /* 0x0000000103037824 */ /* 0x000fe200078e0200 */
[----:B------:R-:W-:Y:S01]  /*3590*/  SHF.L.U64.HI R21, R177, 0x1, R14 ;  /* 0x00000001b1157819 */ /* 0x000fe2000001020e */
[----:B------:R-:W-:-:S02]  /*35a0*/  IMAD R0, R12, c[0x0][0x218], RZ ;  /* 0x000086000c007a24 */ /* 0x000fc400078e02ff */
[----:B------:R-:W-:-:S04]  /*35b0*/  IMAD.WIDE.U32 R2, R173, c[0x0][0x218], R2 ;  /* 0x00008600ad027a25 */ /* 0x000fc800078e0002 */
[----:B------:R-:W-:Y:S01]  /*35c0*/  IMAD R12, R173, c[0x0][0x21c], R0 ;  /* 0x00008700ad0c7a24 */ /* 0x000fe200078e0200 */
[----:B------:R-:W-:Y:S01]  /*35d0*/  IADD3 R0, P0, R196, R2, RZ ;  /* 0x00000002c4007210 */ /* 0x000fe20007f1e0ff */
[----:B------:R-:W-:-:S03]  /*35e0*/  IMAD.SHL.U32 R25, R177, 0x2, RZ ;  /* 0x00000002b1197824 */ /* 0x000fc600078e00ff */
[----:B------:R-:W-:Y:S02]  /*35f0*/  IADD3.X R2, R199, R3, R12, P0, !PT ;  /* 0x00000003c7027210 */ /* 0x000fe400007fe40c */
[----:B------:R-:W-:-:S04]  /*3600*/  LEA R20, P0, R0, c[0x0][0x1f8], 0x1 ;  /* 0x00007e0000147a11 */ /* 0x000fc800078008ff */
[----:B------:R-:W-:Y:S01]  /*3610*/  LEA.HI.X R13, R0, c[0x0][0x1fc], R2, 0x1, P0 ;  /* 0x00007f00000d7a11 */ /* 0x000fe200000f0c02 */
[----:B------:R-:W-:Y:S06]  /*3620*/  BRA.DIV ~URZ, `(.L_x_1581) ;  /* 0x0000b0127f007947 */ /* 0x000fec000b800000 */
[----:B------:R2:W4:Y:S02]  /*3630*/  SHFL.IDX PT, R12, R13, RZ, 0x181f ;  /* 0x00181fff0d0c7589 */ /* 0x00052400000e0000 */
.L_x_1671:
[----:B------:R-:W-:Y:S05]  /*3640*/  BRA.DIV ~URZ, `(.L_x_1582) ;  /* 0x0000b0627f007947 */ /* 0x000fea000b800000 */
[----:B------:R-:W5:Y:S01]  /*3650*/  SHFL.IDX PT, R0, R20, RZ, 0x181f ;  /* 0x00181fff14007589 */ /* 0x000f6200000e0000 */
[----:B------:R-:W-:Y:S02]  /*3660*/  SEL R19, RZ, 0x10, P5 ;  /* 0x00000010ff137807 */ /* 0x000fe40002800000 */
[----:B------:R-:W-:Y:S02]  /*3670*/  SEL R18, RZ, 0x10, P4 ;  /* 0x00000010ff127807 */ /* 0x000fe40002000000 */
[C---:B-----5:R-:W-:Y:S02]  /*3680*/  IADD3 R16, P0, R0.reuse, R25, RZ ;  /* 0x0000001900107210 */ /* 0x060fe40007f1e0ff */
[----:B------:R-:W-:-:S03]  /*3690*/  IADD3 R14, P1, R0, R26, RZ ;  /* 0x0000001a000e7210 */ /* 0x000fc60007f3e0ff */
[----:B----4-:R-:W-:Y:S01]  /*36a0*/  IMAD.X R17, R12, 0x1, R21, P0 ;  /* 0x000000010c117824 */ /* 0x010fe200000e0615 */
[----:B------:R-:W-:Y:S01]  /*36b0*/  IADD3 R2, P0, R0, R27, RZ ;  /* 0x0000001b00027210 */ /* 0x000fe20007f1e0ff */
[C---:B------:R-:W-:Y:S01]  /*36c0*/  IMAD.X R15, R12.reuse, 0x1, R22, P1 ;  /* 0x000000010c0f7824 */ /* 0x040fe200008e0616 */
[----:B------:R4:W2:Y:S03]  /*36d0*/  SHFL.IDX PT, R0, R20, 0x1, 0x181f ;  /* 0x00381f0014007f89 */ /* 0x0008a600000e0000 */
[----:B------:R-:W-:Y:S01]  /*36e0*/  IMAD.X R3, R12, 0x1, R23, P0 ;  /* 0x000000010c037824 */ /* 0x000fe200000e0617 */
[----:B------:R-:W-:Y:S01]  /*36f0*/  @!PT LDS RZ, [RZ] ;  /* 0x00000000fffff984 */ /* 0x000fe20000000800 */
[----:B------:R5:W-:Y:S04]  /*3700*/  LDGSTS.E.BYPASS.LTC128B.128 [R188+0x6100], [R16.64], !P5 ;  /* 0x0610000010bc7fae */ /* 0x000be8000e901d46 */
[----:B------:R4:W-:Y:S04]  /*3710*/  LDGSTS.E.BYPASS.LTC128B.128 [R188+0x8100], [R14.64], !P4 ;  /* 0x081000000ebc7fae */ /* 0x0009e8000e101d46 */
[----:B------:R4:W-:Y:S04]  /*3720*/  LDGSTS.E.BYPASS.LTC128B.128 [R188+0xa100], [R2.64], !P6 ;  /* 0x0a10000002bc7fae */ /* 0x0009e8000f101d46 */
[----:B-----5:R4:W3:Y:S01]  /*3730*/  SHFL.IDX PT, R16, R13, 0x1, 0x181f ;  /* 0x00381f000d107f89 */ /* 0x0208e200000e0000 */
[----:B------:R-:W-:-:S03]  /*3740*/  IMAD.MOV.U32 R17, RZ, RZ, R252 ;  /* 0x000000ffff117224 */ /* 0x000fc600078e00fc */
.L_x_1672:
[----:B--2-4-:R-:W-:Y:S02]  /*3750*/  IADD3 R2, -R19, 0x10, RZ ;  /* 0x0000001013027810 */ /* 0x014fe40007ffe1ff */
[----:B------:R-:W-:-:S02]  /*3760*/  IADD3 R3, -R18, 0x10, RZ ;  /* 0x0000001012037810 */ /* 0x000fc40007ffe1ff */
[----:B------:R-:W-:-:S04]  /*3770*/  LOP3.LUT R2, R2, 0xf, RZ, 0xc0, !PT ;  /* 0x0000000f02027812 */ /* 0x000fc800078ec0ff */
[----:B------:R-:W-:Y:S02]  /*3780*/  IADD3 R14, P1, P0, R2, R0, R25 ;  /* 0x00000000020e7210 */ /* 0x000fe4000783e019 */
[----:B------:R-:W-:Y:S02]  /*3790*/  LOP3.LUT R2, R3, 0xf, RZ, 0xc0, !PT ;  /* 0x0000000f03027812 */ /* 0x000fe400078ec0ff */
[----:B------:R-:W-:Y:S02]  /*37a0*/  IADD3 R3, -R17, 0x10, RZ ;  /* 0x0000001011037810 */ /* 0x000fe40007ffe1ff */
[----:B---3--:R-:W-:Y:S02]  /*37b0*/  IADD3.X R15, RZ, R16, R21, P1, P0 ;  /* 0x00000010ff0f7210 */ /* 0x008fe40000fe0415 */
[----:B------:R-:W-:Y:S02]  /*37c0*/  IADD3 R12, P1, P0, R2, R0, R26 ;  /* 0x00000000020c7210 */ /* 0x000fe4000783e01a */
[----:B------:R-:W-:-:S02]  /*37d0*/  LOP3.LUT R2, R3, 0xf, RZ, 0xc0, !PT ;  /* 0x0000000f03027812 */ /* 0x000fc400078ec0ff */
[----:B------:R-:W-:Y:S02]  /*37e0*/  IADD3.X R13, RZ, R16, R22, P1, P0 ;  /* 0x00000010ff0d7210 */ /* 0x000fe40000fe0416 */
[----:B------:R-:W-:-:S04]  /*37f0*/  IADD3 R2, P1, P0, R2, R0, R27 ;  /* 0x0000000002027210 */ /* 0x000fc8000783e01b */
[----:B------:R-:W-:Y:S02]  /*3800*/  IADD3.X R3, RZ, R16, R23, P1, P0 ;  /* 0x00000010ff037210 */ /* 0x000fe40000fe0417 */
[----:B------:R-:W-:Y:S02]  /*3810*/  ISETP.NE.U32.AND P0, PT, R19, RZ, PT ;  /* 0x000000ff1300720c */ /* 0x000fe40003f05070 */
[----:B------:R-:W-:-:S11]  /*3820*/  ISETP.NE.U32.AND P1, PT, R18, RZ, PT ;  /* 0x000000ff1200720c */ /* 0x000fd60003f25070 */
[----:B------:R-:W-:Y:S01]  /*3830*/  @!PT LDS RZ, [RZ] ;  /* 0x00000000fffff984 */ /* 0x000fe20000000800 */
[----:B------:R-:W-:Y:S01]  /*3840*/  @!PT LDS RZ, [RZ] ;  /* 0x00000000fffff984 */ /* 0x000fe20000000800 */
[----:B------:R-:W-:Y:S01]  /*3850*/  @!PT LDS RZ, [RZ] ;  /* 0x00000000fffff984 */ /* 0x000fe20000000800 */
[----:B------:R2:W-:Y:S01]  /*3860*/  LDGSTS.E.BYPASS.LTC128B.128.ZFILL [R188+0x7100], [R14.64], P0 ;  /* 0x071000000ebc7fae */ /* 0x0005e20008141d46 */
[----:B------:R-:W-:-:S03]  /*3870*/  ISETP.NE.U32.AND P0, PT, R17, RZ, PT ;  /* 0x000000ff1100720c */ /* 0x000fc60003f05070 */
[----:B------:R2:W-:Y:S10]  /*3880*/  LDGSTS.E.BYPASS.LTC128B.128.ZFILL [R188+0x9100], [R12.64], P1 ;  /* 0x091000000cbc7fae */ /* 0x0005f40008941d46 */
[----:B------:R2:W-:Y:S02]  /*3890*/  LDGSTS.E.BYPASS.LTC128B.128.ZFILL [R188+0xb100], [R2.64], P0 ;  /* 0x0b10000002bc7fae */ /* 0x0005e40008141d46 */
.L_x_1580:
[----:B------:R-:W-:Y:S05]  /*38a0*/  BSYNC B0 ;  /* 0x0000000000007941 */ /* 0x000fea0003800000 */
.L_x_1579:
[----:B--2---:R-:W-:Y:S01]  /*38b0*/  IMAD.MOV.U32 R2, RZ, RZ, 0x40 ;  /* 0x00000040ff027424 */ /* 0x004fe200078e00ff */
[----:B------:R-:W-:Y:S01]  /*38c0*/  LOP3.LUT P0, RZ, R162, 0x4, RZ, 0xc0, !PT ;  /* 0x00000004a2ff7812 */ /* 0x000fe2000780c0ff */
[----:B------:R-:W0:Y:S01]  /*38d0*/  LDGDEPBAR ;  /* 0x00000000000079af */ /* 0x000e220000000000 */
[----:B------:R-:W-:Y:S02]  /*38e0*/  WARPSYNC 0xffffffff ;  /* 0xffffffff00007948 */ /* 0x000fe40003800000 */
[----:B------:R-:W-:-:S04]  /*38f0*/  SEL R2, R2, 0xffffffc0, !P0 ;  /* 0xffffffc002027807 */ /* 0x000fc80004000000 */
[----:B------:R-:W-:Y:S01]  /*3900*/  IADD3 R0, R2, R169, R167 ;  /* 0x000000a902007210 */ /* 0x000fe20007ffe0a7 */
[----:B------:R-:W-:Y:S02]  /*3910*/  IMAD.IADD R2, R169, 0x1, R2 ;  /* 0x00000001a9027824 */ /* 0x000fe400078e0202 */
[C---:B---34-:R-:W-:Y:S01]  /*3920*/  HMMA.16816.F32.BF16 R12, R8.reuse, R32, RZ ;  /* 0x00000020080c723c */ /* 0x058fe200000418ff */
[----:B------:R-:W-:Y:S04]  /*3930*/  LDSM.16.M88.4 R20, [R166] ;  /* 0x00000000a614783b */ /* 0x000fe80000000200 */
[----:B------:R-:W2:Y:S03]  /*3940*/  LDSM.16.M88.4 R64, [R2] ;  /* 0x000000000240783b */ /* 0x000ea60000000200 */
[C---:B------:R-:W-:Y:S01]  /*3950*/  HMMA.16816.F32.BF16 R32, R8.reuse, R34, RZ ;  /* 0x000000220820723c */ /* 0x040fe200000418ff */
[----:B------:R-:W3:Y:S04]  /*3960*/  LDSM.16.M88.4 R72, [R2+0x1000] ;  /* 0x001000000248783b */ /* 0x000ee80000000200 */
[----:B------:R-:W4:Y:S03]  /*3970*/  LDSM.16.M88.4 R68, [R2+0x800] ;  /* 0x000800000244783b */ /* 0x000f260000000200 */
[----:B------:R-:W-:Y:S01]  /*3980*/  HMMA.16816.F32.BF16 R28, R8, R36, RZ ;  /* 0x00000024081c723c */ /* 0x000fe200000418ff */
[----:B------:R-:W5:Y:S04]  /*3990*/  LDSM.16.M88.4 R84, [R2+0x1800] ;  /* 0x001800000254783b */ /* 0x000f680000000200 */
[----:B------:R-:W-:Y:S03]  /*39a0*/  LDSM.16.M88.4 R16, [R165] ;  /* 0x00000000a510783b */ /* 0x000fe60000000200 */
[----:B-1----:R-:W-:Y:S01]  /*39b0*/  HMMA.16816.F32.BF16 R48, R4, R60, R12 ;  /* 0x0000003c0430723c */ /* 0x002fe2000004180c */
[----:B------:R-:W1:Y:S04]  /*39c0*/  LDSM.16.M88.4 R92, [R0] ;  /* 0x00000000005c783b */ /* 0x000e680000000200 */
[----:B------:R-:W-:Y:S03]  /*39d0*/  LDSM.16.M88.4 R100, [R169+0x2000] ;  /* 0x00200000a964783b */ /* 0x000fe60000000200 */
[C---:B------:R-:W-:Y:S01]  /*39e0*/  HMMA.16816.F32.BF16 R12, R8.reuse, R38, RZ ;  /* 0x00000026080c723c */ /* 0x040fe200000418ff */
[----:B------:R-:W-:Y:S07]  /*39f0*/  LDSM.16.M88.4 R96, [R24+0x2000] ;  /* 0x002000001860783b */ /* 0x000fee0000000200 */
[C---:B------:R-:W-:Y:S08]  /*3a00*/  HMMA.16816.F32.BF16 R36, R8.reuse, R40, RZ ;  /* 0x000000280824723c */ /* 0x040ff000000418ff */
[C---:B------:R-:W-:Y:S08]  /*3a10*/  HMMA.16816.F32.BF16 R40, R8.reuse, R42, RZ ;  /* 0x0000002a0828723c */ /* 0x040ff000000418ff */
[C---:B------:R-:W-:Y:S08]  /*3a20*/  HMMA.16816.F32.BF16 R44, R8.reuse, R56, RZ ;  /* 0x00000038082c723c */ /* 0x040ff000000418ff */
[----:B------:R-:W-:Y:S08]  /*3a30*/  HMMA.16816.F32.BF16 R56, R8, R58, RZ ;  /* 0x0000003a0838723c */ /* 0x000ff000000418ff */
[C---:B------:R-:W-:Y:S08]  /*3a40*/  HMMA.16816.F32.BF16 R60, R4.reuse, R62, R32 ;  /* 0x0000003e043c723c */ /* 0x040ff00000041820 */
[C---:B------:R-:W-:Y:S08]  /*3a50*/  HMMA.16816.F32.BF16 R52, R4.reuse, R76, R28 ;  /* 0x0000004c0434723c */ /* 0x040ff0000004181c */
[C---:B------:R-:W-:Y:S08]  /*3a60*/  HMMA.16816.F32.BF16 R28, R4.reuse, R80, R36 ;  /* 0x00000050041c723c */ /* 0x040ff00000041824 */
[C---:B------:R-:W-:Y:S01]  /*3a70*/  HMMA.16816.F32.BF16 R8, R4.reuse, R82, R40 ;  /* 0x000000520408723c */ /* 0x040fe20000041828 */
[----:B------:R-:W-:Y:S07]  /*3a80*/  LDSM.16.M88.4 R80, [R0+0x800] ;  /* 0x000800000050783b */ /* 0x000fee0000000200 */
[C---:B------:R-:W-:Y:S01]  /*3a90*/  HMMA.16816.F32.BF16 R32, R4.reuse, R78, R12 ;  /* 0x0000004e0420723c */ /* 0x040fe2000004180c */
[----:B------:R-:W1:Y:S04]  /*3aa0*/  LDSM.16.M88.4 R76, [R0+0x1000] ;  /* 0x00100000004c783b */ /* 0x000e680000000200 */
[----:B------:R-:W-:Y:S03]  /*3ab0*/  LDSM.16.M88.4 R12, [R163+0x4000] ;  /* 0x00400000a30c783b */ /* 0x000fe60000000200 */
[----:B------:R-:W-:Y:S08]  /*3ac0*/  HMMA.16816.F32.BF16 R36, R4, R88, R44 ;  /* 0x000000580424723c */ /* 0x000ff0000004182c */
[----:B--2---:R-:W-:Y:S08]  /*3ad0*/  HMMA.16816.F32.BF16 R44, R20, R64, R48 ;  /* 0x00000040142c723c */ /* 0x004ff00000041830 */
[----:B------:R-:W-:Y:S01]  /*3ae0*/  HMMA.16816.F32.BF16 R48, R4, R90, R56 ;  /* 0x0000005a0430723c */ /* 0x000fe20000041838 */
[----:B------:R-:W2:Y:S07]  /*3af0*/  LDSM.16.M88.4 R88, [R0+0x1800] ;  /* 0x001800000058783b */ /* 0x000eae0000000200 */
[C---:B------:R-:W-:Y:S01]  /*3b00*/  HMMA.16816.F32.BF16 R60, R20.reuse, R66, R60 ;  /* 0x00000042143c723c */ /* 0x040fe2000004183c */
[----:B------:R-:W-:Y:S07]  /*3b10*/  LDSM.16.M88.4 R64, [R169+0x3000] ;  /* 0x00300000a940783b */ /* 0x000fee0000000200 */
[C---:B---3--:R-:W-:Y:S08]  /*3b20*/  HMMA.16816.F32.BF16 R40, R20.reuse, R72, R28 ;  /* 0x000000481428723c */ /* 0x048ff0000004181c */
[C---:B----4-:R-:W-:Y:S08]  /*3b30*/  HMMA.16816.F32.BF16 R56, R20.reuse, R68, R52 ;  /* 0x000000441438723c */ /* 0x050ff00000041834 */
[C---:B------:R-:W-:Y:S01]  /*3b40*/  HMMA.16816.F32.BF16 R28, R20.reuse, R74, R8 ;  /* 0x0000004a141c723c */ /* 0x040fe20000041808 */
[----:B------:R-:W-:Y:S04]  /*3b50*/  LDSM.16.M88.4 R8, [R164+0x4000] ;  /* 0x00400000a408783b */ /* 0x000fe80000000200 */
[----:B------:R-:W-:Y:S03]  /*3b60*/  LDSM.16.M88.4 R72, [R24+0x3000] ;  /* 0x003000001848783b */ /* 0x000fe60000000200 */
[C---:B------:R-:W-:Y:S01]  /*3b70*/  HMMA.16816.F32.BF16 R52, R20.reuse, R70, R32 ;  /* 0x000000461434723c */ /* 0x040fe20000041820 */
[----:B------:R-:W-:Y:S07]  /*3b80*/  LDSM.16.M88.4 R68, [R169+0x2800] ;  /* 0x00280000a944783b */ /* 0x000fee0000000200 */
[----:B-----5:R-:W-:Y:S08]  /*3b90*/  HMMA.16816.F32.BF16 R4, R20, R84, R36 ;  /* 0x000000541404723c */ /* 0x020ff00000041824 */
[----:B-1----:R-:W-:Y:S08]  /*3ba0*/  HMMA.16816.F32.BF16 R32, R16, R92, R44 ;  /* 0x0000005c1020723c */ /* 0x002ff0000004182c */
[----:B------:R-:W-:Y:S01]  /*3bb0*/  HMMA.16816.F32.BF16 R36, R20, R86, R48 ;  /* 0x000000561424723c */ /* 0x000fe20000041830 */
[----:B------:R-:W1:Y:S07]  /*3bc0*/  LDSM.16.M88.4 R84, [R169+0x3800] ;  /* 0x00380000a954783b */ /* 0x000e6e0000000200 */
[C---:B------:R-:W-:Y:S01]  /*3bd0*/  HMMA.16816.F32.BF16 R60, R16.reuse, R94, R60 ;  /* 0x0000005e103c723c */ /* 0x040fe2000004183c */
[----:B------:R-:W-:Y:S07]  /*3be0*/  LDSM.16.M88.4 R92, [R2+0x2000] ;  /* 0x00200000025c783b */ /* 0x000fee0000000200 */
[C---:B------:R-:W-:Y:S08]  /*3bf0*/  HMMA.16816.F32.BF16 R44, R16.reuse, R76, R40 ;  /* 0x0000004c102c723c */ /* 0x040ff00000041828 */
[C---:B------:R-:W-:Y:S01]  /*3c00*/  HMMA.16816.F32.BF16 R40, R16.reuse, R78, R28 ;  /* 0x0000004e1028723c */ /* 0x040fe2000004181c */
[----:B------:R-:W-:Y:S07]  /*3c10*/  LDSM.16.M88.4 R76, [R24+0x2800] ;  /* 0x00280000184c783b */ /* 0x000fee0000000200 */
[C---:B--2---:R-:W-:Y:S01]  /*3c20*/  HMMA.16816.F32.BF16 R28, R16.reuse, R88, R4 ;  /* 0x00000058101c723c */ /* 0x044fe20000041804 */
[----:B------:R-:W-:Y:S07]  /*3c30*/  LDSM.16.M88.4 R4, [R166+0x4000] ;  /* 0x00400000a604783b */ /* 0x000fee0000000200 */
[----:B------:R-:W-:Y:S08]  /*3c40*/  HMMA.16816.F32.BF16 R56, R16, R80, R56 ;  /* 0x000000501038723c */ /* 0x000ff00000041838 */
[----:B------:R-:W-:Y:S08]  /*3c50*/  HMMA.16816.F32.BF16 R20, R12, R100, R32 ;  /* 0x000000640c14723c */ /* 0x000ff00000041820 */
[C---:B------:R-:W-:Y:S01]  /*3c60*/  HMMA.16816.F32.BF16 R48, R16.reuse, R82, R52 ;  /* 0x000000521030723c */ /* 0x040fe20000041834 */
[----:B------:R-:W2:Y:S07]  /*3c70*/  LDSM.16.M88.4 R80, [R24+0x3800] ;  /* 0x003800001850783b */ /* 0x000eae0000000200 */
[----:B------:R-:W-:Y:S01]  /*3c80*/  HMMA.16816.F32.BF16 R16, R16, R90, R36 ;  /* 0x0000005a1010723c */ /* 0x000fe20000041824 */
[----:B------:R-:W-:Y:S07]  /*3c90*/  LDSM.16.M88.4 R88, [R0+0x2000] ;  /* 0x002000000058783b */ /* 0x000fee0000000200 */
[C---:B------:R-:W-:Y:S08]  /*3ca0*/  HMMA.16816.F32.BF16 R60, R12.reuse, R102, R60 ;  /* 0x000000660c3c723c */ /* 0x040ff0000004183c */
[C---:B-1----:R-:W-:Y:S08]  /*3cb0*/  HMMA.16816.F32.BF16 R32, R12.reuse, R84, R28 ;  /* 0x000000540c20723c */ /* 0x042ff0000004181c */
[----:B------:R-:W-:Y:S08]  /*3cc0*/  HMMA.16816.F32.BF16 R52, R12, R68, R56 ;  /* 0x000000440c34723c */ /* 0x000ff00000041838 */
[----:B------:R-:W-:Y:S01]  /*3cd0*/  HMMA.16816.F32.BF16 R28, R8, R96, R20 ;  /* 0x00000060081c723c */ /* 0x000fe20000041814 */
[----:B------:R-:W-:Y:S07]  /*3ce0*/  LDSM.16.M88.4 R20, [R165+0x4000] ;  /* 0x00400000a514783b */ /* 0x000fee0000000200 */
[C---:B------:R-:W-:Y:S01]  /*3cf0*/  HMMA.16816.F32.BF16 R48, R12.reuse, R70, R48 ;  /* 0x000000460c30723c */ /* 0x040fe20000041830 */
[----:B------:R-:W1:Y:S07]  /*3d00*/  LDSM.16.M88.4 R68, [R2+0x2800] ;  /* 0x002800000244783b */ /* 0x000e6e0000000200 */
[C---:B------:R-:W-:Y:S08]  /*3d10*/  HMMA.16816.F32.BF16 R44, R12.reuse, R64, R44 ;  /* 0x000000400c2c723c */ /* 0x040ff0000004182c */
[C---:B------:R-:W-:Y:S01]  /*3d20*/  HMMA.16816.F32.BF16 R36, R12.reuse, R66, R40 ;  /* 0x000000420c24723c */ /* 0x040fe20000041828 */
[----:B------:R-:W3:Y:S07]  /*3d30*/  LDSM.16.M88.4 R64, [R2+0x3000] ;  /* 0x003000000240783b */ /* 0x000eee0000000200 */
[----:B------:R-:W-:Y:S01]  /*3d40*/  HMMA.16816.F32.BF16 R12, R12, R86, R16 ;  /* 0x000000560c0c723c */ /* 0x000fe20000041810 */
[----:B------:R-:W4:Y:S04]  /*3d50*/  LDSM.16.M88.4 R84, [R2+0x3800] ;  /* 0x003800000254783b */ /* 0x000f280000000200 */
[----:B------:R-:W-:Y:S03]  /*3d60*/  LDSM.16.M88.4 R16, [R163+0x8000] ;  /* 0x00800000a310783b */ /* 0x000fe60000000200 */
[C---:B------:R-:W-:Y:S08]  /*3d70*/  HMMA.16816.F32.BF16 R60, R8.reuse, R98, R60 ;  /* 0x00000062083c723c */ /* 0x040ff0000004183c */
[C---:B--2---:R-:W-:Y:S08]  /*3d80*/  HMMA.16816.F32.BF16 R40, R8.reuse, R80, R32 ;  /* 0x000000500828723c */ /* 0x044ff00000041820 */
[----:B------:R-:W-:Y:S08]  /*3d90*/  HMMA.16816.F32.BF16 R56, R8, R76, R52 ;  /* 0x0000004c0838723c */ /* 0x000ff00000041834 */
[----:B------:R-:W-:Y:S08]  /*3da0*/  HMMA.16816.F32.BF16 R32, R4, R92, R28 ;  /* 0x0000005c0420723c */ /* 0x000ff0000004181c */
[C---:B------:R-:W-:Y:S01]  /*3db0*/  HMMA.16816.F32.BF16 R52, R8.reuse, R78, R48 ;  /* 0x0000004e0834723c */ /* 0x040fe20000041830 */
[----:B------:R-:W-:Y:S07]  /*3dc0*/  LDSM.16.M88.4 R76, [R0+0x2800] ;  /* 0x00280000004c783b */ /* 0x000fee0000000200 */
[C---:B------:R-:W-:Y:S08]  /*3dd0*/  HMMA.16816.F32.BF16 R48, R8.reuse, R72, R44 ;  /* 0x000000480830723c */ /* 0x040ff0000004182c */
[C---:B------:R-:W-:Y:S01]  /*3de0*/  HMMA.16816.F32.BF16 R44, R8.reuse, R74, R36 ;  /* 0x0000004a082c723c */ /* 0x040fe20000041824 */
[----:B------:R-:W-:Y:S07]  /*3df0*/  LDSM.16.M88.4 R72, [R0+0x3800] ;  /* 0x003800000048783b */ /* 0x000fee0000000200 */
[----:B------:R-:W-:Y:S01]  /*3e00*/  HMMA.16816.F32.BF16 R8, R8, R82, R12 ;  /* 0x000000520808723c */ /* 0x000fe2000004180c */
[----:B------:R-:W2:Y:S04]  /*3e10*/  LDSM.16.M88.4 R80, [R169+0x4000] ;  /* 0x00400000a950783b */ /* 0x000ea80000000200 */
[----:B------:R-:W-:Y:S03]  /*3e20*/  LDSM.16.M88.4 R12, [R164+0x8000] ;  /* 0x00800000a40c783b */ /* 0x000fe60000000200 */
[C---:B------:R-:W-:Y:S01]  /*3e30*/  HMMA.16816.F32.BF16 R28, R4.reuse, R94, R60 ;  /* 0x0000005e041c723c */ /* 0x040fe2000004183c */
[----:B------:R-:W-:Y:S07]  /*3e40*/  LDSM.16.M88.4 R60, [R2+0x4000] ;  /* 0x00400000023c783b */ /* 0x000fee0000000200 */
[----:B-1----:R-:W-:Y:S08]  /*3e50*/  HMMA.16816.F32.BF16 R36, R4, R68, R56 ;  /* 0x000000440424723c */ /* 0x002ff00000041838 */
[----:B------:R-:W-:Y:S08]  /*3e60*/  HMMA.16816.F32.BF16 R32, R20, R88, R32 ;  /* 0x000000581420723c */ /* 0x000ff00000041820 */
[C---:B------:R-:W-:Y:S01]  /*3e70*/  HMMA.16816.F32.BF16 R56, R4.reuse, R70, R52 ;  /* 0x000000460438723c */ /* 0x040fe20000041834 */
[----:B------:R-:W-:Y:S07]  /*3e80*/  LDSM.16.M88.4 R52, [R169+0x4800] ;  /* 0x00480000a934783b */ /* 0x000fee0000000200 */
[C---:B---3--:R-:W-:Y:S08]  /*3e90*/  HMMA.16816.F32.BF16 R68, R4.reuse, R64, R48 ;  /* 0x000000400444723c */ /* 0x048ff00000041830 */
[C---:B------:R-:W-:Y:S01]  /*3ea0*/  HMMA.16816.F32.BF16 R48, R4.reuse, R66, R44 ;  /* 0x000000420430723c */ /* 0x040fe2000004182c */
[----:B------:R-:W-:Y:S07]  /*3eb0*/  LDSM.16.M88.4 R44, [R24+0x4000] ;  /* 0x00400000182c783b */ /* 0x000fee0000000200 */
[----:B----4-:R-:W-:Y:S01]  /*3ec0*/  HMMA.16816.F32.BF16 R64, R4, R84, R40 ;  /* 0x000000540440723c */ /* 0x010fe20000041828 */
[----:B------:R-:W1:Y:S07]  /*3ed0*/  LDSM.16.M88.4 R40, [R0+0x3000] ;  /* 0x003000000028783b */ /* 0x000e6e0000000200 */
[----:B------:R-:W-:Y:S08]  /*3ee0*/  HMMA.16816.F32.BF16 R28, R20, R90, R28 ;  /* 0x0000005a141c723c */ /* 0x000ff0000004181c */
[----:B------:R-:W-:Y:S01]  /*3ef0*/  HMMA.16816.F32.BF16 R84, R4, R86, R8 ;  /* 0x000000560454723c */ /* 0x000fe20000041808 */
[----:B------:R-:W3:Y:S07]  /*3f00*/  LDSM.16.M88.4 R8, [R166+0x8000] ;  /* 0x00800000a608783b */ /* 0x000eee0000000200 */
[----:B--2---:R-:W-:Y:S08]  /*3f10*/  HMMA.16816.F32.BF16 R4, R16, R80, R32 ;  /* 0x000000501004723c */ /* 0x004ff00000041820 */
[----:B------:R-:W-:Y:S08]  /*3f20*/  HMMA.16816.F32.BF16 R36, R20, R76, R36 ;  /* 0x0000004c1424723c */ /* 0x000ff00000041824 */
[----:B------:R-:W-:Y:S01]  /*3f30*/  HMMA.16816.F32.BF16 R32, R16, R82, R28 ;  /* 0x000000521020723c */ /* 0x000fe2000004181c */
[----:B------:R-:W-:Y:S07]  /*3f40*/  LDSM.16.M88.4 R80, [R169+0x5800] ;  /* 0x00580000a950783b */ /* 0x000fee0000000200 */
[----:B-1----:R-:W-:Y:S01]  /*3f50*/  HMMA.16816.F32.BF16 R92, R20, R40, R68 ;  /* 0x00000028145c723c */ /* 0x002fe20000041844 */
[----:B------:R-:W1:Y:S07]  /*3f60*/  LDSM.16.M88.4 R68, [R24+0x4800] ;  /* 0x004800001844783b */ /* 0x000e6e0000000200 */
[----:B------:R-:W-:Y:S01]  /*3f70*/  HMMA.16816.F32.BF16 R28, R12, R44, R4 ;  /* 0x0000002c0c1c723c */ /* 0x000fe20000041804 */
[----:B------:R-:W-:Y:S07]  /*3f80*/  LDSM.16.M88.4 R4, [R165+0x8000] ;  /* 0x00800000a504783b */ /* 0x000fee0000000200 */
[C---:B------:R-:W-:Y:S01]  /*3f90*/  HMMA.16816.F32.BF16 R96, R20.reuse, R72, R64 ;  /* 0x000000481460723c */ /* 0x040fe20000041840 */
[----:B------:R-:W2:Y:S07]  /*3fa0*/  LDSM.16.M88.4 R64, [R0+0x4000] ;  /* 0x004000000040783b */ /* 0x000eae0000000200 */
[----:B------:R-:W-:Y:S01]  /*3fb0*/  HMMA.16816.F32.BF16 R56, R20, R78, R56 ;  /* 0x0000004e1438723c */ /* 0x000fe20000041838 */
[----:B------:R-:W-:Y:S07]  /*3fc0*/  LDSM.16.M88.4 R76, [R24+0x5000] ;  /* 0x00500000184c783b */ /* 0x000fee0000000200 */
[----:B------:R-:W-:Y:S08]  /*3fd0*/  HMMA.16816.F32.BF16 R36, R16, R52, R36 ;  /* 0x000000341024723c */ /* 0x000ff00000041824 */
[----:B------:R-:W-:Y:S01]  /*3fe0*/  HMMA.16816.F32.BF16 R88, R20, R42, R48 ;  /* 0x0000002a1458723c */ /* 0x000fe20000041830 */
[----:B------:R-:W4:Y:S07]  /*3ff0*/  LDSM.16.M88.4 R48, [R169+0x5000] ;  /* 0x00500000a930783b */ /* 0x000f2e0000000200 */
[----:B------:R-:W-:Y:S08]  /*4000*/  HMMA.16816.F32.BF16 R32, R12, R46, R32 ;  /* 0x0000002e0c20723c */ /* 0x000ff00000041820 */
[----:B---3--:R-:W-:Y:S08]  /*4010*/  HMMA.16816.F32.BF16 R28, R8, R60, R28 ;  /* 0x0000003c081c723c */ /* 0x008ff0000004181c */
[----:B------:R-:W-:Y:S01]  /*4020*/  HMMA.16816.F32.BF16 R44, R16, R54, R56 ;  /* 0x00000036102c723c */ /* 0x000fe20000041838 */
[----:B------:R-:W3:Y:S07]  /*4030*/  LDSM.16.M88.4 R56, [R2+0x4800] ;  /* 0x004800000238783b */ /* 0x000eee0000000200 */
[----:B-1----:R-:W-:Y:S08]  /*4040*/  HMMA.16816.F32.BF16 R40, R12, R68, R36 ;  /* 0x000000440c28723c */ /* 0x002ff00000041824 */
[----:B------:R-:W-:Y:S08]  /*4050*/  HMMA.16816.F32.BF16 R36, R8, R62, R32 ;  /* 0x0000003e0824723c */ /* 0x000ff00000041820 */
[----:B--2---:R-:W-:Y:S08]  /*4060*/  HMMA.16816.F32.BF16 R52, R4, R64, R28 ;  /* 0x000000400434723c */ /* 0x004ff0000004181c */
[----:B----4-:R-:W-:Y:S08]  /*4070*/  HMMA.16816.F32.BF16 R32, R16, R48, R92 ;  /* 0x000000301020723c */ /* 0x010ff0000004185c */
[----:B------:R-:W-:Y:S01]  /*4080*/  HMMA.16816.F32.BF16 R60, R20, R74, R84 ;  /* 0x0000004a143c723c */ /* 0x000fe20000041854 */
[----:B------:R-:W1:Y:S07]  /*4090*/  LDSM.16.M88.4 R84, [R0+0x4800] ;  /* 0x004800000054783b */ /* 0x000e6e0000000200 */
[----:B------:R-:W-:Y:S01]  /*40a0*/  HMMA.16816.F32.BF16 R28, R12, R70, R44 ;  /* 0x000000460c1c723c */ /* 0x000fe2000004182c */
[----:B------:R-:W-:Y:S01]  /*40b0*/  FMUL.FTZ R3, R52, c[0x0][0x320] ;  /* 0x0000c80034037a20 */ /* 0x000fe20000410000 */
[----:B------:R-:W-:Y:S06]  /*40c0*/  LDSM.16.M88.4 R44, [R2+0x5800] ;  /* 0x00580000022c783b */ /* 0x000fec0000000200 */
[----:B------:R-:W-:Y:S01]  /*40d0*/  HMMA.16816.F32.BF16 R36, R4, R66, R36 ;  /* 0x000000420424723c */ /* 0x000fe20000041824 */
[----:B------:R-:W2:Y:S07]  /*40e0*/  LDSM.16.M88.4 R64, [R2+0x5000] ;  /* 0x005000000240783b */ /* 0x000eae0000000200 */
[----:B------:R-:W-:Y:S01]  /*40f0*/  HMMA.16816.F32.BF16 R72, R16, R50, R88 ;  /* 0x000000321048723c */ /* 0x000fe20000041858 */
[----:B------:R4:W-:Y:S01]  /*4100*/  MUFU.TANH R88, R3 ;  /* 0x0000000300587308 */ /* 0x0009e20000002400 */
[----:B------:R2:W5:Y:S06]  /*4110*/  LDSM.16.M88.4 R48, [R24+0x5800] ;  /* 0x005800001830783b */ /* 0x00056c0000000200 */
[----:B---3--:R-:W-:Y:S08]  /*4120*/  HMMA.16816.F32.BF16 R20, R8, R56, R40 ;  /* 0x000000380814723c */ /* 0x008ff00000041828 */
[----:B------:R-:W-:Y:S01]  /*4130*/  HMMA.16816.F32.BF16 R68, R16, R80, R96 ;  /* 0x000000501044723c */ /* 0x000fe20000041860 */
[----:B----4-:R-:W-:-:S04]  /*4140*/  FMUL.FTZ R3, R53, c[0x0][0x320] ;  /* 0x0000c80035037a20 */ /* 0x010fc80000410000 */
[----:B------:R3:W-:Y:S03]  /*4150*/  MUFU.TANH R81, R3 ;  /* 0x0000000300517308 */ /* 0x0007e60000002400 */
[----:B------:R-:W-:Y:S08]  /*4160*/  HMMA.16816.F32.BF16 R32, R12, R76, R32 ;  /* 0x0000004c0c20723c */ /* 0x000ff00000041820 */
[----:B------:R-:W-:Y:S01]  /*4170*/  HMMA.16816.F32.BF16 R28, R8, R58, R28 ;  /* 0x0000003a081c723c */ /* 0x000fe2000004181c */
[----:B---3--:R-:W-:-:S07]  /*4180*/  FMUL.FTZ R3, R54, c[0x0][0x320] ;  /* 0x0000c80036037a20 */ /* 0x008fce0000410000 */
[----:B-1----:R-:W-:Y:S01]  /*4190*/  HMMA.16816.F32.BF16 R40, R4, R84, R20 ;  /* 0x000000540428723c */ /* 0x002fe20000041814 */
[----:B------:R1:W3:Y:S07]  /*41a0*/  MUFU.TANH R80, R3 ;  /* 0x0000000300507308 */ /* 0x0002ee0000002400 */
[----:B------:R-:W-:Y:S08]  /*41b0*/  HMMA.16816.F32.BF16 R16, R16, R82, R60 ;  /* 0x000000521010723c */ /* 0x000ff0000004183c */
[----:B------:R-:W-:Y:S01]  /*41c0*/  HMMA.16816.F32.BF16 R20, R12, R78, R72 ;  /* 0x0000004e0c14723c */ /* 0x000fe20000041848 */
[----:B-1----:R-:W-:-:S02]  /*41d0*/  FMUL.FTZ R3, R55, c[0x0][0x320] ;  /* 0x0000c80037037a20 */ /* 0x002fc40000410000 */
[----:B------:R-:W1:Y:S02]  /*41e0*/  LDSM.16.M88.4 R52, [R0+0x5000] ;  /* 0x005000000034783b */ /* 0x000e640000000200 */
[----:B------:R4:W1:Y:S03]  /*41f0*/  MUFU.TANH R77, R3 ;  /* 0x00000003004d7308 */ /* 0x0008660000002400 */
[----:B--2---:R-:W-:Y:S01]  /*4200*/  HMMA.16816.F32.BF16 R24, R8, R64, R32 ;  /* 0x000000400818723c */ /* 0x004fe20000041820 */
[----:B------:R-:W-:-:S04]  /*4210*/  FMUL.FTZ R2, R40, c[0x0][0x320] ;  /* 0x0000c80028027a20 */ /* 0x000fc80000410000 */
[----:B------:R2:W-:Y:S03]  /*4220*/  MUFU.TANH R56, R2 ;  /* 0x0000000200387308 */ /* 0x0005e60000002400 */
[----:B-----5:R-:W-:Y:S01]  /*4230*/  HMMA.16816.F32.BF16 R32, R12, R48, R68 ;  /* 0x000000300c20723c */ /* 0x020fe20000041844 */
[----:B----4-:R-:W-:-:S07]  /*4240*/  FMUL.FTZ R3, R36, c[0x0][0x320] ;  /* 0x0000c80024037a20 */ /* 0x010fce0000410000 */
[----:B------:R-:W-:Y:S01]  /*4250*/  HMMA.16816.F32.BF16 R12, R12, R50, R16 ;  /* 0x000000320c0c723c */ /* 0x000fe20000041810 */
[----:B------:R4:W5:Y:S01]  /*4260*/  MUFU.TANH R76, R3 ;  /* 0x00000003004c7308 */ /* 0x0009620000002400 */
[----:B--2---:R-:W-:-:S06]  /*4270*/  FMUL.FTZ R2, R41, c[0x0][0x320] ;  /* 0x0000c80029027a20 */ /* 0x004fcc0000410000 */
[C---:B------:R-:W-:Y:S01]  /*4280*/  HMMA.16816.F32.BF16 R16, R8.reuse, R66, R20 ;  /* 0x000000420810723c */ /* 0x040fe20000041814 */
[----:B------:R2:W-:Y:S07]  /*4290*/  MUFU.TANH R49, R2 ;  /* 0x0000000200317308 */ /* 0x0005ee0000002400 */
[----:B------:R-:W-:Y:S01]  /*42a0*/  HMMA.16816.F32.BF16 R20, R8, R44, R32 ;  /* 0x0000002c0814723c */ /* 0x000fe20000041820 */
[----:B----4-:R-:W-:-:S04]  /*42b0*/  FMUL.FTZ R3, R37, c[0x0][0x320] ;  /* 0x0000c80025037a20 */ /* 0x010fc80000410000 */
[----:B------:R4:W-:Y:S03]  /*42c0*/  MUFU.TANH R59, R3 ;  /* 0x00000003003b7308 */ /* 0x0009e60000002400 */
[----:B-1----:R-:W-:Y:S01]  /*42d0*/  HMMA.16816.F32.BF16 R24, R4, R52, R24 ;  /* 0x000000340418723c */ /* 0x002fe20000041818 */
[----:B--2---:R-:W-:-:S04]  /*42e0*/  FMUL.FTZ R2, R42, c[0x0][0x320] ;  /* 0x0000c8002a027a20 */ /* 0x004fc80000410000 */
[----:B------:R1:W-:Y:S03]  /*42f0*/  MUFU.TANH R48, R2 ;  /* 0x0000000200307308 */ /* 0x0003e60000002400 */
[----:B------:R-:W-:Y:S01]  /*4300*/  HMMA.16816.F32.BF16 R8, R8, R46, R12 ;  /* 0x0000002e0808723c */ /* 0x000fe2000004180c */
[----:B----4-:R-:W-:-:S07]  /*4310*/  FMUL.FTZ R3, R38, c[0x0][0x320] ;  /* 0x0000c80026037a20 */ /* 0x010fce0000410000 */
[----:B------:R-:W-:Y:S01]  /*4320*/  HMMA.16816.F32.BF16 R12, R4, R54, R16 ;  /* 0x00000036040c723c */ /* 0x000fe20000041810 */
[----:B------:R2:W4:Y:S01]  /*4330*/  MUFU.TANH R58, R3 ;  /* 0x00000003003a7308 */ /* 0x0005220000002400 */
[----:B-1----:R-:W-:-:S07]  /*4340*/  FMUL.FTZ R2, R43, c[0x0][0x320] ;  /* 0x0000c8002b027a20 */ /* 0x002fce0000410000 */
[----:B------:R1:W-:Y:S01]  /*4350*/  MUFU.TANH R40, R2 ;  /* 0x0000000200287308 */ /* 0x0003e20000002400 */
[----:B--2---:R-:W-:Y:S02]  /*4360*/  FMUL.FTZ R3, R39, c[0x0][0x320] ;  /* 0x0000c80027037a20 */ /* 0x004fe40000410000 */
[----:B------:R-:W-:Y:S01]  /*4370*/  HMMA.16816.F32.BF16 R36, R4, R86, R28 ;  /* 0x000000560424723c */ /* 0x000fe2000004181c */
[----:B------:R2:W3:Y:S04]  /*4380*/  LDSM.16.M88.4 R28, [R0+0x5800] ;  /* 0x00580000001c783b */ /* 0x0004e80000000200 */
[----:B------:R-:W2:Y:S07]  /*4390*/  MUFU.TANH R57, R3 ;  /* 0x0000000300397308 */ /* 0x000eae0000002400 */
[----:B-1----:R-:W-:Y:S11]  /*43a0*/  FMUL.FTZ R2, R15, c[0x0][0x320] ;  /* 0x0000c8000f027a20 */ /* 0x002ff60000410000 */
[----:B------:R-:W-:Y:S01]  /*43b0*/  @!UPT UIADD3 URZ, URZ, URZ, URZ ;  /* 0x0000003f3f3ff290 */ /* 0x000fe2000fffe03f */
[----:B--2---:R-:W-:-:S04]  /*43c0*/  FMUL.FTZ R0, R36, c[0x0][0x320] ;  /* 0x0000c80024007a20 */ /* 0x004fc80000410000 */
[----:B------:R1:W2:Y:S01]  /*43d0*/  MUFU.TANH R42, R0 ;  /* 0x00000000002a7308 */ /* 0x0002a20000002400 */
[----:B---3--:R-:W-:Y:S01]  /*43e0*/  HMMA.16816.F32.BF16 R16, R4, R28, R20 ;  /* 0x0000001c0410723c */ /* 0x008fe20000041814 */
[----:B-1----:R-:W-:-:S06]  /*43f0*/  FMUL.FTZ R0, R37, c[0x0][0x320] ;  /* 0x0000c80025007a20 */ /* 0x002fcc0000410000 */
[----:B------:R1:W-:Y:S01]  /*4400*/  MUFU.TANH R41, R0 ;  /* 0x0000000000297308 */ /* 0x0003e20000002400 */
[----:B------:R-:W-:Y:S01]  /*4410*/  HMMA.16816.F32.BF16 R4, R4, R30, R8 ;  /* 0x0000001e0404723c */ /* 0x000fe20000041808 */
[----:B-1----:R-:W-:Y:S11]  /*4420*/  FMUL.FTZ R0, R38, c[0x0][0x320] ;  /* 0x0000c80026007a20 */ /* 0x002ff60000410000 */
[----:B------:R-:W-:Y:S04]  /*4430*/  @!UPT UIADD3 URZ, URZ, URZ, URZ ;  /* 0x0000003f3f3ff290 */ /* 0x000fe8000fffe03f */
[----:B------:R-:W-:Y:S01]  /*4440*/  FMUL.FTZ R8, R16, c[0x0][0x320] ;  /* 0x0000c80010087a20 */ /* 0x000fe20000410000 */
[----:B------:R1:W3:Y:S01]  /*4450*/  MUFU.TANH R37, R0 ;  /* 0x0000000000257308 */ /* 0x0002e20000002400 */
[----:B------:R-:W-:Y:S02]  /*4460*/  FMUL.FTZ R3, R18, c[0x0][0x320] ;  /* 0x0000c80012037a20 */ /* 0x000fe40000410000 */
[----:B------:R-:W-:-:S04]  /*4470*/  FMUL.FTZ R9, R17, c[0x0][0x320] ;  /* 0x0000c80011097a20 */ /* 0x000fc80000410000 */
[----:B------:R-:W-:Y:S02]  /*4480*/  FMUL.FTZ R5, R5, c[0x0][0x320] ;  /* 0x0000c80005057a20 */ /* 0x000fe40000410000 */
[----:B------:R-:W-:Y:S01]  /*4490*/  FMUL.FTZ R4, R4, c[0x0][0x320] ;  /* 0x0000c80004047a20 */ /* 0x000fe20000410000 */
[----:B------:R-:W-:Y:S01]  /*44a0*/  MUFU.TANH R28, R9 ;  /* 0x00000009001c7308 */ /* 0x000fe20000002400 */
[----:B-1----:R-:W-:-:S07]  /*44b0*/  FMUL.FTZ R0, R39, c[0x0][0x320] ;  /* 0x0000c80027007a20 */ /* 0x002fce0000410000 */
[----:B------:R-:W-:Y:S08]  /*44c0*/  MUFU.TANH R16, R4 ;  /* 0x0000000400107308 */ /* 0x000ff00000002400 */
[----:B------:R1:W1:Y:S02]  /*44d0*/  MUFU.TANH R36, R0 ;  /* 0x0000000000247308 */ /* 0x0002640000002400 */
[----:B-1----:R-:W-:-:S06]  /*44e0*/  FMUL.FTZ R0, R24, c[0x0][0x320] ;  /* 0x0000c80018007a20 */ /* 0x002fcc0000410000 */
[----:B------:R-:W-:Y:S08]  /*44f0*/  MUFU.TANH R24, R8 ;  /* 0x0000000800187308 */ /* 0x000ff00000002400 */
[----:B------:R1:W1:Y:S02]  /*4500*/  MUFU.TANH R34, R0 ;  /* 0x0000000000227308 */ /* 0x0002640000002400 */
[----:B-1----:R-:W-:-:S06]  /*4510*/  FMUL.FTZ R0, R25, c[0x0][0x320] ;  /* 0x0000c80019007a20 */ /* 0x002fcc0000410000 */
[----:B------:R1:W-:Y:S02]  /*4520*/  MUFU.TANH R35, R0 ;  /* 0x0000000000237308 */ /* 0x0003e40000002400 */
[----:B-1----:R-:W-:Y:S02]  /*4530*/  FMUL.FTZ R0, R26, c[0x0][0x320] ;  /* 0x0000c8001a007a20 */ /* 0x002fe40000410000 */
[----:B------:R-:W-:-:S04]  /*4540*/  FMUL.FTZ R26, R7, c[0x0][0x320] ;  /* 0x0000c800071a7a20 */ /* 0x000fc80000410000 */
[----:B------:R1:W1:Y:S08]  /*4550*/  MUFU.TANH R33, R0 ;  /* 0x0000000000217308 */ /* 0x0002700000002400 */
[----:B------:R-:W-:Y:S01]  /*4560*/  MUFU.TANH R4, R26 ;  /* 0x0000001a00047308 */ /* 0x000fe20000002400 */
[----:B-1----:R-:W-:-:S07]  /*4570*/  FMUL.FTZ R0, R27, c[0x0][0x320] ;  /* 0x0000c8001b007a20 */ /* 0x002fce0000410000 */
[----:B------:R1:W-:Y:S08]  /*4580*/  MUFU.TANH R27, R2 ;  /* 0x00000002001b7308 */ /* 0x0003f00000002400 */
[----:B------:R2:W2:Y:S01]  /*4590*/  MUFU.TANH R32, R0 ;  /* 0x0000000000207308 */ /* 0x0004a20000002400 */
[----:B-1----:R-:W-:-:S07]  /*45a0*/  FMUL.FTZ R2, R19, c[0x0][0x320] ;  /* 0x0000c80013027a20 */ /* 0x002fce0000410000 */
[----:B------:R-:W-:Y:S01]  /*45b0*/  MUFU.TANH R15, R2 ;  /* 0x00000002000f7308 */ /* 0x000fe20000002400 */
[----:B--2---:R-:W-:-:S07]  /*45c0*/  FMUL.FTZ R0, R12, c[0x0][0x320] ;  /* 0x0000c8000c007a20 */ /* 0x004fce0000410000 */
[----:B------:R1:W2:Y:S08]  /*45d0*/  MUFU.TANH R29, R0 ;  /* 0x00000000001d7308 */ /* 0x0002b00000002400 */
[----:B------:R-:W-:Y:S01]  /*45e0*/  MUFU.TANH R12, R5 ;  /* 0x00000005000c7308 */ /* 0x000fe20000002400 */
[----:B-1----:R-:W-:Y:S02]  /*45f0*/  FMUL.FTZ R0, R13, c[0x0][0x320] ;  /* 0x0000c8000d007a20 */ /* 0x002fe40000410000 */
[----:B------:R-:W-:-:S05]  /*4600*/  FMUL.FTZ R13, R6, c[0x0][0x320] ;  /* 0x0000c800060d7a20 */ /* 0x000fca0000410000 */
[----:B------:R1:W-:Y:S08]  /*4610*/  MUFU.TANH R30, R0 ;  /* 0x00000000001e7308 */ /* 0x0003f00000002400 */
[----:B------:R-:W-:Y:S01]  /*4620*/  MUFU.TANH R5, R13 ;  /* 0x0000000d00057308 */ /* 0x000fe20000002400 */
[----:B-1----:R-:W-:-:S07]  /*4630*/  FMUL.FTZ R0, R14, c[0x0][0x320] ;  /* 0x0000c8000e007a20 */ /* 0x002fce0000410000 */
[----:B------:R-:W-:Y:S08]  /*4640*/  MUFU.TANH R14, R3 ;  /* 0x00000003000e7308 */ /* 0x000ff00000002400 */
[----:B------:R1:W1:Y:S02]  /*4650*/  MUFU.TANH R25, R0 ;  /* 0x0000000000197308 */ /* 0x0002640000002400 */
[----:B-1----:R-:W-:-:S05]  /*4660*/  IMAD.IADD R0, R104, 0x1, -R220 ;  /* 0x0000000168007824 */ /* 0x002fca00078e0adc */
[C---:B------:R-:W-:Y:S02]  /*4670*/  ISETP.GT.AND P0, PT, R0.reuse, RZ, PT ;  /* 0x000000ff0000720c */ /* 0x040fe40003f04270 */
[----:B------:R-:W-:Y:S02]  /*4680*/  ISETP.GT.AND P1, PT, R0, 0x1, PT ;  /* 0x000000010000780c */ /* 0x000fe40003f24270 */
[----:B------:R-:W-:Y:S02]  /*4690*/  FSEL R10, R80, -INF , P0 ;  /* 0xff800000500a7808 */ /* 0x000fe40000000000 */
[----:B------:R-:W-:Y:S02]  /*46a0*/  FSEL R6, R88, -INF , P0 ;  /* 0xff80000058067808 */ /* 0x000fe40000000000 */
[----:B------:R-:W-:Y:S02]  /*46b0*/  ISETP.GT.AND P0, PT, R0, 0x8, PT ;  /* 0x000000080000780c */ /* 0x000fe40003f04270 */
[----:B------:R-:W-:-:S02]  /*46c0*/  FSEL R7, R81, -INF , P1 ;  /* 0xff80000051077808 */ /* 0x000fc40000800000 */
[----:B------:R-:W-:Y:S02]  /*46d0*/  FSEL R11, R77, -INF , P1 ;  /* 0xff8000004d0b7808 */ /* 0x000fe40000800000 */
[----:B------:R-:W-:Y:S02]  /*46e0*/  ISETP.GT.AND P1, PT, R0, 0x9, PT ;  /* 0x000000090000780c */ /* 0x000fe40003f24270 */
[----:B-----5:R-:W-:Y:S02]  /*46f0*/  FSEL R8, R76, -INF , P0 ;  /* 0xff8000004c087808 */ /* 0x020fe40000000000 */
[----:B------:R-:W-:Y:S02]  /*4700*/  FMNMX.FTZ R2, R6, R7, !PT ;  /* 0x0000000706027209 */ /* 0x000fe40007810000 */
[----:B----4-:R-:W-:Y:S02]  /*4710*/  FSEL R17, R58, -INF , P0 ;  /* 0xff8000003a117808 */ /* 0x010fe40000000000 */
        /* <DEDUP_REMOVED lines=19> */
[----:B---3--:R-:W-:Y:S02]  /*4850*/  FSEL R48, R37, -INF , P0 ;  /* 0xff80000025307808 */ /* 0x008fe40000000000 */
        /* <DEDUP_REMOVED lines=17> */
[----:B--2---:R-:W-:Y:S02]  /*4970*/  FSEL R69, R29, -INF , P0 ;  /* 0xff8000001d457808 */ /* 0x004fe40000000000 */
        /* <DEDUP_REMOVED lines=14> */
[----:B------:R-:W-:Y:S02]  /*4a60*/  ISETP.GT.AND P0, PT, R0, 0x39, PT ;  /* 0x000000390000780c */ /* 0x000fe40003f04270 */
[----:B------:R-:W-:Y:S02]  /*4a70*/  FMNMX.FTZ R0, R68, R2, !PT ;  /* 0x0000000244007209 */ /* 0x000fe40007810000 */
[----:B------:R-:W-:-:S02]  /*4a80*/  FSEL R152, R15, -INF , P2 ;  /* 0xff8000000f987808 */ /* 0x000fc40001000000 */
[----:B------:R-:W-:Y:S02]  /*4a90*/  FSEL R66, R28, -INF , P2 ;  /* 0xff8000001c427808 */ /* 0x000fe40001000000 */
        /* <DEDUP_REMOVED lines=9> */
[----:B------:R-:W-:Y:S02]  /*4b30*/  FMNMX.FTZ R0, R64, R0, !PT ;  /* 0x0000000040007209 */ /* 0x000fe40007810000 */
[----:B------:R-:W-:Y:S01]  /*4b40*/  FMNMX.FTZ R5, R102, R2, !PT ;  /* 0x0000000266057209 */ /* 0x000fe20007810000 */
[----:B------:R-:W-:Y:S05]  /*4b50*/  @!PT BRA `(.L_x_1583) ;  /* 0x00009d600000f947 */ /* 0x000fea0003800000 */
[----:B------:R1:W2:Y:S02]  /*4b60*/  SHFL.BFLY PT, R2, R0, 0x2, 0x1f ;  /* 0x0c401f0000027f89 */ /* 0x0002a400000e0000 */
.L_x_1673:
[----:B------:R-:W3:Y:S01]  /*4b70*/  LDL R158, [R1] ;  /* 0x00000000019e7983 */ /* 0x000ee20000100800 */
[----:B-12---:R-:W-:Y:S01]  /*4b80*/  FMNMX.FTZ R0, R0, R2, !PT ;  /* 0x0000000200007209 */ /* 0x006fe20007810000 */
[----:B------:R-:W-:-:S04]  /*4b90*/  DEPBAR.LE SB0, 0x2 ;  /* 0x000080800000791a */ /* 0x000fc80000000000 */
[----:B------:R-:W1:Y:S01]  /*4ba0*/  SHFL.BFLY PT, R4, R5, 0x2, 0x1f ;  /* 0x0c401f0005047f89 */ /* 0x000e6200000e0000 */
[----:B------:R-:W-:Y:S03]  /*4bb0*/  BSSY B0, `(.L_x_1584) ;  /* 0x0000161000007945 */ /* 0x000fe60003800000 */
[----:B------:R-:W2:Y:S04]  /*4bc0*/  SHFL.BFLY PT, R3, R0, 0x1, 0x1f ;  /* 0x0c201f0000037f89 */ /* 0x000ea800000e0000 */
[----:B------:R-:W-:Y:S01]  /*4bd0*/  BAR.SYNC.DEFER_BLOCKING 0x0 ;  /* 0x0000000000007b1d */ /* 0x000fe20000010000 */
[----:B-1----:R-:W-:Y:S02]  /*4be0*/  FMNMX.FTZ R2, R5, R4, !PT ;  /* 0x0000000405027209 */ /* 0x002fe40007810000 */
[----:B--2---:R-:W-:-:S03]  /*4bf0*/  FMNMX.FTZ R101, R0, R3, !PT ;  /* 0x0000000300657209 */ /* 0x004fc60007810000 */
[----:B------:R-:W1:Y:S01]  /*4c00*/  SHFL.BFLY PT, R4, R2, 0x1, 0x1f ;  /* 0x0c201f0002047f89 */ /* 0x000e6200000e0000 */
[C---:B------:R-:W-:Y:S01]  /*4c10*/  FSETP.NEU.FTZ.AND P0, PT, R101.reuse, -INF , PT ;  /* 0xff8000006500780b */ /* 0x040fe20003f1d000 */
[----:B------:R-:W-:Y:S02]  /*4c20*/  FMUL.FTZ R0, R101, c[0x0][0x2d0] ;  /* 0x0000b40065007a20 */ /* 0x000fe40000410000 */
[----:B------:R-:W-:Y:S03]  /*4c30*/  LDSM.16.MT88.4 R12, [R170] ;  /* 0x00000000aa0c783b */ /* 0x000fe60000004200 */
[----:B------:R-:W-:Y:S01]  /*4c40*/  FSEL R0, R0, RZ, P0 ;  /* 0x000000ff00007208 */ /* 0x000fe20000000000 */
[----:B------:R-:W-:Y:S04]  /*4c50*/  LDSM.16.MT88.4 R36, [R171] ;  /* 0x00000000ab24783b */ /* 0x000fe80000004200 */
[----:B------:R-:W-:Y:S01]  /*4c60*/  FFMA.FTZ R3, R6, c[0x0][0x2d0], -R0 ;  /* 0x0000b40006037a23 */ /* 0x000fe20000010800 */
[----:B------:R-:W-:Y:S03]  /*4c70*/  LDSM.16.MT88.4 R28, [R208+0x800] ;  /* 0x00080000d01c783b */ /* 0x000fe60000004200 */
[----:B------:R2:W-:Y:S01]  /*4c80*/  MUFU.EX2 R156, R3 ;  /* 0x00000003009c7308 */ /* 0x0005e20000000800 */
[----:B------:R-:W-:Y:S04]  /*4c90*/  LDSM.16.MT88.4 R32, [R170+0x800] ;  /* 0x00080000aa20783b */ /* 0x000fe80000004200 */
[----:B------:R-:W-:Y:S01]  /*4ca0*/  LDSM.16.MT88.4 R60, [R170+0x2000] ;  /* 0x00200000aa3c783b */ /* 0x000fe20000004200 */
[----:B-1----:R-:W-:-:S03]  /*4cb0*/  FMNMX.FTZ R100, R2, R4, !PT ;  /* 0x0000000402647209 */ /* 0x002fc60007810000 */
[----:B------:R-:W-:Y:S01]  /*4cc0*/  LDSM.16.MT88.4 R56, [R211+0x2000] ;  /* 0x00200000d338783b */ /* 0x000fe20000004200 */
[C---:B------:R-:W-:Y:S01]  /*4cd0*/  FSETP.NEU.FTZ.AND P0, PT, R100.reuse, -INF , PT ;  /* 0xff8000006400780b */ /* 0x040fe20003f1d000 */
[----:B------:R-:W-:Y:S02]  /*4ce0*/  FMUL.FTZ R2, R100, c[0x0][0x2d0] ;  /* 0x0000b40064027a20 */ /* 0x000fe40000410000 */
[----:B--2---:R-:W-:-:S03]  /*4cf0*/  FFMA.FTZ R3, R7, c[0x0][0x2d0], -R0 ;  /* 0x0000b40007037a23 */ /* 0x004fc60000010800 */
[----:B------:R-:W-:Y:S01]  /*4d00*/  FSEL R2, R2, RZ, P0 ;  /* 0x000000ff02027208 */ /* 0x000fe20000000000 */
[----:B------:R-:W1:Y:S01]  /*4d10*/  LDSM.16.MT88.4 R4, [R208] ;  /* 0x00000000d004783b */ /* 0x000e620000004200 */
[----:B------:R2:W4:Y:S02]  /*4d20*/  MUFU.EX2 R150, R3 ;  /* 0x0000000300967308 */ /* 0x0005240000000800 */
[----:B--2---:R-:W-:Y:S01]  /*4d30*/  FFMA.FTZ R3, R8, c[0x0][0x2d0], -R0 ;  /* 0x0000b40008037a23 */ /* 0x004fe20000010800 */
[----:B----4-:R-:W-:-:S05]  /*4d40*/  F2FP.BF16.PACK_AB R8, R150, R156 ;  /* 0x0000009c9608723e */ /* 0x010fca00000010ff */
[----:B------:R2:W-:Y:S02]  /*4d50*/  MUFU.EX2 R149, R3 ;  /* 0x0000000300957308 */ /* 0x0005e40000000800 */
[----:B--2---:R-:W-:-:S06]  /*4d60*/  FFMA.FTZ R3, R9, c[0x0][0x2d0], -R0 ;  /* 0x0000b40009037a23 */ /* 0x004fcc0000010800 */
        /* <DEDUP_REMOVED lines=23> */
[----:B------:R-:W-:Y:S01]  /*4ee0*/  LDSM.16.MT88.4 R36, [R208+0x2800] ;  /* 0x00280000d024783b */ /* 0x000fe20000004200 */
[----:B------:R1:W-:Y:S02]  /*4ef0*/  MUFU.EX2 R213, R3 ;  /* 0x0000000300d57308 */ /* 0x0003e40000000800 */
[----:B-1----:R-:W-:-:S06]  /*4f00*/  FFMA.FTZ R3, R22, c[0x0][0x2d0], -R0 ;  /* 0x0000b40016037a23 */ /* 0x002fcc0000010800 */
[----:B------:R1:W2:Y:S02]  /*4f10*/  MUFU.EX2 R217, R3 ;  /* 0x0000000300d97308 */ /* 0x0002a40000000800 */
[--C-:B-1----:R-:W-:Y:S02]  /*4f20*/  FFMA.FTZ R3, R23, c[0x0][0x2d0], -R2.reuse ;  /* 0x0000b40017037a23 */ /* 0x102fe40000010802 */
[----:B------:R-:W-:Y:S04]  /*4f30*/  HMMA.16816.F32.BF16 R20, R8, R6, RZ ;  /* 0x000000060814723c */ /* 0x000fe800000418ff */
[----:B------:R1:W-:Y:S03]  /*4f40*/  MUFU.EX2 R180, R3 ;  /* 0x0000000300b47308 */ /* 0x0003e60000000800 */
[----:B--2---:R-:W-:Y:S01]  /*4f50*/  F2FP.BF16.PACK_AB R6, R217, R213 ;  /* 0x000000d5d906723e */ /* 0x004fe200000010ff */
[----:B-1----:R-:W-:-:S02]  /*4f60*/  FFMA.FTZ R3, R40, c[0x0][0x2d0], -R2 ;  /* 0x0000b40028037a23 */ /* 0x002fc40000010802 */
[----:B------:R-:W1:Y:S02]  /*4f70*/  LDSM.16.MT88.4 R40, [R171+0x800] ;  /* 0x00080000ab28783b */ /* 0x000e640000004200 */
[----:B------:R2:W4:Y:S02]  /*4f80*/  MUFU.EX2 R212, R3 ;  /* 0x0000000300d47308 */ /* 0x0005240000000800 */
[----:B--2---:R-:W-:Y:S01]  /*4f90*/  FFMA.FTZ R3, R48, c[0x0][0x2d0], -R2 ;  /* 0x0000b40030037a23 */ /* 0x004fe20000010802 */
[----:B----4-:R-:W-:-:S05]  /*4fa0*/  F2FP.BF16.PACK_AB R5, R212, R180 ;  /* 0x000000b4d405723e */ /* 0x010fca00000010ff */
[----:B------:R2:W-:Y:S02]  /*4fb0*/  MUFU.EX2 R181, R3 ;  /* 0x0000000300b57308 */ /* 0x0005e40000000800 */
[----:B--2---:R-:W-:Y:S02]  /*4fc0*/  FFMA.FTZ R3, R49, c[0x0][0x2d0], -R2 ;  /* 0x0000b40031037a23 */ /* 0x004fe40000010802 */
[----:B---3--:R-:W2:Y:S04]  /*4fd0*/  LDSM.16.MT88.4 R48, [R158] ;  /* 0x000000009e30783b */ /* 0x008ea80000004200 */
[----:B------:R-:W3:Y:S02]  /*4fe0*/  MUFU.EX2 R216, R3 ;  /* 0x0000000300d87308 */ /* 0x000ee40000000800 */
[----:B---3--:R-:W-:Y:S01]  /*4ff0*/  F2FP.BF16.PACK_AB R7, R216, R181 ;  /* 0x000000b5d807723e */ /* 0x008fe200000010ff */
[----:B------:R-:W-:-:S05]  /*5000*/  FFMA.FTZ R3, R74, c[0x0][0x2d0], -R0 ;  /* 0x0000b4004a037a23 */ /* 0x000fca0000010800 */
[----:B------:R3:W-:Y:S01]  /*5010*/  MUFU.EX2 R161, R3 ;  /* 0x0000000300a17308 */ /* 0x0007e20000000800 */
[C---:B------:R-:W-:Y:S01]  /*5020*/  HMMA.16816.F32.BF16 R144, R4.reuse, R28, R24 ;  /* 0x0000001c0490723c */ /* 0x040fe20000041818 */
[----:B------:R-:W4:Y:S07]  /*5030*/  LDSM.16.MT88.4 R24, [R211+0x800] ;  /* 0x00080000d318783b */ /* 0x000f2e0000004200 */
[----:B------:R-:W-:Y:S01]  /*5040*/  HMMA.16816.F32.BF16 R116, R4, R30, R20 ;  /* 0x0000001e0474723c */ /* 0x000fe20000041814 */
[----:B------:R-:W5:Y:S01]  /*5050*/  LDSM.16.MT88.4 R20, [R208+0x2000] ;  /* 0x00200000d014783b */ /* 0x000f620000004200 */
[----:B---3--:R-:W-:-:S06]  /*5060*/  FFMA.FTZ R3, R71, c[0x0][0x2d0], -R0 ;  /* 0x0000b40047037a23 */ /* 0x008fcc0000010800 */
[C---:B------:R-:W-:Y:S01]  /*5070*/  HMMA.16816.F32.BF16 R132, R4.reuse, R32, R52 ;  /* 0x000000200484723c */ /* 0x040fe20000041834 */
[----:B------:R-:W-:Y:S01]  /*5080*/  LDSM.16.MT88.4 R52, [R171+0x2000] ;  /* 0x00200000ab34783b */ /* 0x000fe20000004200 */
[----:B------:R3:W-:Y:S06]  /*5090*/  MUFU.EX2 R176, R3 ;  /* 0x0000000300b07308 */ /* 0x0007ec0000000800 */
[C---:B-1----:R-:W-:Y:S08]  /*50a0*/  HMMA.16816.F32.BF16 R140, R4.reuse, R40, R16 ;  /* 0x00000028048c723c */ /* 0x042ff00000041810 */
[----:B------:R-:W-:Y:S01]  /*50b0*/  HMMA.16816.F32.BF16 R136, R4, R42, R12 ;  /* 0x0000002a0488723c */ /* 0x000fe2000004180c */
[----:B------:R-:W1:Y:S01]  /*50c0*/  LDSM.16.MT88.4 R40, [R170+0x2800] ;  /* 0x00280000aa28783b */ /* 0x000e620000004200 */
[----:B---3--:R-:W-:-:S04]  /*50d0*/  FFMA.FTZ R3, R69, c[0x0][0x2d0], -R0 ;  /* 0x0000b40045037a23 */ /* 0x008fc80000010800 */
[----:B------:R3:W-:Y:S02]  /*50e0*/  MUFU.EX2 R175, R3 ;  /* 0x0000000300af7308 */ /* 0x0007e40000000800 */
[----:B--2---:R-:W-:Y:S08]  /*50f0*/  HMMA.16816.F32.BF16 R16, R8, R48, RZ ;  /* 0x000000300810723c */ /* 0x004ff000000418ff */
[----:B------:R-:W-:Y:S01]  /*5100*/  HMMA.16816.F32.BF16 R124, R4, R34, R44 ;  /* 0x00000022047c723c */ /* 0x000fe2000004182c */
[----:B------:R-:W-:Y:S01]  /*5110*/  LDSM.16.MT88.4 R44, [R211+0x2800] ;  /* 0x00280000d32c783b */ /* 0x000fe20000004200 */
[----:B---3--:R-:W-:-:S06]  /*5120*/  FFMA.FTZ R3, R67, c[0x0][0x2d0], -R0 ;  /* 0x0000b40043037a23 */ /* 0x008fcc0000010800 */
[C---:B------:R-:W-:Y:S01]  /*5130*/  HMMA.16816.F32.BF16 R12, R8.reuse, R50, RZ ;  /* 0x00000032080c723c */ /* 0x040fe200000418ff */
[----:B------:R-:W2:Y:S01]  /*5140*/  LDSM.16.MT88.4 R48, [R171+0x2800] ;  /* 0x00280000ab30783b */ /* 0x000ea20000004200 */
[----:B------:R3:W1:Y:S06]  /*5150*/  MUFU.EX2 R178, R3 ;  /* 0x0000000300b27308 */ /* 0x00066c0000000800 */
[----:B------:R-:W-:Y:S08]  /*5160*/  HMMA.16816.F32.BF16 R32, R8, R60, RZ ;  /* 0x0000003c0820723c */ /* 0x000ff000000418ff */
[----:B----4-:R-:W-:Y:S01]  /*5170*/  HMMA.16816.F32.BF16 R108, R4, R24, R16 ;  /* 0x00000018046c723c */ /* 0x010fe20000041810 */
[----:B---3--:R-:W-:-:S04]  /*5180*/  FFMA.FTZ R3, R75, c[0x0][0x2d0], -R2 ;  /* 0x0000b4004b037a23 */ /* 0x008fc80000010802 */
[----:B------:R3:W-:Y:S03]  /*5190*/  MUFU.EX2 R159, R3 ;  /* 0x00000003009f7308 */ /* 0x0007e60000000800 */
[C---:B------:R-:W-:Y:S01]  /*51a0*/  HMMA.16816.F32.BF16 R28, R8.reuse, R62, RZ ;  /* 0x0000003e081c723c */ /* 0x040fe200000418ff */
[----:B------:R-:W4:Y:S07]  /*51b0*/  LDSM.16.MT88.4 R60, [R170+0x4000] ;  /* 0x00400000aa3c783b */ /* 0x000f2e0000004200 */
[----:B-----5:R-:W-:Y:S01]  /*51c0*/  HMMA.16816.F32.BF16 R16, R8, R20, RZ ;  /* 0x000000140810723c */ /* 0x020fe200000418ff */
[----:B---3--:R-:W-:-:S07]  /*51d0*/  FFMA.FTZ R3, R73, c[0x0][0x2d0], -R2 ;  /* 0x0000b40049037a23 */ /* 0x008fce0000010802 */
[C---:B------:R-:W-:Y:S08]  /*51e0*/  HMMA.16816.F32.BF16 R128, R4.reuse, R26, R12 ;  /* 0x0000001a0480723c */ /* 0x040ff0000004180c */
[----:B-1----:R-:W-:Y:S01]  /*51f0*/  HMMA.16816.F32.BF16 R120, R4, R40, R32 ;  /* 0x000000280478723c */ /* 0x002fe20000041820 */
[----:B------:R-:W1:Y:S07]  /*5200*/  LDSM.16.MT88.4 R32, [R208+0x4000] ;  /* 0x00400000d020783b */ /* 0x000e6e0000004200 */
[C---:B------:R-:W-:Y:S08]  /*5210*/  HMMA.16816.F32.BF16 R24, R8.reuse, R54, RZ ;  /* 0x000000360818723c */ /* 0x040ff000000418ff */
[----:B------:R-:W-:Y:S08]  /*5220*/  HMMA.16816.F32.BF16 R12, R8, R22, RZ ;  /* 0x00000016080c723c */ /* 0x000ff000000418ff */
[C---:B------:R-:W-:Y:S01]  /*5230*/  HMMA.16816.F32.BF16 R104, R4.reuse, R42, R28 ;  /* 0x0000002a0468723c */ /* 0x040fe2000004181c */
[----:B------:R-:W3:Y:S07]  /*5240*/  LDSM.16.MT88.4 R40, [R170+0x4800] ;  /* 0x00480000aa28783b */ /* 0x000eee0000004200 */
[----:B------:R-:W-:Y:S08]  /*5250*/  HMMA.16816.F32.BF16 R112, R4, R36, R16 ;  /* 0x000000240470723c */ /* 0x000ff00000041810 */
[C---:B------:R-:W-:Y:S08]  /*5260*/  HMMA.16816.F32.BF16 R16, R8.reuse, R58, RZ ;  /* 0x0000003a0810723c */ /* 0x040ff000000418ff */
[----:B------:R-:W-:Y:S08]  /*5270*/  HMMA.16816.F32.BF16 R28, R8, R52, RZ ;  /* 0x00000034081c723c */ /* 0x000ff000000418ff */
[C---:B--2---:R-:W-:Y:S01]  /*5280*/  HMMA.16816.F32.BF16 R88, R4.reuse, R50, R24 ;  /* 0x000000320458723c */ /* 0x044fe20000041818 */
[----:B------:R-:W2:Y:S07]  /*5290*/  LDSM.16.MT88.4 R24, [R208+0x4800] ;  /* 0x00480000d018783b */ /* 0x000eae0000004200 */
[----:B------:R-:W-:Y:S08]  /*52a0*/  HMMA.16816.F32.BF16 R96, R4, R38, R12 ;  /* 0x000000260460723c */ /* 0x000ff0000004180c */
[----:B----4-:R-:W-:Y:S08]  /*52b0*/  HMMA.16816.F32.BF16 R12, R8, R60, RZ ;  /* 0x0000003c080c723c */ /* 0x010ff000000418ff */
[C---:B------:R-:W-:Y:S08]  /*52c0*/  HMMA.16816.F32.BF16 R80, R4.reuse, R46, R16 ;  /* 0x0000002e0450723c */ /* 0x040ff00000041810 */
[----:B------:R-:W-:Y:S01]  /*52d0*/  HMMA.16816.F32.BF16 R92, R4, R48, R28 ;  /* 0x00000030045c723c */ /* 0x000fe2000004181c */
[----:B------:R-:W4:Y:S07]  /*52e0*/  LDSM.16.MT88.4 R28, [R171+0x4000] ;  /* 0x00400000ab1c783b */ /* 0x000f2e0000004200 */
[C---:B-1----:R-:W-:Y:S08]  /*52f0*/  HMMA.16816.F32.BF16 R16, R8.reuse, R32, RZ ;  /* 0x000000200810723c */ /* 0x042ff000000418ff */
[----:B------:R-:W-:Y:S08]  /*5300*/  HMMA.16816.F32.BF16 R20, R8, R56, RZ ;  /* 0x000000380814723c */ /* 0x000ff000000418ff */
[----:B---3--:R-:W-:Y:S08]  /*5310*/  HMMA.16816.F32.BF16 R76, R4, R40, R12 ;  /* 0x00000028044c723c */ /* 0x008ff0000004180c */
[----:B------:R-:W-:Y:S08]  /*5320*/  HMMA.16816.F32.BF16 R12, R8, R34, RZ ;  /* 0x00000022080c723c */ /* 0x000ff000000418ff */
[C---:B--2---:R-:W-:Y:S01]  /*5330*/  HMMA.16816.F32.BF16 R48, R4.reuse, R24, R16 ;  /* 0x000000180430723c */ /* 0x044fe20000041810 */
[----:B------:R-:W1:Y:S07]  /*5340*/  LDSM.16.MT88.4 R16, [R171+0x4800] ;  /* 0x00480000ab10783b */ /* 0x000e6e0000004200 */
[----:B------:R-:W-:Y:S08]  /*5350*/  HMMA.16816.F32.BF16 R84, R4, R44, R20 ;  /* 0x0000002c0454723c */ /* 0x000ff00000041814 */
[----:B------:R-:W-:Y:S08]  /*5360*/  HMMA.16816.F32.BF16 R20, R8, R62, RZ ;  /* 0x0000003e0814723c */ /* 0x000ff000000418ff */
[----:B------:R-:W-:Y:S08]  /*5370*/  HMMA.16816.F32.BF16 R44, R4, R26, R12 ;  /* 0x0000001a042c723c */ /* 0x000ff0000004180c */
[----:B----4-:R-:W-:Y:S08]  /*5380*/  HMMA.16816.F32.BF16 R12, R8, R28, RZ ;  /* 0x0000001c080c723c */ /* 0x010ff000000418ff */
[C---:B------:R-:W-:Y:S11]  /*5390*/  HMMA.16816.F32.BF16 R60, R4.reuse, R42, R20 ;  /* 0x0000002a043c723c */ /* 0x040ff60000041814 */
[----:B------:R-:W-:Y:S05]  /*53a0*/  @!UPT UIADD3 URZ, URZ, URZ, URZ ;  /* 0x0000003f3f3ff290 */ /* 0x000fea000fffe03f */
[----:B-1----:R-:W-:Y:S08]  /*53b0*/  HMMA.16816.F32.BF16 R40, R4, R16, R12 ;  /* 0x000000100428723c */ /* 0x002ff0000004180c */
[----:B------:R-:W-:Y:S11]  /*53c0*/  HMMA.16816.F32.BF16 R12, R8, R30, RZ ;  /* 0x0000001e080c723c */ /* 0x000ff600000418ff */
[----:B------:R-:W-:Y:S11]  /*53d0*/  @!UPT UIADD3 URZ, URZ, URZ, URZ ;  /* 0x0000003f3f3ff290 */ /* 0x000ff6000fffe03f */
[----:B------:R-:W-:Y:S02]  /*53e0*/  @!UPT UIADD3 URZ, URZ, URZ, URZ ;  /* 0x0000003f3f3ff290 */ /* 0x000fe4000fffe03f */
[----:B------:R-:W-:Y:S01]  /*53f0*/  HMMA.16816.F32.BF16 R32, R4, R18, R12 ;  /* 0x000000120420723c */ /* 0x000fe2000004180c */
[----:B------:R1:W2:Y:S02]  /*5400*/  LDSM.16.MT88.4 R12, [R158+0x4000] ;  /* 0x004000009e0c783b */ /* 0x0002a40000004200 */
[----:B-1----:R1:W3:Y:S02]  /*5410*/  MUFU.EX2 R158, R3 ;  /* 0x00000003009e7308 */ /* 0x0022e40000000800 */
[----:B-1----:R-:W-:-:S03]  /*5420*/  FFMA.FTZ R3, R72, c[0x0][0x2d0], -R2 ;  /* 0x0000b40048037a23 */ /* 0x002fc60000010802 */
[C---:B--2---:R-:W-:Y:S08]  /*5430*/  HMMA.16816.F32.BF16 R16, R8.reuse, R12, RZ ;  /* 0x0000000c0810723c */ /* 0x044ff000000418ff */
[----:B------:R-:W-:Y:S01]  /*5440*/  HMMA.16816.F32.BF16 R8, R8, R14, RZ ;  /* 0x0000000e0808723c */ /* 0x000fe200000418ff */
[----:B------:R-:W1:Y:S11]  /*5450*/  LDSM.16.MT88.4 R12, [R211+0x4800] ;  /* 0x00480000d30c783b */ /* 0x000e760000004200 */
[----:B------:R-:W-:Y:S04]  /*5460*/  @!UPT UIADD3 URZ, URZ, URZ, URZ ;  /* 0x0000003f3f3ff290 */ /* 0x000fe8000fffe03f */
[C---:B-1----:R-:W-:Y:S07]  /*5470*/  HMMA.16816.F32.BF16 R20, R4.reuse, R12, R16 ;  /* 0x0000000c0414723c */ /* 0x042fee0000041810 */
[--C-:B------:R-:W-:Y:S01]  /*5480*/  FFMA.FTZ R13, R66, c[0x0][0x2d0], -R0.reuse ;  /* 0x0000b400420d7a23 */ /* 0x100fe20000010800 */
[----:B------:R-:W-:Y:S01]  /*5490*/  HMMA.16816.F32.BF16 R16, R4, R14, R8 ;  /* 0x0000000e0410723c */ /* 0x000fe20000041808 */
[----:B------:R-:W1:Y:S01]  /*54a0*/  LDSM.16.MT88.4 R8, [R170+0x1000] ;  /* 0x00100000aa08783b */ /* 0x000e620000004200 */
[----:B------:R-:W-:-:S03]  /*54b0*/  FFMA.FTZ R12, R65, c[0x0][0x2d0], -R0 ;  /* 0x0000b400410c7a23 */ /* 0x000fc60000010800 */
[----:B------:R-:W-:Y:S02]  /*54c0*/  MUFU.EX2 R13, R13 ;  /* 0x0000000d000d7308 */ /* 0x000fe40000000800 */
[----:B------:R-:W-:Y:S01]  /*54d0*/  FADD.FTZ R4, R156, R150 ;  /* 0x000000969c047221 */ /* 0x000fe20000010000 */
[----:B------:R-:W-:Y:S01]  /*54e0*/  F2FP.BF16.PACK_AB R6, R178, R175 ;  /* 0x000000afb206723e */ /* 0x000fe200000010ff */
[----:B------:R-:W-:Y:S01]  /*54f0*/  FFMA.FTZ R14, R68, c[0x0][0x2d0], -R0 ;  /* 0x0000b400440e7a23 */ /* 0x000fe20000010800 */
[----:B---3--:R-:W-:Y:S01]  /*5500*/  F2FP.BF16.PACK_AB R5, R158, R159 ;  /* 0x0000009f9e05723e */ /* 0x008fe200000010ff */
[----:B------:R-:W-:Y:S02]  /*5510*/  FADD.FTZ R4, R149, R4 ;  /* 0x0000000495047221 */ /* 0x000fe40000010000 */
[----:B------:R2:W-:Y:S01]  /*5520*/  MUFU.EX2 R156, R3 ;  /* 0x00000003009c7308 */ /* 0x0005e20000000800 */
[----:B------:R-:W-:Y:S02]  /*5530*/  FFMA.FTZ R0, R64, c[0x0][0x2d0], -R0 ;  /* 0x0000b40040007a23 */ /* 0x000fe40000010800 */
[----:B------:R-:W-:Y:S01]  /*5540*/  FADD.FTZ R15, R157, R4 ;  /* 0x000000049d0f7221 */ /* 0x000fe20000010000 */
[----:B------:R-:W-:-:S04]  /*5550*/  F2FP.BF16.PACK_AB R4, R176, R161 ;  /* 0x000000a1b004723e */ /* 0x000fc800000010ff */
[----:B------:R3:W-:Y:S01]  /*5560*/  MUFU.EX2 R179, R0 ;  /* 0x0000000000b37308 */ /* 0x0007e20000000800 */
[----:B--2---:R-:W-:-:S07]  /*5570*/  FFMA.FTZ R3, R70, c[0x0][0x2d0], -R2 ;  /* 0x0000b40046037a23 */ /* 0x004fce0000010802 */
[----:B------:R-:W-:Y:S01]  /*5580*/  MUFU.EX2 R14, R14 ;  /* 0x0000000e000e7308 */ /* 0x000fe20000000800 */
[----:B---3--:R-:W-:-:S07]  /*5590*/  FFMA.FTZ R0, R153, c[0x0][0x2d0], -R2 ;  /* 0x0000b40099007a23 */ /* 0x008fce0000010802 */
[----:B------:R-:W2:Y:S08]  /*55a0*/  MUFU.EX2 R160, R3 ;  /* 0x0000000300a07308 */ /* 0x000eb00000000800 */
[----:B------:R-:W3:Y:S01]  /*55b0*/  MUFU.EX2 R12, R12 ;  /* 0x0000000c000c7308 */ /* 0x000ee20000000800 */
[----:B--2---:R-:W-:Y:S01]  /*55c0*/  F2FP.BF16.PACK_AB R7, R160, R156 ;  /* 0x0000009ca007723e */ /* 0x004fe200000010ff */
[----:B------:R-:W-:-:S04]  /*55d0*/  FADD.FTZ R3, R151, R148 ;  /* 0x0000009497037221 */ /* 0x000fc80000010000 */
[----:B------:R-:W-:Y:S02]  /*55e0*/  FADD.FTZ R3, R155, R3 ;  /* 0x000000039b037221 */ /* 0x000fe40000010000 */
        /* <DEDUP_REMOVED lines=18> */
[C---:B-1----:R-:W-:Y:S01]  /*5710*/  HMMA.16816.F32.BF16 R68, R4.reuse, R8, R112 ;  /* 0x000000080444723c */ /* 0x042fe20000041870 */
[----:B------:R-:W-:Y:S07]  /*5720*/  LDSM.16.MT88.4 R112, [R171+0x1800] ;  /* 0x00180000ab70783b */ /* 0x000fee0000004200 */
[----:B------:R-:W-:Y:S01]  /*5730*/  HMMA.16816.F32.BF16 R72, R4, R10, R96 ;  /* 0x0000000a0448723c */ /* 0x000fe20000041860 */
[----:B------:R-:W1:Y:S06]  /*5740*/  LDSM.16.MT88.4 R8, [R171+0x3000] ;  /* 0x00300000ab08783b */ /* 0x000e6c0000004200 */
[----:B------:R-:W-:-:S02]  /*5750*/  F2FP.BF16.PACK_AB R96, R13, R14 ;  /* 0x0000000e0d60723e */ /* 0x000fc400000010ff */
[----:B---3--:R-:W-:Y:S01]  /*5760*/  F2FP.BF16.PACK_AB R98, R179, R12 ;  /* 0x0000000cb362723e */ /* 0x008fe200000010ff */
        /* <DEDUP_REMOVED lines=13> */
[C---:B-1----:R-:W-:Y:S01]  /*5840*/  HMMA.16816.F32.BF16 R92, R4.reuse, R8, R40 ;  /* 0x00000008045c723c */ /* 0x042fe20000041828 */
[----:B------:R-:W-:Y:S07]  /*5850*/  LDSM.16.MT88.4 R40, [R170+0x3800] ;  /* 0x00380000aa28783b */ /* 0x000fee0000004200 */
[C---:B------:R-:W-:Y:S01]  /*5860*/  HMMA.16816.F32.BF16 R32, R4.reuse, R10, R32 ;  /* 0x0000000a0420723c */ /* 0x040fe20000041820 */
[----:B------:R-:W1:Y:S07]  /*5870*/  LDSM.16.MT88.4 R8, [R211+0x5000] ;  /* 0x00500000d308783b */ /* 0x000e6e0000004200 */
[C---:B-1----:R-:W-:Y:S01]  /*5880*/  HMMA.16816.F32.BF16 R20, R4.reuse, R8, R20 ;  /* 0x000000080414723c */ /* 0x042fe20000041814 */
[----:B------:R1:W-:Y:S07]  /*5890*/  MUFU.EX2 R9, R0 ;  /* 0x0000000000097308 */ /* 0x0003ee0000000800 */
[----:B------:R-:W-:Y:S07]  /*58a0*/  HMMA.16816.F32.BF16 R16, R4, R10, R16 ;  /* 0x0000000a0410723c */ /* 0x000fee0000041810 */
[----:B------:R-:W-:-:S02]  /*58b0*/  FADD.FTZ R4, R182, R3 ;  /* 0x00000003b6047221 */ /* 0x000fc40000010000 */
[--C-:B-1----:R-:W-:Y:S02]  /*58c0*/  FFMA.FTZ R0, R152, c[0x0][0x2d0], -R2.reuse ;  /* 0x0000b40098007a23 */ /* 0x102fe40000010802 */
[--C-:B------:R-:W-:Y:S02]  /*58d0*/  FFMA.FTZ R3, R103, c[0x0][0x2d0], -R2.reuse ;  /* 0x0000b40067037a23 */ /* 0x100fe40000010802 */
[----:B------:R-:W-:Y:S01]  /*58e0*/  FFMA.FTZ R2, R102, c[0x0][0x2d0], -R2 ;  /* 0x0000b40066027a23 */ /* 0x000fe20000010802 */
[----:B------:R-:W1:Y:S01]  /*58f0*/  MUFU.EX2 R10, R0 ;  /* 0x00000000000a7308 */ /* 0x000e620000000800 */
[----:B------:R-:W-:-:S07]  /*5900*/  FADD.FTZ R4, R180, R4 ;  /* 0x00000004b4047221 */ /* 0x000fce0000010000 */
[----:B------:R-:W-:Y:S08]  /*5910*/  MUFU.EX2 R8, R3 ;  /* 0x0000000300087308 */ /* 0x000ff00000000800 */
[----:B------:R-:W2:Y:S01]  /*5920*/  MUFU.EX2 R184, R2 ;  /* 0x0000000200b87308 */ /* 0x000ea20000000800 */
[----:B-1----:R-:W-:Y:S01]  /*5930*/  F2FP.BF16.PACK_AB R97, R10, R9 ;  /* 0x000000090a61723e */ /* 0x002fe200000010ff */
[----:B------:R-:W-:Y:S01]  /*5940*/  FADD.FTZ R0, R183, R15 ;  /* 0x0000000fb7007221 */ /* 0x000fe20000010000 */
[----:B--2---:R-:W-:-:S03]  /*5950*/  F2FP.BF16.PACK_AB R99, R184, R8 ;  /* 0x00000008b863723e */ /* 0x004fc600000010ff */
[----:B------:R-:W-:Y:S02]  /*5960*/  FADD.FTZ R2, R214, R0 ;  /* 0x00000000d6027221 */ /* 0x000fe40000010000 */
[----:B------:R-:W-:Y:S02]  /*5970*/  FADD.FTZ R0, R212, R4 ;  /* 0x00000004d4007221 */ /* 0x000fe40000010000 */
[----:B------:R-:W-:Y:S01]  /*5980*/  LDSM.16.MT88.4 R4, [R211+0x5800] ;  /* 0x00580000d304783b */ /* 0x000fe20000004200 */
        /* <DEDUP_REMOVED lines=9> */
[----:B------:R-:W-:Y:S02]  /*5a20*/  FADD.FTZ R0, R158, R0 ;  /* 0x000000009e007221 */ /* 0x000fe40000010000 */
[----:B------:R-:W-:Y:S01]  /*5a30*/  FADD.FTZ R3, R175, R2 ;  /* 0x00000002af037221 */ /* 0x000fe20000010000 */
[----:B------:R-:W-:Y:S01]  /*5a40*/  HMMA.16816.F32.BF16 R36, R96, R40, R56 ;  /* 0x000000286024723c */ /* 0x000fe20000041838 */
[----:B------:R-:W-:Y:S01]  /*5a50*/  LDSM.16.MT88.4 R56, [R171+0x3800] ;  /* 0x00380000ab38783b */ /* 0x000fe20000004200 */
[----:B------:R-:W-:-:S02]  /*5a60*/  FADD.FTZ R2, R156, R0 ;  /* 0x000000009c027221 */ /* 0x000fc40000010000 */
[----:B------:R-:W-:Y:S01]  /*5a70*/  FADD.FTZ R0, R178, R3 ;  /* 0x00000003b2007221 */ /* 0x000fe20000010000 */
[----:B------:R-:W-:Y:S01]  /*5a80*/  IADD3 R3, R154, -0x3, RZ ;  /* 0xfffffffd9a037810 */ /* 0x000fe20007ffe0ff */
[----:B------:R-:W-:Y:S02]  /*5a90*/  FADD.FTZ R2, R160, R2 ;  /* 0x00000002a0027221 */ /* 0x000fe40000010000 */
[----:B------:R-:W-:Y:S01]  /*5aa0*/  HMMA.16816.F32.BF16 R44, R96, R48, R68 ;  /* 0x00000030602c723c */ /* 0x000fe20000041844 */
[----:B------:R-:W-:Y:S01]  /*5ab0*/  ISETP.GE.AND P0, PT, R3, R187, PT ;  /* 0x000000bb0300720c */ /* 0x000fe20003f06270 */
[----:B------:R-:W-:Y:S02]  /*5ac0*/  FADD.FTZ R0, R14, R0 ;  /* 0x000000000e007221 */ /* 0x000fe40000010000 */
[----:B------:R-:W-:Y:S02]  /*5ad0*/  FADD.FTZ R2, R9, R2 ;  /* 0x0000000209027221 */ /* 0x000fe40000010000 */
[----:B------:R-:W-:-:S02]  /*5ae0*/  FADD.FTZ R0, R13, R0 ;  /* 0x000000000d007221 */ /* 0x000fc40000010000 */
[C---:B------:R-:W-:Y:S01]  /*5af0*/  HMMA.16816.F32.BF16 R40, R96.reuse, R42, R64 ;  /* 0x0000002a6028723c */ /* 0x040fe20000041840 */
[----:B------:R-:W1:Y:S01]  /*5b00*/  LDSM.16.MT88.4 R64, [R211+0x3800] ;  /* 0x00380000d340783b */ /* 0x000e620000004200 */
[----:B------:R-:W-:Y:S02]  /*5b10*/  FADD.FTZ R2, R10, R2 ;  /* 0x000000020a027221 */ /* 0x000fe40000010000 */
[----:B------:R-:W-:Y:S02]  /*5b20*/  FADD.FTZ R0, R12, R0 ;  /* 0x000000000c007221 */ /* 0x000fe40000010000 */
[----:B------:R-:W-:Y:S02]  /*5b30*/  FADD.FTZ R2, R8, R2 ;  /* 0x0000000208027221 */ /* 0x000fe40000010000 */
[----:B------:R-:W-:Y:S01]  /*5b40*/  HMMA.16816.F32.BF16 R48, R96, R50, R72 ;  /* 0x000000326030723c */ /* 0x000fe20000041848 */
[----:B------:R-:W2:Y:S01]  /*5b50*/  LDSM.16.MT88.4 R72, [R170+0x5800] ;  /* 0x00580000aa48783b */ /* 0x000ea20000004200 */
[----:B------:R-:W-:-:S02]  /*5b60*/  FADD.FTZ R179, R179, R0 ;  /* 0x00000000b3b37221 */ /* 0x000fc40000010000 */
[----:B------:R-:W-:-:S04]  /*5b70*/  FADD.FTZ R184, R184, R2 ;  /* 0x00000002b8b87221 */ /* 0x000fc80000010000 */
[C---:B------:R-:W-:Y:S08]  /*5b80*/  HMMA.16816.F32.BF16 R108, R96.reuse, R104, R108 ;  /* 0x00000068606c723c */ /* 0x040ff0000004186c */
[C---:B------:R-:W-:Y:S08]  /*5b90*/  HMMA.16816.F32.BF16 R104, R96.reuse, R106, R52 ;  /* 0x0000006a6068723c */ /* 0x040ff00000041834 */
        /* <DEDUP_REMOVED lines=8> */
[C---:B------:R-:W-:Y:S08]  /*5c20*/  HMMA.16816.F32.BF16 R52, R96.reuse, R56, R148 ;  /* 0x000000386034723c */ /* 0x040ff00000041894 */
[C---:B------:R-:W-:Y:S08]  /*5c30*/  HMMA.16816.F32.BF16 R128, R96.reuse, R130, R24 ;  /* 0x000000826080723c */ /* 0x040ff00000041818 */
[C---:B-1----:R-:W-:Y:S08]  /*5c40*/  HMMA.16816.F32.BF16 R84, R96.reuse, R88, R92 ;  /* 0x000000586054723c */ /* 0x042ff0000004185c */
[C---:B--2---:R-:W-:Y:S08]  /*5c50*/  HMMA.16816.F32.BF16 R76, R96.reuse, R80, R144 ;  /* 0x00000050604c723c */ /* 0x044ff00000041890 */
[C---:B------:R-:W-:Y:S08]  /*5c60*/  HMMA.16816.F32.BF16 R120, R96.reuse, R122, R28 ;  /* 0x0000007a6078723c */ /* 0x040ff0000004181c */
[C---:B------:R-:W-:Y:S08]  /*5c70*/  HMMA.16816.F32.BF16 R56, R96.reuse, R58, R140 ;  /* 0x0000003a6038723c */ /* 0x040ff0000004188c */
[C---:B------:R-:W-:Y:S08]  /*5c80*/  HMMA.16816.F32.BF16 R80, R96.reuse, R82, R136 ;  /* 0x000000526050723c */ /* 0x040ff00000041888 */
[C---:B------:R-:W-:Y:S08]  /*5c90*/  HMMA.16816.F32.BF16 R88, R96.reuse, R90, R32 ;  /* 0x0000005a6058723c */ /* 0x040ff00000041820 */
[C---:B------:R-:W-:Y:S08]  /*5ca0*/  HMMA.16816.F32.BF16 R92, R96.reuse, R4, R20 ;  /* 0x00000004605c723c */ /* 0x040ff00000041814 */
[----:B------:R-:W-:Y:S01]  /*5cb0*/  HMMA.16816.F32.BF16 R96, R96, R6, R16 ;  /* 0x000000066060723c */ /* 0x000fe20000041810 */
[----:B------:R-:W-:Y:S07]  /*5cc0*/  @!UPT UIADD3 URZ, URZ, URZ, URZ ;  /* 0x0000003f3f3ff290 */ /* 0x000fee000fffe03f */
[----:B------:R-:W-:Y:S11]  /*5cd0*/  @!P0 BRA `(.L_x_1585) ;  /* 0x000004e000008947 */ /* 0x000ff60003800000 */
[----:B------:R-:W-:Y:S01]  /*5ce0*/  IMAD.MOV.U32 R157, RZ, RZ, c[0x0][0x2b8] ;  /* 0x0000ae00ff9d7624 */ /* 0x000fe200078e00ff */
[----:B------:R-:W-:Y:S01]  /*5cf0*/  IADD3 R0, R154, -0x1, RZ ;  /* 0xffffffff9a007810 */ /* 0x000fe20007ffe0ff */
[----:B------:R-:W-:-:S03]  /*5d00*/  IMAD.MOV.U32 R173, RZ, RZ, RZ ;  /* 0x000000ffffad7224 */ /* 0x000fc600078e00ff */
[----:B------:R-:W-:Y:S01]  /*5d10*/  ISETP.NE.AND P1, PT, R157, 0x1, PT ;  /* 0x000000019d00780c */ /* 0x000fe20003f25270 */
[----:B------:R-:W-:-:S05]  /*5d20*/  IMAD R0, R0, 0x40, R192 ;  /* 0x0000004000007824 */ /* 0x000fca00078e02c0 */
        /* <DEDUP_REMOVED lines=9> */
[----:B------:R-:W-:Y:S01]  /*5dc0*/  IMAD.MOV R0, RZ, RZ, -R0 ;  /* 0x000000ffff007224 */ /* 0x000fe200078e0a00 */
[----:B------:R-:W-:Y:S01]  /*5dd0*/  SHF.R.S32.HI R157, RZ, 0x1f, R186 ;  /* 0x0000001fff9d7819 */ /* 0x000fe200000114ba */
[----:B------:R-:W-:Y:S01]  /*5de0*/  IMAD.SHL.U32 R18, R186, 0x2, RZ ;  /* 0x00000002ba127824 */ /* 0x000fe200078e00ff */
[----:B------:R-:W-:Y:S01]  /*5df0*/  SHF.R.S32.HI R7, RZ, 0x1f, R185 ;  /* 0x0000001fff077819 */ /* 0x000fe200000114b9 */
[----:B------:R-:W-:Y:S01]  /*5e00*/  IMAD R174, R0, c[0x0][0x2b8], R2 ;  /* 0x0000ae0000ae7a24 */ /* 0x000fe200078e0202 */
[----:B------:R-:W-:Y:S01]  /*5e10*/  SHF.R.S32.HI R6, RZ, 0x1f, R177 ;  /* 0x0000001fff067819 */ /* 0x000fe200000114b1 */
[----:B------:R-:W-:Y:S01]  /*5e20*/  IMAD.SHL.U32 R17, R185, 0x2, RZ ;  /* 0x00000002b9117824 */ /* 0x000fe200078e00ff */
[----:B------:R-:W-:Y:S01]  /*5e30*/  SHF.L.U64.HI R15, R186, 0x1, R157 ;  /* 0x00000001ba0f7819 */ /* 0x000fe2000001029d */
[----:B------:R-:W-:Y:S01]  /*5e40*/  IMAD.WIDE.U32 R2, R174, c[0x0][0x1e0], RZ ;  /* 0x00007800ae027a25 */ /* 0x000fe200078e00ff */
[----:B------:R-:W-:-:S02]  /*5e50*/  SHF.R.S32.HI R0, RZ, 0x1f, R174 ;  /* 0x0000001fff007819 */ /* 0x000fc400000114ae */
[----:B------:R-:W-:Y:S01]  /*5e60*/  SHF.L.U64.HI R14, R185, 0x1, R7 ;  /* 0x00000001b90e7819 */ /* 0x000fe20000010207 */
[C---:B------:R-:W-:Y:S01]  /*5e70*/  IMAD.SHL.U32 R16, R177.reuse, 0x2, RZ ;  /* 0x00000002b1107824 */ /* 0x040fe200078e00ff */
[----:B------:R-:W-:Y:S01]  /*5e80*/  SHF.L.U64.HI R13, R177, 0x1, R6 ;  /* 0x00000001b10d7819 */ /* 0x000fe20000010206 */
        /* <DEDUP_REMOVED lines=13> */
.L_x_1674:
[----:B------:R-:W-:Y:S05]  /*5f60*/  BRA.DIV ~URZ, `(.L_x_1587) ;  /* 0x00008a227f007947 */ /* 0x000fea000b800000 */
[----:B------:R-:W3:Y:S01]  /*5f70*/  SHFL.IDX PT, R0, R12, RZ, 0x181f ;  /* 0x00181fff0c007589 */ /* 0x000ee200000e0000 */
[----:B------:R-:W-:Y:S01]  /*5f80*/  IMAD.MOV.U32 R5, RZ, RZ, R252 ;  /* 0x000000ffff057224 */ /* 0x000fe200078e00fc */
[----:B------:R-:W-:Y:S02]  /*5f90*/  SEL R11, RZ, 0x10, P5 ;  /* 0x00000010ff0b7807 */ /* 0x000fe40002800000 */
[C---:B---3--:R-:W-:Y:S02]  /*5fa0*/  IADD3 R2, P0, R0.reuse, R16, RZ ;  /* 0x0000001000027210 */ /* 0x048fe40007f1e0ff */
[----:B------:R-:W-:-:S03]  /*5fb0*/  IADD3 R8, P1, R0, R17, RZ ;  /* 0x0000001100087210 */ /* 0x000fc60007f3e0ff */
[----:B--2---:R-:W-:Y:S01]  /*5fc0*/  IMAD.X R3, R4, 0x1, R13, P0 ;  /* 0x0000000104037824 */ /* 0x004fe200000e060d */
[----:B------:R-:W-:Y:S01]  /*5fd0*/  IADD3 R6, P0, R0, R18, RZ ;  /* 0x0000001200067210 */ /* 0x000fe20007f1e0ff */
[C---:B------:R-:W-:Y:S01]  /*5fe0*/  IMAD.X R9, R4.reuse, 0x1, R14, P1 ;  /* 0x0000000104097824 */ /* 0x040fe200008e060e */
[----:B------:R-:W2:Y:S03]  /*5ff0*/  SHFL.IDX PT, R0, R12, 0x1, 0x181f ;  /* 0x00381f000c007f89 */ /* 0x000ea600000e0000 */
[----:B------:R-:W-:Y:S01]  /*6000*/  IMAD.X R7, R4, 0x1, R15, P0 ;  /* 0x0000000104077824 */ /* 0x000fe200000e060f */
[----:B------:R-:W-:Y:S01]  /*6010*/  @!PT LDS RZ, [RZ] ;  /* 0x00000000fffff984 */ /* 0x000fe20000000800 */
[----:B------:R3:W-:Y:S04]  /*6020*/  LDGSTS.E.BYPASS.LTC128B.128 [R188+0xc100], [R2.64], !P5 ;  /* 0x0c10000002bc7fae */ /* 0x0007e8000e901d46 */
[----:B------:R3:W-:Y:S04]  /*6030*/  LDGSTS.E.BYPASS.LTC128B.128 [R188+0xe100], [R8.64], !P4 ;  /* 0x0e10000008bc7fae */ /* 0x0007e8000e101d46 */
[----:B------:R3:W-:Y:S04]  /*6040*/  LDGSTS.E.BYPASS.LTC128B.128 [R188+0x10100], [R6.64], !P6 ;  /* 0x1010000006bc7fae */ /* 0x0007e8000f101d46 */
[----:B------:R4:W1:Y:S02]  /*6050*/  SHFL.IDX PT, R4, R10, 0x1, 0x181f ;  /* 0x00381f000a047f89 */ /* 0x00086400000e0000 */
[----:B-1--4-:R-:W-:-:S02]  /*6060*/  SEL R10, RZ, 0x10, P4 ;  /* 0x00000010ff0a7807 */ /* 0x012fc40002000000 */
.L_x_1675:
[----:B--23--:R-:W-:Y:S02]  /*6070*/  IADD3 R2, -R11, 0x10, RZ ;  /* 0x000000100b027810 */ /* 0x00cfe40007ffe1ff */
[----:B------:R-:W-:-:S02]  /*6080*/  IADD3 R3, -R10, 0x10, RZ ;  /* 0x000000100a037810 */ /* 0x000fc40007ffe1ff */
[----:B------:R-:W-:-:S04]  /*6090*/  LOP3.LUT R2, R2, 0xf, RZ, 0xc0, !PT ;  /* 0x0000000f02027812 */ /* 0x000fc800078ec0ff */
[----:B------:R-:W-:Y:S02]  /*60a0*/  IADD3 R8, P1, P0, R2, R0, R16 ;  /* 0x0000000002087210 */ /* 0x000fe4000783e010 */
[----:B------:R-:W-:Y:S02]  /*60b0*/  LOP3.LUT R2, R3, 0xf, RZ, 0xc0, !PT ;  /* 0x0000000f03027812 */ /* 0x000fe400078ec0ff */
[----:B------:R-:W-:Y:S02]  /*60c0*/  IADD3 R3, -R5, 0x10, RZ ;  /* 0x0000001005037810 */ /* 0x000fe40007ffe1ff */
[----:B------:R-:W-:Y:S02]  /*60d0*/  IADD3.X R9, RZ, R4, R13, P1, P0 ;  /* 0x00000004ff097210 */ /* 0x000fe40000fe040d */
        /* <DEDUP_REMOVED lines=14> */
.L_x_1585:
[----:B------:R-:W-:Y:S05]  /*61c0*/  BSYNC B0 ;  /* 0x0000000000007941 */ /* 0x000fea0003800000 */
.L_x_1584:
[----:B------:R-:W-:Y:S01]  /*61d0*/  IADD3 R0, R154, -0x2, RZ ;  /* 0xfffffffe9a007810 */ /* 0x000fe20007ffe0ff */
[----:B------:R-:W0:Y:S03]  /*61e0*/  LDGDEPBAR ;  /* 0x00000000000079af */ /* 0x000e260000000000 */
[----:B------:R-:W-:-:S13]  /*61f0*/  ISETP.GE.AND P0, PT, R0, R187, PT ;  /* 0x000000bb0000720c */ /* 0x000fda0003f06270 */
[----:B------:R-:W-:Y:S05]  /*6200*/  @!P0 BRA `(.L_x_1588) ;  /* 0x000032d000008947 */ /* 0x000fea0003800000 */
[----:B------:R-:W-:Y:S01]  /*6210*/  MOV R175, R0 ;  /* 0x0000000000af7202 */ /* 0x000fe20000000f00 */
[----:B------:R-:W-:Y:S01]  /*6220*/  IMAD.MOV.U32 R0, RZ, RZ, R101 ;  /* 0x000000ffff007224 */ /* 0x000fe200078e0065 */
[----:B------:R-:W-:Y:S01]  /*6230*/  MOV R102, R100 ;  /* 0x0000006400667202 */ /* 0x000fe20000000f00 */
[----:B------:R-:W-:Y:S01]  /*6240*/  IMAD.MOV.U32 R161, RZ, RZ, 0x1 ;  /* 0x00000001ffa17424 */ /* 0x000fe200078e00ff */
[----:B------:R-:W-:Y:S02]  /*6250*/  MOV R176, RZ ;  /* 0x000000ff00b07202 */ /* 0x000fe40000000f00 */
.L_x_1598:
[----:B------:R-:W-:Y:S04]  /*6260*/  DEPBAR.LE SB0, 0x2 ;  /* 0x000080800000791a */ /* 0x000fe80000000000 */
[----:B------:R-:W-:Y:S01]  /*6270*/  WARPSYNC 0xffffffff ;  /* 0xffffffff00007948 */ /* 0x000fe20003800000 */
[----:B------:R-:W-:Y:S01]  /*6280*/  BAR.SYNC.DEFER_BLOCKING 0x0 ;  /* 0x0000000000007b1d */ /* 0x000fe20000010000 */
[----:B------:R-:W-:Y:S01]  /*6290*/  IMAD R160, R161, 0x6000, RZ ;  /* 0x00006000a1a07824 */ /* 0x000fe200078e02ff */
[----:B------:R-:W-:Y:S04]  /*62a0*/  ISETP.GE.AND P0, PT, R187, R175, PT ;  /* 0x000000afbb00720c */ /* 0x000fe80003f06270 */
[----:B------:R-:W-:Y:S04]  /*62b0*/  IADD3 R100, R169, R160, RZ ;  /* 0x000000a0a9647210 */ /* 0x000fe80007ffe0ff */
[----:B------:R-:W-:Y:S01]  /*62c0*/  IADD3 R103, R167, R100, RZ ;  /* 0x00000064a7677210 */ /* 0x000fe20007ffe0ff */
[----:B------:R2:W3:Y:S01]  /*62d0*/  LDSM.16.M88.4 R32, [R163] ;  /* 0x00000000a320783b */ /* 0x0004e20000000200 */
[----:B------:R-:W-:Y:S03]  /*62e0*/  BSSY B0, `(.L_x_1589) ;  /* 0x000004b000007945 */ /* 0x000fe60003800000 */
[----:B-1----:R2:W1:Y:S04]  /*62f0*/  LDSM.16.M88.4 R8, [R100] ;  /* 0x000000006408783b */ /* 0x0024680000000200 */
        /* <DEDUP_REMOVED lines=9> */
[----:B------:R-:W-:Y:S01]  /*6390*/  IMAD.SHL.U32 R29, R186, 0x2, RZ ;  /* 0x00000002ba1d7824 */ /* 0x000fe200078e00ff */
[----:B------:R-:W-:Y:S01]  /*63a0*/  SHF.R.S32.HI R2, RZ, 0x1f, R174 ;  /* 0x0000001fff027819 */ /* 0x000fe200000114ae */
[----:B------:R-:W-:Y:S01]  /*63b0*/  IMAD.SHL.U32 R28, R185, 0x2, RZ ;  /* 0x00000002b91c7824 */ /* 0x000fe200078e00ff */
[----:B------:R-:W-:Y:S01]  /*63c0*/  SHF.R.S32.HI R5, RZ, 0x1f, R173 ;  /* 0x0000001fff057819 */ /* 0x000fe200000114ad */
[----:B------:R-:W-:Y:S01]  /*63d0*/  IMAD.SHL.U32 R23, R177, 0x2, RZ ;  /* 0x00000002b1177824 */ /* 0x000fe200078e00ff */
[----:B------:R-:W-:Y:S01]  /*63e0*/  SHF.R.S32.HI R6, RZ, 0x1f, R186 ;  /* 0x0000001fff067819 */ /* 0x000fe200000114ba */
[----:B------:R-:W-:Y:S01]  /*63f0*/  IMAD R4, R2, c[0x0][0x208], RZ ;  /* 0x0000820002047a24 */ /* 0x000fe200078e02ff */
[----:B------:R-:W-:Y:S01]  /*6400*/  SHF.R.S32.HI R7, RZ, 0x1f, R185 ;  /* 0x0000001fff077819 */ /* 0x000fe200000114b9 */
[----:B------:R-:W-:Y:S01]  /*6410*/  IMAD.WIDE.U32 R2, R174, c[0x0][0x208], RZ ;  /* 0x00008200ae027a25 */ /* 0x000fe200078e00ff */
[----:B------:R-:W-:Y:S02]  /*6420*/  SHF.L.U64.HI R22, R186, 0x1, R6 ;  /* 0x00000001ba167819 */ /* 0x000fe40000010206 */
[----:B------:R-:W-:Y:S01]  /*6430*/  SHF.R.S32.HI R6, RZ, 0x1f, R177 ;  /* 0x0000001fff067819 */ /* 0x000fe200000114b1 */
[----:B------:R-:W-:Y:S01]  /*6440*/  IMAD R4, R174, c[0x0][0x20c], R4 ;  /* 0x00008300ae047a24 */ /* 0x000fe200078e0204 */
[----:B------:R-:W-:Y:S02]  /*6450*/  SHF.L.U64.HI R21, R185, 0x1, R7 ;  /* 0x00000001b9157819 */ /* 0x000fe40000010207 */
[----:B------:R-:W-:Y:S01]  /*6460*/  SHF.L.U64.HI R20, R177, 0x1, R6 ;  /* 0x00000001b1147819 */ /* 0x000fe20000010206 */
[----:B------:R-:W-:Y:S02]  /*6470*/  IMAD.IADD R3, R3, 0x1, R4 ;  /* 0x0000000103037824 */ /* 0x000fe400078e0204 */
[----:B------:R-:W-:Y:S02]  /*6480*/  IMAD R4, R5, c[0x0][0x218], RZ ;  /* 0x0000860005047a24 */ /* 0x000fe400078e02ff */
[C---:B------:R-:W-:Y:S04]  /*6490*/  IMAD.WIDE.U32 R2, R173.reuse, c[0x0][0x218], R2 ;  /* 0x00008600ad027a25 */ /* 0x040fe800078e0002 */
[----:B------:R-:W-:Y:S01]  /*64a0*/  IMAD R4, R173, c[0x0][0x21c], R4 ;  /* 0x00008700ad047a24 */ /* 0x000fe200078e0204 */
[----:B------:R-:W-:Y:S04]  /*64b0*/  IADD3 R2, P0, R196, R2, RZ ;  /* 0x00000002c4027210 */ /* 0x000fe80007f1e0ff */
[----:B------:R-:W-:Y:S02]  /*64c0*/  IADD3.X R3, R199, R3, R4, P0, !PT ;  /* 0x00000003c7037210 */ /* 0x000fe400007fe404 */
[C---:B------:R-:W-:Y:S04]  /*64d0*/  LEA R13, P0, R2.reuse, c[0x0][0x1f8], 0x1 ;  /* 0x00007e00020d7a11 */ /* 0x040fe800078008ff */
[----:B------:R-:W-:Y:S01]  /*64e0*/  LEA.HI.X R12, R2, c[0x0][0x1fc], R3, 0x1, P0 ;  /* 0x00007f00020c7a11 */ /* 0x000fe200000f0c03 */
[----:B------:R-:W-:-:S06]  /*64f0*/  BRA.DIV ~URZ, `(.L_x_1591) ;  /* 0x000086a27f007947 */ /* 0x000fcc000b800000 */
[----:B------:R2:W4:Y:S02]  /*6500*/  SHFL.IDX PT, R5, R12, RZ, 0x181f ;  /* 0x00181fff0c057589 */ /* 0x00052400000e0000 */
.L_x_1676:
[----:B------:R-:W-:-:S05]  /*6510*/  BRA.DIV ~URZ, `(.L_x_1592) ;  /* 0x000086f27f007947 */ /* 0x000fca000b800000 */
[----:B------:R-:W5:Y:S01]  /*6520*/  SHFL.IDX PT, R2, R13, RZ, 0x181f ;  /* 0x00181fff0d027589 */ /* 0x000f6200000e0000 */
[----:B------:R-:W-:Y:S01]  /*6530*/  IMAD R4, R176, 0x6000, R204 ;  /* 0x00006000b0047824 */ /* 0x000fe200078e02cc */
[----:B------:R-:W-:Y:S02]  /*6540*/  SEL R15, RZ, 0x10, P4 ;  /* 0x00000010ff0f7807 */ /* 0x000fe40002000000 */
[----:B------:R-:W-:Y:S02]  /*6550*/  SEL R14, RZ, 0x10, P6 ;  /* 0x00000010ff0e7807 */ /* 0x000fe40003000000 */
[C---:B-----5:R-:W-:Y:S05]  /*6560*/  IADD3 R6, P0, R2.reuse, R23, RZ ;  /* 0x0000001702067210 */ /* 0x060fea0007f1e0ff */
[C---:B----4-:R-:W-:Y:S05]  /*6570*/  IMAD.X R7, R5.reuse, 0x1, R20, P0 ;  /* 0x0000000105077824 */ /* 0x050fea00000e0614 */
[----:B------:R-:W-:Y:S01]  /*6580*/  @!PT LDS RZ, [RZ] ;  /* 0x00000000fffff984 */ /* 0x000fe20000000800 */
[----:B------:R-:W-:Y:S01]  /*6590*/  @!PT LDS RZ, [RZ] ;  /* 0x00000000fffff984 */ /* 0x000fe20000000800 */
[----:B------:R4:W-:Y:S02]  /*65a0*/  LDGSTS.E.BYPASS.LTC128B.128 [R4], [R6.64], !P5 ;  /* 0x0000000006047fae */ /* 0x0009e4000e901d46 */
[C---:B----4-:R-:W-:Y:S05]  /*65b0*/  IADD3 R6, P0, R2.reuse, R28, RZ ;  /* 0x0000001c02067210 */ /* 0x050fea0007f1e0ff */
[C---:B------:R-:W-:Y:S01]  /*65c0*/  IMAD.X R7, R5.reuse, 0x1, R21, P0 ;  /* 0x0000000105077824 */ /* 0x040fe200000e0615 */
[----:B------:R-:W-:Y:S04]  /*65d0*/  IADD3 R2, P0, R2, R29, RZ ;  /* 0x0000001d02027210 */ /* 0x000fe80007f1e0ff */
[----:B------:R4:W-:Y:S01]  /*65e0*/  LDGSTS.E.BYPASS.LTC128B.128 [R4+0x2000], [R6.64], !P4 ;  /* 0x0200000006047fae */ /* 0x0009e2000e101d46 */
[----:B------:R-:W-:Y:S03]  /*65f0*/  IMAD.X R3, R5, 0x1, R22, P0 ;  /* 0x0000000105037824 */ /* 0x000fe600000e0616 */
[----:B------:R2:W3:Y:S04]  /*6600*/  SHFL.IDX PT, R5, R12, 0x1, 0x181f ;  /* 0x00381f000c057f89 */ /* 0x0004e800000e0000 */
[----:B------:R5:W-:Y:S01]  /*6610*/  LDGSTS.E.BYPASS.LTC128B.128 [R4+0x4000], [R2.64], !P6 ;  /* 0x0400000002047fae */ /* 0x000be2000f101d46 */
[----:B----4-:R-:W-:Y:S03]  /*6620*/  SEL R6, RZ, 0x10, P5 ;  /* 0x00000010ff067807 */ /* 0x010fe60002800000 */
[----:B-----5:R2:W4:Y:S04]  /*6630*/  SHFL.IDX PT, R2, R13, 0x1, 0x181f ;  /* 0x00381f000d027f89 */ /* 0x02052800000e0000 */
.L_x_1677:
[C---:B---3--:R-:W-:Y:S02]  /*6640*/  IADD3 R3, -R6.reuse, 0x10, RZ ;  /* 0x0000001006037810 */ /* 0x048fe40007ffe1ff */
[----:B------:R-:W-:Y:S02]  /*6650*/  ISETP.NE.U32.AND P2, PT, R6, RZ, PT ;  /* 0x000000ff0600720c */ /* 0x000fe40003f45070 */
[----:B------:R-:W-:Y:S04]  /*6660*/  LOP3.LUT R3, R3, 0xf, RZ, 0xc0, !PT ;  /* 0x0000000f03037812 */ /* 0x000fe800078ec0ff */
[-C--:B--2-4-:R-:W-:Y:S02]  /*6670*/  IADD3 R12, P1, P0, R3, R2.reuse, R23 ;  /* 0x00000002030c7210 */ /* 0x094fe4000783e017 */
[----:B------:R-:W-:Y:S02]  /*6680*/  IADD3 R3, -R15, 0x10, RZ ;  /* 0x000000100f037810 */ /* 0x000fe40007ffe1ff */
[-C--:B------:R-:W-:Y:S02]  /*6690*/  IADD3.X R13, RZ, R5.reuse, R20, P1, P0 ;  /* 0x00000005ff0d7210 */ /* 0x080fe40000fe0414 */
[----:B------:R-:W-:Y:S03]  /*66a0*/  LOP3.LUT R3, R3, 0xf, RZ, 0xc0, !PT ;  /* 0x0000000f03037812 */ /* 0x000fe600078ec0ff */
[----:B------:R-:W-:Y:S01]  /*66b0*/  @!PT LDS RZ, [RZ] ;  /* 0x00000000fffff984 */ /* 0x000fe20000000800 */
[----:B------:R-:W-:Y:S01]  /*66c0*/  @!PT LDS RZ, [RZ] ;  /* 0x00000000fffff984 */ /* 0x000fe20000000800 */
[----:B------:R-:W-:Y:S01]  /*66d0*/  @!PT LDS RZ, [RZ] ;  /* 0x00000000fffff984 */ /* 0x000fe20000000800 */
[----:B------:R2:W-:Y:S01]  /*66e0*/  LDGSTS.E.BYPASS.LTC128B.128.ZFILL [R4+0x1000], [R12.64], P2 ;  /* 0x010000000c047fae */ /* 0x0005e20009141d46 */
[-C--:B------:R-:W-:Y:S02]  /*66f0*/  IADD3 R6, P1, P0, R3, R2.reuse, R28 ;  /* 0x0000000203067210 */ /* 0x080fe4000783e01c */
[C---:B------:R-:W-:Y:S02]  /*6700*/  IADD3 R3, -R14.reuse, 0x10, RZ ;  /* 0x000000100e037810 */ /* 0x040fe40007ffe1ff */
[-C--:B------:R-:W-:Y:S02]  /*6710*/  IADD3.X R7, RZ, R5.reuse, R21, P1, P0 ;  /* 0x00000005ff077210 */ /* 0x080fe40000fe0415 */
[----:B------:R-:W-:Y:S04]  /*6720*/  LOP3.LUT R3, R3, 0xf, RZ, 0xc0, !PT ;  /* 0x0000000f03037812 */ /* 0x000fe800078ec0ff */
[----:B------:R-:W-:Y:S04]  /*6730*/  IADD3 R2, P1, P0, R3, R2, R29 ;  /* 0x0000000203027210 */ /* 0x000fe8000783e01d */
[----:B------:R-:W-:Y:S02]  /*6740*/  IADD3.X R3, RZ, R5, R22, P1, P0 ;  /* 0x00000005ff037210 */ /* 0x000fe40000fe0416 */
[----:B------:R-:W-:Y:S02]  /*6750*/  ISETP.NE.U32.AND P1, PT, R15, RZ, PT ;  /* 0x000000ff0f00720c */ /* 0x000fe40003f25070 */
[----:B------:R-:W-:Y:S11]  /*6760*/  ISETP.NE.U32.AND P0, PT, R14, RZ, PT ;  /* 0x000000ff0e00720c */ /* 0x000ff60003f05070 */
[----:B------:R2:W-:Y:S04]  /*6770*/  LDGSTS.E.BYPASS.LTC128B.128.ZFILL [R4+0x3000], [R6.64], P1 ;  /* 0x0300000006047fae */ /* 0x0005e80008941d46 */
[----:B------:R2:W-:Y:S02]  /*6780*/  LDGSTS.E.BYPASS.LTC128B.128.ZFILL [R4+0x5000], [R2.64], P0 ;  /* 0x0500000002047fae */ /* 0x0005e40008141d46 */
.L_x_1590:
[----:B------:R-:W-:Y:S05]  /*6790*/  BSYNC B0 ;  /* 0x0000000000007941 */ /* 0x000fea0003800000 */
.L_x_1589:
[----:B------:R-:W0:Y:S01]  /*67a0*/  LDGDEPBAR ;  /* 0x00000000000079af */ /* 0x000e220000000000 */
[----:B------:R-:W-:Y:S01]  /*67b0*/  WARPSYNC 0xffffffff ;  /* 0xffffffff00007948 */ /* 0x000fe20003800000 */
[C---:B-123--:R-:W-:Y:S01]  /*67c0*/  HMMA.16816.F32.BF16 R4, R32.reuse, R8, RZ ;  /* 0x000000082004723c */ /* 0x04efe200000418ff */
[----:B------:R-:W-:Y:S02]  /*67d0*/  IMAD.MOV.U32 R2, RZ, RZ, 0x40 ;  /* 0x00000040ff027424 */ /* 0x000fe400078e00ff */
[----:B------:R-:W-:Y:S01]  /*67e0*/  LOP3.LUT P0, RZ, R162, 0x4, RZ, 0xc0, !PT ;  /* 0x00000004a2ff7812 */ /* 0x000fe2000780c0ff */
[C-C-:B------:R-:W-:Y:S03]  /*67f0*/  IMAD.IADD R3, R167.reuse, 0x1, R100.reuse ;  /* 0x00000001a7037824 */ /* 0x140fe600078e0264 */
[----:B------:R-:W-:Y:S01]  /*6800*/  SEL R2, R2, 0xffffffc0, !P0 ;  /* 0xffffffc002027807 */ /* 0x000fe20004000000 */
[C---:B------:R-:W-:Y:S01]  /*6810*/  HMMA.16816.F32.BF16 R8, R32.reuse, R10, RZ ;  /* 0x0000000a2008723c */ /* 0x040fe200000418ff */
[----:B------:R-:W-:Y:S03]  /*6820*/  ISETP.GE.AND P0, PT, R176, 0x1, PT ;  /* 0x00000001b000780c */ /* 0x000fe60003f06270 */
[C---:B------:R-:W-:Y:S04]  /*6830*/  IMAD.IADD R101, R2.reuse, 0x1, R100 ;  /* 0x0000000102657824 */ /* 0x040fe800078e0264 */
        /* <DEDUP_REMOVED lines=12> */
[----:B------:R-:W-:Y:S07]  /*6900*/  LDSM.16.M88.4 R148, [R101+0x1000] ;  /* 0x001000006594783b */ /* 0x000fee0000000200 */
[C---:B------:R-:W-:Y:S08]  /*6910*/  HMMA.16816.F32.BF16 R20, R140.reuse, R152, R20 ;  /* 0x000000988c14723c */ /* 0x040ff00000041814 */
[C---:B------:R-:W-:Y:S01]  /*6920*/  HMMA.16816.F32.BF16 R24, R140.reuse, R154, R24 ;  /* 0x0000009a8c18723c */ /* 0x040fe20000041818 */
[----:B------:R-:W-:Y:S07]  /*6930*/  LDSM.16.M88.4 R152, [R3+0x5800] ;  /* 0x005800000398783b */ /* 0x000fee0000000200 */
[C---:B------:R-:W-:Y:S07]  /*6940*/  HMMA.16816.F32.BF16 R28, R140.reuse, R156, R28 ;  /* 0x0000009c8c1c723c */ /* 0x040fee000004181c */
[----:B------:R-:W-:Y:S01]  /*6950*/  IMAD.IADD R156, R2, 0x1, R103 ;  /* 0x00000001029c7824 */ /* 0x000fe200078e0267 */
[----:B------:R-:W-:Y:S01]  /*6960*/  HMMA.16816.F32.BF16 R32, R140, R158, R32 ;  /* 0x0000009e8c20723c */ /* 0x000fe20000041820 */
[----:B------:R-:W2:Y:S03]  /*6970*/  LDSM.16.M88.4 R140, [R101+0x800] ;  /* 0x00080000658c783b */ /* 0x000ea60000000200 */
[----:B------:R-:W-:Y:S04]  /*6980*/  IADD3 R2, R167, R100, R2 ;  /* 0x00000064a7027210 */ /* 0x000fe80007ffe002 */
[C---:B-1----:R-:W-:Y:S08]  /*6990*/  HMMA.16816.F32.BF16 R4, R136.reuse, R144, R4 ;  /* 0x000000908804723c */ /* 0x042ff00000041804 */
[C---:B------:R-:W-:Y:S01]  /*69a0*/  HMMA.16816.F32.BF16 R8, R136.reuse, R146, R8 ;  /* 0x000000928808723c */ /* 0x040fe20000041808 */
[----:B------:R-:W1:Y:S07]  /*69b0*/  LDSM.16.M88.4 R144, [R101+0x1800] ;  /* 0x001800006590783b */ /* 0x000e6e0000000200 */
[C---:B--2---:R-:W-:Y:S08]  /*69c0*/  HMMA.16816.F32.BF16 R12, R136.reuse, R140, R12 ;  /* 0x0000008c880c723c */ /* 0x044ff0000004180c */
[C---:B------:R-:W-:Y:S01]  /*69d0*/  HMMA.16816.F32.BF16 R16, R136.reuse, R142, R16 ;  /* 0x0000008e8810723c */ /* 0x040fe20000041810 */
[----:B------:R-:W-:Y:S07]  /*69e0*/  LDSM.16.M88.4 R140, [R165] ;  /* 0x00000000a58c783b */ /* 0x000fee0000000200 */
[C---:B------:R-:W-:Y:S08]  /*69f0*/  HMMA.16816.F32.BF16 R20, R136.reuse, R148, R20 ;  /* 0x000000948814723c */ /* 0x040ff00000041814 */
[C---:B------:R-:W-:Y:S01]  /*6a00*/  HMMA.16816.F32.BF16 R24, R136.reuse, R150, R24 ;  /* 0x000000968818723c */ /* 0x040fe20000041818 */
[----:B------:R-:W2:Y:S07]  /*6a10*/  LDSM.16.M88.4 R148, [R156] ;  /* 0x000000009c94783b */ /* 0x000eae0000000200 */
[C---:B-1----:R-:W-:Y:S08]  /*6a20*/  HMMA.16816.F32.BF16 R28, R136.reuse, R144, R28 ;  /* 0x00000090881c723c */ /* 0x042ff0000004181c */
[----:B------:R-:W-:Y:S01]  /*6a30*/  HMMA.16816.F32.BF16 R32, R136, R146, R32 ;  /* 0x000000928820723c */ /* 0x000fe20000041820 */
[----:B------:R-:W1:Y:S08]  /*6a40*/  LDSM.16.M88.4 R136, [R156+0x800] ;  /* 0x000800009c88783b */ /* 0x000e700000000200 */
[----:B------:R-:W3:Y:S01]  /*6a50*/  LDSM.16.M88.4 R144, [R156+0x1000] ;  /* 0x001000009c90783b */ /* 0x000ee20000000200 */
[C---:B--2---:R-:W-:Y:S08]  /*6a60*/  HMMA.16816.F32.BF16 R4, R140.reuse, R148, R4 ;  /* 0x000000948c04723c */ /* 0x044ff00000041804 */
[C---:B------:R-:W-:Y:S01]  /*6a70*/  HMMA.16816.F32.BF16 R8, R140.reuse, R150, R8 ;  /* 0x000000968c08723c */ /* 0x040fe20000041808 */
[----:B------:R-:W-:Y:S07]  /*6a80*/  LDSM.16.M88.4 R148, [R163+0x4000] ;  /* 0x00400000a394783b */ /* 0x000fee0000000200 */
[C---:B-1----:R-:W-:Y:S08]  /*6a90*/  HMMA.16816.F32.BF16 R12, R140.reuse, R136, R12 ;  /* 0x000000888c0c723c */ /* 0x042ff0000004180c */
[C---:B------:R-:W-:Y:S01]  /*6aa0*/  HMMA.16816.F32.BF16 R16, R140.reuse, R138, R16 ;  /* 0x0000008a8c10723c */ /* 0x040fe20000041810 */
[----:B------:R-:W1:Y:S07]  /*6ab0*/  LDSM.16.M88.4 R136, [R156+0x1800] ;  /* 0x001800009c88783b */ /* 0x000e6e0000000200 */
[C---:B---3--:R-:W-:Y:S08]  /*6ac0*/  HMMA.16816.F32.BF16 R20, R140.reuse, R144, R20 ;  /* 0x000000908c14723c */ /* 0x048ff00000041814 */
[C---:B------:R-:W-:Y:S01]  /*6ad0*/  HMMA.16816.F32.BF16 R24, R140.reuse, R146, R24 ;  /* 0x000000928c18723c */ /* 0x040fe20000041818 */
[----:B------:R-:W2:Y:S07]  /*6ae0*/  LDSM.16.M88.4 R144, [R100+0x2000] ;  /* 0x002000006490783b */ /* 0x000eae0000000200 */
[C---:B-1----:R-:W-:Y:S08]  /*6af0*/  HMMA.16816.F32.BF16 R28, R140.reuse, R136, R28 ;  /* 0x000000888c1c723c */ /* 0x042ff0000004181c */
[----:B------:R-:W-:Y:S01]  /*6b00*/  HMMA.16816.F32.BF16 R32, R140, R138, R32 ;  /* 0x0000008a8c20723c */ /* 0x000fe20000041820 */
[----:B------:R-:W1:Y:S07]  /*6b10*/  LDSM.16.M88.4 R136, [R100+0x2800] ;  /* 0x002800006488783b */ /* 0x000e6e0000000200 */
[C---:B--2---:R-:W-:Y:S01]  /*6b20*/  HMMA.16816.F32.BF16 R4, R148.reuse, R144, R4 ;  /* 0x000000909404723c */ /* 0x044fe20000041804 */
[----:B------:R-:W2:Y:S07]  /*6b30*/  LDSM.16.M88.4 R140, [R100+0x3000] ;  /* 0x00300000648c783b */ /* 0x000eae0000000200 */
[C---:B------:R-:W-:Y:S01]  /*6b40*/  HMMA.16816.F32.BF16 R8, R148.reuse, R146, R8 ;  /* 0x000000929408723c */ /* 0x040fe20000041808 */
[----:B------:R-:W3:Y:S07]  /*6b50*/  LDSM.16.M88.4 R144, [R100+0x3800] ;  /* 0x003800006490783b */ /* 0x000eee0000000200 */
[C---:B-1----:R-:W-:Y:S08]  /*6b60*/  HMMA.16816.F32.BF16 R12, R148.reuse, R136, R12 ;  /* 0x00000088940c723c */ /* 0x042ff0000004180c */
        /* <DEDUP_REMOVED lines=12> */
[C---:B--2---:R-:W-:Y:S08]  /*6c30*/  HMMA.16816.F32.BF16 R12, R136.reuse, R144, R12 ;  /* 0x00000090880c723c */ /* 0x044ff0000004180c */
[C---:B------:R-:W-:Y:S01]  /*6c40*/  HMMA.16816.F32.BF16 R16, R136.reuse, R146, R16 ;  /* 0x000000928810723c */ /* 0x040fe20000041810 */
[----:B------:R-:W-:Y:S07]  /*6c50*/  LDSM.16.M88.4 R144, [R101+0x2000] ;  /* 0x002000006590783b */ /* 0x000fee0000000200 */
[C---:B-1----:R-:W-:Y:S08]  /*6c60*/  HMMA.16816.F32.BF16 R20, R136.reuse, R140, R20 ;  /* 0x0000008c8814723c */ /* 0x042ff00000041814 */
[C---:B------:R-:W-:Y:S01]  /*6c70*/  HMMA.16816.F32.BF16 R24, R136.reuse, R142, R24 ;  /* 0x0000008e8818723c */ /* 0x040fe20000041818 */
[----:B------:R-:W1:Y:S07]  /*6c80*/  LDSM.16.M88.4 R140, [R166+0x4000] ;  /* 0x00400000a68c783b */ /* 0x000e6e0000000200 */
[C---:B------:R-:W-:Y:S08]  /*6c90*/  HMMA.16816.F32.BF16 R28, R136.reuse, R148, R28 ;  /* 0x00000094881c723c */ /* 0x040ff0000004181c */
        /* <DEDUP_REMOVED lines=28> */
[----:B------:R-:W3:Y:S01]  /*6e60*/  LDSM.16.M88.4 R148, [R100+0x5000] ;  /* 0x005000006494783b */ /* 0x000ee20000000200 */
[C---:B-1----:R-:W-:Y:S08]  /*6e70*/  HMMA.16816.F32.BF16 R4, R140.reuse, R144, R4 ;  /* 0x000000908c04723c */ /* 0x042ff00000041804 */
[C---:B------:R-:W-:Y:S01]  /*6e80*/  HMMA.16816.F32.BF16 R8, R140.reuse, R146, R8 ;  /* 0x000000928c08723c */ /* 0x040fe20000041808 */
[----:B------:R-:W1:Y:S07]  /*6e90*/  LDSM.16.M88.4 R144, [R100+0x5800] ;  /* 0x005800006490783b */ /* 0x000e6e0000000200 */
[C---:B--2---:R-:W-:Y:S08]  /*6ea0*/  HMMA.16816.F32.BF16 R12, R140.reuse, R136, R12 ;  /* 0x000000888c0c723c */ /* 0x044ff0000004180c */
[C---:B------:R-:W-:Y:S01]  /*6eb0*/  HMMA.16816.F32.BF16 R16, R140.reuse, R138, R16 ;  /* 0x0000008a8c10723c */ /* 0x040fe20000041810 */
[----:B------:R-:W-:Y:S07]  /*6ec0*/  LDSM.16.M88.4 R136, [R164+0x8000] ;  /* 0x00800000a488783b */ /* 0x000fee0000000200 */
[C---:B---3--:R-:W-:Y:S08]  /*6ed0*/  HMMA.16816.F32.BF16 R20, R140.reuse, R148, R20 ;  /* 0x000000948c14723c */ /* 0x048ff00000041814 */
[C---:B------:R-:W-:Y:S01]  /*6ee0*/  HMMA.16816.F32.BF16 R24, R140.reuse, R150, R24 ;  /* 0x000000968c18723c */ /* 0x040fe20000041818 */
[----:B------:R-:W2:Y:S07]  /*6ef0*/  LDSM.16.M88.4 R148, [R103+0x4000] ;  /* 0x004000006794783b */ /* 0x000eae0000000200 */
        /* <DEDUP_REMOVED lines=9> */
[----:B------:R-:W-:Y:S07]  /*6f90*/  LDSM.16.M88.4 R140, [R166+0x8000] ;  /* 0x00800000a68c783b */ /* 0x000fee0000000200 */
[C---:B---3--:R-:W-:Y:S08]  /*6fa0*/  HMMA.16816.F32.BF16 R20, R136.reuse, R144, R20 ;  /* 0x000000908814723c */ /* 0x048ff00000041814 */
        /* <DEDUP_REMOVED lines=13> */
[C---:B------:R-:W-:Y:S01]  /*7080*/  HMMA.16816.F32.BF16 R24, R140.reuse, R138, R24 ;  /* 0x0000008a8c18723c */ /* 0x040fe20000041818 */
[----:B------:R-:W2:Y:S07]  /*7090*/  LDSM.16.M88.4 R136, [R2+0x4800] ;  /* 0x004800000288783b */ /* 0x000eae0000000200 */
[C---:B-1----:R-:W-:Y:S08]  /*70a0*/  HMMA.16816.F32.BF16 R28, R140.reuse, R144, R28 ;  /* 0x000000908c1c723c */ /* 0x042ff0000004181c */
[----:B------:R-:W-:Y:S08]  /*70b0*/  HMMA.16816.F32.BF16 R32, R140, R146, R32 ;  /* 0x000000928c20723c */ /* 0x000ff00000041820 */
[C---:B---3--:R-:W-:Y:S08]  /*70c0*/  HMMA.16816.F32.BF16 R4, R148.reuse, R152, R4 ;  /* 0x000000989404723c */ /* 0x048ff00000041804 */
[C---:B------:R-:W-:Y:S08]  /*70d0*/  HMMA.16816.F32.BF16 R8, R148.reuse, R154, R8 ;  /* 0x0000009a9408723c */ /* 0x040ff00000041808 */
[C---:B--2---:R-:W-:Y:S08]  /*70e0*/  HMMA.16816.F32.BF16 R12, R148.reuse, R136, R12 ;  /* 0x00000088940c723c */ /* 0x044ff0000004180c */
[----:B------:R-:W-:Y:S01]  /*70f0*/  FMUL.FTZ R3, R4, c[0x0][0x320] ;  /* 0x0000c80004037a20 */ /* 0x000fe20000410000 */
[C---:B------:R-:W-:Y:S03]  /*7100*/  HMMA.16816.F32.BF16 R16, R148.reuse, R138, R16 ;  /* 0x0000008a9410723c */ /* 0x040fe60000041810 */
[----:B------:R1:W-:Y:S04]  /*7110*/  MUFU.TANH R143, R3 ;  /* 0x00000003008f7308 */ /* 0x0003e80000002400 */
[----:B------:R-:W-:Y:S02]  /*7120*/  FMUL.FTZ R9, R9, c[0x0][0x320] ;  /* 0x0000c80009097a20 */ /* 0x000fe40000410000 */
[----:B------:R-:W-:Y:S04]  /*7130*/  FMUL.FTZ R11, R11, c[0x0][0x320] ;  /* 0x0000c8000b0b7a20 */ /* 0x000fe80000410000 */
[----:B------:R-:W-:Y:S10]  /*7140*/  MUFU.TANH R142, R9 ;  /* 0x00000009008e7308 */ /* 0x000ff40000002400 */
[----:B------:R-:W-:Y:S01]  /*7150*/  MUFU.TANH R152, R11 ;  /* 0x0000000b00987308 */ /* 0x000fe20000002400 */
[----:B-1----:R-:W-:Y:S09]  /*7160*/  FMUL.FTZ R3, R6, c[0x0][0x320] ;  /* 0x0000c80006037a20 */ /* 0x002ff20000410000 */
[----:B------:R1:W2:Y:S02]  /*7170*/  MUFU.TANH R154, R3 ;  /* 0x00000003009a7308 */ /* 0x0002a40000002400 */
[----:B-1----:R-:W-:Y:S08]  /*7180*/  FMUL.FTZ R3, R5, c[0x0][0x320] ;  /* 0x0000c80005037a20 */ /* 0x002ff00000410000 */
[----:B------:R1:W-:Y:S02]  /*7190*/  MUFU.TANH R147, R3 ;  /* 0x0000000300937308 */ /* 0x0003e40000002400 */
[----:B-1----:R-:W-:Y:S02]  /*71a0*/  FMUL.FTZ R3, R7, c[0x0][0x320] ;  /* 0x0000c80007037a20 */ /* 0x002fe40000410000 */
[----:B------:R-:W1:Y:S06]  /*71b0*/  LDSM.16.M88.4 R4, [R2+0x5000] ;  /* 0x005000000204783b */ /* 0x000e6c0000000200 */
[----:B------:R3:W4:Y:S02]  /*71c0*/  MUFU.TANH R155, R3 ;  /* 0x00000003009b7308 */ /* 0x0007240000002400 */
[----:B---3--:R-:W-:Y:S08]  /*71d0*/  FMUL.FTZ R3, R8, c[0x0][0x320] ;  /* 0x0000c80008037a20 */ /* 0x008ff00000410000 */
[----:B------:R3:W-:Y:S01]  /*71e0*/  MUFU.TANH R146, R3 ;  /* 0x0000000300927308 */ /* 0x0007e20000002400 */
[C---:B-1----:R-:W-:Y:S07]  /*71f0*/  HMMA.16816.F32.BF16 R20, R148.reuse, R4, R20 ;  /* 0x000000049414723c */ /* 0x042fee0000041814 */
[----:B------:R-:W-:Y:S01]  /*7200*/  FMUL.FTZ R4, R17, c[0x0][0x320] ;  /* 0x0000c80011047a20 */ /* 0x000fe20000410000 */
[C---:B------:R-:W-:Y:S03]  /*7210*/  HMMA.16816.F32.BF16 R24, R148.reuse, R6, R24 ;  /* 0x000000069418723c */ /* 0x040fe60000041818 */
[----:B------:R-:W-:Y:S01]  /*7220*/  MUFU.TANH R100, R4 ;  /* 0x0000000400647308 */ /* 0x000fe20000002400 */
[----:B---3--:R-:W-:Y:S02]  /*7230*/  FMUL.FTZ R3, R10, c[0x0][0x320] ;  /* 0x0000c8000a037a20 */ /* 0x008fe40000410000 */
[----:B------:R1:W3:Y:S07]  /*7240*/  LDSM.16.M88.4 R8, [R2+0x5800] ;  /* 0x005800000208783b */ /* 0x0002ee0000000200 */
[----:B------:R5:W2:Y:S01]  /*7250*/  MUFU.TANH R153, R3 ;  /* 0x0000000300997308 */ /* 0x000aa20000002400 */
[----:B-1----:R-:W-:Y:S09]  /*7260*/  FMUL.FTZ R2, R18, c[0x0][0x320] ;  /* 0x0000c80012027a20 */ /* 0x002ff20000410000 */
[----:B------:R1:W-:Y:S01]  /*7270*/  MUFU.TANH R141, R2 ;  /* 0x00000002008d7308 */ /* 0x0003e20000002400 */
[----:B-----5:R-:W-:Y:S09]  /*7280*/  FMUL.FTZ R3, R12, c[0x0][0x320] ;  /* 0x0000c8000c037a20 */ /* 0x020ff20000410000 */
[----:B------:R5:W-:Y:S01]  /*7290*/  MUFU.TANH R139, R3 ;  /* 0x00000003008b7308 */ /* 0x000be20000002400 */
[C---:B---3--:R-:W-:Y:S08]  /*72a0*/  HMMA.16816.F32.BF16 R28, R148.reuse, R8, R28 ;  /* 0x00000008941c723c */ /* 0x048ff0000004181c */
[----:B------:R-:W-:Y:S04]  /*72b0*/  HMMA.16816.F32.BF16 R32, R148, R10, R32 ;  /* 0x0000000a9420723c */ /* 0x000fe80000041820 */
[----:B-1----:R-:W-:Y:S04]  /*72c0*/  FMUL.FTZ R2, R19, c[0x0][0x320] ;  /* 0x0000c80013027a20 */ /* 0x002fe80000410000 */
[----:B------:R1:W-:Y:S01]  /*72d0*/  MUFU.TANH R140, R2 ;  /* 0x00000002008c7308 */ /* 0x0003e20000002400 */
[----:B-----5:R-:W-:Y:S07]  /*72e0*/  FMUL.FTZ R3, R14, c[0x0][0x320] ;  /* 0x0000c8000e037a20 */ /* 0x020fee0000410000 */
[----:B------:R-:W-:Y:S02]  /*72f0*/  FMUL.FTZ R4, R31, c[0x0][0x320] ;  /* 0x0000c8001f047a20 */ /* 0x000fe40000410000 */
[----:B------:R3:W5:Y:S06]  /*7300*/  MUFU.TANH R145, R3 ;  /* 0x0000000300917308 */ /* 0x00076c0000002400 */
[----:B------:R-:W-:Y:S02]  /*7310*/  FMUL.FTZ R7, R32, c[0x0][0x320] ;  /* 0x0000c80020077a20 */ /* 0x000fe40000410000 */
[----:B------:R-:W-:Y:S02]  /*7320*/  FMUL.FTZ R6, R33, c[0x0][0x320] ;  /* 0x0000c80021067a20 */ /* 0x000fe40000410000 */
[----:B------:R2:W-:Y:S01]  /*7330*/  MUFU.TANH R12, R4 ;  /* 0x00000004000c7308 */ /* 0x0005e20000002400 */
[----:B-1----:R-:W-:Y:S09]  /*7340*/  FMUL.FTZ R2, R22, c[0x0][0x320] ;  /* 0x0000c80016027a20 */ /* 0x002ff20000410000 */
[----:B------:R1:W-:Y:S01]  /*7350*/  MUFU.TANH R137, R2 ;  /* 0x0000000200897308 */ /* 0x0003e20000002400 */
[----:B---3--:R-:W-:Y:S09]  /*7360*/  FMUL.FTZ R3, R13, c[0x0][0x320] ;  /* 0x0000c8000d037a20 */ /* 0x008ff20000410000 */
[----:B------:R3:W-:Y:S01]  /*7370*/  MUFU.TANH R138, R3 ;  /* 0x00000003008a7308 */ /* 0x0007e20000002400 */
[----:B--2---:R-:W-:Y:S09]  /*7380*/  FMUL.FTZ R4, R34, c[0x0][0x320] ;  /* 0x0000c80022047a20 */ /* 0x004ff20000410000 */
[----:B------:R2:W-:Y:S01]  /*7390*/  MUFU.TANH R11, R4 ;  /* 0x00000004000b7308 */ /* 0x0005e20000002400 */
[----:B-1----:R-:W-:Y:S09]  /*73a0*/  FMUL.FTZ R2, R21, c[0x0][0x320] ;  /* 0x0000c80015027a20 */ /* 0x002ff20000410000 */
[----:B------:R1:W-:Y:S01]  /*73b0*/  MUFU.TANH R17, R2 ;  /* 0x0000000200117308 */ /* 0x0003e20000002400 */
[----:B---3--:R-:W-:Y:S09]  /*73c0*/  FMUL.FTZ R3, R15, c[0x0][0x320] ;  /* 0x0000c8000f037a20 */ /* 0x008ff20000410000 */
[----:B------:R3:W3:Y:S01]  /*73d0*/  MUFU.TANH R144, R3 ;  /* 0x0000000300907308 */ /* 0x0006e20000002400 */
[----:B--2---:R-:W-:Y:S09]  /*73e0*/  FMUL.FTZ R4, R35, c[0x0][0x320] ;  /* 0x0000c80023047a20 */ /* 0x004ff20000410000 */
[----:B------:R-:W-:Y:S01]  /*73f0*/  MUFU.TANH R7, R7 ;  /* 0x0000000700077308 */ /* 0x000fe20000002400 */
[----:B-1----:R-:W-:Y:S09]  /*7400*/  FMUL.FTZ R2, R23, c[0x0][0x320] ;  /* 0x0000c80017027a20 */ /* 0x002ff20000410000 */
[----:B------:R1:W2:Y:S01]  /*7410*/  MUFU.TANH R103, R2 ;  /* 0x0000000200677308 */ /* 0x0002a20000002400 */
[----:B---3--:R-:W-:Y:S09]  /*7420*/  FMUL.FTZ R3, R16, c[0x0][0x320] ;  /* 0x0000c80010037a20 */ /* 0x008ff20000410000 */
[----:B------:R3:W-:Y:S10]  /*7430*/  MUFU.TANH R136, R3 ;  /* 0x0000000300887308 */ /* 0x0007f40000002400 */
[----:B------:R2:W-:Y:S01]  /*7440*/  MUFU.TANH R9, R4 ;  /* 0x0000000400097308 */ /* 0x0005e20000002400 */
[----:B-1----:R-:W-:Y:S09]  /*7450*/  FMUL.FTZ R2, R24, c[0x0][0x320] ;  /* 0x0000c80018027a20 */ /* 0x002ff20000410000 */
[----:B------:R1:W-:Y:S01]  /*7460*/  MUFU.TANH R15, R2 ;  /* 0x00000002000f7308 */ /* 0x0003e20000002400 */
[----:B---3--:R-:W-:Y:S09]  /*7470*/  FMUL.FTZ R3, R20, c[0x0][0x320] ;  /* 0x0000c80014037a20 */ /* 0x008ff20000410000 */
[----:B------:R3:W-:Y:S01]  /*7480*/  MUFU.TANH R19, R3 ;  /* 0x0000000300137308 */ /* 0x0007e20000002400 */
[----:B--2---:R-:W-:Y:S04]  /*7490*/  IADD3 R4, R176, 0x1, RZ ;  /* 0x00000001b0047810 */ /* 0x004fe80007ffe0ff */
[----:B------:R-:W-:Y:S05]  /*74a0*/  SEL R176, R4, RZ, !P0 ;  /* 0x000000ff04b07207 */ /* 0x000fea0004000000 */
[----:B------:R-:W-:Y:S01]  /*74b0*/  MUFU.TANH R6, R6 ;  /* 0x0000000600067308 */ /* 0x000fe20000002400 */
[----:B-1----:R-:W-:Y:S09]  /*74c0*/  FMUL.FTZ R2, R26, c[0x0][0x320] ;  /* 0x0000c8001a027a20 */ /* 0x002ff20000410000 */
[----:B------:R1:W2:Y:S01]  /*74d0*/  MUFU.TANH R20, R2 ;  /* 0x0000000200147308 */ /* 0x0002a20000002400 */
[----:B---3--:R-:W-:Y:S09]  /*74e0*/  FMUL.FTZ R3, R25, c[0x0][0x320] ;  /* 0x0000c80019037a20 */ /* 0x008ff20000410000 */
[----:B------:R3:W-:Y:S01]  /*74f0*/  MUFU.TANH R14, R3 ;  /* 0x00000003000e7308 */ /* 0x0007e20000002400 */
[----:B-1----:R-:W-:Y:S09]  /*7500*/  FMUL.FTZ R2, R27, c[0x0][0x320] ;  /* 0x0000c8001b027a20 */ /* 0x002ff20000410000 */
[----:B------:R1:W1:Y:S01]  /*7510*/  MUFU.TANH R18, R2 ;  /* 0x0000000200127308 */ /* 0x0002620000002400 */
[----:B---3--:R-:W-:Y:S04]  /*7520*/  FMNMX.FTZ R3, R154, R102, !PT ;  /* 0x000000669a037209 */ /* 0x008fe80007810000 */
[----:B----4-:R-:W-:Y:S04]  /*7530*/  FMNMX.FTZ R3, R155, R3, !PT ;  /* 0x000000039b037209 */ /* 0x010fe80007810000 */
[----:B------:R-:W-:Y:S04]  /*7540*/  FMNMX.FTZ R3, R153, R3, !PT ;  /* 0x0000000399037209 */ /* 0x000fe80007810000 */
[----:B------:R-:W-:Y:S04]  /*7550*/  FMNMX.FTZ R3, R152, R3, !PT ;  /* 0x0000000398037209 */ /* 0x000fe80007810000 */
[----:B-----5:R-:W-:Y:S01]  /*7560*/  FMNMX.FTZ R3, R145, R3, !PT ;  /* 0x0000000391037209 */ /* 0x020fe20007810000 */
[----:B-1----:R-:W-:Y:S03]  /*7570*/  FMUL.FTZ R2, R28, c[0x0][0x320] ;  /* 0x0000c8001c027a20 */ /* 0x002fe60000410000 */
[----:B------:R-:W-:Y:S01]  /*7580*/  FMNMX.FTZ R3, R144, R3, !PT ;  /* 0x0000000390037209 */ /* 0x000fe20007810000 */
[----:B------:R1:W-:Y:S03]  /*7590*/  MUFU.TANH R10, R2 ;  /* 0x00000002000a7308 */ /* 0x0003e60000002400 */
[----:B------:R-:W-:Y:S04]  /*75a0*/  FMNMX.FTZ R3, R141, R3, !PT ;  /* 0x000000038d037209 */ /* 0x000fe80007810000 */
[----:B------:R-:W-:Y:S04]  /*75b0*/  FMNMX.FTZ R3, R140, R3, !PT ;  /* 0x000000038c037209 */ /* 0x000fe80007810000 */
[----:B------:R-:W-:Y:S04]  /*75c0*/  FMNMX.FTZ R3, R137, R3, !PT ;  /* 0x0000000389037209 */ /* 0x000fe80007810000 */
[----:B------:R-:W-:Y:S04]  /*75d0*/  FMNMX.FTZ R3, R103, R3, !PT ;  /* 0x0000000367037209 */ /* 0x000fe80007810000 */
[----:B--2---:R-:W-:Y:S04]  /*75e0*/  FMNMX.FTZ R3, R20, R3, !PT ;  /* 0x0000000314037209 */ /* 0x004fe80007810000 */
[----:B------:R-:W-:Y:S01]  /*75f0*/  FMNMX.FTZ R3, R18, R3, !PT ;  /* 0x0000000312037209 */ /* 0x000fe20007810000 */
[----:B-1----:R-:W-:Y:S04]  /*7600*/  FMUL.FTZ R2, R30, c[0x0][0x320] ;  /* 0x0000c8001e027a20 */ /* 0x002fe80000410000 */
[----:B------:R-:W1:Y:S02]  /*7610*/  MUFU.TANH R13, R2 ;  /* 0x00000002000d7308 */ /* 0x000e640000002400 */
[----:B-1----:R-:W-:Y:S01]  /*7620*/  FMNMX.FTZ R3, R13, R3, !PT ;  /* 0x000000030d037209 */ /* 0x002fe20007810000 */
[----:B------:R-:W-:Y:S03]  /*7630*/  FMUL.FTZ R2, R29, c[0x0][0x320] ;  /* 0x0000c8001d027a20 */ /* 0x000fe60000410000 */
[----:B------:R-:W-:Y:S04]  /*7640*/  FMNMX.FTZ R3, R12, R3, !PT ;  /* 0x000000030c037209 */ /* 0x000fe80007810000 */
[----:B------:R1:W2:Y:S01]  /*7650*/  MUFU.TANH R8, R2 ;  /* 0x0000000200087308 */ /* 0x0002a20000002400 */
[----:B------:R-:W-:Y:S04]  /*7660*/  FMNMX.FTZ R3, R11, R3, !PT ;  /* 0x000000030b037209 */ /* 0x000fe80007810000 */
[----:B------:R-:W-:Y:S02]  /*7670*/  FMNMX.FTZ R5, R9, R3, !PT ;  /* 0x0000000309057209 */ /* 0x000fe40007810000 */
[----:B-1----:R-:W-:Y:S04]  /*7680*/  FMNMX.FTZ R2, R143, R0, !PT ;  /* 0x000000008f027209 */ /* 0x002fe80007810000 */
        /* <DEDUP_REMOVED lines=12> */
[----:B--2---:R-:W-:Y:S04]  /*7750*/  FMNMX.FTZ R2, R8, R2, !PT ;  /* 0x0000000208027209 */ /* 0x004fe80007810000 */
[----:B------:R-:W-:Y:S04]  /*7760*/  FMNMX.FTZ R2, R7, R2, !PT ;  /* 0x0000000207027209 */ /* 0x000fe80007810000 */
[----:B------:R-:W-:Y:S01]  /*7770*/  FMNMX.FTZ R4, R6, R2, !PT ;  /* 0x0000000206047209 */ /* 0x000fe20007810000 */
[----:B------:R-:W-:-:S05]  /*7780*/  BRA.DIV ~URZ, `(.L_x_1593) ;  /* 0x000076a27f007947 */ /* 0x000fca000b800000 */
[----:B------:R1:W2:Y:S02]  /*7790*/  SHFL.BFLY PT, R2, R4, 0x2, 0x1f ;  /* 0x0c401f0004027f89 */ /* 0x0002a400000e0000 */
.L_x_1678:
[----:B--2---:R-:W-:Y:S01]  /*77a0*/  FMNMX.FTZ R2, R4, R2, !PT ;  /* 0x0000000204027209 */ /* 0x004fe20007810000 */
[----:B------:R-:W-:Y:S04]  /*77b0*/  DEPBAR.LE SB0, 0x2 ;  /* 0x000080800000791a */ /* 0x000fe80000000000 */
[----:B------:R-:W2:Y:S01]  /*77c0*/  SHFL.BFLY PT, R3, R2, 0x1, 0x1f ;  /* 0x0c201f0002037f89 */ /* 0x000ea200000e0000 */
[----:B------:R-:W-:Y:S07]  /*77d0*/  BSSY B0, `(.L_x_1594) ;  /* 0x00001c6000007945 */ /* 0x000fee0003800000 */
[----:B------:R-:W-:Y:S01]  /*77e0*/  BAR.SYNC.DEFER_BLOCKING 0x0 ;  /* 0x0000000000007b1d */ /* 0x000fe20000010000 */
[----:B--2---:R-:W-:Y:S05]  /*77f0*/  FMNMX.FTZ R101, R2, R3, !PT ;  /* 0x0000000302657209 */ /* 0x004fea0007810000 */
[C---:B------:R-:W-:Y:S02]  /*7800*/  FMUL.FTZ R3, R101.reuse, c[0x0][0x2d0] ;  /* 0x0000b40065037a20 */ /* 0x040fe40000410000 */
[----:B------:R-:W-:Y:S02]  /*7810*/  FADD.FTZ R0, -R101, R0 ;  /* 0x0000000065007221 */ /* 0x000fe40000010100 */
[--C-:B------:R-:W-:Y:S02]  /*7820*/  FFMA.FTZ R16, R143, c[0x0][0x2d0], -R3.reuse ;  /* 0x0000b4008f107a23 */ /* 0x100fe40000010803 */
[----:B------:R-:W-:Y:S02]  /*7830*/  FMUL.FTZ R0, R0, c[0x0][0x2d0] ;  /* 0x0000b40000007a20 */ /* 0x000fe40000410000 */
[--C-:B------:R-:W-:Y:S02]  /*7840*/  FFMA.FTZ R182, R7, c[0x0][0x2d0], -R3.reuse ;  /* 0x0000b40007b67a23 */ /* 0x100fe40000010803 */
[--C-:B-1----:R-:W-:Y:S01]  /*7850*/  FFMA.FTZ R4, R147, c[0x0][0x2d0], -R3.reuse ;  /* 0x0000b40093047a23 */ /* 0x102fe20000010803 */
        /* <DEDUP_REMOVED lines=15> */
[----:B------:R-:W-:Y:S02]  /*7950*/  FFMA.FTZ R181, R6, c[0x0][0x2d0], -R3 ;  /* 0x0000b40006b57a23 */ /* 0x000fe40000010803 */
[C---:B-1----:R-:W-:Y:S02]  /*7960*/  FMUL.FTZ R32, R2.reuse, R104 ;  /* 0x0000006802207220 */ /* 0x042fe40000410000 */
[C---:B------:R-:W-:Y:S01]  /*7970*/  FMUL.FTZ R33, R2.reuse, R105 ;  /* 0x0000006902217220 */ /* 0x040fe20000410000 */
[----:B------:R-:W1:Y:S01]  /*7980*/  MUFU.EX2 R3, R4 ;  /* 0x0000000400037308 */ /* 0x000e620000000800 */
[C---:B------:R-:W-:Y:S02]  /*7990*/  FMUL.FTZ R17, R2.reuse, R121 ;  /* 0x0000007902117220 */ /* 0x040fe40000410000 */
[C---:B------:R-:W-:Y:S02]  /*79a0*/  FMUL.FTZ R25, R2.reuse, R113 ;  /* 0x0000007102197220 */ /* 0x040fe40000410000 */
[C---:B--2---:R-:W-:Y:S02]  /*79b0*/  FFMA.FTZ R0, R2.reuse, R179, R7 ;  /* 0x000000b302007223 */ /* 0x044fe40000010007 */
[C---:B------:R-:W-:Y:S02]  /*79c0*/  FMUL.FTZ R16, R2.reuse, R120 ;  /* 0x0000007802107220 */ /* 0x040fe40000410000 */
[C---:B------:R-:W-:Y:S01]  /*79d0*/  FMUL.FTZ R28, R2.reuse, R108 ;  /* 0x0000006c021c7220 */ /* 0x040fe20000410000 */
[----:B------:R-:W-:Y:S01]  /*79e0*/  MUFU.EX2 R14, R23 ;  /* 0x00000017000e7308 */ /* 0x000fe20000000800 */
[C---:B------:R-:W-:Y:S02]  /*79f0*/  FMUL.FTZ R29, R2.reuse, R109 ;  /* 0x0000006d021d7220 */ /* 0x040fe40000410000 */
[C---:B------:R-:W-:Y:S02]  /*7a00*/  FMUL.FTZ R36, R2.reuse, R36 ;  /* 0x0000002402247220 */ /* 0x040fe40000410000 */
[C---:B---3--:R-:W-:Y:S02]  /*7a10*/  FMUL.FTZ R24, R2.reuse, R112 ;  /* 0x0000007002187220 */ /* 0x048fe40000410000 */
[C---:B------:R-:W-:Y:S02]  /*7a20*/  FMUL.FTZ R37, R2.reuse, R37 ;  /* 0x0000002502257220 */ /* 0x040fe40000410000 */
[C---:B------:R-:W-:Y:S01]  /*7a30*/  FMUL.FTZ R40, R2.reuse, R40 ;  /* 0x0000002802287220 */ /* 0x040fe20000410000 */
[----:B------:R-:W2:Y:S01]  /*7a40*/  MUFU.EX2 R8, R22 ;  /* 0x0000001600087308 */ /* 0x000ea20000000800 */
[C---:B------:R-:W-:Y:S02]  /*7a50*/  FMUL.FTZ R41, R2.reuse, R41 ;  /* 0x0000002902297220 */ /* 0x040fe40000410000 */
[C---:B------:R-:W-:Y:S01]  /*7a60*/  FMUL.FTZ R44, R2.reuse, R44 ;  /* 0x0000002c022c7220 */ /* 0x040fe20000410000 */
[C---:B-1----:R-:W-:Y:S01]  /*7a70*/  F2FP.BF16.PACK_AB R136, R3.reuse, R7 ;  /* 0x000000070388723e */ /* 0x042fe200000010ff */
[----:B------:R-:W-:Y:S02]  /*7a80*/  FADD.FTZ R6, R3, R0 ;  /* 0x0000000003067221 */ /* 0x000fe40000010000 */
[----:B------:R-:W1:Y:S01]  /*7a90*/  SHFL.BFLY PT, R0, R5, 0x2, 0x1f ;  /* 0x0c401f0005007f89 */ /* 0x000e6200000e0000 */
[C---:B------:R-:W-:Y:S02]  /*7aa0*/  FMUL.FTZ R45, R2.reuse, R45 ;  /* 0x0000002d022d7220 */ /* 0x040fe40000410000 */
[----:B------:R3:W4:Y:S01]  /*7ab0*/  MUFU.EX2 R22, R21 ;  /* 0x0000001500167308 */ /* 0x0007220000000800 */
        /* <DEDUP_REMOVED lines=8> */
[----:B--2---:R-:W-:Y:S01]  /*7b40*/  F2FP.BF16.PACK_AB R138, R8, R14 ;  /* 0x0000000e088a723e */ /* 0x004fe200000010ff */
[C---:B------:R-:W-:Y:S02]  /*7b50*/  FMUL.FTZ R61, R2.reuse, R61 ;  /* 0x0000003d023d7220 */ /* 0x040fe40000410000 */
[C---:B------:R-:W-:Y:S02]  /*7b60*/  FMUL.FTZ R64, R2.reuse, R64 ;  /* 0x0000004002407220 */ /* 0x040fe40000410000 */
[C---:B------:R-:W-:Y:S01]  /*7b70*/  FMUL.FTZ R65, R2.reuse, R65 ;  /* 0x0000004102417220 */ /* 0x040fe20000410000 */
[----:B------:R-:W-:Y:S01]  /*7b80*/  MUFU.EX2 R113, R159 ;  /* 0x0000009f00717308 */ /* 0x000fe20000000800 */
[----:B-1----:R-:W-:Y:S01]  /*7b90*/  FMNMX.FTZ R0, R5, R0, !PT ;  /* 0x0000000005007209 */ /* 0x002fe20007810000 */
[C---:B------:R-:W-:Y:S02]  /*7ba0*/  FMUL.FTZ R68, R2.reuse, R68 ;  /* 0x0000004402447220 */ /* 0x040fe40000410000 */
[C---:B---3--:R-:W-:Y:S01]  /*7bb0*/  FMUL.FTZ R21, R2.reuse, R117 ;  /* 0x0000007502157220 */ /* 0x048fe20000410000 */
[----:B----4-:R-:W-:Y:S01]  /*7bc0*/  F2FP.BF16.PACK_AB R108, R19, R22 ;  /* 0x00000016136c723e */ /* 0x010fe200000010ff */
[----:B------:R-:W1:Y:S01]  /*7bd0*/  SHFL.BFLY PT, R3, R0, 0x1, 0x1f ;  /* 0x0c201f0000037f89 */ /* 0x000e6200000e0000 */
        /* <DEDUP_REMOVED lines=13> */
[----:B------:R-:W-:Y:S01]  /*7cb0*/  FMUL.FTZ R92, R2, R92 ;  /* 0x0000005c025c7220 */ /* 0x000fe20000410000 */
[----:B-1----:R-:W-:Y:S01]  /*7cc0*/  FMNMX.FTZ R100, R0, R3, !PT ;  /* 0x0000000300647209 */ /* 0x002fe20007810000 */
[C---:B------:R-:W-:Y:S02]  /*7cd0*/  FMUL.FTZ R93, R2.reuse, R93 ;  /* 0x0000005d025d7220 */ /* 0x040fe40000410000 */
[----:B------:R-:W-:Y:S02]  /*7ce0*/  FMUL.FTZ R96, R2, R96 ;  /* 0x0000006002607220 */ /* 0x000fe40000410000 */
[C---:B------:R-:W-:Y:S02]  /*7cf0*/  FMUL.FTZ R3, R100.reuse, c[0x0][0x2d0] ;  /* 0x0000b40064037a20 */ /* 0x040fe40000410000 */
[----:B------:R-:W-:Y:S02]  /*7d00*/  FADD.FTZ R0, -R100, R102 ;  /* 0x0000006664007221 */ /* 0x000fe40000010100 */
[--C-:B------:R-:W-:Y:S02]  /*7d10*/  FFMA.FTZ R4, R154, c[0x0][0x2d0], -R3.reuse ;  /* 0x0000b4009a047a23 */ /* 0x100fe40000010803 */
[--C-:B------:R-:W-:Y:S02]  /*7d20*/  FFMA.FTZ R5, R155, c[0x0][0x2d0], -R3.reuse ;  /* 0x0000b4009b057a23 */ /* 0x100fe40000010803 */
[--C-:B------:R-:W-:Y:S01]  /*7d30*/  FFMA.FTZ R179, R11, c[0x0][0x2d0], -R3.reuse ;  /* 0x0000b4000bb37a23 */ /* 0x100fe20000010803 */
[----:B------:R1:W-:Y:S01]  /*7d40*/  MUFU.EX2 R15, R4 ;  /* 0x00000004000f7308 */ /* 0x0003e20000000800 */
[----:B------:R-:W-:Y:S02]  /*7d50*/  FMUL.FTZ R0, R0, c[0x0][0x2d0] ;  /* 0x0000b40000007a20 */ /* 0x000fe40000410000 */
        /* <DEDUP_REMOVED lines=14> */
[----:B------:R-:W-:Y:S02]  /*7e40*/  FFMA.FTZ R155, R12, c[0x0][0x2d0], -R3 ;  /* 0x0000b4000c9b7a23 */ /* 0x000fe40000010803 */
[----:B------:R-:W-:Y:S01]  /*7e50*/  FADD.FTZ R3, R14, R6 ;  /* 0x000000060e037221 */ /* 0x000fe20000010000 */
[----:B------:R-:W-:Y:S01]  /*7e60*/  MUFU.EX2 R121, R145 ;  /* 0x0000009100797308 */ /* 0x000fe20000000800 */
[C---:B------:R-:W-:Y:S02]  /*7e70*/  FMUL.FTZ R9, R2.reuse, R129 ;  /* 0x0000008102097220 */ /* 0x040fe40000410000 */
[C---:B-1----:R-:W-:Y:S01]  /*7e80*/  FMUL.FTZ R4, R2.reuse, R132 ;  /* 0x0000008402047220 */ /* 0x042fe20000410000 */
[C---:B--2---:R-:W-:Y:S01]  /*7e90*/  F2FP.BF16.PACK_AB R137, R11.reuse, R15 ;  /* 0x0000000f0b89723e */ /* 0x044fe200000010ff */
[C---:B------:R-:W-:Y:S02]  /*7ea0*/  FMUL.FTZ R5, R2.reuse, R133 ;  /* 0x0000008502057220 */ /* 0x040fe40000410000 */
[C---:B------:R-:W-:Y:S02]  /*7eb0*/  FMUL.FTZ R12, R2.reuse, R124 ;  /* 0x0000007c020c7220 */ /* 0x040fe40000410000 */
[C---:B------:R-:W-:Y:S01]  /*7ec0*/  FMUL.FTZ R13, R2.reuse, R125 ;  /* 0x0000007d020d7220 */ /* 0x040fe20000410000 */
[----:B------:R-:W-:Y:S01]  /*7ed0*/  MUFU.EX2 R124, R146 ;  /* 0x00000092007c7308 */ /* 0x000fe20000000800 */
[C---:B------:R-:W-:Y:S02]  /*7ee0*/  FMUL.FTZ R20, R2.reuse, R116 ;  /* 0x0000007402147220 */ /* 0x040fe40000410000 */
[----:B------:R-:W-:Y:S02]  /*7ef0*/  FMUL.FTZ R97, R2, R97 ;  /* 0x0000006102617220 */ /* 0x000fe40000410000 */
[----:B------:R-:W-:Y:S02]  /*7f00*/  FADD.FTZ R3, R8, R3 ;  /* 0x0000000308037221 */ /* 0x000fe40000010000 */
[----:B------:R-:W-:Y:S01]  /*7f10*/  FMUL.FTZ R8, R2, R128 ;  /* 0x0000008002087220 */ /* 0x000fe20000410000 */
[----:B------:R-:W-:Y:S01]  /*7f20*/  IADD3 R2, R170, R160, RZ ;  /* 0x000000a0aa027210 */ /* 0x000fe20007ffe0ff */
[C---:B---3--:R-:W-:Y:S01]  /*7f30*/  FMUL.FTZ R34, R0.reuse, R106 ;  /* 0x0000006a00227220 */ /* 0x048fe20000410000 */
[----:B------:R1:W-:Y:S01]  /*7f40*/  MUFU.EX2 R128, R10 ;  /* 0x0000000a00807308 */ /* 0x0003e20000000800 */
[----:B------:R-:W-:Y:S01]  /*7f50*/  FMUL.FTZ R35, R0, R107 ;  /* 0x0000006b00237220 */ /* 0x000fe20000410000 */
[----:B------:R-:W-:Y:S01]  /*7f60*/  IADD3 R102, R168, R2, RZ ;  /* 0x00000002a8667210 */ /* 0x000fe20007ffe0ff */
[----:B------:R-:W2:Y:S01]  /*7f70*/  LDSM.16.MT88.4 R140, [R2] ;  /* 0x00000000028c783b */ /* 0x000ea20000004200 */
[C---:B------:R-:W-:Y:S02]  /*7f80*/  FFMA.FTZ R6, R0.reuse, R184, R15 ;  /* 0x000000b800067223 */ /* 0x040fe4000001000f */
[C---:B------:R-:W-:Y:S02]  /*7f90*/  FMUL.FTZ R14, R0.reuse, R126 ;  /* 0x0000007e000e7220 */ /* 0x040fe40000410000 */
[----:B------:R-:W-:Y:S02]  /*7fa0*/  FADD.FTZ R120, R11, R6 ;  /* 0x000000060b787221 */ /* 0x000fe40000010000 */
[----:B------:R-:W3:Y:S01]  /*7fb0*/  MUFU.EX2 R125, R7 ;  /* 0x00000007007d7308 */ /* 0x000ee20000000800 */
[----:B------:R-:W4:Y:S01]  /*7fc0*/  LDSM.16.MT88.4 R104, [R102] ;  /* 0x000000006668783b */ /* 0x000f220000004200 */
[C---:B------:R-:W-:Y:S02]  /*7fd0*/  FMUL.FTZ R6, R0.reuse, R134 ;  /* 0x0000008600067220 */ /* 0x040fe40000410000 */
[C---:B------:R-:W-:Y:S02]  /*7fe0*/  FMUL.FTZ R11, R0.reuse, R131 ;  /* 0x00000083000b7220 */ /* 0x040fe40000410000 */
[----:B------:R-:W-:Y:S02]  /*7ff0*/  FMUL.FTZ R15, R0, R127 ;  /* 0x0000007f000f7220 */ /* 0x000fe40000410000 */
[----:B------:R-:W-:Y:S02]  /*8000*/  FADD.FTZ R3, R22, R3 ;  /* 0x0000000316037221 */ /* 0x000fe40000010000 */
[C---:B------:R-:W-:Y:S01]  /*8010*/  FMUL.FTZ R18, R0.reuse, R122 ;  /* 0x0000007a00127220 */ /* 0x040fe20000410000 */
[----:B------:R-:W-:Y:S01]  /*8020*/  MUFU.EX2 R116, R156 ;  /* 0x0000009c00747308 */ /* 0x000fe20000000800 */
[----:B------:R-:W-:Y:S02]  /*8030*/  FADD.FTZ R103, R19, R3 ;  /* 0x0000000313677221 */ /* 0x000fe40000010000 */
[C---:B-1----:R-:W-:Y:S02]  /*8040*/  FMUL.FTZ R10, R0.reuse, R130 ;  /* 0x00000082000a7220 */ /* 0x042fe40000410000 */
[C---:B------:R-:W-:Y:S02]  /*8050*/  FMUL.FTZ R19, R0.reuse, R123 ;  /* 0x0000007b00137220 */ /* 0x040fe40000410000 */
[C---:B------:R-:W-:Y:S02]  /*8060*/  FMUL.FTZ R26, R0.reuse, R114 ;  /* 0x00000072001a7220 */ /* 0x040fe40000410000 */
[C---:B------:R-:W-:Y:S01]  /*8070*/  FMUL.FTZ R27, R0.reuse, R115 ;  /* 0x00000073001b7220 */ /* 0x040fe20000410000 */
[----:B------:R-:W-:Y:S01]  /*8080*/  MUFU.EX2 R122, R144 ;  /* 0x00000090007a7308 */ /* 0x000fe20000000800 */
[----:B------:R-:W-:Y:S01]  /*8090*/  FMUL.FTZ R22, R0, R118 ;  /* 0x0000007600167220 */ /* 0x000fe20000410000 */
[----:B---3--:R-:W-:Y:S01]  /*80a0*/  F2FP.BF16.PACK_AB R139, R128, R125 ;  /* 0x0000007d808b723e */ /* 0x008fe200000010ff */
[C---:B------:R-:W-:Y:S02]  /*80b0*/  FMUL.FTZ R7, R0.reuse, R135 ;  /* 0x0000008700077220 */ /* 0x040fe40000410000 */
[----:B------:R-:W-:Y:S02]  /*80c0*/  FADD.FTZ R120, R125, R120 ;  /* 0x000000787d787221 */ /* 0x000fe40000010000 */
[C---:B------:R-:W-:Y:S02]  /*80d0*/  FMUL.FTZ R23, R0.reuse, R119 ;  /* 0x0000007700177220 */ /* 0x040fe40000410000 */
[C---:B------:R-:W-:Y:S01]  /*80e0*/  FMUL.FTZ R30, R0.reuse, R110 ;  /* 0x0000006e001e7220 */ /* 0x040fe20000410000 */
[----:B------:R-:W-:Y:S01]  /*80f0*/  MUFU.EX2 R146, R151 ;  /* 0x0000009700927308 */ /* 0x000fe20000000800 */
[C---:B--2---:R-:W-:Y:S05]  /*8100*/  HMMA.16816.F32.BF16 R4, R136.reuse, R140, R4 ;  /* 0x0000008c8804723c */ /* 0x044fea0000041804 */
[C---:B------:R-:W-:Y:S02]  /*8110*/  FMUL.FTZ R31, R0.reuse, R111 ;  /* 0x0000006f001f7220 */ /* 0x040fe40000410000 */
[C---:B------:R-:W-:Y:S01]  /*8120*/  FMUL.FTZ R38, R0.reuse, R38 ;  /* 0x0000002600267220 */ /* 0x040fe20000410000 */
[C---:B------:R-:W-:Y:S01]  /*8130*/  HMMA.16816.F32.BF16 R8, R136.reuse, R142, R8 ;  /* 0x0000008e8808723c */ /* 0x040fe20000041808 */
[----:B------:R-:W-:Y:S03]  /*8140*/  MUFU.EX2 R110, R148 ;  /* 0x00000094006e7308 */ /* 0x000fe60000000800 */
[C---:B------:R-:W-:Y:S02]  /*8150*/  FMUL.FTZ R39, R0.reuse, R39 ;  /* 0x0000002700277220 */ /* 0x040fe40000410000 */
[C---:B------:R-:W-:Y:S02]  /*8160*/  FMUL.FTZ R42, R0.reuse, R42 ;  /* 0x0000002a002a7220 */ /* 0x040fe40000410000 */
[C---:B----4-:R-:W-:Y:S03]  /*8170*/  HMMA.16816.F32.BF16 R12, R136.reuse, R104, R12 ;  /* 0x00000068880c723c */ /* 0x050fe6000004180c */
[----:B------:R-:W1:Y:S01]  /*8180*/  MUFU.EX2 R148, R147 ;  /* 0x0000009300947308 */ /* 0x000e620000000800 */
[C---:B------:R-:W-:Y:S02]  /*8190*/  FMUL.FTZ R43, R0.reuse, R43 ;  /* 0x0000002b002b7220 */ /* 0x040fe40000410000 */
[C---:B------:R-:W-:Y:S02]  /*81a0*/  FMUL.FTZ R46, R0.reuse, R46 ;  /* 0x0000002e002e7220 */ /* 0x040fe40000410000 */
[C---:B------:R-:W-:Y:S04]  /*81b0*/  HMMA.16816.F32.BF16 R16, R136.reuse, R106, R16 ;  /* 0x0000006a8810723c */ /* 0x040fe80000041810 */
[C---:B------:R-:W-:Y:S01]  /*81c0*/  FMUL.FTZ R47, R0.reuse, R47 ;  /* 0x0000002f002f7220 */ /* 0x040fe20000410000 */
[----:B------:R-:W-:Y:S01]  /*81d0*/  MUFU.EX2 R147, R150 ;  /* 0x0000009600937308 */ /* 0x000fe20000000800 */
[C---:B------:R-:W-:Y:S02]  /*81e0*/  FMUL.FTZ R50, R0.reuse, R50 ;  /* 0x0000003200327220 */ /* 0x040fe40000410000 */
[C---:B------:R-:W-:Y:S04]  /*81f0*/  FMUL.FTZ R51, R0.reuse, R51 ;  /* 0x0000003300337220 */ /* 0x040fe80000410000 */
        /* <DEDUP_REMOVED lines=30> */
[----:B------:R-:W-:Y:S01]  /*83e0*/  IADD3 R0, R171, R160, RZ ;  /* 0x000000a0ab007210 */ /* 0x000fe20007ffe0ff */
[----:B------:R-:W-:Y:S03]  /*83f0*/  FADD.FTZ R103, R109, R103 ;  /* 0x000000676d677221 */ /* 0x000fe60000010000 */
[----:B------:R-:W-:Y:S01]  /*8400*/  IADD3 R3, R168, R0, RZ ;  /* 0x00000000a8037210 */ /* 0x000fe20007ffe0ff */
[----:B------:R-:W2:Y:S01]  /*8410*/  LDSM.16.MT88.4 R104, [R0] ;  /* 0x000000000068783b */ /* 0x000ea20000004200 */
[C---:B------:R-:W-:Y:S01]  /*8420*/  FADD.FTZ R103, R110.reuse, R103 ;  /* 0x000000676e677221 */ /* 0x040fe20000010000 */
[----:B------:R-:W-:Y:S01]  /*8430*/  F2FP.BF16.PACK_AB R110, R110, R109 ;  /* 0x0000006d6e6e723e */ /* 0x000fe200000010ff */
[----:B------:R-:W-:Y:S01]  /*8440*/  MUFU.EX2 R143, R154 ;  /* 0x0000009a008f7308 */ /* 0x000fe20000000800 */
[----:B------:R-:W-:Y:S01]  /*8450*/  F2FP.BF16.PACK_AB R109, R122, R121 ;  /* 0x000000797a6d723e */ /* 0x000fe200000010ff */
[----:B------:R-:W-:Y:S04]  /*8460*/  FADD.FTZ R103, R113, R103 ;  /* 0x0000006771677221 */ /* 0x000fe80000010000 */
[----:B------:R-:W-:Y:S04]  /*8470*/  FADD.FTZ R103, R112, R103 ;  /* 0x0000006770677221 */ /* 0x000fe80000010000 */
[----:B------:R-:W-:Y:S01]  /*8480*/  FADD.FTZ R103, R117, R103 ;  /* 0x0000006775677221 */ /* 0x000fe20000010000 */
[----:B------:R-:W3:Y:S03]  /*8490*/  MUFU.EX2 R142, R155 ;  /* 0x0000009b008e7308 */ /* 0x000ee60000000800 */
[----:B------:R-:W-:Y:S04]  /*84a0*/  FADD.FTZ R103, R116, R103 ;  /* 0x0000006774677221 */ /* 0x000fe80000010000 */
[----:B-1----:R-:W-:Y:S03]  /*84b0*/  FADD.FTZ R103, R119, R103 ;  /* 0x0000006777677221 */ /* 0x002fe60000010000 */
[----:B------:R-:W1:Y:S01]  /*84c0*/  MUFU.EX2 R140, R183 ;  /* 0x000000b7008c7308 */ /* 0x000e620000000800 */
[C---:B--2---:R-:W-:Y:S08]  /*84d0*/  HMMA.16816.F32.BF16 R20, R136.reuse, R104, R20 ;  /* 0x000000688814723c */ /* 0x044ff00000041814 */
        /* <DEDUP_REMOVED lines=27> */
[----:B------:R-:W-:Y:S01]  /*8690*/  HMMA.16816.F32.BF16 R96, R136, R106, R96 ;  /* 0x0000006a8860723c */ /* 0x000fe20000041860 */
[----:B------:R-:W2:Y:S06]  /*86a0*/  LDSM.16.MT88.4 R104, [R2+0x800] ;  /* 0x000800000268783b */ /* 0x000eac0000004200 */
[----:B---3--:R-:W-:Y:S02]  /*86b0*/  F2FP.BF16.PACK_AB R137, R142, R143 ;  /* 0x0000008f8e89723e */ /* 0x008fe400000010ff */
[----:B-1----:R-:W-:Y:S01]  /*86c0*/  F2FP.BF16.PACK_AB R139, R140, R141 ;  /* 0x0000008d8c8b723e */ /* 0x002fe200000010ff */
        /* <DEDUP_REMOVED lines=36> */
[----:B------:R-:W1:Y:S03]  /*8910*/  LDSM.16.MT88.4 R108, [R2+0x1000] ;  /* 0x00100000026c783b */ /* 0x000e660000004200 */
[----:B------:R-:W-:Y:S03]  /*8920*/  F2FP.BF16.PACK_AB R105, R147, R146 ;  /* 0x000000929369723e */ /* 0x000fe600000010ff */
[----:B------:R-:W-:Y:S02]  /*8930*/  F2FP.BF16.PACK_AB R106, R116, R117 ;  /* 0x00000075746a723e */ /* 0x000fe400000010ff */
[----:B------:R-:W2:Y:S01]  /*8940*/  LDSM.16.MT88.4 R112, [R102+0x1000] ;  /* 0x001000006670783b */ /* 0x000ea20000004200 */
[----:B------:R-:W3:Y:S02]  /*8950*/  MUFU.EX2 R116, R180 ;  /* 0x000000b400747308 */ /* 0x000ee40000000800 */
[----:B------:R-:W-:Y:S08]  /*8960*/  F2FP.BF16.PACK_AB R107, R145, R144 ;  /* 0x00000090916b723e */ /* 0x000ff000000010ff */
[----:B------:R-:W4:Y:S01]  /*8970*/  MUFU.EX2 R117, R181 ;  /* 0x000000b500757308 */ /* 0x000f220000000800 */
[C---:B---3--:R-:W-:Y:S01]  /*8980*/  FADD.FTZ R103, R116.reuse, R103 ;  /* 0x0000006774677221 */ /* 0x048fe20000010000 */
[----:B------:R-:W-:Y:S03]  /*8990*/  F2FP.BF16.PACK_AB R136, R116, R119 ;  /* 0x000000777488723e */ /* 0x000fe600000010ff */
[----:B------:R-:W-:Y:S01]  /*89a0*/  FADD.FTZ R103, R118, R103 ;  /* 0x0000006776677221 */ /* 0x000fe20000010000 */
[C---:B-1----:R-:W-:Y:S05]  /*89b0*/  HMMA.16816.F32.BF16 R4, R104.reuse, R108, R4 ;  /* 0x0000006c6804723c */ /* 0x042fea0000041804 */
[C---:B----4-:R-:W-:Y:S01]  /*89c0*/  FADD.FTZ R179, R117.reuse, R103 ;  /* 0x0000006775b37221 */ /* 0x050fe20000010000 */
[----:B------:R-:W-:Y:S02]  /*89d0*/  F2FP.BF16.PACK_AB R138, R117, R118 ;  /* 0x00000076758a723e */ /* 0x000fe400000010ff */
        /* <DEDUP_REMOVED lines=29> */
[C---:B-1----:R-:W-:Y:S07]  /*8bb0*/  HMMA.16816.F32.BF16 R84, R104.reuse, R108, R84 ;  /* 0x0000006c6854723c */ /* 0x042fee0000041854 */
[----:B------:R-:W-:Y:S01]  /*8bc0*/  FADD.FTZ R108, R128, R120 ;  /* 0x00000078806c7221 */ /* 0x000fe20000010000 */
[C---:B------:R-:W-:Y:S01]  /*8bd0*/  HMMA.16816.F32.BF16 R88, R104.reuse, R110, R88 ;  /* 0x0000006e6858723c */ /* 0x040fe20000041858 */
[----:B------:R-:W1:Y:S03]  /*8be0*/  LDSM.16.MT88.4 R128, [R2+0x1800] ;  /* 0x001800000280783b */ /* 0x000e660000004200 */
[----:B------:R-:W-:Y:S04]  /*8bf0*/  FADD.FTZ R108, R121, R108 ;  /* 0x0000006c796c7221 */ /* 0x000fe80000010000 */
[C---:B--2---:R-:W-:Y:S04]  /*8c00*/  HMMA.16816.F32.BF16 R92, R104.reuse, R112, R92 ;  /* 0x00000070685c723c */ /* 0x044fe8000004185c */
[----:B------:R-:W-:Y:S02]  /*8c10*/  FADD.FTZ R108, R122, R108 ;  /* 0x0000006c7a6c7221 */ /* 0x000fe40000010000 */
[----:B------:R-:W2:Y:S02]  /*8c20*/  LDSM.16.MT88.4 R120, [R102+0x1800] ;  /* 0x001800006678783b */ /* 0x000ea40000004200 */
[----:B------:R-:W-:Y:S04]  /*8c30*/  HMMA.16816.F32.BF16 R96, R104, R114, R96 ;  /* 0x000000726860723c */ /* 0x000fe80000041860 */
[----:B------:R-:W-:Y:S02]  /*8c40*/  FADD.FTZ R103, R124, R108 ;  /* 0x0000006c7c677221 */ /* 0x000fe40000010000 */
[----:B------:R-:W3:Y:S08]  /*8c50*/  LDSM.16.MT88.4 R108, [R0+0x1800] ;  /* 0x00180000006c783b */ /* 0x000ef00000004200 */
[----:B------:R-:W4:Y:S01]  /*8c60*/  LDSM.16.MT88.4 R104, [R3+0x1800] ;  /* 0x001800000368783b */ /* 0x000f220000004200 */
[C---:B-1----:R-:W-:Y:S07]  /*8c70*/  HMMA.16816.F32.BF16 R132, R136.reuse, R128, R4 ;  /* 0x000000808884723c */ /* 0x042fee0000041804 */
[----:B------:R-:W1:Y:S01]  /*8c80*/  LDSM.16.MT88.4 R4, [R2+0x3800] ;  /* 0x003800000204783b */ /* 0x000e620000004200 */
[C---:B------:R-:W-:Y:S07]  /*8c90*/  HMMA.16816.F32.BF16 R128, R136.reuse, R130, R8 ;  /* 0x000000828880723c */ /* 0x040fee0000041808 */
[----:B------:R-:W5:Y:S01]  /*8ca0*/  LDSM.16.MT88.4 R8, [R102+0x3800] ;  /* 0x003800006608783b */ /* 0x000f620000004200 */
[C---:B--2---:R-:W-:Y:S07]  /*8cb0*/  HMMA.16816.F32.BF16 R124, R136.reuse, R120, R12 ;  /* 0x00000078887c723c */ /* 0x044fee000004180c */
[----:B------:R-:W2:Y:S01]  /*8cc0*/  LDSM.16.MT88.4 R12, [R0+0x3800] ;  /* 0x00380000000c783b */ /* 0x000ea20000004200 */
[C---:B------:R-:W-:Y:S07]  /*8cd0*/  HMMA.16816.F32.BF16 R120, R136.reuse, R122, R16 ;  /* 0x0000007a8878723c */ /* 0x040fee0000041810 */
[----:B------:R-:W-:Y:S01]  /*8ce0*/  LDSM.16.MT88.4 R16, [R102+0x5800] ;  /* 0x005800006610783b */ /* 0x000fe20000004200 */
[C---:B---3--:R-:W-:Y:S07]  /*8cf0*/  HMMA.16816.F32.BF16 R116, R136.reuse, R108, R20 ;  /* 0x0000006c8874723c */ /* 0x048fee0000041814 */
[----:B------:R3:W-:Y:S01]  /*8d00*/  LDSM.16.MT88.4 R20, [R0+0x5800] ;  /* 0x005800000014783b */ /* 0x0007e20000004200 */
[C---:B------:R-:W-:Y:S08]  /*8d10*/  HMMA.16816.F32.BF16 R112, R136.reuse, R110, R24 ;  /* 0x0000006e8870723c */ /* 0x040ff00000041818 */
[C---:B----4-:R-:W-:Y:S08]  /*8d20*/  HMMA.16816.F32.BF16 R108, R136.reuse, R104, R28 ;  /* 0x00000068886c723c */ /* 0x050ff0000004181c */
[C---:B------:R-:W-:Y:S04]  /*8d30*/  HMMA.16816.F32.BF16 R104, R136.reuse, R106, R32 ;  /* 0x0000006a8868723c */ /* 0x040fe80000041820 */
[----:B---3--:R-:W-:Y:S04]  /*8d40*/  FADD.FTZ R0, R148, R103 ;  /* 0x0000006794007221 */ /* 0x008fe80000010000 */
[C---:B-1----:R-:W-:Y:S04]  /*8d50*/  HMMA.16816.F32.BF16 R36, R136.reuse, R4, R36 ;  /* 0x000000048824723c */ /* 0x042fe80000041824 */
[----:B------:R-:W-:Y:S04]  /*8d60*/  FADD.FTZ R0, R146, R0 ;  /* 0x0000000092007221 */ /* 0x000fe80000010000 */
[C---:B------:R-:W-:Y:S01]  /*8d70*/  HMMA.16816.F32.BF16 R40, R136.reuse, R6, R40 ;  /* 0x000000068828723c */ /* 0x040fe20000041828 */
[----:B------:R-:W1:Y:S03]  /*8d80*/  LDSM.16.MT88.4 R4, [R3+0x3800] ;  /* 0x003800000304783b */ /* 0x000e660000004200 */
[----:B------:R-:W-:Y:S04]  /*8d90*/  FADD.FTZ R0, R147, R0 ;  /* 0x0000000093007221 */ /* 0x000fe80000010000 */
[C---:B-----5:R-:W-:Y:S04]  /*8da0*/  HMMA.16816.F32.BF16 R44, R136.reuse, R8, R44 ;  /* 0x00000008882c723c */ /* 0x060fe8000004182c */
[----:B------:R-:W-:Y:S04]  /*8db0*/  FADD.FTZ R0, R144, R0 ;  /* 0x0000000090007221 */ /* 0x000fe80000010000 */
[C---:B------:R-:W-:Y:S01]  /*8dc0*/  HMMA.16816.F32.BF16 R48, R136.reuse, R10, R48 ;  /* 0x0000000a8830723c */ /* 0x040fe20000041830 */
[----:B------:R3:W4:Y:S03]  /*8dd0*/  LDSM.16.MT88.4 R8, [R2+0x5800] ;  /* 0x005800000208783b */ /* 0x0007260000004200 */
[----:B------:R-:W-:Y:S04]  /*8de0*/  FADD.FTZ R0, R145, R0 ;  /* 0x0000000091007221 */ /* 0x000fe80000010000 */
[C---:B--2---:R-:W-:Y:S04]  /*8df0*/  HMMA.16816.F32.BF16 R52, R136.reuse, R12, R52 ;  /* 0x0000000c8834723c */ /* 0x044fe80000041834 */
[----:B------:R-:W-:Y:S04]  /*8e00*/  FADD.FTZ R0, R143, R0 ;  /* 0x000000008f007221 */ /* 0x000fe80000010000 */
[C---:B------:R-:W-:Y:S01]  /*8e10*/  HMMA.16816.F32.BF16 R56, R136.reuse, R14, R56 ;  /* 0x0000000e8838723c */ /* 0x040fe20000041838 */
[----:B------:R-:W2:Y:S03]  /*8e20*/  LDSM.16.MT88.4 R12, [R3+0x5800] ;  /* 0x00580000030c783b */ /* 0x000ea60000004200 */
[----:B------:R-:W-:Y:S01]  /*8e30*/  FADD.FTZ R0, R142, R0 ;  /* 0x000000008e007221 */ /* 0x000fe20000010000 */
[----:B---3--:R-:W-:Y:S03]  /*8e40*/  IADD3 R2, R175, -0x2, RZ ;  /* 0xfffffffeaf027810 */ /* 0x008fe60007ffe0ff */
[C---:B-1----:R-:W-:Y:S03]  /*8e50*/  HMMA.16816.F32.BF16 R60, R136.reuse, R4, R60 ;  /* 0x00000004883c723c */ /* 0x042fe6000004183c */
[----:B------:R-:W-:Y:S01]  /*8e60*/  ISETP.GE.AND P0, PT, R2, R187, PT ;  /* 0x000000bb0200720c */ /* 0x000fe20003f06270 */
[----:B------:R-:W-:Y:S04]  /*8e70*/  FADD.FTZ R0, R141, R0 ;  /* 0x000000008d007221 */ /* 0x000fe80000010000 */
[C---:B------:R-:W-:Y:S04]  /*8e80*/  HMMA.16816.F32.BF16 R64, R136.reuse, R6, R64 ;  /* 0x000000068840723c */ /* 0x040fe80000041840 */
[----:B------:R-:W-:Y:S04]  /*8e90*/  FADD.FTZ R184, R140, R0 ;  /* 0x000000008cb87221 */ /* 0x000fe80000010000 */
[C---:B----4-:R-:W-:Y:S08]  /*8ea0*/  HMMA.16816.F32.BF16 R68, R136.reuse, R8, R68 ;  /* 0x000000088844723c */ /* 0x050ff00000041844 */
[C---:B------:R-:W-:Y:S08]  /*8eb0*/  HMMA.16816.F32.BF16 R72, R136.reuse, R10, R72 ;  /* 0x0000000a8848723c */ /* 0x040ff00000041848 */
[C---:B------:R-:W-:Y:S08]  /*8ec0*/  HMMA.16816.F32.BF16 R76, R136.reuse, R16, R76 ;  /* 0x00000010884c723c */ /* 0x040ff0000004184c */
[C---:B------:R-:W-:Y:S08]  /*8ed0*/  HMMA.16816.F32.BF16 R80, R136.reuse, R18, R80 ;  /* 0x000000128850723c */ /* 0x040ff00000041850 */
[C---:B------:R-:W-:Y:S08]  /*8ee0*/  HMMA.16816.F32.BF16 R84, R136.reuse, R20, R84 ;  /* 0x000000148854723c */ /* 0x040ff00000041854 */
[C---:B------:R-:W-:Y:S08]  /*8ef0*/  HMMA.16816.F32.BF16 R88, R136.reuse, R22, R88 ;  /* 0x000000168858723c */ /* 0x040ff00000041858 */
[C---:B--2---:R-:W-:Y:S08]  /*8f00*/  HMMA.16816.F32.BF16 R92, R136.reuse, R12, R92 ;  /* 0x0000000c885c723c */ /* 0x044ff0000004185c */
[----:B------:R-:W-:Y:S01]  /*8f10*/  HMMA.16816.F32.BF16 R96, R136, R14, R96 ;  /* 0x0000000e8860723c */ /* 0x000fe20000041860 */
[----:B------:R-:W-:Y:S07]  /*8f20*/  @!UPT UIADD3 URZ, URZ, URZ, URZ ;  /* 0x0000003f3f3ff290 */ /* 0x000fee000fffe03f */
[----:B------:R-:W-:-:S11]  /*8f30*/  @!P0 BRA `(.L_x_1595) ;  /* 0x000004f000008947 */ /* 0x000fd60003800000 */
[----:B------:R-:W-:Y:S01]  /*8f40*/  IMAD.MOV.U32 R212, RZ, RZ, c[0x0][0x2b8] ;  /* 0x0000ae00ffd47624 */ /* 0x000fe200078e00ff */
[----:B------:R-:W-:Y:S01]  /*8f50*/  SHF.R.S32.HI R7, RZ, 0x1f, R185 ;  /* 0x0000001fff077819 */ /* 0x000fe200000114b9 */
[----:B------:R-:W-:Y:S01]  /*8f60*/  IMAD R2, R175, 0x40, R192 ;  /* 0x00000040af027824 */ /* 0x000fe200078e02c0 */
[----:B------:R-:W-:Y:S01]  /*8f70*/  SHF.R.S32.HI R6, RZ, 0x1f, R177 ;  /* 0x0000001fff067819 */ /* 0x000fe200000114b1 */
[----:B------:R-:W-:Y:S01]  /*8f80*/  IMAD.MOV.U32 R173, RZ, RZ, RZ ;  /* 0x000000ffffad7224 */ /* 0x000fe200078e00ff */
[----:B------:R-:W-:Y:S01]  /*8f90*/  ISETP.NE.AND P1, PT, R212, 0x1, PT ;  /* 0x00000001d400780c */ /* 0x000fe20003f25270 */
[----:B------:R-:W-:Y:S01]  /*8fa0*/  IMAD.SHL.U32 R18, R186, 0x2, RZ ;  /* 0x00000002ba127824 */ /* 0x000fe200078e00ff */
[----:B------:R-:W-:Y:S01]  /*8fb0*/  IADD3 R2, R2, -0x80, R189 ;  /* 0xffffff8002027810 */ /* 0x000fe20007ffe0bd */
[----:B------:R-:W-:Y:S01]  /*8fc0*/  IMAD.SHL.U32 R17, R185, 0x2, RZ ;  /* 0x00000002b9117824 */ /* 0x000fe200078e00ff */
[----:B------:R-:W-:Y:S01]  /*8fd0*/  SHF.R.S32.HI R212, RZ, 0x1f, R186 ;  /* 0x0000001fffd47819 */ /* 0x000fe200000114ba */
[----:B------:R-:W-:Y:S01]  /*8fe0*/  IMAD.SHL.U32 R16, R177, 0x2, RZ ;  /* 0x00000002b1107824 */ /* 0x000fe200078e00ff */
[----:B------:R-:W-:Y:S01]  /*8ff0*/  SHF.L.U64.HI R14, R185, 0x1, R7 ;  /* 0x00000001b90e7819 */ /* 0x000fe20000010207 */
[----:B------:R-:W-:Y:S01]  /*9000*/  IMAD.MOV.U32 R0, RZ, RZ, R2 ;  /* 0x000000ffff007224 */ /* 0x000fe200078e0002 */
[----:B------:R-:W-:Y:S02]  /*9010*/  SHF.L.U64.HI R15, R186, 0x1, R212 ;  /* 0x00000001ba0f7819 */ /* 0x000fe400000102d4 */
[----:B------:R-:W-:Y:S03]  /*9020*/  SHF.L.U64.HI R13, R177, 0x1, R6 ;  /* 0x00000001b10d7819 */ /* 0x000fe60000010206 */
        /* <DEDUP_REMOVED lines=24> */
.L_x_1679:
[----:B------:R-:W-:-:S05]  /*91b0*/  BRA.DIV ~URZ, `(.L_x_1597) ;  /* 0x00005d327f007947 */ /* 0x000fca000b800000 */
[----:B------:R-:W3:Y:S01]  /*91c0*/  SHFL.IDX PT, R0, R12, RZ, 0x181f ;  /* 0x00181fff0c007589 */ /* 0x000ee200000e0000 */
[----:B------:R-:W-:Y:S02]  /*91d0*/  SEL R11, RZ, 0x10, P5 ;  /* 0x00000010ff0b7807 */ /* 0x000fe40002800000 */
[----:B------:R-:W-:Y:S02]  /*91e0*/  SEL R10, RZ, 0x10, P4 ;  /* 0x00000010ff0a7807 */ /* 0x000fe40002000000 */
[C---:B---3--:R-:W-:Y:S02]  /*91f0*/  IADD3 R2, P0, R0.reuse, R16, RZ ;  /* 0x0000001000027210 */ /* 0x048fe40007f1e0ff */
[----:B------:R-:W-:Y:S03]  /*9200*/  IADD3 R8, P1, R0, R17, RZ ;  /* 0x0000001100087210 */ /* 0x000fe60007f3e0ff */
[----:B--2---:R-:W-:Y:S01]  /*9210*/  IMAD.X R3, R4, 0x1, R13, P0 ;  /* 0x0000000104037824 */ /* 0x004fe200000e060d */
[----:B------:R-:W-:Y:S01]  /*9220*/  IADD3 R6, P0, R0, R18, RZ ;  /* 0x0000001200067210 */ /* 0x000fe20007f1e0ff */
[----:B------:R-:W-:Y:S02]  /*9230*/  IMAD R0, R176, 0x6000, R205 ;  /* 0x00006000b0007824 */ /* 0x000fe400078e02cd */
[C---:B------:R-:W-:Y:S02]  /*9240*/  IMAD.X R9, R4.reuse, 0x1, R14, P1 ;  /* 0x0000000104097824 */ /* 0x040fe400008e060e */
[----:B------:R-:W-:Y:S01]  /*9250*/  IMAD.X R7, R4, 0x1, R15, P0 ;  /* 0x0000000104077824 */ /* 0x000fe200000e060f */
[----:B------:R-:W-:Y:S01]  /*9260*/  @!PT LDS RZ, [RZ] ;  /* 0x00000000fffff984 */ /* 0x000fe20000000800 */
[----:B------:R-:W-:Y:S01]  /*9270*/  @!PT LDS RZ, [RZ] ;  /* 0x00000000fffff984 */ /* 0x000fe20000000800 */
[----:B------:R2:W-:Y:S04]  /*9280*/  LDGSTS.E.BYPASS.LTC128B.128 [R0], [R2.64], !P5 ;  /* 0x0000000002007fae */ /* 0x0005e8000e901d46 */
[----:B------:R3:W-:Y:S04]  /*9290*/  LDGSTS.E.BYPASS.LTC128B.128 [R0+0x2000], [R8.64], !P4 ;  /* 0x0200000008007fae */ /* 0x0007e8000e101d46 */
[----:B------:R4:W1:Y:S04]  /*92a0*/  SHFL.IDX PT, R4, R5, 0x1, 0x181f ;  /* 0x00381f0005047f89 */ /* 0x00086800000e0000 */
[----:B------:R3:W-:Y:S04]  /*92b0*/  LDGSTS.E.BYPASS.LTC128B.128 [R0+0x4000], [R6.64], !P6 ;  /* 0x0400000006007fae */ /* 0x0007e8000f101d46 */
[----:B--2---:R3:W2:Y:S01]  /*92c0*/  SHFL.IDX PT, R2, R12, 0x1, 0x181f ;  /* 0x00381f000c027f89 */ /* 0x0046a200000e0000 */
[----:B-1--4-:R-:W-:Y:S03]  /*92d0*/  SEL R5, RZ, 0x10, P6 ;  /* 0x00000010ff057807 */ /* 0x012fe60003000000 */
.L_x_1680:
[----:B------:R-:W-:Y:S02]  /*92e0*/  IADD3 R3, -R11, 0x10, RZ ;  /* 0x000000100b037810 */ /* 0x000fe40007ffe1ff */
[----:B---3--:R-:W-:Y:S02]  /*92f0*/  IADD3 R6, -R10, 0x10, RZ ;  /* 0x000000100a067810 */ /* 0x008fe40007ffe1ff */
[----:B------:R-:W-:Y:S02]  /*9300*/  LOP3.LUT R3, R3, 0xf, RZ, 0xc0, !PT ;  /* 0x0000000f03037812 */ /* 0x000fe400078ec0ff */
[----:B------:R-:W-:Y:S02]  /*9310*/  IADD3 R7, -R5, 0x10, RZ ;  /* 0x0000001005077810 */ /* 0x000fe40007ffe1ff */
[----:B--2---:R-:W-:Y:S02]  /*9320*/  IADD3 R8, P1, P0, R3, R2, R16 ;  /* 0x0000000203087210 */ /* 0x004fe4000783e010 */
[----:B------:R-:W-:Y:S02]  /*9330*/  LOP3.LUT R3, R6, 0xf, RZ, 0xc0, !PT ;  /* 0x0000000f06037812 */ /* 0x000fe400078ec0ff */
[----:B------:R-:W-:Y:S02]  /*9340*/  IADD3.X R9, RZ, R4, R13, P1, P0 ;  /* 0x00000004ff097210 */ /* 0x000fe40000fe040d */
[----:B------:R-:W-:Y:S02]  /*9350*/  IADD3 R6, P1, P0, R3, R2, R17 ;  /* 0x0000000203067210 */ /* 0x000fe4000783e011 */
[----:B------:R-:W-:Y:S02]  /*9360*/  LOP3.LUT R3, R7, 0xf, RZ, 0xc0, !PT ;  /* 0x0000000f07037812 */ /* 0x000fe400078ec0ff */
[----:B------:R-:W-:Y:S02]  /*9370*/  IADD3.X R7, RZ, R4, R14, P1, P0 ;  /* 0x00000004ff077210 */ /* 0x000fe40000fe040e */
[----:B------:R-:W-:Y:S04]  /*9380*/  IADD3 R2, P1, P0, R3, R2, R18 ;  /* 0x0000000203027210 */ /* 0x000fe8000783e012 */
[----:B------:R-:W-:Y:S02]  /*9390*/  IADD3.X R3, RZ, R4, R15, P1, P0 ;  /* 0x00000004ff037210 */ /* 0x000fe40000fe040f */
[----:B------:R-:W-:Y:S02]  /*93a0*/  ISETP.NE.U32.AND P0, PT, R11, RZ, PT ;  /* 0x000000ff0b00720c */ /* 0x000fe40003f05070 */
[----:B------:R-:W-:Y:S11]  /*93b0*/  ISETP.NE.U32.AND P1, PT, R10, RZ, PT ;  /* 0x000000ff0a00720c */ /* 0x000ff60003f25070 */
[----:B------:R-:W-:Y:S01]  /*93c0*/  @!PT LDS RZ, [RZ] ;  /* 0x00000000fffff984 */ /* 0x000fe20000000800 */
[----:B------:R-:W-:Y:S01]  /*93d0*/  @!PT LDS RZ, [RZ] ;  /* 0x00000000fffff984 */ /* 0x000fe20000000800 */
[----:B------:R-:W-:Y:S01]  /*93e0*/  @!PT LDS RZ, [RZ] ;  /* 0x00000000fffff984 */ /* 0x000fe20000000800 */
[----:B------:R1:W-:Y:S01]  /*93f0*/  LDGSTS.E.BYPASS.LTC128B.128.ZFILL [R0+0x1000], [R8.64], P0 ;  /* 0x0100000008007fae */ /* 0x0003e20008141d46 */
[----:B------:R-:W-:Y:S03]  /*9400*/  ISETP.NE.U32.AND P0, PT, R5, RZ, PT ;  /* 0x000000ff0500720c */ /* 0x000fe60003f05070 */
[----:B------:R1:W-:Y:S10]  /*9410*/  LDGSTS.E.BYPASS.LTC128B.128.ZFILL [R0+0x3000], [R6.64], P1 ;  /* 0x0300000006007fae */ /* 0x0003f40008941d46 */
[----:B------:R1:W-:Y:S02]  /*9420*/  LDGSTS.E.BYPASS.LTC128B.128.ZFILL [R0+0x5000], [R2.64], P0 ;  /* 0x0500000002007fae */ /* 0x0003e40008141d46 */
.L_x_1595:
[----:B------:R-:W-:Y:S05]  /*9430*/  BSYNC B0 ;  /* 0x0000000000007941 */ /* 0x000fea0003800000 */
.L_x_1594:
[----:B------:R-:W-:Y:S01]  /*9440*/  ISETP.GE.AND P0, PT, R187, R175, PT ;  /* 0x000000afbb00720c */ /* 0x000fe20003f06270 */
[----:B------:R-:W0:Y:S01]  /*9450*/  LDGDEPBAR ;  /* 0x00000000000079af */ /* 0x000e220000000000 */
[----:B-1----:R-:W-:Y:S01]  /*9460*/  IADD3 R3, R175, -0x1, RZ ;  /* 0xffffffffaf037810 */ /* 0x002fe20007ffe0ff */
[----:B------:R-:W-:Y:S01]  /*9470*/  IMAD.MOV.U32 R102, RZ, RZ, R100 ;  /* 0x000000ffff667224 */ /* 0x000fe200078e0064 */
[C---:B------:R-:W-:Y:S01]  /*9480*/  ISETP.GE.AND P1, PT, R161.reuse, 0x1, PT ;  /* 0x00000001a100780c */ /* 0x040fe20003f26270 */
[----:B------:R-:W-:Y:S01]  /*9490*/  IMAD.MOV.U32 R0, RZ, RZ, R101 ;  /* 0x000000ffff007224 */ /* 0x000fe200078e0065 */
[----:B------:R-:W-:Y:S01]  /*94a0*/  IADD3 R2, R161, 0x1, RZ ;  /* 0x00000001a1027810 */ /* 0x000fe20007ffe0ff */
[----:B------:R-:W-:Y:S03]  /*94b0*/  IMAD.MOV.U32 R175, RZ, RZ, R3 ;  /* 0x000000ffffaf7224 */ /* 0x000fe600078e0003 */
[----:B------:R-:W-:Y:S03]  /*94c0*/  SEL R161, R2, RZ, !P1 ;  /* 0x000000ff02a17207 */ /* 0x000fe60004800000 */
[----:B------:R-:W-:-:S05]  /*94d0*/  @!P0 BRA `(.L_x_1598) ;  /* 0xffffcd8000008947 */ /* 0x000fca000383ffff */
.L_x_1588:
[----:B------:R-:W-:Y:S05]  /*94e0*/  BRA.DIV ~URZ, `(.L_x_1599) ;  /* 0x00005c227f007947 */ /* 0x000fea000b800000 */
[----:B------:R2:W3:Y:S02]  /*94f0*/  SHFL.BFLY PT, R0, R179, 0x2, 0x1f ;  /* 0x0c401f00b3007f89 */ /* 0x0004e400000e0000 */
.L_x_1681:
[----:B---3--:R-:W-:Y:S01]  /*9500*/  FADD.FTZ R0, R0, R179 ;  /* 0x000000b300007221 */ /* 0x008fe20000010000 */
[----:B------:R-:W-:Y:S05]  /*9510*/  BRA.DIV ~URZ, `(.L_x_1600) ;  /* 0x00005c527f007947 */ /* 0x000fea000b800000 */
[----:B-1----:R-:W1:Y:S04]  /*9520*/  SHFL.BFLY PT, R2, R184, 0x2, 0x1f ;  /* 0x0c401f00b8027f89 */ /* 0x002e6800000e0000 */
[----:B------:R-:W3:Y:S01]  /*9530*/  SHFL.BFLY PT, R5, R0, 0x1, 0x1f ;  /* 0x0c201f0000057f89 */ /* 0x000ee200000e0000 */
[----:B-1----:R-:W-:-:S02]  /*9540*/  FADD.FTZ R4, R2, R184 ;  /* 0x000000b802047221 */ /* 0x002fc40000010000 */
[----:B---3--:R-:W-:-:S03]  /*9550*/  FADD.FTZ R0, R0, R5 ;  /* 0x0000000500007221 */ /* 0x008fc60000010000 */
[----:B------:R1:W3:Y:S04]  /*9560*/  SHFL.BFLY PT, R3, R4, 0x1, 0x1f ;  /* 0x0c201f0004037f89 */ /* 0x0002e800000e0000 */
.L_x_1682:
[----:B------:R-:W-:Y:S01]  /*9570*/  FSETP.NE.FTZ.AND P1, PT, R0, RZ, PT ;  /* 0x000000ff0000720b */ /* 0x000fe20003f35000 */
[----:B---3--:R-:W-:Y:S01]  /*9580*/  FADD.FTZ R3, R3, R4 ;  /* 0x0000000403037221 */ /* 0x008fe20000010000 */
[----:B------:R-:W-:Y:S02]  /*9590*/  MOV R2, RZ ;  /* 0x000000ff00027202 */ /* 0x000fe40000000f00 */
[----:B------:R-:W-:Y:S02]  /*95a0*/  MOV R23, 0xff800000 ;  /* 0xff80000000177802 */ /* 0x000fe40000000f00 */
[----:B------:R-:W-:Y:S02]  /*95b0*/  FSETP.NE.FTZ.AND P0, PT, R3, RZ, PT ;  /* 0x000000ff0300720b */ /* 0x000fe40003f15000 */
[----:B------:R-:W-:-:S05]  /*95c0*/  MOV R22, 0xff800000 ;  /* 0xff80000000167802 */ /* 0x000fca0000000f00 */
[----:B------:R-:W3:Y:S01]  /*95d0*/  @P1 MUFU.RCP R2, R0 ;  /* 0x0000000000021308 */ /* 0x000ee20000001000 */
[----:B-1----:R-:W-:-:S05]  /*95e0*/  @P1 MOV R4, 0x3f317218 ;  /* 0x3f31721800041802 */ /* 0x002fca0000000f00 */
[----:B------:R-:W-:Y:S02]  /*95f0*/  @P1 FMUL.FTZ R4, R4, c[0x0][0x2d0] ;  /* 0x0000b40004041a20 */ /* 0x000fe40000410000 */
[----:B------:R1:W4:Y:S01]  /*9600*/  @P1 MUFU.LG2 R5, R0 ;  /* 0x0000000000051308 */ /* 0x0003220000000c00 */
[C---:B---3--:R-:W-:Y:S02]  /*9610*/  FMUL.FTZ R102, R2.reuse, R112 ;  /* 0x0000007002667220 */ /* 0x048fe40000410000 */
[C---:B------:R-:W-:Y:S02]  /*9620*/  FMUL.FTZ R103, R2.reuse, R113 ;  /* 0x0000007102677220 */ /* 0x040fe40000410000 */
[C---:B------:R-:W-:Y:S02]  /*9630*/  FMUL.FTZ R112, R2.reuse, R68 ;  /* 0x0000004402707220 */ /* 0x040fe40000410000 */
[C---:B------:R-:W-:Y:S01]  /*9640*/  FMUL.FTZ R113, R2.reuse, R69 ;  /* 0x0000004502717220 */ /* 0x040fe20000410000 */
[----:B-1----:R-:W-:Y:S01]  /*9650*/  MOV R0, RZ ;  /* 0x000000ff00007202 */ /* 0x002fe20000000f00 */
[----:B------:R-:W-:-:S02]  /*9660*/  FMUL.FTZ R68, R2, R72 ;  /* 0x0000004802447220 */ /* 0x000fc40000410000 */
[C---:B------:R-:W-:Y:S02]  /*9670*/  FMUL.FTZ R69, R2.reuse, R73 ;  /* 0x0000004902457220 */ /* 0x040fe40000410000 */
[C---:B------:R-:W-:Y:S01]  /*9680*/  FMUL.FTZ R72, R2.reuse, R76 ;  /* 0x0000004c02487220 */ /* 0x040fe20000410000 */
[----:B------:R-:W1:Y:S01]  /*9690*/  @P0 MUFU.RCP R0, R3 ;  /* 0x0000000300000308 */ /* 0x000e620000001000 */
        /* <DEDUP_REMOVED lines=41> */
[----:B------:R3:W5:Y:S01]  /*9930*/  @P0 MUFU.LG2 R2, R3 ;  /* 0x0000000300020308 */ /* 0x0007620000000c00 */
[----:B----4-:R-:W-:Y:S02]  /*9940*/  @P1 FMUL.FTZ R5, R5, 0.69314718246459960938 ;  /* 0x3f31721805051820 */ /* 0x010fe40000410000 */
[----:B-1----:R-:W-:Y:S02]  /*9950*/  FMUL.FTZ R124, R0, R38 ;  /* 0x00000026007c7220 */ /* 0x002fe40000410000 */
[----:B------:R-:W-:Y:S01]  /*9960*/  @P1 FFMA.FTZ R23, R4, R101, R5 ;  /* 0x0000006504171223 */ /* 0x000fe20000010005 */
[----:B------:R-:W-:Y:S01]  /*9970*/  MOV R4, 0x1 ;  /* 0x0000000100047802 */ /* 0x000fe20000000f00 */
[C---:B------:R-:W-:Y:S02]  /*9980*/  FMUL.FTZ R125, R0.reuse, R39 ;  /* 0x00000027007d7220 */ /* 0x040fe40000410000 */
[----:B------:R-:W-:-:S02]  /*9990*/  FMUL.FTZ R84, R0, R130 ;  /* 0x0000008200547220 */ /* 0x000fc40000410000 */
[C---:B------:R-:W-:Y:S02]  /*99a0*/  FMUL.FTZ R85, R0.reuse, R131 ;  /* 0x0000008300557220 */ /* 0x040fe40000410000 */
[C---:B------:R-:W-:Y:S02]  /*99b0*/  FMUL.FTZ R38, R0.reuse, R46 ;  /* 0x0000002e00267220 */ /* 0x040fe40000410000 */
[----:B------:R-:W-:Y:S01]  /*99c0*/  FMUL.FTZ R39, R0, R47 ;  /* 0x0000002f00277220 */ /* 0x000fe20000410000 */
[----:B---3--:R-:W-:Y:S01]  /*99d0*/  @P0 MOV R3, 0x3f317218 ;  /* 0x3f31721800030802 */ /* 0x008fe20000000f00 */
[----:B-----5:R-:W-:Y:S02]  /*99e0*/  @P0 FMUL.FTZ R2, R2, 0.69314718246459960938 ;  /* 0x3f31721802020820 */ /* 0x020fe40000410000 */
        /* <DEDUP_REMOVED lines=43> */
[----:B------:R-:W-:Y:S01]  /*9ca0*/  PRMT R0, R4, 0x7610, R0 ;  /* 0x0000761004007816 */ /* 0x000fe20000000000 */
[----:B------:R-:W-:-:S02]  /*9cb0*/  @P0 FFMA.FTZ R22, R3, R100, R2 ;  /* 0x0000006403160223 */ /* 0x000fc40000010002 */
.L_x_1562:
[----:B------:R-:W-:Y:S01]  /*9cc0*/  LOP3.LUT P0, RZ, R172, 0xff, RZ, 0xc0, !PT ;  /* 0x000000ffacff7812 */ /* 0x000fe2000780c0ff */
[----:B------:R-:W-:-:S12]  /*9cd0*/  BSSY B0, `(.L_x_1601) ;  /* 0x000000f000007945 */ /* 0x000fd80003800000 */
        /* <DEDUP_REMOVED lines=14> */
.L_x_1602:
[----:B------:R-:W-:Y:S05]  /*9dc0*/  BSYNC B0 ;  /* 0x0000000000007941 */ /* 0x000fea0003800000 */
.L_x_1601:
[----:B------:R-:W-:Y:S01]  /*9dd0*/  PRMT R0, R0, 0x9910, RZ ;  /* 0x0000991000007816 */ /* 0x000fe200000000ff */
[----:B------:R-:W-:Y:S01]  /*9de0*/  BSSY B1, `(.L_x_1603) ;  /* 0x0000336000017945 */ /* 0x000fe20003800000 */
[----:B------:R-:W-:Y:S02]  /*9df0*/  IMAD.MOV.U32 R82, RZ, RZ, R200 ;  /* 0x000000ffff527224 */ /* 0x000fe400078e00c8 */
[----:B------:R-:W-:-:S13]  /*9e00*/  ISETP.NE.AND P0, PT, R0, RZ, PT ;  /* 0x000000ff0000720c */ /* 0x000fda0003f05270 */
[----:B------:R-:W-:Y:S05]  /*9e10*/  @!P0 BRA `(.L_x_1604) ;  /* 0x000026b000008947 */ /* 0x000fea0003800000 */
[----:B------:R-:W-:Y:S01]  /*9e20*/  WARPSYNC 0xffffffff ;  /* 0xffffffff00007948 */ /* 0x000fe20003800000 */
[----:B------:R-:W-:Y:S01]  /*9e30*/  BAR.SYNC.DEFER_BLOCKING 0x1, 0x100 ;  /* 0x0044000000007b1d */ /* 0x000fe20000010000 */
[----:B------:R-:W-:Y:S01]  /*9e40*/  F2FP.BF16.PACK_AB R0, R133, R132 ;  /* 0x000000848500723e */ /* 0x000fe200000010ff */
[----:B------:R-:W-:Y:S01]  /*9e50*/  IMAD.MOV.U32 R14, RZ, RZ, c[0x0][0x388] ;  /* 0x0000e200ff0e7624 */ /* 0x000fe200078e00ff */
        /* <DEDUP_REMOVED lines=10> */
[----:B-1----:R-:W-:-:S02]  /*9f00*/  F2FP.BF16.PACK_AB R0, R85, R84 ;  /* 0x000000545500723e */ /* 0x002fc400000010ff */
[----:B---3--:R-:W-:-:S03]  /*9f10*/  F2FP.BF16.PACK_AB R2, R29, R28 ;  /* 0x0000001c1d02723e */ /* 0x008fc600000010ff */
[----:B------:R1:W-:Y:S01]  /*9f20*/  STS [R222+0x400], R0 ;  /* 0x00040000de007388 */ /* 0x0003e20000000800 */
[----:B----4-:R-:W-:-:S03]  /*9f30*/  F2FP.BF16.PACK_AB R3, R127, R126 ;  /* 0x0000007e7f03723e */ /* 0x010fc600000010ff */
[----:B------:R3:W-:Y:S04]  /*9f40*/  STS [R224], R2 ;  /* 0x00000002e0007388 */ /* 0x0007e80000000800 */
[----:B------:R4:W-:Y:S01]  /*9f50*/  STS [R224+0x400], R3 ;  /* 0x00040003e0007388 */ /* 0x0009e20000000800 */
[----:B-1----:R-:W-:Y:S02]  /*9f60*/  F2FP.BF16.PACK_AB R0, R33, R32 ;  /* 0x000000202100723e */ /* 0x002fe400000010ff */
[----:B---3--:R-:W-:-:S03]  /*9f70*/  F2FP.BF16.PACK_AB R2, R123, R122 ;  /* 0x0000007a7b02723e */ /* 0x008fc600000010ff */
[----:B------:R1:W-:Y:S01]  /*9f80*/  STS [R223], R0 ;  /* 0x00000000df007388 */ /* 0x0003e20000000800 */
[----:B----4-:R-:W-:-:S03]  /*9f90*/  F2FP.BF16.PACK_AB R3, R35, R34 ;  /* 0x000000222303723e */ /* 0x010fc600000010ff */
[----:B------:R3:W-:Y:S04]  /*9fa0*/  STS [R223+0x400], R2 ;  /* 0x00040002df007388 */ /* 0x0007e80000000800 */
[----:B------:R4:W-:Y:S01]  /*9fb0*/  STS [R251], R3 ;  /* 0x00000003fb007388 */ /* 0x0009e20000000800 */
[----:B-1----:R-:W-:Y:S02]  /*9fc0*/  F2FP.BF16.PACK_AB R0, R89, R88 ;  /* 0x000000585900723e */ /* 0x002fe400000010ff */
        /* <DEDUP_REMOVED lines=15> */
[----:B------:R3:W-:Y:S04]  /*a0c0*/  STS [R221+0x4000], R2 ;  /* 0x00400002dd007388 */ /* 0x0007e80000000800 */
[----:B------:R4:W-:Y:S01]  /*a0d0*/  STS [R221+0x4400], R3 ;  /* 0x00440003dd007388 */ /* 0x0009e20000000800 */
        /* <DEDUP_REMOVED lines=23> */
[----:B------:R4:W-:Y:S04]  /*a250*/  STS [R250+0x4400], R4 ;  /* 0x00440004fa007388 */ /* 0x0009e80000000800 */
[----:B------:R2:W-:Y:S01]  /*a260*/  STS [R248+0x4000], R2 ;  /* 0x00400002f8007388 */ /* 0x0005e20000000800 */
[----:B-1----:R-:W-:Y:S02]  /*a270*/  F2FP.BF16.PACK_AB R0, R67, R66 ;  /* 0x000000424300723e */ /* 0x002fe400000010ff */
[----:B---3--:R-:W-:-:S03]  /*a280*/  F2FP.BF16.PACK_AB R3, R51, R50 ;  /* 0x000000323303723e */ /* 0x008fc600000010ff */
[----:B------:R1:W-:Y:S01]  /*a290*/  STS [R248+0x4400], R0 ;  /* 0x00440000f8007388 */ /* 0x0003e20000000800 */
[----:B----4-:R-:W-:-:S03]  /*a2a0*/  F2FP.BF16.PACK_AB R4, R113, R112 ;  /* 0x000000707104723e */ /* 0x010fc600000010ff */
[----:B------:R3:W-:Y:S01]  /*a2b0*/  STS [R221+0x8400], R3 ;  /* 0x00840003dd007388 */ /* 0x0007e20000000800 */
[----:B--2---:R-:W-:-:S03]  /*a2c0*/  F2FP.BF16.PACK_AB R2, R69, R68 ;  /* 0x000000444502723e */ /* 0x004fc600000010ff */
[----:B------:R2:W-:Y:S04]  /*a2d0*/  STS [R221+0x8000], R4 ;  /* 0x00800004dd007388 */ /* 0x0005e80000000800 */
[----:B------:R4:W-:Y:S01]  /*a2e0*/  STS [R222+0x8000], R2 ;  /* 0x00800002de007388 */ /* 0x0009e20000000800 */
[----:B-1----:R-:W-:Y:S02]  /*a2f0*/  F2FP.BF16.PACK_AB R0, R59, R58 ;  /* 0x0000003a3b00723e */ /* 0x002fe400000010ff */
[----:B---3--:R-:W-:-:S03]  /*a300*/  F2FP.BF16.PACK_AB R3, R63, R62 ;  /* 0x0000003e3f03723e */ /* 0x008fc600000010ff */
[----:B------:R1:W-:Y:S01]  /*a310*/  STS [R222+0x8400], R0 ;  /* 0x00840000de007388 */ /* 0x0003e20000000800 */
[----:B--2---:R-:W-:-:S03]  /*a320*/  F2FP.BF16.PACK_AB R4, R73, R72 ;  /* 0x000000484904723e */ /* 0x004fc600000010ff */
        /* <DEDUP_REMOVED lines=9> */
[----:B------:R2:W-:Y:S01]  /*a3c0*/  STS [R251+0x8400], R4 ;  /* 0x00840004fb007388 */ /* 0x0005e20000000800 */
[----:B-1----:R-:W-:-:S05]  /*a3d0*/  F2FP.BF16.PACK_AB R0, R121, R120 ;  /* 0x000000787900723e */ /* 0x002fca00000010ff */
[----:B------:R1:W-:Y:S01]  /*a3e0*/  STS [R251+0x8000], R0 ;  /* 0x00800000fb007388 */ /* 0x0003e20000000800 */
[----:B--2---:R-:W-:-:S03]  /*a3f0*/  @P2 IADD3 R4, P0, R209, c[0x0][0x508], RZ ;  /* 0x00014200d1042a10 */ /* 0x004fc60007f1e0ff */
[----:B------:R2:W-:Y:S01]  /*a400*/  STS [R249+0x8000], R3 ;  /* 0x00800003f9007388 */ /* 0x0005e20000000800 */
[----:B------:R-:W-:-:S03]  /*a410*/  @P2 IADD3.X R5, R210, c[0x0][0x50c], RZ, P0, !PT ;  /* 0x00014300d2052a10 */ /* 0x000fc600007fe4ff */
[----:B------:R3:W-:Y:S01]  /*a420*/  STS [R249+0x8400], R2 ;  /* 0x00840002f9007388 */ /* 0x0007e20000000800 */
[----:B-1----:R-:W-:Y:S02]  /*a430*/  F2FP.BF16.PACK_AB R0, R81, R80 ;  /* 0x000000505100723e */ /* 0x002fe400000010ff */
[----:B--2---:R-:W-:-:S03]  /*a440*/  F2FP.BF16.PACK_AB R3, R43, R42 ;  /* 0x0000002a2b03723e */ /* 0x004fc600000010ff */
[----:B------:R1:W-:Y:S01]  /*a450*/  STS [R250+0x8000], R0 ;  /* 0x00800000fa007388 */ /* 0x0003e20000000800 */
[----:B---3--:R-:W-:-:S05]  /*a460*/  F2FP.BF16.PACK_AB R2, R55, R54 ;  /* 0x000000363702723e */ /* 0x008fca00000010ff */
        /* <DEDUP_REMOVED lines=17> */
.L_x_1605:
[----:B--2---:R-:W2:Y:S01]  /*a580*/  LDL R3, [R1+0xc] ;  /* 0x00000c0001037983 */ /* 0x004ea20000100800 */
[----:B------:R-:W-:Y:S01]  /*a590*/  IMAD.MOV.U32 R2, RZ, RZ, 0x368 ;  /* 0x00000368ff027424 */ /* 0x000fe200078e00ff */
[----:B------:R-:W-:-:S02]  /*a5a0*/  ISETP.GT.AND P2, PT, R5, 0x1, PT ;  /* 0x000000010500780c */ /* 0x000fc40003f44270 */
[----:B------:R-:W3:Y:S01]  /*a5b0*/  LDL R31, [R1+0x8] ;  /* 0x00000800011f7983 */ /* 0x000ee20000100800 */
[----:B------:R-:W-:Y:S02]  /*a5c0*/  ISETP.NE.U32.AND P0, PT, RZ, c[0x0][0x500], PT ;  /* 0x00014000ff007a0c */ /* 0x000fe40003f05070 */
[----:B------:R-:W-:Y:S02]  /*a5d0*/  SEL R2, R2, 0x328, P2 ;  /* 0x0000032802027807 */ /* 0x000fe40001000000 */
[----:B------:R-:W-:Y:S02]  /*a5e0*/  ISETP.NE.AND.EX P0, PT, RZ, c[0x0][0x504], PT, P0 ;  /* 0x00014100ff007a0c */ /* 0x000fe40003f05300 */
[----:B------:R1:W4:Y:S02]  /*a5f0*/  LDC.64 R4, c[0x0][R2+0x170] ;  /* 0x00005c0002047b82 */ /* 0x0003240000000a00 */
[----:B------:R-:W-:-:S06]  /*a600*/  SEL R8, R207, RZ, !P0 ;  /* 0x000000ffcf087207 */ /* 0x000fcc0004000000 */
[----:B------:R1:W4:Y:S08]  /*a610*/  LDC.64 R16, c[0x0][R2+0x168] ;  /* 0x00005a0002107b82 */ /* 0x0003300000000a00 */
[----:B------:R1:W2:Y:S08]  /*a620*/  LDC.64 R18, c[0x0][R2+0x178] ;  /* 0x00005e0002127b82 */ /* 0x0002b00000000a00 */
[----:B------:R1:W2:Y:S01]  /*a630*/  LDC.64 R20, c[0x0][R2+0x160] ;  /* 0x0000580002147b82 */ /* 0x0002a20000000a00 */
[----:B------:R-:W-:Y:S01]  /*a640*/  LOP3.LUT R9, R202, 0xffff, RZ, 0xc0, !PT ;  /* 0x0000ffffca097812 */ /* 0x000fe200078ec0ff */
[----:B-1----:R-:W-:-:S05]  /*a650*/  IMAD.MOV.U32 R2, RZ, RZ, c[0x0][0x4e8] ;  /* 0x00013a00ff027624 */ /* 0x002fca00078e00ff */
[----:B------:R-:W-:Y:S01]  /*a660*/  ISETP.NE.AND P3, PT, R2, 0x1, PT ;  /* 0x000000010200780c */ /* 0x000fe20003f65270 */
[----:B----4-:R-:W-:Y:S02]  /*a670*/  IMAD R2, R5, R8, RZ ;  /* 0x0000000805027224 */ /* 0x010fe400078e02ff */
[----:B------:R-:W-:-:S04]  /*a680*/  IMAD.WIDE.U32 R6, R16, R9, RZ ;  /* 0x0000000910067225 */ /* 0x000fc800078e00ff */
        /* <DEDUP_REMOVED lines=53> */
[----:B------:R-:W-:Y:S01]  /*a9e0*/  IMAD R11, R11, c[0x0][0x3a0], RZ ;  /* 0x0000e8000b0b7a24 */ /* 0x000fe200078e02ff */
[----:B-1----:R-:W-:Y:S01]  /*a9f0*/  LEA R4, R201, R189, 0x7 ;  /* 0x000000bdc9047211 */ /* 0x002fe200078e38ff */
[C---:B------:R-:W-:Y:S01]  /*aa00*/  IMAD.WIDE.U32 R2, R0.reuse, c[0x0][0x3a0], RZ ;  /* 0x0000e80000027a25 */ /* 0x040fe200078e00ff */
[----:B------:R-:W-:Y:S01]  /*aa10*/  SHF.R.S32.HI R5, RZ, 0x1f, R8 ;  /* 0x0000001fff057819 */ /* 0x000fe20000011408 */
[----:B------:R1:W2:Y:S02]  /*aa20*/  LDS.128 R24, [R188+0x80] ;  /* 0x00008000bc187984 */ /* 0x0002a40000000c00 */
[----:B------:R-:W-:-:S02]  /*aa30*/  IMAD R0, R0, c[0x0][0x3a4], R11 ;  /* 0x0000e90000007a24 */ /* 0x000fc400078e020b */
[----:B------:R-:W-:Y:S01]  /*aa40*/  @P3 IMAD.HI.U32 R6, R4, c[0x0][0x4ec], RZ ;  /* 0x00013b0004063a27 */ /* 0x000fe200078e00ff */
[----:B------:R1:W3:Y:S02]  /*aa50*/  LDS.128 R40, [R188+0x1080] ;  /* 0x00108000bc287984 */ /* 0x0002e40000000c00 */
[----:B------:R-:W-:Y:S01]  /*aa60*/  IADD3 R3, R3, R0, RZ ;  /* 0x0000000003037210 */ /* 0x000fe20007ffe0ff */
[----:B------:R-:W-:Y:S01]  /*aa70*/  IMAD R5, R5, c[0x0][0x3f0], RZ ;  /* 0x0000fc0005057a24 */ /* 0x000fe200078e02ff */
[----:B------:R1:W4:Y:S01]  /*aa80*/  LDS.128 R52, [R188+0x2080] ;  /* 0x00208000bc347984 */ /* 0x0003220000000c00 */
[----:B------:R-:W-:Y:S02]  /*aa90*/  MOV R0, R4 ;  /* 0x0000000400007202 */ /* 0x000fe40000000f00 */
[----:B------:R-:W-:Y:S01]  /*aaa0*/  IMAD.WIDE.U32 R2, R9, c[0x0][0x3e8], R2 ;  /* 0x0000fa0009027a25 */ /* 0x000fe200078e0002 */
[----:B------:R1:W1:Y:S01]  /*aab0*/  LDS.128 R60, [R188+0x3080] ;  /* 0x00308000bc3c7984 */ /* 0x0002620000000c00 */
[----:B------:R-:W-:-:S02]  /*aac0*/  @P3 SHF.R.U32.HI R0, RZ, c[0x0][0x4f0], R6 ;  /* 0x00013c00ff003a19 */ /* 0x000fc40000011606 */
[----:B------:R-:W-:Y:S01]  /*aad0*/  IMAD R3, R9, c[0x0][0x3ec], R3 ;  /* 0x0000fb0009037a24 */ /* 0x000fe200078e0203 */
[----:B------:R1:W1:Y:S01]  /*aae0*/  LDS.128 R20, [R188+0x4080] ;  /* 0x00408000bc147984 */ /* 0x0002620000000c00 */
[C---:B------:R-:W-:Y:S01]  /*aaf0*/  IMAD R7, R8.reuse, c[0x0][0x3f4], R5 ;  /* 0x0000fd0008077a24 */ /* 0x040fe200078e0205 */
[----:B------:R-:W-:Y:S01]  /*ab00*/  SHF.R.S32.HI R6, RZ, 0x1f, R0 ;  /* 0x0000001fff067819 */ /* 0x000fe20000011400 */
[----:B------:R-:W-:Y:S01]  /*ab10*/  IMAD.WIDE.U32 R2, R8, c[0x0][0x3f0], R2 ;  /* 0x0000fc0008027a25 */ /* 0x000fe200078e0002 */
[----:B------:R1:W1:Y:S01]  /*ab20*/  LDS.128 R36, [R188+0x5080] ;  /* 0x00508000bc247984 */ /* 0x0002620000000c00 */
[----:B------:R-:W-:Y:S02]  /*ab30*/  IADD3 R5, -R0, RZ, RZ ;  /* 0x000000ff00057210 */ /* 0x000fe40007ffe1ff */
[----:B------:R-:W-:Y:S01]  /*ab40*/  IMAD R6, R6, c[0x0][0x3e0], RZ ;  /* 0x0000f80006067a24 */ /* 0x000fe200078e02ff */
[----:B------:R1:W1:Y:S01]  /*ab50*/  LDS.128 R48, [R188+0x6080] ;  /* 0x00608000bc307984 */ /* 0x0002620000000c00 */
[----:B------:R-:W-:Y:S01]  /*ab60*/  IADD3 R3, R3, R7, RZ ;  /* 0x0000000703037210 */ /* 0x000fe20007ffe0ff */
[----:B------:R-:W-:-:S02]  /*ab70*/  IMAD R4, R5, c[0x0][0x4e8], R4 ;  /* 0x00013a0005047a24 */ /* 0x000fc400078e0204 */
        /* <DEDUP_REMOVED lines=17> */
.L_x_1683:
[----:B------:R-:W-:Y:S05]  /*ac90*/  BRA.DIV ~URZ, `(.L_x_1608) ;  /* 0x000046327f007947 */ /* 0x000fea000b800000 */
[----:B------:R4:W2:Y:S02]  /*aca0*/  SHFL.IDX PT, R0, R11, RZ, 0x181f ;  /* 0x00181fff0b007589 */ /* 0x0008a400000e0000 */
.L_x_1684:
        /* <DEDUP_REMOVED lines=19> */
.L_x_1610:
[----:B------:R-:W-:Y:S05]  /*ade0*/  BSYNC B0 ;  /* 0x0000000000007941 */ /* 0x000fea0003800000 */
.L_x_1609:
[----:B------:R-:W-:Y:S05]  /*adf0*/  BRA.DIV ~URZ, `(.L_x_1611) ;  /* 0x000045427f007947 */ /* 0x000fea000b800000 */
[----:B---3--:R3:W4:Y:S04]  /*ae00*/  SHFL.IDX PT, R4, R5, 0x1, 0x181f ;  /* 0x00381f0005047f89 */ /* 0x00872800000e0000 */
[----:B--2---:R3:W2:Y:S02]  /*ae10*/  SHFL.IDX PT, R0, R11, 0x1, 0x181f ;  /* 0x00381f000b007f89 */ /* 0x0046a400000e0000 */
.L_x_1685:
        /* <DEDUP_REMOVED lines=19> */
.L_x_1613:
[----:B------:R-:W-:Y:S05]  /*af50*/  BSYNC B0 ;  /* 0x0000000000007941 */ /* 0x000fea0003800000 */
.L_x_1612:
[----:B------:R-:W-:Y:S05]  /*af60*/  BRA.DIV ~URZ, `(.L_x_1614) ;  /* 0x000044a27f007947 */ /* 0x000fea000b800000 */
[----:B----4-:R4:W3:Y:S02]  /*af70*/  SHFL.IDX PT, R4, R5, 0x2, 0x181f ;  /* 0x00581f0005047f89 */ /* 0x0108e400000e0000 */
.L_x_1686:
[----:B------:R-:W-:Y:S05]  /*af80*/  BRA.DIV ~URZ, `(.L_x_1615) ;  /* 0x000044f27f007947 */ /* 0x000fea000b800000 */
[----:B--2---:R2:W4:Y:S02]  /*af90*/  SHFL.IDX PT, R0, R11, 0x2, 0x181f ;  /* 0x00581f000b007f89 */ /* 0x00452400000e0000 */
.L_x_1687:
        /* <DEDUP_REMOVED lines=19> */
.L_x_1617:
[----:B------:R-:W-:Y:S05]  /*b0d0*/  BSYNC B0 ;  /* 0x0000000000007941 */ /* 0x000fea0003800000 */
.L_x_1616:
[----:B------:R-:W-:Y:S05]  /*b0e0*/  BRA.DIV ~URZ, `(.L_x_1618) ;  /* 0x000044027f007947 */ /* 0x000fea000b800000 */
[----:B---3--:R3:W2:Y:S04]  /*b0f0*/  SHFL.IDX PT, R6, R5, 0x3, 0x181f ;  /* 0x00781f0005067f89 */ /* 0x0086a800000e0000 */
[----:B----4-:R3:W4:Y:S02]  /*b100*/  SHFL.IDX PT, R0, R11, 0x3, 0x181f ;  /* 0x00781f000b007f89 */ /* 0x01072400000e0000 */
.L_x_1688:
        /* <DEDUP_REMOVED lines=9> */
[-C--:B--23--:R-:W-:Y:S02]  /*b1a0*/  @!P1 LEA.HI.X R5, R177, R6.reuse, R8, 0x1, P3 ;  /* 0x00000006b1059211 */ /* 0x08cfe400018f0c08 */
        /* <DEDUP_REMOVED lines=10> */
.L_x_1606:
        /* <DEDUP_REMOVED lines=32> */
.L_x_1689:
[----:B------:R-:W-:Y:S05]  /*b450*/  BRA.DIV ~URZ, `(.L_x_1621) ;  /* 0x000041d27f007947 */ /* 0x000fea000b800000 */
[----:B------:R3:W4:Y:S02]  /*b460*/  SHFL.IDX PT, R0, R12, RZ, 0x1c1f ;  /* 0x001c1fff0c007589 */ /* 0x00072400000e0000 */
.L_x_1690:
[----:B------:R-:W-:Y:S01]  /*b470*/  BSSY B0, `(.L_x_1622) ;  /* 0x000007a000007945 */ /* 0x000fe20003800000 */
[----:B------:R-:W-:Y:S05]  /*b480*/  @P0 BRA `(.L_x_1623) ;  /* 0x0000078000000947 */ /* 0x000fea0003800000 */
[----:B------:R-:W-:Y:S02]  /*b490*/  ISETP.GE.AND P1, PT, R220, c[0x0][0x3c8], PT ;  /* 0x0000f200dc007a0c */ /* 0x000fe40003f26270 */
[----:B------:R-:W-:Y:S02]  /*b4a0*/  ISETP.GE.AND P0, PT, R247, c[0x0][0x3c8], PT ;  /* 0x0000f200f7007a0c */ /* 0x000fe40003f06270 */
[----:B------:R-:W-:Y:S02]  /*b4b0*/  ISETP.GE.AND P3, PT, R246, c[0x0][0x3c8], PT ;  /* 0x0000f200f6007a0c */ /* 0x000fe40003f66270 */
[----:B------:R-:W-:Y:S02]  /*b4c0*/  ISETP.GE.AND P4, PT, R245, c[0x0][0x3c8], PT ;  /* 0x0000f200f5007a0c */ /* 0x000fe40003f86270 */
[----:B------:R-:W-:-:S02]  /*b4d0*/  SHF.R.S32.HI R8, RZ, 0x1f, R247 ;  /* 0x0000001fff087819 */ /* 0x000fc400000114f7 */
[----:B------:R-:W-:Y:S02]  /*b4e0*/  SHF.R.S32.HI R9, RZ, 0x1f, R246 ;  /* 0x0000001fff097819 */ /* 0x000fe400000114f6 */
[----:B------:R-:W-:Y:S01]  /*b4f0*/  ISETP.GE.AND P6, PT, R230, c[0x0][0x3c8], PT ;  /* 0x0000f200e6007a0c */ /* 0x000fe20003fc6270 */
[----:B----4-:R-:W-:Y:S01]  /*b500*/  @!P1 IMAD.MOV.U32 R6, RZ, RZ, R0 ;  /* 0x000000ffff069224 */ /* 0x010fe200078e0000 */
[----:B------:R-:W-:Y:S01]  /*b510*/  SHF.R.S32.HI R10, RZ, 0x1f, R232 ;  /* 0x0000001fff0a7819 */ /* 0x000fe200000114e8 */
[----:B--2---:R-:W-:Y:S01]  /*b520*/  @!P1 IMAD.MOV.U32 R7, RZ, RZ, R4 ;  /* 0x000000ffff079224 */ /* 0x004fe200078e0004 */
[C---:B------:R-:W-:Y:S02]  /*b530*/  @!P0 LEA R2, P2, R247.reuse, R0, 0x2 ;  /* 0x00000000f7028211 */ /* 0x040fe400078410ff */
[----:B------:R-:W-:Y:S01]  /*b540*/  SHF.R.S32.HI R11, RZ, 0x1f, R231 ;  /* 0x0000001fff0b7819 */ /* 0x000fe200000114e7 */
[----:B------:R-:W-:Y:S01]  /*b550*/  @!P1 IMAD.WIDE R6, R220, 0x4, R6 ;  /* 0x00000004dc069825 */ /* 0x000fe200078e0206 */
[----:B------:R-:W-:-:S02]  /*b560*/  @!P0 LEA.HI.X R3, R247, R4, R8, 0x2, P2 ;  /* 0x00000004f7038211 */ /* 0x000fc400010f1408 */
[----:B------:R-:W-:Y:S02]  /*b570*/  ISETP.GE.AND P2, PT, R244, c[0x0][0x3c8], PT ;  /* 0x0000f200f4007a0c */ /* 0x000fe40003f46270 */
[----:B------:R2:W-:Y:S01]  /*b580*/  @!P1 ST.E.64 [R6.64], R132 ;  /* 0x0000008406009985 */ /* 0x0005e2000c101b06 */
[----:B------:R-:W-:Y:S02]  /*b590*/  ISETP.GE.AND P1, PT, R243, c[0x0][0x3c8], PT ;  /* 0x0000f200f3007a0c */ /* 0x000fe40003f26270 */
[----:B------:R-:W-:Y:S01]  /*b5a0*/  SHF.R.S32.HI R8, RZ, 0x1f, R245 ;  /* 0x0000001fff087819 */ /* 0x000fe200000114f5 */
[----:B------:R4:W-:Y:S01]  /*b5b0*/  @!P0 ST.E.64 [R2.64], R26 ;  /* 0x0000001a02008985 */ /* 0x0009e2000c101b06 */
[----:B------:R-:W-:Y:S02]  /*b5c0*/  SHF.R.S32.HI R14, RZ, 0x1f, R228 ;  /* 0x0000001fff0e7819 */ /* 0x000fe400000114e4 */
[----:B------:R-:W-:Y:S02]  /*b5d0*/  SHF.R.S32.HI R16, RZ, 0x1f, R227 ;  /* 0x0000001fff107819 */ /* 0x000fe400000114e3 */
[----:B------:R-:W-:-:S02]  /*b5e0*/  SHF.R.S32.HI R15, RZ, 0x1f, R226 ;  /* 0x0000001fff0f7819 */ /* 0x000fc400000114e2 */
        /* <DEDUP_REMOVED lines=64> */
[----:B------:R-:W-:Y:S01]  /*b9f0*/  @!P2 LEA R8, P0, R232, R0, 0x2 ;  /* 0x00000000e808a211 */ /* 0x000fe200078010ff */
[----:B------:R2:W-:Y:S01]  /*ba00*/  @!P3 ST.E.64 [R6.64], R60 ;  /* 0x0000003c0600b985 */ /* 0x0005e2000c101b06 */
[----:B------:R-:W-:-:S02]  /*ba10*/  ISETP.GE.AND P5, PT, R229, c[0x0][0x3c8], PT ;  /* 0x0000f200e5007a0c */ /* 0x000fc40003fa6270 */
[----:B------:R-:W-:Y:S01]  /*ba20*/  @!P2 LEA.HI.X R9, R232, R4, R10, 0x2, P0 ;  /* 0x00000004e809a211 */ /* 0x000fe200000f140a */
[----:B------:R4:W-:Y:S01]  /*ba30*/  @!P4 ST.E.64 [R2.64], R64 ;  /* 0x000000400200c985 */ /* 0x0009e2000c101b06 */
[----:B------:R-:W-:Y:S02]  /*ba40*/  SHF.R.S32.HI R10, RZ, 0x1f, R230 ;  /* 0x0000001fff0a7819 */ /* 0x000fe400000114e6 */
[----:B------:R-:W-:Y:S01]  /*ba50*/  ISETP.GE.AND P4, PT, R228, c[0x0][0x3c8], PT ;  /* 0x0000f200e4007a0c */ /* 0x000fe20003f86270 */
[----:B------:R-:W-:Y:S01]  /*ba60*/  @!P2 ST.E.64 [R8.64], R112 ;  /* 0x000000700800a985 */ /* 0x000fe2000c101b06 */
[----:B------:R-:W-:Y:S02]  /*ba70*/  ISETP.GE.AND P2, PT, R227, c[0x0][0x3c8], PT ;  /* 0x0000f200e3007a0c */ /* 0x000fe40003f46270 */
[-C--:B--2---:R-:W-:Y:S02]  /*ba80*/  @!P6 LEA R6, P0, R230, R0.reuse, 0x2 ;  /* 0x00000000e606e211 */ /* 0x084fe400078010ff */
[----:B----4-:R-:W-:-:S02]  /*ba90*/  @!P1 LEA R2, P3, R231, R0, 0x2 ;  /* 0x00000000e7029211 */ /* 0x010fc400078610ff */
[-C--:B------:R-:W-:Y:S02]  /*baa0*/  @!P6 LEA.HI.X R7, R230, R4.reuse, R10, 0x2, P0 ;  /* 0x00000004e607e211 */ /* 0x080fe400000f140a */
[----:B------:R-:W-:Y:S02]  /*bab0*/  @!P1 LEA.HI.X R3, R231, R4, R11, 0x2, P3 ;  /* 0x00000004e7039211 */ /* 0x000fe400018f140b */
[----:B------:R-:W-:Y:S02]  /*bac0*/  ISETP.GE.AND P0, PT, R225, c[0x0][0x3c8], PT ;  /* 0x0000f200e1007a0c */ /* 0x000fe40003f06270 */
[----:B------:R-:W-:Y:S01]  /*bad0*/  SHF.R.S32.HI R10, RZ, 0x1f, R229 ;  /* 0x0000001fff0a7819 */ /* 0x000fe200000114e5 */
        /* <DEDUP_REMOVED lines=19> */
.L_x_1623:
[----:B------:R-:W-:Y:S05]  /*bc10*/  BSYNC B0 ;  /* 0x0000000000007941 */ /* 0x000fea0003800000 */
.L_x_1622:
[----:B------:R-:W-:Y:S05]  /*bc20*/  BRA.DIV ~URZ, `(.L_x_1624) ;  /* 0x00003a727f007947 */ /* 0x000fea000b800000 */
[----:B--2---:R2:W1:Y:S04]  /*bc30*/  SHFL.IDX PT, R4, R5, 0x1, 0x1c1f ;  /* 0x003c1f0005047f89 */ /* 0x00446800000e0000 */
[----:B----4-:R2:W4:Y:S02]  /*bc40*/  SHFL.IDX PT, R0, R12, 0x1, 0x1c1f ;  /* 0x003c1f000c007f89 */ /* 0x01052400000e0000 */
.L_x_1691:
[----:B------:R-:W-:-:S13]  /*bc50*/  ISETP.NE.AND P0, PT, R13, RZ, PT ;  /* 0x000000ff0d00720c */ /* 0x000fda0003f05270 */
[----:B------:R-:W-:Y:S05]  /*bc60*/  @P0 BRA `(.L_x_1619) ;  /* 0x000014d000000947 */ /* 0x000fea0003800000 */
[----:B------:R-:W-:Y:S02]  /*bc70*/  ISETP.GE.AND P4, PT, R220, c[0x0][0x3c8], PT ;  /* 0x0000f200dc007a0c */ /* 0x000fe40003f86270 */
[----:B------:R-:W-:Y:S02]  /*bc80*/  ISETP.GE.AND P1, PT, R245, c[0x0][0x3c8], PT ;  /* 0x0000f200f5007a0c */ /* 0x000fe40003f26270 */
[----:B------:R-:W-:Y:S02]  /*bc90*/  ISETP.GE.AND P3, PT, R247, c[0x0][0x3c8], PT ;  /* 0x0000f200f7007a0c */ /* 0x000fe40003f66270 */
[----:B------:R-:W-:Y:S02]  /*bca0*/  ISETP.GE.AND P2, PT, R246, c[0x0][0x3c8], PT ;  /* 0x0000f200f6007a0c */ /* 0x000fe40003f46270 */
[----:B-12---:R-:W-:Y:S02]  /*bcb0*/  SHF.R.S32.HI R5, RZ, 0x1f, R247 ;  /* 0x0000001fff057819 */ /* 0x006fe400000114f7 */
[----:B------:R-:W-:-:S02]  /*bcc0*/  ISETP.GE.AND P0, PT, R244, c[0x0][0x3c8], PT ;  /* 0x0000f200f4007a0c */ /* 0x000fc40003f06270 */
[----:B------:R-:W-:Y:S01]  /*bcd0*/  SHF.R.S32.HI R10, RZ, 0x1f, R245 ;  /* 0x0000001fff0a7819 */ /* 0x000fe200000114f5 */
[----:B----4-:R-:W-:Y:S01]  /*bce0*/  @!P4 IMAD.MOV.U32 R6, RZ, RZ, R0 ;  /* 0x000000ffff06c224 */ /* 0x010fe200078e0000 */
[----:B------:R-:W-:Y:S01]  /*bcf0*/  SHF.R.S32.HI R13, RZ, 0x1f, R228 ;  /* 0x0000001fff0d7819 */ /* 0x000fe200000114e4 */
[----:B------:R-:W-:Y:S01]  /*bd00*/  @!P4 IMAD.MOV.U32 R7, RZ, RZ, R4 ;  /* 0x000000ffff07c224 */ /* 0x000fe200078e0004 */
[----:B---3--:R-:W-:Y:S02]  /*bd10*/  SHF.R.S32.HI R12, RZ, 0x1f, R227 ;  /* 0x0000001fff0c7819 */ /* 0x008fe400000114e3 */
[----:B------:R-:W-:Y:S01]  /*bd20*/  @!P3 LEA R2, P5, R247, R0, 0x2 ;  /* 0x00000000f702b211 */ /* 0x000fe200078a10ff */
[----:B------:R-:W-:-:S03]  /*bd30*/  @!P4 IMAD.WIDE R6, R220, 0x4, R6 ;  /* 0x00000004dc06c825 */ /* 0x000fc600078e0206 */
[----:B------:R-:W-:Y:S02]  /*bd40*/  @!P3 LEA.HI.X R3, R247, R4, R5, 0x2, P5 ;  /* 0x00000004f703b211 */ /* 0x000fe400028f1405 */
[----:B------:R1:W-:Y:S01]  /*bd50*/  @!P4 ST.E.64 [R6.64], R92 ;  /* 0x0000005c0600c985 */ /* 0x0003e2000c101b06 */
[----:B------:R-:W-:Y:S02]  /*bd60*/  SHF.R.S32.HI R5, RZ, 0x1f, R246 ;  /* 0x0000001fff057819 */ /* 0x000fe400000114f6 */
[----:B------:R-:W-:Y:S01]  /*bd70*/  ISETP.GE.AND P5, PT, R243, c[0x0][0x3c8], PT ;  /* 0x0000f200f3007a0c */ /* 0x000fe20003fa6270 */
[----:B------:R2:W-:Y:S01]  /*bd80*/  @!P3 ST.E.64 [R2.64], R84 ;  /* 0x000000540200b985 */ /* 0x0005e2000c101b06 */
[----:B------:R-:W-:Y:S02]  /*bd90*/  @!P2 LEA R8, P3, R246, R0, 0x2 ;  /* 0x00000000f608a211 */ /* 0x000fe400078610ff */
[----:B------:R-:W-:Y:S02]  /*bda0*/  ISETP.GE.AND P4, PT, R242, c[0x0][0x3c8], PT ;  /* 0x0000f200f2007a0c */ /* 0x000fe40003f86270 */
[----:B------:R-:W-:-:S02]  /*bdb0*/  @!P2 LEA.HI.X R9, R246, R4, R5, 0x2, P3 ;  /* 0x00000004f609a211 */ /* 0x000fc400018f1405 */
[----:B------:R-:W-:-:S03]  /*bdc0*/  SHF.R.S32.HI R5, RZ, 0x1f, R244 ;  /* 0x0000001fff057819 */ /* 0x000fc600000114f4 */
        /* <DEDUP_REMOVED lines=94> */
[C---:B------:R-:W-:Y:S02]  /*c3b0*/  @!P1 LEA R6, P5, R227.reuse, R0, 0x2 ;  /* 0x00000000e3069211 */ /* 0x040fe400078a10ff */
        /* <DEDUP_REMOVED lines=17> */
.L_x_1604:
        /* <DEDUP_REMOVED lines=17> */
[----:B-1-3--:R-:W4:Y:S02]  /*c5e0*/  LDG.E R2, [R2.64+0x4] ;  /* 0x0000040602027981 */ /* 0x00af24000c1e1900 */
[----:B----45:R-:W-:Y:S02]  /*c5f0*/  IADD3 R20, -R0, R2, RZ ;  /* 0x0000000200147210 */ /* 0x030fe40007ffe1ff */
.L_x_1625:
[----:B------:R-:W-:Y:S01]  /*c600*/  ISETP.GT.AND P0, PT, R172, 0x7f, PT ;  /* 0x0000007fac00780c */ /* 0x000fe20003f04270 */
[----:B------:R-:W-:Y:S01]  /*c610*/  BSSY B0, `(.L_x_1626) ;  /* 0x0000035000007945 */ /* 0x000fe20003800000 */
[----:B------:R-:W-:Y:S02]  /*c620*/  LOP3.LUT R14, R202, 0xffff, RZ, 0xc0, !PT ;  /* 0x0000ffffca0e7812 */ /* 0x000fe400078ec0ff */
[----:B------:R-:W-:-:S02]  /*c630*/  SEL R15, R207, RZ, !P3 ;  /* 0x000000ffcf0f7207 */ /* 0x000fc40005800000 */
[----:B------:R-:W-:Y:S02]  /*c640*/  SEL R21, R218, RZ, !P3 ;  /* 0x000000ffda157207 */ /* 0x000fe40005800000 */
[----:B-----5:R-:W-:-:S05]  /*c650*/  SHF.R.S32.HI R18, RZ, 0x1f, R8 ;  /* 0x0000001fff127819 */ /* 0x020fca0000011408 */
        /* <DEDUP_REMOVED lines=8> */
[----:B------:R3:W4:Y:S08]  /*c6e0*/  LDC.64 R6, c[0x0][R0+0x170] ;  /* 0x00005c0000067b82 */ /* 0x0007300000000a00 */
[----:B-1----:R3:W1:Y:S08]  /*c6f0*/  LDC.64 R4, c[0x0][R0+0x168] ;  /* 0x00005a0000047b82 */ /* 0x0026700000000a00 */
[----:B------:R3:W5:Y:S08]  /*c700*/  LDC.64 R12, c[0x0][R0+0x178] ;  /* 0x00005e00000c7b82 */ /* 0x0007700000000a00 */
[----:B------:R3:W2:Y:S02]  /*c710*/  LDC.64 R10, c[0x0][R0+0x160] ;  /* 0x00005800000a7b82 */ /* 0x0006a40000000a00 */
[----:B---3--:R-:W-:-:S02]  /*c720*/  IMAD.MOV.U32 R0, RZ, RZ, c[0x0][0x4e8] ;  /* 0x00013a00ff007624 */ /* 0x008fc400078e00ff */
[-C--:B----4-:R-:W-:Y:S02]  /*c730*/  IMAD R7, R7, R15.reuse, RZ ;  /* 0x0000000f07077224 */ /* 0x090fe400078e02ff */
[----:B------:R-:W-:Y:S01]  /*c740*/  IMAD.WIDE.U32 R2, R6, R15, RZ ;  /* 0x0000000f06027225 */ /* 0x000fe200078e00ff */
[----:B------:R-:W-:Y:S02]  /*c750*/  ISETP.NE.AND P0, PT, R0, 0x1, PT ;  /* 0x000000010000780c */ /* 0x000fe40003f05270 */
[----:B------:R-:W-:Y:S01]  /*c760*/  MOV R0, R9 ;  /* 0x0000000900007202 */ /* 0x000fe20000000f00 */
[----:B------:R-:W-:Y:S01]  /*c770*/  IMAD R7, R6, R21, R7 ;  /* 0x0000001506077224 */ /* 0x000fe200078e0207 */
[----:B------:R-:W-:Y:S01]  /*c780*/  SEL R6, R219, RZ, P2 ;  /* 0x000000ffdb067207 */ /* 0x000fe20001000000 */
[-C--:B-1----:R-:W-:Y:S02]  /*c790*/  IMAD R16, R5, R14.reuse, RZ ;  /* 0x0000000e05107224 */ /* 0x082fe400078e02ff */
        /* <DEDUP_REMOVED lines=15> */
[----:B--2---:R-:W-:Y:S01]  /*c890*/  IMAD R0, R11, R2, RZ ;  /* 0x000000020b007224 */ /* 0x004fe200078e02ff */
        /* <DEDUP_REMOVED lines=12> */
.L_x_1627:
[----:B------:R-:W-:Y:S05]  /*c960*/  BSYNC B0 ;  /* 0x0000000000007941 */ /* 0x000fea0003800000 */
.L_x_1626:
[----:B------:R-:W-:-:S13]  /*c970*/  ISETP.GT.AND P0, PT, R19, 0x1, PT ;  /* 0x000000011300780c */ /* 0x000fda0003f04270 */
[----:B------:R-:W-:Y:S05]  /*c980*/  @P0 BRA `(.L_x_1619) ;  /* 0x000007b000000947 */ /* 0x000fea0003800000 */
[----:B-1----:R-:W-:Y:S01]  /*c990*/  MOV R2, c[0x0][0x4e8] ;  /* 0x00013a0000027a02 */ /* 0x002fe20000000f00 */
[----:B------:R-:W-:Y:S01]  /*c9a0*/  IMAD R0, R18, c[0x0][0x3a0], RZ ;  /* 0x0000e80012007a24 */ /* 0x000fe200078e02ff */
[----:B------:R-:W-:Y:S01]  /*c9b0*/  LEA R4, R201, R189, 0x7 ;  /* 0x000000bdc9047211 */ /* 0x000fe200078e38ff */
[----:B------:R-:W-:Y:S01]  /*c9c0*/  IMAD R5, R21, c[0x0][0x3f0], RZ ;  /* 0x0000fc0015057a24 */ /* 0x000fe200078e02ff */
[----:B------:R-:W-:Y:S01]  /*c9d0*/  ISETP.NE.AND P0, PT, R2, 0x1, PT ;  /* 0x000000010200780c */ /* 0x000fe20003f05270 */
[----:B------:R-:W-:-:S04]  /*c9e0*/  IMAD.WIDE.U32 R2, R8, c[0x0][0x3a0], RZ ;  /* 0x0000e80008027a25 */ /* 0x000fc800078e00ff */
[----:B------:R-:W-:Y:S01]  /*c9f0*/  IMAD R8, R8, c[0x0][0x3a4], R0 ;  /* 0x0000e90008087a24 */ /* 0x000fe200078e0200 */
[----:B------:R-:W-:Y:S01]  /*ca00*/  MOV R0, R4 ;  /* 0x0000000400007202 */ /* 0x000fe20000000f00 */
[----:B------:R-:W-:-:S03]  /*ca10*/  IMAD R7, R15, c[0x0][0x3f4], R5 ;  /* 0x0000fd000f077a24 */ /* 0x000fc600078e0205 */
[----:B------:R-:W-:-:S03]  /*ca20*/  IADD3 R3, R3, R8, RZ ;  /* 0x0000000803037210 */ /* 0x000fc60007ffe0ff */
        /* <DEDUP_REMOVED lines=22> */
.L_x_1692:
[----:B------:R-:W-:Y:S05]  /*cb90*/  BRA.DIV ~URZ, `(.L_x_1629) ;  /* 0x00002c427f007947 */ /* 0x000fea000b800000 */
[----:B------:R4:W1:Y:S02]  /*cba0*/  SHFL.IDX PT, R0, R12, RZ, 0x181f ;  /* 0x00181fff0c007589 */ /* 0x00086400000e0000 */
.L_x_1693:
        /* <DEDUP_REMOVED lines=14> */
[-C--:B---3--:R-:W-:Y:S02]  /*cc90*/  @!P2 LEA.HI.X R9, R177, R4.reuse, R15, 0x1, P5 ;  /* 0x00000004b109a211 */ /* 0x088fe400028f0c0f */
[-C--:B------:R-:W-:Y:S02]  /*cca0*/  @!P1 LEA.HI.X R7, R185, R4.reuse, R14, 0x1, P4 ;  /* 0x00000004b9079211 */ /* 0x080fe400020f0c0e */
[----:B------:R-:W-:Y:S01]  /*ccb0*/  @!P0 LEA.HI.X R3, R186, R4, R13, 0x1, P3 ;  /* 0x00000004ba038211 */ /* 0x000fe200018f0c0d */
[----:B------:R1:W-:Y:S04]  /*ccc0*/  @!P2 ST.E.128 [R8.64], RZ ;  /* 0x000000ff0800a985 */ /* 0x0003e8000c101d06 */
[----:B------:R1:W-:Y:S04]  /*ccd0*/  @!P1 ST.E.128 [R6.64], RZ ;  /* 0x000000ff06009985 */ /* 0x0003e8000c101d06 */
[----:B------:R1:W-:Y:S02]  /*cce0*/  @!P0 ST.E.128 [R2.64], RZ ;  /* 0x000000ff02008985 */ /* 0x0003e4000c101d06 */
.L_x_1631:
[----:B------:R-:W-:Y:S05]  /*ccf0*/  BSYNC B0 ;  /* 0x0000000000007941 */ /* 0x000fea0003800000 */
.L_x_1630:
[----:B------:R-:W-:Y:S05]  /*cd00*/  BRA.DIV ~URZ, `(.L_x_1632) ;  /* 0x00002b427f007947 */ /* 0x000fea000b800000 */
[----:B---3--:R3:W2:Y:S04]  /*cd10*/  SHFL.IDX PT, R4, R5, 0x1, 0x181f ;  /* 0x00381f0005047f89 */ /* 0x0086a800000e0000 */
[----:B-1----:R3:W1:Y:S02]  /*cd20*/  SHFL.IDX PT, R0, R12, 0x1, 0x181f ;  /* 0x00381f000c007f89 */ /* 0x00266400000e0000 */
.L_x_1694:
        /* <DEDUP_REMOVED lines=19> */
.L_x_1634:
[----:B------:R-:W-:Y:S05]  /*ce60*/  BSYNC B0 ;  /* 0x0000000000007941 */ /* 0x000fea0003800000 */
.L_x_1633:
[----:B------:R-:W-:Y:S05]  /*ce70*/  BRA.DIV ~URZ, `(.L_x_1635) ;  /* 0x00002aa27f007947 */ /* 0x000fea000b800000 */
[----:B--2---:R2:W3:Y:S02]  /*ce80*/  SHFL.IDX PT, R4, R5, 0x2, 0x181f ;  /* 0x00581f0005047f89 */ /* 0x0044e400000e0000 */
.L_x_1695:
[----:B------:R-:W-:Y:S05]  /*ce90*/  BRA.DIV ~URZ, `(.L_x_1636) ;  /* 0x00002af27f007947 */ /* 0x000fea000b800000 */
[----:B-1----:R1:W2:Y:S02]  /*cea0*/  SHFL.IDX PT, R0, R12, 0x2, 0x181f ;  /* 0x00581f000c007f89 */ /* 0x0022a400000e0000 */
.L_x_1696:
        /* <DEDUP_REMOVED lines=19> */
.L_x_1638:
[----:B------:R-:W-:Y:S05]  /*cfe0*/  BSYNC B0 ;  /* 0x0000000000007941 */ /* 0x000fea0003800000 */
.L_x_1637:
[----:B------:R-:W-:Y:S05]  /*cff0*/  BRA.DIV ~URZ, `(.L_x_1639) ;  /* 0x00002a027f007947 */ /* 0x000fea000b800000 */
[----:B---3--:R3:W1:Y:S04]  /*d000*/  SHFL.IDX PT, R4, R5, 0x3, 0x181f ;  /* 0x00781f0005047f89 */ /* 0x00866800000e0000 */
[----:B--2---:R3:W2:Y:S02]  /*d010*/  SHFL.IDX PT, R0, R12, 0x3, 0x181f ;  /* 0x00781f000c007f89 */ /* 0x0046a400000e0000 */
.L_x_1697:
[----:B------:R-:W-:-:S04]  /*d020*/  IADD3 R2, R10, 0x60, RZ ;  /* 0x000000600a027810 */ /* 0x000fc80007ffe0ff */
[----:B------:R-:W-:-:S13]  /*d030*/  ISETP.GE.AND P0, PT, R2, R11, PT ;  /* 0x0000000b0200720c */ /* 0x000fda0003f06270 */
[----:B------:R-:W-:Y:S05]  /*d040*/  @P0 BRA `(.L_x_1619) ;  /* 0x000000f000000947 */ /* 0x000fea0003800000 */
[----:B------:R-:W-:Y:S02]  /*d050*/  ISETP.GE.AND P2, PT, R177, c[0x0][0x3c8], PT ;  /* 0x0000f200b1007a0c */ /* 0x000fe40003f46270 */
[----:B------:R-:W-:Y:S02]  /*d060*/  ISETP.GE.AND P1, PT, R185, c[0x0][0x3c8], PT ;  /* 0x0000f200b9007a0c */ /* 0x000fe40003f26270 */
[----:B------:R-:W-:Y:S02]  /*d070*/  ISETP.GE.AND P0, PT, R186, c[0x0][0x3c8], PT ;  /* 0x0000f200ba007a0c */ /* 0x000fe40003f06270 */
[----:B------:R-:W-:Y:S02]  /*d080*/  SHF.R.S32.HI R13, RZ, 0x1f, R177 ;  /* 0x0000001fff0d7819 */ /* 0x000fe400000114b1 */
[----:B-1-34-:R-:W-:Y:S02]  /*d090*/  SHF.R.S32.HI R12, RZ, 0x1f, R185 ;  /* 0x0000001fff0c7819 */ /* 0x01afe400000114b9 */
[----:B------:R-:W-:-:S03]  /*d0a0*/  SHF.R.S32.HI R5, RZ, 0x1f, R186 ;  /* 0x0000001fff057819 */ /* 0x000fc600000114ba */
[-C--:B--2---:R-:W-:Y:S02]  /*d0b0*/  @!P2 LEA R8, P5, R177, R0.reuse, 0x1 ;  /* 0x00000000b108a211 */ /* 0x084fe400078a08ff */
        /* <DEDUP_REMOVED lines=8> */
.L_x_1619:
[----:B------:R-:W-:Y:S05]  /*d140*/  BSYNC B1 ;  /* 0x0000000000017941 */ /* 0x000fea0003800000 */
.L_x_1603:
[----:B-12-4-:R-:W2:Y:S02]  /*d150*/  LDL R0, [R1+0x4] ;  /* 0x0000040001007983 */ /* 0x016ea40000100800 */
[----:B--2---:R-:W-:-:S13]  /*d160*/  ISETP.NE.AND P0, PT, R0, RZ, PT ;  /* 0x000000ff0000720c */ /* 0x004fda0003f05270 */
[----:B------:R-:W-:Y:S01]  /*d170*/  @P0 WARPSYNC 0xffffffff ;  /* 0xffffffff00000948 */ /* 0x000fe20003800000 */
[----:B------:R-:W-:Y:S06]  /*d180*/  @P0 BAR.SYNC.DEFER_BLOCKING 0x5, 0x100 ;  /* 0x0144000000000b1d */ /* 0x000fec0000010000 */
[----:B------:R-:W1:Y:S04]  /*d190*/  @P0 LDS.128 R200, [0x24100] ;  /* 0x02410000ffc80984 */ /* 0x000e680000000c00 */
[----:B------:R-:W-:Y:S06]  /*d1a0*/  @P0 BAR.ARV 0x4, 0x100 ;  /* 0x0104000000000b1d */ /* 0x000fec0000002000 */
[----:B------:R-:W-:Y:S05]  /*d1b0*/  @P0 BRA `(.L_x_1640) ;  /* 0x00000ac000000947 */ /* 0x000fea0003800000 */
[----:B------:R-:W-:Y:S01]  /*d1c0*/  LOP3.LUT R13, R172, 0x1f, RZ, 0xc0, !PT ;  /* 0x0000001fac0d7812 */ /* 0x000fe200078ec0ff */
[----:B------:R-:W-:-:S03]  /*d1d0*/  IMAD.MOV.U32 R7, RZ, RZ, RZ ;  /* 0x000000ffff077224 */ /* 0x000fc600078e00ff */
[----:B------:R-:W-:Y:S01]  /*d1e0*/  ISETP.NE.AND P6, PT, R13, 0x1f, PT ;  /* 0x0000001f0d00780c */ /* 0x000fe20003fc5270 */
[----:B------:R-:W-:Y:S10]  /*d1f0*/  BRA.DIV ~URZ, `(.L_x_1641) ;  /* 0x000028d27f007947 */ /* 0x000ff4000b800000 */
[----:B------:R2:W4:Y:S02]  /*d200*/  SHFL.IDX PT, R9, R82, RZ, 0x1f ;  /* 0x00001fff52097589 */ /* 0x00052400000e0000 */
.L_x_1698:
[----:B------:R-:W-:Y:S05]  /*d210*/  BRA.DIV ~URZ, `(.L_x_1642) ;  /* 0x000029227f007947 */ /* 0x000fea000b800000 */
[----:B------:R2:W3:Y:S02]  /*d220*/  SHFL.IDX PT, R8, R82, 0x1, 0x1f ;  /* 0x00201f0052087f89 */ /* 0x0004e400000e0000 */
.L_x_1699:
[----:B-1----:R-:W-:Y:S02]  /*d230*/  IMAD.IADD R0, R203, 0x1, R13 ;  /* 0x00000001cb007824 */ /* 0x002fe400078e020d */
[----:B------:R-:W-:-:S03]  /*d240*/  IMAD.MOV.U32 R6, RZ, RZ, RZ ;  /* 0x000000ffff067224 */ /* 0x000fc600078e00ff */
[----:B------:R-:W-:-:S13]  /*d250*/  ISETP.GE.OR P0, PT, R0, c[0x0][0x53c], !P6 ;  /* 0x00014f0000007a0c */ /* 0x000fda0007706670 */
[----:B------:R-:W-:Y:S01]  /*d260*/  @!P0 IMAD.MOV.U32 R2, RZ, RZ, 0x4 ;  /* 0x00000004ff028424 */ /* 0x000fe200078e00ff */
[----:B------:R-:W-:-:S03]  /*d270*/  @!P0 MOV R3, 0x4 ;  /* 0x0000000400038802 */ /* 0x000fc60000000f00 */
[----:B---3--:R-:W-:-:S04]  /*d280*/  @!P0 IMAD.WIDE R4, R0, R2, c[0x0][0x580] ;  /* 0x0001600000048625 */ /* 0x008fc800078e0202 */
[----:B------:R-:W-:Y:S01]  /*d290*/  @!P0 IMAD.WIDE R2, R0, R3, c[0x0][0x578] ;  /* 0x00015e0000028625 */ /* 0x000fe200078e0203 */
[----:B------:R-:W3:Y:S04]  /*d2a0*/  @!P0 LDG.E R6, [R4.64] ;  /* 0x0000000604068981 */ /* 0x000ee8000c1e1900 */
[----:B------:R-:W3:Y:S01]  /*d2b0*/  @!P0 LDG.E R7, [R2.64] ;  /* 0x0000000602078981 */ /* 0x000ee2000c1e1900 */
[C---:B------:R-:W-:Y:S02]  /*d2c0*/  ISETP.GE.U32.AND P4, PT, R13.reuse, 0x10, PT ;  /* 0x000000100d00780c */ /* 0x040fe40003f86070 */
[C---:B------:R-:W-:Y:S02]  /*d2d0*/  ISETP.GE.U32.AND P3, PT, R13.reuse, 0x8, PT ;  /* 0x000000080d00780c */ /* 0x040fe40003f66070 */
[----:B------:R-:W-:-:S02]  /*d2e0*/  ISETP.GE.U32.AND P2, PT, R13, 0x4, PT ;  /* 0x000000040d00780c */ /* 0x000fc40003f46070 */
[C---:B------:R-:W-:Y:S02]  /*d2f0*/  ISETP.GE.U32.AND P1, PT, R13.reuse, 0x2, PT ;  /* 0x000000020d00780c */ /* 0x040fe40003f26070 */
[----:B------:R-:W-:Y:S02]  /*d300*/  ISETP.NE.AND P5, PT, R13, RZ, PT ;  /* 0x000000ff0d00720c */ /* 0x000fe40003fa5270 */
[----:B------:R-:W-:Y:S01]  /*d310*/  MOV R10, RZ ;  /* 0x000000ff000a7202 */ /* 0x000fe20000000f00 */
[----:B---3--:R-:W-:Y:S01]  /*d320*/  IMAD R0, R7, R6, RZ ;  /* 0x0000000607007224 */ /* 0x008fe200078e02ff */
[----:B------:R-:W-:Y:S07]  /*d330*/  BRA.DIV ~URZ, `(.L_x_1643) ;  /* 0x000028727f007947 */ /* 0x000fee000b800000 */
[----:B------:R1:W3:Y:S02]  /*d340*/  SHFL.UP PT, R4, R0, 0x1, RZ ;  /* 0x0420000000047989 */ /* 0x0002e400000e00ff */
.L_x_1700:
        /* <DEDUP_REMOVED lines=16> */
.L_x_1701:
[----:B---3--:R-:W-:Y:S01]  /*d450*/  IMAD R0, R0, c[0x0][0x538], RZ ;  /* 0x00014e0000007a24 */ /* 0x008fe200078e02ff */
[----:B------:R-:W-:Y:S04]  /*d460*/  BSSY B1, `(.L_x_1645) ;  /* 0x000007c000017945 */ /* 0x000fe80003800000 */
[----:B------:R-:W-:-:S04]  /*d470*/  IADD3 R8, R0, R8, RZ ;  /* 0x0000000800087210 */ /* 0x000fc80007ffe0ff */
[----:B----4-:R-:W-:-:S13]  /*d480*/  ISETP.GT.AND P0, PT, R8, R9, PT ;  /* 0x000000090800720c */ /* 0x010fda0003f04270 */
[----:B------:R-:W-:Y:S05]  /*d490*/  @P0 BRA `(.L_x_1646) ;  /* 0x0000024000000947 */ /* 0x000fea0003800000 */
.L_x_1650:
        /* <DEDUP_REMOVED lines=11> */
[----:B------:R-:W3:Y:S04]  /*d550*/  @!P0 LDG.E R6, [R4.64] ;  /* 0x0000000604068981 */ /* 0x000ee8000c1e1900 */
[----:B------:R-:W3:Y:S02]  /*d560*/  @!P0 LDG.E R7, [R2.64] ;  /* 0x0000000602078981 */ /* 0x000ee4000c1e1900 */
[----:B---3--:R-:W-:Y:S01]  /*d570*/  IMAD R0, R7, R6, RZ ;  /* 0x0000000607007224 */ /* 0x008fe200078e02ff */
[----:B------:R-:W-:Y:S05]  /*d580*/  BRA.DIV ~URZ, `(.L_x_1648) ;  /* 0x000028127f007947 */ /* 0x000fea000b800000 */
[----:B------:R1:W3:Y:S02]  /*d590*/  SHFL.UP PT, R2, R0, 0x1, RZ ;  /* 0x0420000000027989 */ /* 0x0002e400000e00ff */
.L_x_1702:
        /* <DEDUP_REMOVED lines=16> */
.L_x_1703:
[----:B---3--:R-:W-:-:S05]  /*d6a0*/  IMAD R0, R0, c[0x0][0x538], RZ ;  /* 0x00014e0000007a24 */ /* 0x008fca00078e02ff */
[----:B------:R-:W-:-:S04]  /*d6b0*/  IADD3 R8, R0, R8, RZ ;  /* 0x0000000800087210 */ /* 0x000fc80007ffe0ff */
[----:B------:R-:W-:-:S13]  /*d6c0*/  ISETP.GT.AND P0, PT, R8, R9, PT ;  /* 0x000000090800720c */ /* 0x000fda0003f04270 */
[----:B-12---:R-:W-:Y:S05]  /*d6d0*/  @!P0 BRA `(.L_x_1650) ;  /* 0xfffffdc000008947 */ /* 0x006fea000383ffff */
.L_x_1646:
[----:B------:R-:W-:-:S05]  /*d6e0*/  IADD3 R8, -R0, R8, RZ ;  /* 0x0000000800087210 */ /* 0x000fca0007ffe1ff */
[----:B------:R-:W-:-:S05]  /*d6f0*/  IMAD R0, R4, c[0x0][0x538], R8 ;  /* 0x00014e0004007a24 */ /* 0x000fca00078e0208 */
[----:B------:R-:W-:Y:S01]  /*d700*/  ISETP.GT.AND P0, PT, R0, R9, PT ;  /* 0x000000090000720c */ /* 0x000fe20003f04270 */
[----:B------:R-:W-:-:S12]  /*d710*/  BRA.DIV ~URZ, `(.L_x_1651) ;  /* 0x000028827f007947 */ /* 0x000fd8000b800000 */
[----:B------:R-:W-:-:S04]  /*d720*/  VOTE.ANY R0, PT, !P0 ;  /* 0x0000000000007806 */ /* 0x000fc800040e0100 */
.L_x_1704:
[----:B------:R3:W4:Y:S01]  /*d730*/  POPC R11, R0 ;  /* 0x00000000000b7309 */ /* 0x0007220000000000 */
[----:B------:R-:W-:Y:S05]  /*d740*/  BRA.DIV ~URZ, `(.L_x_1652) ;  /* 0x000028927f007947 */ /* 0x000fea000b800000 */
[----:B----4-:R4:W1:Y:S04]  /*d750*/  SHFL.IDX PT, R6, R6, R11, 0x1f ;  /* 0x00001f0b06067589 */ /* 0x01086800000e0000 */
[----:B------:R4:W2:Y:S02]  /*d760*/  SHFL.IDX PT, R7, R7, R11, 0x1f ;  /* 0x00001f0b07077589 */ /* 0x0008a400000e0000 */
.L_x_1705:
[----:B------:R-:W-:Y:S01]  /*d770*/  ISETP.NE.AND P0, PT, R0, RZ, PT ;  /* 0x000000ff0000720c */ /* 0x000fe20003f05270 */
[----:B------:R-:W-:-:S12]  /*d780*/  BSSY B0, `(.L_x_1653) ;  /* 0x0000005000007945 */ /* 0x000fd80003800000 */
[----:B------:R-:W-:Y:S05]  /*d790*/  @!P0 BRA `(.L_x_1654) ;  /* 0x0000003000008947 */ /* 0x000fea0003800000 */
[----:B---3--:R-:W-:Y:S01]  /*d7a0*/  IADD3 R0, R11, -0x1, RZ ;  /* 0xffffffff0b007810 */ /* 0x008fe20007ffe0ff */
[----:B------:R-:W-:Y:S05]  /*d7b0*/  BRA.DIV ~URZ, `(.L_x_1655) ;  /* 0x000028f27f007947 */ /* 0x000fea000b800000 */
[----:B------:R3:W4:Y:S02]  /*d7c0*/  SHFL.IDX PT, R10, R4, R0, 0x1f ;  /* 0x00001f00040a7589 */ /* 0x00072400000e0000 */
.L_x_1654:
[----:B------:R-:W-:Y:S05]  /*d7d0*/  BSYNC B0 ;  /* 0x0000000000007941 */ /* 0x000fea0003800000 */
.L_x_1653:
[-C--:B-1-3--:R-:W-:Y:S01]  /*d7e0*/  IABS R4, R6.reuse ;  /* 0x0000000600047213 */ /* 0x08afe20000000000 */
[----:B----4-:R-:W-:Y:S01]  /*d7f0*/  IMAD R200, R10, c[0x0][0x538], R8 ;  /* 0x00014e000ac87a24 */ /* 0x010fe200078e0208 */
[----:B--2---:R-:W-:Y:S01]  /*d800*/  IABS R0, R7 ;  /* 0x0000000700007213 */ /* 0x004fe20000000000 */
        /* <DEDUP_REMOVED lines=61> */
.L_x_1647:
[----:B------:R-:W-:Y:S01]  /*dbe0*/  IMAD.MOV.U32 R200, RZ, RZ, R9 ;  /* 0x000000ffffc87224 */ /* 0x000fe200078e0009 */
[----:B------:R-:W-:Y:S01]  /*dbf0*/  MOV R202, RZ ;  /* 0x000000ff00ca7202 */ /* 0x000fe20000000f00 */
[----:B------:R-:W-:Y:S01]  /*dc00*/  IMAD.MOV.U32 R201, RZ, RZ, RZ ;  /* 0x000000ffffc97224 */ /* 0x000fe200078e00ff */
[----:B------:R-:W-:Y:S02]  /*dc10*/  MOV R203, c[0x0][0x53c] ;  /* 0x00014f0000cb7a02 */ /* 0x000fe40000000f00 */
.L_x_1656:
[----:B------:R-:W-:Y:S05]  /*dc20*/  BSYNC B1 ;  /* 0x0000000000017941 */ /* 0x000fea0003800000 */
.L_x_1645:
[----:B------:R-:W-:Y:S01]  /*dc30*/  WARPSYNC 0xffffffff ;  /* 0xffffffff00007948 */ /* 0x000fe20003800000 */
[----:B------:R-:W-:Y:S01]  /*dc40*/  BAR.SYNC.DEFER_BLOCKING 0x4, 0x100 ;  /* 0x0104000000007b1d */ /* 0x000fe20000010000 */
[----:B------:R-:W-:-:S13]  /*dc50*/  ISETP.NE.AND P0, PT, R13, RZ, PT ;  /* 0x000000ff0d00720c */ /* 0x000fda0003f05270 */
[----:B------:R3:W-:Y:S04]  /*dc60*/  @!P0 STS.128 [0x24100], R200 ;  /* 0x024100c8ff008388 */ /* 0x0007e80000000c00 */
[----:B------:R-:W-:Y:S06]  /*dc70*/  BAR.ARV 0x5, 0x100 ;  /* 0x0144000000007b1d */ /* 0x000fec0000002000 */
.L_x_1640:
[----:B-1----:R-:W-:-:S13]  /*dc80*/  ISETP.GE.AND P0, PT, R203, c[0x0][0x53c], PT ;  /* 0x00014f00cb007a0c */ /* 0x002fda0003f06270 */
[----:B--23--:R-:W-:Y:S01]  /*dc90*/  @P0 CALL.REL.NOINC `(.L_x_1657) ;  /* 0x0000001000000944 */ /* 0x00cfe20003c00000 */
[----:B------:R-:W-:Y:S05]  /*dca0*/  BRA `(.L_x_1658) ;  /* 0xffff38f000007947 */ /* 0x000fea000383ffff */
.L_x_1657:
[----:B------:R-:W-:Y:S05]  /*dcb0*/  EXIT ;  /* 0x000000000000794d */ /* 0x000fea0003800000 */
.L_x_1548:
[----:B------:R-:W-:Y:S01]  /*dcc0*/  IMAD.MOV.U32 R0, RZ, RZ, R5 ;  /* 0x000000ffff007224 */ /* 0x000fe200078e0005 */
[----:B------:R-:W-:Y:S02]  /*dcd0*/  MOV R2, 0x1 ;  /* 0x0000000100027802 */ /* 0x000fe40000000f00 */
[----:B------:R-:W-:Y:S02]  /*dce0*/  MOV R3, 0xdd00 ;  /* 0x0000dd0000037802 */ /* 0x000fe40000000f00 */
[----:B--2---:R-:W-:Y:S05]  /*dcf0*/  CALL.REL.NOINC `($__internal_28_$__cuda_sm70_shflsync_up_p) ;  /* 0x000024d000007944 */ /* 0x004fea0003c00000 */
[----:B------:R-:W-:Y:S01]  /*dd00*/  MOV R0, R4 ;  /* 0x0000000400007202 */ /* 0x000fe20000000f00 */
[----:B------:R-:W-:Y:S05]  /*dd10*/  BRA `(.L_x_1659) ;  /* 0xffff273000007947 */ /* 0x000fea000383ffff */
.L_x_1549:
[----:B------:R-:W-:Y:S01]  /*dd20*/  IMAD.MOV.U32 R0, RZ, RZ, R5 ;  /* 0x000000ffff007224 */ /* 0x000fe200078e0005 */
[----:B------:R-:W-:Y:S02]  /*dd30*/  MOV R2, 0x2 ;  /* 0x0000000200027802 */ /* 0x000fe40000000f00 */
[----:B------:R-:W-:Y:S02]  /*dd40*/  MOV R3, 0xdd60 ;  /* 0x0000dd6000037802 */ /* 0x000fe40000000f00 */
[----:B--2---:R-:W-:Y:S05]  /*dd50*/  CALL.REL.NOINC `($__internal_28_$__cuda_sm70_shflsync_up_p) ;  /* 0x0000247000007944 */ /* 0x004fea0003c00000 */
[----:B------:R-:W-:Y:S01]  /*dd60*/  SEL R0, R4, RZ, P4 ;  /* 0x000000ff04007207 */ /* 0x000fe20002000000 */
[----:B------:R-:W-:Y:S01]  /*dd70*/  IMAD.MOV.U32 R2, RZ, RZ, 0x4 ;  /* 0x00000004ff027424 */ /* 0x000fe200078e00ff */
[----:B------:R-:W-:-:S03]  /*dd80*/  MOV R3, 0xddb0 ;  /* 0x0000ddb000037802 */ /* 0x000fc60000000f00 */
[----:B------:R-:W-:Y:S02]  /*dd90*/  IMAD.IADD R0, R5, 0x1, R0 ;  /* 0x0000000105007824 */ /* 0x000fe400078e0200 */
[----:B------:R-:W-:Y:S05]  /*dda0*/  CALL.REL.NOINC `($__internal_28_$__cuda_sm70_shflsync_up_p) ;  /* 0x0000242000007944 */ /* 0x000fea0003c00000 */
        /* <DEDUP_REMOVED lines=12> */
[----:B------:R-:W-:Y:S02]  /*de70*/  MOV R3, 0x1f ;  /* 0x0000001f00037802 */ /* 0x000fe40000000f00 */
[----:B------:R-:W-:Y:S01]  /*de80*/  MOV R2, 0xdec0 ;  /* 0x0000dec000027802 */ /* 0x000fe20000000f00 */
[----:B------:R-:W-:-:S04]  /*de90*/  IMAD.IADD R4, R0, 0x1, R4 ;  /* 0x0000000100047824 */ /* 0x000fc800078e0204 */
[----:B------:R-:W-:Y:S02]  /*dea0*/  IMAD.MOV.U32 R31, RZ, RZ, R4 ;  /* 0x000000ffff1f7224 */ /* 0x000fe400078e0004 */
[----:B------:R-:W-:Y:S05]  /*deb0*/  CALL.REL.NOINC `($__internal_27_$__cuda_sm70_shflsync_idx_p) ;  /* 0x000022c000007944 */ /* 0x000fea0003c00000 */
[----:B------:R-:W-:Y:S01]  /*dec0*/  MOV R0, R30 ;  /* 0x0000001e00007202 */ /* 0x000fe20000000f00 */
[----:B------:R-:W-:Y:S05]  /*ded0*/  BRA `(.L_x_1660) ;  /* 0xffff267000007947 */ /* 0x000fea000383ffff */
.L_x_1551:
[----:B------:R-:W-:Y:S02]  /*dee0*/  SEL R0, RZ, 0x1, P0 ;  /* 0x00000001ff007807 */ /* 0x000fe40000000000 */
[----:B------:R-:W-:Y:S02]  /*def0*/  MOV R2, 0xdf10 ;  /* 0x0000df1000027802 */ /* 0x000fe40000000f00 */
[----:B------:R-:W-:Y:S05]  /*df00*/  CALL.REL.NOINC `($__internal_29_$__cuda_sm70_votesync_ballot) ;  /* 0x0000233000007944 */ /* 0x000fea0003c00000 */
[----:B------:R-:W-:Y:S05]  /*df10*/  BRA `(.L_x_1661) ;  /* 0xffff26c000007947 */ /* 0x000fea000383ffff */
.L_x_1552:
[----:B------:R-:W-:Y:S01]  /*df20*/  IMAD.MOV.U32 R31, RZ, RZ, R8 ;  /* 0x000000ffff1f7224 */ /* 0x000fe200078e0008 */
[----:B--2---:R-:W-:Y:S01]  /*df30*/  MOV R30, R203 ;  /* 0x000000cb001e7202 */ /* 0x004fe20000000f00 */
[----:B------:R-:W-:Y:S01]  /*df40*/  IMAD.MOV.U32 R3, RZ, RZ, 0x1f ;  /* 0x0000001fff037424 */ /* 0x000fe200078e00ff */
[----:B------:R-:W-:Y:S02]  /*df50*/  MOV R2, 0xdf70 ;  /* 0x0000df7000027802 */ /* 0x000fe40000000f00 */
[----:B-1----:R-:W-:Y:S05]  /*df60*/  CALL.REL.NOINC `($__internal_27_$__cuda_sm70_shflsync_idx_p) ;  /* 0x0000221000007944 */ /* 0x002fea0003c00000 */
[----:B------:R-:W-:Y:S01]  /*df70*/  IMAD.MOV.U32 R11, RZ, RZ, R30 ;  /* 0x000000ffff0b7224 */ /* 0x000fe200078e001e */
[----:B------:R-:W-:Y:S01]  /*df80*/  MOV R31, R7 ;  /* 0x00000007001f7202 */ /* 0x000fe20000000f00 */
[----:B------:R-:W-:Y:S01]  /*df90*/  IMAD.MOV.U32 R5, RZ, RZ, RZ ;  /* 0x000000ffff057224 */ /* 0x000fe200078e00ff */
[----:B------:R-:W-:Y:S01]  /*dfa0*/  MOV R30, R203 ;  /* 0x000000cb001e7202 */ /* 0x000fe20000000f00 */
[----:B------:R-:W-:Y:S01]  /*dfb0*/  IMAD.MOV.U32 R3, RZ, RZ, 0x1f ;  /* 0x0000001fff037424 */ /* 0x000fe200078e00ff */
[----:B------:R-:W-:-:S02]  /*dfc0*/  MOV R2, 0xdfe0 ;  /* 0x0000dfe000027802 */ /* 0x000fc40000000f00 */
[----:B------:R-:W-:Y:S05]  /*dfd0*/  CALL.REL.NOINC `($__internal_27_$__cuda_sm70_shflsync_idx_p) ;  /* 0x000021a000007944 */ /* 0x000fea0003c00000 */
[----:B------:R-:W-:Y:S01]  /*dfe0*/  MOV R10, R30 ;  /* 0x0000001e000a7202 */ /* 0x000fe20000000f00 */
[----:B------:R-:W-:Y:S05]  /*dff0*/  BRA `(.L_x_1662) ;  /* 0xffff263000007947 */ /* 0x000fea000383ffff */
.L_x_1555:
[----:B------:R-:W-:Y:S01]  /*e000*/  IMAD.MOV.U32 R31, RZ, RZ, R4 ;  /* 0x000000ffff1f7224 */ /* 0x000fe200078e0004 */
[----:B------:R-:W-:-:S02]  /*e010*/  MOV R3, 0x1f ;  /* 0x0000001f00037802 */ /* 0x000fc40000000f00 */
[----:B------:R-:W-:Y:S02]  /*e020*/  MOV R2, 0xe040 ;  /* 0x0000e04000027802 */ /* 0x000fe40000000f00 */
[----:B-1234-:R-:W-:Y:S05]  /*e030*/  CALL.REL.NOINC `($__internal_27_$__cuda_sm70_shflsync_idx_p) ;  /* 0x0000214000007944 */ /* 0x01efea0003c00000 */
[----:B------:R-:W-:Y:S01]  /*e040*/  MOV R5, R30 ;  /* 0x0000001e00057202 */ /* 0x000fe20000000f00 */
[----:B------:R-:W-:Y:S05]  /*e050*/  BRA `(.L_x_1554) ;  /* 0xffff263000007947 */ /* 0x000fea000383ffff */
.L_x_1563:
[----:B------:R-:W-:Y:S01]  /*e060*/  IMAD.MOV.U32 R31, RZ, RZ, R5 ;  /* 0x000000ffff1f7224 */ /* 0x000fe200078e0005 */
[----:B------:R-:W-:Y:S01]  /*e070*/  MOV R30, RZ ;  /* 0x000000ff001e7202 */ /* 0x000fe20000000f00 */
[----:B------:R-:W-:Y:S01]  /*e080*/  IMAD.MOV.U32 R3, RZ, RZ, 0x181f ;  /* 0x0000181fff037424 */ /* 0x000fe200078e00ff */
[----:B------:R-:W-:Y:S02]  /*e090*/  MOV R2, 0xe0b0 ;  /* 0x0000e0b000027802 */ /* 0x000fe40000000f00 */
[----:B-----5:R-:W-:Y:S05]  /*e0a0*/  CALL.REL.NOINC `($__internal_27_$__cuda_sm70_shflsync_idx_p) ;  /* 0x000020d000007944 */ /* 0x020fea0003c00000 */
[----:B------:R-:W-:Y:S01]  /*e0b0*/  MOV R4, R30 ;  /* 0x0000001e00047202 */ /* 0x000fe20000000f00 */
[----:B------:R-:W-:Y:S05]  /*e0c0*/  BRA `(.L_x_1663) ;  /* 0xffff40d000007947 */ /* 0x000fea000383ffff */
.L_x_1564:
[----:B------:R-:W-:Y:S01]  /*e0d0*/  IMAD.MOV.U32 R31, RZ, RZ, R12 ;  /* 0x000000ffff1f7224 */ /* 0x000fe200078e000c */
[----:B------:R-:W-:Y:S01]  /*e0e0*/  MOV R30, RZ ;  /* 0x000000ff001e7202 */ /* 0x000fe20000000f00 */
[----:B------:R-:W-:Y:S01]  /*e0f0*/  IMAD.MOV.U32 R3, RZ, RZ, 0x181f ;  /* 0x0000181fff037424 */ /* 0x000fe200078e00ff */
[----:B------:R-:W-:Y:S02]  /*e100*/  MOV R2, 0xe120 ;  /* 0x0000e12000027802 */ /* 0x000fe40000000f00 */
[----:B-12--5:R-:W-:Y:S05]  /*e110*/  CALL.REL.NOINC `($__internal_27_$__cuda_sm70_shflsync_idx_p) ;  /* 0x0000206000007944 */ /* 0x026fea0003c00000 */
[----:B------:R-:W-:Y:S01]  /*e120*/  MOV R0, R30 ;  /* 0x0000001e00007202 */ /* 0x000fe20000000f00 */
[----:B------:R-:W-:Y:S05]  /*e130*/  BRA `(.L_x_1664) ;  /* 0xffff408000007947 */ /* 0x000fea000383ffff */
.L_x_1567:
[----:B------:R-:W-:Y:S01]  /*e140*/  IMAD.MOV.U32 R31, RZ, RZ, R5 ;  /* 0x000000ffff1f7224 */ /* 0x000fe200078e0005 */
[----:B------:R-:W-:Y:S01]  /*e150*/  MOV R30, 0x1 ;  /* 0x00000001001e7802 */ /* 0x000fe20000000f00 */
[----:B--2---:R-:W-:Y:S01]  /*e160*/  IMAD.MOV.U32 R3, RZ, RZ, 0x181f ;  /* 0x0000181fff037424 */ /* 0x004fe200078e00ff */
[----:B------:R-:W-:-:S02]  /*e170*/  MOV R2, 0xe190 ;  /* 0x0000e19000027802 */ /* 0x000fc40000000f00 */
[----:B-1-345:R-:W-:Y:S05]  /*e180*/  CALL.REL.NOINC `($__internal_27_$__cuda_sm70_shflsync_idx_p) ;  /* 0x00001ff000007944 */ /* 0x03afea0003c00000 */
[----:B------:R-:W-:Y:S01]  /*e190*/  IMAD.MOV.U32 R4, RZ, RZ, R30 ;  /* 0x000000ffff047224 */ /* 0x000fe200078e001e */
[----:B------:R-:W-:Y:S01]  /*e1a0*/  MOV R30, 0x1 ;  /* 0x00000001001e7802 */ /* 0x000fe20000000f00 */
[----:B------:R-:W-:Y:S01]  /*e1b0*/  IMAD.MOV.U32 R31, RZ, RZ, R12 ;  /* 0x000000ffff1f7224 */ /* 0x000fe200078e000c */
[----:B------:R-:W-:-:S02]  /*e1c0*/  MOV R3, 0x181f ;  /* 0x0000181f00037802 */ /* 0x000fc40000000f00 */
[----:B------:R-:W-:Y:S02]  /*e1d0*/  MOV R2, 0xe1f0 ;  /* 0x0000e1f000027802 */ /* 0x000fe40000000f00 */
[----:B------:R-:W-:Y:S05]  /*e1e0*/  CALL.REL.NOINC `($__internal_27_$__cuda_sm70_shflsync_idx_p) ;  /* 0x00001f9000007944 */ /* 0x000fea0003c00000 */
[----:B------:R-:W-:Y:S01]  /*e1f0*/  MOV R0, R30 ;  /* 0x0000001e00007202 */ /* 0x000fe20000000f00 */
[----:B------:R-:W-:Y:S05]  /*e200*/  BRA `(.L_x_1665) ;  /* 0xffff413000007947 */ /* 0x000fea000383ffff */
.L_x_1570:
[----:B------:R-:W-:Y:S01]  /*e210*/  IMAD.MOV.U32 R31, RZ, RZ, R5 ;  /* 0x000000ffff1f7224 */ /* 0x000fe200078e0005 */
[----:B------:R-:W-:Y:S01]  /*e220*/  MOV R30, 0x2 ;  /* 0x00000002001e7802 */ /* 0x000fe20000000f00 */
[----:B-1----:R-:W-:Y:S01]  /*e230*/  IMAD.MOV.U32 R3, RZ, RZ, 0x181f ;  /* 0x0000181fff037424 */ /* 0x002fe200078e00ff */
[----:B------:R-:W-:Y:S02]  /*e240*/  MOV R2, 0xe260 ;  /* 0x0000e26000027802 */ /* 0x000fe40000000f00 */
[----:B--2345:R-:W-:Y:S05]  /*e250*/  CALL.REL.NOINC `($__internal_27_$__cuda_sm70_shflsync_idx_p) ;  /* 0x00001f2000007944 */ /* 0x03cfea0003c00000 */
[----:B------:R-:W-:Y:S01]  /*e260*/  MOV R4, R30 ;  /* 0x0000001e00047202 */ /* 0x000fe20000000f00 */
[----:B------:R-:W-:Y:S05]  /*e270*/  BRA `(.L_x_1666) ;  /* 0xffff422000007947 */ /* 0x000fea000383ffff */
.L_x_1571:
[----:B------:R-:W-:Y:S01]  /*e280*/  IMAD.MOV.U32 R31, RZ, RZ, R12 ;  /* 0x000000ffff1f7224 */ /* 0x000fe200078e000c */
[----:B------:R-:W-:Y:S01]  /*e290*/  MOV R30, 0x2 ;  /* 0x00000002001e7802 */ /* 0x000fe20000000f00 */
[----:B------:R-:W-:Y:S01]  /*e2a0*/  IMAD.MOV.U32 R3, RZ, RZ, 0x181f ;  /* 0x0000181fff037424 */ /* 0x000fe200078e00ff */
[----:B------:R-:W-:Y:S02]  /*e2b0*/  MOV R2, 0xe2d0 ;  /* 0x0000e2d000027802 */ /* 0x000fe40000000f00 */
[----:B-12345:R-:W-:Y:S05]  /*e2c0*/  CALL.REL.NOINC `($__internal_27_$__cuda_sm70_shflsync_idx_p) ;  /* 0x00001eb000007944 */ /* 0x03efea0003c00000 */
[----:B------:R-:W-:Y:S01]  /*e2d0*/  MOV R0, R30 ;  /* 0x0000001e00007202 */ /* 0x000fe20000000f00 */
[----:B------:R-:W-:Y:S05]  /*e2e0*/  BRA `(.L_x_1667) ;  /* 0xffff41d000007947 */ /* 0x000fea000383ffff */
.L_x_1574:
[----:B------:R-:W-:Y:S01]  /*e2f0*/  IMAD.MOV.U32 R31, RZ, RZ, R5 ;  /* 0x000000ffff1f7224 */ /* 0x000fe200078e0005 */
[----:B------:R-:W-:Y:S01]  /*e300*/  MOV R30, 0x3 ;  /* 0x00000003001e7802 */ /* 0x000fe20000000f00 */
[----:B-1----:R-:W-:Y:S01]  /*e310*/  IMAD.MOV.U32 R3, RZ, RZ, 0x181f ;  /* 0x0000181fff037424 */ /* 0x002fe200078e00ff */
[----:B------:R-:W-:-:S02]  /*e320*/  MOV R2, 0xe340 ;  /* 0x0000e34000027802 */ /* 0x000fc40000000f00 */
[----:B--2345:R-:W-:Y:S05]  /*e330*/  CALL.REL.NOINC `($__internal_27_$__cuda_sm70_shflsync_idx_p) ;  /* 0x00001e4000007944 */ /* 0x03cfea0003c00000 */
        /* <DEDUP_REMOVED lines=8> */
.L_x_1577:
[----:B------:R-:W-:Y:S01]  /*e3c0*/  IMAD.MOV.U32 R31, RZ, RZ, R5 ;  /* 0x000000ffff1f7224 */ /* 0x000fe200078e0005 */
[----:B------:R-:W-:Y:S01]  /*e3d0*/  MOV R30, RZ ;  /* 0x000000ff001e7202 */ /* 0x000fe20000000f00 */
[----:B------:R-:W-:Y:S01]  /*e3e0*/  IMAD.MOV.U32 R3, RZ, RZ, 0x181f ;  /* 0x0000181fff037424 */ /* 0x000fe200078e00ff */
[----:B------:R-:W-:Y:S02]  /*e3f0*/  MOV R2, 0xe410 ;  /* 0x0000e41000027802 */ /* 0x000fe40000000f00 */
[----:B------:R-:W-:Y:S05]  /*e400*/  CALL.REL.NOINC `($__internal_27_$__cuda_sm70_shflsync_idx_p) ;  /* 0x00001d7000007944 */ /* 0x000fea0003c00000 */
[----:B------:R-:W-:Y:S01]  /*e410*/  MOV R4, R30 ;  /* 0x0000001e00047202 */ /* 0x000fe20000000f00 */
[----:B------:R-:W-:Y:S05]  /*e420*/  BRA `(.L_x_1669) ;  /* 0xffff4cc000007947 */ /* 0x000fea000383ffff */
.L_x_1578:
[----:B------:R-:W-:Y:S01]  /*e430*/  IMAD.MOV.U32 R31, RZ, RZ, R10 ;  /* 0x000000ffff1f7224 */ /* 0x000fe200078e000a */
[----:B------:R-:W-:Y:S01]  /*e440*/  MOV R30, RZ ;  /* 0x000000ff001e7202 */ /* 0x000fe20000000f00 */
[----:B------:R-:W-:Y:S01]  /*e450*/  IMAD.MOV.U32 R3, RZ, RZ, 0x181f ;  /* 0x0000181fff037424 */ /* 0x000fe200078e00ff */
[----:B------:R-:W-:Y:S02]  /*e460*/  MOV R2, 0xe480 ;  /* 0x0000e48000027802 */ /* 0x000fe40000000f00 */
[----:B-12---:R-:W-:Y:S05]  /*e470*/  CALL.REL.NOINC `($__internal_27_$__cuda_sm70_shflsync_idx_p) ;  /* 0x00001d0000007944 */ /* 0x006fea0003c00000 */
[----:B------:R-:W-:Y:S02]  /*e480*/  IADD3 R8, P0, R30, R20, RZ ;  /* 0x000000141e087210 */ /* 0x000fe40007f1e0ff */
[----:B------:R-:W-:-:S02]  /*e490*/  MOV R31, R5 ;  /* 0x00000005001f7202 */ /* 0x000fc40000000f00 */
[----:B------:R-:W-:Y:S01]  /*e4a0*/  SEL R12, RZ, 0x10, P5 ;  /* 0x00000010ff0c7807 */ /* 0x000fe20002800000 */
[----:B------:R-:W-:Y:S01]  /*e4b0*/  IMAD.X R9, R4, 0x1, R16, P0 ;  /* 0x0000000104097824 */ /* 0x000fe200000e0610 */
[----:B------:R-:W-:Y:S02]  /*e4c0*/  IADD3 R6, P0, R30, R19, RZ ;  /* 0x000000131e067210 */ /* 0x000fe40007f1e0ff */
[----:B------:R-:W-:Y:S02]  /*e4d0*/  SEL R11, RZ, 0x10, P4 ;  /* 0x00000010ff0b7807 */ /* 0x000fe40002000000 */
[----:B------:R-:W-:Y:S01]  /*e4e0*/  @!PT LDS RZ, [RZ] ;  /* 0x00000000fffff984 */ /* 0x000fe20000000800 */
[----:B------:R-:W-:Y:S01]  /*e4f0*/  @!PT LDS RZ, [RZ] ;  /* 0x00000000fffff984 */ /* 0x000fe20000000800 */
[----:B------:R-:W-:Y:S01]  /*e500*/  @!PT LDS RZ, [RZ] ;  /* 0x00000000fffff984 */ /* 0x000fe20000000800 */
[----:B------:R1:W-:Y:S01]  /*e510*/  LDGSTS.E.BYPASS.LTC128B.128 [R188+0x12100], [R8.64], !P5 ;  /* 0x1210000008bc7fae */ /* 0x0003e2000e901d46 */
[----:B------:R-:W-:Y:S01]  /*e520*/  IMAD.X R7, R4, 0x1, R13, P0 ;  /* 0x0000000104077824 */ /* 0x000fe200000e060d */
[----:B------:R-:W-:Y:S01]  /*e530*/  IADD3 R2, P0, R30, R17, RZ ;  /* 0x000000111e027210 */ /* 0x000fe20007f1e0ff */
[----:B------:R-:W-:-:S03]  /*e540*/  IMAD.MOV.U32 R30, RZ, RZ, 0x1 ;  /* 0x00000001ff1e7424 */ /* 0x000fc600078e00ff */
[----:B------:R2:W-:Y:S01]  /*e550*/  LDGSTS.E.BYPASS.LTC128B.128 [R188+0x14100], [R6.64], !P4 ;  /* 0x1410000006bc7fae */ /* 0x0005e2000e101d46 */
[----:B------:R-:W-:-:S05]  /*e560*/  IMAD.X R3, R4, 0x1, R15, P0 ;  /* 0x0000000104037824 */ /* 0x000fca00000e060f */
[----:B------:R3:W-:Y:S01]  /*e570*/  LDGSTS.E.BYPASS.LTC128B.128 [R188+0x16100], [R2.64], !P6 ;  /* 0x1610000002bc7fae */ /* 0x0007e2000f101d46 */
[----:B-1----:R-:W-:Y:S01]  /*e580*/  IMAD.MOV.U32 R9, RZ, RZ, R252 ;  /* 0x000000ffff097224 */ /* 0x002fe200078e00fc */
[----:B---3--:R-:W-:Y:S02]  /*e590*/  MOV R3, 0x181f ;  /* 0x0000181f00037802 */ /* 0x008fe40000000f00 */
[----:B------:R-:W-:Y:S02]  /*e5a0*/  MOV R2, 0xe5c0 ;  /* 0x0000e5c000027802 */ /* 0x000fe40000000f00 */
[----:B--2---:R-:W-:Y:S05]  /*e5b0*/  CALL.REL.NOINC `($__internal_27_$__cuda_sm70_shflsync_idx_p) ;  /* 0x00001bc000007944 */ /* 0x004fea0003c00000 */
[----:B------:R-:W-:Y:S01]  /*e5c0*/  IMAD.MOV.U32 R8, RZ, RZ, R30 ;  /* 0x000000ffff087224 */ /* 0x000fe200078e001e */
[----:B------:R-:W-:Y:S01]  /*e5d0*/  MOV R30, 0x1 ;  /* 0x00000001001e7802 */ /* 0x000fe20000000f00 */
[----:B------:R-:W-:Y:S01]  /*e5e0*/  IMAD.MOV.U32 R31, RZ, RZ, R10 ;  /* 0x000000ffff1f7224 */ /* 0x000fe200078e000a */
[----:B------:R-:W-:Y:S02]  /*e5f0*/  MOV R3, 0x181f ;  /* 0x0000181f00037802 */ /* 0x000fe40000000f00 */
[----:B------:R-:W-:Y:S02]  /*e600*/  MOV R2, 0xe620 ;  /* 0x0000e62000027802 */ /* 0x000fe40000000f00 */
[----:B------:R-:W-:Y:S05]  /*e610*/  CALL.REL.NOINC `($__internal_27_$__cuda_sm70_shflsync_idx_p) ;  /* 0x00001b6000007944 */ /* 0x000fea0003c00000 */
[----:B------:R-:W-:Y:S01]  /*e620*/  MOV R0, R30 ;  /* 0x0000001e00007202 */ /* 0x000fe20000000f00 */
[----:B------:R-:W-:Y:S05]  /*e630*/  BRA `(.L_x_1670) ;  /* 0xffff4bd000007947 */ /* 0x000fea000383ffff */
.L_x_1581:
[----:B------:R-:W-:Y:S01]  /*e640*/  IMAD.MOV.U32 R31, RZ, RZ, R13 ;  /* 0x000000ffff1f7224 */ /* 0x000fe200078e000d */
[----:B------:R-:W-:Y:S01]  /*e650*/  MOV R30, RZ ;  /* 0x000000ff001e7202 */ /* 0x000fe20000000f00 */
[----:B------:R-:W-:Y:S01]  /*e660*/  IMAD.MOV.U32 R3, RZ, RZ, 0x181f ;  /* 0x0000181fff037424 */ /* 0x000fe200078e00ff */
[----:B------:R-:W-:-:S02]  /*e670*/  MOV R2, 0xe690 ;  /* 0x0000e69000027802 */ /* 0x000fc40000000f00 */
[----:B-1234-:R-:W-:Y:S05]  /*e680*/  CALL.REL.NOINC `($__internal_27_$__cuda_sm70_shflsync_idx_p) ;  /* 0x00001af000007944 */ /* 0x01efea0003c00000 */
[----:B------:R-:W-:Y:S01]  /*e690*/  MOV R12, R30 ;  /* 0x0000001e000c7202 */ /* 0x000fe20000000f00 */
[----:B------:R-:W-:Y:S05]  /*e6a0*/  BRA `(.L_x_1671) ;  /* 0xffff4f9000007947 */ /* 0x000fea000383ffff */
.L_x_1582:
[----:B------:R-:W-:Y:S01]  /*e6b0*/  IMAD.MOV.U32 R31, RZ, RZ, R20 ;  /* 0x000000ffff1f7224 */ /* 0x000fe200078e0014 */
[----:B------:R-:W-:Y:S01]  /*e6c0*/  MOV R30, RZ ;  /* 0x000000ff001e7202 */ /* 0x000fe20000000f00 */
[----:B------:R-:W-:Y:S01]  /*e6d0*/  IMAD.MOV.U32 R3, RZ, RZ, 0x181f ;  /* 0x0000181fff037424 */ /* 0x000fe200078e00ff */
[----:B------:R-:W-:-:S02]  /*e6e0*/  MOV R2, 0xe700 ;  /* 0x0000e70000027802 */ /* 0x000fc40000000f00 */
[----:B-1234-:R-:W-:Y:S05]  /*e6f0*/  CALL.REL.NOINC `($__internal_27_$__cuda_sm70_shflsync_idx_p) ;  /* 0x00001a8000007944 */ /* 0x01efea0003c00000 */
[C---:B------:R-:W-:Y:S02]  /*e700*/  IADD3 R16, P0, R30.reuse, R25, RZ ;  /* 0x000000191e107210 */ /* 0x040fe40007f1e0ff */
[----:B------:R-:W-:-:S02]  /*e710*/  IADD3 R14, P1, R30, R26, RZ ;  /* 0x0000001a1e0e7210 */ /* 0x000fc40007f3e0ff */
[----:B------:R-:W-:Y:S01]  /*e720*/  MOV R31, R13 ;  /* 0x0000000d001f7202 */ /* 0x000fe20000000f00 */
[----:B------:R-:W-:Y:S01]  /*e730*/  IMAD.X R17, R12, 0x1, R21, P0 ;  /* 0x000000010c117824 */ /* 0x000fe200000e0615 */
[----:B------:R-:W-:Y:S01]  /*e740*/  IADD3 R2, P0, R30, R27, RZ ;  /* 0x0000001b1e027210 */ /* 0x000fe20007f1e0ff */
[C---:B------:R-:W-:Y:S01]  /*e750*/  IMAD.X R15, R12.reuse, 0x1, R22, P1 ;  /* 0x000000010c0f7824 */ /* 0x040fe200008e0616 */
[----:B------:R-:W-:Y:S01]  /*e760*/  SEL R19, RZ, 0x10, P5 ;  /* 0x00000010ff137807 */ /* 0x000fe20002800000 */
[----:B------:R-:W-:Y:S01]  /*e770*/  IMAD.MOV.U32 R30, RZ, RZ, 0x1 ;  /* 0x00000001ff1e7424 */ /* 0x000fe200078e00ff */
[----:B------:R-:W-:Y:S01]  /*e780*/  @!PT LDS RZ, [RZ] ;  /* 0x00000000fffff984 */ /* 0x000fe20000000800 */
[----:B------:R-:W-:Y:S01]  /*e790*/  @!PT LDS RZ, [RZ] ;  /* 0x00000000fffff984 */ /* 0x000fe20000000800 */
[----:B------:R-:W-:Y:S01]  /*e7a0*/  @!PT LDS RZ, [RZ] ;  /* 0x00000000fffff984 */ /* 0x000fe20000000800 */
[----:B------:R1:W-:Y:S01]  /*e7b0*/  LDGSTS.E.BYPASS.LTC128B.128 [R188+0x6100], [R16.64], !P5 ;  /* 0x0610000010bc7fae */ /* 0x0003e2000e901d46 */
[----:B------:R-:W-:Y:S01]  /*e7c0*/  IMAD.X R3, R12, 0x1, R23, P0 ;  /* 0x000000010c037824 */ /* 0x000fe200000e0617 */
[----:B------:R-:W-:Y:S02]  /*e7d0*/  SEL R18, RZ, 0x10, P4 ;  /* 0x00000010ff127807 */ /* 0x000fe40002000000 */
[----:B------:R2:W-:Y:S04]  /*e7e0*/  LDGSTS.E.BYPASS.LTC128B.128 [R188+0x8100], [R14.64], !P4 ;  /* 0x081000000ebc7fae */ /* 0x0005e8000e101d46 */
[----:B------:R3:W-:Y:S01]  /*e7f0*/  LDGSTS.E.BYPASS.LTC128B.128 [R188+0xa100], [R2.64], !P6 ;  /* 0x0a10000002bc7fae */ /* 0x0007e2000f101d46 */
[----:B-1----:R-:W-:Y:S01]  /*e800*/  IMAD.MOV.U32 R17, RZ, RZ, R252 ;  /* 0x000000ffff117224 */ /* 0x002fe200078e00fc */
[----:B---3--:R-:W-:-:S02]  /*e810*/  MOV R3, 0x181f ;  /* 0x0000181f00037802 */ /* 0x008fc40000000f00 */
        /* <DEDUP_REMOVED lines=10> */
.L_x_1583:
[----:B------:R-:W-:Y:S01]  /*e8c0*/  IMAD.MOV.U32 R4, RZ, RZ, R0 ;  /* 0x000000ffff047224 */ /* 0x000fe200078e0000 */
[----:B------:R-:W-:Y:S02]  /*e8d0*/  MOV R3, 0x2 ;  /* 0x0000000200037802 */ /* 0x000fe40000000f00 */
[----:B------:R-:W-:Y:S02]  /*e8e0*/  MOV R2, 0xe900 ;  /* 0x0000e90000027802 */ /* 0x000fe40000000f00 */
[----:B------:R-:W-:Y:S05]  /*e8f0*/  CALL.REL.NOINC `($__internal_26_$__cuda_sm70_shflsync_bfly_p) ;  /* 0x0000182000007944 */ /* 0x000fea0003c00000 */
[----:B------:R-:W-:Y:S01]  /*e900*/  MOV R2, R16 ;  /* 0x0000001000027202 */ /* 0x000fe20000000f00 */
[----:B------:R-:W-:Y:S05]  /*e910*/  BRA `(.L_x_1673) ;  /* 0xffff625000007947 */ /* 0x000fea000383ffff */
.L_x_1586:
[----:B------:R-:W-:Y:S01]  /*e920*/  IMAD.MOV.U32 R31, RZ, RZ, R10 ;  /* 0x000000ffff1f7224 */ /* 0x000fe200078e000a */
[----:B------:R-:W-:Y:S01]  /*e930*/  MOV R30, RZ ;  /* 0x000000ff001e7202 */ /* 0x000fe20000000f00 */
[----:B------:R-:W-:Y:S01]  /*e940*/  IMAD.MOV.U32 R3, RZ, RZ, 0x181f ;  /* 0x0000181fff037424 */ /* 0x000fe200078e00ff */
[----:B------:R-:W-:-:S02]  /*e950*/  MOV R2, 0xe970 ;  /* 0x0000e97000027802 */ /* 0x000fc40000000f00 */
[----:B------:R-:W-:Y:S05]  /*e960*/  CALL.REL.NOINC `($__internal_27_$__cuda_sm70_shflsync_idx_p) ;  /* 0x0000181000007944 */ /* 0x000fea0003c00000 */
[----:B------:R-:W-:Y:S01]  /*e970*/  MOV R4, R30 ;  /* 0x0000001e00047202 */ /* 0x000fe20000000f00 */
[----:B------:R-:W-:Y:S05]  /*e980*/  BRA `(.L_x_1674) ;  /* 0xffff75d000007947 */ /* 0x000fea000383ffff */
.L_x_1587:
[----:B------:R-:W-:Y:S01]  /*e990*/  IMAD.MOV.U32 R31, RZ, RZ, R12 ;  /* 0x000000ffff1f7224 */ /* 0x000fe200078e000c */
[----:B------:R-:W-:Y:S01]  /*e9a0*/  MOV R30, RZ ;  /* 0x000000ff001e7202 */ /* 0x000fe20000000f00 */
[----:B------:R-:W-:Y:S01]  /*e9b0*/  IMAD.MOV.U32 R3, RZ, RZ, 0x181f ;  /* 0x0000181fff037424 */ /* 0x000fe200078e00ff */
[----:B------:R-:W-:-:S02]  /*e9c0*/  MOV R2, 0xe9e0 ;  /* 0x0000e9e000027802 */ /* 0x000fc40000000f00 */
[----:B-12---:R-:W-:Y:S05]  /*e9d0*/  CALL.REL.NOINC `($__internal_27_$__cuda_sm70_shflsync_idx_p) ;  /* 0x000017a000007944 */ /* 0x006fea0003c00000 */
[----:B------:R-:W-:Y:S01]  /*e9e0*/  IADD3 R6, P0, R30, R16, RZ ;  /* 0x000000101e067210 */ /* 0x000fe20007f1e0ff */
[----:B------:R-:W-:Y:S01]  /*e9f0*/  IMAD.MOV.U32 R31, RZ, RZ, R10 ;  /* 0x000000ffff1f7224 */ /* 0x000fe200078e000a */
        /* <DEDUP_REMOVED lines=9> */
[----:B------:R-:W-:-:S05]  /*ea90*/  IMAD.X R3, R4, 0x1, R14, P0 ;  /* 0x0000000104037824 */ /* 0x000fca00000e060e */
[----:B------:R2:W-:Y:S02]  /*eaa0*/  LDGSTS.E.BYPASS.LTC128B.128 [R188+0xe100], [R2.64], !P4 ;  /* 0x0e10000002bc7fae */ /* 0x0005e4000e101d46 */
[----:B--2---:R-:W-:Y:S01]  /*eab0*/  IADD3 R2, P0, R30, R18, RZ ;  /* 0x000000121e027210 */ /* 0x004fe20007f1e0ff */
[----:B------:R-:W-:-:S04]  /*eac0*/  IMAD.MOV.U32 R30, RZ, RZ, 0x1 ;  /* 0x00000001ff1e7424 */ /* 0x000fc800078e00ff */
[----:B------:R-:W-:-:S05]  /*ead0*/  IMAD.X R3, R4, 0x1, R15, P0 ;  /* 0x0000000104037824 */ /* 0x000fca00000e060f */
[----:B------:R2:W-:Y:S02]  /*eae0*/  LDGSTS.E.BYPASS.LTC128B.128 [R188+0x10100], [R2.64], !P6 ;  /* 0x1010000002bc7fae */ /* 0x0005e4000f101d46 */
[----:B--2---:R-:W-:Y:S02]  /*eaf0*/  MOV R3, 0x181f ;  /* 0x0000181f00037802 */ /* 0x004fe40000000f00 */
[----:B------:R-:W-:Y:S02]  /*eb00*/  MOV R2, 0xeb20 ;  /* 0x0000eb2000027802 */ /* 0x000fe40000000f00 */
[----:B-1----:R-:W-:Y:S05]  /*eb10*/  CALL.REL.NOINC `($__internal_27_$__cuda_sm70_shflsync_idx_p) ;  /* 0x0000166000007944 */ /* 0x002fea0003c00000 */
        /* <DEDUP_REMOVED lines=8> */
.L_x_1591:
[----:B------:R-:W-:Y:S01]  /*eba0*/  MOV R30, RZ ;  /* 0x000000ff001e7202 */ /* 0x000fe20000000f00 */
[----:B------:R-:W-:Y:S01]  /*ebb0*/  IMAD.MOV.U32 R31, RZ, RZ, R12 ;  /* 0x000000ffff1f7224 */ /* 0x000fe200078e000c */
[----:B------:R-:W-:Y:S01]  /*ebc0*/  MOV R2, 0xebf0 ;  /* 0x0000ebf000027802 */ /* 0x000fe20000000f00 */
[----:B------:R-:W-:Y:S02]  /*ebd0*/  IMAD.MOV.U32 R3, RZ, RZ, 0x181f ;  /* 0x0000181fff037424 */ /* 0x000fe400078e00ff */
[----:B-1234-:R-:W-:Y:S05]  /*ebe0*/  CALL.REL.NOINC `($__internal_27_$__cuda_sm70_shflsync_idx_p) ;  /* 0x0000159000007944 */ /* 0x01efea0003c00000 */
[----:B------:R-:W-:Y:S01]  /*ebf0*/  MOV R5, R30 ;  /* 0x0000001e00057202 */ /* 0x000fe20000000f00 */
[----:B------:R-:W-:-:S05]  /*ec00*/  BRA `(.L_x_1676) ;  /* 0xffff790000007947 */ /* 0x000fca000383ffff */
.L_x_1592:
[----:B------:R-:W-:Y:S01]  /*ec10*/  MOV R30, RZ ;  /* 0x000000ff001e7202 */ /* 0x000fe20000000f00 */
[----:B------:R-:W-:Y:S01]  /*ec20*/  IMAD.MOV.U32 R31, RZ, RZ, R13 ;  /* 0x000000ffff1f7224 */ /* 0x000fe200078e000d */
[----:B------:R-:W-:Y:S01]  /*ec30*/  MOV R2, 0xec60 ;  /* 0x0000ec6000027802 */ /* 0x000fe20000000f00 */
[----:B------:R-:W-:Y:S02]  /*ec40*/  IMAD.MOV.U32 R3, RZ, RZ, 0x181f ;  /* 0x0000181fff037424 */ /* 0x000fe400078e00ff */
[----:B-1234-:R-:W-:Y:S05]  /*ec50*/  CALL.REL.NOINC `($__internal_27_$__cuda_sm70_shflsync_idx_p) ;  /* 0x0000152000007944 */ /* 0x01efea0003c00000 */
[----:B------:R-:W-:Y:S01]  /*ec60*/  IMAD R4, R176, 0x6000, R204 ;  /* 0x00006000b0047824 */ /* 0x000fe200078e02cc */
[C---:B------:R-:W-:Y:S01]  /*ec70*/  IADD3 R2, P0, R30.reuse, R23, RZ ;  /* 0x000000171e027210 */ /* 0x040fe20007f1e0ff */
[----:B------:R-:W-:Y:S01]  /*ec80*/  IMAD.MOV.U32 R31, RZ, RZ, R12 ;  /* 0x000000ffff1f7224 */ /* 0x000fe200078e000c */
[----:B------:R-:W-:Y:S02]  /*ec90*/  SEL R15, RZ, 0x10, P4 ;  /* 0x00000010ff0f7807 */ /* 0x000fe40002000000 */
[----:B------:R-:W-:Y:S01]  /*eca0*/  SEL R14, RZ, 0x10, P6 ;  /* 0x00000010ff0e7807 */ /* 0x000fe20003000000 */
[C---:B------:R-:W-:Y:S01]  /*ecb0*/  IMAD.X R3, R5.reuse, 0x1, R20, P0 ;  /* 0x0000000105037824 */ /* 0x040fe200000e0614 */
[C---:B------:R-:W-:Y:S04]  /*ecc0*/  IADD3 R6, P0, R30.reuse, R28, RZ ;  /* 0x0000001c1e067210 */ /* 0x040fe80007f1e0ff */
[----:B------:R-:W-:Y:S01]  /*ecd0*/  @!PT LDS RZ, [RZ] ;  /* 0x00000000fffff984 */ /* 0x000fe20000000800 */
[----:B------:R-:W-:Y:S01]  /*ece0*/  @!PT LDS RZ, [RZ] ;  /* 0x00000000fffff984 */ /* 0x000fe20000000800 */
[----:B------:R-:W-:Y:S01]  /*ecf0*/  @!PT LDS RZ, [RZ] ;  /* 0x00000000fffff984 */ /* 0x000fe20000000800 */
[----:B------:R1:W-:Y:S01]  /*ed00*/  LDGSTS.E.BYPASS.LTC128B.128 [R4], [R2.64], !P5 ;  /* 0x0000000002047fae */ /* 0x0003e2000e901d46 */
[C---:B------:R-:W-:Y:S05]  /*ed10*/  IMAD.X R7, R5.reuse, 0x1, R21, P0 ;  /* 0x0000000105077824 */ /* 0x040fea00000e0615 */
[----:B------:R2:W-:Y:S01]  /*ed20*/  LDGSTS.E.BYPASS.LTC128B.128 [R4+0x2000], [R6.64], !P4 ;  /* 0x0200000006047fae */ /* 0x0005e2000e101d46 */
[----:B-1----:R-:W-:Y:S01]  /*ed30*/  IADD3 R2, P0, R30, R29, RZ ;  /* 0x0000001d1e027210 */ /* 0x002fe20007f1e0ff */
[----:B------:R-:W-:Y:S04]  /*ed40*/  IMAD.MOV.U32 R30, RZ, RZ, 0x1 ;  /* 0x00000001ff1e7424 */ /* 0x000fe800078e00ff */
[----:B------:R-:W-:Y:S01]  /*ed50*/  IMAD.X R3, R5, 0x1, R22, P0 ;  /* 0x0000000105037824 */ /* 0x000fe200000e0616 */
[----:B--2---:R-:W-:Y:S04]  /*ed60*/  SEL R6, RZ, 0x10, P5 ;  /* 0x00000010ff067807 */ /* 0x004fe80002800000 */
[----:B------:R1:W-:Y:S02]  /*ed70*/  LDGSTS.E.BYPASS.LTC128B.128 [R4+0x4000], [R2.64], !P6 ;  /* 0x0400000002047fae */ /* 0x0003e4000f101d46 */
[----:B-1----:R-:W-:Y:S01]  /*ed80*/  MOV R2, 0xedb0 ;  /* 0x0000edb000027802 */ /* 0x002fe20000000f00 */
[----:B------:R-:W-:Y:S02]  /*ed90*/  IMAD.MOV.U32 R3, RZ, RZ, 0x181f ;  /* 0x0000181fff037424 */ /* 0x000fe400078e00ff */
[----:B------:R-:W-:Y:S05]  /*eda0*/  CALL.REL.NOINC `($__internal_27_$__cuda_sm70_shflsync_idx_p) ;  /* 0x000013d000007944 */ /* 0x000fea0003c00000 */
[----:B------:R-:W-:Y:S01]  /*edb0*/  MOV R3, 0x181f ;  /* 0x0000181f00037802 */ /* 0x000fe20000000f00 */
[----:B------:R-:W-:Y:S01]  /*edc0*/  IMAD.MOV.U32 R5, RZ, RZ, R30 ;  /* 0x000000ffff057224 */ /* 0x000fe200078e001e */
[----:B------:R-:W-:Y:S01]  /*edd0*/  MOV R30, 0x1 ;  /* 0x00000001001e7802 */ /* 0x000fe20000000f00 */
[----:B------:R-:W-:Y:S01]  /*ede0*/  IMAD.MOV.U32 R31, RZ, RZ, R13 ;  /* 0x000000ffff1f7224 */ /* 0x000fe200078e000d */
[----:B------:R-:W-:Y:S02]  /*edf0*/  MOV R2, 0xee10 ;  /* 0x0000ee1000027802 */ /* 0x000fe40000000f00 */
[----:B------:R-:W-:Y:S05]  /*ee00*/  CALL.REL.NOINC `($__internal_27_$__cuda_sm70_shflsync_idx_p) ;  /* 0x0000137000007944 */ /* 0x000fea0003c00000 */
[----:B------:R-:W-:Y:S01]  /*ee10*/  MOV R2, R30 ;  /* 0x0000001e00027202 */ /* 0x000fe20000000f00 */
[----:B------:R-:W-:-:S05]  /*ee20*/  BRA `(.L_x_1677) ;  /* 0xffff781000007947 */ /* 0x000fca000383ffff */
.L_x_1593:
[----:B------:R-:W-:Y:S02]  /*ee30*/  MOV R3, 0x2 ;  /* 0x0000000200037802 */ /* 0x000fe40000000f00 */
[----:B------:R-:W-:Y:S02]  /*ee40*/  MOV R2, 0xee60 ;  /* 0x0000ee6000027802 */ /* 0x000fe40000000f00 */
[----:B------:R-:W-:Y:S05]  /*ee50*/  CALL.REL.NOINC `($__internal_26_$__cuda_sm70_shflsync_bfly_p) ;  /* 0x000012c000007944 */ /* 0x000fea0003c00000 */
[----:B------:R-:W-:Y:S01]  /*ee60*/  MOV R2, R16 ;  /* 0x0000001000027202 */ /* 0x000fe20000000f00 */
[----:B------:R-:W-:-:S05]  /*ee70*/  BRA `(.L_x_1678) ;  /* 0xffff892000007947 */ /* 0x000fca000383ffff */
.L_x_1596:
[----:B------:R-:W-:Y:S01]  /*ee80*/  MOV R30, RZ ;  /* 0x000000ff001e7202 */ /* 0x000fe20000000f00 */
[----:B------:R-:W-:Y:S01]  /*ee90*/  IMAD.MOV.U32 R31, RZ, RZ, R5 ;  /* 0x000000ffff1f7224 */ /* 0x000fe200078e0005 */
[----:B------:R-:W-:Y:S01]  /*eea0*/  MOV R2, 0xeed0 ;  /* 0x0000eed000027802 */ /* 0x000fe20000000f00 */
[----:B------:R-:W-:Y:S02]  /*eeb0*/  IMAD.MOV.U32 R3, RZ, RZ, 0x181f ;  /* 0x0000181fff037424 */ /* 0x000fe400078e00ff */
[----:B------:R-:W-:Y:S05]  /*eec0*/  CALL.REL.NOINC `($__internal_27_$__cuda_sm70_shflsync_idx_p) ;  /* 0x000012b000007944 */ /* 0x000fea0003c00000 */
[----:B------:R-:W-:Y:S01]  /*eed0*/  MOV R4, R30 ;  /* 0x0000001e00047202 */ /* 0x000fe20000000f00 */
[----:B------:R-:W-:-:S05]  /*eee0*/  BRA `(.L_x_1679) ;  /* 0xffffa2c000007947 */ /* 0x000fca000383ffff */
.L_x_1597:
[----:B------:R-:W-:Y:S01]  /*eef0*/  MOV R30, RZ ;  /* 0x000000ff001e7202 */ /* 0x000fe20000000f00 */
[----:B------:R-:W-:Y:S01]  /*ef00*/  IMAD.MOV.U32 R31, RZ, RZ, R12 ;  /* 0x000000ffff1f7224 */ /* 0x000fe200078e000c */
[----:B------:R-:W-:Y:S01]  /*ef10*/  MOV R2, 0xef40 ;  /* 0x0000ef4000027802 */ /* 0x000fe20000000f00 */
[----:B------:R-:W-:Y:S02]  /*ef20*/  IMAD.MOV.U32 R3, RZ, RZ, 0x181f ;  /* 0x0000181fff037424 */ /* 0x000fe400078e00ff */
[----:B-12---:R-:W-:Y:S05]  /*ef30*/  CALL.REL.NOINC `($__internal_27_$__cuda_sm70_shflsync_idx_p) ;  /* 0x0000124000007944 */ /* 0x006fea0003c00000 */
[----:B------:R-:W-:Y:S01]  /*ef40*/  IMAD R0, R176, 0x6000, R205 ;  /* 0x00006000b0007824 */ /* 0x000fe200078e02cd */
[----:B------:R-:W-:Y:S01]  /*ef50*/  IADD3 R2, P0, R30, R16, RZ ;  /* 0x000000101e027210 */ /* 0x000fe20007f1e0ff */
[----:B------:R-:W-:Y:S01]  /*ef60*/  IMAD.MOV.U32 R31, RZ, RZ, R5 ;  /* 0x000000ffff1f7224 */ /* 0x000fe200078e0005 */
[----:B------:R-:W-:Y:S02]  /*ef70*/  SEL R11, RZ, 0x10, P5 ;  /* 0x00000010ff0b7807 */ /* 0x000fe40002800000 */
[----:B------:R-:W-:Y:S01]  /*ef80*/  SEL R10, RZ, 0x10, P4 ;  /* 0x00000010ff0a7807 */ /* 0x000fe20002000000 */
[----:B------:R-:W-:Y:S01]  /*ef90*/  IMAD.X R3, R4, 0x1, R13, P0 ;  /* 0x0000000104037824 */ /* 0x000fe200000e060d */
[----:B------:R-:W-:Y:S02]  /*efa0*/  IADD3 R6, P0, R30, R17, RZ ;  /* 0x000000111e067210 */ /* 0x000fe40007f1e0ff */
[----:B------:R-:W-:Y:S02]  /*efb0*/  SEL R5, RZ, 0x10, P6 ;  /* 0x00000010ff057807 */ /* 0x000fe40003000000 */
[----:B------:R-:W-:Y:S01]  /*efc0*/  @!PT LDS RZ, [RZ] ;  /* 0x00000000fffff984 */ /* 0x000fe20000000800 */
[----:B------:R-:W-:Y:S01]  /*efd0*/  @!PT LDS RZ, [RZ] ;  /* 0x00000000fffff984 */ /* 0x000fe20000000800 */
[----:B------:R-:W-:Y:S01]  /*efe0*/  @!PT LDS RZ, [RZ] ;  /* 0x00000000fffff984 */ /* 0x000fe20000000800 */
[----:B------:R1:W-:Y:S01]  /*eff0*/  LDGSTS.E.BYPASS.LTC128B.128 [R0], [R2.64], !P5 ;  /* 0x0000000002007fae */ /* 0x0003e2000e901d46 */
        /* <DEDUP_REMOVED lines=8> */
[----:B--2---:R-:W-:Y:S05]  /*f080*/  CALL.REL.NOINC `($__internal_27_$__cuda_sm70_shflsync_idx_p) ;  /* 0x000010f000007944 */ /* 0x004fea0003c00000 */
        /* <DEDUP_REMOVED lines=8> */
.L_x_1599:
[----:B------:R-:W-:Y:S01]  /*f110*/  IMAD.MOV.U32 R4, RZ, RZ, R179 ;  /* 0x000000ffff047224 */ /* 0x000fe200078e00b3 */
[----:B-1----:R-:W-:-:S02]  /*f120*/  MOV R3, 0x2 ;  /* 0x0000000200037802 */ /* 0x002fc40000000f00 */
[----:B------:R-:W-:Y:S02]  /*f130*/  MOV R2, 0xf150 ;  /* 0x0000f15000027802 */ /* 0x000fe40000000f00 */
[----:B------:R-:W-:Y:S05]  /*f140*/  CALL.REL.NOINC `($__internal_26_$__cuda_sm70_shflsync_bfly_p) ;  /* 0x00000fd000007944 */ /* 0x000fea0003c00000 */
[----:B------:R-:W-:Y:S01]  /*f150*/  MOV R0, R16 ;  /* 0x0000001000007202 */ /* 0x000fe20000000f00 */
[----:B------:R-:W-:Y:S05]  /*f160*/  BRA `(.L_x_1681) ;  /* 0xffffa39000007947 */ /* 0x000fea000383ffff */
.L_x_1600:
[----:B------:R-:W-:Y:S01]  /*f170*/  IMAD.MOV.U32 R4, RZ, RZ, R0 ;  /* 0x000000ffff047224 */ /* 0x000fe200078e0000 */
[----:B-1----:R-:W-:Y:S02]  /*f180*/  MOV R3, 0x1 ;  /* 0x0000000100037802 */ /* 0x002fe40000000f00 */
[----:B------:R-:W-:Y:S02]  /*f190*/  MOV R2, 0xf1b0 ;  /* 0x0000f1b000027802 */ /* 0x000fe40000000f00 */
[----:B--2---:R-:W-:Y:S05]  /*f1a0*/  CALL.REL.NOINC `($__internal_26_$__cuda_sm70_shflsync_bfly_p) ;  /* 0x00000f7000007944 */ /* 0x004fea0003c00000 */
[----:B------:R-:W-:Y:S01]  /*f1b0*/  FADD.FTZ R0, R0, R16 ;  /* 0x0000001000007221 */ /* 0x000fe20000010000 */
[----:B------:R-:W-:Y:S02]  /*f1c0*/  MOV R4, R184 ;  /* 0x000000b800047202 */ /* 0x000fe40000000f00 */
[----:B------:R-:W-:Y:S02]  /*f1d0*/  MOV R3, 0x2 ;  /* 0x0000000200037802 */ /* 0x000fe40000000f00 */
[----:B------:R-:W-:Y:S02]  /*f1e0*/  MOV R2, 0xf200 ;  /* 0x0000f20000027802 */ /* 0x000fe40000000f00 */
[----:B------:R-:W-:Y:S05]  /*f1f0*/  CALL.REL.NOINC `($__internal_26_$__cuda_sm70_shflsync_bfly_p) ;  /* 0x00000f2000007944 */ /* 0x000fea0003c00000 */
[----:B------:R-:W-:Y:S01]  /*f200*/  FADD.FTZ R4, R184, R16 ;  /* 0x00000010b8047221 */ /* 0x000fe20000010000 */
[----:B------:R-:W-:-:S02]  /*f210*/  MOV R3, 0x1 ;  /* 0x0000000100037802 */ /* 0x000fc40000000f00 */
[----:B------:R-:W-:Y:S02]  /*f220*/  MOV R2, 0xf240 ;  /* 0x0000f24000027802 */ /* 0x000fe40000000f00 */
[----:B------:R-:W-:Y:S05]  /*f230*/  CALL.REL.NOINC `($__internal_26_$__cuda_sm70_shflsync_bfly_p) ;  /* 0x00000ee000007944 */ /* 0x000fea0003c00000 */
[----:B------:R-:W-:Y:S01]  /*f240*/  MOV R3, R16 ;  /* 0x0000001000037202 */ /* 0x000fe20000000f00 */
[----:B------:R-:W-:Y:S05]  /*f250*/  BRA `(.L_x_1682) ;  /* 0xffffa31000007947 */ /* 0x000fea000383ffff */
.L_x_1607:
[----:B--234-:R-:W-:Y:S01]  /*f260*/  IMAD.MOV.U32 R31, RZ, RZ, R5 ;  /* 0x000000ffff1f7224 */ /* 0x01cfe200078e0005 */
[----:B------:R-:W-:Y:S01]  /*f270*/  MOV R30, RZ ;  /* 0x000000ff001e7202 */ /* 0x000fe20000000f00 */
[----:B------:R-:W-:Y:S01]  /*f280*/  IMAD.MOV.U32 R3, RZ, RZ, 0x181f ;  /* 0x0000181fff037424 */ /* 0x000fe200078e00ff */
[----:B------:R-:W-:Y:S02]  /*f290*/  MOV R2, 0xf2b0 ;  /* 0x0000f2b000027802 */ /* 0x000fe40000000f00 */
[----:B-1----:R-:W-:Y:S05]  /*f2a0*/  CALL.REL.NOINC `($__internal_27_$__cuda_sm70_shflsync_idx_p) ;  /* 0x00000ed000007944 */ /* 0x002fea0003c00000 */
[----:B------:R-:W-:Y:S01]  /*f2b0*/  MOV R4, R30 ;  /* 0x0000001e00047202 */ /* 0x000fe20000000f00 */
[----:B------:R-:W-:Y:S05]  /*f2c0*/  BRA `(.L_x_1683) ;  /* 0xffffb9c000007947 */ /* 0x000fea000383ffff */
.L_x_1608:
[----:B------:R-:W-:Y:S01]  /*f2d0*/  IMAD.MOV.U32 R31, RZ, RZ, R11 ;  /* 0x000000ffff1f7224 */ /* 0x000fe200078e000b */
[----:B------:R-:W-:Y:S01]  /*f2e0*/  MOV R30, RZ ;  /* 0x000000ff001e7202 */ /* 0x000fe20000000f00 */
[----:B------:R-:W-:Y:S01]  /*f2f0*/  IMAD.MOV.U32 R3, RZ, RZ, 0x181f ;  /* 0x0000181fff037424 */ /* 0x000fe200078e00ff */
[----:B------:R-:W-:Y:S02]  /*f300*/  MOV R2, 0xf320 ;  /* 0x0000f32000027802 */ /* 0x000fe40000000f00 */
[----:B-123--:R-:W-:Y:S05]  /*f310*/  CALL.REL.NOINC `($__internal_27_$__cuda_sm70_shflsync_idx_p) ;  /* 0x00000e6000007944 */ /* 0x00efea0003c00000 */
[----:B------:R-:W-:Y:S01]  /*f320*/  MOV R0, R30 ;  /* 0x0000001e00007202 */ /* 0x000fe20000000f00 */
[----:B------:R-:W-:Y:S05]  /*f330*/  BRA `(.L_x_1684) ;  /* 0xffffb97000007947 */ /* 0x000fea000383ffff */
.L_x_1611:
[----:B------:R-:W-:Y:S01]  /*f340*/  IMAD.MOV.U32 R31, RZ, RZ, R5 ;  /* 0x000000ffff1f7224 */ /* 0x000fe200078e0005 */
[----:B------:R-:W-:Y:S01]  /*f350*/  MOV R30, 0x1 ;  /* 0x00000001001e7802 */ /* 0x000fe20000000f00 */
[----:B--2---:R-:W-:Y:S01]  /*f360*/  IMAD.MOV.U32 R3, RZ, RZ, 0x181f ;  /* 0x0000181fff037424 */ /* 0x004fe200078e00ff */
[----:B------:R-:W-:-:S02]  /*f370*/  MOV R2, 0xf390 ;  /* 0x0000f39000027802 */ /* 0x000fc40000000f00 */
[----:B-1-34-:R-:W-:Y:S05]  /*f380*/  CALL.REL.NOINC `($__internal_27_$__cuda_sm70_shflsync_idx_p) ;  /* 0x00000df000007944 */ /* 0x01afea0003c00000 */
        /* <DEDUP_REMOVED lines=8> */
.L_x_1614:
[----:B------:R-:W-:Y:S01]  /*f410*/  IMAD.MOV.U32 R31, RZ, RZ, R5 ;  /* 0x000000ffff1f7224 */ /* 0x000fe200078e0005 */
[----:B------:R-:W-:Y:S01]  /*f420*/  MOV R30, 0x2 ;  /* 0x00000002001e7802 */ /* 0x000fe20000000f00 */
[----:B--2---:R-:W-:Y:S01]  /*f430*/  IMAD.MOV.U32 R3, RZ, RZ, 0x181f ;  /* 0x0000181fff037424 */ /* 0x004fe200078e00ff */
[----:B------:R-:W-:Y:S02]  /*f440*/  MOV R2, 0xf460 ;  /* 0x0000f46000027802 */ /* 0x000fe40000000f00 */
[----:B-1-34-:R-:W-:Y:S05]  /*f450*/  CALL.REL.NOINC `($__internal_27_$__cuda_sm70_shflsync_idx_p) ;  /* 0x00000d2000007944 */ /* 0x01afea0003c00000 */
[----:B------:R-:W-:Y:S01]  /*f460*/  MOV R4, R30 ;  /* 0x0000001e00047202 */ /* 0x000fe20000000f00 */
[----:B------:R-:W-:Y:S05]  /*f470*/  BRA `(.L_x_1686) ;  /* 0xffffbb0000007947 */ /* 0x000fea000383ffff */
.L_x_1615:
[----:B------:R-:W-:Y:S01]  /*f480*/  IMAD.MOV.U32 R31, RZ, RZ, R11 ;  /* 0x000000ffff1f7224 */ /* 0x000fe200078e000b */
[----:B------:R-:W-:Y:S01]  /*f490*/  MOV R30, 0x2 ;  /* 0x00000002001e7802 */ /* 0x000fe20000000f00 */
[----:B--2---:R-:W-:Y:S01]  /*f4a0*/  IMAD.MOV.U32 R3, RZ, RZ, 0x181f ;  /* 0x0000181fff037424 */ /* 0x004fe200078e00ff */
[----:B------:R-:W-:Y:S02]  /*f4b0*/  MOV R2, 0xf4d0 ;  /* 0x0000f4d000027802 */ /* 0x000fe40000000f00 */
[----:B-1-34-:R-:W-:Y:S05]  /*f4c0*/  CALL.REL.NOINC `($__internal_27_$__cuda_sm70_shflsync_idx_p) ;  /* 0x00000cb000007944 */ /* 0x01afea0003c00000 */
[----:B------:R-:W-:Y:S01]  /*f4d0*/  MOV R0, R30 ;  /* 0x0000001e00007202 */ /* 0x000fe20000000f00 */
[----:B------:R-:W-:Y:S05]  /*f4e0*/  BRA `(.L_x_1687) ;  /* 0xffffbab000007947 */ /* 0x000fea000383ffff */
.L_x_1618:
[----:B------:R-:W-:Y:S01]  /*f4f0*/  IMAD.MOV.U32 R31, RZ, RZ, R5 ;  /* 0x000000ffff1f7224 */ /* 0x000fe200078e0005 */
[----:B------:R-:W-:Y:S01]  /*f500*/  MOV R30, 0x3 ;  /* 0x00000003001e7802 */ /* 0x000fe20000000f00 */
[----:B---3--:R-:W-:Y:S01]  /*f510*/  IMAD.MOV.U32 R3, RZ, RZ, 0x181f ;  /* 0x0000181fff037424 */ /* 0x008fe200078e00ff */
        /* <DEDUP_REMOVED lines=10> */
.L_x_1620:
[----:B------:R-:W-:Y:S01]  /*f5c0*/  IMAD.MOV.U32 R31, RZ, RZ, R5 ;  /* 0x000000ffff1f7224 */ /* 0x000fe200078e0005 */
[----:B------:R-:W-:Y:S01]  /*f5d0*/  MOV R30, RZ ;  /* 0x000000ff001e7202 */ /* 0x000fe20000000f00 */
[----:B------:R-:W-:Y:S01]  /*f5e0*/  IMAD.MOV.U32 R3, RZ, RZ, 0x1c1f ;  /* 0x00001c1fff037424 */ /* 0x000fe200078e00ff */
[----:B------:R-:W-:Y:S02]  /*f5f0*/  MOV R2, 0xf610 ;  /* 0x0000f61000027802 */ /* 0x000fe40000000f00 */
[----:B------:R-:W-:Y:S05]  /*f600*/  CALL.REL.NOINC `($__internal_27_$__cuda_sm70_shflsync_idx_p) ;  /* 0x00000b7000007944 */ /* 0x000fea0003c00000 */
[----:B------:R-:W-:Y:S01]  /*f610*/  MOV R4, R30 ;  /* 0x0000001e00047202 */ /* 0x000fe20000000f00 */
[----:B------:R-:W-:Y:S05]  /*f620*/  BRA `(.L_x_1689) ;  /* 0xffffbe2000007947 */ /* 0x000fea000383ffff */
.L_x_1621:
[----:B------:R-:W-:Y:S01]  /*f630*/  IMAD.MOV.U32 R31, RZ, RZ, R12 ;  /* 0x000000ffff1f7224 */ /* 0x000fe200078e000c */
[----:B------:R-:W-:Y:S01]  /*f640*/  MOV R30, RZ ;  /* 0x000000ff001e7202 */ /* 0x000fe20000000f00 */
[----:B------:R-:W-:Y:S01]  /*f650*/  IMAD.MOV.U32 R3, RZ, RZ, 0x1c1f ;  /* 0x00001c1fff037424 */ /* 0x000fe200078e00ff */
[----:B------:R-:W-:Y:S02]  /*f660*/  MOV R2, 0xf680 ;  /* 0x0000f68000027802 */ /* 0x000fe40000000f00 */
[----:B-12---:R-:W-:Y:S05]  /*f670*/  CALL.REL.NOINC `($__internal_27_$__cuda_sm70_shflsync_idx_p) ;  /* 0x00000b0000007944 */ /* 0x006fea0003c00000 */
[----:B------:R-:W-:Y:S01]  /*f680*/  MOV R0, R30 ;  /* 0x0000001e00007202 */ /* 0x000fe20000000f00 */
[----:B------:R-:W-:Y:S05]  /*f690*/  BRA `(.L_x_1690) ;  /* 0xffffbdd000007947 */ /* 0x000fea000383ffff */
.L_x_1624:
[----:B------:R-:W-:Y:S01]  /*f6a0*/  IMAD.MOV.U32 R31, RZ, RZ, R5 ;  /* 0x000000ffff1f7224 */ /* 0x000fe200078e0005 */
[----:B------:R-:W-:Y:S01]  /*f6b0*/  MOV R30, 0x1 ;  /* 0x00000001001e7802 */ /* 0x000fe20000000f00 */
[----:B----4-:R-:W-:Y:S01]  /*f6c0*/  IMAD.MOV.U32 R3, RZ, RZ, 0x1c1f ;  /* 0x00001c1fff037424 */ /* 0x010fe200078e00ff */
[----:B------:R-:W-:-:S02]  /*f6d0*/  MOV R2, 0xf6f0 ;  /* 0x0000f6f000027802 */ /* 0x000fc40000000f00 */
[----:B-123--:R-:W-:Y:S05]  /*f6e0*/  CALL.REL.NOINC `($__internal_27_$__cuda_sm70_shflsync_idx_p) ;  /* 0x00000a9000007944 */ /* 0x00efea0003c00000 */
        /* <DEDUP_REMOVED lines=8> */
.L_x_1628:
[----:B------:R-:W-:Y:S01]  /*f770*/  IMAD.MOV.U32 R31, RZ, RZ, R5 ;  /* 0x000000ffff1f7224 */ /* 0x000fe200078e0005 */
[----:B------:R-:W-:Y:S01]  /*f780*/  MOV R30, RZ ;  /* 0x000000ff001e7202 */ /* 0x000fe20000000f00 */
[----:B------:R-:W-:Y:S01]  /*f790*/  IMAD.MOV.U32 R3, RZ, RZ, 0x181f ;  /* 0x0000181fff037424 */ /* 0x000fe200078e00ff */
[----:B------:R-:W-:Y:S02]  /*f7a0*/  MOV R2, 0xf7c0 ;  /* 0x0000f7c000027802 */ /* 0x000fe40000000f00 */
[----:B--2---:R-:W-:Y:S05]  /*f7b0*/  CALL.REL.NOINC `($__internal_27_$__cuda_sm70_shflsync_idx_p) ;  /* 0x000009c000007944 */ /* 0x004fea0003c00000 */
[----:B------:R-:W-:Y:S01]  /*f7c0*/  MOV R4, R30 ;  /* 0x0000001e00047202 */ /* 0x000fe20000000f00 */
[----:B------:R-:W-:Y:S05]  /*f7d0*/  BRA `(.L_x_1692) ;  /* 0xffffd3b000007947 */ /* 0x000fea000383ffff */
.L_x_1629:
[----:B------:R-:W-:Y:S01]  /*f7e0*/  IMAD.MOV.U32 R31, RZ, RZ, R12 ;  /* 0x000000ffff1f7224 */ /* 0x000fe200078e000c */
[----:B------:R-:W-:Y:S01]  /*f7f0*/  MOV R30, RZ ;  /* 0x000000ff001e7202 */ /* 0x000fe20000000f00 */
[----:B------:R-:W-:Y:S01]  /*f800*/  IMAD.MOV.U32 R3, RZ, RZ, 0x181f ;  /* 0x0000181fff037424 */ /* 0x000fe200078e00ff */
[----:B------:R-:W-:Y:S02]  /*f810*/  MOV R2, 0xf830 ;  /* 0x0000f83000027802 */ /* 0x000fe40000000f00 */
[----:B-123--:R-:W-:Y:S05]  /*f820*/  CALL.REL.NOINC `($__internal_27_$__cuda_sm70_shflsync_idx_p) ;  /* 0x0000095000007944 */ /* 0x00efea0003c00000 */
[----:B------:R-:W-:Y:S01]  /*f830*/  MOV R0, R30 ;  /* 0x0000001e00007202 */ /* 0x000fe20000000f00 */
[----:B------:R-:W-:Y:S05]  /*f840*/  BRA `(.L_x_1693) ;  /* 0xffffd36000007947 */ /* 0x000fea000383ffff */
.L_x_1632:
[----:B------:R-:W-:Y:S01]  /*f850*/  IMAD.MOV.U32 R31, RZ, RZ, R5 ;  /* 0x000000ffff1f7224 */ /* 0x000fe200078e0005 */
[----:B------:R-:W-:Y:S01]  /*f860*/  MOV R30, 0x1 ;  /* 0x00000001001e7802 */ /* 0x000fe20000000f00 */
[----:B-1----:R-:W-:Y:S01]  /*f870*/  IMAD.MOV.U32 R3, RZ, RZ, 0x181f ;  /* 0x0000181fff037424 */ /* 0x002fe200078e00ff */
[----:B------:R-:W-:-:S02]  /*f880*/  MOV R2, 0xf8a0 ;  /* 0x0000f8a000027802 */ /* 0x000fc40000000f00 */
[----:B--234-:R-:W-:Y:S05]  /*f890*/  CALL.REL.NOINC `($__internal_27_$__cuda_sm70_shflsync_idx_p) ;  /* 0x000008e000007944 */ /* 0x01cfea0003c00000 */
        /* <DEDUP_REMOVED lines=8> */
.L_x_1635:
[----:B------:R-:W-:Y:S01]  /*f920*/  IMAD.MOV.U32 R31, RZ, RZ, R5 ;  /* 0x000000ffff1f7224 */ /* 0x000fe200078e0005 */
[----:B------:R-:W-:Y:S01]  /*f930*/  MOV R30, 0x2 ;  /* 0x00000002001e7802 */ /* 0x000fe20000000f00 */
[----:B-1----:R-:W-:Y:S01]  /*f940*/  IMAD.MOV.U32 R3, RZ, RZ, 0x181f ;  /* 0x0000181fff037424 */ /* 0x002fe200078e00ff */
[----:B------:R-:W-:Y:S02]  /*f950*/  MOV R2, 0xf970 ;  /* 0x0000f97000027802 */ /* 0x000fe40000000f00 */
[----:B--234-:R-:W-:Y:S05]  /*f960*/  CALL.REL.NOINC `($__internal_27_$__cuda_sm70_shflsync_idx_p) ;  /* 0x0000081000007944 */ /* 0x01cfea0003c00000 */
[----:B------:R-:W-:Y:S01]  /*f970*/  MOV R4, R30 ;  /* 0x0000001e00047202 */ /* 0x000fe20000000f00 */
[----:B------:R-:W-:Y:S05]  /*f980*/  BRA `(.L_x_1695) ;  /* 0xffffd50000007947 */ /* 0x000fea000383ffff */
.L_x_1636:
[----:B------:R-:W-:Y:S01]  /*f990*/  IMAD.MOV.U32 R31, RZ, RZ, R12 ;  /* 0x000000ffff1f7224 */ /* 0x000fe200078e000c */
[----:B------:R-:W-:Y:S01]  /*f9a0*/  MOV R30, 0x2 ;  /* 0x00000002001e7802 */ /* 0x000fe20000000f00 */
[----:B-1----:R-:W-:Y:S01]  /*f9b0*/  IMAD.MOV.U32 R3, RZ, RZ, 0x181f ;  /* 0x0000181fff037424 */ /* 0x002fe200078e00ff */
[----:B------:R-:W-:Y:S02]  /*f9c0*/  MOV R2, 0xf9e0 ;  /* 0x0000f9e000027802 */ /* 0x000fe40000000f00 */
[----:B--234-:R-:W-:Y:S05]  /*f9d0*/  CALL.REL.NOINC `($__internal_27_$__cuda_sm70_shflsync_idx_p) ;  /* 0x000007a000007944 */ /* 0x01cfea0003c00000 */
[----:B------:R-:W-:Y:S01]  /*f9e0*/  MOV R0, R30 ;  /* 0x0000001e00007202 */ /* 0x000fe20000000f00 */
[----:B------:R-:W-:Y:S05]  /*f9f0*/  BRA `(.L_x_1696) ;  /* 0xffffd4b000007947 */ /* 0x000fea000383ffff */
.L_x_1639:
        /* <DEDUP_REMOVED lines=13> */
.L_x_1641:
[----:B------:R-:W-:Y:S01]  /*fad0*/  IMAD.MOV.U32 R31, RZ, RZ, R82 ;  /* 0x000000ffff1f7224 */ /* 0x000fe200078e0052 */
[----:B------:R-:W-:Y:S01]  /*fae0*/  MOV R30, RZ ;  /* 0x000000ff001e7202 */ /* 0x000fe20000000f00 */
[----:B------:R-:W-:Y:S01]  /*faf0*/  IMAD.MOV.U32 R3, RZ, RZ, 0x1f ;  /* 0x0000001fff037424 */ /* 0x000fe200078e00ff */
[----:B------:R-:W-:Y:S02]  /*fb00*/  MOV R2, 0xfb20 ;  /* 0x0000fb2000027802 */ /* 0x000fe40000000f00 */
[----:B-1-3--:R-:W-:Y:S05]  /*fb10*/  CALL.REL.NOINC `($__internal_27_$__cuda_sm70_shflsync_idx_p) ;  /* 0x0000066000007944 */ /* 0x00afea0003c00000 */
[----:B------:R-:W-:Y:S01]  /*fb20*/  MOV R9, R30 ;  /* 0x0000001e00097202 */ /* 0x000fe20000000f00 */
[----:B------:R-:W-:Y:S05]  /*fb30*/  BRA `(.L_x_1698) ;  /* 0xffffd6d000007947 */ /* 0x000fea000383ffff */
.L_x_1642:
[----:B------:R-:W-:Y:S01]  /*fb40*/  IMAD.MOV.U32 R31, RZ, RZ, R82 ;  /* 0x000000ffff1f7224 */ /* 0x000fe200078e0052 */
[----:B------:R-:W-:Y:S01]  /*fb50*/  MOV R30, 0x1 ;  /* 0x00000001001e7802 */ /* 0x000fe20000000f00 */
[----:B------:R-:W-:Y:S01]  /*fb60*/  IMAD.MOV.U32 R3, RZ, RZ, 0x1f ;  /* 0x0000001fff037424 */ /* 0x000fe200078e00ff */
[----:B------:R-:W-:Y:S02]  /*fb70*/  MOV R2, 0xfb90 ;  /* 0x0000fb9000027802 */ /* 0x000fe40000000f00 */
[----:B-1234-:R-:W-:Y:S05]  /*fb80*/  CALL.REL.NOINC `($__internal_27_$__cuda_sm70_shflsync_idx_p) ;  /* 0x000005f000007944 */ /* 0x01efea0003c00000 */
[----:B------:R-:W-:Y:S01]  /*fb90*/  MOV R8, R30 ;  /* 0x0000001e00087202 */ /* 0x000fe20000000f00 */
[----:B------:R-:W-:Y:S05]  /*fba0*/  BRA `(.L_x_1699) ;  /* 0xffffd68000007947 */ /* 0x000fea000383ffff */
.L_x_1643:
[----:B------:R-:W-:Y:S02]  /*fbb0*/  MOV R2, 0x1 ;  /* 0x0000000100027802 */ /* 0x000fe40000000f00 */
[----:B------:R-:W-:-:S02]  /*fbc0*/  MOV R3, 0xfbe0 ;  /* 0x0000fbe000037802 */ /* 0x000fc40000000f00 */
[----:B--2-4-:R-:W-:Y:S05]  /*fbd0*/  CALL.REL.NOINC `($__internal_28_$__cuda_sm70_shflsync_up_p) ;  /* 0x000005f000007944 */ /* 0x014fea0003c00000 */
[----:B------:R-:W-:Y:S05]  /*fbe0*/  BRA `(.L_x_1700) ;  /* 0xffffd76000007947 */ /* 0x000fea000383ffff */
.L_x_1644:
[----:B------:R-:W-:Y:S02]  /*fbf0*/  MOV R2, 0x2 ;  /* 0x0000000200027802 */ /* 0x000fe40000000f00 */
[----:B------:R-:W-:-:S02]  /*fc00*/  MOV R3, 0xfc20 ;  /* 0x0000fc2000037802 */ /* 0x000fc40000000f00 */
[----:B--2-4-:R-:W-:Y:S05]  /*fc10*/  CALL.REL.NOINC `($__internal_28_$__cuda_sm70_shflsync_up_p) ;  /* 0x000005b000007944 */ /* 0x014fea0003c00000 */
        /* <DEDUP_REMOVED lines=24> */
.L_x_1648:
[----:B------:R-:W-:Y:S02]  /*fda0*/  MOV R2, 0x1 ;  /* 0x0000000100027802 */ /* 0x000fe40000000f00 */
[----:B------:R-:W-:Y:S02]  /*fdb0*/  MOV R3, 0xfdd0 ;  /* 0x0000fdd000037802 */ /* 0x000fe40000000f00 */
[----:B--2---:R-:W-:Y:S05]  /*fdc0*/  CALL.REL.NOINC `($__internal_28_$__cuda_sm70_shflsync_up_p) ;  /* 0x0000040000007944 */ /* 0x004fea0003c00000 */
[----:B------:R-:W-:Y:S01]  /*fdd0*/  MOV R2, R4 ;  /* 0x0000000400027202 */ /* 0x000fe20000000f00 */
[----:B------:R-:W-:Y:S05]  /*fde0*/  BRA `(.L_x_1702) ;  /* 0xffffd7b000007947 */ /* 0x000fea000383ffff */
.L_x_1649:
        /* <DEDUP_REMOVED lines=27> */
.L_x_1651:
[----:B------:R-:W-:Y:S02]  /*ffa0*/  SEL R0, RZ, 0x1, P0 ;  /* 0x00000001ff007807 */ /* 0x000fe40000000000 */
[----:B------:R-:W-:Y:S02]  /*ffb0*/  MOV R2, 0xffd0 ;  /* 0x0000ffd000027802 */ /* 0x000fe40000000f00 */
[----:B-12---:R-:W-:Y:S05]  /*ffc0*/  CALL.REL.NOINC `($__internal_29_$__cuda_sm70_votesync_ballot) ;  /* 0x0000027000007944 */ /* 0x006fea0003c00000 */
[----:B------:R-:W-:Y:S05]  /*ffd0*/  BRA `(.L_x_1704) ;  /* 0xffffd75000007947 */ /* 0x000fea000383ffff */
.L_x_1652:
[----:B------:R-:W-:Y:S01]  /*ffe0*/  IMAD.MOV.U32 R31, RZ, RZ, R6 ;  /* 0x000000ffff1f7224 */ /* 0x000fe200078e0006 */
[----:B----4-:R-:W-:Y:S01]  /*fff0*/  MOV R30, R11 ;  /* 0x0000000b001e7202 */ /* 0x010fe20000000f00 */
[----:B------:R-:W-:Y:S01]  /*10000*/  IMAD.MOV.U32 R3, RZ, RZ, 0x1f ;  /* 0x0000001fff037424 */ /* 0x000fe200078e00ff */
[----:B------:R-:W-:Y:S02]  /*10010*/  MOV R2, 0x10030 ;  /* 0x0001003000027802 */ /* 0x000fe40000000f00 */
[----:B-123--:R-:W-:Y:S05]  /*10020*/  CALL.REL.NOINC `($__internal_27_$__cuda_sm70_shflsync_idx_p) ;  /* 0x0000015000007944 */ /* 0x00efea0003c00000 */
[----:B------:R-:W-:Y:S01]  /*10030*/  IMAD.MOV.U32 R6, RZ, RZ, R30 ;  /* 0x000000ffff067224 */ /* 0x000fe200078e001e */
[----:B------:R-:W-:Y:S01]  /*10040*/  MOV R30, R11 ;  /* 0x0000000b001e7202 */ /* 0x000fe20000000f00 */
[----:B------:R-:W-:Y:S01]  /*10050*/  IMAD.MOV.U32 R31, RZ, RZ, R7 ;  /* 0x000000ffff1f7224 */ /* 0x000fe200078e0007 */
[----:B------:R-:W-:Y:S02]  /*10060*/  MOV R3, 0x1f ;  /* 0x0000001f00037802 */ /* 0x000fe40000000f00 */
[----:B------:R-:W-:-:S02]  /*10070*/  MOV R2, 0x10090 ;  /* 0x0001009000027802 */ /* 0x000fc40000000f00 */
[----:B------:R-:W-:Y:S05]  /*10080*/  CALL.REL.NOINC `($__internal_27_$__cuda_sm70_shflsync_idx_p) ;  /* 0x000000f000007944 */ /* 0x000fea0003c00000 */
[----:B------:R-:W-:Y:S01]  /*10090*/  MOV R7, R30 ;  /* 0x0000001e00077202 */ /* 0x000fe20000000f00 */
[----:B------:R-:W-:Y:S05]  /*100a0*/  BRA `(.L_x_1705) ;  /* 0xffffd6c000007947 */ /* 0x000fea000383ffff */
.L_x_1655:
[----:B------:R-:W-:Y:S01]  /*100b0*/  IMAD.MOV.U32 R31, RZ, RZ, R4 ;  /* 0x000000ffff1f7224 */ /* 0x000fe200078e0004 */
[----:B------:R-:W-:Y:S01]  /*100c0*/  MOV R30, R0 ;  /* 0x00000000001e7202 */ /* 0x000fe20000000f00 */
[----:B------:R-:W-:Y:S01]  /*100d0*/  IMAD.MOV.U32 R3, RZ, RZ, 0x1f ;  /* 0x0000001fff037424 */ /* 0x000fe200078e00ff */
[----:B------:R-:W-:-:S02]  /*100e0*/  MOV R2, 0x10100 ;  /* 0x0001010000027802 */ /* 0x000fc40000000f00 */
[----:B-12-4-:R-:W-:Y:S05]  /*100f0*/  CALL.REL.NOINC `($__internal_27_$__cuda_sm70_shflsync_idx_p) ;  /* 0x0000008000007944 */ /* 0x016fea0003c00000 */
[----:B------:R-:W-:Y:S01]  /*10100*/  MOV R10, R30 ;  /* 0x0000001e000a7202 */ /* 0x000fe20000000f00 */
[----:B------:R-:W-:Y:S05]  /*10110*/  BRA `(.L_x_1654) ;  /* 0xffffd6b000007947 */ /* 0x000fea000383ffff */
        .weak           $__internal_26_$__cuda_sm70_shflsync_bfly_p
        .type           $__internal_26_$__cuda_sm70_shflsync_bfly_p,@function
        .size           $__internal_26_$__cuda_sm70_shflsync_bfly_p,($__internal_27_$__cuda_sm70_shflsync_idx_p - $__internal_26_$__cuda_sm70_shflsync_bfly_p)
$__internal_26_$__cuda_sm70_shflsync_bfly_p:
[----:B------:R-:W-:Y:S02]  /*10120*/  MOV R16, 0x1f ;  /* 0x0000001f00107802 */ /* 0x000fe40000000f00 */
[----:B------:R-:W-:-:S04]  /*10130*/  MOV R24, 0xffffffff ;  /* 0xffffffff00187802 */ /* 0x000fc80000000f00 */
[----:B------:R-:W-:Y:S04]  /*10140*/  WARPSYNC R24 ;  /* 0x0000001800007348 */ /* 0x000fe80003800000 */
[----:B------:R1:W2:Y:S02]  /*10150*/  SHFL.BFLY PT, R16, R4, R3, R16 ;  /* 0x0c00000304107389 */ /* 0x0002a400000e0010 */
[----:B-1----:R-:W-:-:S04]  /*10160*/  MOV R3, 0x0 ;  /* 0x0000000000037802 */ /* 0x002fc80000000f00 */
[----:B--2---:R-:W-:Y:S05]  /*10170*/  RET.REL.NODEC R2 `(_ZN7cutlass13device_kernelIN5flash19enable_sm80_to_sm89INS1_16FlashAttnFwdSm80INS1_25CollectiveMainloopFwdSm80ILi8ELi2ELb0EN4cute5tupleIJNS5_1CILi128EEENS7_ILi64EEENS7_ILi192EEEEEELi192ENS_10bfloat16_tEfNS_4arch4Sm80ELb0ELb0ELb1ELb1ELb1ELb0ELb1ELb1EEENS1_21CollectiveEpilogueFwdINS6_IJS8_SA_S9_EEENS6_IJNS7_ILi1EEESI_SI_EEESC_SE_Li256ELb1ELb1ELb1ELb0EEENS1_36VarlenDynamicPersistentTileSchedulerILi128ELi64ELi256ELi256ELb1ELb1ELb0ELb0ELb1ELb1EEEEEEEEEvNT_6ParamsE) ;  /* 0xfffefe8002007950 */ /* 0x004fea0003c3ffff */
        .weak           $__internal_27_$__cuda_sm70_shflsync_idx_p
        .type           $__internal_27_$__cuda_sm70_shflsync_idx_p,@function
        .size           $__internal_27_$__cuda_sm70_shflsync_idx_p,($__internal_28_$__cuda_sm70_shflsync_up_p - $__internal_27_$__cuda_sm70_shflsync_idx_p)
$__internal_27_$__cuda_sm70_shflsync_idx_p:
[----:B------:R-:W-:-:S04]  /*10180*/  MOV R178, 0xffffffff ;  /* 0xffffffff00b27802 */ /* 0x000fc80000000f00 */
[----:B------:R-:W-:Y:S04]  /*10190*/  WARPSYNC R178 ;  /* 0x000000b200007348 */ /* 0x000fe80003800000 */
[----:B------:R1:W2:Y:S02]  /*101a0*/  SHFL.IDX PT, R30, R31, R30, R3 ;  /* 0x0000001e1f1e7389 */ /* 0x0002a400000e0003 */
[----:B-1----:R-:W-:-:S04]  /*101b0*/  MOV R3, 0x0 ;  /* 0x0000000000037802 */ /* 0x002fc80000000f00 */
[----:B--2---:R-:W-:Y:S05]  /*101c0*/  RET.REL.NODEC R2 `(_ZN7cutlass13device_kernelIN5flash19enable_sm80_to_sm89INS1_16FlashAttnFwdSm80INS1_25CollectiveMainloopFwdSm80ILi8ELi2ELb0EN4cute5tupleIJNS5_1CILi128EEENS7_ILi64EEENS7_ILi192EEEEEELi192ENS_10bfloat16_tEfNS_4arch4Sm80ELb0ELb0ELb1ELb1ELb1ELb0ELb1ELb1EEENS1_21CollectiveEpilogueFwdINS6_IJS8_SA_S9_EEENS6_IJNS7_ILi1EEESI_SI_EEESC_SE_Li256ELb1ELb1ELb1ELb0EEENS1_36VarlenDynamicPersistentTileSchedulerILi128ELi64ELi256ELi256ELb1ELb1ELb0ELb0ELb1ELb1EEEEEEEEEvNT_6ParamsE) ;  /* 0xfffefe3002007950 */ /* 0x004fea0003c3ffff */
        .weak           $__internal_28_$__cuda_sm70_shflsync_up_p
        .type           $__internal_28_$__cuda_sm70_shflsync_up_p,@function
        .size           $__internal_28_$__cuda_sm70_shflsync_up_p,($__internal_29_$__cuda_sm70_votesync_ballot - $__internal_28_$__cuda_sm70_shflsync_up_p)
$__internal_28_$__cuda_sm70_shflsync_up_p:
[----:B------:R-:W-:Y:S02]  /*101d0*/  IMAD.MOV.U32 R4, RZ, RZ, RZ ;  /* 0x000000ffff047224 */ /* 0x000fe400078e00ff */
[----:B------:R-:W-:-:S04]  /*101e0*/  IMAD.MOV.U32 R11, RZ, RZ, -0x1 ;  /* 0xffffffffff0b7424 */ /* 0x000fc800078e00ff */
[----:B------:R-:W-:Y:S04]  /*101f0*/  WARPSYNC R11 ;  /* 0x0000000b00007348 */ /* 0x000fe80003800000 */
[----:B------:R1:W2:Y:S02]  /*10200*/  SHFL.UP PT, R4, R0, R2, R4 ;  /* 0x0400000200047389 */ /* 0x0002a400000e0004 */
[----:B-1----:R-:W-:Y:S02]  /*10210*/  MOV R2, R3 ;  /* 0x0000000300027202 */ /* 0x002fe40000000f00 */
[----:B------:R-:W-:-:S04]  /*10220*/  MOV R3, 0x0 ;  /* 0x0000000000037802 */ /* 0x000fc80000000f00 */
[----:B--2---:R-:W-:Y:S05]  /*10230*/  RET.REL.NODEC R2 `(_ZN7cutlass13device_kernelIN5flash19enable_sm80_to_sm89INS1_16FlashAttnFwdSm80INS1_25CollectiveMainloopFwdSm80ILi8ELi2ELb0EN4cute5tupleIJNS5_1CILi128EEENS7_ILi64EEENS7_ILi192EEEEEELi192ENS_10bfloat16_tEfNS_4arch4Sm80ELb0ELb0ELb1ELb1ELb1ELb0ELb1ELb1EEENS1_21CollectiveEpilogueFwdINS6_IJS8_SA_S9_EEENS6_IJNS7_ILi1EEESI_SI_EEESC_SE_Li256ELb1ELb1ELb1ELb0EEENS1_36VarlenDynamicPersistentTileSchedulerILi128ELi64ELi256ELi256ELb1ELb1ELb0ELb0ELb1ELb1EEEEEEEEEvNT_6ParamsE) ;  /* 0xfffefdc002007950 */ /* 0x004fea0003c3ffff */
        .weak           $__internal_29_$__cuda_sm70_votesync_ballot
        .type           $__internal_29_$__cuda_sm70_votesync_ballot,@function
        .size           $__internal_29_$__cuda_sm70_votesync_ballot,(.L_x_6247 - $__internal_29_$__cuda_sm70_votesync_ballot)
$__internal_29_$__cuda_sm70_votesync_ballot:
[----:B------:R-:W-:Y:S01]  /*10240*/  ISETP.NE.U32.AND P0, PT, R0, 0x1, PT ;  /* 0x000000010000780c */ /* 0x000fe20003f05070 */
[----:B------:R-:W-:-:S04]  /*10250*/  IMAD.MOV.U32 R3, RZ, RZ, -0x1 ;  /* 0xffffffffff037424 */ /* 0x000fc800078e00ff */
[----:B------:R-:W-:Y:S08]  /*10260*/  WARPSYNC R3 ;  /* 0x0000000300007348 */ /* 0x000ff00003800000 */
[----:B------:R-:W-:-:S04]  /*10270*/  VOTE.ANY R0, PT, !P0 ;  /* 0x0000000000007806 */ /* 0x000fc800040e0100 */
[----:B------:R-:W-:Y:S01]  /*10280*/  LOP3.LUT R0, R0, R3, RZ, 0xc0, !PT ;  /* 0x0000000300007212 */ /* 0x000fe200078ec0ff */
[----:B------:R-:W-:-:S04]  /*10290*/  IMAD.MOV.U32 R3, RZ, RZ, 0x0 ;  /* 0x00000000ff037424 */ /* 0x000fc800078e00ff */
[----:B------:R-:W-:Y:S05]  /*102a0*/  RET.REL.NODEC R2 `(_ZN7cutlass13device_kernelIN5flash19enable_sm80_to_sm89INS1_16FlashAttnFwdSm80INS1_25CollectiveMainloopFwdSm80ILi8ELi2ELb0EN4cute5tupleIJNS5_1CILi128EEENS7_ILi64EEENS7_ILi192EEEEEELi192ENS_10bfloat16_tEfNS_4arch4Sm80ELb0ELb0ELb1ELb1ELb1ELb0ELb1ELb1EEENS1_21CollectiveEpilogueFwdINS6_IJS8_SA_S9_EEENS6_IJNS7_ILi1EEESI_SI_EEESC_SE_Li256ELb1ELb1ELb1ELb0EEENS1_36VarlenDynamicPersistentTileSchedulerILi128ELi64ELi256ELi256ELb1ELb1ELb0ELb0ELb1ELb1EEEEEEEEEvNT_6ParamsE) ;  /* 0xfffefd5002007950 */ /* 0x000fea0003c3ffff */
.L_x_1706:
        /* <DEDUP_REMOVED lines=13> */
.L_x_6247:


//--------------------- .text._ZN7cutlass13device_kernelIN5flash19enable_sm80_to_sm89INS1_16FlashAttnFwdSm80INS1_25CollectiveMainloopFwdSm80ILi8ELi2ELb0EN4cute5tupleIJNS5_1CILi128EEENS7_ILi64EEENS7_ILi192EEEEEELi192ENS_10bfloat16_tEfNS_4arch4Sm80ELb0ELb0ELb1ELb1ELb1ELb1ELb1ELb1EEENS1_21CollectiveEpilogueFwdINS6_IJS8_SA_S9_EEENS6_IJNS7_ILi1EEESI_SI_EEESC_SE_Li256ELb1ELb1ELb1ELb0EEENS1_36VarlenDynamicPersistentTileSchedulerILi128ELi64ELi256ELi256ELb1ELb1ELb0ELb0ELb1ELb1EEEEEEEEEvNT_6ParamsE --------------------------
	.section	.text._ZN7cutlass13device_kernelIN5flash19enable_sm80_to_sm89INS1_16FlashAttnFwdSm80INS1_25CollectiveMainloopFwdSm80ILi8ELi2ELb0EN4cute5tupleIJNS5_1CILi128EEENS7_ILi64EEENS7_ILi192EEEEEELi192ENS_10bfloat16_tEfNS_4arch4Sm80ELb0ELb0ELb1ELb1ELb1ELb1ELb1ELb1EEENS1_21CollectiveEpilogueFwdINS6_IJS8_SA_S9_EEENS6_IJNS7_ILi1EEESI_SI_EEESC_SE_Li256ELb1ELb1ELb1ELb0EEENS1_36VarlenDynamicPersistentTileSchedulerILi128ELi64ELi256ELi256ELb1ELb1ELb0ELb0ELb1ELb1EEEEEEEEEvNT_6ParamsE,"ax",@progbits
	.sectioninfo	@"SHI_REGISTERS=255"
	.align	128
.text._ZN7cutlass13device_kernelIN5flash19enable_sm80_to_sm89INS1_16FlashAttnFwdSm80INS1_25CollectiveMainloopFwdSm80ILi8ELi2ELb0EN4cute5tupleIJNS5_1CILi128EEENS7_ILi64EEENS7_ILi192EEEEEELi192ENS_10bfloat16_tEfNS_4arch4Sm80ELb0ELb0ELb1ELb1ELb1ELb1ELb1ELb1EEENS1_21CollectiveEpilogueFwdINS6_IJS8_SA_S9_EEENS6_IJNS7_ILi1EEESI_SI_EEESC_SE_Li256ELb1ELb1ELb1ELb0EEENS1_36VarlenDynamicPersistentTileSchedulerILi128ELi64ELi256ELi256ELb1ELb1ELb0ELb0ELb1ELb1EEEEEEEEEvNT_6ParamsE:
        .type           _ZN7cutlass13device_kernelIN5flash19enable_sm80_to_sm89INS1_16FlashAttnFwdSm80INS1_25CollectiveMainloopFwdSm80ILi8ELi2ELb0EN4cute5tupleIJNS5_1CILi128EEENS7_ILi64EEENS7_ILi192EEEEEELi192ENS_10bfloat16_tEfNS_4arch4Sm80ELb0ELb0ELb1ELb1ELb1ELb1ELb1ELb1EEENS1_21CollectiveEpilogueFwdINS6_IJS8_SA_S9_EEENS6_IJNS7_ILi1EEESI_SI_EEESC_SE_Li256ELb1ELb1ELb1ELb0EEENS1_36VarlenDynamicPersistentTileSchedulerILi128ELi64ELi256ELi256ELb1ELb1ELb0ELb0ELb1ELb1EEEEEEEEEvNT_6ParamsE,@function
        .size           _ZN7cutlass13device_kernelIN5flash19enable_sm80_to_sm89INS1_16FlashAttnFwdSm80INS1_25CollectiveMainloopFwdSm80ILi8ELi2ELb0EN4cute5tupleIJNS5_1CILi128EEENS7_ILi64EEENS7_ILi192EEEEEELi192ENS_10bfloat16_tEfNS_4arch4Sm80ELb0ELb0ELb1ELb1ELb1ELb1ELb1ELb1EEENS1_21CollectiveEpilogueFwdINS6_IJS8_SA_S9_EEENS6_IJNS7_ILi1EEESI_SI_EEESC_SE_Li256ELb1ELb1ELb1ELb0EEENS1_36VarlenDynamicPersistentTileSchedulerILi128ELi64ELi256ELi256ELb1ELb1ELb0ELb0ELb1ELb1EEEEEEEEEvNT_6ParamsE,(.L_x_6252 - _ZN7cutlass13device_kernelIN5flash19enable_sm80_to_sm89INS1_16FlashAttnFwdSm80INS1_25CollectiveMainloopFwdSm80ILi8ELi2ELb0EN4cute5tupleIJNS5_1CILi128EEENS7_ILi64EEENS7_ILi192EEEEEELi192ENS_10bfloat16_tEfNS_4arch4Sm80ELb0ELb0ELb1ELb1ELb1ELb1ELb1ELb1EEENS1_21CollectiveEpilogueFwdINS6_IJS8_SA_S9_EEENS6_IJNS7_ILi1EEESI_SI_EEESC_SE_Li256ELb1ELb1ELb1ELb0EEENS1_36VarlenDynamicPersistentTileSchedulerILi128ELi64ELi256ELi256ELb1ELb1ELb0ELb0ELb1ELb1EEEEEEEEEvNT_6ParamsE)
        .other          _ZN7cutlass13device_kernelIN5flash19enable_sm80_to_sm89INS1_16FlashAttnFwdSm80INS1_25CollectiveMainloopFwdSm80ILi8ELi2ELb0EN4cute5tupleIJNS5_1CILi128EEENS7_ILi64EEENS7_ILi192EEEEEELi192ENS_10bfloat16_tEfNS_4arch4Sm80ELb0ELb0ELb1ELb1ELb1ELb1ELb1ELb1EEENS1_21CollectiveEpilogueFwdINS6_IJS8_SA_S9_EEENS6_IJNS7_ILi1EEESI_SI_EEESC_SE_Li256ELb1ELb1ELb1ELb0EEENS1_36VarlenDynamicPersistentTileSchedulerILi128ELi64ELi256ELi256ELb1ELb1ELb0ELb0ELb1ELb1EEEEEEEEEvNT_6ParamsE,@"STO_CUDA_ENTRY STV_DEFAULT"
_ZN7cutlass13device_kernelIN5flash19enable_sm80_to_sm89INS1_16FlashAttnFwdSm80INS1_25CollectiveMainloopFwdSm80ILi8ELi2ELb0EN4cute5tupleIJNS5_1CILi128EEENS7_ILi64EEENS7_ILi192EEEEEELi192ENS_10bfloat16_tEfNS_4arch4Sm80ELb0ELb0ELb1ELb1ELb1ELb1ELb1ELb1EEENS1_21CollectiveEpilogueFwdINS6_IJS8_SA_S9_EEENS6_IJNS7_ILi1EEESI_SI_EEESC_SE_Li256ELb1ELb1ELb1ELb0EEENS1_36VarlenDynamicPersistentTileSchedulerILi128ELi64ELi256ELi256ELb1ELb1ELb0ELb0ELb1ELb1EEEEEEEEEvNT_6ParamsE:
        /* <DEDUP_REMOVED lines=52> */
.L_x_1712:
        /* <DEDUP_REMOVED lines=17> */
.L_x_1892:
        /* <DEDUP_REMOVED lines=16> */
.L_x_1893:
[----:B---3--:R-:W-:-:S05]  /*0550*/  IMAD R0, R0, c[0x0][0x538], RZ ;  /* 0x00014e0000007a24 */ /* 0x008fca00078e02ff */
[----:B------:R-:W-:-:S04]  /*0560*/  IADD3 R6, R0, R6, RZ ;  /* 0x0000000600067210 */ /* 0x000fc80007ffe0ff */
[----:B------:R-:W-:-:S13]  /*0570*/  ISETP.GT.AND P0, PT, R6, UR4, PT ;  /* 0x0000000406007c0c */ /* 0x000fda000bf04270 */
[----:B-12---:R-:W-:Y:S05]  /*0580*/  @!P0 BRA `(.L_x_1712) ;  /* 0xfffffdb000008947 */ /* 0x006fea000383ffff */
.L_x_1708:
[----:B------:R-:W-:-:S05]  /*0590*/  IADD3 R6, -R0, R6, RZ ;  /* 0x0000000600067210 */ /* 0x000fca0007ffe1ff */
[----:B------:R-:W-:-:S05]  /*05a0*/  IMAD R0, R4, c[0x0][0x538], R6 ;  /* 0x00014e0004007a24 */ /* 0x000fca00078e0206 */
[----:B------:R-:W-:Y:S01]  /*05b0*/  ISETP.GT.AND P0, PT, R0, UR4, PT ;  /* 0x0000000400007c0c */ /* 0x000fe2000bf04270 */
[----:B------:R-:W-:-:S12]  /*05c0*/  BRA.DIV ~URZ, `(.L_x_1713) ;  /* 0x000195727f007947 */ /* 0x000fd8000b800000 */
[----:B------:R-:W-:-:S04]  /*05d0*/  VOTE.ANY R0, PT, !P0 ;  /* 0x0000000000007806 */ /* 0x000fc800040e0100 */
.L_x_1894:
[----:B------:R1:W3:Y:S01]  /*05e0*/  POPC R12, R0 ;  /* 0x00000000000c7309 */ /* 0x0002e20000000000 */
[----:B------:R-:W-:Y:S05]  /*05f0*/  BRA.DIV ~URZ, `(.L_x_1714) ;  /* 0x000195827f007947 */ /* 0x000fea000b800000 */
[----:B---3--:R3:W4:Y:S01]  /*0600*/  SHFL.IDX PT, R11, R8, R12, 0x1f ;  /* 0x00001f0c080b7589 */ /* 0x00872200000e0000 */
[----:B------:R-:W-:-:S03]  /*0610*/  MOV R5, RZ ;  /* 0x000000ff00057202 */ /* 0x000fc60000000f00 */
[----:B------:R3:W1:Y:S04]  /*0620*/  SHFL.IDX PT, R10, R7, R12, 0x1f ;  /* 0x00001f0c070a7589 */ /* 0x00066800000e0000 */
.L_x_1895:
[----:B------:R-:W-:Y:S01]  /*0630*/  ISETP.NE.AND P0, PT, R0, RZ, PT ;  /* 0x000000ff0000720c */ /* 0x000fe20003f05270 */
[----:B------:R-:W-:-:S12]  /*0640*/  BSSY B0, `(.L_x_1715) ;  /* 0x0000005000007945 */ /* 0x000fd80003800000 */
[----:B------:R-:W-:Y:S05]  /*0650*/  @!P0 BRA `(.L_x_1716) ;  /* 0x0000003000008947 */ /* 0x000fea0003800000 */
[----:B------:R-:W-:Y:S01]  /*0660*/  IADD3 R32, R12, -0x1, RZ ;  /* 0xffffffff0c207810 */ /* 0x000fe20007ffe0ff */
[----:B------:R-:W-:Y:S05]  /*0670*/  BRA.DIV ~URZ, `(.L_x_1717) ;  /* 0x000195e27f007947 */ /* 0x000fea000b800000 */
[----:B------:R3:W4:Y:S02]  /*0680*/  SHFL.IDX PT, R5, R4, R32, 0x1f ;  /* 0x00001f2004057589 */ /* 0x00072400000e0000 */
.L_x_1716:
[----:B------:R-:W-:Y:S05]  /*0690*/  BSYNC B0 ;  /* 0x0000000000007941 */ /* 0x000fea0003800000 */
.L_x_1715:
[-C--:B---34-:R-:W-:Y:S01]  /*06a0*/  IABS R4, R11.reuse ;  /* 0x0000000b00047213 */ /* 0x098fe20000000000 */
[----:B--2---:R-:W-:Y:S01]  /*06b0*/  IMAD R236, R5, c[0x0][0x538], R6 ;  /* 0x00014e0005ec7a24 */ /* 0x004fe200078e0206 */
[----:B-1----:R-:W-:Y:S01]  /*06c0*/  IABS R0, R10 ;  /* 0x0000000a00007213 */ /* 0x002fe20000000000 */
        /* <DEDUP_REMOVED lines=62> */
.L_x_1709:
[----:B--2---:R-:W-:Y:S01]  /*0ab0*/  IMAD.MOV.U32 R237, RZ, RZ, RZ ;  /* 0x000000ffffed7224 */ /* 0x004fe200078e00ff */
[----:B------:R-:W-:Y:S01]  /*0ac0*/  MOV R238, RZ ;  /* 0x000000ff00ee7202 */ /* 0x000fe20000000f00 */
[----:B------:R-:W-:Y:S01]  /*0ad0*/  IMAD.U32 R236, RZ, RZ, UR4 ;  /* 0x00000004ffec7e24 */ /* 0x000fe2000f8e00ff */
[----:B------:R-:W-:Y:S02]  /*0ae0*/  MOV R239, c[0x0][0x53c] ;  /* 0x00014f0000ef7a02 */ /* 0x000fe40000000f00 */
.L_x_1718:
[----:B------:R-:W-:Y:S01]  /*0af0*/  ISETP.NE.AND P0, PT, R14, RZ, PT ;  /* 0x000000ff0e00720c */ /* 0x000fe20003f05270 */
[----:B------:R-:W-:-:S12]  /*0b00*/  WARPSYNC 0xffffffff ;  /* 0xffffffff00007948 */ /* 0x000fd80003800000 */
[----:B------:R1:W-:Y:S04]  /*0b10*/  @!P0 STS.128 [0x24100], R236 ;  /* 0x024100ecff008388 */ /* 0x0003e80000000c00 */
[----:B------:R-:W-:Y:S06]  /*0b20*/  BAR.ARV 0x5, 0x100 ;  /* 0x0144000000007b1d */ /* 0x000fec0000002000 */
.L_x_1707:
[----:B-12---:R-:W-:-:S13]  /*0b30*/  ISETP.GE.AND P0, PT, R239, c[0x0][0x53c], PT ;  /* 0x00014f00ef007a0c */ /* 0x006fda0003f06270 */
[----:B------:R-:W-:Y:S05]  /*0b40*/  @P0 EXIT ;  /* 0x000000000000094d */ /* 0x000fea0003800000 */
[----:B------:R-:W-:Y:S01]  /*0b50*/  SHF.R.S32.HI R12, RZ, 0x1f, R187 ;  /* 0x0000001fff0c7819 */ /* 0x000fe200000114bb */
[----:B------:R-:W-:Y:S01]  /*0b60*/  IMAD.MOV.U32 R18, RZ, RZ, 0x40 ;  /* 0x00000040ff127424 */ /* 0x000fe200078e00ff */
[----:B------:R-:W-:Y:S02]  /*0b70*/  ULDC UR4, c[0x0][0x2ac] ;  /* 0x0000ab0000047ab9 */ /* 0x000fe40000000800 */
[CC--:B------:R-:W-:Y:S01]  /*0b80*/  LEA.HI R9, R12.reuse, R187.reuse, RZ, 0x3 ;  /* 0x000000bb0c097211 */ /* 0x0c0fe200078f18ff */
[----:B------:R-:W-:Y:S01]  /*0b90*/  ULDC UR6, c[0x0][0x1d0] ;  /* 0x0000740000067ab9 */ /* 0x000fe20000000800 */
[----:B------:R-:W-:Y:S01]  /*0ba0*/  LEA.HI R3, R12, R187, RZ, 0x4 ;  /* 0x000000bb0c037211 */ /* 0x000fe200078f20ff */
[----:B------:R-:W-:Y:S01]  /*0bb0*/  UIMAD UR6, UR4, UR6, URZ ;  /* 0x00000006040672a4 */ /* 0x000fe2000f8e023f */
[----:B------:R-:W-:Y:S02]  /*0bc0*/  LOP3.LUT R0, R9, 0xfffffff8, RZ, 0xc0, !PT ;  /* 0xfffffff809007812 */ /* 0x000fe400078ec0ff */
[----:B------:R-:W-:-:S02]  /*0bd0*/  LOP3.LUT R2, R3, 0xfffffff0, RZ, 0xc0, !PT ;  /* 0xfffffff003027812 */ /* 0x000fc400078ec0ff */
[----:B------:R-:W-:Y:S01]  /*0be0*/  SHF.R.S32.HI R241, RZ, 0x3, R9 ;  /* 0x00000003fff17819 */ /* 0x000fe20000011409 */
[C---:B------:R-:W-:Y:S01]  /*0bf0*/  IMAD.IADD R182, R187.reuse, 0x1, -R0 ;  /* 0x00000001bbb67824 */ /* 0x040fe200078e0a00 */
[----:B------:R-:W-:Y:S01]  /*0c00*/  SHF.R.S32.HI R4, RZ, 0x4, R3 ;  /* 0x00000004ff047819 */ /* 0x000fe20000011403 */
[----:B------:R-:W-:Y:S02]  /*0c10*/  IMAD.IADD R0, R187, 0x1, -R2 ;  /* 0x00000001bb007824 */ /* 0x000fe400078e0a02 */
[----:B------:R-:W-:Y:S01]  /*0c20*/  IMAD.SHL.U32 R5, R241, 0x40, RZ ;  /* 0x00000040f1057824 */ /* 0x000fe200078e00ff */
[----:B------:R-:W-:Y:S01]  /*0c30*/  LEA.HI R3, R3, R4, RZ, 0x1 ;  /* 0x0000000403037211 */ /* 0x000fe200078f08ff */
[C---:B------:R-:W-:Y:S01]  /*0c40*/  IMAD.SHL.U32 R202, R182.reuse, 0x8, RZ ;  /* 0x00000008b6ca7824 */ /* 0x040fe200078e00ff */
[----:B------:R-:W-:Y:S01]  /*0c50*/  SHF.R.S32.HI R8, RZ, 0x1f, R0 ;  /* 0x0000001fff087819 */ /* 0x000fe20000011400 */
[C---:B------:R-:W-:Y:S01]  /*0c60*/  IMAD.SHL.U32 R7, R182.reuse, 0x40, RZ ;  /* 0x00000040b6077824 */ /* 0x040fe200078e00ff */
[----:B------:R-:W-:Y:S01]  /*0c70*/  LOP3.LUT R6, R3, 0xfffffffe, RZ, 0xc0, !PT ;  /* 0xfffffffe03067812 */ /* 0x000fe200078ec0ff */
[----:B------:R-:W-:Y:S01]  /*0c80*/  IMAD R216, R182, 0x20, R241 ;  /* 0x00000020b6d87824 */ /* 0x000fe200078e02f1 */
[----:B------:R-:W-:-:S02]  /*0c90*/  LOP3.LUT R2, R5, 0x1c0, RZ, 0xc0, !PT ;  /* 0x000001c005027812 */ /* 0x000fc400078ec0ff */
[----:B------:R-:W-:Y:S01]  /*0ca0*/  LEA.HI R13, R8, R0, RZ, 0x3 ;  /* 0x00000000080d7211 */ /* 0x000fe200078f18ff */
[----:B------:R-:W-:Y:S01]  /*0cb0*/  IMAD.IADD R8, R4, 0x1, -R6 ;  /* 0x0000000104087824 */ /* 0x000fe200078e0a06 */
[----:B------:R-:W-:Y:S02]  /*0cc0*/  SHF.R.U32.HI R5, RZ, 0x3, R2 ;  /* 0x00000003ff057819 */ /* 0x000fe40000011602 */
[----:B------:R-:W-:Y:S02]  /*0cd0*/  LOP3.LUT R3, R2, 0x38, R202, 0xf8, !PT ;  /* 0x0000003802037812 */ /* 0x000fe400078ef8ca */
[----:B------:R-:W-:Y:S02]  /*0ce0*/  LOP3.LUT R2, R7, 0x1c0, RZ, 0xc0, !PT ;  /* 0x000001c007027812 */ /* 0x000fe400078ec0ff */
[----:B------:R-:W-:Y:S02]  /*0cf0*/  LOP3.LUT R4, R13, 0xfffffff8, RZ, 0xc0, !PT ;  /* 0xfffffff80d047812 */ /* 0x000fe400078ec0ff */
[----:B------:R-:W-:-:S02]  /*0d00*/  LOP3.LUT R10, R3, R5, RZ, 0x3c, !PT ;  /* 0x00000005030a7212 */ /* 0x000fc400078e3cff */
[CC--:B------:R-:W-:Y:S02]  /*0d10*/  LEA.HI R6, R12.reuse, R187.reuse, RZ, 0x2 ;  /* 0x000000bb0c067211 */ /* 0x0c0fe400078f10ff */
[----:B------:R-:W-:Y:S02]  /*0d20*/  LEA.HI R5, R12, R187, RZ, 0x5 ;  /* 0x000000bb0c057211 */ /* 0x000fe400078f28ff */
[----:B------:R-:W-:Y:S01]  /*0d30*/  LOP3.LUT R3, R2, 0x8, R9, 0xf8, !PT ;  /* 0x0000000802037812 */ /* 0x000fe200078ef809 */
[----:B------:R-:W-:Y:S01]  /*0d40*/  IMAD.IADD R9, R0, 0x1, -R4 ;  /* 0x0000000100097824 */ /* 0x000fe200078e0a04 */
[----:B------:R-:W-:Y:S02]  /*0d50*/  LOP3.LUT R4, R6, 0xfffffffc, RZ, 0xc0, !PT ;  /* 0xfffffffc06047812 */ /* 0x000fe400078ec0ff */
[----:B------:R-:W-:Y:S02]  /*0d60*/  LOP3.LUT R0, R5, 0xffffffe0, RZ, 0xc0, !PT ;  /* 0xffffffe005007812 */ /* 0x000fe400078ec0ff */
[----:B------:R-:W-:Y:S01]  /*0d70*/  SHF.R.U32.HI R2, RZ, 0x3, R2 ;  /* 0x00000003ff027819 */ /* 0x000fe20000011602 */
[C---:B------:R-:W-:Y:S01]  /*0d80*/  IMAD.IADD R235, R187.reuse, 0x1, -R4 ;  /* 0x00000001bbeb7824 */ /* 0x040fe200078e0a04 */
[----:B------:R-:W-:Y:S01]  /*0d90*/  SHF.R.S32.HI R206, RZ, 0x2, R6 ;  /* 0x00000002ffce7819 */ /* 0x000fe20000011406 */
[----:B------:R-:W-:Y:S01]  /*0da0*/  IMAD.IADD R22, R187, 0x1, -R0 ;  /* 0x00000001bb167824 */ /* 0x000fe200078e0a00 */
[----:B------:R-:W-:Y:S01]  /*0db0*/  LOP3.LUT R11, R3, R2, RZ, 0x3c, !PT ;  /* 0x00000002030b7212 */ /* 0x000fe200078e3cff */
[C---:B------:R-:W-:Y:S01]  /*0dc0*/  IMAD.SHL.U32 R108, R235.reuse, 0x4, RZ ;  /* 0x00000004eb6c7824 */ /* 0x040fe200078e00ff */
[--C-:B------:R-:W-:Y:S01]  /*0dd0*/  SHF.R.S32.HI R2, RZ, 0x5, R5.reuse ;  /* 0x00000005ff027819 */ /* 0x100fe20000011405 */
[----:B------:R-:W-:Y:S01]  /*0de0*/  IMAD.SHL.U32 R104, R235, 0x8, RZ ;  /* 0x00000008eb687824 */ /* 0x000fe200078e00ff */
[----:B------:R-:W-:-:S02]  /*0df0*/  SHF.R.S32.HI R3, RZ, 0x1f, R5 ;  /* 0x0000001fff037819 */ /* 0x000fc40000011405 */
[----:B------:R-:W-:Y:S01]  /*0e00*/  SHF.R.S32.HI R4, RZ, 0x1f, R22 ;  /* 0x0000001fff047819 */ /* 0x000fe20000011416 */
[----:B------:R-:W-:Y:S01]  /*0e10*/  IMAD.SHL.U32 R148, R2, 0x200, RZ ;  /* 0x0000020002947824 */ /* 0x000fe200078e00ff */
[----:B------:R-:W-:Y:S02]  /*0e20*/  LEA.HI R3, R3, R2, RZ, 0x3 ;  /* 0x0000000203037211 */ /* 0x000fe400078f18ff */
[----:B------:R-:W-:Y:S02]  /*0e30*/  LEA.HI R0, R12, R187, RZ, 0x6 ;  /* 0x000000bb0c007211 */ /* 0x000fe400078f30ff */
[----:B------:R-:W-:Y:S02]  /*0e40*/  IADD3 R111, R108, 0x20, RZ ;  /* 0x000000206c6f7810 */ /* 0x000fe40007ffe0ff */
[----:B------:R-:W-:Y:S01]  /*0e50*/  LOP3.LUT R3, R3, 0xffffff8, RZ, 0xc0, !PT ;  /* 0x0ffffff803037812 */ /* 0x000fe200078ec0ff */
[----:B------:R-:W-:Y:S01]  /*0e60*/  IMAD.SHL.U32 R7, R0, 0x8, RZ ;  /* 0x0000000800077824 */ /* 0x000fe200078e00ff */
[----:B------:R-:W-:Y:S01]  /*0e70*/  LEA.HI R12, R4, R22, RZ, 0x2 ;  /* 0x00000016040c7211 */ /* 0x000fe200078f10ff */
[----:B------:R-:W-:Y:S01]  /*0e80*/  IMAD.IADD R0, R108, 0x1, R111 ;  /* 0x000000016c007824 */ /* 0x000fe200078e026f */
[----:B------:R-:W-:Y:S01]  /*0e90*/  SHF.R.S32.HI R6, RZ, 0x1f, R6 ;  /* 0x0000001fff067819 */ /* 0x000fe20000011406 */
[C---:B------:R-:W-:Y:S01]  /*0ea0*/  IMAD.IADD R5, R2.reuse, 0x1, -R3 ;  /* 0x0000000102057824 */ /* 0x040fe200078e0a03 */
[----:B------:R-:W-:Y:S01]  /*0eb0*/  SHF.R.S32.HI R4, RZ, 0x2, R12 ;  /* 0x00000002ff047819 */ /* 0x000fe2000001140c */
[----:B------:R-:W-:Y:S01]  /*0ec0*/  IMAD.SHL.U32 R2, R2, 0x400, RZ ;  /* 0x0000040002027824 */ /* 0x000fe200078e00ff */
[----:B------:R-:W-:-:S02]  /*0ed0*/  SHF.R.S32.HI R3, RZ, 0x1f, R0 ;  /* 0x0000001fff037819 */ /* 0x000fc40000011400 */
[----:B------:R-:W-:Y:S01]  /*0ee0*/  IADD3 R14, R206, 0x40, RZ ;  /* 0x00000040ce0e7810 */ /* 0x000fe20007ffe0ff */
[----:B------:R-:W-:Y:S01]  /*0ef0*/  IMAD R21, R5, 0x10, R4 ;  /* 0x0000001005157824 */ /* 0x000fe200078e0204 */
[----:B------:R-:W-:Y:S01]  /*0f00*/  LEA.HI R4, R6, R206, RZ, 0x3 ;  /* 0x000000ce06047211 */ /* 0x000fe200078f18ff */
[----:B------:R-:W-:Y:S01]  /*0f10*/  IMAD.SHL.U32 R6, R9, 0x40, RZ ;  /* 0x0000004009067824 */ /* 0x000fe200078e00ff */
[----:B------:R-:W-:Y:S01]  /*0f20*/  LOP3.LUT R107, R10, 0x7ffffe00, R7, 0xf8, !PT ;  /* 0x7ffffe000a6b7812 */ /* 0x000fe200078ef807 */
[----:B------:R-:W-:Y:S01]  /*0f30*/  IMAD.SHL.U32 R10, R8, 0x8, RZ ;  /* 0x00000008080a7824 */ /* 0x000fe200078e00ff */
[CC--:B------:R-:W-:Y:S01]  /*0f40*/  LEA.HI R210, R3.reuse, R0.reuse, RZ, 0x3 ;  /* 0x0000000003d27211 */ /* 0x0c0fe200078f18ff */
[----:B------:R-:W-:Y:S01]  /*0f50*/  STL [R1+0x48], R21 ;  /* 0x0000481501007387 */ /* 0x000fe20000100800 */
[----:B------:R-:W-:Y:S01]  /*0f60*/  LEA.HI R7, R3, R0, RZ, 0x6 ;  /* 0x0000000003077211 */ /* 0x000fe200078f30ff */
[----:B------:R-:W-:Y:S01]  /*0f70*/  IMAD.SHL.U32 R3, R14, 0x40, RZ ;  /* 0x000000400e037824 */ /* 0x000fe200078e00ff */
[----:B------:R-:W-:Y:S01]  /*0f80*/  LOP3.LUT R0, R4, 0xfffffff8, RZ, 0xc0, !PT ;  /* 0xfffffff804007812 */ /* 0x000fe200078ec0ff */
[----:B------:R-:W-:Y:S01]  /*0f90*/  IMAD.SHL.U32 R107, R107, 0x2, RZ ;  /* 0x000000026b6b7824 */ /* 0x000fe200078e00ff */
[----:B------:R-:W-:-:S02]  /*0fa0*/  SHF.R.S32.HI R4, RZ, 0x1f, R14 ;  /* 0x0000001fff047819 */ /* 0x000fc4000001140e */
[----:B------:R-:W-:Y:S01]  /*0fb0*/  IADD3 R110, R108, 0x40, RZ ;  /* 0x000000406c6e7810 */ /* 0x000fe20007ffe0ff */
[----:B------:R-:W-:Y:S01]  /*0fc0*/  IMAD.IADD R240, R206, 0x1, -R0 ;  /* 0x00000001cef07824 */ /* 0x000fe200078e0a00 */
[----:B------:R-:W-:Y:S01]  /*0fd0*/  LEA.HI R4, R4, R14, RZ, 0x3 ;  /* 0x0000000e04047211 */ /* 0x000fe200078f18ff */
[----:B------:R-:W-:Y:S01]  /*0fe0*/  IMAD R0, R8, 0x200, R11 ;  /* 0x0000020008007824 */ /* 0x000fe200078e020b */
[----:B------:R-:W-:Y:S01]  /*0ff0*/  LOP3.LUT R23, R3, 0x1c0, RZ, 0xc0, !PT ;  /* 0x000001c003177812 */ /* 0x000fe200078ec0ff */
[----:B------:R-:W-:Y:S01]  /*1000*/  IMAD.SHL.U32 R5, R240, 0x40, RZ ;  /* 0x00000040f0057824 */ /* 0x000fe200078e00ff */
[----:B------:R-:W-:Y:S01]  /*1010*/  R2P PR, R9, 0x6 ;  /* 0x0000000609007804 */ /* 0x000fe20000000000 */
[----:B------:R-:W-:Y:S01]  /*1020*/  IMAD.SHL.U32 R4, R4, 0x40, RZ ;  /* 0x0000004004047824 */ /* 0x000fe200078e00ff */
[----:B------:R-:W-:Y:S01]  /*1030*/  SHF.R.U32.HI R20, RZ, 0x3, R23 ;  /* 0x00000003ff147819 */ /* 0x000fe20000011617 */
[----:B------:R-:W-:Y:S01]  /*1040*/  IMAD.IADD R3, R108, 0x1, R110 ;  /* 0x000000016c037824 */ /* 0x000fe200078e026e */
[----:B------:R-:W-:-:S02]  /*1050*/  LOP3.LUT R208, R5, 0x1c0, RZ, 0xc0, !PT ;  /* 0x000001c005d07812 */ /* 0x000fc400078ec0ff */
[----:B------:R-:W-:Y:S02]  /*1060*/  LOP3.LUT R19, R4, 0xfffffe00, RZ, 0xc0, !PT ;  /* 0xfffffe0004137812 */ /* 0x000fe400078ec0ff */
[----:B------:R-:W-:Y:S01]  /*1070*/  LOP3.LUT R4, R6, 0x1c0, RZ, 0xc0, !PT ;  /* 0x000001c006047812 */ /* 0x000fe200078ec0ff */
[----:B------:R-:W-:Y:S01]  /*1080*/  IMAD.SHL.U32 R6, R7, 0x80, RZ ;  /* 0x0000008007067824 */ /* 0x000fe200078e00ff */
[----:B------:R-:W-:Y:S01]  /*1090*/  SHF.R.S32.HI R5, RZ, 0x1f, R3 ;  /* 0x0000001fff057819 */ /* 0x000fe20000011403 */
[----:B------:R-:W-:Y:S01]  /*10a0*/  STL [R1], R19 ;  /* 0x0000001301007387 */ /* 0x000fe20000100800 */
[----:B------:R-:W-:Y:S02]  /*10b0*/  SHF.R.U32.HI R147, RZ, 0x3, R208 ;  /* 0x00000003ff937819 */ /* 0x000fe400000116d0 */
[--C-:B------:R-:W-:Y:S02]  /*10c0*/  LOP3.LUT R8, R208, 0x38, R210.reuse, 0xf8, !PT ;  /* 0x00000038d0087812 */ /* 0x100fe400078ef8d2 */
[----:B------:R-:W-:-:S02]  /*10d0*/  LOP3.LUT R7, R23, 0x38, R210, 0xf8, !PT ;  /* 0x0000003817077812 */ /* 0x000fc400078ef8d2 */
[CC--:B------:R-:W-:Y:S02]  /*10e0*/  LEA.HI R11, R5.reuse, R3.reuse, RZ, 0x3 ;  /* 0x00000003050b7211 */ /* 0x0c0fe400078f18ff */
[----:B------:R-:W-:Y:S02]  /*10f0*/  LOP3.LUT R10, R4, 0x8, R10, 0xf8, !PT ;  /* 0x00000008040a7812 */ /* 0x000fe400078ef80a */
[----:B------:R-:W-:Y:S02]  /*1100*/  SHF.R.U32.HI R9, RZ, 0x3, R4 ;  /* 0x00000003ff097819 */ /* 0x000fe40000011604 */
[----:B------:R-:W-:Y:S02]  /*1110*/  LOP3.LUT R4, R6, 0xffffe000, RZ, 0xc0, !PT ;  /* 0xffffe00006047812 */ /* 0x000fe400078ec0ff */
[----:B------:R-:W-:Y:S02]  /*1120*/  LEA.HI R3, R5, R3, RZ, 0x6 ;  /* 0x0000000305037211 */ /* 0x000fe400078f30ff */
[----:B------:R-:W-:-:S02]  /*1130*/  LOP3.LUT R8, R8, R147, RZ, 0x3c, !PT ;  /* 0x0000009308087212 */ /* 0x000fc400078e3cff */
[----:B------:R-:W-:Y:S01]  /*1140*/  LOP3.LUT R6, R7, R20, RZ, 0x3c, !PT ;  /* 0x0000001407067212 */ /* 0x000fe200078e3cff */
[----:B------:R-:W-:Y:S01]  /*1150*/  IMAD.SHL.U32 R3, R3, 0x80, RZ ;  /* 0x0000008003037824 */ /* 0x000fe200078e00ff */
[-C--:B------:R-:W-:Y:S01]  /*1160*/  IADD3 R17, R8, R4.reuse, R148 ;  /* 0x0000000408117210 */ /* 0x080fe20007ffe094 */
[----:B------:R-:W-:Y:S01]  /*1170*/  IMAD.SHL.U32 R8, R13, 0x40, RZ ;  /* 0x000000400d087824 */ /* 0x000fe200078e00ff */
[----:B------:R-:W-:Y:S02]  /*1180*/  IADD3 R16, R6, R4, R19 ;  /* 0x0000000406107210 */ /* 0x000fe40007ffe013 */
[--C-:B------:R-:W-:Y:S02]  /*1190*/  LOP3.LUT R4, R208, 0x38, R11.reuse, 0xf8, !PT ;  /* 0x00000038d0047812 */ /* 0x100fe400078ef80b */
[----:B------:R-:W-:Y:S02]  /*11a0*/  LOP3.LUT R6, R23, 0x38, R11, 0xf8, !PT ;  /* 0x0000003817067812 */ /* 0x000fe400078ef80b */
[----:B------:R-:W-:-:S02]  /*11b0*/  LOP3.LUT R3, R3, 0xffffe000, RZ, 0xc0, !PT ;  /* 0xffffe00003037812 */ /* 0x000fc400078ec0ff */
[----:B------:R-:W-:Y:S02]  /*11c0*/  LOP3.LUT R7, R4, R147, RZ, 0x3c, !PT ;  /* 0x0000009304077212 */ /* 0x000fe400078e3cff */
[----:B------:R-:W-:Y:S02]  /*11d0*/  LOP3.LUT R6, R6, R20, RZ, 0x3c, !PT ;  /* 0x0000001406067212 */ /* 0x000fe400078e3cff */
[----:B------:R-:W-:Y:S02]  /*11e0*/  LOP3.LUT R5, R10, R9, RZ, 0x3c, !PT ;  /* 0x000000090a057212 */ /* 0x000fe400078e3cff */
[----:B------:R-:W-:Y:S02]  /*11f0*/  LOP3.LUT R4, R8, 0xfffffe00, RZ, 0xc0, !PT ;  /* 0xfffffe0008047812 */ /* 0x000fe400078ec0ff */
[----:B------:R-:W-:Y:S02]  /*1200*/  IADD3 R146, R108, 0x10, RZ ;  /* 0x000000106c927810 */ /* 0x000fe40007ffe0ff */
[----:B------:R-:W-:-:S02]  /*1210*/  IADD3 R15, R7, R3, R148 ;  /* 0x00000003070f7210 */ /* 0x000fc40007ffe094 */
[----:B------:R-:W-:Y:S01]  /*1220*/  IADD3 R14, R6, R3, R19 ;  /* 0x00000003060e7210 */ /* 0x000fe20007ffe013 */
[----:B------:R-:W-:Y:S01]  /*1230*/  IMAD.SHL.U32 R24, R146, 0x2, RZ ;  /* 0x0000000292187824 */ /* 0x000fe200078e00ff */
[CC--:B------:R-:W-:Y:S02]  /*1240*/  IADD3 R2, R5.reuse, R4.reuse, R2 ;  /* 0x0000000405027210 */ /* 0x0c0fe40007ffe002 */
[----:B------:R-:W-:Y:S01]  /*1250*/  LOP3.LUT R3, R5, R4, RZ, 0xfc, !PT ;  /* 0x0000000405037212 */ /* 0x000fe200078efcff */
[----:B------:R-:W-:Y:S01]  /*1260*/  IMAD.MOV.U32 R4, RZ, RZ, 0x20 ;  /* 0x00000020ff047424 */ /* 0x000fe200078e00ff */
[----:B------:R-:W-:Y:S01]  /*1270*/  LEA.HI R5, R235, R235, RZ, 0x1 ;  /* 0x000000ebeb057211 */ /* 0x000fe200078f08ff */
[----:B------:R1:W-:Y:S01]  /*1280*/  STL [R1+0x30], R24 ;  /* 0x0000301801007387 */ /* 0x0003e20000100800 */
[----:B------:R-:W-:Y:S02]  /*1290*/  LOP3.LUT R10, R12, 0x7ffffffc, RZ, 0xc0, !PT ;  /* 0x7ffffffc0c0a7812 */ /* 0x000fe400078ec0ff */
[----:B------:R-:W-:-:S02]  /*12a0*/  IADD3 R145, R108, 0x30, RZ ;  /* 0x000000306c917810 */ /* 0x000fc40007ffe0ff */
[----:B------:R-:W-:Y:S01]  /*12b0*/  LOP3.LUT R12, R23, 0x38, R104, 0xf8, !PT ;  /* 0x00000038170c7812 */ /* 0x000fe200078ef868 */
[----:B------:R-:W-:Y:S01]  /*12c0*/  IMAD.SHL.U32 R23, R111, 0x2, RZ ;  /* 0x000000026f177824 */ /* 0x000fe200078e00ff */
[----:B------:R-:W-:Y:S01]  /*12d0*/  LOP3.LUT R5, R5, 0x1ffffffe, RZ, 0xc0, !PT ;  /* 0x1ffffffe05057812 */ /* 0x000fe200078ec0ff */
[----:B------:R-:W-:Y:S01]  /*12e0*/  IMAD.SHL.U32 R25, R145, 0x2, RZ ;  /* 0x0000000291197824 */ /* 0x000fe200078e00ff */
[----:B------:R-:W-:Y:S01]  /*12f0*/  IADD3 R144, R108, 0x50, RZ ;  /* 0x000000506c907810 */ /* 0x000fe20007ffe0ff */
[----:B------:R-:W-:Y:S01]  /*1300*/  IMAD.IADD R10, R22, 0x1, -R10 ;  /* 0x00000001160a7824 */ /* 0x000fe200078e0a0a */
[----:B------:R-:W-:Y:S01]  /*1310*/  SHF.R.S32.HI R9, RZ, 0x1f, R146 ;  /* 0x0000001fff097819 */ /* 0x000fe20000011492 */
[----:B------:R2:W-:Y:S01]  /*1320*/  STL [R1+0x34], R23 ;  /* 0x0000341701007387 */ /* 0x0005e20000100800 */
[----:B------:R-:W-:Y:S01]  /*1330*/  SHF.R.S32.HI R8, RZ, 0x1f, R111 ;  /* 0x0000001fff087819 */ /* 0x000fe2000001146f */
[----:B------:R-:W-:Y:S01]  /*1340*/  IMAD.IADD R13, R235, 0x1, -R5 ;  /* 0x00000001eb0d7824 */ /* 0x000fe200078e0a05 */
[----:B------:R-:W-:Y:S01]  /*1350*/  SHF.R.S32.HI R7, RZ, 0x1f, R145 ;  /* 0x0000001fff077819 */ /* 0x000fe20000011491 */
[----:B------:R3:W-:Y:S01]  /*1360*/  STL [R1+0x38], R25 ;  /* 0x0000381901007387 */ /* 0x0007e20000100800 */
[----:B------:R-:W-:Y:S01]  /*1370*/  SHF.R.S32.HI R6, RZ, 0x1f, R110 ;  /* 0x0000001fff067819 */ /* 0x000fe2000001146e */
[----:B------:R-:W-:Y:S01]  /*1380*/  IMAD.SHL.U32 R250, R10, 0x2, RZ ;  /* 0x000000020afa7824 */ /* 0x000fe200078e00ff */
[----:B------:R-:W-:-:S02]  /*1390*/  SHF.R.S32.HI R5, RZ, 0x1f, R144 ;  /* 0x0000001fff057819 */ /* 0x000fc40000011490 */
[----:B------:R-:W-:Y:S02]  /*13a0*/  SHF.L.U64.HI R9, R146, 0x1, R9 ;  /* 0x0000000192097819 */ /* 0x000fe40000010209 */
[----:B------:R-:W-:Y:S01]  /*13b0*/  SHF.L.U64.HI R8, R111, 0x1, R8 ;  /* 0x000000016f087819 */ /* 0x000fe20000010208 */
[C---:B-1----:R-:W-:Y:S01]  /*13c0*/  IMAD.SHL.U32 R24, R110.reuse, 0x2, RZ ;  /* 0x000000026e187824 */ /* 0x042fe200078e00ff */
[----:B------:R-:W-:Y:S02]  /*13d0*/  SHF.L.U64.HI R7, R145, 0x1, R7 ;  /* 0x0000000191077819 */ /* 0x000fe40000010207 */
[----:B------:R-:W-:Y:S02]  /*13e0*/  SHF.L.U64.HI R6, R110, 0x1, R6 ;  /* 0x000000016e067819 */ /* 0x000fe40000010206 */
[----:B------:R1:W-:Y:S01]  /*13f0*/  STL [R1+0x3c], R24 ;  /* 0x00003c1801007387 */ /* 0x0003e20000100800 */
[----:B------:R-:W-:Y:S02]  /*1400*/  SHF.L.U64.HI R5, R144, 0x1, R5 ;  /* 0x0000000190057819 */ /* 0x000fe40000010205 */
[----:B------:R-:W-:-:S02]  /*1410*/  IADD3 R33, R250, 0x8, RZ ;  /* 0x00000008fa217810 */ /* 0x000fc40007ffe0ff */
[----:B------:R-:W-:Y:S01]  /*1420*/  IADD3 R31, R250, 0x18, RZ ;  /* 0x00000018fa1f7810 */ /* 0x000fe20007ffe0ff */
[----:B--2---:R-:W-:Y:S01]  /*1430*/  IMAD.SHL.U32 R23, R144, 0x2, RZ ;  /* 0x0000000290177824 */ /* 0x004fe200078e00ff */
[C---:B------:R-:W-:Y:S02]  /*1440*/  IADD3 R30, R250.reuse, 0x20, RZ ;  /* 0x00000020fa1e7810 */ /* 0x040fe40007ffe0ff */
[C---:B------:R-:W-:Y:S02]  /*1450*/  IADD3 R28, R250.reuse, 0x30, RZ ;  /* 0x00000030fa1c7810 */ /* 0x040fe40007ffe0ff */
[----:B------:R-:W-:Y:S01]  /*1460*/  STL [R1+0x40], R23 ;  /* 0x0000401701007387 */ /* 0x000fe20000100800 */
[C---:B------:R-:W-:Y:S02]  /*1470*/  IADD3 R27, R250.reuse, 0x38, RZ ;  /* 0x00000038fa1b7810 */ /* 0x040fe40007ffe0ff */
[----:B---3--:R-:W-:Y:S01]  /*1480*/  IADD3 R25, R250, 0x48, RZ ;  /* 0x00000048fa197810 */ /* 0x008fe20007ffe0ff */
[----:B------:R2:W-:Y:S01]  /*1490*/  STL [R1+0x2c], R9 ;  /* 0x00002c0901007387 */ /* 0x0005e20000100800 */
[----:B------:R-:W-:-:S02]  /*14a0*/  SEL R183, R4, 0xffffffe0, !P1 ;  /* 0xffffffe004b77807 */ /* 0x000fc40004800000 */
[C---:B------:R-:W-:Y:S01]  /*14b0*/  IADD3 R22, R250.reuse, 0x60, RZ ;  /* 0x00000060fa167810 */ /* 0x040fe20007ffe0ff */
[----:B------:R3:W-:Y:S01]  /*14c0*/  STL [R1+0x28], R8 ;  /* 0x0000280801007387 */ /* 0x0007e20000100800 */
[----:B------:R-:W-:Y:S02]  /*14d0*/  SHF.R.S32.HI R4, RZ, 0x1f, R33 ;  /* 0x0000001fff047819 */ /* 0x000fe40000011421 */
[----:B------:R-:W-:Y:S01]  /*14e0*/  SHF.R.S32.HI R4, RZ, 0x1f, R30 ;  /* 0x0000001fff047819 */ /* 0x000fe2000001141e */
[----:B------:R-:W-:Y:S01]  /*14f0*/  STL [R1+0x24], R7 ;  /* 0x0000240701007387 */ /* 0x000fe20000100800 */
[----:B-1----:R-:W-:Y:S02]  /*1500*/  IADD3 R24, R250, 0x50, RZ ;  /* 0x00000050fa187810 */ /* 0x002fe40007ffe0ff */
[----:B------:R-:W-:Y:S01]  /*1510*/  LEA R178, R2, 0x18100, 0x1 ;  /* 0x0001810002b27811 */ /* 0x000fe200078e08ff */
[----:B------:R1:W-:Y:S01]  /*1520*/  STL [R1+0x20], R6 ;  /* 0x0000200601007387 */ /* 0x0003e20000100800 */
[----:B------:R-:W-:-:S02]  /*1530*/  SHF.R.S32.HI R4, RZ, 0x1f, R27 ;  /* 0x0000001fff047819 */ /* 0x000fc4000001141b */
[----:B------:R-:W-:Y:S01]  /*1540*/  LEA R185, R3, 0x100, 0x1 ;  /* 0x0000010003b97811 */ /* 0x000fe200078e08ff */
[----:B------:R4:W-:Y:S01]  /*1550*/  STL [R1+0x1c], R5 ;  /* 0x00001c0501007387 */ /* 0x0009e20000100800 */
[----:B------:R-:W-:Y:S01]  /*1560*/  IADD3 R252, R250, 0xb0, RZ ;  /* 0x000000b0fafc7810 */ /* 0x000fe20007ffe0ff */
[----:B------:R-:W-:Y:S01]  /*1570*/  IMAD.IADD R179, R178, 0x1, R183 ;  /* 0x00000001b2b37824 */ /* 0x000fe200078e02b7 */
[----:B------:R-:W-:Y:S01]  /*1580*/  SHF.R.S32.HI R4, RZ, 0x1f, R24 ;  /* 0x0000001fff047819 */ /* 0x000fe20000011418 */
[----:B------:R-:W-:Y:S01]  /*1590*/  IMAD.IADD R245, R183, 0x1, R185 ;  /* 0x00000001b7f57824 */ /* 0x000fe200078e02b9 */
[----:B------:R-:W-:Y:S02]  /*15a0*/  LEA R184, R0, 0xc100, 0x1 ;  /* 0x0000c10000b87811 */ /* 0x000fe400078e08ff */
[----:B------:R-:W-:Y:S02]  /*15b0*/  SEL R0, R18, 0xffffffc0, !P2 ;  /* 0xffffffc012007807 */ /* 0x000fe40005000000 */
[----:B--2---:R-:W-:-:S02]  /*15c0*/  IADD3 R9, R250, 0x90, RZ ;  /* 0x00000090fa097810 */ /* 0x004fc40007ffe0ff */
[----:B------:R-:W-:Y:S01]  /*15d0*/  LEA R3, R15, 0x18100, 0x1 ;  /* 0x000181000f037811 */ /* 0x000fe200078e08ff */
[----:B------:R-:W-:Y:S01]  /*15e0*/  IMAD.IADD R186, R0, 0x1, R185 ;  /* 0x0000000100ba7824 */ /* 0x000fe200078e02b9 */
[----:B---3--:R-:W-:Y:S01]  /*15f0*/  IADD3 R8, R250, 0x98, RZ ;  /* 0x00000098fa087810 */ /* 0x008fe20007ffe0ff */
[--C-:B------:R-:W-:Y:S01]  /*1600*/  IMAD.IADD R181, R178, 0x1, R0.reuse ;  /* 0x00000001b2b57824 */ /* 0x100fe200078e0200 */
[----:B------:R-:W-:Y:S01]  /*1610*/  LEA R2, R14, 0x18100, 0x1 ;  /* 0x000181000e027811 */ /* 0x000fe200078e08ff */
[----:B------:R-:W-:Y:S01]  /*1620*/  IMAD.IADD R180, R179, 0x1, R0 ;  /* 0x00000001b3b47824 */ /* 0x000fe200078e0200 */
[----:B------:R-:W-:Y:S01]  /*1630*/  IADD3 R32, R250, 0x10, RZ ;  /* 0x00000010fa207810 */ /* 0x000fe20007ffe0ff */
[----:B------:R-:W-:Y:S01]  /*1640*/  IMAD.IADD R0, R0, 0x1, R245 ;  /* 0x0000000100007824 */ /* 0x000fe200078e02f5 */
[C---:B------:R-:W-:Y:S01]  /*1650*/  IADD3 R29, R250.reuse, 0x28, RZ ;  /* 0x00000028fa1d7810 */ /* 0x040fe20007ffe0ff */
[----:B------:R-:W-:Y:S01]  /*1660*/  IMAD.IADD R246, R183, 0x1, R186 ;  /* 0x00000001b7f67824 */ /* 0x000fe200078e02ba */
[C---:B------:R-:W-:Y:S01]  /*1670*/  IADD3 R26, R250.reuse, 0x40, RZ ;  /* 0x00000040fa1a7810 */ /* 0x040fe20007ffe0ff */
[----:B-1----:R-:W-:Y:S01]  /*1680*/  IMAD R6, R13, 0x8, R21 ;  /* 0x000000080d067824 */ /* 0x002fe200078e0215 */
[----:B------:R-:W-:-:S02]  /*1690*/  IADD3 R21, R250, 0x68, RZ ;  /* 0x00000068fa157810 */ /* 0x000fc40007ffe0ff */
[----:B----4-:R-:W-:Y:S02]  /*16a0*/  LOP3.LUT R5, R19, R12, R20, 0xf6, !PT ;  /* 0x0000000c13057212 */ /* 0x010fe400078ef614 */
[----:B------:R1:W-:Y:S01]  /*16b0*/  STL [R1+0x4c], R6 ;  /* 0x00004c0601007387 */ /* 0x0003e20000100800 */
[C---:B------:R-:W-:Y:S02]  /*16c0*/  IADD3 R19, R250.reuse, 0x78, RZ ;  /* 0x00000078fa137810 */ /* 0x040fe40007ffe0ff */
[----:B------:R-:W-:Y:S02]  /*16d0*/  LEA R5, R5, 0x18100, 0x1 ;  /* 0x0001810005057811 */ /* 0x000fe400078e08ff */
[----:B------:R-:W-:Y:S02]  /*16e0*/  IADD3 R13, R250, 0x80, RZ ;  /* 0x00000080fa0d7810 */ /* 0x000fe40007ffe0ff */
[----:B------:R-:W-:Y:S01]  /*16f0*/  SHF.R.S32.HI R4, RZ, 0x1f, R21 ;  /* 0x0000001fff047819 */ /* 0x000fe20000011415 */
[----:B------:R2:W-:Y:S01]  /*1700*/  STL [R1+0x18], R5 ;  /* 0x0000180501007387 */ /* 0x0005e20000100800 */
[----:B------:R-:W-:-:S02]  /*1710*/  SHF.R.S32.HI R4, RZ, 0x1f, R13 ;  /* 0x0000001fff047819 */ /* 0x000fc4000001140d */
[----:B------:R-:W-:Y:S02]  /*1720*/  SHF.R.S32.HI R4, RZ, 0x1f, R8 ;  /* 0x0000001fff047819 */ /* 0x000fe40000011408 */
[----:B------:R-:W-:Y:S02]  /*1730*/  SHF.R.S32.HI R4, RZ, 0x1f, R252 ;  /* 0x0000001fff047819 */ /* 0x000fe400000114fc */
[----:B------:R-:W-:Y:S02]  /*1740*/  LEA R4, R16, 0x18100, 0x1 ;  /* 0x0001810010047811 */ /* 0x000fe400078e08ff */
[----:B------:R-:W-:Y:S02]  /*1750*/  IADD3 R23, R250, 0x58, RZ ;  /* 0x00000058fa177810 */ /* 0x000fe40007ffe0ff */
[C---:B------:R-:W-:Y:S02]  /*1760*/  IADD3 R204, R202.reuse, 0x40, RZ ;  /* 0x00000040cacc7810 */ /* 0x040fe40007ffe0ff */
[----:B------:R-:W-:-:S02]  /*1770*/  IADD3 R205, R202, 0x80, RZ ;  /* 0x00000080cacd7810 */ /* 0x000fc40007ffe0ff */
[----:B------:R-:W-:Y:S02]  /*1780*/  IADD3 R200, R104, 0x60, RZ ;  /* 0x0000006068c87810 */ /* 0x000fe40007ffe0ff */
[----:B-1----:R-:W-:Y:S02]  /*1790*/  IADD3 R6, R250, 0xa8, RZ ;  /* 0x000000a8fa067810 */ /* 0x002fe40007ffe0ff */
[C---:B------:R-:W-:Y:S02]  /*17a0*/  IADD3 R199, R104.reuse, 0x80, RZ ;  /* 0x0000008068c77810 */ /* 0x040fe40007ffe0ff */
[----:B------:R-:W-:Y:S02]  /*17b0*/  IADD3 R198, R104, 0xa0, RZ ;  /* 0x000000a068c67810 */ /* 0x000fe40007ffe0ff */
[----:B------:R-:W-:Y:S02]  /*17c0*/  IADD3 R20, R250, 0x70, RZ ;  /* 0x00000070fa147810 */ /* 0x000fe40007ffe0ff */
[----:B--2---:R-:W-:-:S02]  /*17d0*/  SHF.R.S32.HI R5, RZ, 0x1f, R31 ;  /* 0x0000001fff057819 */ /* 0x004fc4000001141f */
[----:B------:R-:W-:Y:S02]  /*17e0*/  SHF.R.S32.HI R5, RZ, 0x1f, R28 ;  /* 0x0000001fff057819 */ /* 0x000fe4000001141c */
[----:B------:R-:W-:Y:S02]  /*17f0*/  SHF.R.S32.HI R5, RZ, 0x1f, R25 ;  /* 0x0000001fff057819 */ /* 0x000fe40000011419 */
[----:B------:R-:W-:Y:S02]  /*1800*/  SHF.R.S32.HI R5, RZ, 0x1f, R22 ;  /* 0x0000001fff057819 */ /* 0x000fe40000011416 */
[----:B------:R-:W-:Y:S02]  /*1810*/  SHF.R.S32.HI R5, RZ, 0x1f, R19 ;  /* 0x0000001fff057819 */ /* 0x000fe40000011413 */
[----:B------:R-:W-:Y:S02]  /*1820*/  SHF.R.S32.HI R5, RZ, 0x1f, R9 ;  /* 0x0000001fff057819 */ /* 0x000fe40000011409 */
[----:B------:R-:W-:-:S02]  /*1830*/  SHF.R.S32.HI R5, RZ, 0x1f, R6 ;  /* 0x0000001fff057819 */ /* 0x000fc40000011406 */
[----:B------:R-:W-:Y:S02]  /*1840*/  LEA R5, R17, 0x18100, 0x1 ;  /* 0x0001810011057811 */ /* 0x000fe400078e08ff */
[C---:B------:R-:W-:Y:S02]  /*1850*/  IADD3 R12, R250.reuse, 0x88, RZ ;  /* 0x00000088fa0c7810 */ /* 0x040fe40007ffe0ff */
[C---:B------:R-:W-:Y:S01]  /*1860*/  IADD3 R7, R250.reuse, 0xa0, RZ ;  /* 0x000000a0fa077810 */ /* 0x040fe20007ffe0ff */
[----:B------:R1:W-:Y:S01]  /*1870*/  STL [R1+0x14], R5 ;  /* 0x0000140501007387 */ /* 0x0003e20000100800 */
[----:B------:R-:W-:Y:S02]  /*1880*/  IADD3 R251, R250, 0xb8, RZ ;  /* 0x000000b8fafb7810 */ /* 0x000fe40007ffe0ff */
[----:B------:R-:W-:Y:S01]  /*1890*/  SHF.R.S32.HI R18, RZ, 0x1f, R32 ;  /* 0x0000001fff127819 */ /* 0x000fe20000011420 */
[----:B------:R1:W-:Y:S01]  /*18a0*/  STL [R1+0x10], R4 ;  /* 0x0000100401007387 */ /* 0x0003e20000100800 */
[----:B------:R-:W-:-:S02]  /*18b0*/  SHF.R.S32.HI R18, RZ, 0x1f, R29 ;  /* 0x0000001fff127819 */ /* 0x000fc4000001141d */
[----:B------:R-:W-:Y:S01]  /*18c0*/  SHF.R.S32.HI R18, RZ, 0x1f, R26 ;  /* 0x0000001fff127819 */ /* 0x000fe2000001141a */
[----:B------:R1:W-:Y:S01]  /*18d0*/  STL [R1+0xc], R3 ;  /* 0x00000c0301007387 */ /* 0x0003e20000100800 */
[----:B------:R-:W-:Y:S02]  /*18e0*/  SHF.R.S32.HI R209, RZ, 0x3, R11 ;  /* 0x00000003ffd17819 */ /* 0x000fe4000001140b */
[----:B------:R-:W-:Y:S01]  /*18f0*/  SHF.R.S32.HI R18, RZ, 0x1f, R23 ;  /* 0x0000001fff127819 */ /* 0x000fe20000011417 */
[----:B------:R1:W-:Y:S01]  /*1900*/  STL [R1+0x8], R2 ;  /* 0x0000080201007387 */ /* 0x0003e20000100800 */
        /* <DEDUP_REMOVED lines=9> */
[----:B------:R-:W-:-:S02]  /*19a0*/  IADD3 R11, R107, 0xc100, RZ ;  /* 0x0000c1006b0b7810 */ /* 0x000fc40007ffe0ff */
[----:B------:R-:W-:Y:S02]  /*19b0*/  IADD3 R10, R107, 0x100, RZ ;  /* 0x000001006b0a7810 */ /* 0x000fe40007ffe0ff */
[----:B------:R-:W-:Y:S02]  /*19c0*/  SHF.R.S32.HI R18, RZ, 0x1f, R20 ;  /* 0x0000001fff127819 */ /* 0x000fe40000011414 */
[----:B------:R-:W-:Y:S02]  /*19d0*/  SHF.R.S32.HI R12, RZ, 0x1f, R12 ;  /* 0x0000001fff0c7819 */ /* 0x000fe4000001140c */
[----:B------:R-:W-:Y:S02]  /*19e0*/  SHF.R.S32.HI R7, RZ, 0x1f, R7 ;  /* 0x0000001fff077819 */ /* 0x000fe40000011407 */
[----:B------:R-:W-:Y:S02]  /*19f0*/  SHF.R.S32.HI R6, RZ, 0x1f, R251 ;  /* 0x0000001fff067819 */ /* 0x000fe400000114fb */
.L_x_1891:
        /* <DEDUP_REMOVED lines=42> */
.L_x_1719:
[----:B------:R-:W-:-:S04]  /*1ca0*/  ISETP.NE.U32.AND P0, PT, RZ, c[0x0][0x368], PT ;  /* 0x0000da00ff007a0c */ /* 0x000fc80003f05070 */
[----:B------:R-:W-:-:S13]  /*1cb0*/  ISETP.NE.AND.EX P0, PT, RZ, c[0x0][0x36c], PT, P0 ;  /* 0x0000db00ff007a0c */ /* 0x000fda0003f05300 */
[----:B------:R-:W-:Y:S05]  /*1cc0*/  @!P0 BRA `(.L_x_1720) ;  /* 0x0000004000008947 */ /* 0x000fea0003800000 */
[----:B---3--:R-:W-:-:S04]  /*1cd0*/  IADD3 R4, P0, R242, c[0x0][0x368], RZ ;  /* 0x0000da00f2047a10 */ /* 0x008fc80007f1e0ff */
[----:B------:R-:W-:-:S05]  /*1ce0*/  IADD3.X R5, R243, c[0x0][0x36c], RZ, P0, !PT ;  /* 0x0000db00f3057a10 */ /* 0x000fca00007fe4ff */
[----:B------:R1:W5:Y:S01]  /*1cf0*/  LDG.E R17, [R4.64] ;  /* 0x0000000804117981 */ /* 0x000362000c1e1900 */
[----:B------:R-:W-:Y:S05]  /*1d00*/  BRA `(.L_x_1721) ;  /* 0x0000005000007947 */ /* 0x000fea0003800000 */
.L_x_1720:
[----:B------:R-:W-:Y:S01]  /*1d10*/  MOV R17, UR6 ;  /* 0x0000000600117c02 */ /* 0x000fe20008000f00 */
[----:B------:R-:W-:Y:S05]  /*1d20*/  @!P5 BRA `(.L_x_1721) ;  /* 0x000000300000d947 */ /* 0x000fea0003800000 */
[----:B---3--:R-:W2:Y:S04]  /*1d30*/  LDG.E R6, [R4.64] ;  /* 0x0000000804067981 */ /* 0x008ea8000c1e1900 */
[----:B------:R-:W2:Y:S02]  /*1d40*/  LDG.E R0, [R4.64+0x4] ;  /* 0x0000040804007981 */ /* 0x000ea4000c1e1900 */
[----:B--2---:R-:W-:Y:S02]  /*1d50*/  IADD3 R17, -R6, R0, RZ ;  /* 0x0000000006117210 */ /* 0x004fe40007ffe1ff */
.L_x_1721:
        /* <DEDUP_REMOVED lines=56> */
.L_x_1723:
[----:B------:R-:W-:Y:S05]  /*20e0*/  BSYNC B0 ;  /* 0x0000000000007941 */ /* 0x000fea0003800000 */
.L_x_1722:
[----:B------:R-:W-:-:S04]  /*20f0*/  IMAD R2, R249, R0, RZ ;  /* 0x00000000f9027224 */ /* 0x000fc800078e02ff */
[----:B------:R-:W-:-:S05]  /*2100*/  IMAD.IADD R0, R2, 0x1, R0 ;  /* 0x0000000102007824 */ /* 0x000fca00078e0200 */
[----:B------:R-:W-:Y:S01]  /*2110*/  IMNMX R3, R121, R0, PT ;  /* 0x0000000079037217 */ /* 0x000fe20003800200 */
[----:B------:R-:W-:-:S04]  /*2120*/  IMAD R0, R2, 0x40, -R6 ;  /* 0x0000004002007824 */ /* 0x000fc800078e0a06 */
[----:B------:R-:W-:Y:S01]  /*2130*/  IMAD R2, R3, 0x40, -R6 ;  /* 0x0000004003027824 */ /* 0x000fe200078e0a06 */
[----:B------:R-:W-:-:S04]  /*2140*/  IMNMX R0, RZ, R0, !PT ;  /* 0x00000000ff007217 */ /* 0x000fc80007800200 */
[----:B------:R-:W-:Y:S02]  /*2150*/  IMNMX R2, R2, R70, PT ;  /* 0x0000004602027217 */ /* 0x000fe40003800200 */
[----:B------:R-:W-:Y:S02]  /*2160*/  SHF.R.U32.HI R33, RZ, 0x6, R0 ;  /* 0x00000006ff217819 */ /* 0x000fe40000011600 */
[----:B------:R-:W-:-:S03]  /*2170*/  ISETP.GT.AND P0, PT, R2, R0, PT ;  /* 0x000000000200720c */ /* 0x000fc60003f04270 */
[----:B------:R-:W-:-:S10]  /*2180*/  IMAD.MOV.U32 R8, RZ, RZ, R33 ;  /* 0x000000ffff087224 */ /* 0x000fd400078e0021 */
[----:B------:R-:W-:-:S04]  /*2190*/  @P0 IADD3 R2, R2, 0x3f, RZ ;  /* 0x0000003f02020810 */ /* 0x000fc80007ffe0ff */
[----:B------:R-:W-:-:S04]  /*21a0*/  @P0 SHF.R.S32.HI R0, RZ, 0x1f, R2 ;  /* 0x0000001fff000819 */ /* 0x000fc80000011402 */
[----:B------:R-:W-:-:S04]  /*21b0*/  @P0 LEA.HI R2, R0, R2, RZ, 0x6 ;  /* 0x0000000200020211 */ /* 0x000fc800078f30ff */
[----:B------:R-:W-:-:S04]  /*21c0*/  @P0 SHF.R.S32.HI R8, RZ, 0x6, R2 ;  /* 0x00000006ff080819 */ /* 0x000fc80000011402 */
[----:B------:R-:W-:-:S13]  /*21d0*/  ISETP.GT.AND P0, PT, R8, R33, PT ;  /* 0x000000210800720c */ /* 0x000fda0003f04270 */
[----:B------:R-:W-:Y:S05]  /*21e0*/  @!P0 BRA `(.L_x_1724) ;  /* 0x000055b000008947 */ /* 0x000fea0003800000 */
[----:B------:R-:W-:Y:S01]  /*21f0*/  SHF.R.S32.HI R2, RZ, 0x1f, R12 ;  /* 0x0000001fff027819 */ /* 0x000fe2000001140c */
[----:B------:R-:W-:Y:S01]  /*2200*/  IMAD.MOV.U32 R9, RZ, RZ, c[0x0][0x238] ;  /* 0x00008e00ff097624 */ /* 0x000fe200078e00ff */
[----:B------:R-:W-:Y:S02]  /*2210*/  IADD3 R0, P0, R241, R12, RZ ;  /* 0x0000000cf1007210 */ /* 0x000fe40007f1e0ff */
[----:B------:R-:W-:Y:S01]  /*2220*/  LOP3.LUT R31, R238, 0xffff, RZ, 0xc0, !PT ;  /* 0x0000ffffee1f7812 */ /* 0x000fe200078ec0ff */
[----:B------:R-:W-:Y:S01]  /*2230*/  IMAD.SHL.U32 R129, R9, 0x40, RZ ;  /* 0x0000004009817824 */ /* 0x000fe200078e00ff */
[----:B------:R-:W-:Y:S01]  /*2240*/  LEA.HI.X.SX32 R15, R241, R2, 0x1, P0 ;  /* 0x00000002f10f7211 */ /* 0x000fe200000f0eff */
[----:B------:R-:W-:Y:S01]  /*2250*/  IMAD.WIDE.U32 R2, R0, c[0x0][0x238], R202 ;  /* 0x00008e0000027a25 */ /* 0x000fe200078e00ca */
[----:B------:R-:W-:Y:S02]  /*2260*/  IADD3 R16, R8, -0x1, RZ ;  /* 0xffffffff08107810 */ /* 0x000fe40007ffe0ff */
[----:B------:R-:W-:Y:S01]  /*2270*/  SEL R14, R247, RZ, !P6 ;  /* 0x000000fff70e7207 */ /* 0x000fe20007000000 */
[----:B------:R-:W-:Y:S01]  /*2280*/  IMAD R4, R15, c[0x0][0x238], RZ ;  /* 0x00008e000f047a24 */ /* 0x000fe200078e02ff */
[----:B------:R-:W-:Y:S01]  /*2290*/  SEL R13, R244, RZ, !P6 ;  /* 0x000000fff40d7207 */ /* 0x000fe20007000000 */
[C---:B------:R-:W-:Y:S01]  /*22a0*/  IMAD.SHL.U32 R130, R9.reuse, 0x20, RZ ;  /* 0x0000002009827824 */ /* 0x040fe200078e00ff */
[----:B------:R-:W-:Y:S01]  /*22b0*/  MOV R124, 0x6 ;  /* 0x00000006007c7802 */ /* 0x000fe20000000f00 */
[----:B------:R-:W-:Y:S01]  /*22c0*/  IMAD R4, R0, c[0x0][0x23c], R4 ;  /* 0x00008f0000047a24 */ /* 0x000fe200078e0204 */
[----:B------:R-:W-:Y:S01]  /*22d0*/  SHF.R.S32.HI R20, RZ, 0x1f, R16 ;  /* 0x0000001fff147819 */ /* 0x000fe20000011410 */
[----:B------:R-:W-:Y:S01]  /*22e0*/  IMAD R5, R14, c[0x0][0x248], RZ ;  /* 0x000092000e057a24 */ /* 0x000fe200078e02ff */
[----:B------:R-:W-:Y:S01]  /*22f0*/  SHF.L.U64.HI R128, R9, R124, c[0x0][0x23c] ;  /* 0x00008f0009807619 */ /* 0x000fe2000001027c */
[----:B------:R-:W-:Y:S01]  /*2300*/  IMAD.IADD R3, R3, 0x1, R4 ;  /* 0x0000000103037824 */ /* 0x000fe200078e0204 */
[----:B------:R-:W-:Y:S01]  /*2310*/  ISETP.NE.U32.AND P0, PT, RZ, c[0x0][0x340], PT ;  /* 0x0000d000ff007a0c */ /* 0x000fe20003f05070 */
[----:B------:R-:W-:Y:S01]  /*2320*/  IMAD.IADD R4, R70, 0x1, -R241 ;  /* 0x0000000146047824 */ /* 0x000fe200078e0af1 */
[----:B------:R-:W-:Y:S01]  /*2330*/  MOV R126, 0x5 ;  /* 0x00000005007e7802 */ /* 0x000fe20000000f00 */
[----:B------:R-:W-:Y:S01]  /*2340*/  IMAD.WIDE.U32 R2, R31, c[0x0][0x240], R2 ;  /* 0x000090001f027a25 */ /* 0x000fe200078e0002 */
[----:B------:R-:W-:-:S02]  /*2350*/  ISETP.NE.AND.EX P3, PT, RZ, c[0x0][0x344], PT, P0 ;  /* 0x0000d100ff007a0c */ /* 0x000fc40003f65300 */
[----:B------:R-:W-:Y:S01]  /*2360*/  SHF.L.U64.HI R125, R9, R126, c[0x0][0x23c] ;  /* 0x00008f00097d7619 */ /* 0x000fe2000001027e */
[----:B------:R-:W-:Y:S01]  /*2370*/  IMAD R4, R16, -0x40, R4 ;  /* 0xffffffc010047824 */ /* 0x000fe200078e0204 */
[----:B------:R-:W-:Y:S01]  /*2380*/  P2R R12, PR, RZ, 0x8 ;  /* 0x00000008ff0c7803 */ /* 0x000fe20000000000 */
[----:B------:R-:W-:Y:S01]  /*2390*/  IMAD R3, R31, c[0x0][0x244], R3 ;  /* 0x000091001f037a24 */ /* 0x000fe200078e0203 */
[----:B------:R-:W-:Y:S01]  /*23a0*/  ISETP.GE.AND P6, PT, R202, c[0x0][0x1d4], PT ;  /* 0x00007500ca007a0c */ /* 0x000fe20003fc6270 */
[C---:B------:R-:W-:Y:S01]  /*23b0*/  IMAD R5, R13.reuse, c[0x0][0x24c], R5 ;  /* 0x000093000d057a24 */ /* 0x040fe200078e0205 */
[C---:B------:R-:W-:Y:S01]  /*23c0*/  ISETP.GE.AND P2, PT, R4.reuse, 0x1, PT ;  /* 0x000000010400780c */ /* 0x040fe20003f46270 */
[----:B------:R-:W-:Y:S01]  /*23d0*/  IMAD.WIDE.U32 R82, R13, c[0x0][0x248], R2 ;  /* 0x000092000d527a25 */ /* 0x000fe200078e0002 */
[----:B------:R-:W-:Y:S02]  /*23e0*/  ISETP.GE.AND P1, PT, R4, 0x21, PT ;  /* 0x000000210400780c */ /* 0x000fe40003f26270 */
[----:B------:R-:W-:Y:S01]  /*23f0*/  ISETP.GE.AND P5, PT, R204, c[0x0][0x1d4], PT ;  /* 0x00007500cc007a0c */ /* 0x000fe20003fa6270 */
[----:B------:R-:W-:Y:S01]  /*2400*/  IMAD R3, R128, R16, RZ ;  /* 0x0000001080037224 */ /* 0x000fe200078e02ff */
[----:B------:R-:W-:Y:S01]  /*2410*/  ISETP.GE.AND P4, PT, R205, c[0x0][0x1d4], PT ;  /* 0x00007500cd007a0c */ /* 0x000fe20003f86270 */
[----:B------:R-:W-:-:S02]  /*2420*/  IMAD.IADD R79, R83, 0x1, R5 ;  /* 0x00000001534f7824 */ /* 0x000fc400078e0205 */
[----:B------:R-:W-:Y:S02]  /*2430*/  IMAD.MOV.U32 R78, RZ, RZ, R82 ;  /* 0x000000ffff4e7224 */ /* 0x000fe400078e0052 */
[-C--:B------:R-:W-:Y:S02]  /*2440*/  IMAD R3, R20, R129.reuse, R3 ;  /* 0x0000008114037224 */ /* 0x080fe400078e0203 */
[----:B------:R-:W-:-:S05]  /*2450*/  IMAD.WIDE.U32 R6, R16, R129, R78 ;  /* 0x0000008110067225 */ /* 0x000fca00078e004e */
[----:B------:R-:W-:Y:S02]  /*2460*/  IADD3 R3, R7, R3, RZ ;  /* 0x0000000307037210 */ /* 0x000fe40007ffe0ff */
[----:B------:R-:W-:Y:S02]  /*2470*/  @P2 LEA R4, P3, R6, c[0x0][0x220], 0x1 ;  /* 0x0000880006042a11 */ /* 0x000fe400078608ff */
[----:B------:R-:W-:Y:S02]  /*2480*/  @P1 IADD3 R7, P0, R130, R6, RZ ;  /* 0x0000000682071210 */ /* 0x000fe40007f1e0ff */
[----:B------:R-:W-:Y:S02]  /*2490*/  @P2 LEA.HI.X R5, R6, c[0x0][0x224], R3, 0x1, P3 ;  /* 0x0000890006052a11 */ /* 0x000fe400018f0c03 */
[----:B------:R-:W-:Y:S01]  /*24a0*/  ISETP.NE.AND P3, PT, R12, RZ, PT ;  /* 0x000000ff0c00720c */ /* 0x000fe20003f65270 */
[----:B------:R-:W-:Y:S01]  /*24b0*/  @P1 IMAD.X R9, R3, 0x1, R125, P0 ;  /* 0x0000000103091824 */ /* 0x000fe200000e067d */
[C---:B------:R-:W-:Y:S01]  /*24c0*/  @P1 LEA R2, P0, R7.reuse, c[0x0][0x220], 0x1 ;  /* 0x0000880007021a11 */ /* 0x040fe200078008ff */
[----:B------:R-:W-:Y:S01]  /*24d0*/  @!PT LDS RZ, [RZ] ;  /* 0x00000000fffff984 */ /* 0x000fe20000000800 */
[----:B------:R-:W-:Y:S01]  /*24e0*/  @!PT LDS RZ, [RZ] ;  /* 0x00000000fffff984 */ /* 0x000fe20000000800 */
[----:B------:R-:W-:Y:S01]  /*24f0*/  @!PT LDS RZ, [RZ] ;  /* 0x00000000fffff984 */ /* 0x000fe20000000800 */
[----:B------:R1:W-:Y:S03]  /*2500*/  @P2 LDGSTS.E.BYPASS.LTC128B.128 [R107+0xc100], [R4.64], !P6 ;  /* 0x0c100000046b2fae */ /* 0x0003e6000f101d48 */
[----:B------:R-:W-:Y:S01]  /*2510*/  @P1 LEA.HI.X R3, R7, c[0x0][0x224], R9, 0x1, P0 ;  /* 0x0000890007031a11 */ /* 0x000fe200000f0c09 */
[----:B------:R1:W-:Y:S04]  /*2520*/  @P2 LDGSTS.E.BYPASS.LTC128B.128 [R107+0xe100], [R4.64+0x80], !P5 ;  /* 0x0e100080046b2fae */ /* 0x0003e8000e901d48 */
[----:B------:R1:W-:Y:S02]  /*2530*/  @P2 LDGSTS.E.BYPASS.LTC128B.128 [R107+0x10100], [R4.64+0x100], !P4 ;  /* 0x10100100046b2fae */ /* 0x0003e4000e101d48 */
[----:B------:R-:W-:-:S02]  /*2540*/  @P3 IADD3 R6, P0, R242, c[0x0][0x340], RZ ;  /* 0x0000d000f2063a10 */ /* 0x000fc40007f1e0ff */
[----:B------:R2:W-:Y:S02]  /*2550*/  @P1 LDGSTS.E.BYPASS.LTC128B.128 [R107+0xd100], [R2.64], !P6 ;  /* 0x0d100000026b1fae */ /* 0x0005e4000f101d48 */
[----:B------:R-:W-:Y:S02]  /*2560*/  @P3 IADD3.X R7, R243, c[0x0][0x344], RZ, P0, !PT ;  /* 0x0000d100f3073a10 */ /* 0x000fe400007fe4ff */
[----:B------:R2:W-:Y:S04]  /*2570*/  @P1 LDGSTS.E.BYPASS.LTC128B.128 [R107+0xf100], [R2.64+0x80], !P5 ;  /* 0x0f100080026b1fae */ /* 0x0005e8000e901d48 */
[----:B------:R2:W-:Y:S04]  /*2580*/  @P1 LDGSTS.E.BYPASS.LTC128B.128 [R107+0x11100], [R2.64+0x100], !P4 ;  /* 0x11100100026b1fae */ /* 0x0005e8000e101d48 */
[----:B------:R-:W0:Y:S04]  /*2590*/  LDGDEPBAR ;  /* 0x00000000000079af */ /* 0x000e280000000000 */
[----:B------:R-:W3:Y:S01]  /*25a0*/  @P3 LDG.E R19, [R6.64] ;  /* 0x0000000806133981 */ /* 0x000ee2000c1e1900 */
[----:B------:R-:W-:Y:S01]  /*25b0*/  MOV R134, c[0x0][0x258] ;  /* 0x0000960000867a02 */ /* 0x000fe20000000f00 */
[----:B------:R-:W-:Y:S01]  /*25c0*/  IMAD.MOV.U32 R122, RZ, RZ, c[0x0][0x27c] ;  /* 0x00009f00ff7a7624 */ /* 0x000fe200078e00ff */
[----:B------:R-:W-:Y:S01]  /*25d0*/  WARPSYNC 0xffffffff ;  /* 0xffffffff00007948 */ /* 0x000fe20003800000 */
[----:B------:R-:W-:Y:S01]  /*25e0*/  IMAD.WIDE.U32 R72, R31, c[0x0][0x1e8], RZ ;  /* 0x00007a001f487a25 */ /* 0x000fe200078e00ff */
[----:B------:R-:W-:-:S02]  /*25f0*/  SHF.L.U64.HI R126, R134, R126, c[0x0][0x25c] ;  /* 0x00009700867e7619 */ /* 0x000fc4000001027e */
[C---:B------:R-:W-:Y:S01]  /*2600*/  SHF.L.U64.HI R127, R134.reuse, R124, c[0x0][0x25c] ;  /* 0x00009700867f7619 */ /* 0x040fe2000001027c */
[----:B-1----:R-:W-:Y:S01]  /*2610*/  IMAD R4, R15, c[0x0][0x258], RZ ;  /* 0x000096000f047a24 */ /* 0x002fe200078e02ff */
[----:B------:R-:W-:Y:S01]  /*2620*/  SHF.R.S32.HI R109, RZ, 0x1f, R108 ;  /* 0x0000001fff6d7819 */ /* 0x000fe2000001146c */
[----:B------:R-:W-:Y:S01]  /*2630*/  IMAD.SHL.U32 R133, R134, 0x40, RZ ;  /* 0x0000004086857824 */ /* 0x000fe200078e00ff */
[----:B------:R-:W-:Y:S01]  /*2640*/  SHF.R.S32.HI R18, RZ, 0x1f, R206 ;  /* 0x0000001fff127819 */ /* 0x000fe200000114ce */
[----:B------:R-:W-:Y:S01]  /*2650*/  IMAD.SHL.U32 R122, R122, 0x2, RZ ;  /* 0x000000027a7a7824 */ /* 0x000fe200078e00ff */
[----:B------:R-:W-:Y:S01]  /*2660*/  SHF.L.U32 R134, R134, 0x5, RZ ;  /* 0x0000000586867819 */ /* 0x000fe200000006ff */
[----:B------:R-:W-:Y:S02]  /*2670*/  IMAD.MOV.U32 R28, RZ, RZ, R16 ;  /* 0x000000ffff1c7224 */ /* 0x000fe400078e0010 */
[----:B------:R-:W-:Y:S02]  /*2680*/  IMAD R76, R31, c[0x0][0x1ec], R73 ;  /* 0x00007b001f4c7a24 */ /* 0x000fe400078e0249 */
[----:B--2---:R-:W-:-:S04]  /*2690*/  IMAD.WIDE.U32 R2, R0, c[0x0][0x258], R202 ;  /* 0x0000960000027a25 */ /* 0x004fc800078e00ca */
[----:B------:R-:W-:-:S04]  /*26a0*/  IMAD R0, R0, c[0x0][0x25c], R4 ;  /* 0x0000970000007a24 */ /* 0x000fc800078e0204 */
[----:B------:R-:W-:Y:S02]  /*26b0*/  IMAD.IADD R3, R3, 0x1, R0 ;  /* 0x0000000103037824 */ /* 0x000fe400078e0200 */
[----:B------:R-:W-:Y:S02]  /*26c0*/  IMAD R0, R14, c[0x0][0x268], RZ ;  /* 0x00009a000e007a24 */ /* 0x000fe400078e02ff */
[----:B------:R-:W-:-:S04]  /*26d0*/  IMAD.WIDE.U32 R2, R31, c[0x0][0x260], R2 ;  /* 0x000098001f027a25 */ /* 0x000fc800078e0002 */
[----:B------:R-:W-:Y:S02]  /*26e0*/  IMAD R3, R31, c[0x0][0x264], R3 ;  /* 0x000099001f037a24 */ /* 0x000fe400078e0203 */
[C---:B------:R-:W-:Y:S02]  /*26f0*/  IMAD R0, R13.reuse, c[0x0][0x26c], R0 ;  /* 0x00009b000d007a24 */ /* 0x040fe400078e0200 */
[----:B------:R-:W-:-:S05]  /*2700*/  IMAD.WIDE.U32 R80, R13, c[0x0][0x268], R2 ;  /* 0x00009a000d507a25 */ /* 0x000fca00078e0002 */
[----:B------:R-:W-:Y:S02]  /*2710*/  IADD3 R77, R81, R0, RZ ;  /* 0x00000000514d7210 */ /* 0x000fe40007ffe0ff */
[----:B---3--:R-:W-:Y:S01]  /*2720*/  @P3 SHF.R.S32.HI R27, RZ, 0x1f, R19 ;  /* 0x0000001fff1b3819 */ /* 0x008fe20000011413 */
[----:B------:R-:W-:Y:S01]  /*2730*/  @!P3 IMAD.MOV.U32 R27, RZ, RZ, R247 ;  /* 0x000000ffff1bb224 */ /* 0x000fe200078e00f7 */
[----:B------:R-:W-:Y:S02]  /*2740*/  @!P3 MOV R19, R244 ;  /* 0x000000f40013b202 */ /* 0x000fe40000000f00 */
[----:B------:R-:W-:Y:S01]  /*2750*/  BAR.SYNC.DEFER_BLOCKING 0x0 ;  /* 0x0000000000007b1d */ /* 0x000fe20000010000 */
[----:B------:R-:W-:Y:S01]  /*2760*/  ISETP.GT.AND P0, PT, R28, R33, PT ;  /* 0x000000211c00720c */ /* 0x000fe20003f04270 */
[----:B------:R-:W-:Y:S01]  /*2770*/  IMAD R0, R127, R16, RZ ;  /* 0x000000107f007224 */ /* 0x000fe200078e02ff */
[----:B------:R-:W-:Y:S01]  /*2780*/  IADD3 R30, R104, 0x20, RZ ;  /* 0x00000020681e7810 */ /* 0x000fe20007ffe0ff */
[----:B------:R-:W-:Y:S01]  /*2790*/  IMAD.MOV.U32 R2, RZ, RZ, R80 ;  /* 0x000000ffff027224 */ /* 0x000fe200078e0050 */
[----:B------:R-:W-:Y:S01]  /*27a0*/  LOP3.LUT R196, R196, 0xfffffffe, RZ, 0xc0, !PT ;  /* 0xfffffffec4c47812 */ /* 0x000fe200078ec0ff */
[----:B------:R-:W-:Y:S01]  /*27b0*/  IMAD.MOV.U32 R3, RZ, RZ, R77 ;  /* 0x000000ffff037224 */ /* 0x000fe200078e004d */
[----:B------:R-:W-:Y:S01]  /*27c0*/  IADD3 R29, R104, 0x40, RZ ;  /* 0x00000040681d7810 */ /* 0x000fe20007ffe0ff */
[-C--:B------:R-:W-:Y:S01]  /*27d0*/  IMAD R0, R20, R133.reuse, R0 ;  /* 0x0000008514007224 */ /* 0x080fe200078e0200 */
[----:B------:R-:W-:Y:S01]  /*27e0*/  ULDC.U8 UR5, c[0x0][0x298] ;  /* 0x0000a60000057ab9 */ /* 0x000fe20000000000 */
[----:B------:R-:W-:-:S04]  /*27f0*/  IMAD.WIDE.U32 R2, R16, R133, R2 ;  /* 0x0000008510027225 */ /* 0x000fc800078e0002 */
[----:B------:R-:W-:Y:S01]  /*2800*/  IMAD.IADD R3, R3, 0x1, R0 ;  /* 0x0000000103037824 */ /* 0x000fe200078e0200 */
[----:B------:R-:W-:Y:S01]  /*2810*/  @P2 LEA R6, P3, R2, c[0x0][0x250], 0x1 ;  /* 0x0000940002062a11 */ /* 0x000fe200078608ff */
[----:B------:R-:W-:Y:S01]  /*2820*/  IMAD R4, R18, c[0x0][0x290], RZ ;  /* 0x0000a40012047a24 */ /* 0x000fe200078e02ff */
[----:B------:R-:W-:Y:S01]  /*2830*/  @P0 IADD3 R0, R8, -0x2, RZ ;  /* 0xfffffffe08000810 */ /* 0x000fe20007ffe0ff */
[----:B------:R-:W-:Y:S01]  /*2840*/  IMAD.IADD R118, R17, 0x1, R21 ;  /* 0x0000000111767824 */ /* 0x000fe200078e0215 */
[----:B------:R-:W-:Y:S01]  /*2850*/  @P2 LEA.HI.X R7, R2, c[0x0][0x254], R3, 0x1, P3 ;  /* 0x0000950002072a11 */ /* 0x000fe200018f0c03 */
[----:B------:R-:W-:Y:S01]  /*2860*/  IMAD R16, R206, c[0x0][0x294], R4 ;  /* 0x0000a500ce107a24 */ /* 0x000fe200078e0204 */
[----:B------:R-:W-:Y:S01]  /*2870*/  @P1 IADD3 R2, P3, R134, R2, RZ ;  /* 0x0000000286021210 */ /* 0x000fe20007f7e0ff */
[----:B------:R-:W-:Y:S01]  /*2880*/  @P0 IMAD R5, R128, R0, RZ ;  /* 0x0000000080050224 */ /* 0x000fe200078e02ff */
[----:B------:R-:W-:Y:S01]  /*2890*/  @P0 SHF.R.S32.HI R14, RZ, 0x1f, R0 ;  /* 0x0000001fff0e0819 */ /* 0x000fe20000011400 */
[-C--:B------:R-:W-:Y:S01]  /*28a0*/  @P0 IMAD.WIDE.U32 R8, R0, R129.reuse, R78 ;  /* 0x0000008100080225 */ /* 0x080fe200078e004e */
[----:B------:R-:W-:Y:S01]  /*28b0*/  @!PT LDS RZ, [RZ] ;  /* 0x00000000fffff984 */ /* 0x000fe20000000800 */
[----:B------:R-:W-:Y:S01]  /*28c0*/  @!PT LDS RZ, [RZ] ;  /* 0x00000000fffff984 */ /* 0x000fe20000000800 */
[----:B------:R-:W-:Y:S01]  /*28d0*/  @!PT LDS RZ, [RZ] ;  /* 0x00000000fffff984 */ /* 0x000fe20000000800 */
[----:B------:R1:W-:Y:S03]  /*28e0*/  @P2 LDGSTS.E.BYPASS.LTC128B.128 [R107+0x100], [R6.64], !P6 ;  /* 0x00100000066b2fae */ /* 0x0003e6000f101d48 */
[----:B------:R-:W-:Y:S01]  /*28f0*/  @P1 IMAD.X R3, R3, 0x1, R126, P3 ;  /* 0x0000000103031824 */ /* 0x000fe200018e067e */
[----:B------:R-:W-:Y:S01]  /*2900*/  @P1 LEA R4, P3, R2, c[0x0][0x250], 0x1 ;  /* 0x0000940002041a11 */ /* 0x000fe200078608ff */
[----:B------:R-:W-:Y:S01]  /*2910*/  @P0 IMAD R0, R14, R129, R5 ;  /* 0x000000810e000224 */ /* 0x000fe200078e0205 */
[----:B------:R1:W-:Y:S01]  /*2920*/  @P2 LDGSTS.E.BYPASS.LTC128B.128 [R107+0x2100], [R6.64+0x80], !P5 ;  /* 0x02100080066b2fae */ /* 0x0003e2000e901d48 */
[----:B------:R-:W-:Y:S01]  /*2930*/  IMAD.WIDE.U32 R12, R206, c[0x0][0x290], R104 ;  /* 0x0000a400ce0c7a25 */ /* 0x000fe200078e0068 */
[----:B------:R-:W-:-:S02]  /*2940*/  @P1 LEA.HI.X R5, R2, c[0x0][0x254], R3, 0x1, P3 ;  /* 0x0000950002051a11 */ /* 0x000fc400018f0c03 */
[----:B------:R1:W-:Y:S01]  /*2950*/  @P2 LDGSTS.E.BYPASS.LTC128B.128 [R107+0x4100], [R6.64+0x100], !P4 ;  /* 0x04100100066b2fae */ /* 0x0003e2000e101d48 */
[----:B------:R-:W-:Y:S01]  /*2960*/  @P0 IMAD.IADD R0, R9, 0x1, R0 ;  /* 0x0000000109000824 */ /* 0x000fe200078e0200 */
[----:B------:R-:W-:Y:S01]  /*2970*/  ISETP.GE.AND P2, PT, R104, c[0x0][0x27c], PT ;  /* 0x00009f0068007a0c */ /* 0x000fe20003f46270 */
[----:B------:R-:W-:Y:S01]  /*2980*/  IMAD.IADD R15, R13, 0x1, R16 ;  /* 0x000000010d0f7824 */ /* 0x000fe200078e0210 */
[C---:B------:R-:W-:Y:S01]  /*2990*/  @P0 LEA R2, P3, R8.reuse, c[0x0][0x220], 0x1 ;  /* 0x0000880008020a11 */ /* 0x040fe200078608ff */
[----:B------:R2:W-:Y:S01]  /*29a0*/  @P1 LDGSTS.E.BYPASS.LTC128B.128 [R107+0x1100], [R4.64], !P6 ;  /* 0x01100000046b1fae */ /* 0x0005e2000f101d48 */
[----:B------:R-:W-:Y:S02]  /*29b0*/  IMAD.MOV.U32 R14, RZ, RZ, R12 ;  /* 0x000000ffff0e7224 */ /* 0x000fe400078e000c */
[----:B------:R-:W-:Y:S01]  /*29c0*/  @P0 LEA.HI.X R3, R8, c[0x0][0x224], R0, 0x1, P3 ;  /* 0x0000890008030a11 */ /* 0x000fe200018f0c00 */
[----:B------:R-:W-:Y:S01]  /*29d0*/  IMAD R0, R18, c[0x0][0x280], RZ ;  /* 0x0000a00012007a24 */ /* 0x000fe200078e02ff */
[----:B------:R-:W-:Y:S01]  /*29e0*/  ISETP.GE.AND P3, PT, R30, c[0x0][0x27c], PT ;  /* 0x00009f001e007a0c */ /* 0x000fe20003f66270 */
[----:B------:R2:W-:Y:S01]  /*29f0*/  @P1 LDGSTS.E.BYPASS.LTC128B.128 [R107+0x3100], [R4.64+0x80], !P5 ;  /* 0x03100080046b1fae */ /* 0x0005e2000e901d48 */
[----:B------:R-:W-:-:S03]  /*2a00*/  IMAD.WIDE.U32 R8, R206, c[0x0][0x290], R108 ;  /* 0x0000a400ce087a25 */ /* 0x000fc600078e006c */
[----:B------:R-:W-:Y:S01]  /*2a10*/  @P2 LOP3.LUT R196, R196, 0x1, RZ, 0xfc, !PT ;  /* 0x00000001c4c42812 */ /* 0x000fe200078efcff */
[----:B------:R-:W-:Y:S01]  /*2a20*/  IMAD R21, R206, c[0x0][0x284], R0 ;  /* 0x0000a100ce157a24 */ /* 0x000fe200078e0200 */
[----:B------:R-:W-:Y:S01]  /*2a30*/  SEL R0, RZ, c[0x0][0x27c], !P2 ;  /* 0x00009f00ff007a07 */ /* 0x000fe20005000000 */
[----:B------:R2:W-:Y:S01]  /*2a40*/  @P1 LDGSTS.E.BYPASS.LTC128B.128 [R107+0x5100], [R4.64+0x100], !P4 ;  /* 0x05100100046b1fae */ /* 0x0005e2000e101d48 */
[----:B------:R-:W-:Y:S01]  /*2a50*/  ISETP.GE.AND P2, PT, R29, c[0x0][0x27c], PT ;  /* 0x00009f001d007a0c */ /* 0x000fe20003f46270 */
[----:B------:R-:W-:Y:S01]  /*2a60*/  IMAD.IADD R9, R16, 0x1, R9 ;  /* 0x0000000110097824 */ /* 0x000fe200078e0209 */
[----:B------:R-:W-:Y:S01]  /*2a70*/  LOP3.LUT R196, R196, 0xfffffffd, RZ, 0xc0, !PT ;  /* 0xfffffffdc4c47812 */ /* 0x000fe200078ec0ff */
[----:B------:R-:W-:Y:S01]  /*2a80*/  IMAD.IADD R0, R104, 0x1, R0 ;  /* 0x0000000168007824 */ /* 0x000fe200078e0200 */
[----:B------:R-:W-:Y:S01]  /*2a90*/  SEL R17, RZ, c[0x0][0x27c], !P2 ;  /* 0x00009f00ff117a07 */ /* 0x000fe20005000000 */
[----:B------:R-:W0:Y:S01]  /*2aa0*/  LDGDEPBAR ;  /* 0x00000000000079af */ /* 0x000e220000000000 */
[----:B------:R-:W-:Y:S01]  /*2ab0*/  @P3 LOP3.LUT R196, R196, 0x2, RZ, 0xfc, !PT ;  /* 0x00000002c4c43812 */ /* 0x000fe200078efcff */
[----:B------:R-:W-:Y:S01]  /*2ac0*/  IMAD.MOV.U32 R136, RZ, RZ, 0x1 ;  /* 0x00000001ff887424 */ /* 0x000fe200078e00ff */
[----:B------:R-:W-:Y:S01]  /*2ad0*/  SHF.R.S32.HI R16, RZ, 0x1f, R0 ;  /* 0x0000001fff107819 */ /* 0x000fe20000011400 */
[----:B-1----:R-:W-:Y:S01]  /*2ae0*/  IMAD.WIDE.U32 R6, R206, c[0x0][0x280], R104 ;  /* 0x0000a000ce067a25 */ /* 0x002fe200078e0068 */
[----:B------:R1:W-:Y:S01]  /*2af0*/  @P0 LDGSTS.E.BYPASS.LTC128B.128 [R107+0x12100], [R2.64], !P6 ;  /* 0x12100000026b0fae */ /* 0x0003e2000f101d48 */
[----:B------:R-:W-:-:S02]  /*2b00*/  LOP3.LUT R196, R196, 0xfffffffb, RZ, 0xc0, !PT ;  /* 0xfffffffbc4c47812 */ /* 0x000fc400078ec0ff */
[----:B------:R-:W-:Y:S01]  /*2b10*/  IMAD.IADD R13, R7, 0x1, R21 ;  /* 0x00000001070d7824 */ /* 0x000fe200078e0215 */
[----:B------:R-:W-:Y:S01]  /*2b20*/  SEL R7, RZ, c[0x0][0x27c], !P3 ;  /* 0x00009f00ff077a07 */ /* 0x000fe20005800000 */
[----:B------:R-:W-:Y:S01]  /*2b30*/  IMAD.MOV.U32 R12, RZ, RZ, R6 ;  /* 0x000000ffff0c7224 */ /* 0x000fe200078e0006 */
[----:B------:R1:W-:Y:S01]  /*2b40*/  @P0 LDGSTS.E.BYPASS.LTC128B.128 [R107+0x14100], [R2.64+0x80], !P5 ;  /* 0x14100080026b0fae */ /* 0x0003e2000e901d48 */
[----:B------:R-:W-:Y:S01]  /*2b50*/  IMAD.IADD R20, R29, 0x1, R17 ;  /* 0x000000011d147824 */ /* 0x000fe200078e0211 */
[-C--:B------:R-:W-:Y:S01]  /*2b60*/  LEA.HI R18, R16, R0.reuse, RZ, 0x3 ;  /* 0x0000000010127211 */ /* 0x080fe200078f18ff */
[----:B------:R-:W-:Y:S01]  /*2b70*/  IMAD.IADD R6, R30, 0x1, R7 ;  /* 0x000000011e067824 */ /* 0x000fe200078e0207 */
[----:B------:R1:W-:Y:S01]  /*2b80*/  @P0 LDGSTS.E.BYPASS.LTC128B.128 [R107+0x16100], [R2.64+0x100], !P4 ;  /* 0x16100100026b0fae */ /* 0x0003e2000e101d48 */
[----:B------:R-:W-:Y:S01]  /*2b90*/  LEA.HI R16, R16, R0, RZ, 0x6 ;  /* 0x0000000010107211 */ /* 0x000fe200078f30ff */
[----:B------:R-:W-:Y:S01]  /*2ba0*/  IMAD.MOV.U32 R132, RZ, RZ, c[0x0][0x290] ;  /* 0x0000a400ff847624 */ /* 0x000fe200078e00ff */
[----:B------:R-:W-:Y:S01]  /*2bb0*/  SHF.R.S32.HI R0, RZ, 0x1f, R20 ;  /* 0x0000001fff007819 */ /* 0x000fe20000011414 */
[----:B------:R-:W-:Y:S01]  /*2bc0*/  IMAD.MOV.U32 R131, RZ, RZ, c[0x0][0x280] ;  /* 0x0000a000ff837624 */ /* 0x000fe200078e00ff */
[----:B------:R-:W-:Y:S01]  /*2bd0*/  SHF.R.S32.HI R7, RZ, 0x1f, R6 ;  /* 0x0000001fff077819 */ /* 0x000fe20000011406 */
[----:B------:R-:W-:Y:S01]  /*2be0*/  IMAD.SHL.U32 R22, R16, 0x40, RZ ;  /* 0x0000004010167824 */ /* 0x000fe200078e00ff */
[----:B--2---:R-:W-:Y:S01]  /*2bf0*/  @P0 LEA R4, P1, R130, R2, 0x1 ;  /* 0x0000000282040211 */ /* 0x004fe200078208ff */
[----:B------:R-:W-:Y:S01]  /*2c00*/  IMAD.WIDE.U32 R94, R19, c[0x0][0x2b0], RZ ;  /* 0x0000ac00135e7a25 */ /* 0x000fe200078e00ff */
[----:B------:R-:W-:-:S02]  /*2c10*/  LEA.HI R24, R7, R6, RZ, 0x6 ;  /* 0x0000000607187211 */ /* 0x000fc400078f30ff */
[----:B------:R-:W-:Y:S01]  /*2c20*/  @P0 LEA.HI.X R5, R130, R3, R125, 0x1, P1 ;  /* 0x0000000382050211 */ /* 0x000fe200008f0c7d */
[----:B------:R-:W-:Y:S01]  /*2c30*/  IMAD.WIDE.U32 R92, R31, c[0x0][0x210], RZ ;  /* 0x000084001f5c7a25 */ /* 0x000fe200078e00ff */
[CC--:B------:R-:W-:Y:S02]  /*2c40*/  LEA.HI R16, R0.reuse, R20.reuse, RZ, 0x3 ;  /* 0x0000001400107211 */ /* 0x0c0fe400078f18ff */
[----:B------:R-:W-:Y:S01]  /*2c50*/  LEA.HI R0, R0, R20, RZ, 0x6 ;  /* 0x0000001400007211 */ /* 0x000fe200078f30ff */
[----:B------:R2:W-:Y:S01]  /*2c60*/  @P0 LDGSTS.E.BYPASS.LTC128B.128 [R107+0x13100], [R4.64], !P6 ;  /* 0x13100000046b0fae */ /* 0x0005e2000f101d48 */
[----:B------:R-:W-:Y:S01]  /*2c70*/  @P2 LOP3.LUT R196, R196, 0x4, RZ, 0xfc, !PT ;  /* 0x00000004c4c42812 */ /* 0x000fe200078efcff */
[----:B------:R-:W-:Y:S01]  /*2c80*/  IMAD.SHL.U32 R20, R24, 0x40, RZ ;  /* 0x0000004018147824 */ /* 0x000fe200078e00ff */
[----:B------:R-:W-:Y:S01]  /*2c90*/  LOP3.LUT R23, R208, 0x38, R18, 0xf8, !PT ;  /* 0x00000038d0177812 */ /* 0x000fe200078ef812 */
[----:B------:R2:W-:Y:S01]  /*2ca0*/  @P0 LDGSTS.E.BYPASS.LTC128B.128 [R107+0x15100], [R4.64+0x80], !P5 ;  /* 0x15100080046b0fae */ /* 0x0005e2000e901d48 */
[----:B------:R-:W-:Y:S01]  /*2cb0*/  IMAD.SHL.U32 R0, R0, 0x40, RZ ;  /* 0x0000004000007824 */ /* 0x000fe200078e00ff */
[----:B------:R-:W-:Y:S01]  /*2cc0*/  LOP3.LUT R196, R196, 0xfffffff7, RZ, 0xc0, !PT ;  /* 0xfffffff7c4c47812 */ /* 0x000fe200078ec0ff */
[----:B-----5:R-:W-:Y:S01]  /*2cd0*/  IMAD.WIDE.U32 R90, R142, c[0x0][0x290], R14 ;  /* 0x0000a4008e5a7a25 */ /* 0x020fe200078e000e */
[----:B------:R2:W-:Y:S01]  /*2ce0*/  @P0 LDGSTS.E.BYPASS.LTC128B.128 [R107+0x17100], [R4.64+0x100], !P4 ;  /* 0x17100100046b0fae */ /* 0x0005e2000e101d48 */
[----:B------:R-:W-:-:S02]  /*2cf0*/  LOP3.LUT P0, RZ, R240, 0x4, RZ, 0xc0, !PT ;  /* 0x00000004f0ff7812 */ /* 0x000fc4000780c0ff */
[----:B------:R-:W-:Y:S01]  /*2d00*/  LOP3.LUT R26, R22, 0xfffff000, RZ, 0xc0, !PT ;  /* 0xfffff000161a7812 */ /* 0x000fe200078ec0ff */
[----:B------:R-:W0:Y:S01]  /*2d10*/  LDGDEPBAR ;  /* 0x00000000000079af */ /* 0x000e220000000000 */
[----:B------:R-:W-:Y:S01]  /*2d20*/  LOP3.LUT R22, R208, 0x38, R16, 0xf8, !PT ;  /* 0x00000038d0167812 */ /* 0x000fe200078ef810 */
[----:B------:R-:W-:Y:S01]  /*2d30*/  IMAD.WIDE.U32 R88, R142, c[0x0][0x280], R12 ;  /* 0x0000a0008e587a25 */ /* 0x000fe200078e000c */
[-C--:B------:R-:W-:Y:S02]  /*2d40*/  LOP3.LUT R25, R23, R147.reuse, RZ, 0x3c, !PT ;  /* 0x0000009317197212 */ /* 0x080fe400078e3cff */
[----:B------:R-:W-:Y:S01]  /*2d50*/  ISETP.NE.AND P1, PT, R136, c[0x0][0x2b8], PT ;  /* 0x0000ae0088007a0c */ /* 0x000fe20003f25270 */
[----:B------:R-:W-:Y:S01]  /*2d60*/  IMAD.WIDE.U32 R86, R142, c[0x0][0x290], R8 ;  /* 0x0000a4008e567a25 */ /* 0x000fe200078e0008 */
[----:B------:R-:W-:Y:S02]  /*2d70*/  LOP3.LUT R23, R20, 0xfffff000, RZ, 0xc0, !PT ;  /* 0xfffff00014177812 */ /* 0x000fe400078ec0ff */
[----:B------:R-:W-:Y:S01]  /*2d80*/  LOP3.LUT R20, R0, 0xfffff000, RZ, 0xc0, !PT ;  /* 0xfffff00000147812 */ /* 0x000fe200078ec0ff */
[----:B------:R-:W-:Y:S01]  /*2d90*/  IMAD R135, R235, 0x40, R206 ;  /* 0x00000040eb877824 */ /* 0x000fe200078e02ce */
[----:B------:R-:W-:Y:S01]  /*2da0*/  @P0 LOP3.LUT R196, R196, 0x8, RZ, 0xfc, !PT ;  /* 0x00000008c4c40812 */ /* 0x000fe200078efcff */
[----:B------:R-:W-:Y:S01]  /*2db0*/  IMAD.MOV.U32 R34, RZ, RZ, RZ ;  /* 0x000000ffff227224 */ /* 0x000fe200078e00ff */
[----:B------:R-:W-:Y:S01]  /*2dc0*/  LEA.HI R17, R7, R6, RZ, 0x3 ;  /* 0x0000000607117211 */ /* 0x000fe200078f18ff */
[----:B------:R-:W-:Y:S01]  /*2dd0*/  IMAD.WIDE.U32 R6, R206, c[0x0][0x280], R108 ;  /* 0x0000a000ce067a25 */ /* 0x000fe200078e006c */
[----:B------:R-:W-:-:S02]  /*2de0*/  LOP3.LUT R0, R22, R147, RZ, 0x3c, !PT ;  /* 0x0000009316007212 */ /* 0x000fc400078e3cff */
[----:B-1----:R-:W-:Y:S01]  /*2df0*/  SHF.R.S32.HI R2, RZ, 0x1f, R142 ;  /* 0x0000001fff027819 */ /* 0x002fe2000001148e */
[----:B------:R-:W-:Y:S01]  /*2e00*/  IMAD.IADD R7, R21, 0x1, R7 ;  /* 0x0000000115077824 */ /* 0x000fe200078e0207 */
[----:B------:R-:W-:Y:S01]  /*2e10*/  ISETP.LE.AND P0, PT, R136, c[0x0][0x27c], PT ;  /* 0x00009f0088007a0c */ /* 0x000fe20003f03270 */
[----:B------:R-:W-:Y:S01]  /*2e20*/  IMAD.MOV.U32 R36, RZ, RZ, 0x1 ;  /* 0x00000001ff247424 */ /* 0x000fe200078e00ff */
[----:B------:R-:W-:Y:S01]  /*2e30*/  LOP3.LUT R196, R196, 0xffffffdf, RZ, 0xc0, !PT ;  /* 0xffffffdfc4c47812 */ /* 0x000fe200078ec0ff */
[----:B------:R-:W-:Y:S01]  /*2e40*/  IMAD R3, R2, c[0x0][0x290], RZ ;  /* 0x0000a40002037a24 */ /* 0x000fe200078e02ff */
[----:B------:R-:W-:Y:S01]  /*2e50*/  IADD3 R115, R0, R20, R148 ;  /* 0x0000001400737210 */ /* 0x000fe20007ffe094 */
[----:B------:R-:W-:Y:S01]  /*2e60*/  IMAD R0, R27, c[0x0][0x2b0], RZ ;  /* 0x0000ac001b007a24 */ /* 0x000fe200078e02ff */
[----:B------:R-:W-:Y:S01]  /*2e70*/  LOP3.LUT R21, R208, 0x38, R17, 0xf8, !PT ;  /* 0x00000038d0157812 */ /* 0x000fe200078ef811 */
[----:B------:R-:W-:Y:S01]  /*2e80*/  IMAD R2, R2, c[0x0][0x280], RZ ;  /* 0x0000a00002027a24 */ /* 0x000fe200078e02ff */
[----:B------:R-:W-:Y:S01]  /*2e90*/  LOP3.LUT R196, R196, 0xffffffef, RZ, 0xc0, !PT ;  /* 0xffffffefc4c47812 */ /* 0x000fe200078ec0ff */
[----:B--2---:R-:W-:Y:S01]  /*2ea0*/  IMAD R4, R19, c[0x0][0x2b4], R0 ;  /* 0x0000ad0013047a24 */ /* 0x004fe200078e0200 */
[----:B------:R-:W-:Y:S01]  /*2eb0*/  LOP3.LUT R21, R21, R147, RZ, 0x3c, !PT ;  /* 0x0000009315157212 */ /* 0x000fe200078e3cff */
[----:B------:R-:W-:Y:S01]  /*2ec0*/  IMAD R3, R142, c[0x0][0x294], R3 ;  /* 0x0000a5008e037a24 */ /* 0x000fe200078e0203 */
[----:B------:R-:W-:Y:S01]  /*2ed0*/  LOP3.LUT R0, R208, 0x18, R104, 0xf8, !PT ;  /* 0x00000018d0007812 */ /* 0x000fe200078ef868 */
[----:B------:R-:W-:Y:S01]  /*2ee0*/  IMAD R2, R142, c[0x0][0x284], R2 ;  /* 0x0000a1008e027a24 */ /* 0x000fe200078e0202 */
[----:B------:R-:W-:Y:S01]  /*2ef0*/  LOP3.LUT R75, R18, 0xfffffff8, RZ, 0xc0, !PT ;  /* 0xfffffff8124b7812 */ /* 0x000fe200078ec0ff */
[----:B------:R-:W-:Y:S01]  /*2f00*/  IMAD.WIDE.U32 R84, R142, c[0x0][0x280], R6 ;  /* 0x0000a0008e547a25 */ /* 0x000fe200078e0006 */
[----:B------:R-:W-:-:S02]  /*2f10*/  LOP3.LUT R74, R17, 0xfffffff8, RZ, 0xc0, !PT ;  /* 0xfffffff8114a7812 */ /* 0x000fc400078ec0ff */
[----:B------:R-:W-:Y:S01]  /*2f20*/  LOP3.LUT R71, R16, 0xfffffff8, RZ, 0xc0, !PT ;  /* 0xfffffff810477812 */ /* 0x000fe200078ec0ff */
[----:B------:R-:W-:Y:S01]  /*2f30*/  IMAD R114, R31, c[0x0][0x214], R93 ;  /* 0x000085001f727a24 */ /* 0x000fe200078e025d */
[----:B------:R-:W-:Y:S01]  /*2f40*/  @P1 LOP3.LUT R196, R196, 0x10, RZ, 0xfc, !PT ;  /* 0x00000010c4c41812 */ /* 0x000fe200078efcff */
[----:B------:R-:W-:Y:S01]  /*2f50*/  IMAD.IADD R113, R95, 0x1, R4 ;  /* 0x000000015f717824 */ /* 0x000fe200078e0204 */
[CC--:B------:R-:W-:Y:S01]  /*2f60*/  SHF.L.U64.HI R123, R132.reuse, R124.reuse, c[0x0][0x294] ;  /* 0x0000a500847b7619 */ /* 0x0c0fe2000001027c */
[----:B------:R-:W-:Y:S01]  /*2f70*/  IMAD.SHL.U32 R132, R132, 0x40, RZ ;  /* 0x0000004084847824 */ /* 0x000fe200078e00ff */
[C---:B------:R-:W-:Y:S01]  /*2f80*/  SHF.L.U64.HI R124, R131.reuse, R124, c[0x0][0x284] ;  /* 0x0000a100837c7619 */ /* 0x040fe2000001027c */
[----:B------:R-:W-:Y:S01]  /*2f90*/  IMAD.SHL.U32 R131, R131, 0x40, RZ ;  /* 0x0000004083837824 */ /* 0x000fe200078e00ff */
[--C-:B------:R-:W-:Y:S01]  /*2fa0*/  IADD3 R117, R25, R26, R148.reuse ;  /* 0x0000001a19757210 */ /* 0x100fe20007ffe094 */
[----:B------:R-:W-:Y:S01]  /*2fb0*/  IMAD.IADD R106, R91, 0x1, R3 ;  /* 0x000000015b6a7824 */ /* 0x000fe200078e0203 */
[----:B------:R-:W-:Y:S01]  /*2fc0*/  IADD3 R116, R21, R23, R148 ;  /* 0x0000001715747210 */ /* 0x000fe20007ffe094 */
[----:B------:R-:W-:Y:S01]  /*2fd0*/  IMAD.IADD R102, R3, 0x1, R87 ;  /* 0x0000000103667824 */ /* 0x000fe200078e0257 */
[----:B------:R-:W-:Y:S01]  /*2fe0*/  LOP3.LUT R0, R148, R0, R147, 0xf6, !PT ;  /* 0x0000000094007212 */ /* 0x000fe200078ef693 */
        /* <DEDUP_REMOVED lines=8> */
[----:B------:R-:W-:Y:S02]  /*3070*/  @P0 LOP3.LUT R196, R196, 0x20, RZ, 0xfc, !PT ;  /* 0x00000020c4c40812 */ /* 0x000fe400078efcff */
.L_x_1749:
[----:B------:R-:W-:Y:S01]  /*3080*/  ISETP.NE.AND P1, PT, R136, c[0x0][0x2b8], PT ;  /* 0x0000ae0088007a0c */ /* 0x000fe20003f25270 */
[----:B------:R-:W-:Y:S01]  /*3090*/  IMAD.SHL.U32 R8, R28, 0x40, RZ ;  /* 0x000000401c087824 */ /* 0x000fe200078e00ff */
[----:B------:R-:W-:Y:S01]  /*30a0*/  LOP3.LUT P2, RZ, R240, 0x4, RZ, 0xc0, !PT ;  /* 0x00000004f0ff7812 */ /* 0x000fe2000784c0ff */
[----:B------:R-:W-:Y:S01]  /*30b0*/  IMAD.MOV.U32 R63, RZ, RZ, RZ ;  /* 0x000000ffff3f7224 */ /* 0x000fe200078e00ff */
[----:B------:R-:W-:Y:S04]  /*30c0*/  DEPBAR.LE SB0, 0x2 ;  /* 0x000080800000791a */ /* 0x000fe80000000000 */
[C---:B-1----:R-:W-:Y:S01]  /*30d0*/  IMAD.IADD R2, R135.reuse, 0x1, R8 ;  /* 0x0000000187027824 */ /* 0x042fe200078e0208 */
[----:B------:R-:W-:Y:S01]  /*30e0*/  WARPSYNC 0xffffffff ;  /* 0xffffffff00007948 */ /* 0x000fe20003800000 */
[----:B------:R-:W-:Y:S02]  /*30f0*/  BSSY B1, `(.L_x_1725) ;  /* 0x00003fb000017945 */ /* 0x000fe40003800000 */
[----:B------:R-:W-:Y:S01]  /*3100*/  IMAD.IADD R4, R118, 0x1, R2 ;  /* 0x0000000176047824 */ /* 0x000fe200078e0202 */
[----:B------:R-:W-:Y:S03]  /*3110*/  ISETP.GE.AND P0, PT, R2, R70, PT ;  /* 0x000000460200720c */ /* 0x000fe60003f06270 */
[----:B------:R-:W-:Y:S01]  /*3120*/  @P1 IMAD.HI.U32 R2, R4, c[0x0][0x2bc], RZ ;  /* 0x0000af0004021a27 */ /* 0x000fe200078e00ff */
[----:B------:R-:W-:Y:S03]  /*3130*/  ISETP.GT.OR P0, PT, R135, 0x3f, P0 ;  /* 0x0000003f8700780c */ /* 0x000fe60000704670 */
[----:B------:R-:W-:Y:S01]  /*3140*/  IMAD.MOV.U32 R3, RZ, RZ, R4 ;  /* 0x000000ffff037224 */ /* 0x000fe200078e0004 */
[----:B------:R-:W-:Y:S09]  /*3150*/  @P1 SHF.R.U32.HI R3, RZ, c[0x0][0x2c0], R2 ;  /* 0x0000b000ff031a19 */ /* 0x000ff20000011602 */
[C---:B------:R-:W-:Y:S04]  /*3160*/  @!P0 IADD3 R2, P1, R3.reuse, R94, RZ ;  /* 0x0000005e03028210 */ /* 0x040fe80007f3e0ff */
[----:B------:R-:W-:Y:S01]  /*3170*/  @!P0 LEA.HI.X.SX32 R5, R3, R113, 0x1, P1 ;  /* 0x0000007103058211 */ /* 0x000fe200008f0eff */
[----:B------:R-:W-:Y:S01]  /*3180*/  IMAD.MOV R3, RZ, RZ, -R3 ;  /* 0x000000ffff037224 */ /* 0x000fe200078e0a03 */
[C---:B------:R-:W-:Y:S03]  /*3190*/  @!P0 LEA R6, P1, R2.reuse, c[0x0][0x2a0], 0x2 ;  /* 0x0000a80002068a11 */ /* 0x040fe600078210ff */
[----:B------:R-:W-:Y:S01]  /*31a0*/  IMAD R66, R3, c[0x0][0x2b8], R4 ;  /* 0x0000ae0003427a24 */ /* 0x000fe200078e0204 */
[----:B------:R-:W-:Y:S01]  /*31b0*/  @!P0 LEA.HI.X R7, R2, c[0x0][0x2a4], R5, 0x2, P1 ;  /* 0x0000a90002078a11 */ /* 0x000fe200008f1405 */
[----:B------:R-:W-:Y:S04]  /*31c0*/  IMAD R2, R34, 0x3000, R0 ;  /* 0x0000300022027824 */ /* 0x000fe800078e0200 */
[----:B------:R1:W5:Y:S01]  /*31d0*/  @!P0 LDG.E R63, [R6.64] ;  /* 0x00000008063f8981 */ /* 0x000362000c1e1900 */
[C---:B------:R-:W-:Y:S02]  /*31e0*/  IADD3 R5, R2.reuse, 0x20, RZ ;  /* 0x0000002002057810 */ /* 0x040fe40007ffe0ff */
[----:B------:R-:W-:Y:S01]  /*31f0*/  @P2 IADD3 R5, R2, -0x20, RZ ;  /* 0xffffffe002052810 */ /* 0x000fe20007ffe0ff */
[----:B------:R-:W-:Y:S01]  /*3200*/  BAR.SYNC.DEFER_BLOCKING 0x0 ;  /* 0x0000000000007b1d */ /* 0x000fe20000010000 */
[----:B------:R-:W-:Y:S02]  /*3210*/  ISETP.LE.AND P2, PT, R136, c[0x0][0x27c], PT ;  /* 0x00009f0088007a0c */ /* 0x000fe40003f43270 */
[----:B------:R-:W-:Y:S02]  /*3220*/  LEA R64, R2, 0x100, 0x1 ;  /* 0x0000010002407811 */ /* 0x000fe400078e08ff */
[----:B------:R-:W-:Y:S09]  /*3230*/  LEA R65, R5, 0x100, 0x1 ;  /* 0x0000010005417811 */ /* 0x000ff200078e08ff */
[----:B---3--:R-:W-:-:S05]  /*3240*/  @!P2 BRA `(.L_x_1726) ;  /* 0x00003b100000a947 */ /* 0x008fca0003800000 */
[----:B------:R-:W-:Y:S01]  /*3250*/  IMAD.WIDE.U32 R2, R66, c[0x0][0x1e0], RZ ;  /* 0x0000780042027a25 */ /* 0x000fe200078e00ff */
[----:B------:R-:W-:Y:S02]  /*3260*/  SHF.R.S32.HI R68, RZ, 0x1f, R66 ;  /* 0x0000001fff447819 */ /* 0x000fe40000011442 */
[----:B-----5:R-:W-:Y:S01]  /*3270*/  SHF.R.S32.HI R69, RZ, 0x1f, R63 ;  /* 0x0000001fff457819 */ /* 0x020fe2000001143f */
[-C--:B------:R-:W-:Y:S04]  /*3280*/  IMAD.WIDE.U32 R52, R131, R28.reuse, RZ ;  /* 0x0000001c83347225 */ /* 0x080fe800078e00ff */
[----:B------:R-:W-:Y:S02]  /*3290*/  IMAD R4, R68, c[0x0][0x1e0], RZ ;  /* 0x0000780044047a24 */ /* 0x000fe400078e02ff */
[----:B------:R-:W-:Y:S04]  /*32a0*/  IMAD.WIDE.U32 R54, R132, R28, RZ ;  /* 0x0000001c84367225 */ /* 0x000fe800078e00ff */
[----:B------:R-:W-:Y:S05]  /*32b0*/  IMAD R4, R66, c[0x0][0x1e4], R4 ;  /* 0x0000790042047a24 */ /* 0x000fea00078e0204 */
[----:B------:R-:W-:Y:S01]  /*32c0*/  IADD3 R3, R3, R4, RZ ;  /* 0x0000000403037210 */ /* 0x000fe20007ffe0ff */
[----:B------:R-:W-:Y:S04]  /*32d0*/  IMAD R4, R69, c[0x0][0x1f0], RZ ;  /* 0x00007c0045047a24 */ /* 0x000fe800078e02ff */
[C---:B------:R-:W-:Y:S04]  /*32e0*/  IMAD.WIDE.U32 R2, R63.reuse, c[0x0][0x1f0], R2 ;  /* 0x00007c003f027a25 */ /* 0x040fe800078e0002 */
[----:B------:R-:W-:Y:S01]  /*32f0*/  IMAD R4, R63, c[0x0][0x1f4], R4 ;  /* 0x00007d003f047a24 */ /* 0x000fe200078e0204 */
[----:B------:R-:W-:Y:S04]  /*3300*/  IADD3 R2, P0, R72, R2, RZ ;  /* 0x0000000248027210 */ /* 0x000fe80007f1e0ff */
[----:B------:R-:W-:Y:S01]  /*3310*/  IADD3.X R3, R76, R3, R4, P0, !PT ;  /* 0x000000034c037210 */ /* 0x000fe200007fe404 */
[-C--:B------:R-:W-:Y:S01]  /*3320*/  IMAD R4, R124, R28.reuse, RZ ;  /* 0x0000001c7c047224 */ /* 0x080fe200078e02ff */
[C---:B------:R-:W-:Y:S04]  /*3330*/  LEA R37, P0, R2.reuse, c[0x0][0x1c8], 0x1 ;  /* 0x0000720002257a11 */ /* 0x040fe800078008ff */
[----:B------:R-:W-:Y:S01]  /*3340*/  LEA.HI.X R35, R2, c[0x0][0x1cc], R3, 0x1, P0 ;  /* 0x0000730002237a11 */ /* 0x000fe200000f0c03 */
[----:B------:R-:W-:Y:S01]  /*3350*/  IMAD R3, R123, R28, RZ ;  /* 0x0000001c7b037224 */ /* 0x000fe200078e02ff */
[----:B------:R-:W-:Y:S02]  /*3360*/  ISETP.NE.AND P0, PT, RZ, UR5, PT ;  /* 0x00000005ff007c0c */ /* 0x000fe4000bf05270 */
[----:B------:R-:W-:Y:S05]  /*3370*/  SHF.R.S32.HI R2, RZ, 0x1f, R28 ;  /* 0x0000001fff027819 */ /* 0x000fea000001141c */
        /* <DEDUP_REMOVED lines=34> */
[C---:B-1----:R-:W-:Y:S01]  /*35a0*/  LEA R6, P0, R2.reuse, c[0x0][0x270], 0x1 ;  /* 0x00009c0002067a11 */ /* 0x042fe200078008ff */
        /* <DEDUP_REMOVED lines=31> */
.L_x_1729:
[----:B------:R-:W-:Y:S05]  /*37a0*/  BSYNC B0 ;  /* 0x0000000000007941 */ /* 0x000fea0003800000 */
.L_x_1728:
[----:B------:R2:W3:Y:S04]  /*37b0*/  SHFL.IDX PT, R53, R35, RZ, 0x1c1f ;  /* 0x001c1fff23357589 */ /* 0x0004e800000e0000 */
[----:B------:R2:W4:Y:S01]  /*37c0*/  SHFL.IDX PT, R52, R37, RZ, 0x1c1f ;  /* 0x001c1fff25347589 */ /* 0x00052200000e0000 */
[----:B------:R-:W-:-:S05]  /*37d0*/  @P1 BRA `(.L_x_1730) ;  /* 0x000038c000001947 */ /* 0x000fca0003800000 */
[----:B-1---5:R-:W-:Y:S01]  /*37e0*/  MOV R4, R21 ;  /* 0x0000001500047202 */ /* 0x022fe20000000f00 */
[----:B------:R-:W-:Y:S01]  /*37f0*/  IMAD.MOV.U32 R7, RZ, RZ, R22 ;  /* 0x000000ffff077224 */ /* 0x000fe200078e0016 */
        /* <DEDUP_REMOVED lines=29> */
[----:B--2---:R-:W-:Y:S01]  /*39d0*/  PRMT R37, R5, 0x5410, R4 ;  /* 0x0000541005257816 */ /* 0x004fe20000000004 */
        /* <DEDUP_REMOVED lines=8> */
[----:B------:R-:W-:Y:S02]  /*3a60*/  @!P0 SHF.R.U32.HI R14, RZ, 0x10, R13 ;  /* 0x00000010ff0e8819 */ /* 0x000fe4000001160d */
[----:B------:R-:W-:Y:S02]  /*3a70*/  @!P0 PRMT R32, R5, 0x5410, R6 ;  /* 0x0000541005208816 */ /* 0x000fe40000000006 */
[----:B------:R-:W-:Y:S02]  /*3a80*/  @!P0 PRMT R13, R4, 0x5410, R2 ;  /* 0x00005410040d8816 */ /* 0x000fe40000000002 */
[----:B------:R-:W1:Y:S01]  /*3a90*/  LDS.128 R4, [R64+0xc000] ;  /* 0x00c0000040047984 */ /* 0x000e620000000c00 */
        /* <DEDUP_REMOVED lines=23> */
[----:B------:R-:W-:Y:S02]  /*3c10*/  @!P0 LOP3.LUT R2, R6, 0xffff0000, RZ, 0xc0, !PT ;  /* 0xffff000006028812 */ /* 0x000fe400078ec0ff */
[----:B------:R-:W-:Y:S01]  /*3c20*/  @!P0 SHF.L.U32 R13, R35, 0x10, RZ ;  /* 0x00000010230d8819 */ /* 0x000fe200000006ff */
[----:B------:R-:W-:Y:S02]  /*3c30*/  @!P0 IMAD.MOV.U32 R5, RZ, RZ, R3 ;  /* 0x000000ffff058224 */ /* 0x000fe400078e0003 */
[C---:B------:R-:W-:Y:S01]  /*3c40*/  @!P0 IMAD.U32 R3, R12.reuse, 0x10000, RZ ;  /* 0x000100000c038824 */ /* 0x040fe200078e00ff */
[----:B------:R-:W-:Y:S01]  /*3c50*/  @!P0 LOP3.LUT R12, R12, 0xffff0000, RZ, 0xc0, !PT ;  /* 0xffff00000c0c8812 */ /* 0x000fe200078ec0ff */
[C---:B------:R-:W-:Y:S02]  /*3c60*/  @!P0 FMUL.FTZ R15, R2.reuse, R13 ;  /* 0x0000000d020f8220 */ /* 0x040fe40000410000 */
[-C--:B------:R-:W-:Y:S02]  /*3c70*/  @!P0 FMUL.FTZ R2, R2, R3.reuse ;  /* 0x0000000302028220 */ /* 0x080fe40000410000 */
[----:B------:R-:W-:Y:S01]  /*3c80*/  @!P0 FFMA.FTZ R32, R14, R3, -R15 ;  /* 0x000000030e208223 */ /* 0x000fe2000001080f */
[----:B------:R-:W-:Y:S01]  /*3c90*/  @!P0 LOP3.LUT R3, R7, 0xffff0000, RZ, 0xc0, !PT ;  /* 0xffff000007038812 */ /* 0x000fe200078ec0ff */
[----:B------:R-:W-:Y:S01]  /*3ca0*/  @!P0 FFMA.FTZ R2, R13, R14, R2 ;  /* 0x0000000e0d028223 */ /* 0x000fe20000010002 */
[----:B------:R-:W-:Y:S02]  /*3cb0*/  @!P0 LOP3.LUT R13, R35, 0xffff0000, RZ, 0xc0, !PT ;  /* 0xffff0000230d8812 */ /* 0x000fe400078ec0ff */
[----:B------:R-:W-:Y:S02]  /*3cc0*/  @!P0 SHF.L.U32 R14, R7, 0x10, RZ ;  /* 0x00000010070e8819 */ /* 0x000fe400000006ff */
[----:B------:R-:W-:Y:S01]  /*3cd0*/  @!P0 F2FP.BF16.PACK_AB R2, R2, R32 ;  /* 0x000000200202823e */ /* 0x000fe200000010ff */
[C---:B------:R-:W-:Y:S02]  /*3ce0*/  @!P0 FMUL.FTZ R15, R3.reuse, R13 ;  /* 0x0000000d030f8220 */ /* 0x040fe40000410000 */
[-C--:B------:R-:W-:Y:S02]  /*3cf0*/  @!P0 FMUL.FTZ R3, R3, R12.reuse ;  /* 0x0000000c03038220 */ /* 0x080fe40000410000 */
[----:B------:R-:W-:Y:S01]  /*3d00*/  @!P0 FFMA.FTZ R15, R14, R12, -R15 ;  /* 0x0000000c0e0f8223 */ /* 0x000fe2000001080f */
[C---:B----4-:R-:W-:Y:S01]  /*3d10*/  LEA R12, P1, R104.reuse, R52, 0x1 ;  /* 0x00000034680c7211 */ /* 0x050fe200078208ff */
[----:B------:R-:W-:Y:S02]  /*3d20*/  @!P0 FFMA.FTZ R3, R13, R14, R3 ;  /* 0x0000000e0d038223 */ /* 0x000fe40000010003 */
[----:B------:R-:W-:Y:S01]  /*3d30*/  @!P0 IMAD.MOV.U32 R6, RZ, RZ, R2 ;  /* 0x000000ffff068224 */ /* 0x000fe200078e0002 */
[----:B---3--:R-:W-:Y:S02]  /*3d40*/  LEA.HI.X R13, R104, R53, R105, 0x1, P1 ;  /* 0x00000035680d7211 */ /* 0x008fe400008f0c69 */
[----:B------:R-:W-:Y:S04]  /*3d50*/  @!P0 F2FP.BF16.PACK_AB R3, R3, R15 ;  /* 0x0000000f0303823e */ /* 0x000fe800000010ff */
[----:B------:R-:W-:Y:S05]  /*3d60*/  @!P0 MOV R7, R3 ;  /* 0x0000000300078202 */ /* 0x000fea0000000f00 */
[----:B------:R1:W-:Y:S02]  /*3d70*/  ST.E.128 [R12.64], R4 ;  /* 0x000000040c007985 */ /* 0x0003e4000c101d08 */
.L_x_1732:
[----:B------:R-:W-:Y:S05]  /*3d80*/  BSYNC B0 ;  /* 0x0000000000007941 */ /* 0x000fea0003800000 */
.L_x_1731:
        /* <DEDUP_REMOVED lines=17> */
[----:B------:R-:W-:Y:S02]  /*3ea0*/  @!P0 LOP3.LUT R24, R8, 0xffff0000, RZ, 0xc0, !PT ;  /* 0xffff000008188812 */ /* 0x000fe400078ec0ff */
        /* <DEDUP_REMOVED lines=10> */
[----:B------:R-:W-:Y:S02]  /*3f50*/  @!P0 IMAD.U32 R32, R35, 0x10000, RZ ;  /* 0x0001000023208824 */ /* 0x000fe400078e00ff */
[C---:B------:R-:W-:Y:S02]  /*3f60*/  @!P0 FMUL.FTZ R37, R5.reuse, R24 ;  /* 0x0000001805258220 */ /* 0x040fe40000410000 */
[-C--:B------:R-:W-:Y:S01]  /*3f70*/  @!P0 FMUL.FTZ R3, R5, R8.reuse ;  /* 0x0000000805038220 */ /* 0x080fe20000410000 */
[----:B------:R-:W-:Y:S01]  /*3f80*/  @!P0 LOP3.LUT R5, R15, 0xffff0000, RZ, 0xc0, !PT ;  /* 0xffff00000f058812 */ /* 0x000fe200078ec0ff */
[C---:B------:R-:W-:Y:S01]  /*3f90*/  @!P0 IMAD.U32 R7, R6.reuse, 0x10000, RZ ;  /* 0x0001000006078824 */ /* 0x040fe200078e00ff */
[----:B------:R-:W-:Y:S01]  /*3fa0*/  @!P0 LOP3.LUT R6, R6, 0xffff0000, RZ, 0xc0, !PT ;  /* 0xffff000006068812 */ /* 0x000fe200078ec0ff */
[----:B------:R-:W-:Y:S01]  /*3fb0*/  @!P0 FFMA.FTZ R37, R9, R8, -R37 ;  /* 0x0000000809258223 */ /* 0x000fe20000010825 */
[----:B------:R-:W-:Y:S01]  /*3fc0*/  @!P0 SHF.L.U32 R8, R14, 0x10, RZ ;  /* 0x000000100e088819 */ /* 0x000fe200000006ff */
[----:B------:R-:W-:Y:S01]  /*3fd0*/  @!P0 FFMA.FTZ R3, R24, R9, R3 ;  /* 0x0000000918038223 */ /* 0x000fe20000010003 */
[----:B------:R-:W-:Y:S01]  /*3fe0*/  @!P0 LOP3.LUT R9, R35, 0xffff0000, RZ, 0xc0, !PT ;  /* 0xffff000023098812 */ /* 0x000fe200078ec0ff */
[C---:B------:R-:W-:Y:S02]  /*3ff0*/  @!P0 FMUL.FTZ R24, R4.reuse, R32 ;  /* 0x0000002004188220 */ /* 0x040fe40000410000 */
[-C--:B------:R-:W-:Y:S02]  /*4000*/  @!P0 FMUL.FTZ R4, R4, R7.reuse ;  /* 0x0000000704048220 */ /* 0x080fe40000410000 */
[----:B------:R-:W-:Y:S02]  /*4010*/  @!P0 FFMA.FTZ R35, R8, R7, -R24 ;  /* 0x0000000708238223 */ /* 0x000fe40000010818 */
[----:B------:R-:W-:Y:S02]  /*4020*/  @!P0 IMAD.U32 R7, R15, 0x10000, RZ ;  /* 0x000100000f078824 */ /* 0x000fe400078e00ff */
[C---:B------:R-:W-:Y:S02]  /*4030*/  @!P0 FMUL.FTZ R24, R5.reuse, R9 ;  /* 0x0000000905188220 */ /* 0x040fe40000410000 */
[----:B------:R-:W-:Y:S02]  /*4040*/  @!P0 FMUL.FTZ R5, R5, R6 ;  /* 0x0000000605058220 */ /* 0x000fe40000410000 */
[----:B------:R-:W-:Y:S02]  /*4050*/  @!P0 FFMA.FTZ R4, R32, R8, R4 ;  /* 0x0000000820048223 */ /* 0x000fe40000010004 */
[----:B------:R-:W-:Y:S02]  /*4060*/  IMAD.SHL.U32 R8, R210, 0x8, RZ ;  /* 0x00000008d2087824 */ /* 0x000fe400078e00ff */
[----:B------:R-:W-:Y:S01]  /*4070*/  @!P0 FFMA.FTZ R24, R7, R6, -R24 ;  /* 0x0000000607188223 */ /* 0x000fe20000010818 */
[----:B------:R-:W-:Y:S01]  /*4080*/  @!P0 F2FP.BF16.PACK_AB R6, R3, R37 ;  /* 0x000000250306823e */ /* 0x000fe200000010ff */
[----:B------:R-:W-:Y:S01]  /*4090*/  @!P0 FFMA.FTZ R5, R9, R7, R5 ;  /* 0x0000000709058223 */ /* 0x000fe20000010005 */
[----:B------:R-:W-:Y:S02]  /*40a0*/  @!P0 F2FP.BF16.PACK_AB R3, R4, R35 ;  /* 0x000000230403823e */ /* 0x000fe400000010ff */
[----:B----4-:R-:W-:Y:S01]  /*40b0*/  LEA R38, P1, R8, R52, 0x1 ;  /* 0x0000003408267211 */ /* 0x010fe200078208ff */
[----:B------:R-:W-:Y:S01]  /*40c0*/  @!P0 IMAD.MOV.U32 R13, RZ, RZ, R6 ;  /* 0x000000ffff0d8224 */ /* 0x000fe200078e0006 */
[----:B------:R-:W-:Y:S01]  /*40d0*/  @!P0 F2FP.BF16.PACK_AB R7, R2, R54 ;  /* 0x000000360207823e */ /* 0x000fe200000010ff */
[----:B------:R-:W-:Y:S01]  /*40e0*/  @!P0 IMAD.MOV.U32 R14, RZ, RZ, R3 ;  /* 0x000000ffff0e8224 */ /* 0x000fe200078e0003 */
[----:B------:R-:W-:Y:S02]  /*40f0*/  @!P0 F2FP.BF16.PACK_AB R2, R5, R24 ;  /* 0x000000180502823e */ /* 0x000fe400000010ff */
[----:B---3--:R-:W-:Y:S02]  /*4100*/  LEA.HI.X.SX32 R39, R8, R53, 0x1, P1 ;  /* 0x0000003508277211 */ /* 0x008fe400008f0eff */
[----:B------:R-:W-:Y:S02]  /*4110*/  @!P0 MOV R12, R7 ;  /* 0x00000007000c8202 */ /* 0x000fe40000000f00 */
[----:B------:R-:W-:Y:S05]  /*4120*/  @!P0 MOV R15, R2 ;  /* 0x00000002000f8202 */ /* 0x000fea0000000f00 */
[----:B------:R1:W-:Y:S02]  /*4130*/  ST.E.128 [R38.64], R12 ;  /* 0x0000000c26007985 */ /* 0x0003e4000c101d08 */
.L_x_1734:
[----:B------:R-:W-:Y:S05]  /*4140*/  BSYNC B0 ;  /* 0x0000000000007941 */ /* 0x000fea0003800000 */
.L_x_1733:
[----:B------:R-:W-:Y:S01]  /*4150*/  ISETP.GE.AND P0, PT, R29, c[0x0][0x1d4], PT ;  /* 0x000075001d007a0c */ /* 0x000fe20003f06270 */
[----:B------:R-:W-:Y:S01]  /*4160*/  @!UPT UIADD3 URZ, URZ, URZ, URZ ;  /* 0x0000003f3f3ff290 */ /* 0x000fe2000fffe03f */
[----:B------:R-:W-:Y:S11]  /*4170*/  BSSY B0, `(.L_x_1735) ;  /* 0x000003b000007945 */ /* 0x000ff60003800000 */
[----:B------:R-:W-:-:S05]  /*4180*/  @P0 BRA `(.L_x_1736) ;  /* 0x0000039000000947 */ /* 0x000fca0003800000 */
[----:B-1----:R-:W1:Y:S01]  /*4190*/  LDS.128 R12, [R64+0xe000] ;  /* 0x00e00000400c7984 */ /* 0x002e620000000c00 */
[----:B------:R-:W-:Y:S02]  /*41a0*/  IMAD.SHL.U32 R4, R209, 0x8, RZ ;  /* 0x00000008d1047824 */ /* 0x000fe400078e00ff */
[----:B----4-:R-:W-:Y:S02]  /*41b0*/  IMAD.MOV.U32 R2, RZ, RZ, R52 ;  /* 0x000000ffff027224 */ /* 0x010fe400078e0034 */
[----:B---3--:R-:W-:Y:S03]  /*41c0*/  IMAD.MOV.U32 R3, RZ, RZ, R53 ;  /* 0x000000ffff037224 */ /* 0x008fe600078e0035 */
[C---:B------:R-:W-:Y:S04]  /*41d0*/  LEA R38, P0, R4.reuse, R2, 0x1 ;  /* 0x0000000204267211 */ /* 0x040fe800078008ff */
[----:B------:R-:W-:Y:S02]  /*41e0*/  LEA.HI.X.SX32 R39, R4, R3, 0x1, P0 ;  /* 0x0000000304277211 */ /* 0x000fe400000f0eff */
[----:B------:R-:W-:Y:S11]  /*41f0*/  ISETP.GE.AND P0, PT, R111, c[0x0][0x27c], PT ;  /* 0x00009f006f007a0c */ /* 0x000ff60003f06270 */
[----:B------:R-:W-:Y:S02]  /*4200*/  @!UPT UIADD3 URZ, URZ, URZ, URZ ;  /* 0x0000003f3f3ff290 */ /* 0x000fe4000fffe03f */
[----:B------:R-:W-:Y:S02]  /*4210*/  @!P0 SHF.R.U64 R5, R40, 0x10, R41 ;  /* 0x0000001028058819 */ /* 0x000fe40000001229 */
[--C-:B------:R-:W-:Y:S02]  /*4220*/  @!P0 SHF.R.U64 R2, R16, 0x10, R17.reuse ;  /* 0x0000001010028819 */ /* 0x100fe40000001211 */
[----:B------:R-:W-:Y:S02]  /*4230*/  @!P0 SHF.R.U32.HI R3, RZ, 0x10, R17 ;  /* 0x00000010ff038819 */ /* 0x000fe40000011611 */
[----:B------:R-:W-:Y:S02]  /*4240*/  @!P0 PRMT R5, R48, 0x5410, R5 ;  /* 0x0000541030058816 */ /* 0x000fe40000000005 */
[C---:B------:R-:W-:Y:S02]  /*4250*/  @!P0 PRMT R2, R25.reuse, 0x5432, R2 ;  /* 0x0000543219028816 */ /* 0x040fe40000000002 */
[----:B------:R-:W-:Y:S02]  /*4260*/  @!P0 SHF.R.U32.HI R4, RZ, 0x10, R41 ;  /* 0x00000010ff048819 */ /* 0x000fe40000011629 */
[----:B------:R-:W-:Y:S01]  /*4270*/  @!P0 PRMT R6, R25, 0x5410, R3 ;  /* 0x0000541019068816 */ /* 0x000fe20000000003 */
[----:B------:R-:W-:Y:S01]  /*4280*/  @!P0 IMAD.U32 R7, R2, 0x10000, RZ ;  /* 0x0001000002078824 */ /* 0x000fe200078e00ff */
[C---:B-1----:R-:W-:Y:S01]  /*4290*/  @!P0 LOP3.LUT R3, R12.reuse, 0xffff0000, RZ, 0xc0, !PT ;  /* 0xffff00000c038812 */ /* 0x042fe200078ec0ff */
[----:B------:R-:W-:Y:S01]  /*42a0*/  @!P0 IMAD.U32 R9, R12, 0x10000, RZ ;  /* 0x000100000c098824 */ /* 0x000fe200078e00ff */
[----:B------:R-:W-:Y:S02]  /*42b0*/  @!P0 SHF.L.U32 R8, R5, 0x10, RZ ;  /* 0x0000001005088819 */ /* 0x000fe400000006ff */
[----:B------:R-:W-:Y:S02]  /*42c0*/  @!P0 PRMT R24, R48, 0x5432, R4 ;  /* 0x0000543230188816 */ /* 0x000fe40000000004 */
[----:B------:R-:W-:Y:S01]  /*42d0*/  @!P0 LOP3.LUT R4, R13, 0xffff0000, RZ, 0xc0, !PT ;  /* 0xffff00000d048812 */ /* 0x000fe200078ec0ff */
[----:B------:R-:W-:Y:S01]  /*42e0*/  @!P0 FMUL.FTZ R25, R3, R8 ;  /* 0x0000000803198220 */ /* 0x000fe20000410000 */
[----:B------:R-:W-:Y:S02]  /*42f0*/  @!P0 LOP3.LUT R16, R5, 0xffff0000, RZ, 0xc0, !PT ;  /* 0xffff000005108812 */ /* 0x000fe400078ec0ff */
[----:B------:R-:W-:Y:S01]  /*4300*/  @!P0 LOP3.LUT R5, R2, 0xffff0000, RZ, 0xc0, !PT ;  /* 0xffff000002058812 */ /* 0x000fe200078ec0ff */
[-C--:B------:R-:W-:Y:S01]  /*4310*/  @!P0 FMUL.FTZ R2, R3, R7.reuse ;  /* 0x0000000703028220 */ /* 0x080fe20000410000 */
[----:B------:R-:W-:Y:S01]  /*4320*/  @!P0 SHF.L.U32 R17, R13, 0x10, RZ ;  /* 0x000000100d118819 */ /* 0x000fe200000006ff */
        /* <DEDUP_REMOVED lines=10> */
[C---:B------:R-:W-:Y:S01]  /*43d0*/  @!P0 LOP3.LUT R5, R15.reuse, 0xffff0000, RZ, 0xc0, !PT ;  /* 0xffff00000f058812 */ /* 0x040fe200078ec0ff */
        /* <DEDUP_REMOVED lines=20> */
.L_x_1736:
[----:B------:R-:W-:Y:S05]  /*4520*/  BSYNC B0 ;  /* 0x0000000000007941 */ /* 0x000fea0003800000 */
.L_x_1735:
        /* <DEDUP_REMOVED lines=10> */
[--C-:B------:R-:W-:Y:S02]  /*45d0*/  @!P0 SHF.R.U64 R2, R18, 0x10, R19.reuse ;  /* 0x0000001012028819 */ /* 0x100fe40000001213 */
[----:B------:R-:W-:Y:S02]  /*45e0*/  @!P0 SHF.R.U32.HI R3, RZ, 0x10, R19 ;  /* 0x00000010ff038819 */ /* 0x000fe40000011613 */
[----:B------:R-:W-:Y:S02]  /*45f0*/  @!P0 PRMT R5, R49, 0x5410, R5 ;  /* 0x0000541031058816 */ /* 0x000fe40000000005 */
[C---:B------:R-:W-:Y:S02]  /*4600*/  @!P0 PRMT R2, R26.reuse, 0x5432, R2 ;  /* 0x000054321a028816 */ /* 0x040fe40000000002 */
[----:B------:R-:W-:Y:S01]  /*4610*/  @!P0 SHF.R.U32.HI R4, RZ, 0x10, R43 ;  /* 0x00000010ff048819 */ /* 0x000fe2000001162b */
[----:B------:R-:W-:Y:S01]  /*4620*/  @!P0 IMAD.U32 R8, R5, 0x10000, RZ ;  /* 0x0001000005088824 */ /* 0x000fe200078e00ff */
[----:B------:R-:W-:Y:S01]  /*4630*/  @!P0 PRMT R6, R26, 0x5410, R3 ;  /* 0x000054101a068816 */ /* 0x000fe20000000003 */
[C---:B------:R-:W-:Y:S01]  /*4640*/  @!P0 IMAD.U32 R7, R2.reuse, 0x10000, RZ ;  /* 0x0001000002078824 */ /* 0x040fe200078e00ff */
[----:B------:R-:W-:Y:S02]  /*4650*/  @!P0 PRMT R18, R49, 0x5432, R4 ;  /* 0x0000543231128816 */ /* 0x000fe40000000004 */
        /* <DEDUP_REMOVED lines=24> */
[-C--:B------:R-:W-:Y:S02]  /*47e0*/  @!P0 FMUL.FTZ R5, R5, R6.reuse ;  /* 0x0000000605058220 */ /* 0x080fe40000410000 */
        /* <DEDUP_REMOVED lines=14> */
.L_x_1738:
[----:B------:R-:W-:Y:S05]  /*48d0*/  BSYNC B0 ;  /* 0x0000000000007941 */ /* 0x000fea0003800000 */
.L_x_1737:
        /* <DEDUP_REMOVED lines=13> */
[----:B------:R-:W-:Y:S02]  /*49b0*/  @!P0 PRMT R2, R27, 0x5432, R2 ;  /* 0x000054321b028816 */ /* 0x000fe40000000002 */
[----:B------:R-:W-:Y:S01]  /*49c0*/  @!P0 SHF.R.U32.HI R4, RZ, 0x10, R45 ;  /* 0x00000010ff048819 */ /* 0x000fe2000001162d */
[----:B------:R-:W-:Y:S01]  /*49d0*/  @!P0 IMAD.U32 R8, R5, 0x10000, RZ ;  /* 0x0001000005088824 */ /* 0x000fe200078e00ff */
[----:B------:R-:W-:Y:S01]  /*49e0*/  @!P0 PRMT R6, R27, 0x5410, R3 ;  /* 0x000054101b068816 */ /* 0x000fe20000000003 */
[----:B------:R-:W-:Y:S01]  /*49f0*/  @!P0 IMAD.U32 R7, R2, 0x10000, RZ ;  /* 0x0001000002078824 */ /* 0x000fe200078e00ff */
        /* <DEDUP_REMOVED lines=40> */
.L_x_1740:
[----:B------:R-:W-:Y:S05]  /*4c80*/  BSYNC B0 ;  /* 0x0000000000007941 */ /* 0x000fea0003800000 */
.L_x_1739:
        /* <DEDUP_REMOVED lines=56> */
[----:B------:R1:W-:Y:S01]  /*5010*/  ST.E.128 [R24.64], R12 ;  /* 0x0000000c18007985 */ /* 0x0003e2000c101d08 */
[----:B------:R-:W-:-:S05]  /*5020*/  BRA `(.L_x_1730) ;  /* 0x0000207000007947 */ /* 0x000fca0003800000 */
.L_x_1727:
[----:B------:R-:W-:Y:S01]  /*5030*/  ISETP.GE.AND P1, PT, R206, R67, PT ;  /* 0x00000043ce00720c */ /* 0x000fe20003f26270 */
[----:B------:R-:W-:Y:S01]  /*5040*/  BSSY B0, `(.L_x_1741) ;  /* 0x000002e000007945 */ /* 0x000fe20003800000 */
[----:B------:R-:W-:Y:S01]  /*5050*/  CS2R R26, SRZ ;  /* 0x00000000001a7805 */ /* 0x000fe2000001ff00 */
[----:B------:R-:W-:Y:S01]  /*5060*/  CS2R R24, SRZ ;  /* 0x0000000000187805 */ /* 0x000fe2000001ff00 */
[----:B------:R-:W-:Y:S01]  /*5070*/  CS2R R18, SRZ ;  /* 0x0000000000127805 */ /* 0x000fe2000001ff00 */
[----:B------:R-:W-:Y:S01]  /*5080*/  CS2R R16, SRZ ;  /* 0x0000000000107805 */ /* 0x000fe2000001ff00 */
[----:B-1----:R-:W-:Y:S01]  /*5090*/  CS2R R6, SRZ ;  /* 0x0000000000067805 */ /* 0x002fe2000001ff00 */
        /* <DEDUP_REMOVED lines=40> */
.L_x_1742:
[----:B------:R-:W-:Y:S05]  /*5320*/  BSYNC B0 ;  /* 0x0000000000007941 */ /* 0x000fea0003800000 */
.L_x_1741:
[----:B------:R2:W3:Y:S04]  /*5330*/  SHFL.IDX PT, R61, R35, RZ, 0x1c1f ;  /* 0x001c1fff233d7589 */ /* 0x0004e800000e0000 */
[----:B------:R2:W4:Y:S01]  /*5340*/  SHFL.IDX PT, R60, R37, RZ, 0x1c1f ;  /* 0x001c1fff253c7589 */ /* 0x00052200000e0000 */
[----:B------:R-:W-:-:S05]  /*5350*/  @P1 BRA `(.L_x_1730) ;  /* 0x00001d4000001947 */ /* 0x000fca0003800000 */
[----:B-1---5:R-:W-:Y:S01]  /*5360*/  MOV R2, R25 ;  /* 0x0000001900027202 */ /* 0x022fe20000000f00 */
[----:B------:R-:W-:Y:S01]  /*5370*/  IMAD.MOV.U32 R9, RZ, RZ, R26 ;  /* 0x000000ffff097224 */ /* 0x000fe200078e001a */
[----:B------:R-:W-:Y:S01]  /*5380*/  ISETP.GE.AND P0, PT, R104, c[0x0][0x1d4], PT ;  /* 0x0000750068007a0c */ /* 0x000fe20003f06270 */
[----:B------:R-:W-:Y:S01]  /*5390*/  IMAD.MOV.U32 R8, RZ, RZ, R27 ;  /* 0x000000ffff087224 */ /* 0x000fe200078e001b */
[----:B------:R-:W-:Y:S01]  /*53a0*/  IADD3 R119, -R122, c[0x0][0x1d4], RZ ;  /* 0x000075007a777a10 */ /* 0x000fe20007ffe1ff */
[----:B------:R-:W-:Y:S01]  /*53b0*/  IMAD.MOV.U32 R3, RZ, RZ, R24 ;  /* 0x000000ffff037224 */ /* 0x000fe200078e0018 */
[----:B------:R-:W-:Y:S01]  /*53c0*/  BSSY B0, `(.L_x_1743) ;  /* 0x0000099000007945 */ /* 0x000fe20003800000 */
[----:B------:R-:W-:Y:S01]  /*53d0*/  IMAD R59, R34, 0x3000, RZ ;  /* 0x00003000223b7824 */ /* 0x000fe200078e02ff */
        /* <DEDUP_REMOVED lines=18> */
[----:B------:R-:W-:Y:S02]  /*5500*/  PRMT R56, R9, 0x5410, R8 ;  /* 0x0000541009387816 */ /* 0x000fe40000000008 */
[----:B------:R-:W-:Y:S01]  /*5510*/  PRMT R55, R3, 0x5410, R2 ;  /* 0x0000541003377816 */ /* 0x000fe20000000002 */
[----:B------:R-:W-:-:S05]  /*5520*/  @P0 BRA `(.L_x_1744) ;  /* 0x0000082000000947 */ /* 0x000fca0003800000 */
[----:B------:R-:W-:Y:S01]  /*5530*/  LOP3.LUT P2, RZ, R196, 0x1, RZ, 0xc0, !PT ;  /* 0x00000001c4ff7812 */ /* 0x000fe2000784c0ff */
[----:B------:R-:W-:Y:S01]  /*5540*/  IMAD.MOV.U32 R53, RZ, RZ, R15 ;  /* 0x000000ffff357224 */ /* 0x000fe200078e000f */
[----:B------:R-:W-:Y:S01]  /*5550*/  ISETP.GE.AND P0, PT, R104, c[0x0][0x27c], PT ;  /* 0x00009f0068007a0c */ /* 0x000fe20003f06270 */
[----:B------:R-:W-:Y:S01]  /*5560*/  IMAD.MOV.U32 R21, RZ, RZ, R12 ;  /* 0x000000ffff157224 */ /* 0x000fe200078e000c */
[----:B------:R-:W-:Y:S01]  /*5570*/  SEL R2, R122, R119, !P2 ;  /* 0x000000777a027207 */ /* 0x000fe20005000000 */
[----:B--2---:R-:W-:Y:S02]  /*5580*/  IMAD.MOV.U32 R35, RZ, RZ, R14 ;  /* 0x000000ffff237224 */ /* 0x004fe400078e000e */
        /* <DEDUP_REMOVED lines=10> */
[----:B------:R-:W-:Y:S02]  /*5630*/  LEA.HI R3, R3, R2, RZ, 0x3 ;  /* 0x0000000203037211 */ /* 0x000fe400078f18ff */
[----:B------:R-:W-:Y:S02]  /*5640*/  @!P0 SHF.R.U32.HI R52, RZ, 0x10, R15 ;  /* 0x00000010ff348819 */ /* 0x000fe4000001160f */
[----:B------:R-:W-:Y:S01]  /*5650*/  @!P0 PRMT R54, R21, 0x5410, R12 ;  /* 0x0000541015368816 */ /* 0x000fe2000000000c */
[----:B------:R-:W-:Y:S01]  /*5660*/  IMAD.SHL.U32 R3, R3, 0x200, RZ ;  /* 0x0000020003037824 */ /* 0x000fe200078e00ff */
[----:B------:R-:W-:Y:S02]  /*5670*/  LOP3.LUT R8, R208, 0x38, R62, 0xf8, !PT ;  /* 0x00000038d0087812 */ /* 0x000fe400078ef83e */
[----:B------:R-:W-:Y:S02]  /*5680*/  MOV R2, R4 ;  /* 0x0000000400027202 */ /* 0x000fe40000000f00 */
[----:B------:R-:W-:Y:S02]  /*5690*/  LOP3.LUT R13, R8, R147, RZ, 0x3c, !PT ;  /* 0x00000093080d7212 */ /* 0x000fe400078e3cff */
[----:B------:R-:W-:Y:S02]  /*56a0*/  LOP3.LUT R9, R3, 0x7ffff000, RZ, 0xc0, !PT ;  /* 0x7ffff00003097812 */ /* 0x000fe400078ec0ff */
[----:B------:R-:W-:Y:S02]  /*56b0*/  @!P0 SHF.R.U64 R3, R4, 0x10, R5 ;  /* 0x0000001004038819 */ /* 0x000fe40000001205 */
[----:B------:R-:W-:Y:S01]  /*56c0*/  IADD3 R4, R13, R9, R148 ;  /* 0x000000090d047210 */ /* 0x000fe20007ffe094 */
[----:B------:R-:W-:Y:S01]  /*56d0*/  IMAD.MOV.U32 R9, RZ, RZ, R7 ;  /* 0x000000ffff097224 */ /* 0x000fe200078e0007 */
[----:B------:R-:W-:Y:S02]  /*56e0*/  IADD3 R13, R117, R59, RZ ;  /* 0x0000003b750d7210 */ /* 0x000fe40007ffe0ff */
[----:B------:R-:W-:Y:S01]  /*56f0*/  @!P0 SHF.R.U32.HI R8, RZ, 0x10, R5 ;  /* 0x00000010ff088819 */ /* 0x000fe20000011605 */
[----:B------:R-:W-:Y:S01]  /*5700*/  IMAD.IADD R4, R59, 0x1, R4 ;  /* 0x000000013b047824 */ /* 0x000fe200078e0204 */
[----:B------:R-:W-:Y:S01]  /*5710*/  @!P0 PRMT R38, R39, 0x5410, R38 ;  /* 0x0000541027268816 */ /* 0x000fe20000000026 */
[----:B------:R-:W-:Y:S01]  /*5720*/  IMAD.MOV.U32 R5, RZ, RZ, R6 ;  /* 0x000000ffff057224 */ /* 0x000fe200078e0006 */
[--C-:B------:R-:W-:Y:S02]  /*5730*/  @!P0 SHF.R.U64 R6, R6, 0x10, R7.reuse ;  /* 0x0000001006068819 */ /* 0x100fe40000001207 */
[----:B------:R-:W-:Y:S02]  /*5740*/  SHF.L.U32 R14, R4, 0x1, RZ ;  /* 0x00000001040e7819 */ /* 0x000fe400000006ff */
[----:B------:R-:W-:Y:S02]  /*5750*/  @!P0 SHF.R.U32.HI R4, RZ, 0x10, R7 ;  /* 0x00000010ff048819 */ /* 0x000fe40000011607 */
[----:B------:R-:W-:Y:S01]  /*5760*/  @!P0 PRMT R7, R2, 0x5410, R3 ;  /* 0x0000541002078816 */ /* 0x000fe20000000003 */
[----:B------:R-:W-:Y:S01]  /*5770*/  IMAD.SHL.U32 R2, R13, 0x2, RZ ;  /* 0x000000020d027824 */ /* 0x000fe200078e00ff */
[----:B------:R-:W-:Y:S01]  /*5780*/  @!P0 PRMT R8, R20, 0x5410, R8 ;  /* 0x0000541014088816 */ /* 0x000fe20000000008 */
[----:B------:R-:W1:Y:S01]  /*5790*/  LDS.128 R12, [R14+0xc100] ;  /* 0x00c100000e0c7984 */ /* 0x000e620000000c00 */
[----:B------:R-:W-:Y:S02]  /*57a0*/  @!P0 SHF.L.U32 R3, R7, 0x10, RZ ;  /* 0x0000001007038819 */ /* 0x000fe400000006ff */
[----:B------:R-:W-:Y:S01]  /*57b0*/  @!P0 PRMT R20, R5, 0x5410, R6 ;  /* 0x0000541005148816 */ /* 0x000fe20000000006 */
[----:B------:R-:W-:Y:S01]  /*57c0*/  @!P0 IMAD.U32 R5, R54, 0x10000, RZ ;  /* 0x0001000036058824 */ /* 0x000fe200078e00ff */
[----:B------:R-:W-:Y:S02]  /*57d0*/  @!P0 PRMT R21, R9, 0x5410, R4 ;  /* 0x0000541009158816 */ /* 0x000fe40000000004 */
[----:B------:R-:W-:Y:S01]  /*57e0*/  @!P0 PRMT R35, R35, 0x5410, R37 ;  /* 0x0000541023238816 */ /* 0x000fe20000000025 */
[----:B------:R1:W2:Y:S01]  /*57f0*/  LDS.128 R40, [R2+0xc100] ;  /* 0x00c1000002287984 */ /* 0x0002a20000000c00 */
[----:B------:R-:W-:Y:S01]  /*5800*/  @!P0 PRMT R37, R53, 0x5410, R52 ;  /* 0x0000541035258816 */ /* 0x000fe20000000034 */
[----:B-1----:R-:W-:Y:S04]  /*5810*/  @!P0 IMAD.U32 R2, R12, 0x10000, RZ ;  /* 0x000100000c028824 */ /* 0x002fe800078e00ff */
[C---:B------:R-:W-:Y:S02]  /*5820*/  @!P0 FMUL.FTZ R6, R2.reuse, R5 ;  /* 0x0000000502068220 */ /* 0x040fe40000410000 */
[-C--:B------:R-:W-:Y:S02]  /*5830*/  @!P0 FMUL.FTZ R2, R2, R3.reuse ;  /* 0x0000000302028220 */ /* 0x080fe40000410000 */
[----:B--2---:R-:W-:Y:S04]  /*5840*/  @!P0 IMAD.U32 R4, R40, 0x10000, RZ ;  /* 0x0001000028048824 */ /* 0x004fe800078e00ff */
        /* <DEDUP_REMOVED lines=8> */
[----:B------:R-:W-:Y:S02]  /*58d0*/  @!P0 FFMA.FTZ R7, R6, R4, -R7 ;  /* 0x0000000406078223 */ /* 0x000fe40000010807 */
[----:B------:R-:W-:Y:S01]  /*58e0*/  @!P0 FFMA.FTZ R3, R5, R6, R3 ;  /* 0x0000000605038223 */ /* 0x000fe20000010003 */
[----:B------:R-:W-:Y:S01]  /*58f0*/  @!P0 SHF.L.U32 R5, R8, 0x10, RZ ;  /* 0x0000001008058819 */ /* 0x000fe200000006ff */
[----:B------:R-:W-:Y:S01]  /*5900*/  @!P0 IMAD.U32 R6, R38, 0x10000, RZ ;  /* 0x0001000026068824 */ /* 0x000fe200078e00ff */
[----:B------:R-:W-:Y:S01]  /*5910*/  @!P0 F2FP.BF16.PACK_AB R9, R7, R9 ;  /* 0x000000090709823e */ /* 0x000fe200000010ff */
        /* <DEDUP_REMOVED lines=10> */
[----:B------:R-:W-:Y:S01]  /*59c0*/  @!P0 IMAD.U32 R9, R42, 0x10000, RZ ;  /* 0x000100002a098824 */ /* 0x000fe200078e00ff */
[----:B------:R-:W-:Y:S01]  /*59d0*/  @!P0 LOP3.LUT R8, R41, 0xffff0000, RZ, 0xc0, !PT ;  /* 0xffff000029088812 */ /* 0x000fe200078ec0ff */
[C---:B------:R-:W-:Y:S02]  /*59e0*/  @!P0 FMUL.FTZ R38, R5.reuse, R7 ;  /* 0x0000000705268220 */ /* 0x040fe40000410000 */
[-C--:B------:R-:W-:Y:S02]  /*59f0*/  @!P0 FMUL.FTZ R5, R5, R6.reuse ;  /* 0x0000000605058220 */ /* 0x080fe40000410000 */
[----:B------:R-:W-:Y:S02]  /*5a00*/  @!P0 FFMA.FTZ R38, R8, R6, -R38 ;  /* 0x0000000608268223 */ /* 0x000fe40000010826 */
[----:B------:R-:W-:Y:S01]  /*5a10*/  @!P0 FFMA.FTZ R5, R7, R8, R5 ;  /* 0x0000000807058223 */ /* 0x000fe20000010005 */
[----:B------:R-:W-:Y:S01]  /*5a20*/  @!P0 SHF.L.U32 R8, R35, 0x10, RZ ;  /* 0x0000001023088819 */ /* 0x000fe200000006ff */
[----:B------:R-:W-:Y:S01]  /*5a30*/  @!P0 IMAD.U32 R7, R20, 0x10000, RZ ;  /* 0x0001000014078824 */ /* 0x000fe200078e00ff */
[----:B------:R-:W-:Y:S02]  /*5a40*/  @!P0 F2FP.BF16.PACK_AB R6, R38, R39 ;  /* 0x000000272606823e */ /* 0x000fe400000010ff */
[----:B------:R-:W-:Y:S03]  /*5a50*/  @!P0 F2FP.BF16.PACK_AB R4, R5, R4 ;  /* 0x000000040504823e */ /* 0x000fe600000010ff */
[----:B------:R-:W-:Y:S02]  /*5a60*/  @!P0 IMAD.MOV.U32 R41, RZ, RZ, R6 ;  /* 0x000000ffff298224 */ /* 0x000fe400078e0006 */
[----:B------:R-:W-:Y:S02]  /*5a70*/  @!P0 IMAD.U32 R6, R14, 0x10000, RZ ;  /* 0x000100000e068824 */ /* 0x000fe400078e00ff */
[----:B------:R-:W-:Y:S02]  /*5a80*/  @!P0 IMAD.MOV.U32 R13, RZ, RZ, R4 ;  /* 0x000000ffff0d8224 */ /* 0x000fe400078e0004 */
        /* <DEDUP_REMOVED lines=16> */
[----:B------:R-:W-:Y:S01]  /*5b90*/  @!P0 IMAD.U32 R35, R43, 0x10000, RZ ;  /* 0x000100002b238824 */ /* 0x000fe200078e00ff */
[----:B------:R-:W-:Y:S01]  /*5ba0*/  @!P0 MOV R42, R38 ;  /* 0x00000026002a8202 */ /* 0x000fe20000000f00 */
        /* <DEDUP_REMOVED lines=16> */
[----:B------:R-:W-:Y:S02]  /*5cb0*/  @!P0 F2FP.BF16.PACK_AB R2, R9, R8 ;  /* 0x000000080902823e */ /* 0x000fe400000010ff */
[----:B------:R-:W-:Y:S01]  /*5cc0*/  @!P0 MOV R14, R3 ;  /* 0x00000003000e8202 */ /* 0x000fe20000000f00 */
        /* <DEDUP_REMOVED lines=8> */
.L_x_1744:
[----:B------:R-:W-:Y:S05]  /*5d50*/  BSYNC B0 ;  /* 0x0000000000007941 */ /* 0x000fea0003800000 */
.L_x_1743:
[----:B------:R-:W-:Y:S01]  /*5d60*/  ISETP.GE.AND P0, PT, R30, c[0x0][0x1d4], PT ;  /* 0x000075001e007a0c */ /* 0x000fe20003f06270 */
[----:B------:R-:W-:Y:S01]  /*5d70*/  @!UPT UIADD3 URZ, URZ, URZ, URZ ;  /* 0x0000003f3f3ff290 */ /* 0x000fe2000fffe03f */
[----:B------:R-:W-:Y:S11]  /*5d80*/  BSSY B0, `(.L_x_1745) ;  /* 0x000007c000007945 */ /* 0x000ff60003800000 */
[----:B------:R-:W-:-:S05]  /*5d90*/  @P0 BRA `(.L_x_1746) ;  /* 0x000007a000000947 */ /* 0x000fca0003800000 */
[----:B------:R-:W-:Y:S02]  /*5da0*/  LOP3.LUT P1, RZ, R196, 0x2, RZ, 0xc0, !PT ;  /* 0x00000002c4ff7812 */ /* 0x000fe4000782c0ff */
[----:B------:R-:W-:Y:S02]  /*5db0*/  ISETP.GE.AND P0, PT, R30, c[0x0][0x27c], PT ;  /* 0x00009f001e007a0c */ /* 0x000fe40003f06270 */
[----:B-1----:R-:W-:Y:S04]  /*5dc0*/  SEL R2, R122, R119, !P1 ;  /* 0x000000777a027207 */ /* 0x002fe80004800000 */
[----:B------:R-:W-:Y:S04]  /*5dd0*/  SHF.R.S32.HI R3, RZ, 0x1f, R2 ;  /* 0x0000001fff037819 */ /* 0x000fe80000011402 */
[----:B------:R-:W-:Y:S03]  /*5de0*/  LEA.HI R2, R3, R2, RZ, 0x4 ;  /* 0x0000000203027211 */ /* 0x000fe600078f20ff */
[----:B------:R-:W-:Y:S02]  /*5df0*/  @!P0 SHF.R.U64 R6, R44, 0x10, R45 ;  /* 0x000000102c068819 */ /* 0x000fe4000000122d */
[----:B------:R-:W-:Y:S02]  /*5e00*/  LEA.HI.SX32 R2, R2, R101, 0x1c ;  /* 0x0000006502027211 */ /* 0x000fe400078fe2ff */
[----:B------:R-:W-:Y:S02]  /*5e10*/  @!P0 SHF.R.U64 R4, R16, 0x10, R17 ;  /* 0x0000001010048819 */ /* 0x000fe40000001211 */
[----:B------:R-:W-:Y:S01]  /*5e20*/  SHF.R.S32.HI R3, RZ, 0x1f, R2 ;  /* 0x0000001fff037819 */ /* 0x000fe20000011402 */
[----:B--2---:R-:W-:Y:S01]  /*5e30*/  IMAD.SHL.U32 R35, R2, 0x8, RZ ;  /* 0x0000000802237824 */ /* 0x004fe200078e00ff */
[----:B------:R-:W-:Y:S02]  /*5e40*/  @!P0 SHF.R.U32.HI R8, RZ, 0x10, R45 ;  /* 0x00000010ff088819 */ /* 0x000fe4000001162d */
[----:B------:R-:W-:Y:S02]  /*5e50*/  LEA.HI R2, R3, R2, RZ, 0x3 ;  /* 0x0000000203027211 */ /* 0x000fe400078f18ff */
[----:B------:R-:W-:Y:S02]  /*5e60*/  @!P0 SHF.R.U64 R5, R18, 0x10, R19 ;  /* 0x0000001012058819 */ /* 0x000fe40000001213 */
[----:B------:R-:W-:Y:S01]  /*5e70*/  @!P0 PRMT R18, R55, 0x5410, R6 ;  /* 0x0000541037128816 */ /* 0x000fe20000000006 */
[----:B------:R-:W-:Y:S01]  /*5e80*/  IMAD.SHL.U32 R2, R2, 0x200, RZ ;  /* 0x0000020002027824 */ /* 0x000fe200078e00ff */
[----:B------:R-:W-:Y:S02]  /*5e90*/  LOP3.LUT R3, R208, 0x38, R35, 0xf8, !PT ;  /* 0x00000038d0037812 */ /* 0x000fe400078ef823 */
[----:B------:R-:W-:Y:S02]  /*5ea0*/  @!P0 PRMT R4, R22, 0x5432, R4 ;  /* 0x0000543216048816 */ /* 0x000fe40000000004 */
[----:B------:R-:W-:Y:S02]  /*5eb0*/  LOP3.LUT R3, R3, R147, RZ, 0x3c, !PT ;  /* 0x0000009303037212 */ /* 0x000fe400078e3cff */
[----:B------:R-:W-:Y:S02]  /*5ec0*/  LOP3.LUT R2, R2, 0x7ffff000, RZ, 0xc0, !PT ;  /* 0x7ffff00002027812 */ /* 0x000fe400078ec0ff */
[----:B------:R-:W-:Y:S02]  /*5ed0*/  @!P0 SHF.R.U32.HI R7, RZ, 0x10, R47 ;  /* 0x00000010ff078819 */ /* 0x000fe4000001162f */
[----:B------:R-:W-:Y:S01]  /*5ee0*/  IADD3 R2, R3, R2, R148 ;  /* 0x0000000203027210 */ /* 0x000fe20007ffe094 */
[----:B------:R-:W-:Y:S01]  /*5ef0*/  IMAD.IADD R3, R116, 0x1, R59 ;  /* 0x0000000174037824 */ /* 0x000fe200078e023b */
[----:B------:R-:W-:Y:S02]  /*5f00*/  @!P0 SHF.R.U64 R9, R46, 0x10, R47 ;  /* 0x000000102e098819 */ /* 0x000fe4000000122f */
[C---:B------:R-:W-:Y:S01]  /*5f10*/  @!P0 PRMT R20, R56.reuse, 0x5432, R7 ;  /* 0x0000543238148816 */ /* 0x040fe20000000007 */
[----:B------:R-:W-:Y:S01]  /*5f20*/  IMAD.IADD R2, R59, 0x1, R2 ;  /* 0x000000013b027824 */ /* 0x000fe200078e0202 */
[----:B------:R-:W-:Y:S01]  /*5f30*/  @!P0 PRMT R21, R56, 0x5410, R9 ;  /* 0x0000541038158816 */ /* 0x000fe20000000009 */
[----:B------:R-:W-:Y:S01]  /*5f40*/  IMAD.SHL.U32 R3, R3, 0x2, RZ ;  /* 0x0000000203037824 */ /* 0x000fe200078e00ff */
[----:B------:R-:W-:Y:S01]  /*5f50*/  @!P0 PRMT R16, R23, 0x5410, R5 ;  /* 0x0000541017108816 */ /* 0x000fe20000000005 */
[----:B------:R-:W-:Y:S01]  /*5f60*/  IMAD.SHL.U32 R2, R2, 0x2, RZ ;  /* 0x0000000202027824 */ /* 0x000fe200078e00ff */
[C---:B------:R-:W-:Y:S01]  /*5f70*/  @!P0 LOP3.LUT R5, R4.reuse, 0xffff0000, RZ, 0xc0, !PT ;  /* 0xffff000004058812 */ /* 0x040fe200078ec0ff */
[----:B------:R-:W-:Y:S01]  /*5f80*/  @!P0 IMAD.U32 R7, R4, 0x10000, RZ ;  /* 0x0001000004078824 */ /* 0x000fe200078e00ff */
[----:B------:R1:W2:Y:S08]  /*5f90*/  LDS.128 R40, [R3+0xc100] ;  /* 0x00c1000003287984 */ /* 0x0002b00000000c00 */
[----:B------:R5:W4:Y:S01]  /*5fa0*/  LDS.128 R12, [R2+0xc100] ;  /* 0x00c10000020c7984 */ /* 0x000b220000000c00 */
[----:B-1----:R-:W-:Y:S02]  /*5fb0*/  @!P0 SHF.R.U32.HI R3, RZ, 0x10, R19 ;  /* 0x00000010ff038819 */ /* 0x002fe40000011613 */
[----:B------:R-:W-:Y:S02]  /*5fc0*/  @!P0 PRMT R19, R55, 0x5432, R8 ;  /* 0x0000543237138816 */ /* 0x000fe40000000008 */
[C---:B------:R-:W-:Y:S02]  /*5fd0*/  @!P0 SHF.L.U32 R8, R18.reuse, 0x10, RZ ;  /* 0x0000001012088819 */ /* 0x040fe400000006ff */
[----:B------:R-:W-:Y:S02]  /*5fe0*/  @!P0 PRMT R9, R23, 0x5432, R3 ;  /* 0x0000543217098816 */ /* 0x000fe40000000003 */
[----:B-----5:R-:W-:Y:S02]  /*5ff0*/  @!P0 SHF.R.U32.HI R2, RZ, 0x10, R17 ;  /* 0x00000010ff028819 */ /* 0x020fe40000011611 */
[----:B------:R-:W-:Y:S02]  /*6000*/  @!P0 LOP3.LUT R18, R18, 0xffff0000, RZ, 0xc0, !PT ;  /* 0xffff000012128812 */ /* 0x000fe400078ec0ff */
[----:B------:R-:W-:Y:S01]  /*6010*/  @!P0 PRMT R6, R22, 0x5410, R2 ;  /* 0x0000541016068816 */ /* 0x000fe20000000002 */
[----:B--2---:R-:W-:Y:S02]  /*6020*/  @!P0 IMAD.U32 R17, R40, 0x10000, RZ ;  /* 0x0001000028118824 */ /* 0x004fe400078e00ff */
[C---:B----4-:R-:W-:Y:S01]  /*6030*/  @!P0 IMAD.U32 R2, R12.reuse, 0x10000, RZ ;  /* 0x000100000c028824 */ /* 0x050fe200078e00ff */
[----:B------:R-:W-:Y:S02]  /*6040*/  @!P0 LOP3.LUT R3, R12, 0xffff0000, RZ, 0xc0, !PT ;  /* 0xffff00000c038812 */ /* 0x000fe400078ec0ff */
[----:B------:R-:W-:Y:S01]  /*6050*/  @!P0 SHF.L.U32 R4, R13, 0x10, RZ ;  /* 0x000000100d048819 */ /* 0x000fe200000006ff */
[C---:B------:R-:W-:Y:S02]  /*6060*/  @!P0 FMUL.FTZ R22, R2.reuse, R8 ;  /* 0x0000000802168220 */ /* 0x040fe40000410000 */
[-C--:B------:R-:W-:Y:S02]  /*6070*/  @!P0 FMUL.FTZ R2, R2, R7.reuse ;  /* 0x0000000702028220 */ /* 0x080fe40000410000 */
[----:B------:R-:W-:Y:S01]  /*6080*/  @!P0 FFMA.FTZ R37, R17, R7, -R22 ;  /* 0x0000000711258223 */ /* 0x000fe20000010816 */
[----:B------:R-:W-:Y:S01]  /*6090*/  @!P0 LOP3.LUT R7, R40, 0xffff0000, RZ, 0xc0, !PT ;  /* 0xffff000028078812 */ /* 0x000fe200078ec0ff */
[----:B------:R-:W-:Y:S02]  /*60a0*/  @!P0 FFMA.FTZ R2, R8, R17, R2 ;  /* 0x0000001108028223 */ /* 0x000fe40000010002 */
[C---:B------:R-:W-:Y:S02]  /*60b0*/  @!P0 FMUL.FTZ R17, R3.reuse, R18 ;  /* 0x0000001203118220 */ /* 0x040fe40000410000 */
[-C--:B------:R-:W-:Y:S02]  /*60c0*/  @!P0 FMUL.FTZ R3, R3, R5.reuse ;  /* 0x0000000503038220 */ /* 0x080fe40000410000 */
[----:B------:R-:W-:Y:S02]  /*60d0*/  @!P0 IMAD.U32 R8, R19, 0x10000, RZ ;  /* 0x0001000013088824 */ /* 0x000fe400078e00ff */
        /* <DEDUP_REMOVED lines=12> */
[----:B------:R-:W-:Y:S01]  /*61a0*/  @!P0 F2FP.BF16.PACK_AB R19, R23, R37 ;  /* 0x000000251713823e */ /* 0x000fe200000010ff */
[C---:B------:R-:W-:Y:S02]  /*61b0*/  @!P0 FMUL.FTZ R8, R5.reuse, R17 ;  /* 0x0000001105088220 */ /* 0x040fe40000410000 */
[-C--:B------:R-:W-:Y:S02]  /*61c0*/  @!P0 FMUL.FTZ R5, R5, R6.reuse ;  /* 0x0000000605058220 */ /* 0x080fe40000410000 */
[----:B------:R-:W-:Y:S02]  /*61d0*/  @!P0 FFMA.FTZ R8, R7, R6, -R8 ;  /* 0x0000000607088223 */ /* 0x000fe40000010808 */
[----:B------:R-:W-:Y:S02]  /*61e0*/  @!P0 IMAD.U32 R6, R14, 0x10000, RZ ;  /* 0x000100000e068824 */ /* 0x000fe400078e00ff */
[----:B------:R-:W-:Y:S01]  /*61f0*/  @!P0 FFMA.FTZ R5, R17, R7, R5 ;  /* 0x0000000711058223 */ /* 0x000fe20000010005 */
[----:B------:R-:W-:Y:S01]  /*6200*/  @!P0 F2FP.BF16.PACK_AB R22, R8, R18 ;  /* 0x000000120816823e */ /* 0x000fe200000010ff */
[----:B------:R-:W-:Y:S01]  /*6210*/  @!P0 IMAD.U32 R18, R21, 0x10000, RZ ;  /* 0x0001000015128824 */ /* 0x000fe200078e00ff */
[----:B------:R-:W-:Y:S01]  /*6220*/  @!P0 SHF.L.U32 R8, R16, 0x10, RZ ;  /* 0x0000001010088819 */ /* 0x000fe200000006ff */
[----:B------:R-:W-:Y:S01]  /*6230*/  @!P0 IMAD.MOV.U32 R40, RZ, RZ, R19 ;  /* 0x000000ffff288224 */ /* 0x000fe200078e0013 */
[----:B------:R-:W-:Y:S01]  /*6240*/  @!P0 SHF.L.U32 R7, R15, 0x10, RZ ;  /* 0x000000100f078819 */ /* 0x000fe200000006ff */
[----:B------:R-:W-:Y:S02]  /*6250*/  @!P0 IMAD.MOV.U32 R41, RZ, RZ, R22 ;  /* 0x000000ffff298224 */ /* 0x000fe400078e0016 */
[----:B------:R-:W-:Y:S02]  /*6260*/  @!P0 IMAD.U32 R17, R42, 0x10000, RZ ;  /* 0x000100002a118824 */ /* 0x000fe400078e00ff */
[C---:B------:R-:W-:Y:S02]  /*6270*/  @!P0 FMUL.FTZ R22, R6.reuse, R18 ;  /* 0x0000001206168220 */ /* 0x040fe40000410000 */
[-C--:B------:R-:W-:Y:S02]  /*6280*/  @!P0 FMUL.FTZ R6, R6, R8.reuse ;  /* 0x0000000806068220 */ /* 0x080fe40000410000 */
[----:B------:R-:W-:Y:S02]  /*6290*/  @!P0 IMAD.U32 R19, R20, 0x10000, RZ ;  /* 0x0001000014138824 */ /* 0x000fe400078e00ff */
[----:B------:R-:W-:Y:S02]  /*62a0*/  @!P0 FFMA.FTZ R22, R17, R8, -R22 ;  /* 0x0000000811168223 */ /* 0x000fe40000010816 */
[----:B------:R-:W-:Y:S02]  /*62b0*/  @!P0 FFMA.FTZ R6, R18, R17, R6 ;  /* 0x0000001112068223 */ /* 0x000fe40000010006 */
[----:B------:R-:W-:Y:S02]  /*62c0*/  @!P0 IMAD.U32 R8, R9, 0x10000, RZ ;  /* 0x0001000009088824 */ /* 0x000fe400078e00ff */
[----:B------:R-:W-:Y:S02]  /*62d0*/  @!P0 IMAD.U32 R17, R43, 0x10000, RZ ;  /* 0x000100002b118824 */ /* 0x000fe400078e00ff */
[C---:B------:R-:W-:Y:S02]  /*62e0*/  @!P0 FMUL.FTZ R18, R7.reuse, R19 ;  /* 0x0000001307128220 */ /* 0x040fe40000410000 */
[-C--:B------:R-:W-:Y:S02]  /*62f0*/  @!P0 FMUL.FTZ R7, R7, R8.reuse ;  /* 0x0000000807078220 */ /* 0x080fe40000410000 */
[----:B------:R-:W-:Y:S01]  /*6300*/  @!P0 FFMA.FTZ R37, R17, R8, -R18 ;  /* 0x0000000811258223 */ /* 0x000fe20000010812 */
[----:B------:R-:W-:Y:S02]  /*6310*/  @!P0 LOP3.LUT R18, R20, 0xffff0000, RZ, 0xc0, !PT ;  /* 0xffff000014128812 */ /* 0x000fe400078ec0ff */
[----:B------:R-:W-:Y:S02]  /*6320*/  @!P0 LOP3.LUT R8, R15, 0xffff0000, RZ, 0xc0, !PT ;  /* 0xffff00000f088812 */ /* 0x000fe400078ec0ff */
[----:B------:R-:W-:Y:S02]  /*6330*/  @!P0 F2FP.BF16.PACK_AB R20, R3, R2 ;  /* 0x000000020314823e */ /* 0x000fe400000010ff */
[----:B------:R-:W-:Y:S01]  /*6340*/  @!P0 LOP3.LUT R3, R9, 0xffff0000, RZ, 0xc0, !PT ;  /* 0xffff000009038812 */ /* 0x000fe200078ec0ff */
[----:B------:R-:W-:Y:S01]  /*6350*/  @!P0 FMUL.FTZ R2, R8, R18 ;  /* 0x0000001208028220 */ /* 0x000fe20000410000 */
[----:B------:R-:W-:Y:S01]  /*6360*/  @!P0 LOP3.LUT R9, R43, 0xffff0000, RZ, 0xc0, !PT ;  /* 0xffff00002b098812 */ /* 0x000fe200078ec0ff */
[----:B------:R-:W-:Y:S04]  /*6370*/  @!P0 IMAD.MOV.U32 R12, RZ, RZ, R20 ;  /* 0x000000ffff0c8224 */ /* 0x000fe800078e0014 */
[-C--:B------:R-:W-:Y:S01]  /*6380*/  @!P0 FFMA.FTZ R23, R9, R3.reuse, -R2 ;  /* 0x0000000309178223 */ /* 0x080fe20000010802 */
[----:B------:R-:W-:Y:S01]  /*6390*/  @!P0 LOP3.LUT R2, R14, 0xffff0000, RZ, 0xc0, !PT ;  /* 0xffff00000e028812 */ /* 0x000fe200078ec0ff */
[----:B------:R-:W-:Y:S01]  /*63a0*/  @!P0 FMUL.FTZ R3, R8, R3 ;  /* 0x0000000308038220 */ /* 0x000fe20000410000 */
[----:B------:R-:W-:Y:S02]  /*63b0*/  @!P0 F2FP.BF16.PACK_AB R8, R5, R4 ;  /* 0x000000040508823e */ /* 0x000fe400000010ff */
[----:B------:R-:W-:Y:S02]  /*63c0*/  @!P0 LOP3.LUT R5, R21, 0xffff0000, RZ, 0xc0, !PT ;  /* 0xffff000015058812 */ /* 0x000fe400078ec0ff */
[----:B------:R-:W-:Y:S01]  /*63d0*/  @!P0 LOP3.LUT R4, R16, 0xffff0000, RZ, 0xc0, !PT ;  /* 0xffff000010048812 */ /* 0x000fe200078ec0ff */
[----:B------:R-:W-:Y:S01]  /*63e0*/  @!P0 IMAD.MOV.U32 R13, RZ, RZ, R8 ;  /* 0x000000ffff0d8224 */ /* 0x000fe200078e0008 */
[----:B------:R-:W-:Y:S01]  /*63f0*/  @!P0 LOP3.LUT R8, R42, 0xffff0000, RZ, 0xc0, !PT ;  /* 0xffff00002a088812 */ /* 0x000fe200078ec0ff */
[C---:B------:R-:W-:Y:S02]  /*6400*/  @!P0 FMUL.FTZ R16, R2.reuse, R5 ;  /* 0x0000000502108220 */ /* 0x040fe40000410000 */
[-C--:B------:R-:W-:Y:S02]  /*6410*/  @!P0 FMUL.FTZ R2, R2, R4.reuse ;  /* 0x0000000402028220 */ /* 0x080fe40000410000 */
[----:B------:R-:W-:Y:S02]  /*6420*/  @!P0 FFMA.FTZ R16, R8, R4, -R16 ;  /* 0x0000000408108223 */ /* 0x000fe40000010810 */
[----:B------:R-:W-:Y:S01]  /*6430*/  @!P0 FFMA.FTZ R2, R5, R8, R2 ;  /* 0x0000000805028223 */ /* 0x000fe20000010002 */
[----:B------:R-:W-:Y:S01]  /*6440*/  @!P0 F2FP.BF16.PACK_AB R5, R23, R37 ;  /* 0x000000251705823e */ /* 0x000fe200000010ff */
[----:B------:R-:W-:Y:S01]  /*6450*/  @!P0 FFMA.FTZ R7, R19, R17, R7 ;  /* 0x0000001113078223 */ /* 0x000fe20000010007 */
[----:B------:R-:W-:Y:S01]  /*6460*/  @!P0 F2FP.BF16.PACK_AB R4, R16, R22 ;  /* 0x000000161004823e */ /* 0x000fe200000010ff */
[----:B------:R-:W-:Y:S01]  /*6470*/  @!P0 FFMA.FTZ R3, R18, R9, R3 ;  /* 0x0000000912038223 */ /* 0x000fe20000010003 */
[----:B------:R-:W-:Y:S01]  /*6480*/  @!P0 F2FP.BF16.PACK_AB R2, R2, R6 ;  /* 0x000000060202823e */ /* 0x000fe200000010ff */
[----:B------:R-:W-:Y:S01]  /*6490*/  @!P0 IMAD.MOV.U32 R43, RZ, RZ, R5 ;  /* 0x000000ffff2b8224 */ /* 0x000fe200078e0005 */
[----:B------:R-:W-:Y:S02]  /*64a0*/  @!P0 MOV R42, R4 ;  /* 0x00000004002a8202 */ /* 0x000fe40000000f00 */
[----:B------:R-:W-:Y:S01]  /*64b0*/  @!P0 F2FP.BF16.PACK_AB R3, R3, R7 ;  /* 0x000000070303823e */ /* 0x000fe200000010ff */
[----:B------:R-:W-:Y:S04]  /*64c0*/  @!P0 IMAD.MOV.U32 R14, RZ, RZ, R2 ;  /* 0x000000ffff0e8224 */ /* 0x000fe800078e0002 */
[----:B------:R-:W-:Y:S01]  /*64d0*/  @!P0 IMAD.MOV.U32 R15, RZ, RZ, R3 ;  /* 0x000000ffff0f8224 */ /* 0x000fe200078e0003 */
[C---:B------:R-:W-:Y:S04]  /*64e0*/  LEA R2, P0, R74.reuse, R60, 0x1 ;  /* 0x0000003c4a027211 */ /* 0x040fe800078008ff */
[----:B---3--:R-:W-:Y:S02]  /*64f0*/  LEA.HI.X R3, R74, R61, R97, 0x1, P0 ;  /* 0x0000003d4a037211 */ /* 0x008fe400000f0c61 */
[C---:B------:R-:W-:Y:S03]  /*6500*/  ISETP.GE.AND P0, PT, R35.reuse, c[0x0][0x1d4], PT ;  /* 0x0000750023007a0c */ /* 0x040fe60003f06270 */
[----:B------:R1:W-:Y:S10]  /*6510*/  ST.E.128 [R2.64], R40 ;  /* 0x0000002802007985 */ /* 0x0003f4000c101d08 */
[----:B------:R-:W-:Y:S05]  /*6520*/  @!P0 IMAD.WIDE R4, R35, 0x2, R60 ;  /* 0x0000000223048825 */ /* 0x000fea00078e023c */
[----:B------:R1:W-:Y:S02]  /*6530*/  @!P0 ST.E.128 [R4.64], R12 ;  /* 0x0000000c04008985 */ /* 0x0003e4000c101d08 */
.L_x_1746:
[----:B------:R-:W-:Y:S05]  /*6540*/  BSYNC B0 ;  /* 0x0000000000007941 */ /* 0x000fea0003800000 */
.L_x_1745:
[----:B------:R-:W-:Y:S11]  /*6550*/  ISETP.GE.AND P0, PT, R29, c[0x0][0x1d4], PT ;  /* 0x000075001d007a0c */ /* 0x000ff60003f06270 */
[----:B------:R-:W-:Y:S02]  /*6560*/  @!UPT UIADD3 URZ, URZ, URZ, URZ ;  /* 0x0000003f3f3ff290 */ /* 0x000fe4000fffe03f */
[----:B------:R-:W-:-:S05]  /*6570*/  @P0 BRA `(.L_x_1730) ;  /* 0x00000b2000000947 */ /* 0x000fca0003800000 */
[----:B------:R-:W-:Y:S02]  /*6580*/  LOP3.LUT P1, RZ, R196, 0x4, RZ, 0xc0, !PT ;  /* 0x00000004c4ff7812 */ /* 0x000fe4000782c0ff */
[C---:B----4-:R-:W-:Y:S02]  /*6590*/  LEA R52, P0, R71.reuse, R60, 0x1 ;  /* 0x0000003c47347211 */ /* 0x050fe400078008ff */
[----:B-1----:R-:W-:Y:S02]  /*65a0*/  SEL R2, R122, R119, !P1 ;  /* 0x000000777a027207 */ /* 0x002fe40004800000 */
[----:B---3--:R-:W-:Y:S02]  /*65b0*/  LEA.HI.X R53, R71, R61, R96, 0x1, P0 ;  /* 0x0000003d47357211 */ /* 0x008fe400000f0c60 */
[----:B------:R-:W-:Y:S02]  /*65c0*/  SHF.R.S32.HI R3, RZ, 0x1f, R2 ;  /* 0x0000001fff037819 */ /* 0x000fe40000011402 */
[----:B------:R-:W-:Y:S02]  /*65d0*/  ISETP.GE.AND P0, PT, R29, c[0x0][0x27c], PT ;  /* 0x00009f001d007a0c */ /* 0x000fe40003f06270 */
[----:B------:R-:W-:Y:S04]  /*65e0*/  LEA.HI R2, R3, R2, RZ, 0x4 ;  /* 0x0000000203027211 */ /* 0x000fe800078f20ff */
[----:B------:R-:W-:Y:S04]  /*65f0*/  LEA.HI.SX32 R2, R2, R99, 0x1c ;  /* 0x0000006302027211 */ /* 0x000fe800078fe2ff */
[----:B------:R-:W-:Y:S01]  /*6600*/  SHF.R.S32.HI R3, RZ, 0x1f, R2 ;  /* 0x0000001fff037819 */ /* 0x000fe20000011402 */
[----:B------:R-:W-:Y:S02]  /*6610*/  IMAD.SHL.U32 R38, R2, 0x8, RZ ;  /* 0x0000000802267824 */ /* 0x000fe400078e00ff */
[----:B------:R-:W-:Y:S02]  /*6620*/  @!P0 SHF.R.U32.HI R8, RZ, 0x10, R51 ;  /* 0x00000010ff088819 */ /* 0x000fe40000011633 */
        /* <DEDUP_REMOVED lines=8> */
[----:B------:R-:W-:Y:S01]  /*66b0*/  IADD3 R2, R3, R2, R148 ;  /* 0x0000000203027210 */ /* 0x000fe20007ffe094 */
[----:B------:R-:W-:Y:S01]  /*66c0*/  IMAD.IADD R3, R115, 0x1, R59 ;  /* 0x0000000173037824 */ /* 0x000fe200078e023b */
[----:B------:R-:W-:Y:S02]  /*66d0*/  @!P0 SHF.R.U64 R17, R50, 0x10, R51 ;  /* 0x0000001032118819 */ /* 0x000fe40000001233 */
[----:B------:R-:W-:Y:S01]  /*66e0*/  @!P0 SHF.R.U64 R5, R26, 0x10, R27 ;  /* 0x000000101a058819 */ /* 0x000fe2000000121b */
[----:B------:R-:W-:Y:S01]  /*66f0*/  IMAD.IADD R2, R59, 0x1, R2 ;  /* 0x000000013b027824 */ /* 0x000fe200078e0202 */
[----:B------:R-:W-:Y:S01]  /*6700*/  @!P0 PRMT R26, R58, 0x5432, R17 ;  /* 0x000054323a1a8816 */ /* 0x000fe20000000011 */
[----:B------:R-:W-:Y:S01]  /*6710*/  IMAD.SHL.U32 R3, R3, 0x2, RZ ;  /* 0x0000000203037824 */ /* 0x000fe200078e00ff */
[----:B------:R-:W-:Y:S01]  /*6720*/  @!P0 PRMT R17, R32, 0x5432, R5 ;  /* 0x0000543220118816 */ /* 0x000fe20000000005 */
[----:B------:R-:W-:Y:S01]  /*6730*/  IMAD.SHL.U32 R2, R2, 0x2, RZ ;  /* 0x0000000202027824 */ /* 0x000fe200078e00ff */
[----:B------:R-:W-:Y:S02]  /*6740*/  @!P0 SHF.R.U32.HI R4, RZ, 0x10, R27 ;  /* 0x00000010ff048819 */ /* 0x000fe4000001161b */
[----:B------:R1:W3:Y:S01]  /*6750*/  LDS.128 R40, [R3+0xc100] ;  /* 0x00c1000003287984 */ /* 0x0002e20000000c00 */
[----:B------:R-:W-:Y:S02]  /*6760*/  @!P0 PRMT R16, R57, 0x5432, R7 ;  /* 0x0000543239108816 */ /* 0x000fe40000000007 */
[C---:B------:R-:W-:Y:S02]  /*6770*/  @!P0 SHF.L.U32 R7, R18.reuse, 0x10, RZ ;  /* 0x0000001012078819 */ /* 0x040fe400000006ff */
[----:B------:R-:W-:Y:S01]  /*6780*/  @!P0 LOP3.LUT R18, R18, 0xffff0000, RZ, 0xc0, !PT ;  /* 0xffff000012128812 */ /* 0x000fe200078ec0ff */
[----:B------:R-:W-:Y:S01]  /*6790*/  @!P0 IMAD.U32 R20, R16, 0x10000, RZ ;  /* 0x0001000010148824 */ /* 0x000fe200078e00ff */
[----:B------:R-:W-:Y:S01]  /*67a0*/  @!P0 PRMT R9, R32, 0x5410, R4 ;  /* 0x0000541020098816 */ /* 0x000fe20000000004 */
[----:B------:R4:W5:Y:S01]  /*67b0*/  LDS.128 R12, [R2+0xc100] ;  /* 0x00c10000020c7984 */ /* 0x0009620000000c00 */
[----:B------:R-:W-:Y:S02]  /*67c0*/  @!P0 LOP3.LUT R22, R16, 0xffff0000, RZ, 0xc0, !PT ;  /* 0xffff000010168812 */ /* 0x000fe400078ec0ff */
[----:B------:R-:W-:Y:S02]  /*67d0*/  @!P0 SHF.L.U32 R16, R9, 0x10, RZ ;  /* 0x0000001009108819 */ /* 0x000fe400000006ff */
[----:B-1----:R-:W-:Y:S02]  /*67e0*/  @!P0 SHF.R.U64 R3, R24, 0x10, R25 ;  /* 0x0000001018038819 */ /* 0x002fe40000001219 */
[----:B------:R-:W-:Y:S02]  /*67f0*/  @!P0 PRMT R24, R58, 0x5410, R8 ;  /* 0x000054103a188816 */ /* 0x000fe40000000008 */
[----:B------:R-:W-:Y:S02]  /*6800*/  @!P0 PRMT R3, R31, 0x5432, R3 ;  /* 0x000054321f038816 */ /* 0x000fe40000000003 */
[C---:B------:R-:W-:Y:S01]  /*6810*/  @!P0 LOP3.LUT R32, R24.reuse, 0xffff0000, RZ, 0xc0, !PT ;  /* 0xffff000018208812 */ /* 0x040fe200078ec0ff */
[----:B------:R-:W-:Y:S01]  /*6820*/  @!P0 IMAD.U32 R27, R24, 0x10000, RZ ;  /* 0x00010000181b8824 */ /* 0x000fe200078e00ff */
[----:B----4-:R-:W-:Y:S01]  /*6830*/  @!P0 SHF.R.U32.HI R2, RZ, 0x10, R25 ;  /* 0x00000010ff028819 */ /* 0x010fe20000011619 */
[----:B------:R-:W-:Y:S02]  /*6840*/  @!P0 IMAD.U32 R4, R3, 0x10000, RZ ;  /* 0x0001000003048824 */ /* 0x000fe400078e00ff */
[C---:B------:R-:W-:Y:S01]  /*6850*/  @!P0 IMAD.U32 R24, R26.reuse, 0x10000, RZ ;  /* 0x000100001a188824 */ /* 0x040fe200078e00ff */
[----:B------:R-:W-:Y:S02]  /*6860*/  @!P0 PRMT R6, R31, 0x5410, R2 ;  /* 0x000054101f068816 */ /* 0x000fe40000000002 */
[----:B------:R-:W-:Y:S01]  /*6870*/  @!P0 LOP3.LUT R26, R26, 0xffff0000, RZ, 0xc0, !PT ;  /* 0xffff00001a1a8812 */ /* 0x000fe200078ec0ff */
[----:B---3--:R-:W-:Y:S01]  /*6880*/  @!P0 IMAD.U32 R8, R40, 0x10000, RZ ;  /* 0x0001000028088824 */ /* 0x008fe200078e00ff */
[C---:B------:R-:W-:Y:S01]  /*6890*/  @!P0 LOP3.LUT R23, R41.reuse, 0xffff0000, RZ, 0xc0, !PT ;  /* 0xffff000029178812 */ /* 0x040fe200078ec0ff */
[----:B------:R-:W-:Y:S01]  /*68a0*/  @!P0 IMAD.U32 R21, R41, 0x10000, RZ ;  /* 0x0001000029158824 */ /* 0x000fe200078e00ff */
[C---:B--2---:R-:W-:Y:S01]  /*68b0*/  @!P0 LOP3.LUT R35, R43.reuse, 0xffff0000, RZ, 0xc0, !PT ;  /* 0xffff00002b238812 */ /* 0x044fe200078ec0ff */
[----:B------:R-:W-:Y:S02]  /*68c0*/  @!P0 IMAD.U32 R31, R43, 0x10000, RZ ;  /* 0x000100002b1f8824 */ /* 0x000fe400078e00ff */
[C---:B-----5:R-:W-:Y:S01]  /*68d0*/  @!P0 IMAD.U32 R2, R12.reuse, 0x10000, RZ ;  /* 0x000100000c028824 */ /* 0x060fe200078e00ff */
[----:B------:R-:W-:Y:S03]  /*68e0*/  @!P0 LOP3.LUT R5, R12, 0xffff0000, RZ, 0xc0, !PT ;  /* 0xffff00000c058812 */ /* 0x000fe600078ec0ff */
[C---:B------:R-:W-:Y:S02]  /*68f0*/  @!P0 FMUL.FTZ R19, R2.reuse, R7 ;  /* 0x0000000702138220 */ /* 0x040fe40000410000 */
[-C--:B------:R-:W-:Y:S02]  /*6900*/  @!P0 FMUL.FTZ R2, R2, R4.reuse ;  /* 0x0000000402028220 */ /* 0x080fe40000410000 */
[----:B------:R-:W-:Y:S01]  /*6910*/  @!P0 FFMA.FTZ R49, R8, R4, -R19 ;  /* 0x0000000408318223 */ /* 0x000fe20000010813 */
[----:B------:R-:W-:Y:S01]  /*6920*/  @!P0 LOP3.LUT R19, R40, 0xffff0000, RZ, 0xc0, !PT ;  /* 0xffff000028138812 */ /* 0x000fe200078ec0ff */
[----:B------:R-:W-:Y:S01]  /*6930*/  @!P0 FFMA.FTZ R2, R7, R8, R2 ;  /* 0x0000000807028223 */ /* 0x000fe20000010002 */
[----:B------:R-:W-:Y:S01]  /*6940*/  @!P0 LOP3.LUT R7, R3, 0xffff0000, RZ, 0xc0, !PT ;  /* 0xffff000003078812 */ /* 0x000fe200078ec0ff */
[----:B------:R-:W-:Y:S01]  /*6950*/  @!P0 FMUL.FTZ R8, R5, R18 ;  /* 0x0000001205088220 */ /* 0x000fe20000410000 */
[----:B------:R-:W-:Y:S03]  /*6960*/  @!P0 SHF.L.U32 R4, R13, 0x10, RZ ;  /* 0x000000100d048819 */ /* 0x000fe600000006ff */
[-C--:B------:R-:W-:Y:S01]  /*6970*/  @!P0 FMUL.FTZ R3, R5, R7.reuse ;  /* 0x0000000705038220 */ /* 0x080fe20000410000 */
[----:B------:R-:W-:Y:S01]  /*6980*/  @!P0 LOP3.LUT R5, R13, 0xffff0000, RZ, 0xc0, !PT ;  /* 0xffff00000d058812 */ /* 0x000fe200078ec0ff */
[----:B------:R-:W-:Y:S02]  /*6990*/  @!P0 FFMA.FTZ R48, R19, R7, -R8 ;  /* 0x0000000713308223 */ /* 0x000fe40000010808 */
[C---:B------:R-:W-:Y:S01]  /*69a0*/  @!P0 IMAD.U32 R7, R6.reuse, 0x10000, RZ ;  /* 0x0001000006078824 */ /* 0x040fe200078e00ff */
[----:B------:R-:W-:Y:S01]  /*69b0*/  @!P0 LOP3.LUT R6, R6, 0xffff0000, RZ, 0xc0, !PT ;  /* 0xffff000006068812 */ /* 0x000fe200078ec0ff */
[C---:B------:R-:W-:Y:S02]  /*69c0*/  @!P0 FMUL.FTZ R8, R4.reuse, R20 ;  /* 0x0000001404088220 */ /* 0x040fe40000410000 */
[-C--:B------:R-:W-:Y:S02]  /*69d0*/  @!P0 FMUL.FTZ R4, R4, R7.reuse ;  /* 0x0000000704048220 */ /* 0x080fe40000410000 */
[----:B------:R-:W-:Y:S02]  /*69e0*/  @!P0 FFMA.FTZ R47, R21, R7, -R8 ;  /* 0x00000007152f8223 */ /* 0x000fe40000010808 */
[----:B------:R-:W-:Y:S02]  /*69f0*/  @!P0 FMUL.FTZ R8, R5, R22 ;  /* 0x0000001605088220 */ /* 0x000fe40000410000 */
[----:B------:R-:W-:Y:S02]  /*6a00*/  @!P0 IMAD.U32 R7, R15, 0x10000, RZ ;  /* 0x000100000f078824 */ /* 0x000fe400078e00ff */
[-C--:B------:R-:W-:Y:S02]  /*6a10*/  @!P0 FMUL.FTZ R5, R5, R6.reuse ;  /* 0x0000000605058220 */ /* 0x080fe40000410000 */
[----:B------:R-:W-:Y:S01]  /*6a20*/  @!P0 FFMA.FTZ R46, R23, R6, -R8 ;  /* 0x00000006172e8223 */ /* 0x000fe20000010808 */
[----:B------:R-:W-:Y:S01]  /*6a30*/  @!P0 LOP3.LUT R6, R15, 0xffff0000, RZ, 0xc0, !PT ;  /* 0xffff00000f068812 */ /* 0x000fe200078ec0ff */
[C---:B------:R-:W-:Y:S02]  /*6a40*/  @!P0 FMUL.FTZ R25, R7.reuse, R27 ;  /* 0x0000001b07198220 */ /* 0x040fe40000410000 */
[-C--:B------:R-:W-:Y:S02]  /*6a50*/  @!P0 FMUL.FTZ R8, R7, R16.reuse ;  /* 0x0000001007088220 */ /* 0x080fe40000410000 */
[----:B------:R-:W-:Y:S01]  /*6a60*/  @!P0 FFMA.FTZ R44, R31, R16, -R25 ;  /* 0x000000101f2c8223 */ /* 0x000fe20000010819 */
[----:B------:R-:W-:Y:S01]  /*6a70*/  @!P0 LOP3.LUT R16, R9, 0xffff0000, RZ, 0xc0, !PT ;  /* 0xffff000009108812 */ /* 0x000fe200078ec0ff */
[----:B------:R-:W-:Y:S02]  /*6a80*/  @!P0 FMUL.FTZ R25, R6, R32 ;  /* 0x0000002006198220 */ /* 0x000fe40000410000 */
[----:B------:R-:W-:Y:S02]  /*6a90*/  @!P0 IMAD.U32 R7, R14, 0x10000, RZ ;  /* 0x000100000e078824 */ /* 0x000fe400078e00ff */
[-C--:B------:R-:W-:Y:S02]  /*6aa0*/  @!P0 FMUL.FTZ R9, R6, R16.reuse ;  /* 0x0000001006098220 */ /* 0x080fe40000410000 */
[----:B------:R-:W-:Y:S01]  /*6ab0*/  @!P0 FFMA.FTZ R39, R35, R16, -R25 ;  /* 0x0000001023278223 */ /* 0x000fe20000010819 */
[----:B------:R-:W-:Y:S01]  /*6ac0*/  @!P0 SHF.L.U32 R25, R42, 0x10, RZ ;  /* 0x000000102a198819 */ /* 0x000fe200000006ff */
[----:B------:R-:W-:Y:S02]  /*6ad0*/  @!P0 IMAD.U32 R16, R17, 0x10000, RZ ;  /* 0x0001000011108824 */ /* 0x000fe400078e00ff */
[C---:B------:R-:W-:Y:S02]  /*6ae0*/  @!P0 FMUL.FTZ R37, R7.reuse, R24 ;  /* 0x0000001807258220 */ /* 0x040fe40000410000 */
[-C--:B------:R-:W-:Y:S01]  /*6af0*/  @!P0 FMUL.FTZ R6, R7, R16.reuse ;  /* 0x0000001007068220 */ /* 0x080fe20000410000 */
[----:B------:R-:W-:Y:S01]  /*6b00*/  @!P0 LOP3.LUT R7, R14, 0xffff0000, RZ, 0xc0, !PT ;  /* 0xffff00000e078812 */ /* 0x000fe200078ec0ff */
[----:B------:R-:W-:Y:S01]  /*6b10*/  @!P0 FFMA.FTZ R45, R25, R16, -R37 ;  /* 0x00000010192d8223 */ /* 0x000fe20000010825 */
[----:B------:R-:W-:Y:S01]  /*6b20*/  @!P0 LOP3.LUT R16, R17, 0xffff0000, RZ, 0xc0, !PT ;  /* 0xffff000011108812 */ /* 0x000fe200078ec0ff */
[----:B------:R-:W-:Y:S01]  /*6b30*/  @!P0 FFMA.FTZ R3, R18, R19, R3 ;  /* 0x0000001312038223 */ /* 0x000fe20000010003 */
[----:B------:R-:W-:Y:S01]  /*6b40*/  @!P0 LOP3.LUT R17, R42, 0xffff0000, RZ, 0xc0, !PT ;  /* 0xffff00002a118812 */ /* 0x000fe200078ec0ff */
[C---:B------:R-:W-:Y:S01]  /*6b50*/  @!P0 FMUL.FTZ R18, R7.reuse, R26 ;  /* 0x0000001a07128220 */ /* 0x040fe20000410000 */
[----:B------:R-:W-:Y:S01]  /*6b60*/  @!P0 F2FP.BF16.PACK_AB R19, R48, R49 ;  /* 0x000000313013823e */ /* 0x000fe200000010ff */
[----:B------:R-:W-:Y:S01]  /*6b70*/  @!P0 FFMA.FTZ R4, R20, R21, R4 ;  /* 0x0000001514048223 */ /* 0x000fe20000010004 */
[----:B------:R-:W-:Y:S01]  /*6b80*/  @!P0 F2FP.BF16.PACK_AB R37, R46, R47 ;  /* 0x0000002f2e25823e */ /* 0x000fe200000010ff */
[-C--:B------:R-:W-:Y:S02]  /*6b90*/  @!P0 FMUL.FTZ R7, R7, R16.reuse ;  /* 0x0000001007078220 */ /* 0x080fe40000410000 */
[----:B------:R-:W-:Y:S01]  /*6ba0*/  @!P0 FFMA.FTZ R16, R17, R16, -R18 ;  /* 0x0000001011108223 */ /* 0x000fe20000010812 */
[----:B------:R-:W-:Y:S01]  /*6bb0*/  @!P0 F2FP.BF16.PACK_AB R18, R39, R44 ;  /* 0x0000002c2712823e */ /* 0x000fe200000010ff */
[----:B------:R-:W-:Y:S02]  /*6bc0*/  @!P0 FFMA.FTZ R5, R22, R23, R5 ;  /* 0x0000001716058223 */ /* 0x000fe40000010005 */
[----:B------:R-:W-:Y:S02]  /*6bd0*/  @!P0 FFMA.FTZ R6, R24, R25, R6 ;  /* 0x0000001918068223 */ /* 0x000fe40000010006 */
[----:B------:R-:W-:Y:S01]  /*6be0*/  @!P0 FFMA.FTZ R7, R26, R17, R7 ;  /* 0x000000111a078223 */ /* 0x000fe20000010007 */
[----:B------:R-:W-:Y:S01]  /*6bf0*/  @!P0 F2FP.BF16.PACK_AB R17, R16, R45 ;  /* 0x0000002d1011823e */ /* 0x000fe200000010ff */
[----:B------:R-:W-:Y:S01]  /*6c00*/  @!P0 FFMA.FTZ R8, R27, R31, R8 ;  /* 0x0000001f1b088223 */ /* 0x000fe20000010008 */
[----:B------:R-:W-:Y:S01]  /*6c10*/  @!P0 F2FP.BF16.PACK_AB R16, R3, R2 ;  /* 0x000000020310823e */ /* 0x000fe200000010ff */
[----:B------:R-:W-:Y:S01]  /*6c20*/  @!P0 FFMA.FTZ R9, R32, R35, R9 ;  /* 0x0000002320098223 */ /* 0x000fe20000010009 */
[----:B------:R-:W-:Y:S01]  /*6c30*/  @!P0 F2FP.BF16.PACK_AB R4, R5, R4 ;  /* 0x000000040504823e */ /* 0x000fe200000010ff */
[----:B------:R-:W-:Y:S01]  /*6c40*/  @!P0 IMAD.MOV.U32 R40, RZ, RZ, R19 ;  /* 0x000000ffff288224 */ /* 0x000fe200078e0013 */
[----:B------:R-:W-:Y:S01]  /*6c50*/  @!P0 F2FP.BF16.PACK_AB R3, R7, R6 ;  /* 0x000000060703823e */ /* 0x000fe200000010ff */
[----:B------:R-:W-:Y:S01]  /*6c60*/  @!P0 IMAD.MOV.U32 R41, RZ, RZ, R37 ;  /* 0x000000ffff298224 */ /* 0x000fe200078e0025 */
[----:B------:R-:W-:Y:S01]  /*6c70*/  @!P0 F2FP.BF16.PACK_AB R2, R9, R8 ;  /* 0x000000080902823e */ /* 0x000fe200000010ff */
[----:B------:R-:W-:Y:S01]  /*6c80*/  @!P0 IMAD.MOV.U32 R42, RZ, RZ, R17 ;  /* 0x000000ffff2a8224 */ /* 0x000fe200078e0011 */
[----:B------:R-:W-:Y:S01]  /*6c90*/  @!P0 MOV R12, R16 ;  /* 0x00000010000c8202 */ /* 0x000fe20000000f00 */
[----:B------:R-:W-:Y:S02]  /*6ca0*/  @!P0 IMAD.MOV.U32 R43, RZ, RZ, R18 ;  /* 0x000000ffff2b8224 */ /* 0x000fe400078e0012 */
[----:B------:R-:W-:Y:S02]  /*6cb0*/  @!P0 IMAD.MOV.U32 R13, RZ, RZ, R4 ;  /* 0x000000ffff0d8224 */ /* 0x000fe400078e0004 */
        /* <DEDUP_REMOVED lines=10> */
.L_x_1726:
[----:B------:R-:W-:Y:S01]  /*6d60*/  IMAD.WIDE.U32 R2, R66, c[0x0][0x1e0], RZ ;  /* 0x0000780042027a25 */ /* 0x000fe200078e00ff */
[----:B------:R-:W-:Y:S02]  /*6d70*/  SHF.R.S32.HI R68, RZ, 0x1f, R66 ;  /* 0x0000001fff447819 */ /* 0x000fe40000011442 */
[----:B-----5:R-:W-:Y:S03]  /*6d80*/  SHF.R.S32.HI R69, RZ, 0x1f, R63 ;  /* 0x0000001fff457819 */ /* 0x020fe6000001143f */
[----:B------:R-:W-:Y:S04]  /*6d90*/  IMAD R4, R68, c[0x0][0x1e0], RZ ;  /* 0x0000780044047a24 */ /* 0x000fe800078e02ff */
[----:B------:R-:W-:Y:S04]  /*6da0*/  IMAD R4, R66, c[0x0][0x1e4], R4 ;  /* 0x0000790042047a24 */ /* 0x000fe800078e0204 */
[----:B------:R-:W-:Y:S02]  /*6db0*/  IMAD.IADD R3, R3, 0x1, R4 ;  /* 0x0000000103037824 */ /* 0x000fe400078e0204 */
[----:B------:R-:W-:Y:S02]  /*6dc0*/  IMAD R4, R69, c[0x0][0x1f0], RZ ;  /* 0x00007c0045047a24 */ /* 0x000fe400078e02ff */
[C---:B------:R-:W-:Y:S04]  /*6dd0*/  IMAD.WIDE.U32 R2, R63.reuse, c[0x0][0x1f0], R2 ;  /* 0x00007c003f027a25 */ /* 0x040fe800078e0002 */
[----:B------:R-:W-:Y:S01]  /*6de0*/  IMAD R4, R63, c[0x0][0x1f4], R4 ;  /* 0x00007d003f047a24 */ /* 0x000fe200078e0204 */
[----:B------:R-:W-:Y:S04]  /*6df0*/  IADD3 R2, P0, R72, R2, RZ ;  /* 0x0000000248027210 */ /* 0x000fe80007f1e0ff */
[----:B------:R-:W-:Y:S02]  /*6e00*/  IADD3.X R4, R76, R3, R4, P0, !PT ;  /* 0x000000034c047210 */ /* 0x000fe400007fe404 */
[C---:B------:R-:W-:Y:S04]  /*6e10*/  LEA R3, P0, R2.reuse, c[0x0][0x1c8], 0x1 ;  /* 0x0000720002037a11 */ /* 0x040fe800078008ff */
[----:B------:R-:W-:Y:S02]  /*6e20*/  LEA.HI.X R4, R2, c[0x0][0x1cc], R4, 0x1, P0 ;  /* 0x0000730002047a11 */ /* 0x000fe400000f0c04 */
[----:B------:R-:W2:Y:S08]  /*6e30*/  SHFL.IDX PT, R2, R3, RZ, 0x1c1f ;  /* 0x001c1fff03027589 */ /* 0x000eb000000e0000 */
[----:B------:R3:W4:Y:S02]  /*6e40*/  SHFL.IDX PT, R3, R4, RZ, 0x1c1f ;  /* 0x001c1fff04037589 */ /* 0x00072400000e0000 */
[----:B---3--:R-:W-:Y:S05]  /*6e50*/  IMAD.IADD R4, R70, 0x1, -R8 ;  /* 0x0000000146047824 */ /* 0x008fea00078e0a08 */
[----:B------:R-:W-:Y:S04]  /*6e60*/  IMNMX R67, R4, 0x40, PT ;  /* 0x0000004004437817 */ /* 0x000fe80003800200 */
[----:B------:R-:W-:Y:S11]  /*6e70*/  ISETP.GT.AND P0, PT, R67, R206, PT ;  /* 0x000000ce4300720c */ /* 0x000ff60003f04270 */
[----:B------:R-:W-:Y:S02]  /*6e80*/  @!UPT UIADD3 URZ, URZ, URZ, URZ ;  /* 0x0000003f3f3ff290 */ /* 0x000fe4000fffe03f */
[----:B------:R-:W-:-:S05]  /*6e90*/  @!P0 BRA `(.L_x_1730) ;  /* 0x0000020000008947 */ /* 0x000fca0003800000 */
[----:B--2-4-:R-:W-:Y:S02]  /*6ea0*/  ISETP.GE.AND P1, PT, R104, c[0x0][0x1d4], PT ;  /* 0x0000750068007a0c */ /* 0x014fe40003f26270 */
[----:B------:R-:W-:Y:S02]  /*6eb0*/  ISETP.GE.AND P3, PT, R200, c[0x0][0x1d4], PT ;  /* 0x00007500c8007a0c */ /* 0x000fe40003f66270 */
[C---:B------:R-:W-:Y:S09]  /*6ec0*/  ISETP.GE.AND P2, PT, R199.reuse, c[0x0][0x1d4], PT ;  /* 0x00007500c7007a0c */ /* 0x040ff20003f46270 */
[----:B------:R-:W2:Y:S01]  /*6ed0*/  @!P1 LDS.128 R12, [R64+0xc000] ;  /* 0x00c00000400c9984 */ /* 0x000ea20000000c00 */
[CC--:B------:R-:W-:Y:S04]  /*6ee0*/  @!P1 LEA R4, P0, R104.reuse, R2.reuse, 0x1 ;  /* 0x0000000268049211 */ /* 0x0c0fe800078008ff */
[-C--:B------:R-:W-:Y:S02]  /*6ef0*/  @!P1 LEA.HI.X R5, R104, R3.reuse, R105, 0x1, P0 ;  /* 0x0000000368059211 */ /* 0x080fe400000f0c69 */
[CC--:B------:R-:W-:Y:S04]  /*6f00*/  @!P3 LEA R8, P0, R200.reuse, R2.reuse, 0x1 ;  /* 0x00000002c808b211 */ /* 0x0c0fe800078008ff */
[-C--:B------:R-:W-:Y:S02]  /*6f10*/  @!P3 LEA.HI.X R9, R200, R3.reuse, R215, 0x1, P0 ;  /* 0x00000003c809b211 */ /* 0x080fe400000f0cd7 */
[CC--:B-1----:R-:W-:Y:S04]  /*6f20*/  @!P2 LEA R6, P0, R199.reuse, R2.reuse, 0x1 ;  /* 0x00000002c706a211 */ /* 0x0c2fe800078008ff */
[-C--:B------:R-:W-:Y:S02]  /*6f30*/  @!P2 LEA.HI.X R7, R199, R3.reuse, R214, 0x1, P0 ;  /* 0x00000003c707a211 */ /* 0x080fe400000f0cd6 */
[----:B------:R-:W-:Y:S01]  /*6f40*/  ISETP.GE.AND P0, PT, R30, c[0x0][0x1d4], PT ;  /* 0x000075001e007a0c */ /* 0x000fe20003f06270 */
[----:B--2---:R1:W-:Y:S11]  /*6f50*/  @!P1 ST.E.128 [R4.64], R12 ;  /* 0x0000000c04009985 */ /* 0x0043f6000c101d08 */
[----:B------:R-:W-:Y:S01]  /*6f60*/  @!UPT UIADD3 URZ, URZ, URZ, URZ ;  /* 0x0000003f3f3ff290 */ /* 0x000fe2000fffe03f */
[----:B------:R-:W2:Y:S01]  /*6f70*/  @!P0 LDS.128 R12, [R65+0xc000] ;  /* 0x00c00000410c8984 */ /* 0x000ea20000000c00 */
[----:B-1----:R-:W-:Y:S04]  /*6f80*/  @!P0 IMAD.SHL.U32 R4, R210, 0x8, RZ ;  /* 0x00000008d2048824 */ /* 0x002fe800078e00ff */
[--C-:B------:R-:W-:Y:S05]  /*6f90*/  @!P0 IMAD.WIDE R4, R4, 0x2, R2.reuse ;  /* 0x0000000204048825 */ /* 0x100fea00078e0202 */
[----:B--2---:R1:W-:Y:S01]  /*6fa0*/  @!P0 ST.E.128 [R4.64], R12 ;  /* 0x0000000c04008985 */ /* 0x0043e2000c101d08 */
[----:B------:R-:W-:Y:S11]  /*6fb0*/  ISETP.GE.AND P0, PT, R29, c[0x0][0x1d4], PT ;  /* 0x000075001d007a0c */ /* 0x000ff60003f06270 */
[----:B------:R-:W-:Y:S02]  /*6fc0*/  @!UPT UIADD3 URZ, URZ, URZ, URZ ;  /* 0x0000003f3f3ff290 */ /* 0x000fe4000fffe03f */
[----:B------:R-:W2:Y:S01]  /*6fd0*/  @!P0 LDS.128 R16, [R64+0xe000] ;  /* 0x00e0000040108984 */ /* 0x000ea20000000c00 */
[----:B-1----:R-:W-:Y:S04]  /*6fe0*/  @!P0 IMAD.SHL.U32 R4, R209, 0x8, RZ ;  /* 0x00000008d1048824 */ /* 0x002fe800078e00ff */
[----:B------:R-:W-:Y:S05]  /*6ff0*/  @!P0 IMAD.WIDE R4, R4, 0x2, R2 ;  /* 0x0000000204048825 */ /* 0x000fea00078e0202 */
        /* <DEDUP_REMOVED lines=10> */
.L_x_1730:
[----:B--2-4-:R-:W-:Y:S05]  /*70a0*/  BSYNC B1 ;  /* 0x0000000000017941 */ /* 0x014fea0003800000 */
.L_x_1725:
[----:B------:R-:W-:Y:S01]  /*70b0*/  ISETP.GT.AND P0, PT, R28, R33, PT ;  /* 0x000000211c00720c */ /* 0x000fe20003f04270 */
[----:B-1---5:R-:W-:Y:S01]  /*70c0*/  IMAD R8, R69, c[0x0][0x218], RZ ;  /* 0x0000860045087a24 */ /* 0x022fe200078e02ff */
[C---:B------:R-:W-:Y:S01]  /*70d0*/  ISETP.GE.AND P1, PT, R36.reuse, 0x1, PT ;  /* 0x000000012400780c */ /* 0x040fe20003f26270 */
[----:B------:R-:W-:Y:S01]  /*70e0*/  BSSY B0, `(.L_x_1747) ;  /* 0x000004a000007945 */ /* 0x000fe20003800000 */
[C---:B------:R-:W-:Y:S01]  /*70f0*/  IADD3 R3, R36.reuse, 0x1, RZ ;  /* 0x0000000124037810 */ /* 0x040fe20007ffe0ff */
[----:B------:R-:W-:Y:S08]  /*7100*/  IMAD R8, R63, c[0x0][0x21c], R8 ;  /* 0x000087003f087a24 */ /* 0x000ff000078e0208 */
[----:B------:R-:W-:Y:S01]  /*7110*/  @P0 IMAD R2, R36, 0x6000, R10 ;  /* 0x0000600024020824 */ /* 0x000fe200078e020a */
[----:B------:R-:W-:Y:S01]  /*7120*/  SEL R36, R3, RZ, !P1 ;  /* 0x000000ff03247207 */ /* 0x000fe20004800000 */
[----:B------:R-:W-:Y:S01]  /*7130*/  @P0 IMAD.MOV.U32 R6, RZ, RZ, R80 ;  /* 0x000000ffff060224 */ /* 0x000fe200078e0050 */
[----:B------:R-:W-:Y:S01]  /*7140*/  @P0 IADD3 R3, R28, -0x1, RZ ;  /* 0xffffffff1c030810 */ /* 0x000fe20007ffe0ff */
[----:B------:R-:W-:Y:S03]  /*7150*/  @P0 IMAD.MOV.U32 R7, RZ, RZ, R77 ;  /* 0x000000ffff070224 */ /* 0x000fe600078e004d */
[----:B------:R-:W-:Y:S01]  /*7160*/  @P0 SHF.R.S32.HI R5, RZ, 0x1f, R3 ;  /* 0x0000001fff050819 */ /* 0x000fe20000011403 */
[----:B------:R-:W-:Y:S02]  /*7170*/  @P0 IMAD R4, R127, R3, RZ ;  /* 0x000000037f040224 */ /* 0x000fe400078e02ff */
[-C--:B------:R-:W-:Y:S04]  /*7180*/  @P0 IMAD.WIDE.U32 R6, R3, R133.reuse, R6 ;  /* 0x0000008503060225 */ /* 0x080fe800078e0006 */
[----:B------:R-:W-:Y:S01]  /*7190*/  @P0 IMAD R3, R5, R133, R4 ;  /* 0x0000008505030224 */ /* 0x000fe200078e0204 */
[C---:B------:R-:W-:Y:S03]  /*71a0*/  @P0 LEA R4, P1, R6.reuse, c[0x0][0x250], 0x1 ;  /* 0x0000940006040a11 */ /* 0x040fe600078208ff */
[----:B------:R-:W-:Y:S05]  /*71b0*/  @P0 IMAD.IADD R3, R7, 0x1, R3 ;  /* 0x0000000107030824 */ /* 0x000fea00078e0203 */
[----:B------:R-:W-:Y:S01]  /*71c0*/  @P0 LEA.HI.X R5, R6, c[0x0][0x254], R3, 0x1, P1 ;  /* 0x0000950006050a11 */ /* 0x000fe200008f0c03 */
[----:B------:R-:W-:Y:S02]  /*71d0*/  IMAD R3, R68, c[0x0][0x208], RZ ;  /* 0x0000820044037a24 */ /* 0x000fe400078e02ff */
[C---:B------:R-:W-:Y:S02]  /*71e0*/  IMAD.WIDE.U32 R6, R66.reuse, c[0x0][0x208], RZ ;  /* 0x0000820042067a25 */ /* 0x040fe400078e00ff */
[----:B------:R-:W-:Y:S01]  /*71f0*/  @!PT LDS RZ, [RZ] ;  /* 0x00000000fffff984 */ /* 0x000fe20000000800 */
[----:B------:R-:W-:Y:S01]  /*7200*/  @!PT LDS RZ, [RZ] ;  /* 0x00000000fffff984 */ /* 0x000fe20000000800 */
[----:B------:R-:W-:Y:S01]  /*7210*/  @!PT LDS RZ, [RZ] ;  /* 0x00000000fffff984 */ /* 0x000fe20000000800 */
[----:B------:R1:W-:Y:S02]  /*7220*/  @P0 LDGSTS.E.BYPASS.LTC128B.128 [R2], [R4.64], !P6 ;  /* 0x0000000004020fae */ /* 0x0003e4000f101d48 */
[----:B------:R-:W-:Y:S02]  /*7230*/  IMAD R3, R66, c[0x0][0x20c], R3 ;  /* 0x0000830042037a24 */ /* 0x000fe400078e0203 */
[----:B------:R1:W-:Y:S02]  /*7240*/  @P0 LDGSTS.E.BYPASS.LTC128B.128 [R2+0x2000], [R4.64+0x80], !P5 ;  /* 0x0200008004020fae */ /* 0x0003e4000e901d48 */
[----:B------:R-:W-:Y:S02]  /*7250*/  IMAD.IADD R7, R7, 0x1, R3 ;  /* 0x0000000107077824 */ /* 0x000fe400078e0203 */
[----:B------:R1:W-:Y:S02]  /*7260*/  @P0 LDGSTS.E.BYPASS.LTC128B.128 [R2+0x4000], [R4.64+0x100], !P4 ;  /* 0x0400010004020fae */ /* 0x0003e4000e101d48 */
[----:B------:R-:W-:Y:S05]  /*7270*/  IMAD.WIDE.U32 R6, R63, c[0x0][0x218], R6 ;  /* 0x000086003f067a25 */ /* 0x000fea00078e0006 */
[----:B------:R-:W-:Y:S04]  /*7280*/  IADD3 R3, P1, R92, R6, RZ ;  /* 0x000000065c037210 */ /* 0x000fe80007f3e0ff */
[----:B------:R-:W-:Y:S02]  /*7290*/  IADD3.X R8, R114, R7, R8, P1, !PT ;  /* 0x0000000772087210 */ /* 0x000fe40000ffe408 */
[C---:B------:R-:W-:Y:S04]  /*72a0*/  @P0 LEA R6, P1, R134.reuse, R4, 0x1 ;  /* 0x0000000486060211 */ /* 0x040fe800078208ff */
[----:B------:R-:W-:Y:S02]  /*72b0*/  @P0 LEA.HI.X R7, R134, R5, R126, 0x1, P1 ;  /* 0x0000000586070211 */ /* 0x000fe400008f0c7e */
[C---:B------:R-:W-:Y:S03]  /*72c0*/  LEA R9, P1, R3.reuse, c[0x0][0x1f8], 0x1 ;  /* 0x00007e0003097a11 */ /* 0x040fe600078208ff */
[----:B------:R2:W-:Y:S01]  /*72d0*/  @P0 LDGSTS.E.BYPASS.LTC128B.128 [R2+0x1000], [R6.64], !P6 ;  /* 0x0100000006020fae */ /* 0x0005e2000f101d48 */
[----:B------:R-:W-:Y:S03]  /*72e0*/  LEA.HI.X R3, R3, c[0x0][0x1fc], R8, 0x1, P1 ;  /* 0x00007f0003037a11 */ /* 0x000fe600008f0c08 */
[----:B------:R2:W-:Y:S04]  /*72f0*/  @P0 LDGSTS.E.BYPASS.LTC128B.128 [R2+0x3000], [R6.64+0x80], !P5 ;  /* 0x0300008006020fae */ /* 0x0005e8000e901d48 */
[----:B------:R2:W-:Y:S01]  /*7300*/  @P0 LDGSTS.E.BYPASS.LTC128B.128 [R2+0x5000], [R6.64+0x100], !P4 ;  /* 0x0500010006020fae */ /* 0x0005e2000e101d48 */
[----:B------:R-:W-:Y:S03]  /*7310*/  ISETP.GT.AND P0, PT, R67, R206, PT ;  /* 0x000000ce4300720c */ /* 0x000fe60003f04270 */
[----:B------:R-:W0:Y:S04]  /*7320*/  LDGDEPBAR ;  /* 0x00000000000079af */ /* 0x000e280000000000 */
[----:B-1----:R2:W1:Y:S04]  /*7330*/  SHFL.IDX PT, R4, R9, RZ, 0x1c1f ;  /* 0x001c1fff09047589 */ /* 0x00246800000e0000 */
[----:B------:R2:W4:Y:S01]  /*7340*/  SHFL.IDX PT, R5, R3, RZ, 0x1c1f ;  /* 0x001c1fff03057589 */ /* 0x00052200000e0000 */
[----:B------:R-:W-:Y:S04]  /*7350*/  DEPBAR.LE SB0, 0x2 ;  /* 0x000080800000791a */ /* 0x000fe80000000000 */
[----:B------:R-:W-:Y:S06]  /*7360*/  BAR.SYNC.DEFER_BLOCKING 0x0 ;  /* 0x0000000000007b1d */ /* 0x000fec0000010000 */
[----:B------:R-:W-:-:S05]  /*7370*/  @!P0 BRA `(.L_x_1748) ;  /* 0x0000020000008947 */ /* 0x000fca0003800000 */
[----:B-12-4-:R-:W-:Y:S02]  /*7380*/  ISETP.GE.AND P1, PT, R104, c[0x0][0x1d4], PT ;  /* 0x0000750068007a0c */ /* 0x016fe40003f26270 */
[----:B------:R-:W-:Y:S02]  /*7390*/  ISETP.GE.AND P3, PT, R200, c[0x0][0x1d4], PT ;  /* 0x00007500c8007a0c */ /* 0x000fe40003f66270 */
[C---:B------:R-:W-:Y:S09]  /*73a0*/  ISETP.GE.AND P2, PT, R199.reuse, c[0x0][0x1d4], PT ;  /* 0x00007500c7007a0c */ /* 0x040ff20003f46270 */
[----:B------:R-:W1:Y:S01]  /*73b0*/  @!P1 LDS.128 R12, [R64] ;  /* 0x00000000400c9984 */ /* 0x000e620000000c00 */
[CC--:B------:R-:W-:Y:S04]  /*73c0*/  @!P1 LEA R2, P0, R104.reuse, R4.reuse, 0x1 ;  /* 0x0000000468029211 */ /* 0x0c0fe800078008ff */
[-C--:B------:R-:W-:Y:S02]  /*73d0*/  @!P1 LEA.HI.X R3, R104, R5.reuse, R105, 0x1, P0 ;  /* 0x0000000568039211 */ /* 0x080fe400000f0c69 */
[CC--:B------:R-:W-:Y:S04]  /*73e0*/  @!P3 LEA R8, P0, R200.reuse, R4.reuse, 0x1 ;  /* 0x00000004c808b211 */ /* 0x0c0fe800078008ff */
[-C--:B------:R-:W-:Y:S02]  /*73f0*/  @!P3 LEA.HI.X R9, R200, R5.reuse, R215, 0x1, P0 ;  /* 0x00000005c809b211 */ /* 0x080fe400000f0cd7 */
[CC--:B------:R-:W-:Y:S04]  /*7400*/  @!P2 LEA R6, P0, R199.reuse, R4.reuse, 0x1 ;  /* 0x00000004c706a211 */ /* 0x0c0fe800078008ff */
[-C--:B------:R-:W-:Y:S02]  /*7410*/  @!P2 LEA.HI.X R7, R199, R5.reuse, R214, 0x1, P0 ;  /* 0x00000005c707a211 */ /* 0x080fe400000f0cd6 */
[----:B------:R-:W-:Y:S01]  /*7420*/  ISETP.GE.AND P0, PT, R30, c[0x0][0x1d4], PT ;  /* 0x000075001e007a0c */ /* 0x000fe20003f06270 */
[----:B-1----:R1:W-:Y:S11]  /*7430*/  @!P1 ST.E.128 [R2.64], R12 ;  /* 0x0000000c02009985 */ /* 0x0023f6000c101d08 */
[----:B------:R-:W-:Y:S01]  /*7440*/  @!UPT UIADD3 URZ, URZ, URZ, URZ ;  /* 0x0000003f3f3ff290 */ /* 0x000fe2000fffe03f */
[----:B------:R-:W2:Y:S01]  /*7450*/  @!P0 LDS.128 R12, [R65] ;  /* 0x00000000410c8984 */ /* 0x000ea20000000c00 */
        /* <DEDUP_REMOVED lines=8> */
[----:B--2---:R1:W-:Y:S01]  /*74e0*/  @!P0 ST.E.128 [R2.64], R16 ;  /* 0x0000001002008985 */ /* 0x0043e2000c101d08 */
[C---:B------:R-:W-:Y:S03]  /*74f0*/  ISETP.GE.AND P0, PT, R198.reuse, c[0x0][0x1d4], PT ;  /* 0x00007500c6007a0c */ /* 0x040fe60003f06270 */
[----:B------:R-:W2:Y:S10]  /*7500*/  @!P3 LDS.128 R12, [R65+0x2000] ;  /* 0x00200000410cb984 */ /* 0x000eb40000000c00 */
[C---:B-1----:R-:W-:Y:S04]  /*7510*/  @!P0 LEA R2, P1, R198.reuse, R4, 0x1 ;  /* 0x00000004c6028211 */ /* 0x042fe800078208ff */
[----:B------:R-:W-:Y:S01]  /*7520*/  @!P0 LEA.HI.X R3, R198, R5, R213, 0x1, P1 ;  /* 0x00000005c6038211 */ /* 0x000fe200008f0cd5 */
[----:B--2---:R-:W-:Y:S04]  /*7530*/  @!P3 ST.E.128 [R8.64], R12 ;  /* 0x0000000c0800b985 */ /* 0x004fe8000c101d08 */
[----:B------:R-:W1:Y:S04]  /*7540*/  @!P2 LDS.128 R12, [R64+0x4000] ;  /* 0x00400000400ca984 */ /* 0x000e680000000c00 */
[----:B-1----:R-:W-:Y:S04]  /*7550*/  @!P2 ST.E.128 [R6.64], R12 ;  /* 0x0000000c0600a985 */ /* 0x002fe8000c101d08 */
[----:B------:R-:W1:Y:S04]  /*7560*/  @!P0 LDS.128 R4, [R65+0x4000] ;  /* 0x0040000041048984 */ /* 0x000e680000000c00 */
[----:B-1----:R1:W-:Y:S02]  /*7570*/  @!P0 ST.E.128 [R2.64], R4 ;  /* 0x0000000402008985 */ /* 0x0023e4000c101d08 */
.L_x_1748:
[----:B-12-4-:R-:W-:Y:S05]  /*7580*/  BSYNC B0 ;  /* 0x0000000000007941 */ /* 0x016fea0003800000 */
.L_x_1747:
[C---:B------:R-:W-:Y:S02]  /*7590*/  ISETP.GE.AND P0, PT, R34.reuse, 0x1, PT ;  /* 0x000000012200780c */ /* 0x040fe40003f06270 */
[----:B------:R-:W-:Y:S04]  /*75a0*/  IADD3 R2, R34, 0x1, RZ ;  /* 0x0000000122027810 */ /* 0x000fe80007ffe0ff */
[----:B------:R-:W-:Y:S02]  /*75b0*/  SEL R34, R2, RZ, !P0 ;  /* 0x000000ff02227207 */ /* 0x000fe40004000000 */
[----:B------:R-:W-:Y:S04]  /*75c0*/  IADD3 R2, R28, -0x2, RZ ;  /* 0xfffffffe1c027810 */ /* 0x000fe80007ffe0ff */
[----:B------:R-:W-:Y:S11]  /*75d0*/  ISETP.GE.AND P0, PT, R2, R33, PT ;  /* 0x000000210200720c */ /* 0x000ff60003f06270 */
[----:B------:R-:W-:Y:S02]  /*75e0*/  @!UPT UIADD3 URZ, URZ, URZ, URZ ;  /* 0x0000003f3f3ff290 */ /* 0x000fe4000fffe03f */
[----:B------:R-:W-:Y:S01]  /*75f0*/  @P0 SHF.R.S32.HI R6, RZ, 0x1f, R2 ;  /* 0x0000001fff060819 */ /* 0x000fe20000011402 */
[----:B------:R-:W-:Y:S02]  /*7600*/  @P0 IMAD.MOV.U32 R4, RZ, RZ, R82 ;  /* 0x000000ffff040224 */ /* 0x000fe400078e0052 */
[----:B------:R-:W-:Y:S02]  /*7610*/  @P0 IMAD.MOV.U32 R5, RZ, RZ, R79 ;  /* 0x000000ffff050224 */ /* 0x000fe400078e004f */
[----:B------:R-:W-:Y:S04]  /*7620*/  @P0 IMAD R3, R128, R2, RZ ;  /* 0x0000000280030224 */ /* 0x000fe800078e02ff */
[-C--:B------:R-:W-:Y:S02]  /*7630*/  @P0 IMAD R6, R6, R129.reuse, R3 ;  /* 0x0000008106060224 */ /* 0x080fe400078e0203 */
[----:B------:R-:W-:Y:S04]  /*7640*/  @P0 IMAD.WIDE.U32 R2, R2, R129, R4 ;  /* 0x0000008102020225 */ /* 0x000fe800078e0004 */
[----:B------:R-:W-:Y:S01]  /*7650*/  @P0 IMAD.IADD R3, R3, 0x1, R6 ;  /* 0x0000000103030824 */ /* 0x000fe200078e0206 */
[C---:B------:R-:W-:Y:S04]  /*7660*/  @P0 LEA R4, P1, R2.reuse, c[0x0][0x220], 0x1 ;  /* 0x0000880002040a11 */ /* 0x040fe800078208ff */
[----:B------:R-:W-:Y:S01]  /*7670*/  @P0 LEA.HI.X R5, R2, c[0x0][0x224], R3, 0x1, P1 ;  /* 0x0000890002050a11 */ /* 0x000fe200008f0c03 */
[----:B------:R-:W-:Y:S01]  /*7680*/  @P0 IMAD R2, R36, 0x6000, R11 ;  /* 0x0000600024020824 */ /* 0x000fe200078e020b */
[C---:B------:R-:W-:Y:S04]  /*7690*/  @P0 LEA R6, P1, R130.reuse, R4, 0x1 ;  /* 0x0000000482060211 */ /* 0x040fe800078208ff */
[----:B------:R-:W-:Y:S01]  /*76a0*/  @!PT LDS RZ, [RZ] ;  /* 0x00000000fffff984 */ /* 0x000fe20000000800 */
[----:B------:R-:W-:Y:S01]  /*76b0*/  @!PT LDS RZ, [RZ] ;  /* 0x00000000fffff984 */ /* 0x000fe20000000800 */
[----:B------:R-:W-:Y:S01]  /*76c0*/  @!PT LDS RZ, [RZ] ;  /* 0x00000000fffff984 */ /* 0x000fe20000000800 */
[----:B------:R1:W-:Y:S01]  /*76d0*/  @P0 LDGSTS.E.BYPASS.LTC128B.128 [R2], [R4.64], !P6 ;  /* 0x0000000004020fae */ /* 0x0003e2000f101d48 */
[----:B------:R-:W-:Y:S03]  /*76e0*/  @P0 LEA.HI.X R7, R130, R5, R125, 0x1, P1 ;  /* 0x0000000582070211 */ /* 0x000fe600008f0c7d */
[----:B------:R1:W-:Y:S04]  /*76f0*/  @P0 LDGSTS.E.BYPASS.LTC128B.128 [R2+0x2000], [R4.64+0x80], !P5 ;  /* 0x0200008004020fae */ /* 0x0003e8000e901d48 */
[----:B------:R1:W-:Y:S04]  /*7700*/  @P0 LDGSTS.E.BYPASS.LTC128B.128 [R2+0x4000], [R4.64+0x100], !P4 ;  /* 0x0400010004020fae */ /* 0x0003e8000e101d48 */
[----:B------:R1:W-:Y:S04]  /*7710*/  @P0 LDGSTS.E.BYPASS.LTC128B.128 [R2+0x1000], [R6.64], !P6 ;  /* 0x0100000006020fae */ /* 0x0003e8000f101d48 */
[----:B------:R1:W-:Y:S04]  /*7720*/  @P0 LDGSTS.E.BYPASS.LTC128B.128 [R2+0x3000], [R6.64+0x80], !P5 ;  /* 0x0300008006020fae */ /* 0x0003e8000e901d48 */
[----:B------:R1:W-:Y:S01]  /*7730*/  @P0 LDGSTS.E.BYPASS.LTC128B.128 [R2+0x5000], [R6.64+0x100], !P4 ;  /* 0x0500010006020fae */ /* 0x0003e2000e101d48 */
[C---:B------:R-:W-:Y:S02]  /*7740*/  ISETP.GT.AND P0, PT, R28.reuse, R33, PT ;  /* 0x000000211c00720c */ /* 0x040fe40003f04270 */
[----:B------:R-:W-:Y:S01]  /*7750*/  IADD3 R28, R28, -0x1, RZ ;  /* 0xffffffff1c1c7810 */ /* 0x000fe20007ffe0ff */
[----:B------:R-:W0:Y:S10]  /*7760*/  LDGDEPBAR ;  /* 0x00000000000079af */ /* 0x000e340000000000 */
[----:B------:R-:W-:-:S05]  /*7770*/  @P0 BRA `(.L_x_1749) ;  /* 0xffffb90000000947 */ /* 0x000fca000383ffff */
[----:B------:R-:W-:Y:S01]  /*7780*/  WARPSYNC 0xffffffff ;  /* 0xffffffff00007948 */ /* 0x000fe20003800000 */
[----:B------:R-:W-:Y:S06]  /*7790*/  BAR.SYNC.DEFER_BLOCKING 0x0 ;  /* 0x0000000000007b1d */ /* 0x000fec0000010000 */
.L_x_1724:
        /* <DEDUP_REMOVED lines=32> */
.L_x_1751:
[----:B------:R-:W-:Y:S05]  /*79a0*/  BSYNC B0 ;  /* 0x0000000000007941 */ /* 0x000fea0003800000 */
.L_x_1750:
[----:B------:R-:W-:Y:S01]  /*79b0*/  IMAD R207, R249, R0, RZ ;  /* 0x00000000f9cf7224 */ /* 0x000fe200078e02ff */
[----:B------:R-:W-:Y:S01]  /*79c0*/  MOV R17, RZ ;  /* 0x000000ff00117202 */ /* 0x000fe20000000f00 */
[----:B------:R-:W-:Y:S01]  /*79d0*/  IMAD.MOV.U32 R22, RZ, RZ, RZ ;  /* 0x000000ffff167224 */ /* 0x000fe200078e00ff */
[----:B------:R-:W-:Y:S01]  /*79e0*/  CS2R R54, SRZ ;  /* 0x0000000000367805 */ /* 0x000fe2000001ff00 */
        /* <DEDUP_REMOVED lines=24> */
[----:B---3--:R-:W-:Y:S01]  /*7b70*/  CS2R R60, SRZ ;  /* 0x00000000003c7805 */ /* 0x008fe2000001ff00 */
        /* <DEDUP_REMOVED lines=32> */
[----:B------:R-:W-:Y:S01]  /*7d80*/  IMAD.MOV.U32 R4, RZ, RZ, 0x1 ;  /* 0x00000001ff047424 */ /* 0x000fe200078e00ff */
[----:B------:R-:W-:Y:S02]  /*7d90*/  SHF.R.S32.HI R0, RZ, 0x1f, R149 ;  /* 0x0000001fff007819 */ /* 0x000fe40000011495 */
[----:B------:R-:W-:Y:S02]  /*7da0*/  ISETP.NE.U32.AND P0, PT, RZ, c[0x0][0x348], PT ;  /* 0x0000d200ff007a0c */ /* 0x000fe40003f05070 */
[----:B------:R-:W-:Y:S01]  /*7db0*/  ISETP.NE.AND P1, PT, R4, c[0x0][0x2c4], PT ;  /* 0x0000b10004007a0c */ /* 0x000fe20003f25270 */
        /* <DEDUP_REMOVED lines=40> */
.L_x_1896:
[----:B------:R-:W-:Y:S05]  /*8040*/  BRA.DIV ~URZ, `(.L_x_1754) ;  /* 0x00011ce27f007947 */ /* 0x000fea000b800000 */
[----:B------:R3:W4:Y:S02]  /*8050*/  SHFL.IDX PT, R0, R13, RZ, 0x181f ;  /* 0x00181fff0d007589 */ /* 0x00072400000e0000 */
.L_x_1897:
[----:B------:R-:W-:Y:S01]  /*8060*/  IMAD R48, R150, c[0x0][0x2c4], RZ ;  /* 0x0000b10096307a24 */ /* 0x000fe200078e02ff */
[----:B------:R-:W-:Y:S04]  /*8070*/  BSSY B0, `(.L_x_1755) ;  /* 0x000000f000007945 */ /* 0x000fe80003800000 */
[----:B------:R-:W-:-:S13]  /*8080*/  ISETP.GE.AND P0, PT, R5, R48, PT ;  /* 0x000000300500720c */ /* 0x000fda0003f06270 */
[----:B------:R-:W-:Y:S05]  /*8090*/  @P0 BRA `(.L_x_1756) ;  /* 0x000000c000000947 */ /* 0x000fea0003800000 */
[-C--:B----4-:R-:W-:Y:S02]  /*80a0*/  LEA R8, P2, R202, R0.reuse, 0x1 ;  /* 0x00000000ca087211 */ /* 0x090fe400078408ff */
[-C--:B------:R-:W-:Y:S02]  /*80b0*/  LEA R6, P1, R204, R0.reuse, 0x1 ;  /* 0x00000000cc067211 */ /* 0x080fe400078208ff */
[C---:B------:R-:W-:Y:S02]  /*80c0*/  LEA R2, P0, R205.reuse, R0, 0x1 ;  /* 0x00000000cd027211 */ /* 0x040fe400078008ff */
        /* <DEDUP_REMOVED lines=9> */
.L_x_1756:
[----:B------:R-:W-:Y:S05]  /*8160*/  BSYNC B0 ;  /* 0x0000000000007941 */ /* 0x000fea0003800000 */
.L_x_1755:
[----:B------:R-:W-:Y:S05]  /*8170*/  BRA.DIV ~URZ, `(.L_x_1757) ;  /* 0x00011c227f007947 */ /* 0x000fea000b800000 */
[----:B--2---:R2:W1:Y:S04]  /*8180*/  SHFL.IDX PT, R4, R12, 0x1, 0x181f ;  /* 0x00381f000c047f89 */ /* 0x00446800000e0000 */
[----:B----4-:R2:W4:Y:S02]  /*8190*/  SHFL.IDX PT, R0, R13, 0x1, 0x181f ;  /* 0x00381f000d007f89 */ /* 0x01052400000e0000 */
.L_x_1898:
[----:B------:R-:W-:Y:S01]  /*81a0*/  IADD3 R2, R5, 0x20, RZ ;  /* 0x0000002005027810 */ /* 0x000fe20007ffe0ff */
[----:B------:R-:W-:Y:S03]  /*81b0*/  BSSY B0, `(.L_x_1758) ;  /* 0x000000f000007945 */ /* 0x000fe60003800000 */
[----:B------:R-:W-:-:S13]  /*81c0*/  ISETP.GE.AND P0, PT, R2, R48, PT ;  /* 0x000000300200720c */ /* 0x000fda0003f06270 */
[----:B------:R-:W-:Y:S05]  /*81d0*/  @P0 BRA `(.L_x_1759) ;  /* 0x000000c000000947 */ /* 0x000fea0003800000 */
[-C--:B----4-:R-:W-:Y:S02]  /*81e0*/  LEA R8, P2, R202, R0.reuse, 0x1 ;  /* 0x00000000ca087211 */ /* 0x090fe400078408ff */
[-C--:B------:R-:W-:Y:S02]  /*81f0*/  LEA R6, P1, R204, R0.reuse, 0x1 ;  /* 0x00000000cc067211 */ /* 0x080fe400078208ff */
[C---:B------:R-:W-:Y:S02]  /*8200*/  LEA R2, P0, R205.reuse, R0, 0x1 ;  /* 0x00000000cd027211 */ /* 0x040fe400078008ff */
        /* <DEDUP_REMOVED lines=9> */
.L_x_1759:
[----:B------:R-:W-:Y:S05]  /*82a0*/  BSYNC B0 ;  /* 0x0000000000007941 */ /* 0x000fea0003800000 */
.L_x_1758:
[----:B------:R-:W-:Y:S05]  /*82b0*/  BRA.DIV ~URZ, `(.L_x_1760) ;  /* 0x00011bb27f007947 */ /* 0x000fea000b800000 */
[----:B-1----:R1:W2:Y:S02]  /*82c0*/  SHFL.IDX PT, R4, R12, 0x2, 0x181f ;  /* 0x00581f000c047f89 */ /* 0x0022a400000e0000 */
.L_x_1899:
[----:B------:R-:W-:Y:S05]  /*82d0*/  BRA.DIV ~URZ, `(.L_x_1761) ;  /* 0x00011c027f007947 */ /* 0x000fea000b800000 */
[----:B----4-:R4:W1:Y:S02]  /*82e0*/  SHFL.IDX PT, R0, R13, 0x2, 0x181f ;  /* 0x00581f000d007f89 */ /* 0x01086400000e0000 */
.L_x_1900:
[----:B------:R-:W-:Y:S01]  /*82f0*/  IADD3 R2, R5, 0x40, RZ ;  /* 0x0000004005027810 */ /* 0x000fe20007ffe0ff */
[----:B------:R-:W-:Y:S03]  /*8300*/  BSSY B0, `(.L_x_1762) ;  /* 0x000000f000007945 */ /* 0x000fe60003800000 */
[----:B------:R-:W-:-:S13]  /*8310*/  ISETP.GE.AND P0, PT, R2, R48, PT ;  /* 0x000000300200720c */ /* 0x000fda0003f06270 */
[----:B------:R-:W-:Y:S05]  /*8320*/  @P0 BRA `(.L_x_1763) ;  /* 0x000000c000000947 */ /* 0x000fea0003800000 */
[-C--:B-1----:R-:W-:Y:S02]  /*8330*/  LEA R8, P2, R202, R0.reuse, 0x1 ;  /* 0x00000000ca087211 */ /* 0x082fe400078408ff */
        /* <DEDUP_REMOVED lines=11> */
.L_x_1763:
[----:B------:R-:W-:Y:S05]  /*83f0*/  BSYNC B0 ;  /* 0x0000000000007941 */ /* 0x000fea0003800000 */
.L_x_1762:
[----:B------:R-:W-:Y:S05]  /*8400*/  BRA.DIV ~URZ, `(.L_x_1764) ;  /* 0x00011b427f007947 */ /* 0x000fea000b800000 */
[----:B--2---:R2:W3:Y:S04]  /*8410*/  SHFL.IDX PT, R4, R12, 0x3, 0x181f ;  /* 0x00781f000c047f89 */ /* 0x0044e800000e0000 */
[----:B-1----:R2:W1:Y:S02]  /*8420*/  SHFL.IDX PT, R0, R13, 0x3, 0x181f ;  /* 0x00781f000d007f89 */ /* 0x00246400000e0000 */
.L_x_1901:
[----:B------:R-:W-:Y:S01]  /*8430*/  IADD3 R2, R5, 0x60, RZ ;  /* 0x0000006005027810 */ /* 0x000fe20007ffe0ff */
[----:B-----5:R-:W-:Y:S01]  /*8440*/  IMAD.WIDE.U32 R220, R15, c[0x0][0x2b0], RZ ;  /* 0x0000ac000fdc7a25 */ /* 0x020fe200078e00ff */
[----:B------:R-:W-:-:S02]  /*8450*/  LOP3.LUT R196, R196, 0xfffffffd, RZ, 0xc0, !PT ;  /* 0xfffffffdc4c47812 */ /* 0x000fc400078ec0ff */
[----:B------:R-:W-:-:S13]  /*8460*/  ISETP.GE.AND P0, PT, R2, R48, PT ;  /* 0x000000300200720c */ /* 0x000fda0003f06270 */
[-C--:B-1----:R-:W-:Y:S02]  /*8470*/  @!P0 LEA R8, P3, R202, R0.reuse, 0x1 ;  /* 0x00000000ca088211 */ /* 0x082fe400078608ff */
[----:B------:R-:W-:Y:S02]  /*8480*/  @!P0 LEA R6, P2, R204, R0, 0x1 ;  /* 0x00000000cc068211 */ /* 0x000fe400078408ff */
[CC--:B---3--:R-:W-:Y:S02]  /*8490*/  @!P0 LEA.HI.X R9, R202.reuse, R4.reuse, R203, 0x1, P3 ;  /* 0x00000004ca098211 */ /* 0x0c8fe400018f0ccb */
[----:B------:R-:W-:Y:S02]  /*84a0*/  ISETP.GE.AND P3, PT, R202, c[0x0][0x1d4], PT ;  /* 0x00007500ca007a0c */ /* 0x000fe40003f66270 */
[----:B------:R-:W-:Y:S01]  /*84b0*/  @!P0 LEA.HI.X R7, R204, R4, R212, 0x1, P2 ;  /* 0x00000004cc078211 */ /* 0x000fe200010f0cd4 */
[----:B------:R-:W-:Y:S01]  /*84c0*/  @!PT LDS RZ, [RZ] ;  /* 0x00000000fffff984 */ /* 0x000fe20000000800 */
[----:B------:R-:W-:Y:S01]  /*84d0*/  @!PT LDS RZ, [RZ] ;  /* 0x00000000fffff984 */ /* 0x000fe20000000800 */
[----:B------:R-:W-:Y:S01]  /*84e0*/  @!PT LDS RZ, [RZ] ;  /* 0x00000000fffff984 */ /* 0x000fe20000000800 */
[----:B------:R1:W-:Y:S01]  /*84f0*/  @!P0 LDGSTS.E.BYPASS.LTC128B.128 [R107+0x1b100], [R8.64], !P6 ;  /* 0x1b100000086b8fae */ /* 0x0003e2000f101d48 */
[----:B------:R-:W-:-:S02]  /*8500*/  @!P0 LEA R2, P1, R205, R0, 0x1 ;  /* 0x00000000cd028211 */ /* 0x000fc400078208ff */
[----:B------:R-:W-:Y:S01]  /*8510*/  SHF.R.S32.HI R0, RZ, 0x1f, R15 ;  /* 0x0000001fff007819 */ /* 0x000fe2000001140f */
[----:B------:R1:W-:Y:S01]  /*8520*/  @!P0 LDGSTS.E.BYPASS.LTC128B.128 [R107+0x1f100], [R6.64], !P5 ;  /* 0x1f100000066b8fae */ /* 0x0003e2000e901d48 */
[----:B------:R-:W-:Y:S02]  /*8530*/  ISETP.GE.AND P5, PT, R204, c[0x0][0x1d4], PT ;  /* 0x00007500cc007a0c */ /* 0x000fe40003fa6270 */
[C---:B------:R-:W-:Y:S01]  /*8540*/  ISETP.GE.AND P6, PT, R205.reuse, c[0x0][0x1d4], PT ;  /* 0x00007500cd007a0c */ /* 0x040fe20003fc6270 */
[----:B------:R-:W-:Y:S01]  /*8550*/  IMAD R0, R0, c[0x0][0x2b0], RZ ;  /* 0x0000ac0000007a24 */ /* 0x000fe200078e02ff */
[----:B------:R-:W-:Y:S02]  /*8560*/  @!P0 LEA.HI.X R3, R205, R4, R211, 0x1, P1 ;  /* 0x00000004cd038211 */ /* 0x000fe400008f0cd3 */
[----:B------:R-:W-:Y:S01]  /*8570*/  @P3 LOP3.LUT R196, R196, 0x2, RZ, 0xfc, !PT ;  /* 0x00000002c4c43812 */ /* 0x000fe200078efcff */
[----:B------:R-:W-:Y:S01]  /*8580*/  IMAD R0, R15, c[0x0][0x2b4], R0 ;  /* 0x0000ad000f007a24 */ /* 0x000fe200078e0200 */
[----:B------:R-:W-:Y:S01]  /*8590*/  SEL R149, RZ, 0x10, P6 ;  /* 0x00000010ff957807 */ /* 0x000fe20003000000 */
[----:B------:R1:W-:Y:S01]  /*85a0*/  @!P0 LDGSTS.E.BYPASS.LTC128B.128 [R107+0x23100], [R2.64], !P4 ;  /* 0x23100000026b8fae */ /* 0x0003e2000e101d48 */
[----:B------:R-:W-:Y:S01]  /*85b0*/  LOP3.LUT R196, R196, 0xfffffffe, RZ, 0xc0, !PT ;  /* 0xfffffffec4c47812 */ /* 0x000fe200078ec0ff */
[----:B------:R-:W-:-:S02]  /*85c0*/  IMAD.IADD R232, R221, 0x1, R0 ;  /* 0x00000001dde87824 */ /* 0x000fc400078e0200 */
[----:B------:R-:W0:Y:S01]  /*85d0*/  LDGDEPBAR ;  /* 0x00000000000079af */ /* 0x000e220000000000 */
[----:B------:R-:W-:Y:S01]  /*85e0*/  @P5 LOP3.LUT R196, R196, 0x1, RZ, 0xfc, !PT ;  /* 0x00000001c4c45812 */ /* 0x000fe200078efcff */
[----:B------:R-:W-:Y:S03]  /*85f0*/  WARPSYNC 0xffffffff ;  /* 0xffffffff00007948 */ /* 0x000fe60003800000 */
[----:B------:R-:W-:-:S04]  /*8600*/  LOP3.LUT R196, R196, 0xfffffffb, RZ, 0xc0, !PT ;  /* 0xfffffffbc4c47812 */ /* 0x000fc800078ec0ff */
[----:B------:R-:W-:Y:S02]  /*8610*/  @P6 LOP3.LUT R196, R196, 0x4, RZ, 0xfc, !PT ;  /* 0x00000004c4c46812 */ /* 0x000fe400078efcff */
[----:B------:R-:W-:Y:S01]  /*8620*/  IMAD.MOV.U32 R0, RZ, RZ, c[0x0][0x2b8] ;  /* 0x0000ae00ff007624 */ /* 0x000fe200078e00ff */
[----:B------:R-:W-:Y:S01]  /*8630*/  BAR.SYNC.DEFER_BLOCKING 0x0 ;  /* 0x0000000000007b1d */ /* 0x000fe20000010000 */
[----:B-1----:R-:W-:Y:S01]  /*8640*/  IMAD R2, R22, 0x40, R216 ;  /* 0x0000004016027824 */ /* 0x002fe200078e02d8 */
[----:B------:R-:W-:Y:S01]  /*8650*/  LOP3.LUT R196, R196, 0xfffffff7, RZ, 0xc0, !PT ;  /* 0xfffffff7c4c47812 */ /* 0x000fe200078ec0ff */
[----:B------:R-:W-:Y:S01]  /*8660*/  IMAD.MOV.U32 R189, RZ, RZ, RZ ;  /* 0x000000ffffbd7224 */ /* 0x000fe200078e00ff */
[----:B------:R-:W-:Y:S02]  /*8670*/  ISETP.NE.AND P4, PT, R0, 0x1, PT ;  /* 0x000000010000780c */ /* 0x000fe40003f85270 */
        /* <DEDUP_REMOVED lines=15> */
[----:B------:R-:W-:Y:S01]  /*8770*/  SHF.L.U64.HI R18, R204, 0x1, R212 ;  /* 0x00000001cc127819 */ /* 0x000fe200000102d4 */
[----:B------:R-:W-:Y:S02]  /*8780*/  BSSY B0, `(.L_x_1765) ;  /* 0x00000a8000007945 */ /* 0x000fe40003800000 */
[----:B------:R-:W-:Y:S02]  /*8790*/  IMAD R194, R0, c[0x0][0x2b8], R2 ;  /* 0x0000ae0000c27a24 */ /* 0x000fe400078e0202 */
[----:B------:R-:W-:Y:S02]  /*87a0*/  IMAD R217, R14, c[0x0][0x1ec], R219 ;  /* 0x00007b000ed97a24 */ /* 0x000fe400078e02db */
        /* <DEDUP_REMOVED lines=18> */
[C---:B------:R-:W-:Y:S01]  /*88d0*/  IMAD R4, R189.reuse, c[0x0][0x1f4], R0 ;  /* 0x00007d00bd047a24 */ /* 0x040fe200078e0200 */
[----:B------:R-:W-:Y:S01]  /*88e0*/  IADD3 R0, P0, R2, R218, RZ ;  /* 0x000000da02007210 */ /* 0x000fe20007f1e0ff */
[----:B------:R-:W-:-:S03]  /*88f0*/  IMAD R16, R189, c[0x0][0x21c], R7 ;  /* 0x00008700bd107a24 */ /* 0x000fc600078e0207 */
[----:B------:R-:W-:Y:S02]  /*8900*/  IADD3.X R2, R217, R3, R4, P0, !PT ;  /* 0x00000003d9027210 */ /* 0x000fe400007fe404 */
[----:B------:R-:W-:-:S04]  /*8910*/  LEA R5, P0, R0, c[0x0][0x1c8], 0x1 ;  /* 0x0000720000057a11 */ /* 0x000fc800078008ff */
[----:B------:R-:W-:Y:S01]  /*8920*/  LEA.HI.X R8, R0, c[0x0][0x1cc], R2, 0x1, P0 ;  /* 0x0000730000087a11 */ /* 0x000fe200000f0c02 */
[----:B------:R-:W-:Y:S01]  /*8930*/  IMAD.WIDE.U32 R2, R194, c[0x0][0x208], RZ ;  /* 0x00008200c2027a25 */ /* 0x000fe200078e00ff */
[----:B------:R-:W1:Y:S03]  /*8940*/  SHFL.IDX PT, R0, R5, RZ, 0x181f ;  /* 0x00181fff05007589 */ /* 0x000e6600000e0000 */
[----:B------:R-:W-:Y:S01]  /*8950*/  IMAD.IADD R3, R3, 0x1, R6 ;  /* 0x0000000103037824 */ /* 0x000fe200078e0206 */
[----:B------:R-:W3:Y:S03]  /*8960*/  SHFL.IDX PT, R4, R8, RZ, 0x181f ;  /* 0x00181fff08047589 */ /* 0x000ee600000e0000 */
[----:B------:R-:W-:Y:S01]  /*8970*/  IMAD.WIDE.U32 R2, R189, c[0x0][0x218], R2 ;  /* 0x00008600bd027a25 */ /* 0x000fe200078e0002 */
[----:B------:R-:W5:Y:S04]  /*8980*/  SHFL.IDX PT, R5, R5, 0x1, 0x181f ;  /* 0x00381f0005057f89 */ /* 0x000f6800000e0000 */
[----:B------:R2:W4:Y:S02]  /*8990*/  SHFL.IDX PT, R14, R8, 0x1, 0x181f ;  /* 0x00381f00080e7f89 */ /* 0x00052400000e0000 */
[----:B-12---:R-:W-:-:S02]  /*89a0*/  @P1 LEA R12, P0, R202, R0, 0x1 ;  /* 0x00000000ca0c1211 */ /* 0x006fc400078008ff */
[----:B------:R-:W-:Y:S02]  /*89b0*/  @P1 LEA R6, P2, R204, R0, 0x1 ;  /* 0x00000000cc061211 */ /* 0x000fe400078408ff */
[-C--:B---34-:R-:W-:Y:S02]  /*89c0*/  @P1 LEA.HI.X R13, R202, R4.reuse, R203, 0x1, P0 ;  /* 0x00000004ca0d1211 */ /* 0x098fe400000f0ccb */
[----:B------:R-:W-:-:S03]  /*89d0*/  @P1 LEA.HI.X R7, R204, R4, R212, 0x1, P2 ;  /* 0x00000004cc071211 */ /* 0x000fc600010f0cd4 */
[----:B------:R1:W-:Y:S01]  /*89e0*/  @P1 LDGSTS.E.BYPASS.LTC128B.128 [R107+0xc100], [R12.64], !P3 ;  /* 0x0c1000000c6b1fae */ /* 0x0003e2000d901d48 */
[C---:B------:R-:W-:Y:S02]  /*89f0*/  @P1 LEA R8, P0, R205.reuse, R0, 0x1 ;  /* 0x00000000cd081211 */ /* 0x040fe400078008ff */
[----:B------:R-:W-:Y:S01]  /*8a00*/  IADD3 R0, P2, R2, R222, RZ ;  /* 0x000000de02007210 */ /* 0x000fe20007f5e0ff */
[----:B------:R2:W-:Y:S01]  /*8a10*/  @P1 LDGSTS.E.BYPASS.LTC128B.128 [R107+0xe100], [R6.64], !P5 ;  /* 0x0e100000066b1fae */ /* 0x0005e2000e901d48 */
[----:B------:R-:W-:Y:S02]  /*8a20*/  @P1 LEA.HI.X R9, R205, R4, R211, 0x1, P0 ;  /* 0x00000004cd091211 */ /* 0x000fe400000f0cd3 */
[----:B------:R-:W-:Y:S02]  /*8a30*/  ISETP.GE.AND P0, PT, R15, 0x21, PT ;  /* 0x000000210f00780c */ /* 0x000fe40003f06270 */
[----:B------:R-:W-:Y:S01]  /*8a40*/  IADD3.X R2, R233, R3, R16, P2, !PT ;  /* 0x00000003e9027210 */ /* 0x000fe200017fe410 */
[----:B------:R3:W-:Y:S01]  /*8a50*/  @P1 LDGSTS.E.BYPASS.LTC128B.128 [R107+0x10100], [R8.64], !P6 ;  /* 0x10100000086b1fae */ /* 0x0007e2000f101d48 */
[----:B------:R-:W-:-:S04]  /*8a60*/  LEA R16, P2, R0, c[0x0][0x1f8], 0x1 ;  /* 0x00007e0000107a11 */ /* 0x000fc800078408ff */
[----:B------:R-:W-:Y:S02]  /*8a70*/  LEA.HI.X R19, R0, c[0x0][0x1fc], R2, 0x1, P2 ;  /* 0x00007f0000137a11 */ /* 0x000fe400010f0c02 */
[----:B------:R-:W-:Y:S03]  /*8a80*/  SHFL.IDX PT, R0, R16, 0x1, 0x181f ;  /* 0x00381f0010007f89 */ /* 0x000fe600000e0000 */
[-C--:B-----5:R-:W-:Y:S02]  /*8a90*/  @P0 LEA R4, P2, R204, R5.reuse, 0x1 ;  /* 0x00000005cc040211 */ /* 0x0a0fe400078408ff */
[CC--:B------:R-:W-:Y:S01]  /*8aa0*/  @P0 LEA R2, P1, R205.reuse, R5.reuse, 0x1 ;  /* 0x00000005cd020211 */ /* 0x0c0fe200078208ff */
[----:B-1----:R1:W4:Y:S03]  /*8ab0*/  SHFL.IDX PT, R12, R16, RZ, 0x181f ;  /* 0x00181fff100c7589 */ /* 0x00232600000e0000 */
[----:B------:R-:W-:Y:S01]  /*8ac0*/  @P0 LEA.HI.X R3, R205, R14, R211, 0x1, P1 ;  /* 0x0000000ecd030211 */ /* 0x000fe200008f0cd3 */
[----:B------:R-:W5:Y:S01]  /*8ad0*/  SHFL.IDX PT, R13, R19, RZ, 0x181f ;  /* 0x00181fff130d7589 */ /* 0x000f6200000e0000 */
[----:B--2---:R-:W-:-:S02]  /*8ae0*/  @P0 LEA R6, P3, R202, R5, 0x1 ;  /* 0x00000005ca060211 */ /* 0x004fc400078608ff */
[-C--:B------:R-:W-:Y:S02]  /*8af0*/  @P0 LEA.HI.X R5, R204, R14.reuse, R212, 0x1, P2 ;  /* 0x0000000ecc050211 */ /* 0x080fe400010f0cd4 */
[----:B------:R-:W-:Y:S02]  /*8b00*/  @P0 LEA.HI.X R7, R202, R14, R203, 0x1, P3 ;  /* 0x0000000eca070211 */ /* 0x000fe400018f0ccb */
[----:B------:R-:W-:Y:S02]  /*8b10*/  LOP3.LUT P3, RZ, R196, 0x2, RZ, 0xc0, !PT ;  /* 0x00000002c4ff7812 */ /* 0x000fe4000786c0ff */
[----:B------:R-:W-:Y:S02]  /*8b20*/  ISETP.GE.AND P2, PT, R204, c[0x0][0x1d4], PT ;  /* 0x00007500cc007a0c */ /* 0x000fe40003f46270 */
[----:B------:R-:W-:Y:S02]  /*8b30*/  LOP3.LUT R196, R196, 0xffffffef, RZ, 0xc0, !PT ;  /* 0xffffffefc4c47812 */ /* 0x000fe400078ec0ff */
[----:B-1----:R-:W-:-:S07]  /*8b40*/  SHF.L.U64.HI R16, R205, 0x1, R211 ;  /* 0x00000001cd107819 */ /* 0x002fce00000102d3 */
[----:B------:R1:W-:Y:S01]  /*8b50*/  @P0 LDGSTS.E.BYPASS.LTC128B.128 [R107+0xd100], [R6.64], !P3 ;  /* 0x0d100000066b0fae */ /* 0x0003e2000d901d48 */
[----:B------:R-:W-:-:S03]  /*8b60*/  ISETP.GE.AND P3, PT, R202, c[0x0][0x1d4], PT ;  /* 0x00007500ca007a0c */ /* 0x000fc60003f66270 */
[----:B------:R2:W-:Y:S01]  /*8b70*/  @P0 LDGSTS.E.BYPASS.LTC128B.128 [R107+0xf100], [R4.64], !P5 ;  /* 0x0f100000046b0fae */ /* 0x0005e2000e901d48 */
[----:B------:R-:W-:Y:S02]  /*8b80*/  ISETP.LT.OR P1, PT, R15, 0x1, P3 ;  /* 0x000000010f00780c */ /* 0x000fe40001f21670 */
[----:B------:R-:W-:Y:S01]  /*8b90*/  ISETP.GT.AND P5, PT, R22, R207, PT ;  /* 0x000000cf1600720c */ /* 0x000fe20003fa4270 */
[----:B------:R4:W-:Y:S01]  /*8ba0*/  @P0 LDGSTS.E.BYPASS.LTC128B.128 [R107+0x11100], [R2.64], !P6 ;  /* 0x11100000026b0fae */ /* 0x0009e2000f101d48 */
[----:B------:R-:W-:-:S03]  /*8bb0*/  ISETP.GT.AND P6, PT, R216, 0x3f, PT ;  /* 0x0000003fd800780c */ /* 0x000fc60003fc4270 */
[----:B------:R-:W0:Y:S08]  /*8bc0*/  LDGDEPBAR ;  /* 0x00000000000079af */ /* 0x000e300000000000 */
[----:B------:R-:W-:Y:S01]  /*8bd0*/  @P5 LOP3.LUT R196, R196, 0x10, RZ, 0xfc, !PT ;  /* 0x00000010c4c45812 */ /* 0x000fe200078efcff */
[----:B-1----:R1:W3:Y:S01]  /*8be0*/  SHFL.IDX PT, R6, R19, 0x1, 0x181f ;  /* 0x00381f0013067f89 */ /* 0x0022e200000e0000 */
[----:B----4-:R-:W-:-:S05]  /*8bf0*/  IADD3 R2, P0, R12, R21, RZ ;  /* 0x000000150c027210 */ /* 0x010fca0007f1e0ff */
[----:B-----5:R-:W-:Y:S01]  /*8c00*/  IMAD.X R3, R13, 0x1, R20, P0 ;  /* 0x000000010d037824 */ /* 0x020fe200000e0614 */
[----:B--2---:R-:W-:-:S04]  /*8c10*/  IADD3 R4, P0, R12, R17, RZ ;  /* 0x000000110c047210 */ /* 0x004fc80007f1e0ff */
[----:B------:R2:W-:Y:S01]  /*8c20*/  LDGSTS.E.BYPASS.LTC128B.128 [R107+0x100], [R2.64], !P1 ;  /* 0x00100000026b7fae */ /* 0x0005e2000c901d48 */
[----:B------:R-:W-:Y:S01]  /*8c30*/  IMAD.X R5, R13, 0x1, R18, P0 ;  /* 0x000000010d057824 */ /* 0x000fe200000e0612 */
[----:B------:R-:W-:Y:S02]  /*8c40*/  ISETP.LT.OR P0, PT, R15, 0x1, P2 ;  /* 0x000000010f00780c */ /* 0x000fe40001701670 */
[C---:B------:R-:W-:Y:S01]  /*8c50*/  ISETP.GE.AND P1, PT, R205.reuse, c[0x0][0x1d4], PT ;  /* 0x00007500cd007a0c */ /* 0x040fe20003f26270 */
[----:B-1----:R-:W-:Y:S01]  /*8c60*/  IMAD.SHL.U32 R19, R205, 0x2, RZ ;  /* 0x00000002cd137824 */ /* 0x002fe200078e00ff */
[----:B------:R-:W-:-:S09]  /*8c70*/  ISETP.LT.OR P2, PT, R15, 0x21, P2 ;  /* 0x000000210f00780c */ /* 0x000fd20001741670 */
[----:B------:R1:W-:Y:S02]  /*8c80*/  LDGSTS.E.BYPASS.LTC128B.128 [R107+0x2100], [R4.64], !P0 ;  /* 0x02100000046b7fae */ /* 0x0003e4000c101d48 */
[----:B-1----:R-:W-:-:S05]  /*8c90*/  IADD3 R4, P0, R12, R19, RZ ;  /* 0x000000130c047210 */ /* 0x002fca0007f1e0ff */
[----:B------:R-:W-:Y:S01]  /*8ca0*/  IMAD.X R5, R13, 0x1, R16, P0 ;  /* 0x000000010d057824 */ /* 0x000fe200000e0610 */
[----:B--2---:R-:W-:-:S05]  /*8cb0*/  IADD3 R2, P0, R0, R21, RZ ;  /* 0x0000001500027210 */ /* 0x004fca0007f1e0ff */
[----:B---3--:R-:W-:Y:S01]  /*8cc0*/  IMAD.X R3, R6, 0x1, R20, P0 ;  /* 0x0000000106037824 */ /* 0x008fe200000e0614 */
[C---:B------:R-:W-:Y:S02]  /*8cd0*/  ISETP.LT.OR P0, PT, R15.reuse, 0x1, P1 ;  /* 0x000000010f00780c */ /* 0x040fe40000f01670 */
[----:B------:R-:W-:-:S11]  /*8ce0*/  ISETP.LT.OR P1, PT, R15, 0x21, P1 ;  /* 0x000000210f00780c */ /* 0x000fd60000f21670 */
[----:B------:R1:W-:Y:S01]  /*8cf0*/  LDGSTS.E.BYPASS.LTC128B.128 [R107+0x4100], [R4.64], !P0 ;  /* 0x04100000046b7fae */ /* 0x0003e2000c101d48 */
[----:B------:R-:W-:-:S13]  /*8d00*/  ISETP.LT.OR P0, PT, R15, 0x21, P3 ;  /* 0x000000210f00780c */ /* 0x000fda0001f01670 */
[----:B------:R2:W-:Y:S01]  /*8d10*/  LDGSTS.E.BYPASS.LTC128B.128 [R107+0x1100], [R2.64], !P0 ;  /* 0x01100000026b7fae */ /* 0x0005e2000c101d48 */
[----:B-1----:R-:W-:-:S05]  /*8d20*/  IADD3 R4, P0, R0, R17, RZ ;  /* 0x0000001100047210 */ /* 0x002fca0007f1e0ff */
[----:B------:R-:W-:-:S05]  /*8d30*/  IMAD.X R5, R6, 0x1, R18, P0 ;  /* 0x0000000106057824 */ /* 0x000fca00000e0612 */
[----:B------:R1:W-:Y:S01]  /*8d40*/  LDGSTS.E.BYPASS.LTC128B.128 [R107+0x3100], [R4.64], !P2 ;  /* 0x03100000046b7fae */ /* 0x0003e2000d101d48 */
[----:B--2---:R-:W-:-:S05]  /*8d50*/  IADD3 R2, P0, R0, R19, RZ ;  /* 0x0000001300027210 */ /* 0x004fca0007f1e0ff */
[----:B------:R-:W-:-:S05]  /*8d60*/  IMAD.X R3, R6, 0x1, R16, P0 ;  /* 0x0000000106037824 */ /* 0x000fca00000e0610 */
[----:B------:R1:W-:Y:S04]  /*8d70*/  LDGSTS.E.BYPASS.LTC128B.128 [R107+0x5100], [R2.64], !P1 ;  /* 0x05100000026b7fae */ /* 0x0003e8000c901d48 */
[----:B------:R-:W0:Y:S01]  /*8d80*/  LDGDEPBAR ;  /* 0x00000000000079af */ /* 0x000e220000000000 */
[----:B------:R-:W-:Y:S05]  /*8d90*/  @!P5 BRA `(.L_x_1766) ;  /* 0x000004600000d947 */ /* 0x000fea0003800000 */
[----:B-1----:R-:W-:Y:S01]  /*8da0*/  IMAD R2, R22, 0x40, R234 ;  /* 0x0000004016027824 */ /* 0x002fe200078e02ea */
[----:B------:R-:W-:-:S04]  /*8db0*/  MOV R189, RZ ;  /* 0x000000ff00bd7202 */ /* 0x000fc80000000f00 */
        /* <DEDUP_REMOVED lines=26> */
.L_x_1902:
[----:B------:R-:W-:Y:S05]  /*8f60*/  BRA.DIV ~URZ, `(.L_x_1768) ;  /* 0x000111227f007947 */ /* 0x000fea000b800000 */
[----:B------:R-:W3:Y:S01]  /*8f70*/  SHFL.IDX PT, R0, R14, RZ, 0x181f ;  /* 0x00181fff0e007589 */ /* 0x000ee200000e0000 */
[C---:B------:R-:W-:Y:S02]  /*8f80*/  LOP3.LUT P2, RZ, R196.reuse, 0x2, RZ, 0xc0, !PT ;  /* 0x00000002c4ff7812 */ /* 0x040fe4000784c0ff */
[C---:B------:R-:W-:Y:S02]  /*8f90*/  LOP3.LUT P1, RZ, R196.reuse, 0x1, RZ, 0xc0, !PT ;  /* 0x00000001c4ff7812 */ /* 0x040fe4000782c0ff */
[----:B------:R-:W-:Y:S02]  /*8fa0*/  LOP3.LUT P3, RZ, R196, 0x4, RZ, 0xc0, !PT ;  /* 0x00000004c4ff7812 */ /* 0x000fe4000786c0ff */
[----:B------:R-:W-:Y:S02]  /*8fb0*/  SEL R13, RZ, 0x10, P2 ;  /* 0x00000010ff0d7807 */ /* 0x000fe40001000000 */
[----:B------:R-:W-:-:S02]  /*8fc0*/  SEL R12, RZ, 0x10, P1 ;  /* 0x00000010ff0c7807 */ /* 0x000fc40000800000 */
        /* <DEDUP_REMOVED lines=14> */
.L_x_1903:
        /* <DEDUP_REMOVED lines=21> */
.L_x_1766:
[----:B------:R-:W-:Y:S05]  /*9200*/  BSYNC B0 ;  /* 0x0000000000007941 */ /* 0x000fea0003800000 */
.L_x_1765:
[----:B------:R-:W-:Y:S01]  /*9210*/  ISETP.LT.AND P0, PT, RZ, c[0x0][0x27c], PT ;  /* 0x00009f00ff007a0c */ /* 0x000fe20003f01270 */
[----:B------:R-:W0:Y:S01]  /*9220*/  LDGDEPBAR ;  /* 0x00000000000079af */ /* 0x000e220000000000 */
[----:B------:R-:W-:Y:S11]  /*9230*/  BSSY B2, `(.L_x_1769) ;  /* 0x0000580000027945 */ /* 0x000ff60003800000 */
[----:B------:R-:W-:Y:S05]  /*9240*/  @P0 BRA `(.L_x_1770) ;  /* 0x0000002000000947 */ /* 0x000fea0003800000 */
[----:B------:R-:W-:-:S04]  /*9250*/  DEPBAR.LE SB0, 0x3 ;  /* 0x000080c00000791a */ /* 0x000fc80000000000 */
[----:B------:R-:W-:Y:S05]  /*9260*/  BRA `(.L_x_1771) ;  /* 0x000057c000007947 */ /* 0x000fea0003800000 */
.L_x_1770:
[----:B------:R-:W-:Y:S01]  /*9270*/  SHF.R.S32.HI R0, RZ, 0x1f, R142 ;  /* 0x0000001fff007819 */ /* 0x000fe2000001148e */
[----:B-1----:R-:W-:Y:S01]  /*9280*/  IMAD.WIDE.U32 R4, R142, c[0x0][0x280], RZ ;  /* 0x0000a0008e047a25 */ /* 0x002fe200078e00ff */
[----:B------:R-:W-:-:S03]  /*9290*/  ULDC.U8 UR4, c[0x0][0x298] ;  /* 0x0000a60000047ab9 */ /* 0x000fc60000000000 */
[----:B------:R-:W-:Y:S01]  /*92a0*/  IMAD R2, R0, c[0x0][0x280], RZ ;  /* 0x0000a00000027a24 */ /* 0x000fe200078e02ff */
[----:B------:R-:W-:Y:S01]  /*92b0*/  LEA R6, P0, R4, c[0x0][0x270], 0x1 ;  /* 0x00009c0004067a11 */ /* 0x000fe200078008ff */
[----:B------:R-:W-:Y:S02]  /*92c0*/  IMAD R0, R0, c[0x0][0x290], RZ ;  /* 0x0000a40000007a24 */ /* 0x000fe400078e02ff */
[C---:B------:R-:W-:Y:S02]  /*92d0*/  IMAD R7, R142.reuse, c[0x0][0x284], R2 ;  /* 0x0000a1008e077a24 */ /* 0x040fe400078e0202 */
[----:B------:R-:W-:-:S03]  /*92e0*/  IMAD.WIDE.U32 R2, R142, c[0x0][0x290], RZ ;  /* 0x0000a4008e027a25 */ /* 0x000fc600078e00ff */
[----:B------:R-:W-:Y:S01]  /*92f0*/  IADD3 R7, R7, R5, RZ ;  /* 0x0000000507077210 */ /* 0x000fe20007ffe0ff */
[----:B------:R-:W-:-:S03]  /*9300*/  IMAD R5, R142, c[0x0][0x294], R0 ;  /* 0x0000a5008e057a24 */ /* 0x000fc600078e0200 */
[----:B------:R-:W-:Y:S02]  /*9310*/  LEA.HI.X R0, R4, c[0x0][0x274], R7, 0x1, P0 ;  /* 0x00009d0004007a11 */ /* 0x000fe400000f0c07 */
[C---:B------:R-:W-:Y:S02]  /*9320*/  LEA R12, P0, R2.reuse, c[0x0][0x288], 0x1 ;  /* 0x0000a200020c7a11 */ /* 0x040fe400078008ff */
[----:B------:R-:W-:Y:S02]  /*9330*/  IADD3 R3, R5, R3, RZ ;  /* 0x0000000305037210 */ /* 0x000fe40007ffe0ff */
[----:B------:R-:W-:Y:S02]  /*9340*/  LEA R7, R237, R206, 0x7 ;  /* 0x000000ceed077211 */ /* 0x000fe400078e38ff */
[----:B------:R-:W-:Y:S02]  /*9350*/  LEA.HI.X R5, R2, c[0x0][0x28c], R3, 0x1, P0 ;  /* 0x0000a30002057a11 */ /* 0x000fe400000f0c03 */
[----:B------:R-:W-:-:S13]  /*9360*/  ISETP.NE.AND P0, PT, RZ, UR4, PT ;  /* 0x00000004ff007c0c */ /* 0x000fda000bf05270 */
[----:B------:R-:W-:Y:S05]  /*9370*/  @!P0 BRA `(.L_x_1772) ;  /* 0x00002a9000008947 */ /* 0x000fea0003800000 */
[----:B------:R-:W-:Y:S05]  /*9380*/  BRA.DIV ~URZ, `(.L_x_1773) ;  /* 0x00010f427f007947 */ /* 0x000fea000b800000 */
[----:B------:R1:W2:Y:S02]  /*9390*/  SHFL.IDX PT, R8, R0, RZ, 0x1c1f ;  /* 0x001c1fff00087589 */ /* 0x0002a400000e0000 */
.L_x_1904:
[----:B------:R-:W-:Y:S05]  /*93a0*/  BRA.DIV ~URZ, `(.L_x_1774) ;  /* 0x00010f927f007947 */ /* 0x000fea000b800000 */
[----:B------:R-:W3:Y:S04]  /*93b0*/  SHFL.IDX PT, R4, R6, RZ, 0x1c1f ;  /* 0x001c1fff06047589 */ /* 0x000ee800000e0000 */
[----:B-1----:R-:W1:Y:S04]  /*93c0*/  SHFL.IDX PT, R0, R12, RZ, 0x1c1f ;  /* 0x001c1fff0c007589 */ /* 0x002e6800000e0000 */
[----:B------:R4:W2:Y:S02]  /*93d0*/  SHFL.IDX PT, R30, R5, RZ, 0x1c1f ;  /* 0x001c1fff051e7589 */ /* 0x0008a400000e0000 */
[----:B--2-4-:R-:W-:-:S02]  /*93e0*/  MOV R5, R8 ;  /* 0x0000000800057202 */ /* 0x014fc40000000f00 */
.L_x_1905:
[----:B-1-3--:R-:W-:Y:S01]  /*93f0*/  ISETP.GE.AND P0, PT, R7, R48, PT ;  /* 0x000000300700720c */ /* 0x00afe20003f06270 */
        /* <DEDUP_REMOVED lines=14> */
[----:B------:R-:W2:Y:S04]  /*94e0*/  LDL R42, [R1+0x30] ;  /* 0x00003000012a7983 */ /* 0x000ea80000100800 */
[----:B------:R-:W3:Y:S04]  /*94f0*/  LDL R41, [R1+0x2c] ;  /* 0x00002c0001297983 */ /* 0x000ee80000100800 */
        /* <DEDUP_REMOVED lines=11> */
[----:B------:R-:W-:Y:S01]  /*95b0*/  CS2R R2, SRZ ;  /* 0x0000000000027805 */ /* 0x000fe2000001ff00 */
[----:B------:R-:W-:-:S02]  /*95c0*/  ISETP.GE.AND P2, PT, R145, c[0x0][0x27c], PT ;  /* 0x00009f0091007a0c */ /* 0x000fc40003f46270 */
[----:B------:R-:W-:Y:S01]  /*95d0*/  ISETP.GE.AND P1, PT, R110, c[0x0][0x27c], PT ;  /* 0x00009f006e007a0c */ /* 0x000fe20003f26270 */
[----:B------:R-:W-:Y:S01]  /*95e0*/  CS2R R20, SRZ ;  /* 0x0000000000147805 */ /* 0x000fe2000001ff00 */
[----:B------:R-:W-:Y:S01]  /*95f0*/  CS2R R22, SRZ ;  /* 0x0000000000167805 */ /* 0x000fe2000001ff00 */
[----:B------:R-:W-:Y:S01]  /*9600*/  CS2R R24, SRZ ;  /* 0x0000000000187805 */ /* 0x000fe2000001ff00 */
[----:B------:R-:W-:Y:S01]  /*9610*/  CS2R R26, SRZ ;  /* 0x00000000001a7805 */ /* 0x000fe2000001ff00 */
[----:B------:R-:W-:Y:S02]  /*9620*/  CS2R R28, SRZ ;  /* 0x00000000001c7805 */ /* 0x000fe4000001ff00 */
[----:B--2---:R-:W-:-:S05]  /*9630*/  @!P4 IADD3 R8, P0, R4, R42, RZ ;  /* 0x0000002a0408c210 */ /* 0x004fca0007f1e0ff */
[----:B---3--:R-:W-:Y:S01]  /*9640*/  @!P4 IMAD.X R9, R5, 0x1, R41, P0 ;  /* 0x000000010509c824 */ /* 0x008fe200000e0629 */
[----:B----4-:R-:W-:-:S04]  /*9650*/  @!P3 IADD3 R12, P0, R4, R40, RZ ;  /* 0x00000028040cb210 */ /* 0x010fc80007f1e0ff */
[----:B------:R1:W5:Y:S01]  /*9660*/  @!P4 LD.E.64 R20, [R8.64] ;  /* 0x000000080814c980 */ /* 0x000362000c101b00 */
[----:B------:R-:W-:Y:S01]  /*9670*/  @!P3 IMAD.X R13, R5, 0x1, R39, P0 ;  /* 0x00000001050db824 */ /* 0x000fe200000e0627 */
[----:B------:R-:W-:-:S04]  /*9680*/  @!P2 IADD3 R14, P0, R4, R38, RZ ;  /* 0x00000026040ea210 */ /* 0x000fc80007f1e0ff */
[----:B------:R2:W5:Y:S01]  /*9690*/  @!P3 LD.E.64 R22, [R12.64] ;  /* 0x000000080c16b980 */ /* 0x000562000c101b00 */
[----:B------:R-:W-:Y:S01]  /*96a0*/  @!P2 IMAD.X R15, R5, 0x1, R37, P0 ;  /* 0x00000001050fa824 */ /* 0x000fe200000e0625 */
[----:B------:R-:W-:-:S04]  /*96b0*/  @!P1 IADD3 R16, P0, R4, R36, RZ ;  /* 0x0000002404109210 */ /* 0x000fc80007f1e0ff */
[----:B------:R3:W5:Y:S01]  /*96c0*/  @!P2 LD.E.64 R24, [R14.64] ;  /* 0x000000080e18a980 */ /* 0x000762000c101b00 */
[----:B------:R-:W-:Y:S01]  /*96d0*/  @!P1 IMAD.X R17, R5, 0x1, R35, P0 ;  /* 0x0000000105119824 */ /* 0x000fe200000e0623 */
[----:B------:R-:W-:-:S04]  /*96e0*/  ISETP.GE.AND P0, PT, R144, c[0x0][0x27c], PT ;  /* 0x00009f0090007a0c */ /* 0x000fc80003f06270 */
[----:B------:R4:W5:Y:S09]  /*96f0*/  @!P1 LD.E.64 R26, [R16.64] ;  /* 0x00000008101a9980 */ /* 0x000972000c101b00 */
[----:B------:R-:W-:-:S05]  /*9700*/  @!P0 IADD3 R32, P5, R4, R34, RZ ;  /* 0x0000002204208210 */ /* 0x000fca0007fbe0ff */
[----:B------:R-:W-:Y:S01]  /*9710*/  @!P0 IMAD.X R33, R5, 0x1, R31, P5 ;  /* 0x0000000105218824 */ /* 0x000fe200028e061f */
[----:B------:R-:W-:Y:S01]  /*9720*/  ISETP.GE.AND P5, PT, R108, c[0x0][0x27c], PT ;  /* 0x00009f006c007a0c */ /* 0x000fe20003fa6270 */
[----:B-1----:R-:W-:Y:S01]  /*9730*/  CS2R R8, SRZ ;  /* 0x0000000000087805 */ /* 0x002fe2000001ff00 */
[----:B--2---:R-:W-:Y:S01]  /*9740*/  CS2R R12, SRZ ;  /* 0x00000000000c7805 */ /* 0x004fe2000001ff00 */
[----:B---3--:R-:W-:Y:S01]  /*9750*/  CS2R R14, SRZ ;  /* 0x00000000000e7805 */ /* 0x008fe2000001ff00 */
[----:B------:R1:W5:Y:S09]  /*9760*/  @!P0 LD.E.64 R28, [R32.64] ;  /* 0x00000008201c8980 */ /* 0x000372000c101b00 */
[----:B------:R-:W-:-:S02]  /*9770*/  @!P5 IMAD.MOV.U32 R6, RZ, RZ, R4 ;  /* 0x000000ffff06d224 */ /* 0x000fc400078e0004 */
[----:B------:R-:W-:Y:S02]  /*9780*/  @!P5 IMAD.MOV.U32 R7, RZ, RZ, R5 ;  /* 0x000000ffff07d224 */ /* 0x000fe400078e0005 */
[----:B------:R-:W-:Y:S02]  /*9790*/  @!P5 IMAD.MOV.U32 R4, RZ, RZ, R0 ;  /* 0x000000ffff04d224 */ /* 0x000fe400078e0000 */
[----:B------:R-:W-:Y:S02]  /*97a0*/  @!P5 IMAD.MOV.U32 R5, RZ, RZ, R30 ;  /* 0x000000ffff05d224 */ /* 0x000fe400078e001e */
[----:B------:R-:W-:-:S04]  /*97b0*/  @!P5 IMAD.WIDE R6, R108, 0x2, R6 ;  /* 0x000000026c06d825 */ /* 0x000fc800078e0206 */
[----:B------:R-:W-:Y:S01]  /*97c0*/  @!P5 IMAD.WIDE R4, R108, 0x2, R4 ;  /* 0x000000026c04d825 */ /* 0x000fe200078e0204 */
[----:B------:R2:W5:Y:S04]  /*97d0*/  @!P5 LD.E.64 R18, [R6.64] ;  /* 0x000000080612d980 */ /* 0x000568000c101b00 */
[----:B------:R3:W5:Y:S01]  /*97e0*/  @!P5 LD.E.64 R2, [R4.64] ;  /* 0x000000080402d980 */ /* 0x000762000c101b00 */
[----:B--2---:R-:W-:Y:S01]  /*97f0*/  CS2R R6, SRZ ;  /* 0x0000000000067805 */ /* 0x004fe2000001ff00 */
[----:B---3--:R-:W-:-:S05]  /*9800*/  @!P4 IADD3 R4, P5, R0, R42, RZ ;  /* 0x0000002a0004c210 */ /* 0x008fca0007fbe0ff */
[----:B------:R-:W-:-:S05]  /*9810*/  @!P4 IMAD.X R5, R30, 0x1, R41, P5 ;  /* 0x000000011e05c824 */ /* 0x000fca00028e0629 */
[----:B------:R2:W5:Y:S02]  /*9820*/  @!P4 LD.E.64 R6, [R4.64] ;  /* 0x000000080406c980 */ /* 0x000564000c101b00 */
[----:B--2---:R-:W-:-:S05]  /*9830*/  @!P3 IADD3 R4, P4, R0, R40, RZ ;  /* 0x000000280004b210 */ /* 0x004fca0007f9e0ff */
[----:B------:R-:W-:-:S05]  /*9840*/  @!P3 IMAD.X R5, R30, 0x1, R39, P4 ;  /* 0x000000011e05b824 */ /* 0x000fca00020e0627 */
[----:B------:R2:W5:Y:S02]  /*9850*/  @!P3 LD.E.64 R8, [R4.64] ;  /* 0x000000080408b980 */ /* 0x000564000c101b00 */
[----:B--2---:R-:W-:-:S05]  /*9860*/  @!P2 IADD3 R4, P3, R0, R38, RZ ;  /* 0x000000260004a210 */ /* 0x004fca0007f7e0ff */
[----:B------:R-:W-:-:S05]  /*9870*/  @!P2 IMAD.X R5, R30, 0x1, R37, P3 ;  /* 0x000000011e05a824 */ /* 0x000fca00018e0625 */
[----:B------:R2:W5:Y:S01]  /*9880*/  @!P2 LD.E.64 R12, [R4.64] ;  /* 0x00000008040ca980 */ /* 0x000562000c101b00 */
[----:B----4-:R-:W-:Y:S01]  /*9890*/  CS2R R16, SRZ ;  /* 0x0000000000107805 */ /* 0x010fe2000001ff00 */
[----:B--2---:R-:W-:-:S05]  /*98a0*/  @!P1 IADD3 R4, P2, R0, R36, RZ ;  /* 0x0000002400049210 */ /* 0x004fca0007f5e0ff */
[----:B------:R-:W-:-:S05]  /*98b0*/  @!P1 IMAD.X R5, R30, 0x1, R35, P2 ;  /* 0x000000011e059824 */ /* 0x000fca00010e0623 */
[----:B------:R2:W5:Y:S02]  /*98c0*/  @!P1 LD.E.64 R14, [R4.64] ;  /* 0x00000008040e9980 */ /* 0x000564000c101b00 */
[----:B--2---:R-:W-:-:S05]  /*98d0*/  @!P0 IADD3 R4, P1, R0, R34, RZ ;  /* 0x0000002200048210 */ /* 0x004fca0007f3e0ff */
[----:B------:R-:W-:-:S05]  /*98e0*/  @!P0 IMAD.X R5, R30, 0x1, R31, P1 ;  /* 0x000000011e058824 */ /* 0x000fca00008e061f */
[----:B------:R1:W5:Y:S03]  /*98f0*/  @!P0 LD.E.64 R16, [R4.64] ;  /* 0x0000000804108980 */ /* 0x000366000c101b00 */
.L_x_1776:
[----:B------:R-:W-:Y:S05]  /*9900*/  BSYNC B0 ;  /* 0x0000000000007941 */ /* 0x000fea0003800000 */
.L_x_1775:
[--C-:B-----5:R-:W-:Y:S01]  /*9910*/  IMAD.MOV.U32 R39, RZ, RZ, R27.reuse ;  /* 0x000000ffff277224 */ /* 0x120fe200078e001b */
[----:B------:R-:W-:Y:S01]  /*9920*/  SHF.R.U32.HI R0, RZ, 0x10, R27 ;  /* 0x00000010ff007819 */ /* 0x000fe2000001161b */
[--C-:B------:R-:W-:Y:S01]  /*9930*/  IMAD.MOV.U32 R43, RZ, RZ, R25.reuse ;  /* 0x000000ffff2b7224 */ /* 0x100fe200078e0019 */
[----:B-1----:R-:W-:Y:S01]  /*9940*/  SHF.R.U32.HI R33, RZ, 0x10, R25 ;  /* 0x00000010ff217819 */ /* 0x002fe20000011619 */
[----:B------:R-:W-:Y:S01]  /*9950*/  IMAD.MOV.U32 R40, RZ, RZ, R26 ;  /* 0x000000ffff287224 */ /* 0x000fe200078e001a */
[----:B------:R-:W-:Y:S01]  /*9960*/  PRMT R39, R39, 0x5410, R0 ;  /* 0x0000541027277816 */ /* 0x000fe20000000000 */
[----:B------:R-:W-:Y:S01]  /*9970*/  IMAD.MOV.U32 R31, RZ, RZ, R29 ;  /* 0x000000ffff1f7224 */ /* 0x000fe200078e001d */
[----:B------:R-:W-:Y:S01]  /*9980*/  LOP3.LUT R0, R208, 0x18, R104, 0xf8, !PT ;  /* 0x00000018d0007812 */ /* 0x000fe200078ef868 */
[----:B------:R-:W-:Y:S01]  /*9990*/  IMAD.MOV.U32 R32, RZ, RZ, R28 ;  /* 0x000000ffff207224 */ /* 0x000fe200078e001c */
[----:B------:R-:W-:Y:S01]  /*99a0*/  SHF.R.U64 R34, R26, 0x10, R27 ;  /* 0x000000101a227819 */ /* 0x000fe2000000121b */
[----:B------:R-:W-:Y:S01]  /*99b0*/  IMAD.MOV.U32 R37, RZ, RZ, R2 ;  /* 0x000000ffff257224 */ /* 0x000fe200078e0002 */
[----:B------:R-:W-:Y:S01]  /*99c0*/  SHF.R.U32.HI R26, RZ, 0x10, R29 ;  /* 0x00000010ff1a7819 */ /* 0x000fe2000001161d */
[----:B------:R-:W-:Y:S01]  /*99d0*/  IMAD.MOV.U32 R36, RZ, RZ, R3 ;  /* 0x000000ffff247224 */ /* 0x000fe200078e0003 */
[----:B------:R-:W-:Y:S01]  /*99e0*/  LOP3.LUT R0, R148, R0, R147, 0xf6, !PT ;  /* 0x0000000094007212 */ /* 0x000fe200078ef693 */
[----:B------:R-:W-:Y:S01]  /*99f0*/  IMAD.MOV.U32 R47, RZ, RZ, R23 ;  /* 0x000000ffff2f7224 */ /* 0x000fe200078e0017 */
[----:B------:R-:W-:Y:S01]  /*9a00*/  LOP3.LUT P0, RZ, R240, 0x4, RZ, 0xc0, !PT ;  /* 0x00000004f0ff7812 */ /* 0x000fe2000780c0ff */
[----:B------:R-:W-:Y:S01]  /*9a10*/  IMAD.MOV.U32 R55, RZ, RZ, R19 ;  /* 0x000000ffff377224 */ /* 0x000fe200078e0013 */
[----:B------:R-:W-:Y:S01]  /*9a20*/  PRMT R33, R43, 0x5410, R33 ;  /* 0x000054102b217816 */ /* 0x000fe20000000021 */
[----:B------:R-:W-:Y:S01]  /*9a30*/  IMAD.MOV.U32 R53, RZ, RZ, R20 ;  /* 0x000000ffff357224 */ /* 0x000fe200078e0014 */
[----:B------:R-:W-:Y:S01]  /*9a40*/  PRMT R43, R31, 0x5410, R26 ;  /* 0x000054101f2b7816 */ /* 0x000fe2000000001a */
[----:B------:R-:W-:Y:S01]  /*9a50*/  IMAD.SHL.U32 R26, R0, 0x2, RZ ;  /* 0x00000002001a7824 */ /* 0x000fe200078e00ff */
[----:B------:R-:W-:Y:S01]  /*9a60*/  SHF.R.U64 R30, R28, 0x10, R29 ;  /* 0x000000101c1e7819 */ /* 0x000fe2000000121d */
[----:B------:R-:W-:Y:S01]  /*9a70*/  IMAD.MOV.U32 R52, RZ, RZ, R21 ;  /* 0x000000ffff347224 */ /* 0x000fe200078e0015 */
[--C-:B------:R-:W-:Y:S01]  /*9a80*/  SHF.R.U64 R35, R2, 0x10, R3.reuse ;  /* 0x0000001002237819 */ /* 0x100fe20000001203 */
[----:B------:R-:W-:Y:S01]  /*9a90*/  IMAD R2, R237, -0x80, R48 ;  /* 0xffffff80ed027824 */ /* 0x000fe200078e0230 */
[----:B------:R-:W-:Y:S01]  /*9aa0*/  SHF.R.U32.HI R27, RZ, 0x10, R3 ;  /* 0x00000010ff1b7819 */ /* 0x000fe20000011603 */
[----:B------:R-:W-:Y:S01]  /*9ab0*/  IMAD.MOV.U32 R49, RZ, RZ, R22 ;  /* 0x000000ffff317224 */ /* 0x000fe200078e0016 */
[----:B------:R-:W-:Y:S01]  /*9ac0*/  PRMT R34, R40, 0x5410, R34 ;  /* 0x0000541028227816 */ /* 0x000fe20000000022 */
[----:B------:R-:W-:Y:S01]  /*9ad0*/  IMAD.MOV.U32 R56, RZ, RZ, R18 ;  /* 0x000000ffff387224 */ /* 0x000fe200078e0012 */
[----:B------:R-:W-:Y:S01]  /*9ae0*/  PRMT R40, R32, 0x5410, R30 ;  /* 0x0000541020287816 */ /* 0x000fe2000000001e */
[----:B------:R-:W-:Y:S01]  /*9af0*/  IMAD.MOV.U32 R44, RZ, RZ, R24 ;  /* 0x000000ffff2c7224 */ /* 0x000fe200078e0018 */
[----:B------:R-:W-:Y:S01]  /*9b00*/  PRMT R30, R37, 0x5410, R35 ;  /* 0x00005410251e7816 */ /* 0x000fe20000000023 */
[----:B------:R-:W-:Y:S01]  /*9b10*/  IMAD.MOV.U32 R38, RZ, RZ, R6 ;  /* 0x000000ffff267224 */ /* 0x000fe200078e0006 */
[----:B------:R-:W-:Y:S01]  /*9b20*/  IADD3 R0, R26, 0x18100, RZ ;  /* 0x000181001a007810 */ /* 0x000fe20007ffe0ff */
[----:B------:R-:W-:Y:S01]  /*9b30*/  IMAD.MOV.U32 R29, RZ, RZ, R7 ;  /* 0x000000ffff1d7224 */ /* 0x000fe200078e0007 */
[----:B------:R-:W-:Y:S01]  /*9b40*/  IMNMX R35, R2, 0x80, PT ;  /* 0x0000008002237817 */ /* 0x000fe20003800200 */
[----:B------:R-:W-:-:S04]  /*9b50*/  DEPBAR.LE SB0, 0x3 ;  /* 0x000080c00000791a */ /* 0x000fc80000000000 */
[----:B------:R-:W-:Y:S01]  /*9b60*/  PRMT R31, R36, 0x5410, R27 ;  /* 0x00005410241f7816 */ /* 0x000fe2000000001b */
[----:B------:R-:W-:Y:S01]  /*9b70*/  WARPSYNC 0xffffffff ;  /* 0xffffffff00007948 */ /* 0x000fe20003800000 */
[----:B------:R-:W-:Y:S01]  /*9b80*/  IADD3 R27, R26, 0x18140, RZ ;  /* 0x000181401a1b7810 */ /* 0x000fe20007ffe0ff */
[----:B------:R-:W-:Y:S01]  /*9b90*/  BSSY B1, `(.L_x_1777) ;  /* 0x0000129000017945 */ /* 0x000fe20003800000 */
[----:B------:R-:W-:Y:S02]  /*9ba0*/  @P0 IADD3 R27, R0, -0x40, RZ ;  /* 0xffffffc0001b0810 */ /* 0x000fe40007ffe0ff */
[----:B------:R-:W-:Y:S02]  /*9bb0*/  ISETP.GE.AND P0, PT, R206, R35, PT ;  /* 0x00000023ce00720c */ /* 0x000fe40003f06270 */
[--C-:B------:R-:W-:Y:S02]  /*9bc0*/  SHF.R.U64 R46, R22, 0x10, R23.reuse ;  /* 0x00000010162e7819 */ /* 0x100fe40000001217 */
[----:B------:R-:W-:-:S02]  /*9bd0*/  SHF.R.U32.HI R41, RZ, 0x10, R23 ;  /* 0x00000010ff297819 */ /* 0x000fc40000011617 */
[----:B------:R-:W-:Y:S01]  /*9be0*/  SHF.R.U64 R42, R24, 0x10, R25 ;  /* 0x00000010182a7819 */ /* 0x000fe20000001219 */
[----:B------:R-:W-:Y:S01]  /*9bf0*/  IMAD.MOV.U32 R25, RZ, RZ, R8 ;  /* 0x000000ffff197224 */ /* 0x000fe200078e0008 */
[----:B------:R-:W-:Y:S01]  /*9c00*/  SHF.R.U64 R54, R18, 0x10, R19 ;  /* 0x0000001012367819 */ /* 0x000fe20000001213 */
[----:B------:R-:W-:Y:S01]  /*9c10*/  IMAD.MOV.U32 R24, RZ, RZ, R9 ;  /* 0x000000ffff187224 */ /* 0x000fe200078e0009 */
[----:B------:R-:W-:Y:S02]  /*9c20*/  SHF.R.U32.HI R50, RZ, 0x10, R19 ;  /* 0x00000010ff327819 */ /* 0x000fe40000011613 */
[----:B------:R-:W-:Y:S01]  /*9c30*/  SHF.R.U64 R51, R20, 0x10, R21 ;  /* 0x0000001014337819 */ /* 0x000fe20000001215 */
[----:B------:R-:W-:Y:S01]  /*9c40*/  IMAD.MOV.U32 R20, RZ, RZ, R13 ;  /* 0x000000ffff147224 */ /* 0x000fe200078e000d */
[----:B------:R-:W-:Y:S01]  /*9c50*/  SHF.R.U32.HI R45, RZ, 0x10, R21 ;  /* 0x00000010ff2d7819 */ /* 0x000fe20000011615 */
[----:B------:R-:W-:Y:S01]  /*9c60*/  IMAD.MOV.U32 R21, RZ, RZ, R12 ;  /* 0x000000ffff157224 */ /* 0x000fe200078e000c */
[----:B------:R-:W-:-:S02]  /*9c70*/  SHF.R.U64 R23, R8, 0x10, R9 ;  /* 0x0000001008177819 */ /* 0x000fc40000001209 */
        /* <DEDUP_REMOVED lines=8> */
[----:B------:R-:W-:Y:S02]  /*9d00*/  SHF.R.U32.HI R18, RZ, 0x10, R9 ;  /* 0x00000010ff127819 */ /* 0x000fe40000011609 */
[----:B------:R-:W-:-:S02]  /*9d10*/  SHF.R.U64 R9, R14, 0x10, R15 ;  /* 0x000000100e097819 */ /* 0x000fc4000000120f */
[----:B------:R-:W-:Y:S02]  /*9d20*/  SHF.R.U32.HI R4, RZ, 0x10, R15 ;  /* 0x00000010ff047819 */ /* 0x000fe4000001160f */
        /* <DEDUP_REMOVED lines=18> */
[----:B------:R-:W-:Y:S01]  /*9e50*/  PRMT R32, R6, 0x5410, R3 ;  /* 0x0000541006207816 */ /* 0x000fe20000000003 */
[----:B------:R-:W-:Y:S06]  /*9e60*/  BAR.SYNC.DEFER_BLOCKING 0x0 ;  /* 0x0000000000007b1d */ /* 0x000fec0000010000 */
[----:B------:R-:W-:Y:S05]  /*9e70*/  @P0 BRA `(.L_x_1778) ;  /* 0x00000fa000000947 */ /* 0x000fea0003800000 */
[----:B------:R-:W-:Y:S01]  /*9e80*/  ISETP.GE.AND P0, PT, R108, c[0x0][0x27c], PT ;  /* 0x00009f006c007a0c */ /* 0x000fe20003f06270 */
[----:B------:R-:W-:-:S12]  /*9e90*/  BSSY B0, `(.L_x_1779) ;  /* 0x0000028000007945 */ /* 0x000fd80003800000 */
[----:B------:R-:W-:Y:S05]  /*9ea0*/  @P0 BRA `(.L_x_1780) ;  /* 0x0000026000000947 */ /* 0x000fea0003800000 */
[----:B------:R-:W1:Y:S01]  /*9eb0*/  LDS.128 R4, [R26+0x18100] ;  /* 0x018100001a047984 */ /* 0x000e620000000c00 */
        /* <DEDUP_REMOVED lines=10> */
[-C--:B------:R-:W-:Y:S01]  /*9f60*/  FMUL.FTZ R16, R8, R3.reuse ;  /* 0x0000000308107220 */ /* 0x080fe20000410000 */
[C---:B------:R-:W-:Y:S01]  /*9f70*/  SHF.L.U32 R14, R6.reuse, 0x10, RZ ;  /* 0x00000010060e7819 */ /* 0x040fe200000006ff */
[----:B------:R-:W-:Y:S01]  /*9f80*/  FFMA.FTZ R18, R9, R3, -R17 ;  /* 0x0000000309127223 */ /* 0x000fe20000010811 */
[----:B------:R-:W-:Y:S01]  /*9f90*/  LOP3.LUT R13, R6, 0xffff0000, RZ, 0xc0, !PT ;  /* 0xffff0000060d7812 */ /* 0x000fe200078ec0ff */
[CC--:B------:R-:W-:Y:S01]  /*9fa0*/  FMUL.FTZ R8, R4.reuse, R5.reuse ;  /* 0x0000000504087220 */ /* 0x0c0fe20000410000 */
[----:B------:R-:W-:Y:S01]  /*9fb0*/  LOP3.LUT R6, R7, 0xffff0000, RZ, 0xc0, !PT ;  /* 0xffff000007067812 */ /* 0x000fe200078ec0ff */
[----:B------:R-:W-:Y:S01]  /*9fc0*/  FFMA.FTZ R17, R9, R0, R16 ;  /* 0x0000000009117223 */ /* 0x000fe20000010010 */
[----:B------:R-:W-:Y:S01]  /*9fd0*/  LOP3.LUT R0, R31, 0xffff0000, RZ, 0xc0, !PT ;  /* 0xffff00001f007812 */ /* 0x000fe200078ec0ff */
[-C--:B------:R-:W-:Y:S01]  /*9fe0*/  FMUL.FTZ R7, R4, R2.reuse ;  /* 0x0000000204077220 */ /* 0x080fe20000410000 */
[C---:B------:R-:W-:Y:S01]  /*9ff0*/  SHF.L.U32 R4, R50.reuse, 0x10, RZ ;  /* 0x0000001032047819 */ /* 0x040fe200000006ff */
[----:B------:R-:W-:Y:S01]  /*a000*/  FFMA.FTZ R16, R15, R2, -R8 ;  /* 0x000000020f107223 */ /* 0x000fe20000010808 */
        /* <DEDUP_REMOVED lines=16> */
.L_x_1780:
[----:B------:R-:W-:Y:S05]  /*a110*/  BSYNC B0 ;  /* 0x0000000000007941 */ /* 0x000fea0003800000 */
.L_x_1779:
[----:B------:R-:W-:Y:S01]  /*a120*/  ISETP.GE.AND P0, PT, R146, c[0x0][0x27c], PT ;  /* 0x00009f0092007a0c */ /* 0x000fe20003f06270 */
[----:B------:R-:W-:-:S12]  /*a130*/  BSSY B0, `(.L_x_1781) ;  /* 0x0000028000007945 */ /* 0x000fd80003800000 */
[----:B------:R-:W-:Y:S05]  /*a140*/  @P0 BRA `(.L_x_1782) ;  /* 0x0000026000000947 */ /* 0x000fea0003800000 */
[----:B-1----:R-:W1:Y:S01]  /*a150*/  LDS.128 R4, [R27] ;  /* 0x000000001b047984 */ /* 0x002e620000000c00 */
        /* <DEDUP_REMOVED lines=36> */
[----:B------:R1:W-:Y:S02]  /*a3a0*/  STS.128 [R27], R4 ;  /* 0x000000041b007388 */ /* 0x0003e40000000c00 */
.L_x_1782:
[----:B------:R-:W-:Y:S05]  /*a3b0*/  BSYNC B0 ;  /* 0x0000000000007941 */ /* 0x000fea0003800000 */
.L_x_1781:
        /* <DEDUP_REMOVED lines=41> */
.L_x_1784:
[----:B------:R-:W-:Y:S05]  /*a650*/  BSYNC B0 ;  /* 0x0000000000007941 */ /* 0x000fea0003800000 */
.L_x_1783:
        /* <DEDUP_REMOVED lines=41> */
.L_x_1786:
[----:B------:R-:W-:Y:S05]  /*a8f0*/  BSYNC B0 ;  /* 0x0000000000007941 */ /* 0x000fea0003800000 */
.L_x_1785:
        /* <DEDUP_REMOVED lines=23> */
[----:B------:R-:W-:Y:S01]  /*aa70*/  SHF.L.U32 R4, R39, 0x10, RZ ;  /* 0x0000001027047819 */ /* 0x000fe200000006ff */
        /* <DEDUP_REMOVED lines=17> */
.L_x_1788:
[----:B------:R-:W-:Y:S05]  /*ab90*/  BSYNC B0 ;  /* 0x0000000000007941 */ /* 0x000fea0003800000 */
.L_x_1787:
[----:B------:R-:W-:-:S13]  /*aba0*/  ISETP.GE.AND P0, PT, R144, c[0x0][0x27c], PT ;  /* 0x00009f0090007a0c */ /* 0x000fda0003f06270 */
        /* <DEDUP_REMOVED lines=39> */
.L_x_1778:
[----:B------:R-:W-:Y:S05]  /*ae20*/  BSYNC B1 ;  /* 0x0000000000017941 */ /* 0x000fea0003800000 */
.L_x_1777:
[----:B------:R-:W-:-:S04]  /*ae30*/  IADD3 R0, R206, 0x40, RZ ;  /* 0x00000040ce007810 */ /* 0x000fc80007ffe0ff */
[----:B------:R-:W-:-:S13]  /*ae40*/  ISETP.GE.AND P0, PT, R0, R35, PT ;  /* 0x000000230000720c */ /* 0x000fda0003f06270 */
[----:B------:R-:W-:Y:S05]  /*ae50*/  @P0 BRA `(.L_x_1771) ;  /* 0x00003bd000000947 */ /* 0x000fea0003800000 */
        /* <DEDUP_REMOVED lines=21> */
[C---:B------:R-:W-:Y:S01]  /*afb0*/  LOP3.LUT R0, R31.reuse, 0xffff0000, RZ, 0xc0, !PT ;  /* 0xffff00001f007812 */ /* 0x040fe200078ec0ff */
        /* <DEDUP_REMOVED lines=19> */
.L_x_1790:
[----:B------:R-:W-:Y:S05]  /*b0f0*/  BSYNC B0 ;  /* 0x0000000000007941 */ /* 0x000fea0003800000 */
.L_x_1789:
        /* <DEDUP_REMOVED lines=41> */
.L_x_1792:
[----:B------:R-:W-:Y:S05]  /*b390*/  BSYNC B0 ;  /* 0x0000000000007941 */ /* 0x000fea0003800000 */
.L_x_1791:
        /* <DEDUP_REMOVED lines=41> */
.L_x_1794:
[----:B------:R-:W-:Y:S05]  /*b630*/  BSYNC B0 ;  /* 0x0000000000007941 */ /* 0x000fea0003800000 */
.L_x_1793:
        /* <DEDUP_REMOVED lines=41> */
.L_x_1796:
[----:B------:R-:W-:Y:S05]  /*b8d0*/  BSYNC B0 ;  /* 0x0000000000007941 */ /* 0x000fea0003800000 */
.L_x_1795:
        /* <DEDUP_REMOVED lines=41> */
.L_x_1798:
[----:B------:R-:W-:Y:S05]  /*bb70*/  BSYNC B0 ;  /* 0x0000000000007941 */ /* 0x000fea0003800000 */
.L_x_1797:
        /* <DEDUP_REMOVED lines=41> */
.L_x_1772:
[----:B------:R-:W-:Y:S05]  /*be10*/  BRA.DIV ~URZ, `(.L_x_1799) ;  /* 0x0000e6627f007947 */ /* 0x000fea000b800000 */
[----:B------:R-:W1:Y:S02]  /*be20*/  SHFL.IDX PT, R0, R0, RZ, 0x1c1f ;  /* 0x001c1fff00007589 */ /* 0x000e6400000e0000 */
.L_x_1906:
[----:B------:R-:W-:Y:S05]  /*be30*/  BRA.DIV ~URZ, `(.L_x_1800) ;  /* 0x0000e6b27f007947 */ /* 0x000fea000b800000 */
[----:B------:R2:W3:Y:S01]  /*be40*/  SHFL.IDX PT, R8, R6, RZ, 0x1c1f ;  /* 0x001c1fff06087589 */ /* 0x0004e200000e0000 */
[----:B-1----:R-:W-:-:S03]  /*be50*/  MOV R9, R0 ;  /* 0x0000000000097202 */ /* 0x002fc60000000f00 */
[----:B------:R2:W1:Y:S04]  /*be60*/  SHFL.IDX PT, R35, R5, RZ, 0x1c1f ;  /* 0x001c1fff05237589 */ /* 0x00046800000e0000 */
[----:B------:R2:W4:Y:S02]  /*be70*/  SHFL.IDX PT, R32, R12, RZ, 0x1c1f ;  /* 0x001c1fff0c207589 */ /* 0x00052400000e0000 */
.L_x_1907:
        /* <DEDUP_REMOVED lines=11> */
[----:B--2---:R-:W-:Y:S01]  /*bf30*/  CS2R R12, SRZ ;  /* 0x00000000000c7805 */ /* 0x004fe2000001ff00 */
[----:B------:R-:W-:Y:S01]  /*bf40*/  CS2R R6, SRZ ;  /* 0x0000000000067805 */ /* 0x000fe2000001ff00 */
[----:B------:R-:W-:Y:S01]  /*bf50*/  CS2R R4, SRZ ;  /* 0x0000000000047805 */ /* 0x000fe2000001ff00 */
[----:B------:R-:W-:Y:S05]  /*bf60*/  @P0 BRA `(.L_x_1802) ;  /* 0x0000025000000947 */ /* 0x000fea0003800000 */
[----:B------:R-:W-:Y:S01]  /*bf70*/  ISETP.GE.AND P0, PT, R104, c[0x0][0x27c], PT ;  /* 0x00009f0068007a0c */ /* 0x000fe20003f06270 */
[----:B------:R-:W-:Y:S01]  /*bf80*/  CS2R R22, SRZ ;  /* 0x0000000000167805 */ /* 0x000fe2000001ff00 */
[----:B------:R-:W-:Y:S01]  /*bf90*/  CS2R R20, SRZ ;  /* 0x0000000000147805 */ /* 0x000fe2000001ff00 */
[----:B------:R-:W-:Y:S01]  /*bfa0*/  CS2R R6, SRZ ;  /* 0x0000000000067805 */ /* 0x000fe2000001ff00 */
[----:B------:R-:W-:-:S09]  /*bfb0*/  CS2R R4, SRZ ;  /* 0x0000000000047805 */ /* 0x000fd2000001ff00 */
[C---:B------:R-:W-:Y:S01]  /*bfc0*/  @!P0 IMAD.SHL.U32 R0, R104.reuse, 0x2, RZ ;  /* 0x0000000268008824 */ /* 0x040fe200078e00ff */
[----:B------:R-:W-:-:S04]  /*bfd0*/  @!P0 SHF.L.U64.HI R3, R104, 0x1, R105 ;  /* 0x0000000168038819 */ /* 0x000fc80000010269 */
[----:B---3--:R-:W-:-:S05]  /*bfe0*/  @!P0 IADD3 R12, P1, R8, R0, RZ ;  /* 0x00000000080c8210 */ /* 0x008fca0007f3e0ff */
[----:B------:R-:W-:Y:S01]  /*bff0*/  @!P0 IMAD.X R13, R9, 0x1, R3, P1 ;  /* 0x00000001090d8824 */ /* 0x000fe200008e0603 */
[----:B----4-:R-:W-:Y:S02]  /*c000*/  @!P0 IADD3 R2, P1, R32, R0, RZ ;  /* 0x0000000020028210 */ /* 0x010fe40007f3e0ff */
[----:B------:R-:W-:Y:S02]  /*c010*/  IADD3 R0, R104, 0x20, RZ ;  /* 0x0000002068007810 */ /* 0x000fe40007ffe0ff */
[----:B-1----:R-:W-:Y:S01]  /*c020*/  @!P0 IADD3.X R3, R35, R3, RZ, P1, !PT ;  /* 0x0000000323038210 */ /* 0x002fe20000ffe4ff */
[----:B------:R1:W5:Y:S04]  /*c030*/  @!P0 LD.E.128 R20, [R12.64] ;  /* 0x000000080c148980 */ /* 0x000368000c101d00 */
[----:B------:R2:W5:Y:S01]  /*c040*/  @!P0 LD.E.128 R4, [R2.64] ;  /* 0x0000000802048980 */ /* 0x000562000c101d00 */
[----:B------:R-:W-:Y:S01]  /*c050*/  ISETP.GE.AND P0, PT, R0, c[0x0][0x27c], PT ;  /* 0x00009f0000007a0c */ /* 0x000fe20003f06270 */
[----:B------:R-:W-:Y:S01]  /*c060*/  CS2R R26, SRZ ;  /* 0x00000000001a7805 */ /* 0x000fe2000001ff00 */
[----:B------:R-:W-:Y:S01]  /*c070*/  CS2R R24, SRZ ;  /* 0x0000000000187805 */ /* 0x000fe2000001ff00 */
[----:B------:R-:W-:-:S10]  /*c080*/  CS2R R14, SRZ ;  /* 0x00000000000e7805 */ /* 0x000fd4000001ff00 */
[----:B------:R-:W-:-:S04]  /*c090*/  @!P0 IMAD.SHL.U32 R0, R210, 0x8, RZ ;  /* 0x00000008d2008824 */ /* 0x000fc800078e00ff */
[----:B------:R-:W-:Y:S01]  /*c0a0*/  @!P0 IMAD.WIDE R18, R0, 0x2, R8 ;  /* 0x0000000200128825 */ /* 0x000fe200078e0208 */
[----:B-1----:R-:W-:-:S04]  /*c0b0*/  CS2R R12, SRZ ;  /* 0x00000000000c7805 */ /* 0x002fc8000001ff00 */
[----:B------:R1:W5:Y:S01]  /*c0c0*/  @!P0 LD.E.128 R24, [R18.64] ;  /* 0x0000000812188980 */ /* 0x000362000c101d00 */
[----:B--2---:R-:W-:Y:S01]  /*c0d0*/  MOV R3, R35 ;  /* 0x0000002300037202 */ /* 0x004fe20000000f00 */
[----:B------:R-:W-:-:S04]  /*c0e0*/  IMAD.MOV.U32 R2, RZ, RZ, R32 ;  /* 0x000000ffff027224 */ /* 0x000fc800078e0020 */
[----:B------:R-:W-:Y:S01]  /*c0f0*/  @!P0 IMAD.WIDE R16, R0, 0x2, R2 ;  /* 0x0000000200108825 */ /* 0x000fe200078e0202 */
[----:B------:R-:W-:-:S04]  /*c100*/  IADD3 R0, R104, 0x40, RZ ;  /* 0x0000004068007810 */ /* 0x000fc80007ffe0ff */
[----:B------:R2:W5:Y:S01]  /*c110*/  @!P0 LD.E.128 R12, [R16.64] ;  /* 0x00000008100c8980 */ /* 0x000562000c101d00 */
[----:B------:R-:W-:Y:S01]  /*c120*/  ISETP.GE.AND P0, PT, R0, c[0x0][0x27c], PT ;  /* 0x00009f0000007a0c */ /* 0x000fe20003f06270 */
[----:B------:R-:W-:Y:S01]  /*c130*/  CS2R R30, SRZ ;  /* 0x00000000001e7805 */ /* 0x000fe2000001ff00 */
[----:B------:R-:W-:-:S11]  /*c140*/  CS2R R28, SRZ ;  /* 0x00000000001c7805 */ /* 0x000fd6000001ff00 */
[----:B------:R-:W-:Y:S01]  /*c150*/  @!P0 SHF.L.U32 R0, R209, 0x3, RZ ;  /* 0x00000003d1008819 */ /* 0x000fe200000006ff */
[----:B-1----:R-:W-:-:S04]  /*c160*/  CS2R R18, SRZ ;  /* 0x0000000000127805 */ /* 0x002fc8000001ff00 */
[----:B------:R-:W-:-:S04]  /*c170*/  @!P0 IMAD.WIDE R8, R0, 0x2, R8 ;  /* 0x0000000200088825 */ /* 0x000fc800078e0208 */
[----:B------:R-:W-:Y:S01]  /*c180*/  @!P0 IMAD.WIDE R2, R0, 0x2, R2 ;  /* 0x0000000200028825 */ /* 0x000fe200078e0202 */
[----:B------:R1:W5:Y:S01]  /*c190*/  @!P0 LD.E.128 R28, [R8.64] ;  /* 0x00000008081c8980 */ /* 0x000362000c101d00 */
[----:B--2---:R-:W-:-:S06]  /*c1a0*/  CS2R R16, SRZ ;  /* 0x0000000000107805 */ /* 0x004fcc000001ff00 */
[----:B------:R1:W5:Y:S02]  /*c1b0*/  @!P0 LD.E.128 R16, [R2.64] ;  /* 0x0000000802108980 */ /* 0x000364000c101d00 */
.L_x_1802:
[----:B------:R-:W-:Y:S05]  /*c1c0*/  BSYNC B0 ;  /* 0x0000000000007941 */ /* 0x000fea0003800000 */
.L_x_1801:
[--C-:B-----5:R-:W-:Y:S01]  /*c1d0*/  IMAD.MOV.U32 R43, RZ, RZ, R27.reuse ;  /* 0x000000ffff2b7224 */ /* 0x120fe200078e001b */
[----:B------:R-:W-:Y:S01]  /*c1e0*/  SHF.R.U32.HI R0, RZ, 0x10, R27 ;  /* 0x00000010ff007819 */ /* 0x000fe2000001161b */
[----:B------:R-:W-:Y:S01]  /*c1f0*/  IMAD.MOV.U32 R37, RZ, RZ, R30 ;  /* 0x000000ffff257224 */ /* 0x000fe200078e001e */
[----:B-1----:R-:W-:Y:S01]  /*c200*/  SHF.R.U64 R35, R30, 0x10, R31 ;  /* 0x000000101e237819 */ /* 0x002fe2000000121f */
[----:B------:R-:W-:Y:S01]  /*c210*/  IMAD.MOV.U32 R56, RZ, RZ, R20 ;  /* 0x000000ffff387224 */ /* 0x000fe200078e0014 */
[----:B------:R-:W-:Y:S01]  /*c220*/  PRMT R43, R43, 0x5410, R0 ;  /* 0x000054102b2b7816 */ /* 0x000fe20000000000 */
[----:B------:R-:W-:Y:S01]  /*c230*/  IMAD R0, R237, -0x80, R48 ;  /* 0xffffff80ed007824 */ /* 0x000fe200078e0230 */
[----:B------:R-:W-:Y:S01]  /*c240*/  SHF.R.U64 R51, R22, 0x10, R23 ;  /* 0x0000001016337819 */ /* 0x000fe20000001217 */
[----:B------:R-:W-:Y:S01]  /*c250*/  IMAD.MOV.U32 R55, RZ, RZ, R21 ;  /* 0x000000ffff377224 */ /* 0x000fe200078e0015 */
[--C-:B------:R-:W-:Y:S01]  /*c260*/  SHF.R.U32.HI R45, RZ, 0x10, R23.reuse ;  /* 0x00000010ff2d7819 */ /* 0x100fe20000011617 */
[----:B------:R-:W-:Y:S01]  /*c270*/  IMAD.MOV.U32 R53, RZ, RZ, R22 ;  /* 0x000000ffff357224 */ /* 0x000fe200078e0016 */
[----:B------:R-:W-:Y:S01]  /*c280*/  IMNMX R57, R0, 0x80, PT ;  /* 0x0000008000397817 */ /* 0x000fe20003800200 */
[----:B------:R-:W-:Y:S01]  /*c290*/  IMAD.MOV.U32 R52, RZ, RZ, R23 ;  /* 0x000000ffff347224 */ /* 0x000fe200078e0017 */
[--C-:B------:R-:W-:Y:S01]  /*c2a0*/  SHF.R.U64 R46, R24, 0x10, R25.reuse ;  /* 0x00000010182e7819 */ /* 0x100fe20000001219 */
[----:B------:R-:W-:Y:S01]  /*c2b0*/  IMAD.MOV.U32 R49, RZ, RZ, R24 ;  /* 0x000000ffff317224 */ /* 0x000fe200078e0018 */
[----:B------:R-:W-:Y:S01]  /*c2c0*/  ISETP.GE.AND P0, PT, R206, R57, PT ;  /* 0x00000039ce00720c */ /* 0x000fe20003f06270 */
[--C-:B------:R-:W-:Y:S01]  /*c2d0*/  IMAD.MOV.U32 R47, RZ, RZ, R25.reuse ;  /* 0x000000ffff2f7224 */ /* 0x100fe200078e0019 */
[----:B------:R-:W-:Y:S01]  /*c2e0*/  SHF.R.U32.HI R41, RZ, 0x10, R25 ;  /* 0x00000010ff297819 */ /* 0x000fe20000011619 */
[----:B------:R-:W-:Y:S01]  /*c2f0*/  IMAD.MOV.U32 R44, RZ, RZ, R26 ;  /* 0x000000ffff2c7224 */ /* 0x000fe200078e001a */
[----:B------:R-:W-:Y:S01]  /*c300*/  SHF.R.U64 R42, R26, 0x10, R27 ;  /* 0x000000101a2a7819 */ /* 0x000fe2000000121b */
[--C-:B------:R-:W-:Y:S01]  /*c310*/  IMAD.MOV.U32 R40, RZ, RZ, R29.reuse ;  /* 0x000000ffff287224 */ /* 0x100fe200078e001d */
[----:B------:R-:W-:Y:S01]  /*c320*/  SHF.R.U64 R38, R28, 0x10, R29 ;  /* 0x000000101c267819 */ /* 0x000fe2000000121d */
[----:B------:R-:W-:Y:S01]  /*c330*/  IMAD.MOV.U32 R36, RZ, RZ, R31 ;  /* 0x000000ffff247224 */ /* 0x000fe200078e001f */
[----:B------:R-:W-:Y:S01]  /*c340*/  SHF.R.U32.HI R34, RZ, 0x10, R29 ;  /* 0x00000010ff227819 */ /* 0x000fe2000001161d */
[----:B------:R-:W-:Y:S01]  /*c350*/  IMAD.MOV.U32 R39, RZ, RZ, R28 ;  /* 0x000000ffff277224 */ /* 0x000fe200078e001c */
[----:B------:R-:W-:Y:S01]  /*c360*/  SHF.R.U32.HI R30, RZ, 0x10, R31 ;  /* 0x00000010ff1e7819 */ /* 0x000fe2000001161f */
[----:B----4-:R-:W-:Y:S01]  /*c370*/  IMAD.MOV.U32 R32, RZ, RZ, R5 ;  /* 0x000000ffff207224 */ /* 0x010fe200078e0005 */
        /* <DEDUP_REMOVED lines=9> */
[--C-:B------:R-:W-:Y:S01]  /*c410*/  IMAD.MOV.U32 R24, RZ, RZ, R13.reuse ;  /* 0x000000ffff187224 */ /* 0x100fe200078e000d */
[----:B------:R-:W-:Y:S01]  /*c420*/  SHF.R.U64 R23, R12, 0x10, R13 ;  /* 0x000000100c177819 */ /* 0x000fe2000000120d */
[----:B------:R-:W-:Y:S01]  /*c430*/  IMAD.MOV.U32 R21, RZ, RZ, R14 ;  /* 0x000000ffff157224 */ /* 0x000fe200078e000e */
[----:B------:R-:W-:Y:S01]  /*c440*/  SHF.R.U32.HI R22, RZ, 0x10, R7 ;  /* 0x00000010ff167819 */ /* 0x000fe20000011607 */
[----:B------:R-:W-:Y:S01]  /*c450*/  IMAD.MOV.U32 R20, RZ, RZ, R15 ;  /* 0x000000ffff147224 */ /* 0x000fe200078e000f */
[----:B------:R-:W-:-:S04]  /*c460*/  DEPBAR.LE SB0, 0x3 ;  /* 0x000080c00000791a */ /* 0x000fc80000000000 */
[----:B------:R-:W-:Y:S01]  /*c470*/  IMAD.MOV.U32 R12, RZ, RZ, R16 ;  /* 0x000000ffff0c7224 */ /* 0x000fe200078e0010 */
[----:B------:R-:W-:Y:S01]  /*c480*/  SHF.R.U32.HI R13, RZ, 0x10, R13 ;  /* 0x00000010ff0d7819 */ /* 0x000fe2000001160d */
[----:B------:R-:W-:Y:S01]  /*c490*/  IMAD.MOV.U32 R9, RZ, RZ, R17 ;  /* 0x000000ffff097224 */ /* 0x000fe200078e0011 */
[--C-:B------:R-:W-:Y:S01]  /*c4a0*/  SHF.R.U64 R14, R14, 0x10, R15.reuse ;  /* 0x000000100e0e7819 */ /* 0x100fe2000000120f */
[----:B------:R-:W-:Y:S01]  /*c4b0*/  IMAD.MOV.U32 R6, RZ, RZ, R18 ;  /* 0x000000ffff067224 */ /* 0x000fe200078e0012 */
[----:B------:R-:W-:Y:S01]  /*c4c0*/  SHF.R.U32.HI R7, RZ, 0x10, R15 ;  /* 0x00000010ff077819 */ /* 0x000fe2000001160f */
[----:B------:R-:W-:Y:S01]  /*c4d0*/  IMAD.MOV.U32 R5, RZ, RZ, R19 ;  /* 0x000000ffff057224 */ /* 0x000fe200078e0013 */
[--C-:B---3--:R-:W-:Y:S01]  /*c4e0*/  SHF.R.U64 R8, R16, 0x10, R17.reuse ;  /* 0x0000001010087819 */ /* 0x108fe20000001211 */
[----:B------:R-:W-:Y:S01]  /*c4f0*/  WARPSYNC 0xffffffff ;  /* 0xffffffff00007948 */ /* 0x000fe20003800000 */
[----:B------:R-:W-:Y:S01]  /*c500*/  SHF.R.U32.HI R3, RZ, 0x10, R17 ;  /* 0x00000010ff037819 */ /* 0x000fe20000011611 */
[----:B------:R-:W-:Y:S01]  /*c510*/  BSSY B1, `(.L_x_1803) ;  /* 0x0000132000017945 */ /* 0x000fe20003800000 */
[----:B------:R-:W-:-:S02]  /*c520*/  SHF.R.U64 R4, R18, 0x10, R19 ;  /* 0x0000001012047819 */ /* 0x000fc40000001213 */
[----:B------:R-:W-:Y:S02]  /*c530*/  SHF.R.U32.HI R2, RZ, 0x10, R19 ;  /* 0x00000010ff027819 */ /* 0x000fe40000011613 */
        /* <DEDUP_REMOVED lines=22> */
[----:B------:R-:W-:Y:S01]  /*c6a0*/  PRMT R52, R5, 0x5410, R2 ;  /* 0x0000541005347816 */ /* 0x000fe20000000002 */
[----:B------:R-:W-:Y:S06]  /*c6b0*/  BAR.SYNC.DEFER_BLOCKING 0x0 ;  /* 0x0000000000007b1d */ /* 0x000fec0000010000 */
[----:B------:R-:W-:Y:S05]  /*c6c0*/  @P0 BRA `(.L_x_1804) ;  /* 0x0000116000000947 */ /* 0x000fea0003800000 */
[----:B------:R-:W-:Y:S01]  /*c6d0*/  ISETP.GE.AND P0, PT, R104, c[0x0][0x27c], PT ;  /* 0x00009f0068007a0c */ /* 0x000fe20003f06270 */
[----:B------:R-:W-:-:S12]  /*c6e0*/  BSSY B0, `(.L_x_1805) ;  /* 0x000005c000007945 */ /* 0x000fd80003800000 */
[----:B------:R-:W-:Y:S05]  /*c6f0*/  @P0 BRA `(.L_x_1806) ;  /* 0x000005a000000947 */ /* 0x000fea0003800000 */
[----:B------:R-:W-:Y:S01]  /*c700*/  IMAD.MOV.U32 R3, RZ, RZ, c[0x0][0x27c] ;  /* 0x00009f00ff037624 */ /* 0x000fe200078e00ff */
[----:B------:R-:W-:-:S04]  /*c710*/  LOP3.LUT R2, R208, 0x38, R104, 0xf8, !PT ;  /* 0x00000038d0027812 */ /* 0x000fc800078ef868 */
[----:B------:R-:W-:-:S04]  /*c720*/  LEA.HI R3, R3, R235, RZ, 0x1d ;  /* 0x000000eb03037211 */ /* 0x000fc800078fe8ff */
[----:B------:R-:W-:Y:S02]  /*c730*/  SHF.R.S32.HI R4, RZ, 0x1f, R3 ;  /* 0x0000001fff047819 */ /* 0x000fe40000011403 */
[----:B------:R-:W-:Y:S02]  /*c740*/  SHF.L.U32 R0, R3, 0x3, RZ ;  /* 0x0000000303007819 */ /* 0x000fe400000006ff */
[----:B------:R-:W-:Y:S02]  /*c750*/  LEA.HI R3, R4, R3, RZ, 0x3 ;  /* 0x0000000304037211 */ /* 0x000fe400078f18ff */
[----:B------:R-:W-:Y:S02]  /*c760*/  LOP3.LUT R4, R148, R2, R147, 0xf6, !PT ;  /* 0x0000000294047212 */ /* 0x000fe400078ef693 */
[----:B------:R-:W-:Y:S01]  /*c770*/  LOP3.LUT R0, R208, 0x38, R0, 0xf8, !PT ;  /* 0x00000038d0007812 */ /* 0x000fe200078ef800 */
[----:B------:R-:W-:Y:S01]  /*c780*/  IMAD.SHL.U32 R2, R3, 0x400, RZ ;  /* 0x0000040003027824 */ /* 0x000fe200078e00ff */
[----:B------:R-:W-:-:S02]  /*c790*/  SHF.L.U32 R26, R4, 0x1, RZ ;  /* 0x00000001041a7819 */ /* 0x000fc400000006ff */
[----:B------:R-:W-:Y:S02]  /*c7a0*/  LOP3.LUT R0, R0, R147, RZ, 0x3c, !PT ;  /* 0x0000009300007212 */ /* 0x000fe400078e3cff */
[----:B------:R-:W-:Y:S01]  /*c7b0*/  LOP3.LUT R2, R2, 0x7fffe000, RZ, 0xc0, !PT ;  /* 0x7fffe00002027812 */ /* 0x000fe200078ec0ff */
[----:B------:R-:W1:Y:S03]  /*c7c0*/  LDS.128 R12, [R26+0x18100] ;  /* 0x018100001a0c7984 */ /* 0x000e660000000c00 */
[----:B------:R-:W-:Y:S02]  /*c7d0*/  IADD3 R0, R0, R2, R148 ;  /* 0x0000000200007210 */ /* 0x000fe40007ffe094 */
[----:B------:R-:W-:-:S03]  /*c7e0*/  SHF.L.U32 R2, R33, 0x10, RZ ;  /* 0x0000001021027819 */ /* 0x000fc600000006ff */
[----:B------:R-:W-:Y:S02]  /*c7f0*/  IMAD.SHL.U32 R25, R0, 0x2, RZ ;  /* 0x0000000200197824 */ /* 0x000fe400078e00ff */
[----:B------:R-:W-:-:S03]  /*c800*/  IMAD.U32 R0, R54, 0x10000, RZ ;  /* 0x0001000036007824 */ /* 0x000fc600078e00ff */
[----:B------:R-:W2:Y:S01]  /*c810*/  LDS.128 R4, [R25+0x18100] ;  /* 0x0181000019047984 */ /* 0x000ea20000000c00 */
[----:B-1----:R-:W-:Y:S01]  /*c820*/  SHF.L.U32 R16, R12, 0x10, RZ ;  /* 0x000000100c107819 */ /* 0x002fe200000006ff */
[----:B------:R-:W-:Y:S01]  /*c830*/  IMAD.U32 R18, R13, 0x10000, RZ ;  /* 0x000100000d127824 */ /* 0x000fe200078e00ff */
[C---:B------:R-:W-:Y:S01]  /*c840*/  SHF.L.U32 R19, R14.reuse, 0x10, RZ ;  /* 0x000000100e137819 */ /* 0x040fe200000006ff */
[----:B------:R-:W-:Y:S01]  /*c850*/  IMAD.U32 R22, R15, 0x10000, RZ ;  /* 0x000100000f167824 */ /* 0x000fe200078e00ff */
[----:B------:R-:W-:Y:S02]  /*c860*/  LOP3.LUT R20, R14, 0xffff0000, RZ, 0xc0, !PT ;  /* 0xffff00000e147812 */ /* 0x000fe400078ec0ff */
[----:B------:R-:W-:Y:S02]  /*c870*/  LOP3.LUT R17, R12, 0xffff0000, RZ, 0xc0, !PT ;  /* 0xffff00000c117812 */ /* 0x000fe400078ec0ff */
[----:B------:R-:W-:Y:S02]  /*c880*/  LOP3.LUT R24, R13, 0xffff0000, RZ, 0xc0, !PT ;  /* 0xffff00000d187812 */ /* 0x000fe400078ec0ff */
[----:B------:R-:W-:-:S02]  /*c890*/  LOP3.LUT R23, R15, 0xffff0000, RZ, 0xc0, !PT ;  /* 0xffff00000f177812 */ /* 0x000fc400078ec0ff */
[C---:B--2---:R-:W-:Y:S01]  /*c8a0*/  SHF.L.U32 R3, R4.reuse, 0x10, RZ ;  /* 0x0000001004037819 */ /* 0x044fe200000006ff */
[----:B------:R-:W-:Y:S01]  /*c8b0*/  IMAD.U32 R9, R5, 0x10000, RZ ;  /* 0x0001000005097824 */ /* 0x000fe200078e00ff */
[----:B------:R-:W-:Y:S01]  /*c8c0*/  LOP3.LUT R8, R4, 0xffff0000, RZ, 0xc0, !PT ;  /* 0xffff000004087812 */ /* 0x000fe200078ec0ff */
[----:B------:R-:W-:Y:S01]  /*c8d0*/  IMAD.U32 R13, R7, 0x10000, RZ ;  /* 0x00010000070d7824 */ /* 0x000fe200078e00ff */
[----:B------:R-:W-:Y:S01]  /*c8e0*/  LOP3.LUT R4, R33, 0xffff0000, RZ, 0xc0, !PT ;  /* 0xffff000021047812 */ /* 0x000fe200078ec0ff */
[----:B------:R-:W-:Y:S01]  /*c8f0*/  FMUL.FTZ R14, R3, R2 ;  /* 0x00000002030e7220 */ /* 0x000fe20000410000 */
[----:B------:R-:W-:Y:S02]  /*c900*/  LOP3.LUT R21, R5, 0xffff0000, RZ, 0xc0, !PT ;  /* 0xffff000005157812 */ /* 0x000fe400078ec0ff */
[----:B------:R-:W-:Y:S01]  /*c910*/  SHF.L.U32 R5, R6, 0x10, RZ ;  /* 0x0000001006057819 */ /* 0x000fe200000006ff */
[-C--:B------:R-:W-:Y:S01]  /*c920*/  FFMA.FTZ R32, R16, R0.reuse, -R14 ;  /* 0x0000000010207223 */ /* 0x080fe2000001080e */
[----:B------:R-:W-:Y:S01]  /*c930*/  LOP3.LUT R12, R6, 0xffff0000, RZ, 0xc0, !PT ;  /* 0xffff0000060c7812 */ /* 0x000fe200078ec0ff */
[----:B------:R-:W-:Y:S01]  /*c940*/  FMUL.FTZ R6, R3, R0 ;  /* 0x0000000003067220 */ /* 0x000fe20000410000 */
[----:B------:R-:W-:Y:S01]  /*c950*/  LOP3.LUT R15, R7, 0xffff0000, RZ, 0xc0, !PT ;  /* 0xffff0000070f7812 */ /* 0x000fe200078ec0ff */
[----:B------:R-:W-:Y:S01]  /*c960*/  FMUL.FTZ R7, R8, R4 ;  /* 0x0000000408077220 */ /* 0x000fe20000410000 */
[----:B------:R-:W-:Y:S01]  /*c970*/  LOP3.LUT R3, R54, 0xffff0000, RZ, 0xc0, !PT ;  /* 0xffff000036037812 */ /* 0x000fe200078ec0ff */
[----:B------:R-:W-:Y:S01]  /*c980*/  FFMA.FTZ R31, R16, R2, R6 ;  /* 0x00000002101f7223 */ /* 0x000fe20000010006 */
[----:B------:R-:W-:Y:S01]  /*c990*/  SHF.L.U32 R0, R35, 0x10, RZ ;  /* 0x0000001023007819 */ /* 0x000fe200000006ff */
[----:B------:R-:W-:Y:S01]  /*c9a0*/  IMAD.U32 R2, R50, 0x10000, RZ ;  /* 0x0001000032027824 */ /* 0x000fe200078e00ff */
[----:B------:R-:W-:Y:S01]  /*c9b0*/  SHF.L.U32 R6, R34, 0x10, RZ ;  /* 0x0000001022067819 */ /* 0x000fe200000006ff */
[----:B------:R-:W-:-:S02]  /*c9c0*/  FFMA.FTZ R30, R17, R3, -R7 ;  /* 0x00000003111e7223 */ /* 0x000fc40000010807 */
[C---:B------:R-:W-:Y:S02]  /*c9d0*/  FMUL.FTZ R7, R9.reuse, R0 ;  /* 0x0000000009077220 */ /* 0x040fe40000410000 */
[----:B------:R-:W-:Y:S02]  /*c9e0*/  FMUL.FTZ R8, R8, R3 ;  /* 0x0000000308087220 */ /* 0x000fe40000410000 */
[-C--:B------:R-:W-:Y:S02]  /*c9f0*/  FMUL.FTZ R3, R9, R2.reuse ;  /* 0x0000000209037220 */ /* 0x080fe40000410000 */
[----:B------:R-:W-:Y:S02]  /*ca00*/  FFMA.FTZ R28, R18, R2, -R7 ;  /* 0x00000002121c7223 */ /* 0x000fe40000010807 */
[----:B------:R-:W-:Y:S02]  /*ca10*/  IMAD.U32 R2, R51, 0x10000, RZ ;  /* 0x0001000033027824 */ /* 0x000fe400078e00ff */
[----:B------:R-:W-:-:S02]  /*ca20*/  FFMA.FTZ R29, R17, R4, R8 ;  /* 0x00000004111d7223 */ /* 0x000fc40000010008 */
[----:B------:R-:W-:Y:S01]  /*ca30*/  FFMA.FTZ R27, R18, R0, R3 ;  /* 0x00000000121b7223 */ /* 0x000fe20000010003 */
[----:B------:R-:W-:Y:S01]  /*ca40*/  LOP3.LUT R3, R51, 0xffff0000, RZ, 0xc0, !PT ;  /* 0xffff000033037812 */ /* 0x000fe200078ec0ff */
[C---:B------:R-:W-:Y:S01]  /*ca50*/  FMUL.FTZ R4, R5.reuse, R6 ;  /* 0x0000000605047220 */ /* 0x040fe20000410000 */
[----:B------:R-:W-:Y:S01]  /*ca60*/  LOP3.LUT R0, R34, 0xffff0000, RZ, 0xc0, !PT ;  /* 0xffff000022007812 */ /* 0x000fe200078ec0ff */
[-C--:B------:R-:W-:Y:S01]  /*ca70*/  FMUL.FTZ R9, R5, R2.reuse ;  /* 0x0000000205097220 */ /* 0x080fe20000410000 */
[----:B------:R-:W-:Y:S01]  /*ca80*/  SHF.L.U32 R5, R36, 0x10, RZ ;  /* 0x0000001024057819 */ /* 0x000fe200000006ff */
[----:B------:R-:W-:Y:S02]  /*ca90*/  FFMA.FTZ R18, R19, R2, -R4 ;  /* 0x0000000213127223 */ /* 0x000fe40000010804 */
[----:B------:R-:W-:Y:S02]  /*caa0*/  IMAD.U32 R2, R45, 0x10000, RZ ;  /* 0x000100002d027824 */ /* 0x000fe400078e00ff */
[----:B------:R-:W-:-:S02]  /*cab0*/  FMUL.FTZ R7, R12, R3 ;  /* 0x000000030c077220 */ /* 0x000fc40000410000 */
[----:B------:R-:W-:Y:S02]  /*cac0*/  FMUL.FTZ R4, R13, R5 ;  /* 0x000000050d047220 */ /* 0x000fe40000410000 */
[----:B------:R-:W-:Y:S01]  /*cad0*/  FMUL.FTZ R8, R12, R0 ;  /* 0x000000000c087220 */ /* 0x000fe20000410000 */
[----:B------:R-:W-:Y:S01]  /*cae0*/  F2FP.BF16.PACK_AB R12, R30, R32 ;  /* 0x000000201e0c723e */ /* 0x000fe200000010ff */
        /* <DEDUP_REMOVED lines=15> */
[----:B------:R-:W-:Y:S01]  /*cbe0*/  FFMA.FTZ R8, R24, R4, -R8 ;  /* 0x0000000418087223 */ /* 0x000fe20000010808 */
[----:B------:R-:W-:Y:S01]  /*cbf0*/  F2FP.BF16.PACK_AB R4, R29, R31 ;  /* 0x0000001f1d04723e */ /* 0x000fe200000010ff */
[C---:B------:R-:W-:Y:S01]  /*cc00*/  FFMA.FTZ R3, R23.reuse, R3, -R6 ;  /* 0x0000000317037223 */ /* 0x040fe20000010806 */
[----:B------:R-:W-:Y:S01]  /*cc10*/  F2FP.BF16.PACK_AB R6, R16, R19 ;  /* 0x000000131006723e */ /* 0x000fe200000010ff */
[----:B------:R-:W-:Y:S01]  /*cc20*/  FFMA.FTZ R2, R24, R2, R7 ;  /* 0x0000000218027223 */ /* 0x000fe20000010007 */
[----:B------:R-:W-:Y:S01]  /*cc30*/  F2FP.BF16.PACK_AB R13, R8, R28 ;  /* 0x0000001c080d723e */ /* 0x000fe200000010ff */
[----:B------:R-:W-:Y:S01]  /*cc40*/  FFMA.FTZ R0, R23, R0, R5 ;  /* 0x0000000017007223 */ /* 0x000fe20000010005 */
[----:B------:R-:W-:-:S02]  /*cc50*/  F2FP.BF16.PACK_AB R15, R3, R17 ;  /* 0x00000011030f723e */ /* 0x000fc400000010ff */
[----:B------:R-:W-:Y:S02]  /*cc60*/  F2FP.BF16.PACK_AB R5, R2, R27 ;  /* 0x0000001b0205723e */ /* 0x000fe400000010ff */
[----:B------:R-:W-:Y:S01]  /*cc70*/  F2FP.BF16.PACK_AB R7, R0, R9 ;  /* 0x000000090007723e */ /* 0x000fe200000010ff */
[----:B------:R1:W-:Y:S04]  /*cc80*/  STS.128 [R26+0x18100], R12 ;  /* 0x0181000c1a007388 */ /* 0x0003e80000000c00 */
[----:B------:R1:W-:Y:S02]  /*cc90*/  STS.128 [R25+0x18100], R4 ;  /* 0x0181000419007388 */ /* 0x0003e40000000c00 */
.L_x_1806:
[----:B------:R-:W-:Y:S05]  /*cca0*/  BSYNC B0 ;  /* 0x0000000000007941 */ /* 0x000fea0003800000 */
.L_x_1805:
[----:B------:R-:W-:Y:S01]  /*ccb0*/  IADD3 R0, R104, 0x20, RZ ;  /* 0x0000002068007810 */ /* 0x000fe20007ffe0ff */
[----:B------:R-:W-:Y:S03]  /*ccc0*/  BSSY B0, `(.L_x_1807) ;  /* 0x000005b000007945 */ /* 0x000fe60003800000 */
[----:B------:R-:W-:-:S13]  /*ccd0*/  ISETP.GE.AND P0, PT, R0, c[0x0][0x27c], PT ;  /* 0x00009f0000007a0c */ /* 0x000fda0003f06270 */
        /* <DEDUP_REMOVED lines=13> */
[----:B-1----:R-:W-:Y:S02]  /*cdb0*/  IMAD.SHL.U32 R25, R0, 0x2, RZ ;  /* 0x0000000200197824 */ /* 0x002fe400078e00ff */
[----:B------:R-:W-:-:S03]  /*cdc0*/  IMAD.U32 R0, R46, 0x10000, RZ ;  /* 0x000100002e007824 */ /* 0x000fc600078e00ff */
[----:B------:R-:W1:Y:S02]  /*cdd0*/  LDS.128 R4, [R25+0x18100] ;  /* 0x0181000019047984 */ /* 0x000e640000000c00 */
[C---:B-1----:R-:W-:Y:S01]  /*cde0*/  SHF.L.U32 R3, R4.reuse, 0x10, RZ ;  /* 0x0000001004037819 */ /* 0x042fe200000006ff */
[----:B------:R-:W-:Y:S01]  /*cdf0*/  IMAD.U32 R9, R5, 0x10000, RZ ;  /* 0x0001000005097824 */ /* 0x000fe200078e00ff */
[----:B------:R-:W-:Y:S02]  /*ce00*/  LOP3.LUT R8, R4, 0xffff0000, RZ, 0xc0, !PT ;  /* 0xffff000004087812 */ /* 0x000fe400078ec0ff */
[----:B------:R-:W-:Y:S02]  /*ce10*/  LOP3.LUT R4, R37, 0xffff0000, RZ, 0xc0, !PT ;  /* 0xffff000025047812 */ /* 0x000fe400078ec0ff */
[----:B------:R-:W-:Y:S02]  /*ce20*/  LOP3.LUT R21, R5, 0xffff0000, RZ, 0xc0, !PT ;  /* 0xffff000005157812 */ /* 0x000fe400078ec0ff */
[----:B------:R-:W-:Y:S01]  /*ce30*/  SHF.L.U32 R5, R6, 0x10, RZ ;  /* 0x0000001006057819 */ /* 0x000fe200000006ff */
[----:B--2---:R-:W1:Y:S02]  /*ce40*/  LDS.128 R12, [R32] ;  /* 0x00000000200c7984 */ /* 0x004e640000000c00 */
[----:B-1----:R-:W-:Y:S01]  /*ce50*/  SHF.L.U32 R16, R12, 0x10, RZ ;  /* 0x000000100c107819 */ /* 0x002fe200000006ff */
[----:B------:R-:W-:Y:S01]  /*ce60*/  IMAD.U32 R18, R13, 0x10000, RZ ;  /* 0x000100000d127824 */ /* 0x000fe200078e00ff */
[C---:B------:R-:W-:Y:S01]  /*ce70*/  SHF.L.U32 R19, R14.reuse, 0x10, RZ ;  /* 0x000000100e137819 */ /* 0x040fe200000006ff */
[----:B------:R-:W-:Y:S01]  /*ce80*/  IMAD.U32 R22, R15, 0x10000, RZ ;  /* 0x000100000f167824 */ /* 0x000fe200078e00ff */
[----:B------:R-:W-:Y:S01]  /*ce90*/  LOP3.LUT R20, R14, 0xffff0000, RZ, 0xc0, !PT ;  /* 0xffff00000e147812 */ /* 0x000fe200078ec0ff */
[----:B------:R-:W-:Y:S01]  /*cea0*/  FMUL.FTZ R14, R3, R2 ;  /* 0x00000002030e7220 */ /* 0x000fe20000410000 */
[----:B------:R-:W-:-:S02]  /*ceb0*/  LOP3.LUT R17, R12, 0xffff0000, RZ, 0xc0, !PT ;  /* 0xffff00000c117812 */ /* 0x000fc400078ec0ff */
[----:B------:R-:W-:Y:S01]  /*cec0*/  LOP3.LUT R12, R6, 0xffff0000, RZ, 0xc0, !PT ;  /* 0xffff0000060c7812 */ /* 0x000fe200078ec0ff */
[-C--:B------:R-:W-:Y:S01]  /*ced0*/  FMUL.FTZ R6, R3, R0.reuse ;  /* 0x0000000003067220 */ /* 0x080fe20000410000 */
[----:B------:R-:W-:Y:S01]  /*cee0*/  LOP3.LUT R24, R13, 0xffff0000, RZ, 0xc0, !PT ;  /* 0xffff00000d187812 */ /* 0x000fe200078ec0ff */
[----:B------:R-:W-:Y:S01]  /*cef0*/  IMAD.U32 R13, R7, 0x10000, RZ ;  /* 0x00010000070d7824 */ /* 0x000fe200078e00ff */
[----:B------:R-:W-:Y:S01]  /*cf00*/  LOP3.LUT R23, R15, 0xffff0000, RZ, 0xc0, !PT ;  /* 0xffff00000f177812 */ /* 0x000fe200078ec0ff */
[----:B------:R-:W-:Y:S01]  /*cf10*/  FFMA.FTZ R31, R16, R0, -R14 ;  /* 0x00000000101f7223 */ /* 0x000fe2000001080e */
        /* <DEDUP_REMOVED lines=22> */
[----:B------:R-:W-:Y:S02]  /*d080*/  FMUL.FTZ R7, R12, R3 ;  /* 0x000000030c077220 */ /* 0x000fe40000410000 */
[----:B------:R-:W-:-:S02]  /*d090*/  FMUL.FTZ R4, R13, R5 ;  /* 0x000000050d047220 */ /* 0x000fc40000410000 */
        /* <DEDUP_REMOVED lines=16> */
[-C--:B------:R-:W-:Y:S02]  /*d1a0*/  FMUL.FTZ R5, R15, R3.reuse ;  /* 0x000000030f057220 */ /* 0x080fe40000410000 */
        /* <DEDUP_REMOVED lines=10> */
[----:B------:R1:W-:Y:S04]  /*d250*/  STS.128 [R32], R12 ;  /* 0x0000000c20007388 */ /* 0x0003e80000000c00 */
[----:B------:R1:W-:Y:S02]  /*d260*/  STS.128 [R25+0x18100], R4 ;  /* 0x0181000419007388 */ /* 0x0003e40000000c00 */
.L_x_1808:
[----:B------:R-:W-:Y:S05]  /*d270*/  BSYNC B0 ;  /* 0x0000000000007941 */ /* 0x000fea0003800000 */
.L_x_1807:
        /* <DEDUP_REMOVED lines=18> */
[C---:B-1----:R-:W-:Y:S01]  /*d3a0*/  SHF.L.U32 R3, R4.reuse, 0x10, RZ ;  /* 0x0000001004037819 */ /* 0x042fe200000006ff */
[C---:B------:R-:W-:Y:S01]  /*d3b0*/  IMAD.U32 R9, R5.reuse, 0x10000, RZ ;  /* 0x0001000005097824 */ /* 0x040fe200078e00ff */
        /* <DEDUP_REMOVED lines=71> */
.L_x_1804:
[----:B------:R-:W-:Y:S05]  /*d830*/  BSYNC B1 ;  /* 0x0000000000017941 */ /* 0x000fea0003800000 */
.L_x_1803:
[----:B------:R-:W-:-:S04]  /*d840*/  IADD3 R0, R206, 0x40, RZ ;  /* 0x00000040ce007810 */ /* 0x000fc80007ffe0ff */
[----:B------:R-:W-:-:S13]  /*d850*/  ISETP.GE.AND P0, PT, R0, R57, PT ;  /* 0x000000390000720c */ /* 0x000fda0003f06270 */
[----:B------:R-:W-:Y:S05]  /*d860*/  @P0 BRA `(.L_x_1771) ;  /* 0x000011c000000947 */ /* 0x000fea0003800000 */
[----:B------:R2:W5:Y:S01]  /*d870*/  LDL R58, [R1] ;  /* 0x00000000013a7983 */ /* 0x0005620000100800 */
        /* <DEDUP_REMOVED lines=10> */
[----:B-1----:R-:W3:Y:S01]  /*d920*/  LDL R32, [R1+0x18] ;  /* 0x0000180001207983 */ /* 0x002ee20000100800 */
        /* <DEDUP_REMOVED lines=20> */
[----:B---3--:R-:W1:Y:S02]  /*da70*/  LDS.128 R12, [R32] ;  /* 0x00000000200c7984 */ /* 0x008e640000000c00 */
        /* <DEDUP_REMOVED lines=8> */
[C---:B------:R-:W-:Y:S01]  /*db00*/  FMUL.FTZ R6, R0.reuse, R3 ;  /* 0x0000000300067220 */ /* 0x040fe20000410000 */
        /* <DEDUP_REMOVED lines=12> */
[-C--:B------:R-:W-:Y:S02]  /*dbd0*/  FMUL.FTZ R7, R0, R9.reuse ;  /* 0x0000000900077220 */ /* 0x080fe40000410000 */
[----:B------:R-:W-:Y:S02]  /*dbe0*/  FMUL.FTZ R8, R3, R8 ;  /* 0x0000000803087220 */ /* 0x000fe40000410000 */
[C---:B------:R-:W-:Y:S02]  /*dbf0*/  FMUL.FTZ R3, R2.reuse, R9 ;  /* 0x0000000902037220 */ /* 0x040fe40000410000 */
[----:B------:R-:W-:Y:S02]  /*dc00*/  FFMA.FTZ R27, R2, R18, -R7 ;  /* 0x00000012021b7223 */ /* 0x000fe40000010807 */
[----:B------:R-:W-:Y:S02]  /*dc10*/  IMAD.U32 R2, R51, 0x10000, RZ ;  /* 0x0001000033027824 */ /* 0x000fe400078e00ff */
[----:B------:R-:W-:-:S02]  /*dc20*/  FFMA.FTZ R28, R4, R17, R8 ;  /* 0x00000011041c7223 */ /* 0x000fc40000010008 */
[----:B------:R-:W-:Y:S01]  /*dc30*/  FFMA.FTZ R26, R0, R18, R3 ;  /* 0x00000012001a7223 */ /* 0x000fe20000010003 */
[----:B------:R-:W-:Y:S01]  /*dc40*/  LOP3.LUT R3, R51, 0xffff0000, RZ, 0xc0, !PT ;  /* 0xffff000033037812 */ /* 0x000fe200078ec0ff */
[-C--:B------:R-:W-:Y:S01]  /*dc50*/  FMUL.FTZ R4, R6, R5.reuse ;  /* 0x0000000506047220 */ /* 0x080fe20000410000 */
[----:B------:R-:W-:Y:S01]  /*dc60*/  LOP3.LUT R0, R34, 0xffff0000, RZ, 0xc0, !PT ;  /* 0xffff000022007812 */ /* 0x000fe200078ec0ff */
[----:B------:R-:W-:Y:S01]  /*dc70*/  FMUL.FTZ R9, R2, R5 ;  /* 0x0000000502097220 */ /* 0x000fe20000410000 */
        /* <DEDUP_REMOVED lines=10> */
[C---:B------:R-:W-:Y:S02]  /*dd20*/  FMUL.FTZ R6, R2.reuse, R13 ;  /* 0x0000000d02067220 */ /* 0x040fe40000410000 */
        /* <DEDUP_REMOVED lines=10> */
[C---:B------:R-:W-:Y:S02]  /*ddd0*/  FMUL.FTZ R5, R3.reuse, R15 ;  /* 0x0000000f03057220 */ /* 0x040fe40000410000 */
[----:B------:R-:W-:Y:S01]  /*dde0*/  FFMA.FTZ R8, R4, R24, -R8 ;  /* 0x0000001804087223 */ /* 0x000fe20000010808 */
        /* <DEDUP_REMOVED lines=11> */
.L_x_1810:
[----:B------:R-:W-:Y:S05]  /*dea0*/  BSYNC B0 ;  /* 0x0000000000007941 */ /* 0x000fea0003800000 */
.L_x_1809:
[----:B------:R-:W-:Y:S01]  /*deb0*/  IADD3 R0, R104, 0x20, RZ ;  /* 0x0000002068007810 */ /* 0x000fe20007ffe0ff */
[----:B------:R-:W-:Y:S03]  /*dec0*/  BSSY B0, `(.L_x_1811) ;  /* 0x000005b000007945 */ /* 0x000fe60003800000 */
[----:B------:R-:W-:-:S13]  /*ded0*/  ISETP.GE.AND P0, PT, R0, c[0x0][0x27c], PT ;  /* 0x00009f0000007a0c */ /* 0x000fda0003f06270 */
        /* <DEDUP_REMOVED lines=89> */
.L_x_1812:
[----:B------:R-:W-:Y:S05]  /*e470*/  BSYNC B0 ;  /* 0x0000000000007941 */ /* 0x000fea0003800000 */
.L_x_1811:
[----:B------:R-:W-:-:S04]  /*e480*/  IADD3 R0, R104, 0x40, RZ ;  /* 0x0000004068007810 */ /* 0x000fc80007ffe0ff */
        /* <DEDUP_REMOVED lines=90> */
.L_x_1771:
[----:B------:R-:W-:Y:S05]  /*ea30*/  BSYNC B2 ;  /* 0x0000000000027941 */ /* 0x000fea0003800000 */
.L_x_1769:
[----:B------:R-:W-:-:S04]  /*ea40*/  DEPBAR.LE SB0, 0x2 ;  /* 0x000080800000791a */ /* 0x000fc80000000000 */
[----:B------:R-:W-:Y:S01]  /*ea50*/  WARPSYNC 0xffffffff ;  /* 0xffffffff00007948 */ /* 0x000fe20003800000 */
[----:B------:R-:W-:Y:S01]  /*ea60*/  BAR.SYNC.DEFER_BLOCKING 0x0 ;  /* 0x0000000000007b1d */ /* 0x000fe20000010000 */
[----:B------:R-:W-:Y:S01]  /*ea70*/  IMAD.MOV.U32 R0, RZ, RZ, 0x20 ;  /* 0x00000020ff007424 */ /* 0x000fe200078e00ff */
[----:B------:R-:W-:Y:S02]  /*ea80*/  LOP3.LUT P0, RZ, R182, 0x2, RZ, 0xc0, !PT ;  /* 0x00000002b6ff7812 */ /* 0x000fe4000780c0ff */
[----:B------:R-:W-:Y:S02]  /*ea90*/  LOP3.LUT P1, RZ, R196, 0x10, RZ, 0xc0, !PT ;  /* 0x00000010c4ff7812 */ /* 0x000fe4000782c0ff */
[----:B------:R-:W-:Y:S01]  /*eaa0*/  SEL R177, R0, 0xffffffe0, !P0 ;  /* 0xffffffe000b17807 */ /* 0x000fe20004000000 */
[----:B------:R-:W-:Y:S04]  /*eab0*/  BSSY B0, `(.L_x_1813) ;  /* 0x000004b000007945 */ /* 0x000fe80003800000 */
[----:B------:R-:W-:Y:S01]  /*eac0*/  IMAD.IADD R8, R184, 0x1, R177 ;  /* 0x00000001b8087824 */ /* 0x000fe200078e02b1 */
[----:B-1----:R1:W3:Y:S04]  /*ead0*/  LDSM.16.M88.4 R12, [R178] ;  /* 0x00000000b20c783b */ /* 0x0022e80000000200 */
[----:B------:R1:W4:Y:S04]  /*eae0*/  LDSM.16.M88.4 R36, [R184] ;  /* 0x00000000b824783b */ /* 0x0003280000000200 */
[----:B------:R1:W2:Y:S04]  /*eaf0*/  LDSM.16.M88.4 R48, [R184+0x800] ;  /* 0x00080000b830783b */ /* 0x0002a80000000200 */
[----:B------:R1:W1:Y:S04]  /*eb00*/  LDSM.16.M88.4 R40, [R184+0x1000] ;  /* 0x00100000b828783b */ /* 0x0002680000000200 */
[----:B------:R1:W1:Y:S04]  /*eb10*/  LDSM.16.M88.4 R52, [R184+0x1800] ;  /* 0x00180000b834783b */ /* 0x0002680000000200 */
[----:B------:R1:W1:Y:S04]  /*eb20*/  LDSM.16.M88.4 R4, [R179] ;  /* 0x00000000b304783b */ /* 0x0002680000000200 */
        /* <DEDUP_REMOVED lines=8> */
[C---:B------:R-:W-:Y:S01]  /*ebb0*/  SHF.L.U64.HI R29, R205.reuse, 0x1, R211 ;  /* 0x00000001cd1d7819 */ /* 0x040fe200000102d3 */
[----:B------:R-:W-:Y:S01]  /*ebc0*/  IMAD R0, R0, c[0x0][0x208], RZ ;  /* 0x0000820000007a24 */ /* 0x000fe200078e02ff */
[C---:B------:R-:W-:Y:S01]  /*ebd0*/  SHF.L.U64.HI R27, R204.reuse, 0x1, R212 ;  /* 0x00000001cc1b7819 */ /* 0x040fe200000102d4 */
[----:B------:R-:W-:Y:S01]  /*ebe0*/  IMAD.SHL.U32 R28, R205, 0x2, RZ ;  /* 0x00000002cd1c7824 */ /* 0x000fe200078e00ff */
[----:B------:R-:W-:Y:S01]  /*ebf0*/  SHF.L.U32 R26, R204, 0x1, RZ ;  /* 0x00000001cc1a7819 */ /* 0x000fe200000006ff */
[----:B------:R-:W-:Y:S01]  /*ec00*/  IMAD R0, R194, c[0x0][0x20c], R0 ;  /* 0x00008300c2007a24 */ /* 0x000fe200078e0200 */
[C---:B------:R-:W-:Y:S01]  /*ec10*/  SHF.L.U64.HI R25, R202.reuse, 0x1, R203 ;  /* 0x00000001ca197819 */ /* 0x040fe200000102cb */
[----:B------:R-:W-:Y:S02]  /*ec20*/  IMAD.SHL.U32 R23, R202, 0x2, RZ ;  /* 0x00000002ca177824 */ /* 0x000fe400078e00ff */
[----:B------:R-:W-:Y:S02]  /*ec30*/  IMAD.IADD R3, R3, 0x1, R0 ;  /* 0x0000000103037824 */ /* 0x000fe400078e0200 */
[----:B------:R-:W-:-:S02]  /*ec40*/  IMAD R0, R9, c[0x0][0x218], RZ ;  /* 0x0000860009007a24 */ /* 0x000fc400078e02ff */
[----:B------:R-:W-:-:S04]  /*ec50*/  IMAD.WIDE.U32 R2, R189, c[0x0][0x218], R2 ;  /* 0x00008600bd027a25 */ /* 0x000fc800078e0002 */
[----:B------:R-:W-:Y:S01]  /*ec60*/  IMAD R9, R189, c[0x0][0x21c], R0 ;  /* 0x00008700bd097a24 */ /* 0x000fe200078e0200 */
[----:B------:R-:W-:-:S04]  /*ec70*/  IADD3 R0, P0, R222, R2, RZ ;  /* 0x00000002de007210 */ /* 0x000fc80007f1e0ff */
[----:B------:R-:W-:Y:S02]  /*ec80*/  IADD3.X R2, R233, R3, R9, P0, !PT ;  /* 0x00000003e9027210 */ /* 0x000fe400007fe409 */
[----:B------:R-:W-:-:S04]  /*ec90*/  LEA R24, P0, R0, c[0x0][0x1f8], 0x1 ;  /* 0x00007e0000187a11 */ /* 0x000fc800078008ff */
[----:B------:R-:W-:Y:S01]  /*eca0*/  LEA.HI.X R20, R0, c[0x0][0x1fc], R2, 0x1, P0 ;  /* 0x00007f0000147a11 */ /* 0x000fe200000f0c02 */
[----:B------:R-:W-:Y:S06]  /*ecb0*/  BRA.DIV ~URZ, `(.L_x_1815) ;  /* 0x0000b9727f007947 */ /* 0x000fec000b800000 */
[----:B------:R4:W3:Y:S02]  /*ecc0*/  SHFL.IDX PT, R9, R20, RZ, 0x181f ;  /* 0x00181fff14097589 */ /* 0x0008e400000e0000 */
.L_x_1908:
[----:B------:R-:W-:Y:S05]  /*ecd0*/  BRA.DIV ~URZ, `(.L_x_1816) ;  /* 0x0000b9c27f007947 */ /* 0x000fea000b800000 */
[----:B------:R-:W4:Y:S01]  /*ece0*/  SHFL.IDX PT, R0, R24, RZ, 0x181f ;  /* 0x00181fff18007589 */ /* 0x000f2200000e0000 */
[C---:B------:R-:W-:Y:S02]  /*ecf0*/  LOP3.LUT P3, RZ, R196.reuse, 0x2, RZ, 0xc0, !PT ;  /* 0x00000002c4ff7812 */ /* 0x040fe4000786c0ff */
[C---:B------:R-:W-:Y:S02]  /*ed00*/  LOP3.LUT P2, RZ, R196.reuse, 0x1, RZ, 0xc0, !PT ;  /* 0x00000001c4ff7812 */ /* 0x040fe4000784c0ff */
[----:B------:R-:W-:Y:S02]  /*ed10*/  LOP3.LUT P4, RZ, R196, 0x4, RZ, 0xc0, !PT ;  /* 0x00000004c4ff7812 */ /* 0x000fe4000788c0ff */
[----:B------:R-:W-:Y:S02]  /*ed20*/  SEL R22, RZ, 0x10, P3 ;  /* 0x00000010ff167807 */ /* 0x000fe40001800000 */
[----:B------:R-:W-:-:S02]  /*ed30*/  SEL R21, RZ, 0x10, P2 ;  /* 0x00000010ff157807 */ /* 0x000fc40001000000 */
[C---:B----4-:R-:W-:Y:S02]  /*ed40*/  IADD3 R2, P0, R0.reuse, R23, RZ ;  /* 0x0000001700027210 */ /* 0x050fe40007f1e0ff */
[----:B------:R-:W-:-:S03]  /*ed50*/  IADD3 R18, P1, R0, R26, RZ ;  /* 0x0000001a00127210 */ /* 0x000fc60007f3e0ff */
[C---:B---3--:R-:W-:Y:S01]  /*ed60*/  IMAD.X R3, R9.reuse, 0x1, R25, P0 ;  /* 0x0000000109037824 */ /* 0x048fe200000e0619 */
[----:B------:R-:W-:Y:S01]  /*ed70*/  IADD3 R16, P0, R0, R28, RZ ;  /* 0x0000001c00107210 */ /* 0x000fe20007f1e0ff */
[C---:B------:R-:W-:Y:S01]  /*ed80*/  IMAD.X R19, R9.reuse, 0x1, R27, P1 ;  /* 0x0000000109137824 */ /* 0x040fe200008e061b */
[----:B------:R-:W3:Y:S03]  /*ed90*/  SHFL.IDX PT, R0, R24, 0x1, 0x181f ;  /* 0x00381f0018007f89 */ /* 0x000ee600000e0000 */
[----:B------:R-:W-:Y:S01]  /*eda0*/  IMAD.X R17, R9, 0x1, R29, P0 ;  /* 0x0000000109117824 */ /* 0x000fe200000e061d */
[----:B------:R-:W-:Y:S01]  /*edb0*/  @!PT LDS RZ, [RZ] ;  /* 0x00000000fffff984 */ /* 0x000fe20000000800 */
[----:B------:R4:W-:Y:S04]  /*edc0*/  LDGSTS.E.BYPASS.LTC128B.128 [R107+0x6100], [R2.64], !P3 ;  /* 0x06100000026b7fae */ /* 0x0009e8000d901d48 */
[----:B------:R4:W-:Y:S04]  /*edd0*/  LDGSTS.E.BYPASS.LTC128B.128 [R107+0x8100], [R18.64], !P2 ;  /* 0x08100000126b7fae */ /* 0x0009e8000d101d48 */
[----:B------:R4:W-:Y:S04]  /*ede0*/  LDGSTS.E.BYPASS.LTC128B.128 [R107+0xa100], [R16.64], !P4 ;  /* 0x0a100000106b7fae */ /* 0x0009e8000e101d48 */
[----:B------:R2:W1:Y:S02]  /*edf0*/  SHFL.IDX PT, R9, R20, 0x1, 0x181f ;  /* 0x00381f0014097f89 */ /* 0x00046400000e0000 */
[----:B--2---:R-:W-:-:S02]  /*ee00*/  IMAD.MOV.U32 R20, RZ, RZ, R149 ;  /* 0x000000ffff147224 */ /* 0x004fc400078e0095 */
.L_x_1909:
[----:B---34-:R-:W-:Y:S02]  /*ee10*/  IADD3 R2, -R22, 0x10, RZ ;  /* 0x0000001016027810 */ /* 0x018fe40007ffe1ff */
[----:B------:R-:W-:-:S02]  /*ee20*/  IADD3 R3, -R21, 0x10, RZ ;  /* 0x0000001015037810 */ /* 0x000fc40007ffe1ff */
[----:B------:R-:W-:-:S04]  /*ee30*/  LOP3.LUT R2, R2, 0xf, RZ, 0xc0, !PT ;  /* 0x0000000f02027812 */ /* 0x000fc800078ec0ff */
[-C--:B------:R-:W-:Y:S02]  /*ee40*/  IADD3 R18, P1, P0, R2, R0.reuse, R23 ;  /* 0x0000000002127210 */ /* 0x080fe4000783e017 */
[----:B------:R-:W-:Y:S02]  /*ee50*/  LOP3.LUT R2, R3, 0xf, RZ, 0xc0, !PT ;  /* 0x0000000f03027812 */ /* 0x000fe400078ec0ff */
[----:B------:R-:W-:Y:S02]  /*ee60*/  IADD3 R3, -R20, 0x10, RZ ;  /* 0x0000001014037810 */ /* 0x000fe40007ffe1ff */
[----:B-1----:R-:W-:Y:S02]  /*ee70*/  IADD3.X R19, RZ, R9, R25, P1, P0 ;  /* 0x00000009ff137210 */ /* 0x002fe40000fe0419 */
        /* <DEDUP_REMOVED lines=14> */
.L_x_1814:
[----:B------:R-:W-:Y:S05]  /*ef60*/  BSYNC B0 ;  /* 0x0000000000007941 */ /* 0x000fea0003800000 */
.L_x_1813:
[----:B-1----:R-:W-:Y:S01]  /*ef70*/  IMAD.MOV.U32 R2, RZ, RZ, 0x40 ;  /* 0x00000040ff027424 */ /* 0x002fe200078e00ff */
        /* <DEDUP_REMOVED lines=8> */
[----:B-----5:R-:W1:Y:S03]  /*f000*/  LDSM.16.M88.4 R56, [R2] ;  /* 0x000000000238783b */ /* 0x020e660000000200 */
[C---:B--2---:R-:W-:Y:S01]  /*f010*/  HMMA.16816.F32.BF16 R32, R12.reuse, R48, RZ ;  /* 0x000000300c20723c */ /* 0x044fe200000418ff */
[----:B------:R-:W2:Y:S04]  /*f020*/  LDSM.16.M88.4 R68, [R2+0x800] ;  /* 0x000800000244783b */ /* 0x000ea80000000200 */
[----:B------:R-:W3:Y:S03]  /*f030*/  LDSM.16.M88.4 R76, [R2+0x1000] ;  /* 0x00100000024c783b */ /* 0x000ee60000000200 */
[C---:B------:R-:W-:Y:S01]  /*f040*/  HMMA.16816.F32.BF16 R24, R12.reuse, R36, RZ ;  /* 0x000000240c18723c */ /* 0x040fe200000418ff */
[----:B------:R-:W2:Y:S04]  /*f050*/  LDSM.16.M88.4 R84, [R2+0x1800] ;  /* 0x001800000254783b */ /* 0x000ea80000000200 */
[----:B------:R-:W-:Y:S03]  /*f060*/  LDSM.16.M88.4 R88, [R184+0x3000] ;  /* 0x00300000b858783b */ /* 0x000fe60000000200 */
[C---:B------:R-:W-:Y:S01]  /*f070*/  HMMA.16816.F32.BF16 R48, R12.reuse, R50, RZ ;  /* 0x000000320c30723c */ /* 0x040fe200000418ff */
[----:B------:R-:W-:Y:S04]  /*f080*/  LDSM.16.M88.4 R92, [R0+0x2000] ;  /* 0x00200000005c783b */ /* 0x000fe80000000200 */
[----:B------:R-:W-:Y:S03]  /*f090*/  LDSM.16.M88.4 R96, [R0+0x2800] ;  /* 0x002800000060783b */ /* 0x000fe60000000200 */
[C---:B------:R-:W-:Y:S01]  /*f0a0*/  HMMA.16816.F32.BF16 R44, R12.reuse, R40, RZ ;  /* 0x000000280c2c723c */ /* 0x040fe200000418ff */
[----:B------:R-:W4:Y:S01]  /*f0b0*/  LDL R150, [R1+0x4] ;  /* 0x0000040001967983 */ /* 0x000f220000100800 */
[----:B------:R-:W-:Y:S06]  /*f0c0*/  BSSY B0, `(.L_x_1817) ;  /* 0x000027f000007945 */ /* 0x000fec0003800000 */
[C---:B------:R-:W-:Y:S08]  /*f0d0*/  HMMA.16816.F32.BF16 R40, R12.reuse, R42, RZ ;  /* 0x0000002a0c28723c */ /* 0x040ff000000418ff */
[C---:B------:R-:W-:Y:S08]  /*f0e0*/  HMMA.16816.F32.BF16 R36, R12.reuse, R52, RZ ;  /* 0x000000340c24723c */ /* 0x040ff000000418ff */
[----:B------:R-:W-:Y:S08]  /*f0f0*/  HMMA.16816.F32.BF16 R28, R12, R54, RZ ;  /* 0x000000360c1c723c */ /* 0x000ff000000418ff */
[C---:B------:R-:W-:Y:S08]  /*f100*/  HMMA.16816.F32.BF16 R52, R4.reuse, R62, R20 ;  /* 0x0000003e0434723c */ /* 0x040ff00000041814 */
[C---:B------:R-:W-:Y:S01]  /*f110*/  HMMA.16816.F32.BF16 R20, R4.reuse, R60, R24 ;  /* 0x0000003c0414723c */ /* 0x040fe20000041818 */
[----:B------:R-:W-:Y:S07]  /*f120*/  LDSM.16.M88.4 R24, [R0] ;  /* 0x000000000018783b */ /* 0x000fee0000000200 */
[C---:B------:R-:W-:Y:S08]  /*f130*/  HMMA.16816.F32.BF16 R12, R4.reuse, R64, R32 ;  /* 0x00000040040c723c */ /* 0x040ff00000041820 */
[C---:B------:R-:W-:Y:S08]  /*f140*/  HMMA.16816.F32.BF16 R48, R4.reuse, R66, R48 ;  /* 0x000000420430723c */ /* 0x040ff00000041830 */
[C---:B------:R-:W-:Y:S08]  /*f150*/  HMMA.16816.F32.BF16 R60, R4.reuse, R74, R40 ;  /* 0x0000004a043c723c */ /* 0x040ff00000041828 */
[C---:B------:R-:W-:Y:S01]  /*f160*/  HMMA.16816.F32.BF16 R64, R4.reuse, R72, R44 ;  /* 0x000000480440723c */ /* 0x040fe2000004182c */
[----:B------:R-:W-:Y:S04]  /*f170*/  LDSM.16.M88.4 R44, [R0+0x800] ;  /* 0x00080000002c783b */ /* 0x000fe80000000200 */
[----:B------:R-:W-:Y:S03]  /*f180*/  LDSM.16.M88.4 R72, [R0+0x1800] ;  /* 0x001800000048783b */ /* 0x000fe60000000200 */
[C---:B------:R-:W-:Y:S08]  /*f190*/  HMMA.16816.F32.BF16 R40, R4.reuse, R80, R36 ;  /* 0x000000500428723c */ /* 0x040ff00000041824 */
[----:B------:R-:W-:Y:S01]  /*f1a0*/  HMMA.16816.F32.BF16 R36, R4, R82, R28 ;  /* 0x000000520424723c */ /* 0x000fe2000004181c */
[----:B------:R-:W3:Y:S04]  /*f1b0*/  LDSM.16.M88.4 R4, [R180] ;  /* 0x00000000b404783b */ /* 0x000ee80000000200 */
[----:B------:R-:W-:Y:S03]  /*f1c0*/  LDSM.16.M88.4 R80, [R184+0x2000] ;  /* 0x00200000b850783b */ /* 0x000fe60000000200 */
[C---:B-1----:R-:W-:Y:S08]  /*f1d0*/  HMMA.16816.F32.BF16 R32, R16.reuse, R56, R20 ;  /* 0x000000381020723c */ /* 0x042ff00000041814 */
[C---:B--2---:R-:W-:Y:S01]  /*f1e0*/  HMMA.16816.F32.BF16 R20, R16.reuse, R68, R12 ;  /* 0x000000441014723c */ /* 0x044fe2000004180c */
[----:B------:R-:W-:Y:S07]  /*f1f0*/  LDSM.16.M88.4 R12, [R178+0x4000] ;  /* 0x00400000b20c783b */ /* 0x000fee0000000200 */
[C---:B------:R-:W-:Y:S01]  /*f200*/  HMMA.16816.F32.BF16 R48, R16.reuse, R70, R48 ;  /* 0x000000461030723c */ /* 0x040fe20000041830 */
[----:B------:R-:W1:Y:S07]  /*f210*/  LDSM.16.M88.4 R68, [R0+0x1000] ;  /* 0x001000000044783b */ /* 0x000e6e0000000200 */
[C---:B------:R-:W-:Y:S08]  /*f220*/  HMMA.16816.F32.BF16 R28, R16.reuse, R58, R52 ;  /* 0x0000003a101c723c */ /* 0x040ff00000041834 */
[C---:B---3--:R-:W-:Y:S01]  /*f230*/  HMMA.16816.F32.BF16 R52, R16.reuse, R76, R64 ;  /* 0x0000004c1034723c */ /* 0x048fe20000041840 */
[----:B------:R-:W-:Y:S07]  /*f240*/  LDSM.16.M88.4 R64, [R184+0x3800] ;  /* 0x00380000b840783b */ /* 0x000fee0000000200 */
[C---:B------:R-:W-:Y:S08]  /*f250*/  HMMA.16816.F32.BF16 R40, R16.reuse, R84, R40 ;  /* 0x000000541028723c */ /* 0x040ff00000041828 */
[C---:B------:R-:W-:Y:S01]  /*f260*/  HMMA.16816.F32.BF16 R56, R16.reuse, R78, R60 ;  /* 0x0000004e1038723c */ /* 0x040fe2000004183c */
[----:B------:R-:W-:Y:S07]  /*f270*/  LDSM.16.M88.4 R60, [R8+0x2000] ;  /* 0x00200000083c783b */ /* 0x000fee0000000200 */
[----:B------:R-:W-:Y:S01]  /*f280*/  HMMA.16816.F32.BF16 R36, R16, R86, R36 ;  /* 0x000000561024723c */ /* 0x000fe20000041824 */
[----:B------:R-:W2:Y:S07]  /*f290*/  LDSM.16.M88.4 R84, [R184+0x2800] ;  /* 0x00280000b854783b */ /* 0x000eae0000000200 */
[C---:B------:R-:W-:Y:S08]  /*f2a0*/  HMMA.16816.F32.BF16 R32, R4.reuse, R24, R32 ;  /* 0x000000180420723c */ /* 0x040ff00000041820 */
[C---:B------:R-:W-:Y:S08]  /*f2b0*/  HMMA.16816.F32.BF16 R28, R4.reuse, R26, R28 ;  /* 0x0000001a041c723c */ /* 0x040ff0000004181c */
[C---:B------:R-:W-:Y:S08]  /*f2c0*/  HMMA.16816.F32.BF16 R24, R4.reuse, R44, R20 ;  /* 0x0000002c0418723c */ /* 0x040ff00000041814 */
[C---:B-1----:R-:W-:Y:S08]  /*f2d0*/  HMMA.16816.F32.BF16 R16, R4.reuse, R68, R52 ;  /* 0x000000440410723c */ /* 0x042ff00000041834 */
[C---:B------:R-:W-:Y:S08]  /*f2e0*/  HMMA.16816.F32.BF16 R76, R4.reuse, R72, R40 ;  /* 0x00000048044c723c */ /* 0x040ff00000041828 */
[C---:B------:R-:W-:Y:S01]  /*f2f0*/  HMMA.16816.F32.BF16 R20, R4.reuse, R46, R48 ;  /* 0x0000002e0414723c */ /* 0x040fe20000041830 */
[----:B------:R-:W-:Y:S07]  /*f300*/  LDSM.16.M88.4 R44, [R8+0x2800] ;  /* 0x00280000082c783b */ /* 0x000fee0000000200 */
[C---:B------:R-:W-:Y:S08]  /*f310*/  HMMA.16816.F32.BF16 R68, R4.reuse, R70, R56 ;  /* 0x000000460444723c */ /* 0x040ff00000041838 */
[----:B------:R-:W-:Y:S01]  /*f320*/  HMMA.16816.F32.BF16 R72, R4, R74, R36 ;  /* 0x0000004a0448723c */ /* 0x000fe20000041824 */
[----:B------:R-:W1:Y:S04]  /*f330*/  LDSM.16.M88.4 R4, [R179+0x4000] ;  /* 0x00400000b304783b */ /* 0x000e680000000200 */
[----:B------:R-:W-:Y:S03]  /*f340*/  LDSM.16.M88.4 R36, [R8+0x3000] ;  /* 0x003000000824783b */ /* 0x000fe60000000200 */
[C---:B------:R-:W-:Y:S08]  /*f350*/  HMMA.16816.F32.BF16 R52, R12.reuse, R80, R32 ;  /* 0x000000500c34723c */ /* 0x040ff00000041820 */
[C---:B--2---:R-:W-:Y:S01]  /*f360*/  HMMA.16816.F32.BF16 R48, R12.reuse, R84, R24 ;  /* 0x000000540c30723c */ /* 0x044fe20000041818 */
[----:B------:R-:W-:Y:S07]  /*f370*/  LDSM.16.M88.4 R24, [R180+0x4000] ;  /* 0x00400000b418783b */ /* 0x000fee0000000200 */
[C---:B------:R-:W-:Y:S01]  /*f380*/  HMMA.16816.F32.BF16 R40, R12.reuse, R86, R20 ;  /* 0x000000560c28723c */ /* 0x040fe20000041814 */
[----:B------:R-:W-:Y:S07]  /*f390*/  LDSM.16.M88.4 R84, [R2+0x2000] ;  /* 0x002000000254783b */ /* 0x000fee0000000200 */
[C---:B------:R-:W-:Y:S01]  /*f3a0*/  HMMA.16816.F32.BF16 R32, R12.reuse, R88, R16 ;  /* 0x000000580c20723c */ /* 0x040fe20000041810 */
[----:B------:R-:W2:Y:S07]  /*f3b0*/  LDSM.16.M88.4 R16, [R181+0x4000] ;  /* 0x00400000b510783b */ /* 0x000eae0000000200 */
[----:B------:R-:W-:Y:S08]  /*f3c0*/  HMMA.16816.F32.BF16 R56, R12, R82, R28 ;  /* 0x000000520c38723c */ /* 0x000ff0000004181c */
[----:B-1----:R-:W-:Y:S08]  /*f3d0*/  HMMA.16816.F32.BF16 R20, R4, R60, R52 ;  /* 0x0000003c0414723c */ /* 0x002ff00000041834 */
[C---:B------:R-:W-:Y:S01]  /*f3e0*/  HMMA.16816.F32.BF16 R28, R12.reuse, R90, R68 ;  /* 0x0000005a0c1c723c */ /* 0x040fe20000041844 */
[----:B------:R-:W1:Y:S07]  /*f3f0*/  LDSM.16.M88.4 R88, [R8+0x3800] ;  /* 0x003800000858783b */ /* 0x000e6e0000000200 */
[C---:B------:R-:W-:Y:S01]  /*f400*/  HMMA.16816.F32.BF16 R52, R12.reuse, R64, R76 ;  /* 0x000000400c34723c */ /* 0x040fe2000004184c */
[----:B------:R-:W-:Y:S07]  /*f410*/  LDSM.16.M88.4 R76, [R2+0x3800] ;  /* 0x00380000024c783b */ /* 0x000fee0000000200 */
[----:B------:R-:W-:Y:S01]  /*f420*/  HMMA.16816.F32.BF16 R80, R12, R66, R72 ;  /* 0x000000420c50723c */ /* 0x000fe20000041848 */
[----:B------:R-:W-:Y:S07]  /*f430*/  LDSM.16.M88.4 R64, [R184+0x4000] ;  /* 0x00400000b840783b */ /* 0x000fee0000000200 */
[----:B------:R-:W-:Y:S08]  /*f440*/  HMMA.16816.F32.BF16 R60, R4, R62, R56 ;  /* 0x0000003e043c723c */ /* 0x000ff00000041838 */
[----:B--2---:R-:W-:Y:S01]  /*f450*/  HMMA.16816.F32.BF16 R12, R16, R84, R20 ;  /* 0x00000054100c723c */ /* 0x004fe20000041814 */
[----:B------:R-:W2:Y:S07]  /*f460*/  LDSM.16.M88.4 R20, [R178+0x8000] ;  /* 0x00800000b214783b */ /* 0x000eae0000000200 */
[C---:B------:R-:W-:Y:S01]  /*f470*/  HMMA.16816.F32.BF16 R68, R4.reuse, R46, R40 ;  /* 0x0000002e0444723c */ /* 0x040fe20000041828 */
[----:B------:R-:W3:Y:S07]  /*f480*/  LDSM.16.M88.4 R40, [R2+0x2800] ;  /* 0x002800000228783b */ /* 0x000eee0000000200 */
[C---:B------:R-:W-:Y:S08]  /*f490*/  HMMA.16816.F32.BF16 R72, R4.reuse, R44, R48 ;  /* 0x0000002c0448723c */ /* 0x040ff00000041830 */
[C---:B------:R-:W-:Y:S08]  /*f4a0*/  HMMA.16816.F32.BF16 R56, R4.reuse, R36, R32 ;  /* 0x000000240438723c */ /* 0x040ff00000041820 */
[----:B------:R-:W-:Y:S01]  /*f4b0*/  HMMA.16816.F32.BF16 R48, R4, R38, R28 ;  /* 0x000000260430723c */ /* 0x000fe2000004181c */
[----:B------:R-:W3:Y:S07]  /*f4c0*/  LDSM.16.M88.4 R36, [R2+0x3000] ;  /* 0x003000000224783b */ /* 0x000eee0000000200 */
[----:B------:R-:W-:Y:S01]  /*f4d0*/  HMMA.16816.F32.BF16 R32, R16, R86, R60 ;  /* 0x000000561020723c */ /* 0x000fe2000004183c */
[----:B------:R-:W-:Y:S04]  /*f4e0*/  LDSM.16.M88.4 R84, [R8+0x4000] ;  /* 0x004000000854783b */ /* 0x000fe80000000200 */
[----:B------:R-:W-:Y:S03]  /*f4f0*/  LDSM.16.M88.4 R60, [R0+0x3800] ;  /* 0x00380000003c783b */ /* 0x000fe60000000200 */
[----:B------:R-:W-:Y:S01]  /*f500*/  HMMA.16816.F32.BF16 R28, R24, R92, R12 ;  /* 0x0000005c181c723c */ /* 0x000fe2000004180c */
[----:B------:R-:W4:Y:S07]  /*f510*/  LDSM.16.M88.4 R12, [R179+0x8000] ;  /* 0x00800000b30c783b */ /* 0x000f2e0000000200 */
[----:B-1----:R-:W-:Y:S08]  /*f520*/  HMMA.16816.F32.BF16 R52, R4, R88, R52 ;  /* 0x000000580434723c */ /* 0x002ff00000041834 */
[----:B------:R-:W-:Y:S01]  /*f530*/  HMMA.16816.F32.BF16 R32, R24, R94, R32 ;  /* 0x0000005e1820723c */ /* 0x000fe20000041820 */
[----:B------:R-:W-:Y:S07]  /*f540*/  LDSM.16.M88.4 R92, [R8+0x4800] ;  /* 0x00480000085c783b */ /* 0x000fee0000000200 */
[----:B--2---:R-:W-:Y:S08]  /*f550*/  HMMA.16816.F32.BF16 R28, R20, R64, R28 ;  /* 0x00000040141c723c */ /* 0x004ff0000004181c */
[C---:B---3--:R-:W-:Y:S08]  /*f560*/  HMMA.16816.F32.BF16 R44, R16.reuse, R40, R72 ;  /* 0x00000028102c723c */ /* 0x048ff00000041848 */
[----:B------:R-:W-:Y:S08]  /*f570*/  HMMA.16816.F32.BF16 R72, R16, R42, R68 ;  /* 0x0000002a1048723c */ /* 0x000ff00000041844 */
[----:B------:R-:W-:Y:S01]  /*f580*/  HMMA.16816.F32.BF16 R80, R4, R90, R80 ;  /* 0x0000005a0450723c */ /* 0x000fe20000041850 */
[----:B------:R-:W-:Y:S04]  /*f590*/  LDSM.16.M88.4 R4, [R181+0x8000] ;  /* 0x00800000b504783b */ /* 0x000fe80000000200 */
[----:B------:R-:W-:Y:S03]  /*f5a0*/  LDSM.16.M88.4 R88, [R0+0x4000] ;  /* 0x004000000058783b */ /* 0x000fe60000000200 */
[C---:B------:R-:W-:Y:S01]  /*f5b0*/  HMMA.16816.F32.BF16 R68, R16.reuse, R76, R52 ;  /* 0x0000004c1044723c */ /* 0x040fe20000041834 */
[----:B------:R-:W1:Y:S07]  /*f5c0*/  LDSM.16.M88.4 R52, [R2+0x4000] ;  /* 0x004000000234783b */ /* 0x000e6e0000000200 */
[----:B------:R-:W-:Y:S01]  /*f5d0*/  HMMA.16816.F32.BF16 R100, R16, R36, R56 ;  /* 0x000000241064723c */ /* 0x000fe20000041838 */
[----:B------:R-:W2:Y:S07]  /*f5e0*/  LDSM.16.M88.4 R56, [R184+0x4800] ;  /* 0x00480000b838783b */ /* 0x000eae0000000200 */
[----:B------:R-:W-:Y:S08]  /*f5f0*/  HMMA.16816.F32.BF16 R32, R20, R66, R32 ;  /* 0x000000421420723c */ /* 0x000ff00000041820 */
[----:B----4-:R-:W-:Y:S08]  /*f600*/  HMMA.16816.F32.BF16 R28, R12, R84, R28 ;  /* 0x000000540c1c723c */ /* 0x010ff0000004181c */
[----:B------:R-:W-:Y:S01]  /*f610*/  HMMA.16816.F32.BF16 R112, R16, R38, R48 ;  /* 0x000000261070723c */ /* 0x000fe20000041830 */
[----:B------:R-:W3:Y:S07]  /*f620*/  LDSM.16.M88.4 R48, [R0+0x3000] ;  /* 0x003000000030783b */ /* 0x000eee0000000200 */
[----:B------:R-:W-:Y:S08]  /*f630*/  HMMA.16816.F32.BF16 R40, R24, R96, R44 ;  /* 0x000000601828723c */ /* 0x000ff0000004182c */
[----:B------:R-:W-:Y:S01]  /*f640*/  HMMA.16816.F32.BF16 R64, R16, R78, R80 ;  /* 0x0000004e1040723c */ /* 0x000fe20000041850 */
[----:B------:R-:W4:Y:S04]  /*f650*/  LDSM.16.M88.4 R16, [R180+0x8000] ;  /* 0x00800000b410783b */ /* 0x000f280000000200 */
[----:B------:R-:W4:Y:S03]  /*f660*/  LDSM.16.M88.4 R76, [R184+0x5000] ;  /* 0x00500000b84c783b */ /* 0x000f260000000200 */
[----:B------:R-:W-:Y:S01]  /*f670*/  HMMA.16816.F32.BF16 R44, R24, R98, R72 ;  /* 0x00000062182c723c */ /* 0x000fe20000041848 */
[----:B------:R-:W4:Y:S04]  /*f680*/  LDSM.16.M88.4 R80, [R2+0x4800] ;  /* 0x004800000250783b */ /* 0x000f280000000200 */
[----:B------:R-:W4:Y:S03]  /*f690*/  LDSM.16.M88.4 R72, [R8+0x5000] ;  /* 0x005000000848783b */ /* 0x000f260000000200 */
[----:B------:R-:W-:Y:S08]  /*f6a0*/  HMMA.16816.F32.BF16 R36, R12, R86, R32 ;  /* 0x000000560c24723c */ /* 0x000ff00000041820 */
[----:B-1----:R-:W-:Y:S08]  /*f6b0*/  HMMA.16816.F32.BF16 R28, R4, R52, R28 ;  /* 0x00000034041c723c */ /* 0x002ff0000004181c */
[----:B--2---:R-:W-:Y:S08]  /*f6c0*/  HMMA.16816.F32.BF16 R40, R20, R56, R40 ;  /* 0x000000381428723c */ /* 0x004ff00000041828 */
[----:B---3--:R-:W-:Y:S08]  /*f6d0*/  HMMA.16816.F32.BF16 R32, R24, R48, R100 ;  /* 0x000000301820723c */ /* 0x008ff00000041864 */
[----:B------:R-:W-:Y:S01]  /*f6e0*/  HMMA.16816.F32.BF16 R44, R20, R58, R44 ;  /* 0x0000003a142c723c */ /* 0x000fe2000004182c */
[----:B------:R-:W-:Y:S07]  /*f6f0*/  LDSM.16.M88.4 R56, [R2+0x5000] ;  /* 0x005000000238783b */ /* 0x000fee0000000200 */
[----:B------:R-:W-:Y:S08]  /*f700*/  HMMA.16816.F32.BF16 R36, R4, R54, R36 ;  /* 0x000000360424723c */ /* 0x000ff00000041824 */
[----:B----4-:R-:W-:Y:S08]  /*f710*/  HMMA.16816.F32.BF16 R52, R16, R88, R28 ;  /* 0x000000581034723c */ /* 0x010ff0000004181c */
[----:B------:R-:W-:Y:S08]  /*f720*/  HMMA.16816.F32.BF16 R40, R12, R92, R40 ;  /* 0x0000005c0c28723c */ /* 0x000ff00000041828 */
[C---:B------:R-:W-:Y:S08]  /*f730*/  HMMA.16816.F32.BF16 R84, R24.reuse, R50, R112 ;  /* 0x000000321854723c */ /* 0x040ff00000041870 */
[----:B------:R-:W-:Y:S01]  /*f740*/  HMMA.16816.F32.BF16 R100, R24, R60, R68 ;  /* 0x0000003c1864723c */ /* 0x000fe20000041844 */
[----:B------:R-:W1:Y:S01]  /*f750*/  LDSM.16.M88.4 R68, [R184+0x5800] ;  /* 0x00580000b844783b */ /* 0x000e620000000200 */
[----:B------:R-:W-:-:S06]  /*f760*/  FMUL.FTZ R3, R52, c[0x0][0x320] ;  /* 0x0000c80034037a20 */ /* 0x000fcc0000410000 */
[----:B------:R-:W-:Y:S08]  /*f770*/  HMMA.16816.F32.BF16 R28, R20, R76, R32 ;  /* 0x0000004c141c723c */ /* 0x000ff00000041820 */
[----:B------:R-:W-:Y:S01]  /*f780*/  HMMA.16816.F32.BF16 R96, R24, R62, R64 ;  /* 0x0000003e1860723c */ /* 0x000fe20000041840 */
[----:B------:R-:W2:Y:S04]  /*f790*/  LDSM.16.M88.4 R60, [R0+0x4800] ;  /* 0x00480000003c783b */ /* 0x000ea80000000200 */
[----:B------:R-:W3:Y:S03]  /*f7a0*/  LDSM.16.M88.4 R64, [R0+0x5000] ;  /* 0x005000000040783b */ /* 0x000ee60000000200 */
[----:B------:R-:W-:Y:S08]  /*f7b0*/  HMMA.16816.F32.BF16 R24, R12, R94, R44 ;  /* 0x0000005e0c18723c */ /* 0x000ff0000004182c */
[----:B------:R-:W-:Y:S08]  /*f7c0*/  HMMA.16816.F32.BF16 R48, R16, R90, R36 ;  /* 0x0000005a1030723c */ /* 0x000ff00000041824 */
[----:B------:R-:W-:Y:S01]  /*f7d0*/  HMMA.16816.F32.BF16 R32, R4, R80, R40 ;  /* 0x000000500420723c */ /* 0x000fe20000041828 */
[----:B------:R4:W-:Y:S07]  /*f7e0*/  MUFU.TANH R80, R3 ;  /* 0x0000000300507308 */ /* 0x0009ee0000002400 */
[----:B------:R-:W-:Y:S08]  /*f7f0*/  HMMA.16816.F32.BF16 R40, R20, R78, R84 ;  /* 0x0000004e1428723c */ /* 0x000ff00000041854 */
[----:B------:R-:W-:Y:S01]  /*f800*/  HMMA.16816.F32.BF16 R36, R12, R72, R28 ;  /* 0x000000480c24723c */ /* 0x000fe2000004181c */
[----:B----4-:R-:W-:-:S04]  /*f810*/  FMUL.FTZ R3, R53, c[0x0][0x320] ;  /* 0x0000c80035037a20 */ /* 0x010fc80000410000 */
[----:B------:R4:W-:Y:S03]  /*f820*/  MUFU.TANH R77, R3 ;  /* 0x00000003004d7308 */ /* 0x0009e60000002400 */
[----:B------:R-:W-:Y:S08]  /*f830*/  HMMA.16816.F32.BF16 R24, R4, R82, R24 ;  /* 0x000000520418723c */ /* 0x000ff00000041818 */
[----:B-1----:R-:W-:Y:S01]  /*f840*/  HMMA.16816.F32.BF16 R28, R20, R68, R100 ;  /* 0x00000044141c723c */ /* 0x002fe20000041864 */
[----:B----4-:R-:W-:-:S07]  /*f850*/  FMUL.FTZ R3, R54, c[0x0][0x320] ;  /* 0x0000c80036037a20 */ /* 0x010fce0000410000 */
[----:B--2---:R-:W-:Y:S01]  /*f860*/  HMMA.16816.F32.BF16 R44, R16, R60, R32 ;  /* 0x0000003c102c723c */ /* 0x004fe20000041820 */
[----:B------:R1:W2:Y:S07]  /*f870*/  MUFU.TANH R76, R3 ;  /* 0x00000003004c7308 */ /* 0x0002ae0000002400 */
[----:B------:R-:W-:Y:S08]  /*f880*/  HMMA.16816.F32.BF16 R32, R12, R74, R40 ;  /* 0x0000004a0c20723c */ /* 0x000ff00000041828 */
[----:B------:R-:W-:Y:S01]  /*f890*/  HMMA.16816.F32.BF16 R36, R4, R56, R36 ;  /* 0x000000380424723c */ /* 0x000fe20000041824 */
[----:B-1----:R-:W-:-:S02]  /*f8a0*/  FMUL.FTZ R3, R55, c[0x0][0x320] ;  /* 0x0000c80037037a20 */ /* 0x002fc40000410000 */
[----:B------:R-:W1:Y:S02]  /*f8b0*/  LDSM.16.M88.4 R52, [R8+0x5800] ;  /* 0x005800000834783b */ /* 0x000e640000000200 */
[----:B------:R4:W1:Y:S03]  /*f8c0*/  MUFU.TANH R73, R3 ;  /* 0x0000000300497308 */ /* 0x0008660000002400 */
[----:B------:R-:W-:Y:S08]  /*f8d0*/  HMMA.16816.F32.BF16 R40, R16, R62, R24 ;  /* 0x0000003e1028723c */ /* 0x000ff00000041818 */
[----:B------:R-:W-:Y:S01]  /*f8e0*/  HMMA.16816.F32.BF16 R20, R20, R70, R96 ;  /* 0x000000461414723c */ /* 0x000fe20000041860 */
[----:B----4-:R-:W-:-:S07]  /*f8f0*/  FMUL.FTZ R3, R48, c[0x0][0x320] ;  /* 0x0000c80030037a20 */ /* 0x010fce0000410000 */
[----:B---3--:R-:W-:Y:S01]  /*f900*/  HMMA.16816.F32.BF16 R36, R16, R64, R36 ;  /* 0x000000401024723c */ /* 0x008fe20000041824 */
[----:B------:R3:W4:Y:S02]  /*f910*/  MUFU.TANH R72, R3 ;  /* 0x0000000300487308 */ /* 0x0007240000002400 */
[----:B---3--:R-:W-:-:S05]  /*f920*/  FMUL.FTZ R3, R49, c[0x0][0x320] ;  /* 0x0000c80031037a20 */ /* 0x008fca0000410000 */
[----:B-1----:R-:W-:Y:S01]  /*f930*/  HMMA.16816.F32.BF16 R24, R12, R52, R28 ;  /* 0x000000340c18723c */ /* 0x002fe2000004181c */
[----:B------:R1:W-:Y:S07]  /*f940*/  MUFU.TANH R68, R3 ;  /* 0x0000000300447308 */ /* 0x0003ee0000002400 */
[----:B------:R-:W-:Y:S01]  /*f950*/  HMMA.16816.F32.BF16 R28, R4, R58, R32 ;  /* 0x0000003a041c723c */ /* 0x000fe20000041820 */
[----:B------:R3:W-:Y:S07]  /*f960*/  LDSM.16.M88.4 R32, [R0+0x5800] ;  /* 0x005800000020783b */ /* 0x0007ee0000000200 */
[----:B------:R-:W-:Y:S01]  /*f970*/  HMMA.16816.F32.BF16 R12, R12, R54, R20 ;  /* 0x000000360c0c723c */ /* 0x000fe20000041814 */
[----:B-1----:R-:W-:-:S04]  /*f980*/  FMUL.FTZ R3, R50, c[0x0][0x320] ;  /* 0x0000c80032037a20 */ /* 0x002fc80000410000 */
[----:B------:R1:W1:Y:S01]  /*f990*/  MUFU.TANH R61, R3 ;  /* 0x00000003003d7308 */ /* 0x0002620000002400 */
[----:B---3--:R-:W-:Y:S02]  /*f9a0*/  FMUL.FTZ R0, R40, c[0x0][0x320] ;  /* 0x0000c80028007a20 */ /* 0x008fe40000410000 */
[----:B-1----:R-:W-:Y:S02]  /*f9b0*/  FMUL.FTZ R3, R51, c[0x0][0x320] ;  /* 0x0000c80033037a20 */ /* 0x002fe40000410000 */
[----:B------:R1:W3:Y:S01]  /*f9c0*/  LDSM.16.M88.4 R48, [R2+0x5800] ;  /* 0x005800000230783b */ /* 0x0002e20000000200 */
[----:B------:R-:W-:-:S04]  /*f9d0*/  DEPBAR.LE SB0, 0x2 ;  /* 0x000080800000791a */ /* 0x000fc80000000000 */
[----:B------:R2:W1:Y:S02]  /*f9e0*/  MUFU.TANH R60, R3 ;  /* 0x00000003003c7308 */ /* 0x0004640000002400 */
[----:B--2---:R-:W-:Y:S02]  /*f9f0*/  FMUL.FTZ R3, R44, c[0x0][0x320] ;  /* 0x0000c8002c037a20 */ /* 0x004fe40000410000 */
[----:B-1----:R-:W-:-:S04]  /*fa00*/  FMUL.FTZ R2, R45, c[0x0][0x320] ;  /* 0x0000c8002d027a20 */ /* 0x002fc80000410000 */
[----:B------:R1:W-:Y:S08]  /*fa10*/  MUFU.TANH R45, R0 ;  /* 0x00000000002d7308 */ /* 0x0003f00000002400 */
[----:B------:R2:W-:Y:S01]  /*fa20*/  MUFU.TANH R56, R2 ;  /* 0x0000000200387308 */ /* 0x0005e20000002400 */
[----:B---3--:R-:W-:Y:S01]  /*fa30*/  HMMA.16816.F32.BF16 R20, R4, R48, R24 ;  /* 0x000000300414723c */ /* 0x008fe20000041818 */
[----:B-1----:R-:W-:-:S06]  /*fa40*/  FMUL.FTZ R0, R41, c[0x0][0x320] ;  /* 0x0000c80029007a20 */ /* 0x002fcc0000410000 */
[----:B------:R-:W1:Y:S01]  /*fa50*/  MUFU.TANH R57, R3 ;  /* 0x0000000300397308 */ /* 0x000e620000002400 */
[----:B------:R-:W-:Y:S01]  /*fa60*/  HMMA.16816.F32.BF16 R24, R16, R66, R28 ;  /* 0x000000421018723c */ /* 0x000fe2000004181c */
[----:B--2---:R-:W-:-:S06]  /*fa70*/  FMUL.FTZ R2, R46, c[0x0][0x320] ;  /* 0x0000c8002e027a20 */ /* 0x004fcc0000410000 */
[----:B------:R2:W-:Y:S01]  /*fa80*/  MUFU.TANH R46, R0 ;  /* 0x00000000002e7308 */ /* 0x0005e20000002400 */
[----:B------:R-:W-:Y:S01]  /*fa90*/  HMMA.16816.F32.BF16 R12, R4, R50, R12 ;  /* 0x00000032040c723c */ /* 0x000fe2000004180c */
[----:B------:R-:W-:Y:S06]  /*faa0*/  BAR.SYNC.DEFER_BLOCKING 0x0 ;  /* 0x0000000000007b1d */ /* 0x000fec0000010000 */
[----:B------:R3:W1:Y:S01]  /*fab0*/  MUFU.TANH R52, R2 ;  /* 0x0000000200347308 */ /* 0x0006620000002400 */
[----:B------:R-:W-:Y:S01]  /*fac0*/  HMMA.16816.F32.BF16 R4, R16, R32, R20 ;  /* 0x000000201004723c */ /* 0x000fe20000041814 */
[----:B--2---:R-:W-:-:S06]  /*fad0*/  FMUL.FTZ R0, R42, c[0x0][0x320] ;  /* 0x0000c8002a007a20 */ /* 0x004fcc0000410000 */
[----:B------:R2:W-:Y:S01]  /*fae0*/  MUFU.TANH R44, R0 ;  /* 0x00000000002c7308 */ /* 0x0005e20000002400 */
[----:B---3--:R-:W-:-:S08]  /*faf0*/  FMUL.FTZ R2, R47, c[0x0][0x320] ;  /* 0x0000c8002f027a20 */ /* 0x008fd00000410000 */
[----:B------:R-:W-:Y:S01]  /*fb00*/  HMMA.16816.F32.BF16 R12, R16, R34, R12 ;  /* 0x00000022100c723c */ /* 0x000fe2000004180c */
[----:B------:R-:W-:Y:S01]  /*fb10*/  LDSM.16.MT88.4 R48, [R186] ;  /* 0x00000000ba30783b */ /* 0x000fe20000004200 */
[----:B------:R3:W1:Y:S01]  /*fb20*/  MUFU.TANH R47, R2 ;  /* 0x00000002002f7308 */ /* 0x0006620000002400 */
[----:B--2---:R-:W-:-:S05]  /*fb30*/  FMUL.FTZ R0, R43, c[0x0][0x320] ;  /* 0x0000c8002b007a20 */ /* 0x004fca0000410000 */
[----:B------:R-:W-:Y:S02]  /*fb40*/  FMUL.FTZ R3, R4, c[0x0][0x320] ;  /* 0x0000c80004037a20 */ /* 0x000fe40000410000 */
[----:B------:R2:W1:Y:S01]  /*fb50*/  MUFU.TANH R42, R0 ;  /* 0x00000000002a7308 */ /* 0x0004620000002400 */
[----:B------:R-:W-:Y:S02]  /*fb60*/  FMUL.FTZ R4, R5, c[0x0][0x320] ;  /* 0x0000c80005047a20 */ /* 0x000fe40000410000 */
[----:B------:R-:W-:Y:S02]  /*fb70*/  FMUL.FTZ R8, R6, c[0x0][0x320] ;  /* 0x0000c80006087a20 */ /* 0x000fe40000410000 */
[----:B------:R-:W-:Y:S02]  /*fb80*/  FMUL.FTZ R9, R7, c[0x0][0x320] ;  /* 0x0000c80007097a20 */ /* 0x000fe40000410000 */
[----:B---3--:R-:W-:Y:S01]  /*fb90*/  FMUL.FTZ R2, R26, c[0x0][0x320] ;  /* 0x0000c8001a027a20 */ /* 0x008fe20000410000 */
[----:B------:R3:W-:Y:S01]  /*fba0*/  MUFU.TANH R31, R3 ;  /* 0x00000003001f7308 */ /* 0x0007e20000002400 */
[----:B--2---:R-:W-:-:S07]  /*fbb0*/  FMUL.FTZ R0, R36, c[0x0][0x320] ;  /* 0x0000c80024007a20 */ /* 0x004fce0000410000 */
[----:B------:R2:W-:Y:S08]  /*fbc0*/  MUFU.TANH R30, R2 ;  /* 0x00000002001e7308 */ /* 0x0005f00000002400 */
[----:B------:R1:W1:Y:S01]  /*fbd0*/  MUFU.TANH R41, R0 ;  /* 0x0000000000297308 */ /* 0x0002620000002400 */
[----:B---3--:R-:W-:Y:S02]  /*fbe0*/  FMUL.FTZ R3, R12, c[0x0][0x320] ;  /* 0x0000c8000c037a20 */ /* 0x008fe40000410000 */
[----:B--2---:R-:W-:-:S05]  /*fbf0*/  FMUL.FTZ R2, R27, c[0x0][0x320] ;  /* 0x0000c8001b027a20 */ /* 0x004fca0000410000 */
[----:B------:R-:W-:Y:S01]  /*fc00*/  MUFU.TANH R29, R8 ;  /* 0x00000008001d7308 */ /* 0x000fe20000002400 */
[----:B-1----:R-:W-:-:S07]  /*fc10*/  FMUL.FTZ R0, R37, c[0x0][0x320] ;  /* 0x0000c80025007a20 */ /* 0x002fce0000410000 */
[----:B------:R-:W-:Y:S08]  /*fc20*/  MUFU.TANH R28, R2 ;  /* 0x00000002001c7308 */ /* 0x000ff00000002400 */
[----:B------:R1:W-:Y:S08]  /*fc30*/  MUFU.TANH R40, R0 ;  /* 0x0000000000287308 */ /* 0x0003f00000002400 */
[----:B------:R-:W-:Y:S01]  /*fc40*/  MUFU.TANH R8, R3 ;  /* 0x0000000300087308 */ /* 0x000fe20000002400 */
[----:B-1----:R-:W-:-:S07]  /*fc50*/  FMUL.FTZ R0, R38, c[0x0][0x320] ;  /* 0x0000c80026007a20 */ /* 0x002fce0000410000 */
[----:B------:R1:W-:Y:S08]  /*fc60*/  MUFU.TANH R32, R4 ;  /* 0x0000000400207308 */ /* 0x0003f00000002400 */
[----:B------:R2:W3:Y:S01]  /*fc70*/  MUFU.TANH R38, R0 ;  /* 0x0000000000267308 */ /* 0x0004e20000002400 */
[----:B-1----:R-:W-:-:S07]  /*fc80*/  FMUL.FTZ R4, R13, c[0x0][0x320] ;  /* 0x0000c8000d047a20 */ /* 0x002fce0000410000 */
[----:B------:R-:W-:Y:S01]  /*fc90*/  MUFU.TANH R27, R9 ;  /* 0x00000009001b7308 */ /* 0x000fe20000002400 */
[----:B--2---:R-:W-:-:S07]  /*fca0*/  FMUL.FTZ R0, R39, c[0x0][0x320] ;  /* 0x0000c80027007a20 */ /* 0x004fce0000410000 */
[----:B------:R1:W-:Y:S08]  /*fcb0*/  MUFU.TANH R9, R4 ;  /* 0x0000000400097308 */ /* 0x0003f00000002400 */
[----:B------:R2:W2:Y:S01]  /*fcc0*/  MUFU.TANH R33, R0 ;  /* 0x0000000000217308 */ /* 0x0004a20000002400 */
[----:B-1----:R-:W-:Y:S02]  /*fcd0*/  FMUL.FTZ R4, R14, c[0x0][0x320] ;  /* 0x0000c8000e047a20 */ /* 0x002fe40000410000 */
[----:B--2---:R-:W-:-:S05]  /*fce0*/  FMUL.FTZ R0, R24, c[0x0][0x320] ;  /* 0x0000c80018007a20 */ /* 0x004fca0000410000 */
[----:B------:R1:W2:Y:S02]  /*fcf0*/  MUFU.TANH R36, R0 ;  /* 0x0000000000247308 */ /* 0x0002a40000002400 */
[----:B-1----:R-:W-:-:S06]  /*fd00*/  FMUL.FTZ R0, R25, c[0x0][0x320] ;  /* 0x0000c80019007a20 */ /* 0x002fcc0000410000 */
        /* <DEDUP_REMOVED lines=10> */
[----:B----4-:R-:W-:Y:S02]  /*fdb0*/  FSEL R7, R72, -INF , P0 ;  /* 0xff80000048077808 */ /* 0x010fe40000000000 */
[----:B------:R-:W-:Y:S02]  /*fdc0*/  FMNMX.FTZ R2, R5, R6, !PT ;  /* 0x0000000605027209 */ /* 0x000fe40007810000 */
[----:B------:R-:W-:Y:S02]  /*fdd0*/  FSEL R20, R61, -INF , P0 ;  /* 0xff8000003d147808 */ /* 0x000fe40000000000 */
[----:B------:R-:W-:-:S02]  /*fde0*/  ISETP.GT.AND P0, PT, R0, 0x10, PT ;  /* 0x000000100000780c */ /* 0x000fc40003f04270 */
[----:B------:R-:W-:Y:S02]  /*fdf0*/  FSEL R16, R68, -INF , P1 ;  /* 0xff80000044107808 */ /* 0x000fe40000800000 */
[----:B------:R-:W-:Y:S01]  /*fe00*/  FMNMX.FTZ R2, R7, R2, !PT ;  /* 0x0000000207027209 */ /* 0x000fe20007810000 */
[----:B------:R-:W-:Y:S01]  /*fe10*/  LDSM.16.MT88.4 R68, [R185+0x2800] ;  /* 0x00280000b944783b */ /* 0x000fe20000004200 */
[----:B------:R-:W-:Y:S02]  /*fe20*/  FSEL R21, R60, -INF , P1 ;  /* 0xff8000003c157808 */ /* 0x000fe40000800000 */
[----:B------:R-:W-:Y:S01]  /*fe30*/  ISETP.GT.AND P1, PT, R0, 0x11, PT ;  /* 0x000000110000780c */ /* 0x000fe20003f24270 */
[----:B------:R-:W-:Y:S01]  /*fe40*/  LDSM.16.MT88.4 R60, [R185+0x2000] ;  /* 0x00200000b93c783b */ /* 0x000fe20000004200 */
[----:B------:R-:W-:Y:S02]  /*fe50*/  FSEL R17, R57, -INF , P0 ;  /* 0xff80000039117808 */ /* 0x000fe40000000000 */
[----:B------:R-:W-:-:S02]  /*fe60*/  FMNMX.FTZ R2, R16, R2, !PT ;  /* 0x0000000210027209 */ /* 0x000fc40007810000 */
[----:B------:R-:W-:Y:S02]  /*fe70*/  FSEL R25, R52, -INF , P0 ;  /* 0xff80000034197808 */ /* 0x000fe40000000000 */
[----:B------:R-:W-:Y:S01]  /*fe80*/  ISETP.GT.AND P0, PT, R0, 0x18, PT ;  /* 0x000000180000780c */ /* 0x000fe20003f04270 */
[----:B------:R-:W-:Y:S01]  /*fe90*/  LDSM.16.MT88.4 R52, [R186+0x800] ;  /* 0x00080000ba34783b */ /* 0x000fe20000004200 */
[----:B------:R-:W-:Y:S02]  /*fea0*/  FSEL R22, R56, -INF , P1 ;  /* 0xff80000038167808 */ /* 0x000fe40000800000 */
[----:B------:R-:W-:Y:S02]  /*feb0*/  FMNMX.FTZ R2, R17, R2, !PT ;  /* 0x0000000211027209 */ /* 0x000fe40007810000 */
[----:B------:R-:W-:Y:S02]  /*fec0*/  FSEL R26, R47, -INF , P1 ;  /* 0xff8000002f1a7808 */ /* 0x000fe40000800000 */
[----:B------:R-:W-:-:S02]  /*fed0*/  ISETP.GT.AND P1, PT, R0, 0x19, PT ;  /* 0x000000190000780c */ /* 0x000fc40003f24270 */
[----:B------:R-:W-:Y:S02]  /*fee0*/  FSEL R23, R45, -INF , P0 ;  /* 0xff8000002d177808 */ /* 0x000fe40000000000 */
[----:B------:R-:W-:Y:S02]  /*fef0*/  FMNMX.FTZ R2, R22, R2, !PT ;  /* 0x0000000216027209 */ /* 0x000fe40007810000 */
[----:B------:R-:W-:Y:S02]  /*ff00*/  FSEL R56, R44, -INF , P0 ;  /* 0xff8000002c387808 */ /* 0x000fe40000000000 */
[----:B------:R-:W-:Y:S02]  /*ff10*/  ISETP.GT.AND P0, PT, R0, 0x20, PT ;  /* 0x000000200000780c */ /* 0x000fe40003f04270 */
[----:B------:R-:W-:Y:S02]  /*ff20*/  FSEL R24, R46, -INF , P1 ;  /* 0xff8000002e187808 */ /* 0x000fe40000800000 */
[----:B------:R-:W-:-:S02]  /*ff30*/  FMNMX.FTZ R2, R23, R2, !PT ;  /* 0x0000000217027209 */ /* 0x000fc40007810000 */
[----:B------:R-:W-:Y:S02]  /*ff40*/  FSEL R57, R42, -INF , P1 ;  /* 0xff8000002a397808 */ /* 0x000fe40000800000 */
[----:B------:R-:W-:Y:S02]  /*ff50*/  ISETP.GT.AND P1, PT, R0, 0x21, PT ;  /* 0x000000210000780c */ /* 0x000fe40003f24270 */
[----:B------:R-:W-:Y:S02]  /*ff60*/  FSEL R93, R41, -INF , P0 ;  /* 0xff800000295d7808 */ /* 0x000fe40000000000 */
[----:B------:R-:W-:Y:S02]  /*ff70*/  FMNMX.FTZ R2, R24, R2, !PT ;  /* 0x0000000218027209 */ /* 0x000fe40007810000 */
[----:B------:R-:W-:Y:S02]  /*ff80*/  FMNMX.FTZ R3, R18, R19, !PT ;  /* 0x0000001312037209 */ /* 0x000fe40007810000 */
[----:B---3--:R-:W-:-:S02]  /*ff90*/  FSEL R98, R38, -INF , P0 ;  /* 0xff80000026627808 */ /* 0x008fc40000000000 */
[----:B------:R-:W-:Y:S02]  /*ffa0*/  ISETP.GT.AND P0, PT, R0, 0x28, PT ;  /* 0x000000280000780c */ /* 0x000fe40003f04270 */
[----:B------:R-:W-:Y:S02]  /*ffb0*/  FSEL R92, R40, -INF , P1 ;  /* 0xff800000285c7808 */ /* 0x000fe40000800000 */
[----:B------:R-:W-:Y:S01]  /*ffc0*/  FMNMX.FTZ R2, R93, R2, !PT ;  /* 0x000000025d027209 */ /* 0x000fe20007810000 */
[----:B------:R-:W-:Y:S01]  /*ffd0*/  LDSM.16.MT88.4 R40, [R150] ;  /* 0x000000009628783b */ /* 0x000fe20000004200 */
[----:B------:R-:W-:Y:S02]  /*ffe0*/  FMNMX.FTZ R3, R20, R3, !PT ;  /* 0x0000000314037209 */ /* 0x000fe40007810000 */
[----:B------:R-:W-:Y:S02]  /*fff0*/  FSEL R99, R33, -INF , P1 ;  /* 0xff80000021637808 */ /* 0x000fe40000800000 */
[----:B------:R-:W-:-:S02]  /*10000*/  ISETP.GT.AND P1, PT, R0, 0x29, PT ;  /* 0x000000290000780c */ /* 0x000fc40003f24270 */
[----:B--2---:R-:W-:Y:S02]  /*10010*/  FSEL R89, R36, -INF , P0 ;  /* 0xff80000024597808 */ /* 0x004fe40000000000 */
[----:B------:R-:W-:Y:S02]  /*10020*/  FMNMX.FTZ R2, R92, R2, !PT ;  /* 0x000000025c027209 */ /* 0x000fe40007810000 */
[----:B------:R-:W-:Y:S02]  /*10030*/  FMNMX.FTZ R3, R21, R3, !PT ;  /* 0x0000000315037209 */ /* 0x000fe40007810000 */
[----:B------:R-:W-:Y:S02]  /*10040*/  FSEL R97, R30, -INF , P0 ;  /* 0xff8000001e617808 */ /* 0x000fe40000000000 */
[----:B------:R-:W-:Y:S02]  /*10050*/  ISETP.GT.AND P0, PT, R0, 0x30, PT ;  /* 0x000000300000780c */ /* 0x000fe40003f04270 */
[----:B------:R-:W-:-:S02]  /*10060*/  FSEL R88, R37, -INF , P1 ;  /* 0xff80000025587808 */ /* 0x000fc40000800000 */
[----:B------:R-:W-:Y:S01]  /*10070*/  FMNMX.FTZ R2, R89, R2, !PT ;  /* 0x0000000259027209 */ /* 0x000fe20007810000 */
[----:B------:R-:W-:Y:S01]  /*10080*/  LDSM.16.MT88.4 R36, [R185+0x800] ;  /* 0x00080000b924783b */ /* 0x000fe20000004200 */
[----:B------:R-:W-:Y:S02]  /*10090*/  FMNMX.FTZ R3, R25, R3, !PT ;  /* 0x0000000319037209 */ /* 0x000fe40007810000 */
[----:B------:R-:W-:Y:S02]  /*100a0*/  ISETP.GT.AND P2, PT, R0, 0x31, PT ;  /* 0x000000310000780c */ /* 0x000fe40003f44270 */
[----:B------:R-:W-:Y:S02]  /*100b0*/  FSEL R87, R31, -INF , P0 ;  /* 0xff8000001f577808 */ /* 0x000fe40000000000 */
[----:B------:R-:W-:Y:S02]  /*100c0*/  FMNMX.FTZ R2, R88, R2, !PT ;  /* 0x0000000258027209 */ /* 0x000fe40007810000 */
[----:B------:R-:W-:-:S02]  /*100d0*/  FMNMX.FTZ R3, R26, R3, !PT ;  /* 0x000000031a037209 */ /* 0x000fc40007810000 */
[----:B------:R-:W-:Y:S02]  /*100e0*/  FSEL R96, R28, -INF , P1 ;  /* 0xff8000001c607808 */ /* 0x000fe40000800000 */
[----:B------:R-:W-:Y:S02]  /*100f0*/  FSEL R95, R29, -INF , P0 ;  /* 0xff8000001d5f7808 */ /* 0x000fe40000000000 */
[C---:B------:R-:W-:Y:S02]  /*10100*/  ISETP.GT.AND P1, PT, R0.reuse, 0x38, PT ;  /* 0x000000380000780c */ /* 0x040fe40003f24270 */
[----:B------:R-:W-:Y:S02]  /*10110*/  ISETP.GT.AND P0, PT, R0, 0x39, PT ;  /* 0x000000390000780c */ /* 0x000fe40003f04270 */
[----:B------:R-:W-:Y:S02]  /*10120*/  FSEL R86, R32, -INF , P2 ;  /* 0xff80000020567808 */ /* 0x000fe40001000000 */
[----:B------:R-:W-:Y:S01]  /*10130*/  FMNMX.FTZ R0, R87, R2, !PT ;  /* 0x0000000257007209 */ /* 0x000fe20007810000 */
[----:B------:R-:W-:Y:S01]  /*10140*/  LDSM.16.MT88.4 R32, [R245+0x800] ;  /* 0x00080000f520783b */ /* 0x000fe20000004200 */
[----:B------:R-:W-:-:S02]  /*10150*/  FMNMX.FTZ R3, R56, R3, !PT ;  /* 0x0000000338037209 */ /* 0x000fc40007810000 */
[----:B------:R-:W-:Y:S02]  /*10160*/  FSEL R85, R8, -INF , P1 ;  /* 0xff80000008557808 */ /* 0x000fe40000800000 */
[----:B------:R-:W-:Y:S01]  /*10170*/  FMNMX.FTZ R0, R86, R0, !PT ;  /* 0x0000000056007209 */ /* 0x000fe20007810000 */
[----:B------:R-:W1:Y:S01]  /*10180*/  MUFU.TANH R8, R4 ;  /* 0x0000000400087308 */ /* 0x000e620000002400 */
[----:B------:R-:W-:Y:S01]  /*10190*/  FMNMX.FTZ R2, R57, R3, !PT ;  /* 0x0000000339027209 */ /* 0x000fe20007810000 */
[----:B------:R-:W-:Y:S01]  /*101a0*/  FMUL.FTZ R3, R15, c[0x0][0x320] ;  /* 0x0000c8000f037a20 */ /* 0x000fe20000410000 */
[----:B------:R-:W-:Y:S01]  /*101b0*/  FSEL R84, R9, -INF , P0 ;  /* 0xff80000009547808 */ /* 0x000fe20000000000 */
[----:B------:R-:W-:Y:S01]  /*101c0*/  LDSM.16.MT88.4 R12, [R185] ;  /* 0x00000000b90c783b */ /* 0x000fe20000004200 */
[----:B------:R-:W-:Y:S02]  /*101d0*/  FMNMX.FTZ R0, R85, R0, !PT ;  /* 0x0000000055007209 */ /* 0x000fe40007810000 */
[----:B------:R-:W-:Y:S01]  /*101e0*/  FMNMX.FTZ R2, R98, R2, !PT ;  /* 0x0000000262027209 */ /* 0x000fe20007810000 */
[----:B------:R2:W3:Y:S01]  /*101f0*/  MUFU.TANH R4, R3 ;  /* 0x0000000300047308 */ /* 0x0004e20000002400 */
[----:B------:R-:W-:-:S02]  /*10200*/  FMNMX.FTZ R0, R84, R0, !PT ;  /* 0x0000000054007209 */ /* 0x000fc40007810000 */
[----:B------:R-:W-:Y:S02]  /*10210*/  FMNMX.FTZ R2, R99, R2, !PT ;  /* 0x0000000263027209 */ /* 0x000fe40007810000 */
[----:B------:R-:W-:Y:S02]  /*10220*/  FSEL R94, R27, -INF , P2 ;  /* 0xff8000001b5e7808 */ /* 0x000fe40001000000 */
[----:B------:R-:W-:Y:S02]  /*10230*/  FMNMX.FTZ R2, R97, R2, !PT ;  /* 0x0000000261027209 */ /* 0x000fe40007810000 */
[----:B-1----:R-:W-:Y:S02]  /*10240*/  FSEL R91, R8, -INF , P1 ;  /* 0xff800000085b7808 */ /* 0x002fe40000800000 */
[----:B------:R-:W-:-:S04]  /*10250*/  FMNMX.FTZ R2, R96, R2, !PT ;  /* 0x0000000260027209 */ /* 0x000fc80007810000 */
[----:B------:R-:W-:Y:S01]  /*10260*/  FMNMX.FTZ R2, R95, R2, !PT ;  /* 0x000000025f027209 */ /* 0x000fe20007810000 */
[----:B--2---:R-:W1:Y:S01]  /*10270*/  SHFL.BFLY PT, R3, R0, 0x2, 0x1f ;  /* 0x0c401f0000037f89 */ /* 0x004e6200000e0000 */
[----:B---3--:R-:W-:Y:S02]  /*10280*/  FSEL R90, R4, -INF , P0 ;  /* 0xff800000045a7808 */ /* 0x008fe40000000000 */
[----:B------:R-:W-:-:S04]  /*10290*/  FMNMX.FTZ R2, R94, R2, !PT ;  /* 0x000000025e027209 */ /* 0x000fc80007810000 */
[----:B------:R-:W-:-:S04]  /*102a0*/  FMNMX.FTZ R2, R91, R2, !PT ;  /* 0x000000025b027209 */ /* 0x000fc80007810000 */
[----:B------:R-:W-:Y:S02]  /*102b0*/  FMNMX.FTZ R2, R90, R2, !PT ;  /* 0x000000025a027209 */ /* 0x000fe40007810000 */
[----:B-1----:R-:W-:-:S03]  /*102c0*/  FMNMX.FTZ R0, R0, R3, !PT ;  /* 0x0000000300007209 */ /* 0x002fc60007810000 */
[----:B------:R-:W1:Y:S04]  /*102d0*/  SHFL.BFLY PT, R3, R2, 0x2, 0x1f ;  /* 0x0c401f0002037f89 */ /* 0x000e6800000e0000 */
[----:B------:R-:W2:Y:S01]  /*102e0*/  SHFL.BFLY PT, R4, R0, 0x1, 0x1f ;  /* 0x0c201f0000047f89 */ /* 0x000ea200000e0000 */
[----:B-1----:R-:W-:Y:S02]  /*102f0*/  FMNMX.FTZ R3, R2, R3, !PT ;  /* 0x0000000302037209 */ /* 0x002fe40007810000 */
[----:B--2---:R-:W-:-:S03]  /*10300*/  FMNMX.FTZ R9, R0, R4, !PT ;  /* 0x0000000400097209 */ /* 0x004fc60007810000 */
[----:B------:R-:W1:Y:S01]  /*10310*/  SHFL.BFLY PT, R4, R3, 0x1, 0x1f ;  /* 0x0c201f0003047f89 */ /* 0x000e6200000e0000 */
[C---:B------:R-:W-:Y:S01]  /*10320*/  FSETP.NEU.FTZ.AND P0, PT, R9.reuse, -INF , PT ;  /* 0xff8000000900780b */ /* 0x040fe20003f1d000 */
[----:B------:R-:W-:-:S05]  /*10330*/  FMUL.FTZ R2, R9, c[0x0][0x2d0] ;  /* 0x0000b40009027a20 */ /* 0x000fca0000410000 */
[----:B------:R-:W-:-:S05]  /*10340*/  FSEL R2, R2, RZ, P0 ;  /* 0x000000ff02027208 */ /* 0x000fca0000000000 */
[----:B------:R-:W-:-:S04]  /*10350*/  FFMA.FTZ R0, R5, c[0x0][0x2d0], -R2 ;  /* 0x0000b40005007a23 */ /* 0x000fc80000010802 */
[----:B------:R2:W-:Y:S01]  /*10360*/  MUFU.EX2 R67, R0 ;  /* 0x0000000000437308 */ /* 0x0005e20000000800 */
[----:B-1----:R-:W-:Y:S01]  /*10370*/  FMNMX.FTZ R8, R3, R4, !PT ;  /* 0x0000000403087209 */ /* 0x002fe20007810000 */
[----:B------:R-:W-:-:S03]  /*10380*/  FFMA.FTZ R3, R16, c[0x0][0x2d0], -R2 ;  /* 0x0000b40010037a23 */ /* 0x000fc60000010802 */
[----:B------:R-:W-:-:S03]  /*10390*/  FSETP.NEU.FTZ.AND P0, PT, R8, -INF , PT ;  /* 0xff8000000800780b */ /* 0x000fc60003f1d000 */
[----:B------:R1:W-:Y:S01]  /*103a0*/  MUFU.EX2 R77, R3 ;  /* 0x00000003004d7308 */ /* 0x0003e20000000800 */
[----:B--2---:R-:W-:-:S07]  /*103b0*/  FFMA.FTZ R0, R6, c[0x0][0x2d0], -R2 ;  /* 0x0000b40006007a23 */ /* 0x004fce0000010802 */
[----:B------:R2:W3:Y:S01]  /*103c0*/  MUFU.EX2 R66, R0 ;  /* 0x0000000000427308 */ /* 0x0004e20000000800 */
[----:B-1----:R-:W-:-:S07]  /*103d0*/  FFMA.FTZ R3, R17, c[0x0][0x2d0], -R2 ;  /* 0x0000b40011037a23 */ /* 0x002fce0000010802 */
[----:B------:R-:W-:Y:S01]  /*103e0*/  MUFU.EX2 R78, R3 ;  /* 0x00000003004e7308 */ /* 0x000fe20000000800 */
[----:B--2---:R-:W-:Y:S01]  /*103f0*/  FFMA.FTZ R0, R7, c[0x0][0x2d0], -R2 ;  /* 0x0000b40007007a23 */ /* 0x004fe20000010802 */
[----:B---3--:R-:W-:Y:S01]  /*10400*/  F2FP.BF16.PACK_AB R16, R66, R67 ;  /* 0x000000434210723e */ /* 0x008fe200000010ff */
[----:B------:R-:W1:Y:S05]  /*10410*/  LDSM.16.MT88.4 R4, [R245] ;  /* 0x00000000f504783b */ /* 0x000e6a0000004200 */
[----:B------:R2:W3:Y:S02]  /*10420*/  MUFU.EX2 R74, R0 ;  /* 0x00000000004a7308 */ /* 0x0004e40000000800 */
[----:B--2---:R-:W-:-:S05]  /*10430*/  FMUL.FTZ R0, R8, c[0x0][0x2d0] ;  /* 0x0000b40008007a20 */ /* 0x004fca0000410000 */
[----:B------:R-:W-:-:S05]  /*10440*/  FSEL R0, R0, RZ, P0 ;  /* 0x000000ff00007208 */ /* 0x000fca0000000000 */
[----:B------:R-:W-:Y:S01]  /*10450*/  FFMA.FTZ R3, R18, c[0x0][0x2d0], -R0 ;  /* 0x0000b40012037a23 */ /* 0x000fe20000010800 */
[----:B---3--:R-:W-:-:S03]  /*10460*/  F2FP.BF16.PACK_AB R18, R77, R74 ;  /* 0x0000004a4d12723e */ /* 0x008fc600000010ff */
        /* <DEDUP_REMOVED lines=10> */
[----:B------:R2:W3:Y:S02]  /*10510*/  MUFU.EX2 R79, R3 ;  /* 0x00000003004f7308 */ /* 0x0004e40000000800 */
[C---:B------:R-:W-:Y:S08]  /*10520*/  HMMA.16816.F32.BF16 R44, R16.reuse, R12, RZ ;  /* 0x0000000c102c723c */ /* 0x040ff000000418ff */
[----:B------:R-:W-:Y:S01]  /*10530*/  HMMA.16816.F32.BF16 R28, R16, R14, RZ ;  /* 0x0000000e101c723c */ /* 0x000fe200000418ff */
[----:B--2---:R-:W-:Y:S01]  /*10540*/  FFMA.FTZ R3, R23, c[0x0][0x2d0], -R2 ;  /* 0x0000b40017037a23 */ /* 0x004fe20000010802 */
[----:B---3--:R-:W-:-:S03]  /*10550*/  F2FP.BF16.PACK_AB R12, R79, R78 ;  /* 0x0000004e4f0c723e */ /* 0x008fc600000010ff */
[----:B------:R2:W-:Y:S03]  /*10560*/  MUFU.EX2 R82, R3 ;  /* 0x0000000300527308 */ /* 0x0005e60000000800 */
[----:B-1----:R-:W-:Y:S01]  /*10570*/  HMMA.16816.F32.BF16 R20, R16, R6, RZ ;  /* 0x000000061014723c */ /* 0x002fe200000418ff */
[----:B--2---:R-:W-:-:S04]  /*10580*/  FFMA.FTZ R3, R24, c[0x0][0x2d0], -R2 ;  /* 0x0000b40018037a23 */ /* 0x004fc80000010802 */
[----:B------:R1:W2:Y:S02]  /*10590*/  MUFU.EX2 R83, R3 ;  /* 0x0000000300537308 */ /* 0x0002a40000000800 */
[----:B-1----:R-:W-:Y:S01]  /*105a0*/  FFMA.FTZ R3, R25, c[0x0][0x2d0], -R0 ;  /* 0x0000b40019037a23 */ /* 0x002fe20000010800 */
[----:B--2---:R-:W-:-:S05]  /*105b0*/  F2FP.BF16.PACK_AB R14, R83, R82 ;  /* 0x00000052530e723e */ /* 0x004fca00000010ff */
[----:B------:R1:W-:Y:S02]  /*105c0*/  MUFU.EX2 R72, R3 ;  /* 0x0000000300487308 */ /* 0x0003e40000000800 */
[--C-:B-1----:R-:W-:Y:S02]  /*105d0*/  FFMA.FTZ R3, R26, c[0x0][0x2d0], -R0.reuse ;  /* 0x0000b4001a037a23 */ /* 0x102fe40000010800 */
[C---:B------:R-:W-:Y:S04]  /*105e0*/  HMMA.16816.F32.BF16 R24, R16.reuse, R4, RZ ;  /* 0x000000041018723c */ /* 0x040fe800000418ff */
[----:B------:R1:W2:Y:S04]  /*105f0*/  MUFU.EX2 R76, R3 ;  /* 0x00000003004c7308 */ /* 0x0002a80000000800 */
[----:B------:R-:W-:Y:S01]  /*10600*/  HMMA.16816.F32.BF16 R4, R16, R48, RZ ;  /* 0x000000301004723c */ /* 0x000fe200000418ff */
[----:B-1----:R-:W-:Y:S01]  /*10610*/  FFMA.FTZ R3, R56, c[0x0][0x2d0], -R0 ;  /* 0x0000b40038037a23 */ /* 0x002fe20000010800 */
[----:B--2---:R-:W-:-:S03]  /*10620*/  F2FP.BF16.PACK_AB R13, R76, R72 ;  /* 0x000000484c0d723e */ /* 0x004fc600000010ff */
[----:B------:R1:W-:Y:S02]  /*10630*/  MUFU.EX2 R81, R3 ;  /* 0x0000000300517308 */ /* 0x0003e40000000800 */
[----:B-1----:R-:W-:Y:S02]  /*10640*/  FFMA.FTZ R3, R57, c[0x0][0x2d0], -R0 ;  /* 0x0000b40039037a23 */ /* 0x002fe40000010800 */
[----:B------:R-:W1:Y:S04]  /*10650*/  LDSM.16.MT88.4 R56, [R246+0x800] ;  /* 0x00080000f638783b */ /* 0x000e680000004200 */
[----:B------:R-:W2:Y:S02]  /*10660*/  MUFU.EX2 R80, R3 ;  /* 0x0000000300507308 */ /* 0x000ea40000000800 */
[----:B--2---:R-:W-:Y:S01]  /*10670*/  F2FP.BF16.PACK_AB R15, R80, R81 ;  /* 0x00000051500f723e */ /* 0x004fe200000010ff */
[----:B------:R-:W-:-:S04]  /*10680*/  FADD.FTZ R3, R67, R66 ;  /* 0x0000004243037221 */ /* 0x000fc80000010000 */
[----:B------:R-:W-:Y:S02]  /*10690*/  FADD.FTZ R3, R74, R3 ;  /* 0x000000034a037221 */ /* 0x000fe40000010000 */
[C---:B------:R-:W-:Y:S08]  /*106a0*/  HMMA.16816.F32.BF16 R228, R12.reuse, R32, R24 ;  /* 0x000000200ce4723c */ /* 0x040ff00000041818 */
[----:B------:R-:W-:Y:S01]  /*106b0*/  HMMA.16816.F32.BF16 R124, R12, R34, R20 ;  /* 0x000000220c7c723c */ /* 0x000fe20000041814 */
[----:B------:R-:W-:Y:S07]  /*106c0*/  LDSM.16.MT88.4 R32, [R245+0x2800] ;  /* 0x00280000f520783b */ /* 0x000fee0000004200 */
[C---:B------:R-:W-:Y:S08]  /*106d0*/  HMMA.16816.F32.BF16 R24, R16.reuse, R40, RZ ;  /* 0x000000281018723c */ /* 0x040ff000000418ff */
[----:B------:R-:W-:Y:S01]  /*106e0*/  HMMA.16816.F32.BF16 R20, R16, R42, RZ ;  /* 0x0000002a1014723c */ /* 0x000fe200000418ff */
[----:B------:R-:W2:Y:S07]  /*106f0*/  LDSM.16.MT88.4 R40, [R245+0x2000] ;  /* 0x00200000f528783b */ /* 0x000eae0000004200 */
[C---:B------:R-:W-:Y:S01]  /*10700*/  HMMA.16816.F32.BF16 R140, R12.reuse, R36, R44 ;  /* 0x000000240c8c723c */ /* 0x040fe2000004182c */
[----:B------:R-:W3:Y:S07]  /*10710*/  LDSM.16.MT88.4 R44, [R186+0x2000] ;  /* 0x00200000ba2c783b */ /* 0x000eee0000004200 */
[----:B------:R-:W-:Y:S08]  /*10720*/  HMMA.16816.F32.BF16 R224, R12, R52, R4 ;  /* 0x000000340ce0723c */ /* 0x000ff00000041804 */
[----:B------:R-:W-:Y:S08]  /*10730*/  HMMA.16816.F32.BF16 R4, R16, R60, RZ ;  /* 0x0000003c1004723c */ /* 0x000ff000000418ff */
[C---:B------:R-:W-:Y:S01]  /*10740*/  HMMA.16816.F32.BF16 R132, R12.reuse, R38, R28 ;  /* 0x000000260c84723c */ /* 0x040fe2000004181c */
[----:B------:R-:W4:Y:S07]  /*10750*/  LDSM.16.MT88.4 R36, [R186+0x2800] ;  /* 0x00280000ba24783b */ /* 0x000f2e0000004200 */
[C---:B-1----:R-:W-:Y:S08]  /*10760*/  HMMA.16816.F32.BF16 R172, R12.reuse, R56, R24 ;  /* 0x000000380cac723c */ /* 0x042ff00000041818 */
[----:B------:R-:W-:Y:S08]  /*10770*/  HMMA.16816.F32.BF16 R164, R12, R58, R20 ;  /* 0x0000003a0ca4723c */ /* 0x000ff00000041814 */
[C---:B--2---:R-:W-:Y:S08]  /*10780*/  HMMA.16816.F32.BF16 R24, R16.reuse, R40, RZ ;  /* 0x000000281018723c */ /* 0x044ff000000418ff */
[----:B------:R-:W-:Y:S01]  /*10790*/  HMMA.16816.F32.BF16 R20, R16, R42, RZ ;  /* 0x0000002a1014723c */ /* 0x000fe200000418ff */
[----:B------:R-:W1:Y:S07]  /*107a0*/  LDSM.16.MT88.4 R40, [R246+0x2000] ;  /* 0x00200000f628783b */ /* 0x000e6e0000004200 */
[----:B------:R-:W-:Y:S08]  /*107b0*/  HMMA.16816.F32.BF16 R168, R12, R68, R4 ;  /* 0x000000440ca8723c */ /* 0x000ff00000041804 */
[C---:B---3--:R-:W-:Y:S08]  /*107c0*/  HMMA.16816.F32.BF16 R4, R16.reuse, R44, RZ ;  /* 0x0000002c1004723c */ /* 0x048ff000000418ff */
[----:B------:R-:W-:Y:S08]  /*107d0*/  HMMA.16816.F32.BF16 R28, R16, R50, RZ ;  /* 0x00000032101c723c */ /* 0x000ff000000418ff */
[C---:B------:R-:W-:Y:S01]  /*107e0*/  HMMA.16816.F32.BF16 R56, R12.reuse, R32, R24 ;  /* 0x000000200c38723c */ /* 0x040fe20000041818 */
[----:B------:R-:W2:Y:S06]  /*107f0*/  LDSM.16.MT88.4 R24, [R246+0x2800] ;  /* 0x00280000f618783b */ /* 0x000eac0000004200 */
[--C-:B------:R-:W-:Y:S01]  /*10800*/  FFMA.FTZ R32, R89, c[0x0][0x2d0], -R2.reuse ;  /* 0x0000b40059207a23 */ /* 0x100fe20000010802 */
[----:B----4-:R-:W-:Y:S01]  /*10810*/  HMMA.16816.F32.BF16 R160, R12, R36, R4 ;  /* 0x000000240ca0723c */ /* 0x010fe20000041804 */
[----:B------:R-:W-:-:S06]  /*10820*/  FFMA.FTZ R33, R88, c[0x0][0x2d0], -R2 ;  /* 0x0000b40058217a23 */ /* 0x000fcc0000010802 */
[--C-:B------:R-:W-:Y:S01]  /*10830*/  FFMA.FTZ R37, R95, c[0x0][0x2d0], -R0.reuse ;  /* 0x0000b4005f257a23 */ /* 0x100fe20000010800 */
[----:B------:R-:W-:Y:S01]  /*10840*/  HMMA.16816.F32.BF16 R116, R12, R54, R28 ;  /* 0x000000360c74723c */ /* 0x000fe2000004181c */
[----:B------:R-:W-:-:S07]  /*10850*/  FFMA.FTZ R36, R94, c[0x0][0x2d0], -R0 ;  /* 0x0000b4005e247a23 */ /* 0x000fce0000010800 */
[C---:B-1----:R-:W-:Y:S07]  /*10860*/  HMMA.16816.F32.BF16 R4, R16.reuse, R40, RZ ;  /* 0x000000281004723c */ /* 0x042fee00000418ff */
[--C-:B------:R-:W-:Y:S01]  /*10870*/  FFMA.FTZ R40, R87, c[0x0][0x2d0], -R2.reuse ;  /* 0x0000b40057287a23 */ /* 0x100fe20000010802 */
[----:B------:R-:W-:Y:S01]  /*10880*/  HMMA.16816.F32.BF16 R28, R16, R62, RZ ;  /* 0x0000003e101c723c */ /* 0x000fe200000418ff */
[----:B------:R-:W-:-:S07]  /*10890*/  FFMA.FTZ R41, R86, c[0x0][0x2d0], -R2 ;  /* 0x0000b40056297a23 */ /* 0x000fce0000010802 */
[C---:B------:R-:W-:Y:S07]  /*108a0*/  HMMA.16816.F32.BF16 R60, R12.reuse, R34, R20 ;  /* 0x000000220c3c723c */ /* 0x040fee0000041814 */
[--C-:B------:R-:W-:Y:S01]  /*108b0*/  FFMA.FTZ R35, R97, c[0x0][0x2d0], -R0.reuse ;  /* 0x0000b40061237a23 */ /* 0x100fe20000010800 */
[----:B--2---:R-:W-:Y:S01]  /*108c0*/  HMMA.16816.F32.BF16 R156, R12, R24, R4 ;  /* 0x000000180c9c723c */ /* 0x004fe20000041804 */
[----:B------:R-:W-:-:S07]  /*108d0*/  FFMA.FTZ R34, R96, c[0x0][0x2d0], -R0 ;  /* 0x0000b40060227a23 */ /* 0x000fce0000010800 */
[----:B------:R-:W-:Y:S01]  /*108e0*/  HMMA.16816.F32.BF16 R48, R12, R70, R28 ;  /* 0x000000460c30723c */ /* 0x000fe2000004181c */
[----:B------:R-:W1:Y:S07]  /*108f0*/  LDSM.16.MT88.4 R28, [R185+0x4000] ;  /* 0x00400000b91c783b */ /* 0x000e6e0000004200 */
[C---:B------:R-:W-:Y:S07]  /*10900*/  HMMA.16816.F32.BF16 R4, R16.reuse, R42, RZ ;  /* 0x0000002a1004723c */ /* 0x040fee00000418ff */
[--C-:B------:R-:W-:Y:S01]  /*10910*/  FFMA.FTZ R42, R85, c[0x0][0x2d0], -R2.reuse ;  /* 0x0000b400552a7a23 */ /* 0x100fe20000010802 */
[----:B------:R-:W-:Y:S01]  /*10920*/  HMMA.16816.F32.BF16 R20, R16, R46, RZ ;  /* 0x0000002e1014723c */ /* 0x000fe200000418ff */
[----:B------:R-:W-:-:S02]  /*10930*/  FFMA.FTZ R43, R84, c[0x0][0x2d0], -R2 ;  /* 0x0000b400542b7a23 */ /* 0x000fc40000010802 */
[----:B------:R-:W-:Y:S11]  /*10940*/  LDSM.16.MT88.4 R84, [R245+0x5800] ;  /* 0x00580000f554783b */ /* 0x000ff60000004200 */
[----:B------:R-:W-:Y:S02]  /*10950*/  @!UPT UIADD3 URZ, URZ, URZ, URZ ;  /* 0x0000003f3f3ff290 */ /* 0x000fe4000fffe03f */
[C---:B------:R-:W-:Y:S01]  /*10960*/  HMMA.16816.F32.BF16 R128, R12.reuse, R26, R4 ;  /* 0x0000001a0c80723c */ /* 0x040fe20000041804 */
[----:B------:R-:W2:Y:S07]  /*10970*/  LDSM.16.MT88.4 R24, [R185+0x4800] ;  /* 0x00480000b918783b */ /* 0x000eae0000004200 */
[----:B------:R-:W-:Y:S07]  /*10980*/  HMMA.16816.F32.BF16 R136, R12, R38, R20 ;  /* 0x000000260c88723c */ /* 0x000fee0000041814 */
[----:B------:R-:W-:Y:S01]  /*10990*/  FADD.FTZ R21, R65, R64 ;  /* 0x0000004041157221 */ /* 0x000fe20000010000 */
[----:B-1----:R-:W-:Y:S01]  /*109a0*/  HMMA.16816.F32.BF16 R4, R16, R28, RZ ;  /* 0x0000001c1004723c */ /* 0x002fe200000418ff */
[----:B------:R-:W-:-:S02]  /*109b0*/  FADD.FTZ R20, R77, R3 ;  /* 0x000000034d147221 */ /* 0x000fc40000010000 */
[----:B------:R-:W-:Y:S02]  /*109c0*/  FADD.FTZ R21, R73, R21 ;  /* 0x0000001549157221 */ /* 0x000fe40000010000 */
[----:B------:R-:W-:Y:S02]  /*109d0*/  FFMA.FTZ R39, R91, c[0x0][0x2d0], -R0 ;  /* 0x0000b4005b277a23 */ /* 0x000fe40000010800 */
[----:B------:R-:W-:Y:S02]  /*109e0*/  FADD.FTZ R3, R75, R21 ;  /* 0x000000154b037221 */ /* 0x000fe40000010000 */
[----:B------:R-:W-:Y:S02]  /*109f0*/  FFMA.FTZ R28, R93, c[0x0][0x2d0], -R2 ;  /* 0x0000b4005d1c7a23 */ /* 0x000fe40000010802 */
[----:B------:R-:W-:Y:S02]  /*10a00*/  FADD.FTZ R3, R72, R3 ;  /* 0x0000000348037221 */ /* 0x000fe40000010000 */
[----:B------:R-:W-:-:S11]  /*10a10*/  FFMA.FTZ R38, R90, c[0x0][0x2d0], -R0 ;  /* 0x0000b4005a267a23 */ /* 0x000fd60000010800 */
[----:B--2---:R-:W-:Y:S08]  /*10a20*/  HMMA.16816.F32.BF16 R120, R12, R24, R4 ;  /* 0x000000180c78723c */ /* 0x004ff00000041804 */
[----:B------:R-:W-:Y:S07]  /*10a30*/  HMMA.16816.F32.BF16 R4, R16, R30, RZ ;  /* 0x0000001e1004723c */ /* 0x000fee00000418ff */
[----:B------:R-:W-:-:S02]  /*10a40*/  FFMA.FTZ R30, R92, c[0x0][0x2d0], -R2 ;  /* 0x0000b4005c1e7a23 */ /* 0x000fc40000010802 */
[----:B------:R-:W-:Y:S02]  /*10a50*/  FADD.FTZ R31, R76, R3 ;  /* 0x000000034c1f7221 */ /* 0x000fe40000010000 */
[----:B------:R-:W1:Y:S08]  /*10a60*/  MUFU.EX2 R3, R28 ;  /* 0x0000001c00037308 */ /* 0x000e700000000800 */
[----:B------:R2:W3:Y:S05]  /*10a70*/  MUFU.EX2 R2, R30 ;  /* 0x0000001e00027308 */ /* 0x0004ea0000000800 */
[----:B------:R-:W-:Y:S01]  /*10a80*/  HMMA.16816.F32.BF16 R112, R12, R26, R4 ;  /* 0x0000001a0c70723c */ /* 0x000fe20000041804 */
[----:B------:R-:W-:Y:S06]  /*10a90*/  LDSM.16.MT88.4 R24, [R245+0x4800] ;  /* 0x00480000f518783b */ /* 0x000fec0000004200 */
[----:B------:R-:W-:-:S02]  /*10aa0*/  FADD.FTZ R4, R78, R20 ;  /* 0x000000144e047221 */ /* 0x000fc40000010000 */
[----:B------:R-:W4:Y:S02]  /*10ab0*/  LDSM.16.MT88.4 R20, [R245+0x4000] ;  /* 0x00400000f514783b */ /* 0x000f240000004200 */
[----:B------:R-:W-:Y:S02]  /*10ac0*/  FADD.FTZ R29, R79, R4 ;  /* 0x000000044f1d7221 */ /* 0x000fe40000010000 */
[----:B----4-:R-:W-:Y:S01]  /*10ad0*/  HMMA.16816.F32.BF16 R4, R16, R20, RZ ;  /* 0x000000141004723c */ /* 0x010fe200000418ff */
[----:B------:R-:W4:Y:S11]  /*10ae0*/  MUFU.EX2 R20, R32 ;  /* 0x0000002000147308 */ /* 0x000f360000000800 */
[----:B------:R-:W-:Y:S11]  /*10af0*/  @!UPT UIADD3 URZ, URZ, URZ, URZ ;  /* 0x0000003f3f3ff290 */ /* 0x000ff6000fffe03f */
[----:B------:R-:W-:Y:S01]  /*10b00*/  @!UPT UIADD3 URZ, URZ, URZ, URZ ;  /* 0x0000003f3f3ff290 */ /* 0x000fe2000fffe03f */
[----:B------:R-:W-:Y:S08]  /*10b10*/  HMMA.16816.F32.BF16 R68, R12, R24, R4 ;  /* 0x000000180c44723c */ /* 0x000ff00000041804 */
[----:B------:R-:W-:Y:S11]  /*10b20*/  HMMA.16816.F32.BF16 R4, R16, R22, RZ ;  /* 0x000000161004723c */ /* 0x000ff600000418ff */
[----:B------:R-:W-:Y:S11]  /*10b30*/  @!UPT UIADD3 URZ, URZ, URZ, URZ ;  /* 0x0000003f3f3ff290 */ /* 0x000ff6000fffe03f */
[----:B------:R-:W-:Y:S02]  /*10b40*/  @!UPT UIADD3 URZ, URZ, URZ, URZ ;  /* 0x0000003f3f3ff290 */ /* 0x000fe4000fffe03f */
[----:B------:R-:W-:Y:S01]  /*10b50*/  HMMA.16816.F32.BF16 R152, R12, R26, R4 ;  /* 0x0000001a0c98723c */ /* 0x000fe20000041804 */
[----:B------:R-:W-:Y:S01]  /*10b60*/  MUFU.EX2 R7, R33 ;  /* 0x0000002100077308 */ /* 0x000fe20000000800 */
[----:B------:R-:W-:Y:S05]  /*10b70*/  LDSM.16.MT88.4 R24, [R186+0x4800] ;  /* 0x00480000ba18783b */ /* 0x000fea0000004200 */
[----:B------:R-:W-:Y:S02]  /*10b80*/  FADD.FTZ R4, R82, R29 ;  /* 0x0000001d52047221 */ /* 0x000fe40000010000 */
[----:B------:R-:W-:Y:S02]  /*10b90*/  FADD.FTZ R5, R81, R31 ;  /* 0x0000001f51057221 */ /* 0x000fe40000010000 */
[----:B--2---:R-:W2:Y:S01]  /*10ba0*/  LDSM.16.MT88.4 R28, [R186+0x4000] ;  /* 0x00400000ba1c783b */ /* 0x004ea20000004200 */
[----:B------:R-:W-:-:S02]  /*10bb0*/  FFMA.FTZ R6, R98, c[0x0][0x2d0], -R0 ;  /* 0x0000b40062067a23 */ /* 0x000fc40000010800 */
[----:B------:R-:W-:Y:S02]  /*10bc0*/  FADD.FTZ R22, R80, R5 ;  /* 0x0000000550167221 */ /* 0x000fe40000010000 */
[----:B------:R-:W-:Y:S02]  /*10bd0*/  FFMA.FTZ R5, R99, c[0x0][0x2d0], -R0 ;  /* 0x0000b40063057a23 */ /* 0x000fe40000010800 */
[----:B------:R-:W4:Y:S01]  /*10be0*/  MUFU.EX2 R6, R6 ;  /* 0x0000000600067308 */ /* 0x000f220000000800 */
[----:B------:R-:W-:-:S04]  /*10bf0*/  FADD.FTZ R4, R83, R4 ;  /* 0x0000000453047221 */ /* 0x000fc80000010000 */
[----:B-1----:R-:W-:-:S03]  /*10c00*/  FADD.FTZ R4, R3, R4 ;  /* 0x0000000403047221 */ /* 0x002fc60000010000 */
[----:B------:R-:W1:Y:S01]  /*10c10*/  MUFU.EX2 R5, R5 ;  /* 0x0000000500057308 */ /* 0x000e620000000800 */
[C---:B---3--:R-:W-:Y:S01]  /*10c20*/  FADD.FTZ R21, R2.reuse, R4 ;  /* 0x0000000402157221 */ /* 0x048fe20000010000 */
[----:B------:R-:W-:-:S03]  /*10c30*/  F2FP.BF16.PACK_AB R4, R2, R3 ;  /* 0x000000030204723e */ /* 0x000fc600000010ff */
[----:B----4-:R-:W-:Y:S02]  /*10c40*/  FADD.FTZ R2, R20, R21 ;  /* 0x0000001514027221 */ /* 0x010fe40000010000 */
[----:B------:R-:W-:Y:S01]  /*10c50*/  FADD.FTZ R0, R6, R22 ;  /* 0x0000001606007221 */ /* 0x000fe20000010000 */
[----:B------:R-:W-:Y:S01]  /*10c60*/  MUFU.EX2 R3, R41 ;  /* 0x0000002900037308 */ /* 0x000fe20000000800 */
[----:B------:R-:W-:Y:S02]  /*10c70*/  FADD.FTZ R32, R7, R2 ;  /* 0x0000000207207221 */ /* 0x000fe40000010000 */
[C---:B-1----:R-:W-:Y:S01]  /*10c80*/  FADD.FTZ R33, R5.reuse, R0 ;  /* 0x0000000005217221 */ /* 0x042fe20000010000 */
[----:B------:R-:W-:-:S04]  /*10c90*/  F2FP.BF16.PACK_AB R5, R5, R6 ;  /* 0x000000060505723e */ /* 0x000fc800000010ff */
[----:B------:R-:W1:Y:S01]  /*10ca0*/  MUFU.EX2 R2, R35 ;  /* 0x0000002300027308 */ /* 0x000e620000000800 */
[----:B------:R-:W-:Y:S02]  /*10cb0*/  F2FP.BF16.PACK_AB R6, R7, R20 ;  /* 0x000000140706723e */ /* 0x000fe400000010ff */
[C---:B--2---:R-:W-:Y:S05]  /*10cc0*/  HMMA.16816.F32.BF16 R20, R16.reuse, R28, RZ ;  /* 0x0000001c1014723c */ /* 0x044fea00000418ff */
[----:B------:R-:W2:Y:S03]  /*10cd0*/  MUFU.EX2 R0, R34 ;  /* 0x0000002200007308 */ /* 0x000ea60000000800 */
[----:B------:R-:W-:Y:S01]  /*10ce0*/  HMMA.16816.F32.BF16 R28, R16, R30, RZ ;  /* 0x0000001e101c723c */ /* 0x000fe200000418ff */
[----:B-1----:R-:W-:Y:S11]  /*10cf0*/  FADD.FTZ R7, R2, R33 ;  /* 0x0000002102077221 */ /* 0x002ff60000010000 */
[----:B------:R-:W-:Y:S04]  /*10d00*/  @!UPT UIADD3 URZ, URZ, URZ, URZ ;  /* 0x0000003f3f3ff290 */ /* 0x000fe8000fffe03f */
[C---:B------:R-:W-:Y:S01]  /*10d10*/  HMMA.16816.F32.BF16 R52, R12.reuse, R24, R20 ;  /* 0x000000180c34723c */ /* 0x040fe20000041814 */
[----:B------:R-:W1:Y:S07]  /*10d20*/  MUFU.EX2 R20, R40 ;  /* 0x0000002800147308 */ /* 0x000e6e0000000800 */
[----:B------:R-:W-:Y:S01]  /*10d30*/  HMMA.16816.F32.BF16 R44, R12, R26, R28 ;  /* 0x0000001a0c2c723c */ /* 0x000fe2000004181c */
[----:B------:R-:W3:Y:S06]  /*10d40*/  MUFU.EX2 R24, R42 ;  /* 0x0000002a00187308 */ /* 0x000eec0000000800 */
[C---:B--2---:R-:W-:Y:S01]  /*10d50*/  FADD.FTZ R26, R0.reuse, R7 ;  /* 0x00000007001a7221 */ /* 0x044fe20000010000 */
[----:B------:R-:W-:Y:S01]  /*10d60*/  F2FP.BF16.PACK_AB R7, R0, R2 ;  /* 0x000000020007723e */ /* 0x000fe200000010ff */
[----:B------:R-:W2:Y:S01]  /*10d70*/  MUFU.EX2 R22, R37 ;  /* 0x0000002500167308 */ /* 0x000ea20000000800 */
[----:B-1----:R-:W-:Y:S01]  /*10d80*/  FADD.FTZ R25, R20, R32 ;  /* 0x0000002014197221 */ /* 0x002fe20000010000 */
[----:B------:R-:W-:-:S03]  /*10d90*/  F2FP.BF16.PACK_AB R100, R3, R20 ;  /* 0x000000140364723e */ /* 0x000fc600000010ff */
[----:B------:R-:W-:-:S03]  /*10da0*/  FADD.FTZ R2, R3, R25 ;  /* 0x0000001903027221 */ /* 0x000fc60000010000 */
[----:B------:R-:W1:Y:S01]  /*10db0*/  MUFU.EX2 R21, R36 ;  /* 0x0000002400157308 */ /* 0x000e620000000800 */
[----:B---3--:R-:W-:-:S07]  /*10dc0*/  FADD.FTZ R2, R24, R2 ;  /* 0x0000000218027221 */ /* 0x008fce0000010000 */
[----:B------:R-:W3:Y:S01]  /*10dd0*/  MUFU.EX2 R23, R43 ;  /* 0x0000002b00177308 */ /* 0x000ee20000000800 */
[----:B--2---:R-:W-:-:S04]  /*10de0*/  FADD.FTZ R0, R22, R26 ;  /* 0x0000001a16007221 */ /* 0x004fc80000010000 */
[C---:B-1----:R-:W-:Y:S01]  /*10df0*/  FADD.FTZ R3, R21.reuse, R0 ;  /* 0x0000000015037221 */ /* 0x042fe20000010000 */
[----:B------:R-:W-:Y:S02]  /*10e00*/  F2FP.BF16.PACK_AB R101, R21, R22 ;  /* 0x000000161565723e */ /* 0x000fe400000010ff */
[----:B------:R-:W-:Y:S01]  /*10e10*/  MUFU.EX2 R0, R38 ;  /* 0x0000002600007308 */ /* 0x000fe20000000800 */
[C---:B---3--:R-:W-:Y:S01]  /*10e20*/  FADD.FTZ R201, R23.reuse, R2 ;  /* 0x0000000217c97221 */ /* 0x048fe20000010000 */
[----:B------:R-:W-:-:S06]  /*10e30*/  F2FP.BF16.PACK_AB R102, R23, R24 ;  /* 0x000000181766723e */ /* 0x000fcc00000010ff */
[----:B------:R-:W1:Y:S01]  /*10e40*/  MUFU.EX2 R2, R39 ;  /* 0x0000002700027308 */ /* 0x000e620000000800 */
[----:B------:R-:W2:Y:S01]  /*10e50*/  LDSM.16.MT88.4 R20, [R150+0x4000] ;  /* 0x004000009614783b */ /* 0x000ea20000004200 */
[----:B-1----:R-:W-:Y:S01]  /*10e60*/  F2FP.BF16.PACK_AB R103, R0, R2 ;  /* 0x000000020067723e */ /* 0x002fe200000010ff */
[----:B------:R-:W-:-:S04]  /*10e70*/  FADD.FTZ R3, R2, R3 ;  /* 0x0000000302037221 */ /* 0x000fc80000010000 */
[----:B------:R-:W-:Y:S01]  /*10e80*/  FADD.FTZ R197, R0, R3 ;  /* 0x0000000300c57221 */ /* 0x000fe20000010000 */
[----:B------:R-:W-:-:S04]  /*10e90*/  IADD3 R0, R106, -0x3, RZ ;  /* 0xfffffffd6a007810 */ /* 0x000fc80007ffe0ff */
[----:B------:R-:W-:Y:S01]  /*10ea0*/  ISETP.GE.AND P0, PT, R0, R207, PT ;  /* 0x000000cf0000720c */ /* 0x000fe20003f06270 */
[C---:B--2---:R-:W-:Y:S08]  /*10eb0*/  HMMA.16816.F32.BF16 R24, R16.reuse, R20, RZ ;  /* 0x000000141018723c */ /* 0x044ff000000418ff */
        /* <DEDUP_REMOVED lines=13> */
[----:B------:R-:W-:Y:S01]  /*10f90*/  IMAD.MOV.U32 R225, RZ, RZ, 0x1f ;  /* 0x0000001fffe17424 */ /* 0x000fe200078e00ff */
[----:B------:R-:W-:Y:S01]  /*10fa0*/  HMMA.16816.F32.BF16 R32, R4, R14, R116 ;  /* 0x0000000e0420723c */ /* 0x000fe20000041874 */
[----:B------:R-:W1:Y:S01]  /*10fb0*/  LDSM.16.MT88.4 R12, [R246+0x1000] ;  /* 0x00100000f60c783b */ /* 0x000e620000004200 */
[----:B------:R-:W-:-:S06]  /*10fc0*/  IMAD.MOV.U32 R224, RZ, RZ, -0x1 ;  /* 0xffffffffffe07424 */ /* 0x000fcc00078e00ff */
        /* <DEDUP_REMOVED lines=15> */
[----:B------:R-:W1:Y:S04]  /*110c0*/  LDSM.16.MT88.4 R12, [R185+0x5000] ;  /* 0x00500000b90c783b */ /* 0x000e680000004200 */
[----:B------:R-:W3:Y:S03]  /*110d0*/  LDSM.16.MT88.4 R128, [R245+0x1800] ;  /* 0x00180000f580783b */ /* 0x000ee60000004200 */
[C---:B--2---:R-:W-:Y:S08]  /*110e0*/  HMMA.16816.F32.BF16 R140, R100.reuse, R136, R140 ;  /* 0x00000088648c723c */ /* 0x044ff0000004188c */
[----:B------:R-:W-:Y:S08]  /*110f0*/  HMMA.16816.F32.BF16 R136, R100, R138, R20 ;  /* 0x0000008a6488723c */ /* 0x000ff00000041814 */
[C---:B-1----:R-:W-:Y:S01]  /*11100*/  HMMA.16816.F32.BF16 R88, R4.reuse, R12, R120 ;  /* 0x0000000c0458723c */ /* 0x042fe20000041878 */
[----:B------:R-:W1:Y:S07]  /*11110*/  LDSM.16.MT88.4 R120, [R186+0x1800] ;  /* 0x00180000ba78783b */ /* 0x000e6e0000004200 */
[----:B------:R-:W-:Y:S01]  /*11120*/  HMMA.16816.F32.BF16 R92, R4, R14, R112 ;  /* 0x0000000e045c723c */ /* 0x000fe20000041870 */
[----:B------:R-:W2:Y:S04]  /*11130*/  LDSM.16.MT88.4 R12, [R245+0x5000] ;  /* 0x00500000f50c783b */ /* 0x000ea80000004200 */
[----:B------:R-:W4:Y:S03]  /*11140*/  LDSM.16.MT88.4 R112, [R246+0x1800] ;  /* 0x00180000f670783b */ /* 0x000f260000004200 */
[C---:B---3--:R-:W-:Y:S08]  /*11150*/  HMMA.16816.F32.BF16 R132, R100.reuse, R128, R132 ;  /* 0x000000806484723c */ /* 0x048ff00000041884 */
[C---:B------:R-:W-:Y:S08]  /*11160*/  HMMA.16816.F32.BF16 R128, R100.reuse, R130, R28 ;  /* 0x000000826480723c */ /* 0x040ff0000004181c */
[----:B-1----:R-:W-:Y:S08]  /*11170*/  HMMA.16816.F32.BF16 R124, R100, R120, R124 ;  /* 0x00000078647c723c */ /* 0x002ff0000004187c */
[C---:B--2---:R-:W-:Y:S01]  /*11180*/  HMMA.16816.F32.BF16 R96, R4.reuse, R12, R68 ;  /* 0x0000000c0460723c */ /* 0x044fe20000041844 */
[----:B------:R-:W-:Y:S07]  /*11190*/  LDSM.16.MT88.4 R68, [R246+0x3800] ;  /* 0x00380000f644783b */ /* 0x000fee0000004200 */
[----:B------:R-:W-:Y:S01]  /*111a0*/  HMMA.16816.F32.BF16 R152, R4, R14, R152 ;  /* 0x0000000e0498723c */ /* 0x000fe20000041898 */
[----:B------:R-:W1:Y:S07]  /*111b0*/  LDSM.16.MT88.4 R12, [R186+0x5000] ;  /* 0x00500000ba0c783b */ /* 0x000e6e0000004200 */
[C---:B----4-:R-:W-:Y:S08]  /*111c0*/  HMMA.16816.F32.BF16 R116, R100.reuse, R112, R116 ;  /* 0x000000706474723c */ /* 0x050ff00000041874 */
[C---:B------:R-:W-:Y:S08]  /*111d0*/  HMMA.16816.F32.BF16 R120, R100.reuse, R122, R32 ;  /* 0x0000007a6478723c */ /* 0x040ff00000041820 */
[----:B------:R-:W-:Y:S08]  /*111e0*/  HMMA.16816.F32.BF16 R112, R100, R114, R36 ;  /* 0x000000726470723c */ /* 0x000ff00000041824 */
[C---:B-1----:R-:W-:Y:S01]  /*111f0*/  HMMA.16816.F32.BF16 R156, R4.reuse, R14, R44 ;  /* 0x0000000e049c723c */ /* 0x042fe2000004182c */
[----:B------:R-:W1:Y:S07]  /*11200*/  LDSM.16.MT88.4 R44, [R185+0x3800] ;  /* 0x00380000b92c783b */ /* 0x000e6e0000004200 */
[----:B------:R-:W-:Y:S01]  /*11210*/  HMMA.16816.F32.BF16 R160, R4, R12, R52 ;  /* 0x0000000c04a0723c */ /* 0x000fe20000041834 */
[----:B------:R-:W2:Y:S04]  /*11220*/  LDSM.16.MT88.4 R52, [R245+0x3800] ;  /* 0x00380000f534783b */ /* 0x000ea80000004200 */
[----:B------:R-:W3:Y:S03]  /*11230*/  LDSM.16.MT88.4 R12, [R246+0x5000] ;  /* 0x00500000f60c783b */ /* 0x000ee60000004200 */
[C---:B-1----:R-:W-:Y:S08]  /*11240*/  HMMA.16816.F32.BF16 R40, R100.reuse, R44, R40 ;  /* 0x0000002c6428723c */ /* 0x042ff00000041828 */
[C---:B------:R-:W-:Y:S08]  /*11250*/  HMMA.16816.F32.BF16 R44, R100.reuse, R46, R48 ;  /* 0x0000002e642c723c */ /* 0x040ff00000041830 */
[C---:B--2---:R-:W-:Y:S08]  /*11260*/  HMMA.16816.F32.BF16 R48, R100.reuse, R52, R56 ;  /* 0x000000346430723c */ /* 0x044ff00000041838 */
[----:B------:R-:W-:Y:S01]  /*11270*/  HMMA.16816.F32.BF16 R52, R100, R54, R60 ;  /* 0x000000366434723c */ /* 0x000fe2000004183c */
[----:B------:R-:W1:Y:S07]  /*11280*/  LDSM.16.MT88.4 R60, [R186+0x3800] ;  /* 0x00380000ba3c783b */ /* 0x000e6e0000004200 */
[C---:B---3--:R-:W-:Y:S08]  /*11290*/  HMMA.16816.F32.BF16 R24, R4.reuse, R12, R24 ;  /* 0x0000000c0418723c */ /* 0x048ff00000041818 */
[----:B------:R-:W-:Y:S01]  /*112a0*/  HMMA.16816.F32.BF16 R16, R4, R14, R16 ;  /* 0x0000000e0410723c */ /* 0x000fe20000041810 */
[----:B------:R-:W2:Y:S07]  /*112b0*/  LDSM.16.MT88.4 R4, [R246+0x5800] ;  /* 0x00580000f604783b */ /* 0x000eae0000004200 */
[C---:B-1----:R-:W-:Y:S08]  /*112c0*/  HMMA.16816.F32.BF16 R56, R100.reuse, R60, R64 ;  /* 0x0000003c6438723c */ /* 0x042ff00000041840 */
[C---:B------:R-:W-:Y:S01]  /*112d0*/  HMMA.16816.F32.BF16 R64, R100.reuse, R68, R76 ;  /* 0x000000446440723c */ /* 0x040fe2000004184c */
[----:B------:R-:W1:Y:S07]  /*112e0*/  LDSM.16.MT88.4 R76, [R185+0x5800] ;  /* 0x00580000b94c783b */ /* 0x000e6e0000004200 */
[C---:B------:R-:W-:Y:S08]  /*112f0*/  HMMA.16816.F32.BF16 R60, R100.reuse, R62, R72 ;  /* 0x0000003e643c723c */ /* 0x040ff00000041848 */
[C---:B------:R-:W-:Y:S08]  /*11300*/  HMMA.16816.F32.BF16 R68, R100.reuse, R70, R80 ;  /* 0x000000466444723c */ /* 0x040ff00000041850 */
[C---:B------:R-:W-:Y:S08]  /*11310*/  HMMA.16816.F32.BF16 R80, R100.reuse, R84, R96 ;  /* 0x000000546450723c */ /* 0x040ff00000041860 */
[C---:B------:R-:W-:Y:S08]  /*11320*/  HMMA.16816.F32.BF16 R84, R100.reuse, R86, R152 ;  /* 0x000000566454723c */ /* 0x040ff00000041898 */
[C---:B--2---:R-:W-:Y:S08]  /*11330*/  HMMA.16816.F32.BF16 R96, R100.reuse, R4, R24 ;  /* 0x000000046460723c */ /* 0x044ff00000041818 */
[C---:B-1----:R-:W-:Y:S08]  /*11340*/  HMMA.16816.F32.BF16 R72, R100.reuse, R76, R88 ;  /* 0x0000004c6448723c */ /* 0x042ff00000041858 */
[C---:B------:R-:W-:Y:S01]  /*11350*/  HMMA.16816.F32.BF16 R76, R100.reuse, R78, R92 ;  /* 0x0000004e644c723c */ /* 0x040fe2000004185c */
[----:B------:R-:W1:Y:S07]  /*11360*/  LDSM.16.MT88.4 R92, [R186+0x5800] ;  /* 0x00580000ba5c783b */ /* 0x000e6e0000004200 */
[C---:B-1----:R-:W-:Y:S08]  /*11370*/  HMMA.16816.F32.BF16 R88, R100.reuse, R92, R160 ;  /* 0x0000005c6458723c */ /* 0x042ff000000418a0 */
        /* <DEDUP_REMOVED lines=19> */
[C---:B------:R-:W-:Y:S01]  /*114b0*/  SHF.L.U64.HI R18, R205.reuse, 0x1, R211 ;  /* 0x00000001cd127819 */ /* 0x040fe200000102d3 */
[----:B------:R-:W-:Y:S01]  /*114c0*/  IMAD.SHL.U32 R17, R205, 0x2, RZ ;  /* 0x00000002cd117824 */ /* 0x000fe200078e00ff */
[----:B------:R-:W-:Y:S01]  /*114d0*/  SHF.L.U64.HI R16, R204, 0x1, R212 ;  /* 0x00000001cc107819 */ /* 0x000fe200000102d4 */
[----:B------:R-:W-:Y:S01]  /*114e0*/  IMAD R194, R0, c[0x0][0x2b8], R2 ;  /* 0x0000ae0000c27a24 */ /* 0x000fe200078e0202 */
[----:B------:R-:W-:Y:S01]  /*114f0*/  SHF.L.U64.HI R14, R202, 0x1, R203 ;  /* 0x00000001ca0e7819 */ /* 0x000fe200000102cb */
[----:B------:R-:W-:Y:S02]  /*11500*/  IMAD.SHL.U32 R15, R204, 0x2, RZ ;  /* 0x00000002cc0f7824 */ /* 0x000fe400078e00ff */
[----:B------:R-:W-:Y:S01]  /*11510*/  IMAD.WIDE.U32 R2, R194, c[0x0][0x1e0], RZ ;  /* 0x00007800c2027a25 */ /* 0x000fe200078e00ff */
[----:B------:R-:W-:-:S03]  /*11520*/  SHF.R.S32.HI R0, RZ, 0x1f, R194 ;  /* 0x0000001fff007819 */ /* 0x000fc600000114c2 */
[----:B------:R-:W-:Y:S02]  /*11530*/  IMAD.SHL.U32 R7, R202, 0x2, RZ ;  /* 0x00000002ca077824 */ /* 0x000fe400078e00ff */
        /* <DEDUP_REMOVED lines=13> */
.L_x_1910:
[----:B------:R-:W-:Y:S05]  /*11610*/  BRA.DIV ~URZ, `(.L_x_1820) ;  /* 0x000093327f007947 */ /* 0x000fea000b800000 */
[----:B------:R-:W3:Y:S01]  /*11620*/  SHFL.IDX PT, R0, R6, RZ, 0x181f ;  /* 0x00181fff06007589 */ /* 0x000ee200000e0000 */
[C---:B------:R-:W-:Y:S01]  /*11630*/  LOP3.LUT P2, RZ, R196.reuse, 0x2, RZ, 0xc0, !PT ;  /* 0x00000002c4ff7812 */ /* 0x040fe2000784c0ff */
[----:B------:R-:W-:Y:S01]  /*11640*/  IMAD.MOV.U32 R12, RZ, RZ, R149 ;  /* 0x000000ffff0c7224 */ /* 0x000fe200078e0095 */
[C---:B------:R-:W-:Y:S02]  /*11650*/  LOP3.LUT P1, RZ, R196.reuse, 0x1, RZ, 0xc0, !PT ;  /* 0x00000001c4ff7812 */ /* 0x040fe4000782c0ff */
[----:B------:R-:W-:Y:S02]  /*11660*/  LOP3.LUT P3, RZ, R196, 0x4, RZ, 0xc0, !PT ;  /* 0x00000004c4ff7812 */ /* 0x000fe4000786c0ff */
[----:B------:R-:W-:Y:S02]  /*11670*/  SEL R13, RZ, 0x10, P1 ;  /* 0x00000010ff0d7807 */ /* 0x000fe40000800000 */
[----:B---3--:R-:W-:-:S05]  /*11680*/  IADD3 R2, P0, R0, R7, RZ ;  /* 0x0000000700027210 */ /* 0x008fca0007f1e0ff */
[----:B--2---:R-:W-:-:S05]  /*11690*/  IMAD.X R3, R4, 0x1, R14, P0 ;  /* 0x0000000104037824 */ /* 0x004fca00000e060e */
[----:B------:R-:W-:Y:S01]  /*116a0*/  @!PT LDS RZ, [RZ] ;  /* 0x00000000fffff984 */ /* 0x000fe20000000800 */
[----:B------:R-:W-:Y:S01]  /*116b0*/  @!PT LDS RZ, [RZ] ;  /* 0x00000000fffff984 */ /* 0x000fe20000000800 */
[----:B------:R2:W-:Y:S02]  /*116c0*/  LDGSTS.E.BYPASS.LTC128B.128 [R107+0xc100], [R2.64], !P2 ;  /* 0x0c100000026b7fae */ /* 0x0005e4000d101d48 */
[----:B--2---:R-:W-:-:S05]  /*116d0*/  IADD3 R2, P0, R0, R15, RZ ;  /* 0x0000000f00027210 */ /* 0x004fca0007f1e0ff */
[----:B------:R-:W-:-:S05]  /*116e0*/  IMAD.X R3, R4, 0x1, R16, P0 ;  /* 0x0000000104037824 */ /* 0x000fca00000e0610 */
[----:B------:R2:W-:Y:S02]  /*116f0*/  LDGSTS.E.BYPASS.LTC128B.128 [R107+0xe100], [R2.64], !P1 ;  /* 0x0e100000026b7fae */ /* 0x0005e4000c901d48 */
[----:B--2---:R-:W-:Y:S02]  /*11700*/  IADD3 R2, P0, R0, R17, RZ ;  /* 0x0000001100027210 */ /* 0x004fe40007f1e0ff */
[----:B------:R-:W2:Y:S03]  /*11710*/  SHFL.IDX PT, R0, R6, 0x1, 0x181f ;  /* 0x00381f0006007f89 */ /* 0x000ea600000e0000 */
[----:B------:R-:W-:Y:S02]  /*11720*/  IMAD.X R3, R4, 0x1, R18, P0 ;  /* 0x0000000104037824 */ /* 0x000fe400000e0612 */
[----:B------:R3:W4:Y:S04]  /*11730*/  SHFL.IDX PT, R4, R5, 0x1, 0x181f ;  /* 0x00381f0005047f89 */ /* 0x00072800000e0000 */
[----:B------:R1:W-:Y:S02]  /*11740*/  LDGSTS.E.BYPASS.LTC128B.128 [R107+0x10100], [R2.64], !P3 ;  /* 0x10100000026b7fae */ /* 0x0003e4000d901d48 */
[----:B-1-3--:R-:W-:-:S04]  /*11750*/  SEL R5, RZ, 0x10, P2 ;  /* 0x00000010ff057807 */ /* 0x00afc80001000000 */
.L_x_1911:
[C---:B--2---:R-:W-:Y:S02]  /*11760*/  IADD3 R2, -R5.reuse, 0x10, RZ ;  /* 0x0000001005027810 */ /* 0x044fe40007ffe1ff */
[----:B------:R-:W-:-:S02]  /*11770*/  ISETP.NE.U32.AND P2, PT, R5, RZ, PT ;  /* 0x000000ff0500720c */ /* 0x000fc40003f45070 */
[----:B------:R-:W-:-:S04]  /*11780*/  LOP3.LUT R2, R2, 0xf, RZ, 0xc0, !PT ;  /* 0x0000000f02027812 */ /* 0x000fc800078ec0ff */
[----:B------:R-:W-:-:S04]  /*11790*/  IADD3 R2, P1, P0, R2, R0, R7 ;  /* 0x0000000002027210 */ /* 0x000fc8000783e007 */
[----:B----4-:R-:W-:-:S05]  /*117a0*/  IADD3.X R3, RZ, R4, R14, P1, P0 ;  /* 0x00000004ff037210 */ /* 0x010fca0000fe040e */
[----:B------:R-:W-:Y:S01]  /*117b0*/  @!PT LDS RZ, [RZ] ;  /* 0x00000000fffff984 */ /* 0x000fe20000000800 */
[----:B------:R-:W-:Y:S01]  /*117c0*/  @!PT LDS RZ, [RZ] ;  /* 0x00000000fffff984 */ /* 0x000fe20000000800 */
[----:B------:R-:W-:Y:S01]  /*117d0*/  @!PT LDS RZ, [RZ] ;  /* 0x00000000fffff984 */ /* 0x000fe20000000800 */
[----:B------:R1:W-:Y:S02]  /*117e0*/  LDGSTS.E.BYPASS.LTC128B.128.ZFILL [R107+0xd100], [R2.64], P2 ;  /* 0x0d100000026b7fae */ /* 0x0003e40009141d48 */
[----:B-1----:R-:W-:-:S04]  /*117f0*/  IADD3 R2, -R13, 0x10, RZ ;  /* 0x000000100d027810 */ /* 0x002fc80007ffe1ff */
[----:B------:R-:W-:-:S04]  /*11800*/  LOP3.LUT R2, R2, 0xf, RZ, 0xc0, !PT ;  /* 0x0000000f02027812 */ /* 0x000fc800078ec0ff */
[----:B------:R-:W-:Y:S02]  /*11810*/  IADD3 R6, P1, P0, R2, R0, R15 ;  /* 0x0000000002067210 */ /* 0x000fe4000783e00f */
[----:B------:R-:W-:Y:S02]  /*11820*/  IADD3 R2, -R12, 0x10, RZ ;  /* 0x000000100c027810 */ /* 0x000fe40007ffe1ff */
[----:B------:R-:W-:Y:S02]  /*11830*/  IADD3.X R7, RZ, R4, R16, P1, P0 ;  /* 0x00000004ff077210 */ /* 0x000fe40000fe0410 */
[----:B------:R-:W-:-:S04]  /*11840*/  LOP3.LUT R2, R2, 0xf, RZ, 0xc0, !PT ;  /* 0x0000000f02027812 */ /* 0x000fc800078ec0ff */
[----:B------:R-:W-:-:S04]  /*11850*/  IADD3 R2, P1, P0, R2, R0, R17 ;  /* 0x0000000002027210 */ /* 0x000fc8000783e011 */
[----:B------:R-:W-:Y:S02]  /*11860*/  IADD3.X R3, RZ, R4, R18, P1, P0 ;  /* 0x00000004ff037210 */ /* 0x000fe40000fe0412 */
[----:B------:R-:W-:Y:S02]  /*11870*/  ISETP.NE.U32.AND P1, PT, R13, RZ, PT ;  /* 0x000000ff0d00720c */ /* 0x000fe40003f25070 */
[----:B------:R-:W-:-:S11]  /*11880*/  ISETP.NE.U32.AND P0, PT, R12, RZ, PT ;  /* 0x000000ff0c00720c */ /* 0x000fd60003f05070 */
[----:B------:R1:W-:Y:S04]  /*11890*/  LDGSTS.E.BYPASS.LTC128B.128.ZFILL [R107+0xf100], [R6.64], P1 ;  /* 0x0f100000066b7fae */ /* 0x0003e80008941d48 */
[----:B------:R1:W-:Y:S02]  /*118a0*/  LDGSTS.E.BYPASS.LTC128B.128.ZFILL [R107+0x11100], [R2.64], P0 ;  /* 0x11100000026b7fae */ /* 0x0003e40008141d48 */
.L_x_1818:
[----:B------:R-:W-:Y:S05]  /*118b0*/  BSYNC B0 ;  /* 0x0000000000007941 */ /* 0x000fea0003800000 */
.L_x_1817:
        /* <DEDUP_REMOVED lines=9> */
.L_x_1831:
        /* <DEDUP_REMOVED lines=9> */
[----:B------:R2:W4:Y:S04]  /*119e0*/  LDSM.16.M88.4 R12, [R8] ;  /* 0x00000000080c783b */ /* 0x0005280000000200 */
[----:B------:R2:W1:Y:S04]  /*119f0*/  LDSM.16.M88.4 R20, [R8+0x800] ;  /* 0x000800000814783b */ /* 0x0004680000000200 */
        /* <DEDUP_REMOVED lines=8> */
[C---:B------:R-:W-:Y:S01]  /*11a80*/  IMAD.SHL.U32 R26, R205.reuse, 0x2, RZ ;  /* 0x00000002cd1a7824 */ /* 0x040fe200078e00ff */
[----:B-1----:R-:W-:Y:S01]  /*11a90*/  SHF.R.S32.HI R2, RZ, 0x1f, R194 ;  /* 0x0000001fff027819 */ /* 0x002fe200000114c2 */
[----:B------:R-:W-:Y:S01]  /*11aa0*/  IMAD.SHL.U32 R17, R202, 0x2, RZ ;  /* 0x00000002ca117824 */ /* 0x000fe200078e00ff */
[----:B------:R-:W-:Y:S02]  /*11ab0*/  SHF.R.S32.HI R5, RZ, 0x1f, R189 ;  /* 0x0000001fff057819 */ /* 0x000fe400000114bd */
[----:B------:R-:W-:Y:S01]  /*11ac0*/  SHF.L.U64.HI R27, R205, 0x1, R211 ;  /* 0x00000001cd1b7819 */ /* 0x000fe200000102d3 */
[----:B------:R-:W-:Y:S01]  /*11ad0*/  IMAD R4, R2, c[0x0][0x208], RZ ;  /* 0x0000820002047a24 */ /* 0x000fe200078e02ff */
[----:B------:R-:W-:Y:S01]  /*11ae0*/  SHF.L.U64.HI R25, R204, 0x1, R212 ;  /* 0x00000001cc197819 */ /* 0x000fe200000102d4 */
[----:B------:R-:W-:Y:S01]  /*11af0*/  IMAD.WIDE.U32 R2, R194, c[0x0][0x208], RZ ;  /* 0x00008200c2027a25 */ /* 0x000fe200078e00ff */
[----:B------:R-:W-:Y:S02]  /*11b00*/  SHF.L.U32 R24, R204, 0x1, RZ ;  /* 0x00000001cc187819 */ /* 0x000fe400000006ff */
[----:B------:R-:W-:Y:S01]  /*11b10*/  SHF.L.U64.HI R19, R202, 0x1, R203 ;  /* 0x00000001ca137819 */ /* 0x000fe200000102cb */
        /* <DEDUP_REMOVED lines=10> */
[----:B------:R1:W2:Y:S02]  /*11bc0*/  SHFL.IDX PT, R5, R9, RZ, 0x181f ;  /* 0x00181fff09057589 */ /* 0x0002a400000e0000 */
.L_x_1912:
[----:B------:R-:W-:-:S05]  /*11bd0*/  BRA.DIV ~URZ, `(.L_x_1825) ;  /* 0x000090227f007947 */ /* 0x000fca000b800000 */
[----:B------:R-:W5:Y:S01]  /*11be0*/  SHFL.IDX PT, R2, R16, RZ, 0x181f ;  /* 0x00181fff10027589 */ /* 0x000f6200000e0000 */
[----:B------:R-:W-:Y:S01]  /*11bf0*/  LOP3.LUT P3, RZ, R196, 0x2, RZ, 0xc0, !PT ;  /* 0x00000002c4ff7812 */ /* 0x000fe2000786c0ff */
[----:B------:R-:W-:Y:S01]  /*11c00*/  IMAD R4, R190, 0x6000, R10 ;  /* 0x00006000be047824 */ /* 0x000fe200078e020a */
[C---:B------:R-:W-:Y:S02]  /*11c10*/  LOP3.LUT P2, RZ, R196.reuse, 0x1, RZ, 0xc0, !PT ;  /* 0x00000001c4ff7812 */ /* 0x040fe4000784c0ff */
[----:B------:R-:W-:Y:S02]  /*11c20*/  LOP3.LUT P1, RZ, R196, 0x4, RZ, 0xc0, !PT ;  /* 0x00000004c4ff7812 */ /* 0x000fe4000782c0ff */
[----:B------:R-:W-:Y:S02]  /*11c30*/  SEL R18, RZ, 0x10, P2 ;  /* 0x00000010ff127807 */ /* 0x000fe40001000000 */
[C---:B-----5:R-:W-:Y:S05]  /*11c40*/  IADD3 R6, P0, R2.reuse, R17, RZ ;  /* 0x0000001102067210 */ /* 0x060fea0007f1e0ff */
[C---:B--2---:R-:W-:Y:S05]  /*11c50*/  IMAD.X R7, R5.reuse, 0x1, R19, P0 ;  /* 0x0000000105077824 */ /* 0x044fea00000e0613 */
[----:B------:R-:W-:Y:S01]  /*11c60*/  @!PT LDS RZ, [RZ] ;  /* 0x00000000fffff984 */ /* 0x000fe20000000800 */
[----:B------:R-:W-:Y:S01]  /*11c70*/  @!PT LDS RZ, [RZ] ;  /* 0x00000000fffff984 */ /* 0x000fe20000000800 */
[----:B------:R2:W-:Y:S02]  /*11c80*/  LDGSTS.E.BYPASS.LTC128B.128 [R4], [R6.64], !P3 ;  /* 0x0000000006047fae */ /* 0x0005e4000d901d48 */
[C---:B--2---:R-:W-:Y:S05]  /*11c90*/  IADD3 R6, P0, R2.reuse, R24, RZ ;  /* 0x0000001802067210 */ /* 0x044fea0007f1e0ff */
[C---:B------:R-:W-:Y:S01]  /*11ca0*/  IMAD.X R7, R5.reuse, 0x1, R25, P0 ;  /* 0x0000000105077824 */ /* 0x040fe200000e0619 */
[----:B------:R-:W-:Y:S04]  /*11cb0*/  IADD3 R2, P0, R2, R26, RZ ;  /* 0x0000001a02027210 */ /* 0x000fe80007f1e0ff */
[----:B------:R2:W-:Y:S01]  /*11cc0*/  LDGSTS.E.BYPASS.LTC128B.128 [R4+0x2000], [R6.64], !P2 ;  /* 0x0200000006047fae */ /* 0x0005e2000d101d48 */
[----:B------:R-:W-:Y:S03]  /*11cd0*/  IMAD.X R3, R5, 0x1, R27, P0 ;  /* 0x0000000105037824 */ /* 0x000fe600000e061b */
[----:B------:R5:W1:Y:S04]  /*11ce0*/  SHFL.IDX PT, R5, R9, 0x1, 0x181f ;  /* 0x00381f0009057f89 */ /* 0x000a6800000e0000 */
[----:B------:R4:W-:Y:S01]  /*11cf0*/  LDGSTS.E.BYPASS.LTC128B.128 [R4+0x4000], [R2.64], !P1 ;  /* 0x0400000002047fae */ /* 0x0009e2000c901d48 */
[----:B--2---:R-:W-:Y:S02]  /*11d00*/  SEL R6, RZ, 0x10, P3 ;  /* 0x00000010ff067807 */ /* 0x004fe40001800000 */
[----:B-1---5:R-:W-:Y:S01]  /*11d10*/  SEL R9, RZ, 0x10, P1 ;  /* 0x00000010ff097807 */ /* 0x022fe20000800000 */
[----:B----4-:R1:W2:Y:S04]  /*11d20*/  SHFL.IDX PT, R2, R16, 0x1, 0x181f ;  /* 0x00381f0010027f89 */ /* 0x0102a800000e0000 */
.L_x_1913:
[C---:B------:R-:W-:Y:S02]  /*11d30*/  IADD3 R3, -R6.reuse, 0x10, RZ ;  /* 0x0000001006037810 */ /* 0x040fe40007ffe1ff */
[----:B------:R-:W-:Y:S02]  /*11d40*/  ISETP.NE.U32.AND P2, PT, R6, RZ, PT ;  /* 0x000000ff0600720c */ /* 0x000fe40003f45070 */
[----:B------:R-:W-:Y:S04]  /*11d50*/  LOP3.LUT R3, R3, 0xf, RZ, 0xc0, !PT ;  /* 0x0000000f03037812 */ /* 0x000fe800078ec0ff */
[-C--:B-12---:R-:W-:Y:S02]  /*11d60*/  IADD3 R16, P1, P0, R3, R2.reuse, R17 ;  /* 0x0000000203107210 */ /* 0x086fe4000783e011 */
[C---:B------:R-:W-:Y:S02]  /*11d70*/  IADD3 R3, -R18.reuse, 0x10, RZ ;  /* 0x0000001012037810 */ /* 0x040fe40007ffe1ff */
[-C--:B------:R-:W-:Y:S02]  /*11d80*/  IADD3.X R17, RZ, R5.reuse, R19, P1, P0 ;  /* 0x00000005ff117210 */ /* 0x080fe40000fe0413 */
[----:B------:R-:W-:Y:S03]  /*11d90*/  LOP3.LUT R3, R3, 0xf, RZ, 0xc0, !PT ;  /* 0x0000000f03037812 */ /* 0x000fe600078ec0ff */
[----:B------:R-:W-:Y:S01]  /*11da0*/  @!PT LDS RZ, [RZ] ;  /* 0x00000000fffff984 */ /* 0x000fe20000000800 */
[----:B------:R-:W-:Y:S01]  /*11db0*/  @!PT LDS RZ, [RZ] ;  /* 0x00000000fffff984 */ /* 0x000fe20000000800 */
[----:B------:R-:W-:Y:S01]  /*11dc0*/  @!PT LDS RZ, [RZ] ;  /* 0x00000000fffff984 */ /* 0x000fe20000000800 */
[----:B------:R1:W-:Y:S01]  /*11dd0*/  LDGSTS.E.BYPASS.LTC128B.128.ZFILL [R4+0x1000], [R16.64], P2 ;  /* 0x0100000010047fae */ /* 0x0003e20009141d48 */
[-C--:B------:R-:W-:Y:S02]  /*11de0*/  IADD3 R6, P1, P0, R3, R2.reuse, R24 ;  /* 0x0000000203067210 */ /* 0x080fe4000783e018 */
[----:B------:R-:W-:Y:S02]  /*11df0*/  IADD3 R3, -R9, 0x10, RZ ;  /* 0x0000001009037810 */ /* 0x000fe40007ffe1ff */
        /* <DEDUP_REMOVED lines=8> */
.L_x_1823:
[----:B------:R-:W-:Y:S05]  /*11e80*/  BSYNC B0 ;  /* 0x0000000000007941 */ /* 0x000fea0003800000 */
.L_x_1822:
[----:B------:R-:W0:Y:S01]  /*11e90*/  LDGDEPBAR ;  /* 0x00000000000079af */ /* 0x000e220000000000 */
[----:B------:R-:W-:Y:S01]  /*11ea0*/  WARPSYNC 0xffffffff ;  /* 0xffffffff00007948 */ /* 0x000fe20003800000 */
[C---:B-1-34-:R-:W-:Y:S01]  /*11eb0*/  HMMA.16816.F32.BF16 R4, R36.reuse, R12, RZ ;  /* 0x0000000c2404723c */ /* 0x05afe200000418ff */
[----:B------:R-:W-:Y:S02]  /*11ec0*/  IMAD.MOV.U32 R2, RZ, RZ, 0x40 ;  /* 0x00000040ff027424 */ /* 0x000fe400078e00ff */
[----:B------:R-:W-:Y:S01]  /*11ed0*/  LOP3.LUT P0, RZ, R182, 0x4, RZ, 0xc0, !PT ;  /* 0x00000004b6ff7812 */ /* 0x000fe2000780c0ff */
[C-C-:B------:R-:W-:Y:S03]  /*11ee0*/  IMAD.IADD R3, R177.reuse, 0x1, R8.reuse ;  /* 0x00000001b1037824 */ /* 0x140fe600078e0208 */
[----:B------:R-:W-:Y:S01]  /*11ef0*/  SEL R2, R2, 0xffffffc0, !P0 ;  /* 0xffffffc002027807 */ /* 0x000fe20004000000 */
[C---:B------:R-:W-:Y:S01]  /*11f00*/  HMMA.16816.F32.BF16 R12, R36.reuse, R14, RZ ;  /* 0x0000000e240c723c */ /* 0x040fe200000418ff */
[----:B------:R-:W-:Y:S03]  /*11f10*/  ISETP.GE.AND P0, PT, R190, 0x1, PT ;  /* 0x00000001be00780c */ /* 0x000fe60003f06270 */
[C---:B------:R-:W-:Y:S02]  /*11f20*/  IMAD.IADD R9, R2.reuse, 0x1, R8 ;  /* 0x0000000102097824 */ /* 0x040fe400078e0208 */
[----:B------:R-:W-:Y:S01]  /*11f30*/  IMAD.IADD R150, R2, 0x1, R149 ;  /* 0x0000000102967824 */ /* 0x000fe200078e0295 */
[----:B------:R-:W-:Y:S01]  /*11f40*/  IADD3 R2, R177, R8, R2 ;  /* 0x00000008b1027210 */ /* 0x000fe20007ffe002 */
[C---:B------:R-:W-:Y:S08]  /*11f50*/  HMMA.16816.F32.BF16 R16, R36.reuse, R20, RZ ;  /* 0x000000142410723c */ /* 0x040ff000000418ff */
        /* <DEDUP_REMOVED lines=20> */
[----:B------:R-:W1:Y:S07]  /*120a0*/  LDSM.16.M88.4 R160, [R9+0x1800] ;  /* 0x0018000009a0783b */ /* 0x000e6e0000000200 */
[C---:B---3--:R-:W-:Y:S08]  /*120b0*/  HMMA.16816.F32.BF16 R16, R152.reuse, R156, R16 ;  /* 0x0000009c9810723c */ /* 0x048ff00000041810 */
[C---:B------:R-:W-:Y:S01]  /*120c0*/  HMMA.16816.F32.BF16 R20, R152.reuse, R158, R20 ;  /* 0x0000009e9814723c */ /* 0x040fe20000041814 */
[----:B------:R-:W-:Y:S07]  /*120d0*/  LDSM.16.M88.4 R156, [R180] ;  /* 0x00000000b49c783b */ /* 0x000fee0000000200 */
[C---:B------:R-:W-:Y:S08]  /*120e0*/  HMMA.16816.F32.BF16 R24, R152.reuse, R164, R24 ;  /* 0x000000a49818723c */ /* 0x040ff00000041818 */
[C---:B------:R-:W-:Y:S01]  /*120f0*/  HMMA.16816.F32.BF16 R28, R152.reuse, R166, R28 ;  /* 0x000000a6981c723c */ /* 0x040fe2000004181c */
[----:B------:R-:W3:Y:S07]  /*12100*/  LDSM.16.M88.4 R164, [R150] ;  /* 0x0000000096a4783b */ /* 0x000eee0000000200 */
[C---:B-1----:R-:W-:Y:S08]  /*12110*/  HMMA.16816.F32.BF16 R32, R152.reuse, R160, R32 ;  /* 0x000000a09820723c */ /* 0x042ff00000041820 */
[----:B------:R-:W-:Y:S01]  /*12120*/  HMMA.16816.F32.BF16 R36, R152, R162, R36 ;  /* 0x000000a29824723c */ /* 0x000fe20000041824 */
[----:B------:R-:W1:Y:S08]  /*12130*/  LDSM.16.M88.4 R152, [R150+0x800] ;  /* 0x000800009698783b */ /* 0x000e700000000200 */
[----:B------:R-:W4:Y:S01]  /*12140*/  LDSM.16.M88.4 R160, [R150+0x1000] ;  /* 0x0010000096a0783b */ /* 0x000f220000000200 */
[C---:B---3--:R-:W-:Y:S08]  /*12150*/  HMMA.16816.F32.BF16 R4, R156.reuse, R164, R4 ;  /* 0x000000a49c04723c */ /* 0x048ff00000041804 */
[C---:B------:R-:W-:Y:S01]  /*12160*/  HMMA.16816.F32.BF16 R12, R156.reuse, R166, R12 ;  /* 0x000000a69c0c723c */ /* 0x040fe2000004180c */
[----:B------:R-:W-:Y:S07]  /*12170*/  LDSM.16.M88.4 R164, [R178+0x4000] ;  /* 0x00400000b2a4783b */ /* 0x000fee0000000200 */
[C---:B-1----:R-:W-:Y:S08]  /*12180*/  HMMA.16816.F32.BF16 R16, R156.reuse, R152, R16 ;  /* 0x000000989c10723c */ /* 0x042ff00000041810 */
[C---:B------:R-:W-:Y:S01]  /*12190*/  HMMA.16816.F32.BF16 R20, R156.reuse, R154, R20 ;  /* 0x0000009a9c14723c */ /* 0x040fe20000041814 */
[----:B------:R-:W1:Y:S07]  /*121a0*/  LDSM.16.M88.4 R152, [R150+0x1800] ;  /* 0x001800009698783b */ /* 0x000e6e0000000200 */
[C---:B----4-:R-:W-:Y:S08]  /*121b0*/  HMMA.16816.F32.BF16 R24, R156.reuse, R160, R24 ;  /* 0x000000a09c18723c */ /* 0x050ff00000041818 */
[C---:B------:R-:W-:Y:S01]  /*121c0*/  HMMA.16816.F32.BF16 R28, R156.reuse, R162, R28 ;  /* 0x000000a29c1c723c */ /* 0x040fe2000004181c */
[----:B------:R-:W3:Y:S07]  /*121d0*/  LDSM.16.M88.4 R160, [R8+0x2000] ;  /* 0x0020000008a0783b */ /* 0x000eee0000000200 */
[C---:B-1----:R-:W-:Y:S08]  /*121e0*/  HMMA.16816.F32.BF16 R32, R156.reuse, R152, R32 ;  /* 0x000000989c20723c */ /* 0x042ff00000041820 */
[----:B------:R-:W-:Y:S01]  /*121f0*/  HMMA.16816.F32.BF16 R36, R156, R154, R36 ;  /* 0x0000009a9c24723c */ /* 0x000fe20000041824 */
[----:B------:R-:W1:Y:S07]  /*12200*/  LDSM.16.M88.4 R152, [R8+0x2800] ;  /* 0x002800000898783b */ /* 0x000e6e0000000200 */
[C---:B---3--:R-:W-:Y:S01]  /*12210*/  HMMA.16816.F32.BF16 R4, R164.reuse, R160, R4 ;  /* 0x000000a0a404723c */ /* 0x048fe20000041804 */
[----:B------:R-:W3:Y:S07]  /*12220*/  LDSM.16.M88.4 R156, [R8+0x3000] ;  /* 0x00300000089c783b */ /* 0x000eee0000000200 */
[C---:B------:R-:W-:Y:S01]  /*12230*/  HMMA.16816.F32.BF16 R12, R164.reuse, R162, R12 ;  /* 0x000000a2a40c723c */ /* 0x040fe2000004180c */
[----:B------:R-:W4:Y:S07]  /*12240*/  LDSM.16.M88.4 R160, [R8+0x3800] ;  /* 0x0038000008a0783b */ /* 0x000f2e0000000200 */
[C---:B-1----:R-:W-:Y:S08]  /*12250*/  HMMA.16816.F32.BF16 R16, R164.reuse, R152, R16 ;  /* 0x00000098a410723c */ /* 0x042ff00000041810 */
        /* <DEDUP_REMOVED lines=8> */
[----:B------:R-:W-:Y:S01]  /*122e0*/  LDSM.16.M88.4 R164, [R3+0x3800] ;  /* 0x0038000003a4783b */ /* 0x000fe20000000200 */
[C---:B-1----:R-:W-:Y:S08]  /*122f0*/  HMMA.16816.F32.BF16 R4, R152.reuse, R156, R4 ;  /* 0x0000009c9804723c */ /* 0x042ff00000041804 */
[C---:B------:R-:W-:Y:S01]  /*12300*/  HMMA.16816.F32.BF16 R12, R152.reuse, R158, R12 ;  /* 0x0000009e980c723c */ /* 0x040fe2000004180c */
[----:B------:R-:W1:Y:S07]  /*12310*/  LDSM.16.M88.4 R156, [R3+0x3000] ;  /* 0x00300000039c783b */ /* 0x000e6e0000000200 */
[C---:B---3--:R-:W-:Y:S08]  /*12320*/  HMMA.16816.F32.BF16 R16, R152.reuse, R160, R16 ;  /* 0x000000a09810723c */ /* 0x048ff00000041810 */
[C---:B------:R-:W-:Y:S01]  /*12330*/  HMMA.16816.F32.BF16 R20, R152.reuse, R162, R20 ;  /* 0x000000a29814723c */ /* 0x040fe20000041814 */
[----:B------:R-:W-:Y:S07]  /*12340*/  LDSM.16.M88.4 R160, [R9+0x2000] ;  /* 0x0020000009a0783b */ /* 0x000fee0000000200 */
[C---:B-1----:R-:W-:Y:S08]  /*12350*/  HMMA.16816.F32.BF16 R24, R152.reuse, R156, R24 ;  /* 0x0000009c9818723c */ /* 0x042ff00000041818 */
[C---:B------:R-:W-:Y:S01]  /*12360*/  HMMA.16816.F32.BF16 R28, R152.reuse, R158, R28 ;  /* 0x0000009e981c723c */ /* 0x040fe2000004181c */
[----:B------:R-:W1:Y:S07]  /*12370*/  LDSM.16.M88.4 R156, [R181+0x4000] ;  /* 0x00400000b59c783b */ /* 0x000e6e0000000200 */
[C---:B------:R-:W-:Y:S08]  /*12380*/  HMMA.16816.F32.BF16 R32, R152.reuse, R164, R32 ;  /* 0x000000a49820723c */ /* 0x040ff00000041820 */
        /* <DEDUP_REMOVED lines=28> */
[----:B------:R-:W4:Y:S01]  /*12550*/  LDSM.16.M88.4 R164, [R8+0x5000] ;  /* 0x0050000008a4783b */ /* 0x000f220000000200 */
[C---:B-1----:R-:W-:Y:S08]  /*12560*/  HMMA.16816.F32.BF16 R4, R156.reuse, R160, R4 ;  /* 0x000000a09c04723c */ /* 0x042ff00000041804 */
[C---:B------:R-:W-:Y:S01]  /*12570*/  HMMA.16816.F32.BF16 R12, R156.reuse, R162, R12 ;  /* 0x000000a29c0c723c */ /* 0x040fe2000004180c */
[----:B------:R-:W1:Y:S07]  /*12580*/  LDSM.16.M88.4 R160, [R8+0x5800] ;  /* 0x0058000008a0783b */ /* 0x000e6e0000000200 */
[C---:B---3--:R-:W-:Y:S08]  /*12590*/  HMMA.16816.F32.BF16 R16, R156.reuse, R152, R16 ;  /* 0x000000989c10723c */ /* 0x048ff00000041810 */
[C---:B------:R-:W-:Y:S01]  /*125a0*/  HMMA.16816.F32.BF16 R20, R156.reuse, R154, R20 ;  /* 0x0000009a9c14723c */ /* 0x040fe20000041814 */
[----:B------:R-:W-:Y:S07]  /*125b0*/  LDSM.16.M88.4 R152, [R179+0x8000] ;  /* 0x00800000b398783b */ /* 0x000fee0000000200 */
[C---:B----4-:R-:W-:Y:S08]  /*125c0*/  HMMA.16816.F32.BF16 R24, R156.reuse, R164, R24 ;  /* 0x000000a49c18723c */ /* 0x050ff00000041818 */
[C---:B------:R-:W-:Y:S01]  /*125d0*/  HMMA.16816.F32.BF16 R28, R156.reuse, R166, R28 ;  /* 0x000000a69c1c723c */ /* 0x040fe2000004181c */
[----:B------:R-:W3:Y:S07]  /*125e0*/  LDSM.16.M88.4 R164, [R149+0x4000] ;  /* 0x0040000095a4783b */ /* 0x000eee0000000200 */
        /* <DEDUP_REMOVED lines=9> */
[----:B------:R-:W-:Y:S07]  /*12680*/  LDSM.16.M88.4 R156, [R181+0x8000] ;  /* 0x00800000b59c783b */ /* 0x000fee0000000200 */
[C---:B----4-:R-:W-:Y:S08]  /*12690*/  HMMA.16816.F32.BF16 R24, R152.reuse, R160, R24 ;  /* 0x000000a09818723c */ /* 0x050ff00000041818 */
        /* <DEDUP_REMOVED lines=9> */
[C---:B------:R-:W-:Y:S08]  /*12730*/  HMMA.16816.F32.BF16 R16, R156.reuse, R164, R16 ;  /* 0x000000a49c10723c */ /* 0x040ff00000041810 */
[C---:B------:R-:W-:Y:S01]  /*12740*/  HMMA.16816.F32.BF16 R20, R156.reuse, R166, R20 ;  /* 0x000000a69c14723c */ /* 0x040fe20000041814 */
[----:B------:R-:W4:Y:S07]  /*12750*/  LDSM.16.M88.4 R164, [R180+0x8000] ;  /* 0x00800000b4a4783b */ /* 0x000f2e0000000200 */
[C---:B---3--:R-:W-:Y:S08]  /*12760*/  HMMA.16816.F32.BF16 R24, R156.reuse, R152, R24 ;  /* 0x000000989c18723c */ /* 0x048ff00000041818 */
[C---:B------:R-:W-:Y:S01]  /*12770*/  HMMA.16816.F32.BF16 R28, R156.reuse, R154, R28 ;  /* 0x0000009a9c1c723c */ /* 0x040fe2000004181c */
[----:B------:R-:W3:Y:S07]  /*12780*/  LDSM.16.M88.4 R152, [R2+0x4800] ;  /* 0x004800000298783b */ /* 0x000eee0000000200 */
[C---:B-1----:R-:W-:Y:S08]  /*12790*/  HMMA.16816.F32.BF16 R32, R156.reuse, R160, R32 ;  /* 0x000000a09c20723c */ /* 0x042ff00000041820 */
[----:B------:R-:W-:Y:S08]  /*127a0*/  HMMA.16816.F32.BF16 R36, R156, R162, R36 ;  /* 0x000000a29c24723c */ /* 0x000ff00000041824 */
[C---:B----4-:R-:W-:Y:S08]  /*127b0*/  HMMA.16816.F32.BF16 R4, R164.reuse, R168, R4 ;  /* 0x000000a8a404723c */ /* 0x050ff00000041804 */
[C---:B------:R-:W-:Y:S08]  /*127c0*/  HMMA.16816.F32.BF16 R12, R164.reuse, R170, R12 ;  /* 0x000000aaa40c723c */ /* 0x040ff0000004180c */
[C---:B---3--:R-:W-:Y:S08]  /*127d0*/  HMMA.16816.F32.BF16 R16, R164.reuse, R152, R16 ;  /* 0x00000098a410723c */ /* 0x048ff00000041810 */
[----:B------:R-:W-:Y:S01]  /*127e0*/  FMUL.FTZ R3, R4, c[0x0][0x320] ;  /* 0x0000c80004037a20 */ /* 0x000fe20000410000 */
[C---:B------:R-:W-:Y:S03]  /*127f0*/  HMMA.16816.F32.BF16 R20, R164.reuse, R154, R20 ;  /* 0x0000009aa414723c */ /* 0x040fe60000041814 */
[----:B------:R1:W-:Y:S04]  /*12800*/  MUFU.TANH R157, R3 ;  /* 0x00000003009d7308 */ /* 0x0003e80000002400 */
[----:B------:R-:W-:Y:S02]  /*12810*/  FMUL.FTZ R9, R13, c[0x0][0x320] ;  /* 0x0000c8000d097a20 */ /* 0x000fe40000410000 */
[----:B--2---:R-:W-:Y:S04]  /*12820*/  FMUL.FTZ R8, R15, c[0x0][0x320] ;  /* 0x0000c8000f087a20 */ /* 0x004fe80000410000 */
        /* <DEDUP_REMOVED lines=39> */
[----:B------:R-:W-:Y:S01]  /*12aa0*/  MUFU.TANH R7, R7 ;  /* 0x0000000700077308 */ /* 0x000fe20000002400 */
[----:B---3--:R-:W-:Y:S09]  /*12ab0*/  FMUL.FTZ R3, R19, c[0x0][0x320] ;  /* 0x0000c80013037a20 */ /* 0x008ff20000410000 */
[----:B------:R1:W3:Y:S01]  /*12ac0*/  MUFU.TANH R158, R3 ;  /* 0x00000003009e7308 */ /* 0x0002e20000002400 */
[----:B--2---:R-:W-:Y:S09]  /*12ad0*/  FMUL.FTZ R4, R39, c[0x0][0x320] ;  /* 0x0000c80027047a20 */ /* 0x004ff20000410000 */
[----:B------:R2:W-:Y:S10]  /*12ae0*/  MUFU.TANH R19, R2 ;  /* 0x0000000200137308 */ /* 0x0005f40000002400 */
[----:B------:R3:W-:Y:S01]  /*12af0*/  MUFU.TANH R12, R4 ;  /* 0x00000004000c7308 */ /* 0x0007e20000002400 */
[----:B-1----:R-:W-:Y:S09]  /*12b00*/  FMUL.FTZ R3, R20, c[0x0][0x320] ;  /* 0x0000c80014037a20 */ /* 0x002ff20000410000 */
[----:B------:R1:W-:Y:S01]  /*12b10*/  MUFU.TANH R150, R3 ;  /* 0x0000000300967308 */ /* 0x0003e20000002400 */
[----:B--2---:R-:W-:Y:S09]  /*12b20*/  FMUL.FTZ R2, R27, c[0x0][0x320] ;  /* 0x0000c8001b027a20 */ /* 0x004ff20000410000 */
[----:B------:R-:W-:Y:S01]  /*12b30*/  MUFU.TANH R6, R6 ;  /* 0x0000000600067308 */ /* 0x000fe20000002400 */
[----:B---3--:R-:W-:Y:S04]  /*12b40*/  IADD3 R4, R190, 0x1, RZ ;  /* 0x00000001be047810 */ /* 0x008fe80007ffe0ff */
[----:B------:R-:W-:Y:S01]  /*12b50*/  SEL R190, R4, RZ, !P0 ;  /* 0x000000ff04be7207 */ /* 0x000fe20004000000 */
[----:B-1----:R-:W-:Y:S04]  /*12b60*/  FMUL.FTZ R3, R24, c[0x0][0x320] ;  /* 0x0000c80018037a20 */ /* 0x002fe80000410000 */
[----:B------:R1:W2:Y:S10]  /*12b70*/  MUFU.TANH R24, R2 ;  /* 0x0000000200187308 */ /* 0x0002b40000002400 */
[----:B------:R3:W-:Y:S01]  /*12b80*/  MUFU.TANH R21, R3 ;  /* 0x0000000300157308 */ /* 0x0007e20000002400 */
[----:B-1----:R-:W-:Y:S09]  /*12b90*/  FMUL.FTZ R2, R28, c[0x0][0x320] ;  /* 0x0000c8001c027a20 */ /* 0x002ff20000410000 */
[----:B------:R1:W-:Y:S01]  /*12ba0*/  MUFU.TANH R18, R2 ;  /* 0x0000000200127308 */ /* 0x0003e20000002400 */
        /* <DEDUP_REMOVED lines=11> */
[----:B------:R-:W1:Y:S03]  /*12c60*/  MUFU.TANH R20, R2 ;  /* 0x0000000200147308 */ /* 0x000e660000002400 */
[----:B------:R-:W-:Y:S04]  /*12c70*/  FMNMX.FTZ R3, R155, R3, !PT ;  /* 0x000000039b037209 */ /* 0x000fe80007810000 */
[----:B------:R-:W-:Y:S04]  /*12c80*/  FMNMX.FTZ R3, R154, R3, !PT ;  /* 0x000000039a037209 */ /* 0x000fe80007810000 */
[----:B------:R-:W-:Y:S04]  /*12c90*/  FMNMX.FTZ R3, R26, R3, !PT ;  /* 0x000000031a037209 */ /* 0x000fe80007810000 */
[----:B--2---:R-:W-:Y:S04]  /*12ca0*/  FMNMX.FTZ R3, R24, R3, !PT ;  /* 0x0000000318037209 */ /* 0x004fe80007810000 */
[----:B------:R-:W-:Y:S04]  /*12cb0*/  FMNMX.FTZ R3, R23, R3, !PT ;  /* 0x0000000317037209 */ /* 0x000fe80007810000 */
[----:B-1----:R-:W-:Y:S01]  /*12cc0*/  FMNMX.FTZ R3, R20, R3, !PT ;  /* 0x0000000314037209 */ /* 0x002fe20007810000 */
[----:B------:R-:W-:Y:S04]  /*12cd0*/  FMUL.FTZ R2, R32, c[0x0][0x320] ;  /* 0x0000c80020027a20 */ /* 0x000fe80000410000 */
[----:B------:R1:W-:Y:S02]  /*12ce0*/  MUFU.TANH R13, R2 ;  /* 0x00000002000d7308 */ /* 0x0003e40000002400 */
[----:B-1----:R-:W-:Y:S08]  /*12cf0*/  FMUL.FTZ R2, R34, c[0x0][0x320] ;  /* 0x0000c80022027a20 */ /* 0x002ff00000410000 */
        /* <DEDUP_REMOVED lines=25> */
.L_x_1914:
        /* <DEDUP_REMOVED lines=11> */
[----:B------:R-:W2:Y:S01]  /*12f40*/  MUFU.EX2 R2, R0 ;  /* 0x0000000000027308 */ /* 0x000ea20000000800 */
        /* <DEDUP_REMOVED lines=15> */
[----:B------:R-:W-:Y:S02]  /*13040*/  FFMA.FTZ R192, R6, c[0x0][0x2d0], -R3 ;  /* 0x0000b40006c07a23 */ /* 0x000fe40000010803 */
[C---:B--2---:R-:W-:Y:S01]  /*13050*/  FMUL.FTZ R36, R2.reuse, R112 ;  /* 0x0000007002247220 */ /* 0x044fe20000410000 */
[----:B------:R-:W2:Y:S01]  /*13060*/  MUFU.EX2 R3, R4 ;  /* 0x0000000400037308 */ /* 0x000ea20000000800 */
[C---:B------:R-:W-:Y:S02]  /*13070*/  FMUL.FTZ R37, R2.reuse, R113 ;  /* 0x0000007102257220 */ /* 0x040fe40000410000 */
[C---:B------:R-:W-:Y:S02]  /*13080*/  FMUL.FTZ R21, R2.reuse, R129 ;  /* 0x0000008102157220 */ /* 0x040fe40000410000 */
[C---:B-1----:R-:W-:Y:S02]  /*13090*/  FFMA.FTZ R0, R2.reuse, R201, R7 ;  /* 0x000000c902007223 */ /* 0x042fe40000010007 */
[C---:B------:R-:W-:Y:S02]  /*130a0*/  FMUL.FTZ R32, R2.reuse, R116 ;  /* 0x0000007402207220 */ /* 0x040fe40000410000 */
[C---:B------:R-:W-:Y:S01]  /*130b0*/  FMUL.FTZ R33, R2.reuse, R117 ;  /* 0x0000007502217220 */ /* 0x040fe20000410000 */
[----:B------:R1:W-:Y:S01]  /*130c0*/  MUFU.EX2 R17, R28 ;  /* 0x0000001c00117308 */ /* 0x0003e20000000800 */
[C---:B------:R-:W-:Y:S02]  /*130d0*/  FMUL.FTZ R40, R2.reuse, R40 ;  /* 0x0000002802287220 */ /* 0x040fe40000410000 */
[C---:B------:R-:W-:Y:S02]  /*130e0*/  FMUL.FTZ R41, R2.reuse, R41 ;  /* 0x0000002902297220 */ /* 0x040fe40000410000 */
[C---:B---3--:R-:W-:Y:S02]  /*130f0*/  FMUL.FTZ R25, R2.reuse, R125 ;  /* 0x0000007d02197220 */ /* 0x048fe40000410000 */
[C---:B------:R-:W-:Y:S02]  /*13100*/  FMUL.FTZ R44, R2.reuse, R44 ;  /* 0x0000002c022c7220 */ /* 0x040fe40000410000 */
[C---:B------:R-:W-:Y:S01]  /*13110*/  FMUL.FTZ R45, R2.reuse, R45 ;  /* 0x0000002d022d7220 */ /* 0x040fe20000410000 */
[----:B------:R-:W-:Y:S01]  /*13120*/  MUFU.EX2 R13, R27 ;  /* 0x0000001b000d7308 */ /* 0x000fe20000000800 */
[C---:B------:R-:W-:Y:S02]  /*13130*/  FMUL.FTZ R48, R2.reuse, R48 ;  /* 0x0000003002307220 */ /* 0x040fe40000410000 */
[C---:B------:R-:W-:Y:S01]  /*13140*/  FMUL.FTZ R49, R2.reuse, R49 ;  /* 0x0000003102317220 */ /* 0x040fe20000410000 */
[C---:B--2---:R-:W-:Y:S01]  /*13150*/  F2FP.BF16.PACK_AB R152, R3.reuse, R7 ;  /* 0x000000070398723e */ /* 0x044fe200000010ff */
[----:B------:R-:W-:Y:S02]  /*13160*/  FADD.FTZ R6, R3, R0 ;  /* 0x0000000003067221 */ /* 0x000fe40000010000 */
[----:B------:R-:W2:Y:S01]  /*13170*/  SHFL.BFLY PT, R0, R5, 0x2, 0x1f ;  /* 0x0c401f0005007f89 */ /* 0x000ea200000e0000 */
[C---:B------:R-:W-:Y:S02]  /*13180*/  FMUL.FTZ R52, R2.reuse, R52 ;  /* 0x0000003402347220 */ /* 0x040fe40000410000 */
[----:B------:R3:W4:Y:S01]  /*13190*/  MUFU.EX2 R19, R29 ;  /* 0x0000001d00137308 */ /* 0x0007220000000800 */
[C---:B------:R-:W-:Y:S02]  /*131a0*/  FMUL.FTZ R53, R2.reuse, R53 ;  /* 0x0000003502357220 */ /* 0x040fe40000410000 */
[C---:B------:R-:W-:Y:S02]  /*131b0*/  FMUL.FTZ R56, R2.reuse, R56 ;  /* 0x0000003802387220 */ /* 0x040fe40000410000 */
[C---:B-1----:R-:W-:Y:S02]  /*131c0*/  FMUL.FTZ R28, R2.reuse, R120 ;  /* 0x00000078021c7220 */ /* 0x042fe40000410000 */
        /* <DEDUP_REMOVED lines=9> */
[----:B--2---:R-:W-:Y:S01]  /*13260*/  FMNMX.FTZ R0, R5, R0, !PT ;  /* 0x0000000005007209 */ /* 0x004fe20007810000 */
        /* <DEDUP_REMOVED lines=21> */
[----:B------:R-:W-:Y:S01]  /*133c0*/  FADD.FTZ R0, -R8, R106 ;  /* 0x0000006a08007221 */ /* 0x000fe20000010100 */
[----:B------:R-:W-:Y:S01]  /*133d0*/  IADD3 R106, R186, R151, RZ ;  /* 0x00000097ba6a7210 */ /* 0x000fe20007ffe0ff */
[--C-:B------:R-:W-:Y:S02]  /*133e0*/  FFMA.FTZ R4, R168, c[0x0][0x2d0], -R3.reuse ;  /* 0x0000b400a8047a23 */ /* 0x100fe40000010803 */
        /* <DEDUP_REMOVED lines=11> */
[--C-:B------:R-:W-:Y:S01]  /*134a0*/  FFMA.FTZ R161, R154, c[0x0][0x2d0], -R3.reuse ;  /* 0x0000b4009aa17a23 */ /* 0x100fe20000010803 */
[----:B------:R-:W-:Y:S01]  /*134b0*/  F2FP.BF16.PACK_AB R154, R13, R17 ;  /* 0x000000110d9a723e */ /* 0x000fe200000010ff */
[--C-:B------:R-:W-:Y:S02]  /*134c0*/  FFMA.FTZ R163, R26, c[0x0][0x2d0], -R3.reuse ;  /* 0x0000b4001aa37a23 */ /* 0x100fe40000010803 */
[--C-:B------:R-:W-:Y:S02]  /*134d0*/  FFMA.FTZ R162, R24, c[0x0][0x2d0], -R3.reuse ;  /* 0x0000b40018a27a23 */ /* 0x100fe40000010803 */
[--C-:B------:R-:W-:Y:S01]  /*134e0*/  FFMA.FTZ R166, R23, c[0x0][0x2d0], -R3.reuse ;  /* 0x0000b40017a67a23 */ /* 0x100fe20000010803 */
[----:B------:R-:W3:Y:S01]  /*134f0*/  MUFU.EX2 R0, R0 ;  /* 0x0000000000007308 */ /* 0x000ee20000000800 */
[--C-:B------:R-:W-:Y:S02]  /*13500*/  FFMA.FTZ R167, R20, c[0x0][0x2d0], -R3.reuse ;  /* 0x0000b40014a77a23 */ /* 0x100fe40000010803 */
[--C-:B------:R-:W-:Y:S02]  /*13510*/  FFMA.FTZ R168, R16, c[0x0][0x2d0], -R3.reuse ;  /* 0x0000b40010a87a23 */ /* 0x100fe40000010803 */
[----:B------:R-:W-:Y:S02]  /*13520*/  FFMA.FTZ R195, R12, c[0x0][0x2d0], -R3 ;  /* 0x0000b4000cc37a23 */ /* 0x000fe40000010803 */
[----:B------:R-:W-:Y:S02]  /*13530*/  FADD.FTZ R3, R17, R6 ;  /* 0x0000000611037221 */ /* 0x000fe40000010000 */
[C---:B-1----:R-:W-:Y:S01]  /*13540*/  FMUL.FTZ R4, R2.reuse, R140 ;  /* 0x0000008c02047220 */ /* 0x042fe20000410000 */
[----:B------:R-:W-:Y:S01]  /*13550*/  MUFU.EX2 R161, R161 ;  /* 0x000000a100a17308 */ /* 0x000fe20000000800 */
[----:B------:R-:W-:Y:S02]  /*13560*/  FADD.FTZ R3, R13, R3 ;  /* 0x000000030d037221 */ /* 0x000fe40000010000 */
[----:B------:R-:W-:Y:S01]  /*13570*/  FMUL.FTZ R13, R2, R137 ;  /* 0x00000089020d7220 */ /* 0x000fe20000410000 */
[----:B--2---:R-:W-:Y:S01]  /*13580*/  F2FP.BF16.PACK_AB R153, R14, R15 ;  /* 0x0000000f0e99723e */ /* 0x004fe200000010ff */
[C---:B------:R-:W-:Y:S02]  /*13590*/  FMUL.FTZ R5, R2.reuse, R141 ;  /* 0x0000008d02057220 */ /* 0x040fe40000410000 */
[C---:B------:R-:W-:Y:S02]  /*135a0*/  FMUL.FTZ R12, R2.reuse, R136 ;  /* 0x00000088020c7220 */ /* 0x040fe40000410000 */
[C---:B------:R-:W-:Y:S01]  /*135b0*/  FMUL.FTZ R16, R2.reuse, R132 ;  /* 0x0000008402107220 */ /* 0x040fe20000410000 */
[----:B------:R1:W-:Y:S01]  /*135c0*/  MUFU.EX2 R136, R18 ;  /* 0x0000001200887308 */ /* 0x0003e20000000800 */
[C---:B------:R-:W-:Y:S02]  /*135d0*/  FMUL.FTZ R17, R2.reuse, R133 ;  /* 0x0000008502117220 */ /* 0x040fe40000410000 */
[C---:B------:R-:W-:Y:S02]  /*135e0*/  FMUL.FTZ R20, R2.reuse, R128 ;  /* 0x0000008002147220 */ /* 0x040fe40000410000 */
[C---:B------:R-:W-:Y:S02]  /*135f0*/  FMUL.FTZ R24, R2.reuse, R124 ;  /* 0x0000007c02187220 */ /* 0x040fe40000410000 */
[----:B------:R-:W-:Y:S01]  /*13600*/  FMUL.FTZ R101, R2, R101 ;  /* 0x0000006502657220 */ /* 0x000fe20000410000 */
[----:B------:R-:W-:Y:S01]  /*13610*/  IADD3 R2, R185, R151, RZ ;  /* 0x00000097b9027210 */ /* 0x000fe20007ffe0ff */
[----:B------:R-:W-:Y:S01]  /*13620*/  FADD.FTZ R3, R22, R3 ;  /* 0x0000000316037221 */ /* 0x000fe20000010000 */
[----:B------:R-:W2:Y:S01]  /*13630*/  MUFU.EX2 R133, R7 ;  /* 0x0000000700857308 */ /* 0x000ea20000000800 */
[C---:B---3--:R-:W-:Y:S02]  /*13640*/  FMUL.FTZ R38, R0.reuse, R114 ;  /* 0x0000007200267220 */ /* 0x048fe40000410000 */
[----:B------:R-:W3:Y:S01]  /*13650*/  LDSM.16.MT88.4 R156, [R2] ;  /* 0x00000000029c783b */ /* 0x000ee20000004200 */
[----:B------:R-:W-:Y:S01]  /*13660*/  FADD.FTZ R117, R19, R3 ;  /* 0x0000000313757221 */ /* 0x000fe20000010000 */
[----:B------:R-:W-:Y:S01]  /*13670*/  IADD3 R3, R183, R2, RZ ;  /* 0x00000002b7037210 */ /* 0x000fe20007ffe0ff */
[C---:B------:R-:W-:Y:S02]  /*13680*/  FMUL.FTZ R39, R0.reuse, R115 ;  /* 0x0000007300277220 */ /* 0x040fe40000410000 */
[C---:B------:R-:W-:Y:S02]  /*13690*/  FFMA.FTZ R6, R0.reuse, R197, R15 ;  /* 0x000000c500067223 */ /* 0x040fe4000001000f */
[----:B------:R-:W-:Y:S01]  /*136a0*/  FMUL.FTZ R15, R0, R139 ;  /* 0x0000008b000f7220 */ /* 0x000fe20000410000 */
[----:B------:R-:W4:Y:S01]  /*136b0*/  LDSM.16.MT88.4 R112, [R3] ;  /* 0x000000000370783b */ /* 0x000f220000004200 */
[----:B------:R-:W-:Y:S01]  /*136c0*/  FADD.FTZ R129, R14, R6 ;  /* 0x000000060e817221 */ /* 0x000fe20000010000 */
[----:B------:R-:W-:Y:S01]  /*136d0*/  MUFU.EX2 R132, R160 ;  /* 0x000000a000847308 */ /* 0x000fe20000000800 */
[C---:B------:R-:W-:Y:S02]  /*136e0*/  FMUL.FTZ R6, R0.reuse, R142 ;  /* 0x0000008e00067220 */ /* 0x040fe40000410000 */
[C---:B------:R-:W-:Y:S02]  /*136f0*/  FMUL.FTZ R14, R0.reuse, R138 ;  /* 0x0000008a000e7220 */ /* 0x040fe40000410000 */
[C---:B-1----:R-:W-:Y:S02]  /*13700*/  FMUL.FTZ R18, R0.reuse, R134 ;  /* 0x0000008600127220 */ /* 0x042fe40000410000 */
[C---:B------:R-:W-:Y:S02]  /*13710*/  FMUL.FTZ R19, R0.reuse, R135 ;  /* 0x0000008700137220 */ /* 0x040fe40000410000 */
[----:B------:R-:W-:Y:S01]  /*13720*/  FMUL.FTZ R22, R0, R130 ;  /* 0x0000008200167220 */ /* 0x000fe20000410000 */
[----:B------:R-:W-:Y:S01]  /*13730*/  MUFU.EX2 R124, R170 ;  /* 0x000000aa007c7308 */ /* 0x000fe20000000800 */
[----:B--2---:R-:W-:Y:S01]  /*13740*/  F2FP.BF16.PACK_AB R155, R136, R133 ;  /* 0x00000085889b723e */ /* 0x004fe200000010ff */
[C---:B------:R-:W-:Y:S02]  /*13750*/  FMUL.FTZ R7, R0.reuse, R143 ;  /* 0x0000008f00077220 */ /* 0x040fe40000410000 */
[C---:B------:R-:W-:Y:S02]  /*13760*/  FMUL.FTZ R31, R0.reuse, R123 ;  /* 0x0000007b001f7220 */ /* 0x040fe40000410000 */
[----:B------:R-:W-:Y:S02]  /*13770*/  FADD.FTZ R129, R133, R129 ;  /* 0x0000008185817221 */ /* 0x000fe40000010000 */
[C---:B------:R-:W-:Y:S02]  /*13780*/  FMUL.FTZ R23, R0.reuse, R131 ;  /* 0x0000008300177220 */ /* 0x040fe40000410000 */
[----:B------:R-:W-:Y:S01]  /*13790*/  MUFU.EX2 R130, R150 ;  /* 0x0000009600827308 */ /* 0x000fe20000000800 */
[C---:B------:R-:W-:Y:S02]  /*137a0*/  FMUL.FTZ R26, R0.reuse, R126 ;  /* 0x0000007e001a7220 */ /* 0x040fe40000410000 */
[C---:B------:R-:W-:Y:S02]  /*137b0*/  FMUL.FTZ R27, R0.reuse, R127 ;  /* 0x0000007f001b7220 */ /* 0x040fe40000410000 */
[C---:B------:R-:W-:Y:S02]  /*137c0*/  FMUL.FTZ R30, R0.reuse, R122 ;  /* 0x0000007a001e7220 */ /* 0x040fe40000410000 */
[C---:B------:R-:W-:Y:S02]  /*137d0*/  FMUL.FTZ R34, R0.reuse, R118 ;  /* 0x0000007600227220 */ /* 0x040fe40000410000 */
[C---:B------:R-:W-:Y:S01]  /*137e0*/  FMUL.FTZ R35, R0.reuse, R119 ;  /* 0x0000007700237220 */ /* 0x040fe20000410000 */
[C---:B---3--:R-:W-:Y:S01]  /*137f0*/  HMMA.16816.F32.BF16 R4, R152.reuse, R156, R4 ;  /* 0x0000009c9804723c */ /* 0x048fe20000041804 */
[----:B------:R-:W-:Y:S04]  /*13800*/  MUFU.EX2 R131, R149 ;  /* 0x0000009500837308 */ /* 0x000fe80000000800 */
[C---:B------:R-:W-:Y:S02]  /*13810*/  FMUL.FTZ R42, R0.reuse, R42 ;  /* 0x0000002a002a7220 */ /* 0x040fe40000410000 */
[C---:B------:R-:W-:Y:S01]  /*13820*/  FMUL.FTZ R43, R0.reuse, R43 ;  /* 0x0000002b002b7220 */ /* 0x040fe20000410000 */
[C---:B------:R-:W-:Y:S03]  /*13830*/  HMMA.16816.F32.BF16 R12, R152.reuse, R158, R12 ;  /* 0x0000009e980c723c */ /* 0x040fe6000004180c */
[----:B------:R-:W1:Y:S01]  /*13840*/  MUFU.EX2 R119, R165 ;  /* 0x000000a500777308 */ /* 0x000e620000000800 */
[C---:B------:R-:W-:Y:S02]  /*13850*/  FMUL.FTZ R46, R0.reuse, R46 ;  /* 0x0000002e002e7220 */ /* 0x040fe40000410000 */
[C---:B------:R-:W-:Y:S02]  /*13860*/  FMUL.FTZ R47, R0.reuse, R47 ;  /* 0x0000002f002f7220 */ /* 0x040fe40000410000 */
[C---:B----4-:R-:W-:Y:S04]  /*13870*/  HMMA.16816.F32.BF16 R16, R152.reuse, R112, R16 ;  /* 0x000000709810723c */ /* 0x050fe80000041810 */
[C---:B------:R-:W-:Y:S01]  /*13880*/  FMUL.FTZ R50, R0.reuse, R50 ;  /* 0x0000003200327220 */ /* 0x040fe20000410000 */
[----:B------:R-:W2:Y:S01]  /*13890*/  MUFU.EX2 R118, R164 ;  /* 0x000000a400767308 */ /* 0x000ea20000000800 */
[C---:B------:R-:W-:Y:S02]  /*138a0*/  FMUL.FTZ R51, R0.reuse, R51 ;  /* 0x0000003300337220 */ /* 0x040fe40000410000 */
[C---:B------:R-:W-:Y:S01]  /*138b0*/  HMMA.16816.F32.BF16 R20, R152.reuse, R114, R20 ;  /* 0x000000729814723c */ /* 0x040fe20000041814 */
[----:B------:R-:W3:Y:S03]  /*138c0*/  LDSM.16.MT88.4 R112, [R106] ;  /* 0x000000006a70783b */ /* 0x000ee60000004200 */
        /* <DEDUP_REMOVED lines=22> */
[C---:B---3--:R-:W-:Y:S03]  /*13a30*/  HMMA.16816.F32.BF16 R24, R152.reuse, R112, R24 ;  /* 0x000000709818723c */ /* 0x048fe60000041818 */
[C---:B------:R-:W-:Y:S02]  /*13a40*/  FMUL.FTZ R90, R0.reuse, R90 ;  /* 0x0000005a005a7220 */ /* 0x040fe40000410000 */
[C---:B------:R-:W-:Y:S01]  /*13a50*/  FMUL.FTZ R91, R0.reuse, R91 ;  /* 0x0000005b005b7220 */ /* 0x040fe20000410000 */
[----:B------:R-:W-:Y:S01]  /*13a60*/  MUFU.EX2 R127, R174 ;  /* 0x000000ae007f7308 */ /* 0x000fe20000000800 */
[C---:B------:R-:W-:Y:S01]  /*13a70*/  FMUL.FTZ R94, R0.reuse, R94 ;  /* 0x0000005e005e7220 */ /* 0x040fe20000410000 */
[C---:B------:R-:W-:Y:S04]  /*13a80*/  HMMA.16816.F32.BF16 R28, R152.reuse, R114, R28 ;  /* 0x00000072981c723c */ /* 0x040fe8000004181c */
[C---:B------:R-:W-:Y:S02]  /*13a90*/  FMUL.FTZ R95, R0.reuse, R95 ;  /* 0x0000005f005f7220 */ /* 0x040fe40000410000 */
[C---:B------:R-:W-:Y:S02]  /*13aa0*/  FMUL.FTZ R98, R0.reuse, R98 ;  /* 0x0000006200627220 */ /* 0x040fe40000410000 */
[C---:B------:R-:W-:Y:S01]  /*13ab0*/  FMUL.FTZ R99, R0.reuse, R99 ;  /* 0x0000006300637220 */ /* 0x040fe20000410000 */
[----:B------:R-:W-:Y:S03]  /*13ac0*/  MUFU.EX2 R126, R193 ;  /* 0x000000c1007e7308 */ /* 0x000fe60000000800 */
[C---:B------:R-:W-:Y:S02]  /*13ad0*/  FMUL.FTZ R102, R0.reuse, R102 ;  /* 0x0000006600667220 */ /* 0x040fe40000410000 */
[----:B------:R-:W-:Y:S01]  /*13ae0*/  FMUL.FTZ R103, R0, R103 ;  /* 0x0000006700677220 */ /* 0x000fe20000410000 */
[----:B------:R-:W-:Y:S01]  /*13af0*/  IADD3 R0, R183, R106, RZ ;  /* 0x0000006ab7007210 */ /* 0x000fe20007ffe0ff */
[----:B-1----:R-:W-:Y:S03]  /*13b00*/  FADD.FTZ R117, R119, R117 ;  /* 0x0000007577757221 */ /* 0x002fe60000010000 */
[----:B------:R-:W-:Y:S01]  /*13b10*/  MUFU.EX2 R157, R168 ;  /* 0x000000a8009d7308 */ /* 0x000fe20000000800 */
[----:B------:R-:W1:Y:S01]  /*13b20*/  LDSM.16.MT88.4 R112, [R0] ;  /* 0x000000000070783b */ /* 0x000e620000004200 */
[C---:B--2---:R-:W-:Y:S01]  /*13b30*/  FADD.FTZ R122, R118.reuse, R117 ;  /* 0x00000075767a7221 */ /* 0x044fe20000010000 */
[----:B------:R-:W-:Y:S02]  /*13b40*/  F2FP.BF16.PACK_AB R118, R118, R119 ;  /* 0x000000777676723e */ /* 0x000fe400000010ff */
[----:B------:R-:W-:Y:S02]  /*13b50*/  F2FP.BF16.PACK_AB R117, R131, R130 ;  /* 0x000000828375723e */ /* 0x000fe400000010ff */
[----:B------:R-:W-:Y:S03]  /*13b60*/  F2FP.BF16.PACK_AB R119, R161, R132 ;  /* 0x00000084a177723e */ /* 0x000fe600000010ff */
[----:B------:R-:W2:Y:S10]  /*13b70*/  MUFU.EX2 R156, R169 ;  /* 0x000000a9009c7308 */ /* 0x000eb40000000800 */
[----:B------:R-:W-:Y:S10]  /*13b80*/  MUFU.EX2 R151, R175 ;  /* 0x000000af00977308 */ /* 0x000ff40000000800 */
[----:B------:R-:W3:Y:S01]  /*13b90*/  MUFU.EX2 R150, R195 ;  /* 0x000000c300967308 */ /* 0x000ee20000000800 */
        /* <DEDUP_REMOVED lines=27> */
[----:B--2---:R-:W-:Y:S02]  /*13d50*/  F2FP.BF16.PACK_AB R153, R156, R157 ;  /* 0x0000009d9c99723e */ /* 0x004fe400000010ff */
        /* <DEDUP_REMOVED lines=35> */
[----:B------:R-:W-:Y:S01]  /*13f90*/  FADD.FTZ R112, R121, R122 ;  /* 0x0000007a79707221 */ /* 0x000fe20000010000 */
[----:B------:R-:W-:Y:S01]  /*13fa0*/  HMMA.16816.F32.BF16 R100, R116, R114, R100 ;  /* 0x000000727464723c */ /* 0x000fe20000041864 */
[----:B------:R-:W1:Y:S03]  /*13fb0*/  LDSM.16.MT88.4 R116, [R2+0x1000] ;  /* 0x001000000274783b */ /* 0x000e660000004200 */
[C---:B------:R-:W-:Y:S01]  /*13fc0*/  FADD.FTZ R113, R120.reuse, R112 ;  /* 0x0000007078717221 */ /* 0x040fe20000010000 */
[----:B------:R-:W-:Y:S02]  /*13fd0*/  F2FP.BF16.PACK_AB R112, R120, R121 ;  /* 0x000000797870723e */ /* 0x000fe400000010ff */
[C---:B------:R-:W-:Y:S01]  /*13fe0*/  F2FP.BF16.PACK_AB R114, R124.reuse, R125 ;  /* 0x0000007d7c72723e */ /* 0x040fe200000010ff */
[----:B------:R-:W-:Y:S01]  /*13ff0*/  FADD.FTZ R113, R125, R113 ;  /* 0x000000717d717221 */ /* 0x000fe20000010000 */
[----:B------:R-:W2:Y:S01]  /*14000*/  LDSM.16.MT88.4 R120, [R3+0x1000] ;  /* 0x001000000378783b */ /* 0x000ea20000004200 */
[----:B------:R-:W3:Y:S02]  /*14010*/  MUFU.EX2 R125, R192 ;  /* 0x000000c0007d7308 */ /* 0x000ee40000000800 */
[----:B------:R-:W-:Y:S01]  /*14020*/  FADD.FTZ R128, R124, R113 ;  /* 0x000000717c807221 */ /* 0x000fe20000010000 */
[----:B------:R-:W-:Y:S02]  /*14030*/  F2FP.BF16.PACK_AB R113, R162, R163 ;  /* 0x000000a3a271723e */ /* 0x000fe400000010ff */
[----:B------:R-:W-:Y:S05]  /*14040*/  F2FP.BF16.PACK_AB R115, R159, R158 ;  /* 0x0000009e9f73723e */ /* 0x000fea00000010ff */
[----:B------:R-:W4:Y:S01]  /*14050*/  MUFU.EX2 R124, R191 ;  /* 0x000000bf007c7308 */ /* 0x000f220000000800 */
[----:B---3--:R-:W-:Y:S01]  /*14060*/  F2FP.BF16.PACK_AB R154, R125, R126 ;  /* 0x0000007e7d9a723e */ /* 0x008fe200000010ff */
[C---:B-1----:R-:W-:Y:S05]  /*14070*/  HMMA.16816.F32.BF16 R4, R112.reuse, R116, R4 ;  /* 0x000000747004723c */ /* 0x042fea0000041804 */
[----:B----4-:R-:W-:Y:S03]  /*14080*/  F2FP.BF16.PACK_AB R152, R124, R127 ;  /* 0x0000007f7c98723e */ /* 0x010fe600000010ff */
        /* <DEDUP_REMOVED lines=33> */
[----:B------:R-:W-:Y:S02]  /*142a0*/  FADD.FTZ R117, R130, R117 ;  /* 0x0000007582757221 */ /* 0x000fe40000010000 */
[----:B------:R-:W-:Y:S02]  /*142b0*/  FADD.FTZ R116, R127, R128 ;  /* 0x000000807f747221 */ /* 0x000fe40000010000 */
[C---:B--2---:R-:W-:Y:S04]  /*142c0*/  HMMA.16816.F32.BF16 R96, R112.reuse, R120, R96 ;  /* 0x000000787060723c */ /* 0x044fe80000041860 */
[----:B------:R-:W-:Y:S02]  /*142d0*/  FADD.FTZ R117, R131, R117 ;  /* 0x0000007583757221 */ /* 0x000fe40000010000 */
[----:B------:R-:W2:Y:S01]  /*142e0*/  LDSM.16.MT88.4 R128, [R3+0x1800] ;  /* 0x001800000380783b */ /* 0x000ea20000004200 */
[----:B------:R-:W-:Y:S01]  /*142f0*/  FADD.FTZ R116, R124, R116 ;  /* 0x000000747c747221 */ /* 0x000fe20000010000 */
[----:B------:R-:W-:Y:S04]  /*14300*/  HMMA.16816.F32.BF16 R100, R112, R122, R100 ;  /* 0x0000007a7064723c */ /* 0x000fe80000041864 */
[----:B------:R-:W-:Y:S02]  /*14310*/  FADD.FTZ R116, R126, R116 ;  /* 0x000000747e747221 */ /* 0x000fe40000010000 */
[----:B------:R-:W-:Y:S01]  /*14320*/  FADD.FTZ R149, R132, R117 ;  /* 0x0000007584957221 */ /* 0x000fe20000010000 */
[----:B------:R-:W-:Y:S01]  /*14330*/  LDSM.16.MT88.4 R112, [R0+0x1800] ;  /* 0x001800000070783b */ /* 0x000fe20000004200 */
[----:B------:R-:W-:Y:S07]  /*14340*/  FADD.FTZ R201, R125, R116 ;  /* 0x000000747dc97221 */ /* 0x000fee0000010000 */
[----:B------:R-:W3:Y:S01]  /*14350*/  LDSM.16.MT88.4 R116, [R106+0x1800] ;  /* 0x001800006a74783b */ /* 0x000ee20000004200 */
[C---:B-1----:R-:W-:Y:S07]  /*14360*/  HMMA.16816.F32.BF16 R140, R152.reuse, R136, R4 ;  /* 0x00000088988c723c */ /* 0x042fee0000041804 */
[----:B------:R-:W1:Y:S01]  /*14370*/  LDSM.16.MT88.4 R4, [R2+0x3800] ;  /* 0x003800000204783b */ /* 0x000e620000004200 */
[C---:B------:R-:W-:Y:S07]  /*14380*/  HMMA.16816.F32.BF16 R136, R152.reuse, R138, R12 ;  /* 0x0000008a9888723c */ /* 0x040fee000004180c */
[----:B------:R-:W4:Y:S01]  /*14390*/  LDSM.16.MT88.4 R12, [R3+0x3800] ;  /* 0x00380000030c783b */ /* 0x000f220000004200 */
[C---:B--2---:R-:W-:Y:S07]  /*143a0*/  HMMA.16816.F32.BF16 R132, R152.reuse, R128, R16 ;  /* 0x000000809884723c */ /* 0x044fee0000041810 */
[----:B------:R-:W2:Y:S01]  /*143b0*/  LDSM.16.MT88.4 R16, [R106+0x3800] ;  /* 0x003800006a10783b */ /* 0x000ea20000004200 */
[C---:B------:R-:W-:Y:S07]  /*143c0*/  HMMA.16816.F32.BF16 R128, R152.reuse, R130, R20 ;  /* 0x000000829880723c */ /* 0x040fee0000041814 */
[----:B------:R-:W-:Y:S01]  /*143d0*/  LDSM.16.MT88.4 R20, [R3+0x5800] ;  /* 0x005800000314783b */ /* 0x000fe20000004200 */
[C---:B---3--:R-:W-:Y:S07]  /*143e0*/  HMMA.16816.F32.BF16 R124, R152.reuse, R116, R24 ;  /* 0x00000074987c723c */ /* 0x048fee0000041818 */
[----:B------:R-:W-:Y:S01]  /*143f0*/  LDSM.16.MT88.4 R24, [R106+0x5800] ;  /* 0x005800006a18783b */ /* 0x000fe20000004200 */
[C---:B------:R-:W-:Y:S08]  /*14400*/  HMMA.16816.F32.BF16 R120, R152.reuse, R118, R28 ;  /* 0x000000769878723c */ /* 0x040ff0000004181c */
[C---:B------:R-:W-:Y:S08]  /*14410*/  HMMA.16816.F32.BF16 R116, R152.reuse, R112, R32 ;  /* 0x000000709874723c */ /* 0x040ff00000041820 */
[C---:B------:R-:W-:Y:S08]  /*14420*/  HMMA.16816.F32.BF16 R112, R152.reuse, R114, R36 ;  /* 0x000000729870723c */ /* 0x040ff00000041824 */
[C---:B-1----:R-:W-:Y:S08]  /*14430*/  HMMA.16816.F32.BF16 R40, R152.reuse, R4, R40 ;  /* 0x000000049828723c */ /* 0x042ff00000041828 */
[C---:B------:R-:W-:Y:S01]  /*14440*/  HMMA.16816.F32.BF16 R44, R152.reuse, R6, R44 ;  /* 0x00000006982c723c */ /* 0x040fe2000004182c */
[----:B------:R-:W1:Y:S07]  /*14450*/  LDSM.16.MT88.4 R4, [R0+0x3800] ;  /* 0x003800000004783b */ /* 0x000e6e0000004200 */
[C---:B----4-:R-:W-:Y:S08]  /*14460*/  HMMA.16816.F32.BF16 R48, R152.reuse, R12, R48 ;  /* 0x0000000c9830723c */ /* 0x050ff00000041830 */
[C---:B------:R-:W-:Y:S01]  /*14470*/  HMMA.16816.F32.BF16 R52, R152.reuse, R14, R52 ;  /* 0x0000000e9834723c */ /* 0x040fe20000041834 */
[----:B------:R3:W4:Y:S07]  /*14480*/  LDSM.16.MT88.4 R12, [R2+0x5800] ;  /* 0x00580000020c783b */ /* 0x00072e0000004200 */
[C---:B--2---:R-:W-:Y:S08]  /*14490*/  HMMA.16816.F32.BF16 R56, R152.reuse, R16, R56 ;  /* 0x000000109838723c */ /* 0x044ff00000041838 */
[C---:B------:R-:W-:Y:S01]  /*144a0*/  HMMA.16816.F32.BF16 R60, R152.reuse, R18, R60 ;  /* 0x00000012983c723c */ /* 0x040fe2000004183c */
[----:B------:R2:W5:Y:S03]  /*144b0*/  LDSM.16.MT88.4 R16, [R0+0x5800] ;  /* 0x005800000010783b */ /* 0x0005660000004200 */
[----:B---3--:R-:W-:Y:S04]  /*144c0*/  IADD3 R2, R188, -0x2, RZ ;  /* 0xfffffffebc027810 */ /* 0x008fe80007ffe0ff */
[C---:B-1----:R-:W-:Y:S03]  /*144d0*/  HMMA.16816.F32.BF16 R64, R152.reuse, R4, R64 ;  /* 0x000000049840723c */ /* 0x042fe60000041840 */
[----:B------:R-:W-:Y:S05]  /*144e0*/  ISETP.GE.AND P0, PT, R2, R207, PT ;  /* 0x000000cf0200720c */ /* 0x000fea0003f06270 */
[C---:B------:R-:W-:Y:S04]  /*144f0*/  HMMA.16816.F32.BF16 R68, R152.reuse, R6, R68 ;  /* 0x000000069844723c */ /* 0x040fe80000041844 */
[----:B--2---:R-:W-:Y:S04]  /*14500*/  FADD.FTZ R0, R161, R149 ;  /* 0x00000095a1007221 */ /* 0x004fe80000010000 */
        /* <DEDUP_REMOVED lines=12> */
[C---:B-----5:R-:W-:Y:S04]  /*145d0*/  HMMA.16816.F32.BF16 R96, R152.reuse, R16, R96 ;  /* 0x000000109860723c */ /* 0x060fe80000041860 */
[----:B------:R-:W-:Y:S04]  /*145e0*/  FADD.FTZ R0, R151, R0 ;  /* 0x0000000097007221 */ /* 0x000fe80000010000 */
[----:B------:R-:W-:Y:S04]  /*145f0*/  HMMA.16816.F32.BF16 R100, R152, R18, R100 ;  /* 0x000000129864723c */ /* 0x000fe80000041864 */
[----:B------:R-:W-:Y:S04]  /*14600*/  FADD.FTZ R197, R150, R0 ;  /* 0x0000000096c57221 */ /* 0x000fe80000010000 */
[----:B------:R-:W-:-:S11]  /*14610*/  @!P0 BRA `(.L_x_1828) ;  /* 0x000004f000008947 */ /* 0x000fd60003800000 */
[C---:B------:R-:W-:Y:S01]  /*14620*/  SHF.L.U64.HI R20, R205.reuse, 0x1, R211 ;  /* 0x00000001cd147819 */ /* 0x040fe200000102d3 */
[----:B------:R-:W-:Y:S01]  /*14630*/  IMAD.MOV.U32 R226, RZ, RZ, c[0x0][0x2b8] ;  /* 0x0000ae00ffe27624 */ /* 0x000fe200078e00ff */
[----:B------:R-:W-:Y:S01]  /*14640*/  SHF.L.U64.HI R18, R204, 0x1, R212 ;  /* 0x00000001cc127819 */ /* 0x000fe200000102d4 */
[----:B------:R-:W-:Y:S01]  /*14650*/  IMAD R2, R188, 0x40, R234 ;  /* 0x00000040bc027824 */ /* 0x000fe200078e02ea */
[----:B------:R-:W-:Y:S01]  /*14660*/  SHF.L.U32 R17, R204, 0x1, RZ ;  /* 0x00000001cc117819 */ /* 0x000fe200000006ff */
[----:B------:R-:W-:Y:S01]  /*14670*/  IMAD.MOV.U32 R189, RZ, RZ, RZ ;  /* 0x000000ffffbd7224 */ /* 0x000fe200078e00ff */
[----:B------:R-:W-:Y:S01]  /*14680*/  ISETP.NE.AND P1, PT, R226, 0x1, PT ;  /* 0x00000001e200780c */ /* 0x000fe20003f25270 */
[----:B------:R-:W-:Y:S01]  /*14690*/  IMAD.SHL.U32 R19, R205, 0x2, RZ ;  /* 0x00000002cd137824 */ /* 0x000fe200078e00ff */
[----:B------:R-:W-:Y:S01]  /*146a0*/  IADD3 R2, R2, -0x80, R216 ;  /* 0xffffff8002027810 */ /* 0x000fe20007ffe0d8 */
[C---:B------:R-:W-:Y:S01]  /*146b0*/  IMAD.SHL.U32 R13, R202.reuse, 0x2, RZ ;  /* 0x00000002ca0d7824 */ /* 0x040fe200078e00ff */
[----:B------:R-:W-:Y:S03]  /*146c0*/  SHF.L.U64.HI R16, R202, 0x1, R203 ;  /* 0x00000001ca107819 */ /* 0x000fe600000102cb */
[--C-:B------:R-:W-:Y:S06]  /*146d0*/  IMAD.MOV.U32 R0, RZ, RZ, R2.reuse ;  /* 0x000000ffff007224 */ /* 0x100fec00078e0002 */
[----:B------:R-:W-:Y:S05]  /*146e0*/  @P1 IMAD.HI.U32 R3, R2, c[0x0][0x2bc], RZ ;  /* 0x0000af0002031a27 */ /* 0x000fea00078e00ff */
[----:B------:R-:W-:Y:S04]  /*146f0*/  @P1 SHF.R.U32.HI R0, RZ, c[0x0][0x2c0], R3 ;  /* 0x0000b000ff001a19 */ /* 0x000fe80000011603 */
[C---:B------:R-:W-:Y:S04]  /*14700*/  @!P6 IADD3 R3, P0, R0.reuse, R220, RZ ;  /* 0x000000dc0003e210 */ /* 0x040fe80007f1e0ff */
[C---:B------:R-:W-:Y:S02]  /*14710*/  @!P6 LEA.HI.X.SX32 R5, R0.reuse, R232, 0x1, P0 ;  /* 0x000000e80005e211 */ /* 0x040fe400000f0eff */
[C---:B------:R-:W-:Y:S02]  /*14720*/  @!P6 LEA R4, P0, R3.reuse, c[0x0][0x2a0], 0x2 ;  /* 0x0000a8000304ea11 */ /* 0x040fe400078010ff */
[----:B------:R-:W-:Y:S02]  /*14730*/  IADD3 R0, -R0, RZ, RZ ;  /* 0x000000ff00007210 */ /* 0x000fe40007ffe1ff */
[----:B------:R-:W-:Y:S03]  /*14740*/  @!P6 LEA.HI.X R5, R3, c[0x0][0x2a4], R5, 0x2, P0 ;  /* 0x0000a9000305ea11 */ /* 0x000fe600000f1405 */
[----:B------:R-:W-:Y:S02]  /*14750*/  IMAD R194, R0, c[0x0][0x2b8], R2 ;  /* 0x0000ae0000c27a24 */ /* 0x000fe400078e0202 */
[----:B------:R-:W2:Y:S02]  /*14760*/  @!P6 LDG.E R189, [R4.64] ;  /* 0x0000000804bde981 */ /* 0x000ea4000c1e1900 */
[----:B------:R-:W-:Y:S01]  /*14770*/  IMAD.WIDE.U32 R2, R194, c[0x0][0x1e0], RZ ;  /* 0x00007800c2027a25 */ /* 0x000fe200078e00ff */
[----:B------:R-:W-:Y:S05]  /*14780*/  SHF.R.S32.HI R0, RZ, 0x1f, R194 ;  /* 0x0000001fff007819 */ /* 0x000fea00000114c2 */
        /* <DEDUP_REMOVED lines=13> */
.L_x_1915:
[----:B------:R-:W-:-:S05]  /*14860*/  BRA.DIV ~URZ, `(.L_x_1830) ;  /* 0x000066a27f007947 */ /* 0x000fca000b800000 */
[----:B------:R-:W3:Y:S01]  /*14870*/  SHFL.IDX PT, R2, R12, RZ, 0x181f ;  /* 0x00181fff0c027589 */ /* 0x000ee200000e0000 */
[----:B------:R-:W-:Y:S01]  /*14880*/  LOP3.LUT P3, RZ, R196, 0x2, RZ, 0xc0, !PT ;  /* 0x00000002c4ff7812 */ /* 0x000fe2000786c0ff */
[----:B------:R-:W-:Y:S01]  /*14890*/  IMAD R0, R190, 0x6000, R11 ;  /* 0x00006000be007824 */ /* 0x000fe200078e020b */
[C---:B------:R-:W-:Y:S02]  /*148a0*/  LOP3.LUT P2, RZ, R196.reuse, 0x1, RZ, 0xc0, !PT ;  /* 0x00000001c4ff7812 */ /* 0x040fe4000784c0ff */
[----:B------:R-:W-:Y:S02]  /*148b0*/  LOP3.LUT P1, RZ, R196, 0x4, RZ, 0xc0, !PT ;  /* 0x00000004c4ff7812 */ /* 0x000fe4000782c0ff */
[----:B------:R-:W-:Y:S02]  /*148c0*/  SEL R15, RZ, 0x10, P2 ;  /* 0x00000010ff0f7807 */ /* 0x000fe40001000000 */
[----:B------:R-:W-:Y:S02]  /*148d0*/  SEL R14, RZ, 0x10, P1 ;  /* 0x00000010ff0e7807 */ /* 0x000fe40000800000 */
[----:B---3--:R-:W-:Y:S05]  /*148e0*/  IADD3 R6, P0, R2, R13, RZ ;  /* 0x0000000d02067210 */ /* 0x008fea0007f1e0ff */
[----:B--2---:R-:W-:Y:S05]  /*148f0*/  IMAD.X R7, R4, 0x1, R16, P0 ;  /* 0x0000000104077824 */ /* 0x004fea00000e0610 */
[----:B------:R-:W-:Y:S01]  /*14900*/  @!PT LDS RZ, [RZ] ;  /* 0x00000000fffff984 */ /* 0x000fe20000000800 */
[----:B------:R-:W-:Y:S01]  /*14910*/  @!PT LDS RZ, [RZ] ;  /* 0x00000000fffff984 */ /* 0x000fe20000000800 */
[----:B------:R2:W-:Y:S02]  /*14920*/  LDGSTS.E.BYPASS.LTC128B.128 [R0], [R6.64], !P3 ;  /* 0x0000000006007fae */ /* 0x0005e4000d901d48 */
[----:B--2---:R-:W-:Y:S05]  /*14930*/  IADD3 R6, P0, R2, R17, RZ ;  /* 0x0000001102067210 */ /* 0x004fea0007f1e0ff */
[----:B------:R-:W-:Y:S01]  /*14940*/  IMAD.X R7, R4, 0x1, R18, P0 ;  /* 0x0000000104077824 */ /* 0x000fe200000e0612 */
[----:B------:R-:W-:Y:S04]  /*14950*/  IADD3 R2, P0, R2, R19, RZ ;  /* 0x0000001302027210 */ /* 0x000fe80007f1e0ff */
[----:B------:R2:W-:Y:S01]  /*14960*/  LDGSTS.E.BYPASS.LTC128B.128 [R0+0x2000], [R6.64], !P2 ;  /* 0x0200000006007fae */ /* 0x0005e2000d101d48 */
[----:B------:R-:W-:Y:S03]  /*14970*/  IMAD.X R3, R4, 0x1, R20, P0 ;  /* 0x0000000104037824 */ /* 0x000fe600000e0614 */
[----:B------:R3:W4:Y:S04]  /*14980*/  SHFL.IDX PT, R4, R5, 0x1, 0x181f ;  /* 0x00381f0005047f89 */ /* 0x00072800000e0000 */
[----:B------:R5:W-:Y:S01]  /*14990*/  LDGSTS.E.BYPASS.LTC128B.128 [R0+0x4000], [R2.64], !P1 ;  /* 0x0400000002007fae */ /* 0x000be2000c901d48 */
[----:B-1-3--:R-:W-:Y:S03]  /*149a0*/  SEL R5, RZ, 0x10, P3 ;  /* 0x00000010ff057807 */ /* 0x00afe60001800000 */
[----:B-----5:R2:W1:Y:S04]  /*149b0*/  SHFL.IDX PT, R2, R12, 0x1, 0x181f ;  /* 0x00381f000c027f89 */ /* 0x02046800000e0000 */
.L_x_1916:
[C---:B----4-:R-:W-:Y:S02]  /*149c0*/  IADD3 R3, -R5.reuse, 0x10, RZ ;  /* 0x0000001005037810 */ /* 0x050fe40007ffe1ff */
[----:B------:R-:W-:Y:S02]  /*149d0*/  ISETP.NE.U32.AND P2, PT, R5, RZ, PT ;  /* 0x000000ff0500720c */ /* 0x000fe40003f45070 */
[----:B------:R-:W-:Y:S04]  /*149e0*/  LOP3.LUT R3, R3, 0xf, RZ, 0xc0, !PT ;  /* 0x0000000f03037812 */ /* 0x000fe800078ec0ff */
[----:B-12---:R-:W-:Y:S02]  /*149f0*/  IADD3 R12, P1, P0, R3, R2, R13 ;  /* 0x00000002030c7210 */ /* 0x006fe4000783e00d */
[----:B------:R-:W-:Y:S02]  /*14a00*/  IADD3 R3, -R15, 0x10, RZ ;  /* 0x000000100f037810 */ /* 0x000fe40007ffe1ff */
[----:B------:R-:W-:Y:S02]  /*14a10*/  IADD3.X R13, RZ, R4, R16, P1, P0 ;  /* 0x00000004ff0d7210 */ /* 0x000fe40000fe0410 */
[----:B------:R-:W-:Y:S03]  /*14a20*/  LOP3.LUT R3, R3, 0xf, RZ, 0xc0, !PT ;  /* 0x0000000f03037812 */ /* 0x000fe600078ec0ff */
[----:B------:R-:W-:Y:S01]  /*14a30*/  @!PT LDS RZ, [RZ] ;  /* 0x00000000fffff984 */ /* 0x000fe20000000800 */
[----:B------:R-:W-:Y:S01]  /*14a40*/  @!PT LDS RZ, [RZ] ;  /* 0x00000000fffff984 */ /* 0x000fe20000000800 */
[----:B------:R-:W-:Y:S01]  /*14a50*/  @!PT LDS RZ, [RZ] ;  /* 0x00000000fffff984 */ /* 0x000fe20000000800 */
[----:B------:R1:W-:Y:S01]  /*14a60*/  LDGSTS.E.BYPASS.LTC128B.128.ZFILL [R0+0x1000], [R12.64], P2 ;  /* 0x010000000c007fae */ /* 0x0003e20009141d48 */
[----:B------:R-:W-:Y:S02]  /*14a70*/  IADD3 R6, P1, P0, R3, R2, R17 ;  /* 0x0000000203067210 */ /* 0x000fe4000783e011 */
[C---:B------:R-:W-:Y:S02]  /*14a80*/  IADD3 R3, -R14.reuse, 0x10, RZ ;  /* 0x000000100e037810 */ /* 0x040fe40007ffe1ff */
[----:B------:R-:W-:Y:S02]  /*14a90*/  IADD3.X R7, RZ, R4, R18, P1, P0 ;  /* 0x00000004ff077210 */ /* 0x000fe40000fe0412 */
[----:B------:R-:W-:Y:S04]  /*14aa0*/  LOP3.LUT R3, R3, 0xf, RZ, 0xc0, !PT ;  /* 0x0000000f03037812 */ /* 0x000fe800078ec0ff */
[----:B------:R-:W-:Y:S04]  /*14ab0*/  IADD3 R2, P1, P0, R3, R2, R19 ;  /* 0x0000000203027210 */ /* 0x000fe8000783e013 */
[----:B------:R-:W-:Y:S02]  /*14ac0*/  IADD3.X R3, RZ, R4, R20, P1, P0 ;  /* 0x00000004ff037210 */ /* 0x000fe40000fe0414 */
[----:B------:R-:W-:Y:S02]  /*14ad0*/  ISETP.NE.U32.AND P1, PT, R15, RZ, PT ;  /* 0x000000ff0f00720c */ /* 0x000fe40003f25070 */
[----:B------:R-:W-:Y:S11]  /*14ae0*/  ISETP.NE.U32.AND P0, PT, R14, RZ, PT ;  /* 0x000000ff0e00720c */ /* 0x000ff60003f05070 */
[----:B------:R1:W-:Y:S04]  /*14af0*/  LDGSTS.E.BYPASS.LTC128B.128.ZFILL [R0+0x3000], [R6.64], P1 ;  /* 0x0300000006007fae */ /* 0x0003e80008941d48 */
[----:B------:R1:W-:Y:S02]  /*14b00*/  LDGSTS.E.BYPASS.LTC128B.128.ZFILL [R0+0x5000], [R2.64], P0 ;  /* 0x0500000002007fae */ /* 0x0003e40008141d48 */
.L_x_1828:
[----:B------:R-:W-:Y:S05]  /*14b10*/  BSYNC B0 ;  /* 0x0000000000007941 */ /* 0x000fea0003800000 */
.L_x_1827:
        /* <DEDUP_REMOVED lines=10> */
.L_x_1821:
[----:B------:R-:W-:Y:S05]  /*14bc0*/  BRA.DIV ~URZ, `(.L_x_1832) ;  /* 0x000065927f007947 */ /* 0x000fea000b800000 */
[----:B------:R2:W3:Y:S02]  /*14bd0*/  SHFL.BFLY PT, R0, R201, 0x2, 0x1f ;  /* 0x0c401f00c9007f89 */ /* 0x0004e400000e0000 */
.L_x_1917:
[----:B---3--:R-:W-:Y:S01]  /*14be0*/  FADD.FTZ R0, R0, R201 ;  /* 0x000000c900007221 */ /* 0x008fe20000010000 */
[----:B------:R-:W-:Y:S05]  /*14bf0*/  BRA.DIV ~URZ, `(.L_x_1833) ;  /* 0x000065c27f007947 */ /* 0x000fea000b800000 */
[----:B-1----:R-:W1:Y:S04]  /*14c00*/  SHFL.BFLY PT, R2, R197, 0x2, 0x1f ;  /* 0x0c401f00c5027f89 */ /* 0x002e6800000e0000 */
[----:B------:R-:W3:Y:S01]  /*14c10*/  SHFL.BFLY PT, R5, R0, 0x1, 0x1f ;  /* 0x0c201f0000057f89 */ /* 0x000ee200000e0000 */
[----:B-1----:R-:W-:-:S02]  /*14c20*/  FADD.FTZ R4, R2, R197 ;  /* 0x000000c502047221 */ /* 0x002fc40000010000 */
[----:B---3--:R-:W-:-:S03]  /*14c30*/  FADD.FTZ R0, R0, R5 ;  /* 0x0000000500007221 */ /* 0x008fc60000010000 */
[----:B------:R1:W3:Y:S04]  /*14c40*/  SHFL.BFLY PT, R3, R4, 0x1, 0x1f ;  /* 0x0c201f0004037f89 */ /* 0x0002e800000e0000 */
.L_x_1918:
[----:B------:R-:W-:Y:S01]  /*14c50*/  FSETP.NE.FTZ.AND P1, PT, R0, RZ, PT ;  /* 0x000000ff0000720b */ /* 0x000fe20003f35000 */
[----:B---3--:R-:W-:Y:S01]  /*14c60*/  FADD.FTZ R3, R3, R4 ;  /* 0x0000000403037221 */ /* 0x008fe20000010000 */
[----:B------:R-:W-:Y:S02]  /*14c70*/  MOV R2, RZ ;  /* 0x000000ff00027202 */ /* 0x000fe40000000f00 */
[----:B------:R-:W-:Y:S02]  /*14c80*/  MOV R22, 0xff800000 ;  /* 0xff80000000167802 */ /* 0x000fe40000000f00 */
[----:B------:R-:W-:Y:S02]  /*14c90*/  FSETP.NE.FTZ.AND P0, PT, R3, RZ, PT ;  /* 0x000000ff0300720b */ /* 0x000fe40003f15000 */
[----:B-1----:R-:W-:Y:S02]  /*14ca0*/  MOV R4, 0x1 ;  /* 0x0000000100047802 */ /* 0x002fe40000000f00 */
[----:B------:R-:W-:-:S03]  /*14cb0*/  MOV R17, 0xff800000 ;  /* 0xff80000000117802 */ /* 0x000fc60000000f00 */
[----:B------:R-:W1:Y:S08]  /*14cc0*/  @P1 MUFU.LG2 R5, R0 ;  /* 0x0000000000051308 */ /* 0x000e700000000c00 */
[----:B------:R3:W4:Y:S01]  /*14cd0*/  @P1 MUFU.RCP R2, R0 ;  /* 0x0000000000021308 */ /* 0x0007220000001000 */
[----:B-1----:R-:W-:Y:S01]  /*14ce0*/  @P1 FMUL.FTZ R5, R5, 0.69314718246459960938 ;  /* 0x3f31721805051820 */ /* 0x002fe20000410000 */
[----:B---3--:R-:W-:Y:S01]  /*14cf0*/  @P1 MOV R0, 0x3f317218 ;  /* 0x3f31721800001802 */ /* 0x008fe20000000f00 */
[----:B----4-:R-:W-:-:S02]  /*14d00*/  FMUL.FTZ R38, R2, R124 ;  /* 0x0000007c02267220 */ /* 0x010fc40000410000 */
[----:B------:R-:W-:Y:S02]  /*14d10*/  FMUL.FTZ R39, R2, R125 ;  /* 0x0000007d02277220 */ /* 0x000fe40000410000 */
[----:B------:R-:W-:Y:S02]  /*14d20*/  @P1 FMUL.FTZ R0, R0, c[0x0][0x2d0] ;  /* 0x0000b40000001a20 */ /* 0x000fe40000410000 */
[----:B------:R-:W-:Y:S02]  /*14d30*/  FMUL.FTZ R124, R2, R72 ;  /* 0x00000048027c7220 */ /* 0x000fe40000410000 */
[----:B------:R-:W-:Y:S01]  /*14d40*/  @P1 FFMA.FTZ R22, R0, R9, R5 ;  /* 0x0000000900161223 */ /* 0x000fe20000010005 */
[----:B------:R-:W-:Y:S01]  /*14d50*/  MOV R0, RZ ;  /* 0x000000ff00007202 */ /* 0x000fe20000000f00 */
[C---:B------:R-:W-:Y:S02]  /*14d60*/  FMUL.FTZ R125, R2.reuse, R73 ;  /* 0x00000049027d7220 */ /* 0x040fe40000410000 */
[----:B------:R-:W-:-:S02]  /*14d70*/  FMUL.FTZ R72, R2, R76 ;  /* 0x0000004c02487220 */ /* 0x000fc40000410000 */
[C---:B------:R-:W-:Y:S01]  /*14d80*/  FMUL.FTZ R73, R2.reuse, R77 ;  /* 0x0000004d02497220 */ /* 0x040fe20000410000 */
[----:B------:R-:W1:Y:S01]  /*14d90*/  @P0 MUFU.RCP R0, R3 ;  /* 0x0000000300000308 */ /* 0x000e620000001000 */
        /* <DEDUP_REMOVED lines=43> */
[C---:B-1----:R-:W-:Y:S02]  /*15050*/  FMUL.FTZ R100, R0.reuse, R114 ;  /* 0x0000007200647220 */ /* 0x042fe40000410000 */
[C---:B------:R-:W-:Y:S02]  /*15060*/  FMUL.FTZ R101, R0.reuse, R115 ;  /* 0x0000007300657220 */ /* 0x040fe40000410000 */
[C---:B------:R-:W-:Y:S02]  /*15070*/  FMUL.FTZ R136, R0.reuse, R42 ;  /* 0x0000002a00887220 */ /* 0x040fe40000410000 */
[C---:B------:R-:W-:Y:S02]  /*15080*/  FMUL.FTZ R137, R0.reuse, R43 ;  /* 0x0000002b00897220 */ /* 0x040fe40000410000 */
[----:B------:R-:W-:-:S02]  /*15090*/  FMUL.FTZ R114, R0, R46 ;  /* 0x0000002e00727220 */ /* 0x000fc40000410000 */
[C---:B------:R-:W-:Y:S02]  /*150a0*/  FMUL.FTZ R115, R0.reuse, R47 ;  /* 0x0000002f00737220 */ /* 0x040fe40000410000 */
[C---:B------:R-:W-:Y:S02]  /*150b0*/  FMUL.FTZ R88, R0.reuse, R138 ;  /* 0x0000008a00587220 */ /* 0x040fe40000410000 */
[----:B------:R-:W-:Y:S01]  /*150c0*/  FMUL.FTZ R89, R0, R139 ;  /* 0x0000008b00597220 */ /* 0x000fe20000410000 */
[----:B---3--:R-:W-:Y:S01]  /*150d0*/  @P0 MOV R3, 0x3f317218 ;  /* 0x3f31721800030802 */ /* 0x008fe20000000f00 */
        /* <DEDUP_REMOVED lines=44> */
.L_x_1752:
        /* <DEDUP_REMOVED lines=16> */
.L_x_1835:
[----:B------:R-:W-:Y:S05]  /*154a0*/  BSYNC B0 ;  /* 0x0000000000007941 */ /* 0x000fea0003800000 */
.L_x_1834:
[----:B------:R-:W-:Y:S01]  /*154b0*/  PRMT R0, R0, 0x9910, RZ ;  /* 0x0000991000007816 */ /* 0x000fe200000000ff */
[----:B------:R-:W-:Y:S01]  /*154c0*/  BSSY B1, `(.L_x_1836) ;  /* 0x000038c000017945 */ /* 0x000fe20003800000 */
[----:B------:R-:W-:Y:S02]  /*154d0*/  IMAD.MOV.U32 R35, RZ, RZ, R236 ;  /* 0x000000ffff237224 */ /* 0x000fe400078e00ec */
[----:B------:R-:W-:-:S13]  /*154e0*/  ISETP.NE.AND P0, PT, R0, RZ, PT ;  /* 0x000000ff0000720c */ /* 0x000fda0003f05270 */
[----:B------:R-:W-:Y:S05]  /*154f0*/  @!P0 BRA `(.L_x_1837) ;  /* 0x00002cd000008947 */ /* 0x000fea0003800000 */
[----:B------:R-:W-:Y:S01]  /*15500*/  SHF.R.S32.HI R2, RZ, 0x1f, R187 ;  /* 0x0000001fff027819 */ /* 0x000fe200000114bb */
[----:B------:R-:W-:Y:S01]  /*15510*/  WARPSYNC 0xffffffff ;  /* 0xffffffff00007948 */ /* 0x000fe20003800000 */
[----:B------:R-:W-:Y:S01]  /*15520*/  BAR.SYNC.DEFER_BLOCKING 0x1, 0x100 ;  /* 0x0044000000007b1d */ /* 0x000fe20000010000 */
[----:B------:R-:W-:Y:S01]  /*15530*/  LOP3.LUT R0, R147, R208, RZ, 0xfc, !PT ;  /* 0x000000d093007212 */ /* 0x000fe200078efcff */
[----:B------:R-:W-:Y:S01]  /*15540*/  IMAD.MOV.U32 R6, RZ, RZ, 0x20 ;  /* 0x00000020ff067424 */ /* 0x000fe200078e00ff */
[----:B------:R-:W-:Y:S01]  /*15550*/  LEA.HI R2, R2, R187, RZ, 0x5 ;  /* 0x000000bb02027211 */ /* 0x000fe200078f28ff */
[----:B------:R-:W-:Y:S01]  /*15560*/  IMAD.MOV.U32 R9, RZ, RZ, 0x40 ;  /* 0x00000040ff097424 */ /* 0x000fe200078e00ff */
[----:B------:R-:W-:Y:S01]  /*15570*/  F2FP.BF16.PACK_AB R5, R89, R88 ;  /* 0x000000585905723e */ /* 0x000fe200000010ff */
[----:B------:R-:W-:Y:S01]  /*15580*/  IMAD.MOV.U32 R16, RZ, RZ, c[0x0][0x388] ;  /* 0x0000e200ff107624 */ /* 0x000fe200078e00ff */
[----:B------:R-:W-:Y:S02]  /*15590*/  SHF.R.S32.HI R2, RZ, 0x5, R2 ;  /* 0x00000005ff027819 */ /* 0x000fe40000011402 */
[----:B------:R-:W-:-:S02]  /*155a0*/  F2FP.BF16.PACK_AB R7, R39, R38 ;  /* 0x000000262707723e */ /* 0x000fc400000010ff */
[----:B------:R-:W-:Y:S01]  /*155b0*/  F2FP.BF16.PACK_AB R8, R117, R116 ;  /* 0x000000747508723e */ /* 0x000fe200000010ff */
[----:B------:R-:W-:Y:S01]  /*155c0*/  IMAD.SHL.U32 R2, R2, 0x400, RZ ;  /* 0x0000040002027824 */ /* 0x000fe200078e00ff */
[----:B------:R-:W-:-:S03]  /*155d0*/  F2FP.BF16.PACK_AB R12, R77, R76 ;  /* 0x0000004c4d0c723e */ /* 0x000fc600000010ff */
[----:B------:R-:W-:Y:S01]  /*155e0*/  IMAD R3, R235, 0x2, R2 ;  /* 0x00000002eb037824 */ /* 0x000fe200078e0202 */
[----:B------:R-:W-:-:S03]  /*155f0*/  LOP3.LUT R2, R240, 0x1, RZ, 0xc0, !PT ;  /* 0x00000001f0027812 */ /* 0x000fc600078ec0ff */
[----:B------:R-:W-:Y:S01]  /*15600*/  IMAD.IADD R0, R3, 0x1, R0 ;  /* 0x0000000103007824 */ /* 0x000fe200078e0200 */
[----:B------:R-:W-:Y:S02]  /*15610*/  ISETP.NE.U32.AND P0, PT, R2, 0x1, PT ;  /* 0x000000010200780c */ /* 0x000fe40003f05070 */
[----:B------:R-:W-:Y:S01]  /*15620*/  F2FP.BF16.PACK_AB R3, R27, R26 ;  /* 0x0000001a1b03723e */ /* 0x000fe200000010ff */
[----:B------:R-:W-:Y:S01]  /*15630*/  IMAD.SHL.U32 R0, R0, 0x2, RZ ;  /* 0x0000000200007824 */ /* 0x000fe200078e00ff */
[----:B------:R-:W-:Y:S02]  /*15640*/  R2P PR, R240, 0x6 ;  /* 0x00000006f0007804 */ /* 0x000fe40000000000 */
[----:B------:R-:W-:Y:S02]  /*15650*/  ISETP.NE.U32.AND P3, PT, RZ, c[0x0][0x500], PT ;  /* 0x00014000ff007a0c */ /* 0x000fe40003f65070 */
[C---:B------:R-:W-:Y:S01]  /*15660*/  IADD3 R4, R0.reuse, 0x80, RZ ;  /* 0x0000008000047810 */ /* 0x040fe20007ffe0ff */
[----:B------:R1:W-:Y:S01]  /*15670*/  STS [R0+0x80], R3 ;  /* 0x0000800300007388 */ /* 0x0003e20000000800 */
[----:B------:R-:W-:-:S02]  /*15680*/  IADD3 R2, R0, 0x70, RZ ;  /* 0x0000007000027810 */ /* 0x000fc40007ffe0ff */
[----:B------:R-:W-:Y:S02]  /*15690*/  SEL R6, R6, 0xffffffe0, !P1 ;  /* 0xffffffe006067807 */ /* 0x000fe40004800000 */
[----:B------:R-:W-:Y:S02]  /*156a0*/  @P0 IADD3 R2, R4, 0x10, RZ ;  /* 0x0000001004020810 */ /* 0x000fe40007ffe0ff */
[----:B------:R-:W-:Y:S02]  /*156b0*/  F2FP.BF16.PACK_AB R4, R97, R96 ;  /* 0x000000606104723e */ /* 0x000fe400000010ff */
[----:B------:R-:W-:Y:S02]  /*156c0*/  SEL R9, R9, 0xffffffc0, !P2 ;  /* 0xffffffc009097807 */ /* 0x000fe40005000000 */
[----:B------:R-:W-:Y:S01]  /*156d0*/  ISETP.NE.U32.AND P0, PT, RZ, c[0x0][0x508], PT ;  /* 0x00014200ff007a0c */ /* 0x000fe20003f05070 */
[----:B------:R3:W-:Y:S01]  /*156e0*/  STS [R0+0x480], R4 ;  /* 0x0004800400007388 */ /* 0x0007e20000000800 */
[----:B------:R-:W-:Y:S01]  /*156f0*/  ISETP.NE.AND.EX P3, PT, RZ, c[0x0][0x504], PT, P3 ;  /* 0x00014100ff007a0c */ /* 0x000fe20003f65330 */
[----:B------:R-:W-:Y:S01]  /*15700*/  IMAD.IADD R13, R9, 0x1, R2 ;  /* 0x00000001090d7824 */ /* 0x000fe200078e0202 */
[----:B------:R-:W-:Y:S01]  /*15710*/  ISETP.NE.AND.EX P2, PT, RZ, c[0x0][0x50c], PT, P0 ;  /* 0x00014300ff007a0c */ /* 0x000fe20003f45300 */
[----:B------:R4:W-:Y:S01]  /*15720*/  STS [R2+0x400], R5 ;  /* 0x0004000502007388 */ /* 0x0009e20000000800 */
[----:B-1----:R-:W-:-:S05]  /*15730*/  F2FP.BF16.PACK_AB R3, R29, R28 ;  /* 0x0000001c1d03723e */ /* 0x002fca00000010ff */
[----:B------:R1:W-:Y:S01]  /*15740*/  STS [R2], R3 ;  /* 0x0000000302007388 */ /* 0x0003e20000000800 */
[----:B---3--:R-:W-:Y:S02]  /*15750*/  F2FP.BF16.PACK_AB R4, R31, R30 ;  /* 0x0000001e1f04723e */ /* 0x008fe400000010ff */
[----:B----4-:R-:W-:Y:S01]  /*15760*/  F2FP.BF16.PACK_AB R5, R37, R36 ;  /* 0x000000242505723e */ /* 0x010fe200000010ff */
[----:B-1----:R-:W-:-:S05]  /*15770*/  IMAD.IADD R3, R0, 0x1, R6 ;  /* 0x0000000100037824 */ /* 0x002fca00078e0206 */
[----:B------:R1:W-:Y:S02]  /*15780*/  STS [R3+0x80], R4 ;  /* 0x0000800403007388 */ /* 0x0003e40000000800 */
[----:B-1----:R-:W-:Y:S01]  /*15790*/  IMAD.IADD R4, R6, 0x1, R2 ;  /* 0x0000000106047824 */ /* 0x002fe200078e0202 */
[----:B------:R-:W-:-:S05]  /*157a0*/  F2FP.BF16.PACK_AB R6, R135, R134 ;  /* 0x000000868706723e */ /* 0x000fca00000010ff */
[----:B------:R1:W-:Y:S04]  /*157b0*/  STS [R3+0x480], R6 ;  /* 0x0004800603007388 */ /* 0x0003e80000000800 */
[----:B------:R3:W-:Y:S01]  /*157c0*/  STS [R4], R5 ;  /* 0x0000000504007388 */ /* 0x0007e20000000800 */
[----:B-1----:R-:W-:Y:S01]  /*157d0*/  IMAD.IADD R6, R0, 0x1, R9 ;  /* 0x0000000100067824 */ /* 0x002fe200078e0209 */
[----:B---3--:R-:W-:-:S05]  /*157e0*/  F2FP.BF16.PACK_AB R5, R131, R130 ;  /* 0x000000828305723e */ /* 0x008fca00000010ff */
[----:B------:R1:W-:Y:S04]  /*157f0*/  STS [R4+0x400], R5 ;  /* 0x0004000504007388 */ /* 0x0003e80000000800 */
[----:B------:R3:W-:Y:S01]  /*15800*/  STS [R6+0x80], R7 ;  /* 0x0000800706007388 */ /* 0x0007e20000000800 */
[----:B-1----:R-:W-:Y:S02]  /*15810*/  F2FP.BF16.PACK_AB R5, R93, R92 ;  /* 0x0000005c5d05723e */ /* 0x002fe400000010ff */
[----:B---3--:R-:W-:-:S03]  /*15820*/  F2FP.BF16.PACK_AB R7, R121, R120 ;  /* 0x000000787907723e */ /* 0x008fc600000010ff */
[----:B------:R1:W-:Y:S04]  /*15830*/  STS [R6+0x480], R5 ;  /* 0x0004800506007388 */ /* 0x0003e80000000800 */
[----:B------:R3:W-:Y:S01]  /*15840*/  STS [R13], R7 ;  /* 0x000000070d007388 */ /* 0x0007e20000000800 */
[----:B-1----:R-:W-:Y:S02]  /*15850*/  F2FP.BF16.PACK_AB R5, R123, R122 ;  /* 0x0000007a7b05723e */ /* 0x002fe400000010ff */
[----:B---3--:R-:W-:-:S03]  /*15860*/  F2FP.BF16.PACK_AB R7, R119, R118 ;  /* 0x000000767707723e */ /* 0x008fc600000010ff */
[----:B------:R1:W-:Y:S02]  /*15870*/  STS [R13+0x400], R5 ;  /* 0x000400050d007388 */ /* 0x0003e40000000800 */
[----:B-1----:R-:W-:-:S05]  /*15880*/  IMAD.IADD R5, R9, 0x1, R3 ;  /* 0x0000000109057824 */ /* 0x002fca00078e0203 */
[----:B------:R1:W-:Y:S04]  /*15890*/  STS [R5+0x80], R8 ;  /* 0x0000800805007388 */ /* 0x0003e80000000800 */
[----:B------:R3:W-:Y:S01]  /*158a0*/  STS [R5+0x480], R7 ;  /* 0x0004800705007388 */ /* 0x0007e20000000800 */
[----:B-1----:R-:W-:Y:S01]  /*158b0*/  F2FP.BF16.PACK_AB R8, R101, R100 ;  /* 0x000000646508723e */ /* 0x002fe200000010ff */
[----:B---3--:R-:W-:Y:S01]  /*158c0*/  IMAD.IADD R7, R4, 0x1, R9 ;  /* 0x0000000104077824 */ /* 0x008fe200078e0209 */
[----:B------:R-:W-:-:S04]  /*158d0*/  F2FP.BF16.PACK_AB R9, R113, R112 ;  /* 0x000000707109723e */ /* 0x000fc800000010ff */
[----:B------:R1:W-:Y:S04]  /*158e0*/  STS [R7+0x400], R8 ;  /* 0x0004000807007388 */ /* 0x0003e80000000800 */
[----:B------:R3:W-:Y:S01]  /*158f0*/  STS [R7], R9 ;  /* 0x0000000907007388 */ /* 0x0007e20000000800 */
[----:B-1----:R-:W-:Y:S02]  /*15900*/  F2FP.BF16.PACK_AB R8, R137, R136 ;  /* 0x000000888908723e */ /* 0x002fe400000010ff */
[----:B---3--:R-:W-:-:S03]  /*15910*/  F2FP.BF16.PACK_AB R9, R41, R40 ;  /* 0x000000282909723e */ /* 0x008fc600000010ff */
[----:B------:R1:W-:Y:S04]  /*15920*/  STS [R0+0x4480], R8 ;  /* 0x0044800800007388 */ /* 0x0003e80000000800 */
[----:B------:R3:W-:Y:S01]  /*15930*/  STS [R0+0x4080], R9 ;  /* 0x0040800900007388 */ /* 0x0007e20000000800 */
        /* <DEDUP_REMOVED lines=35> */
[----:B------:R3:W-:Y:S04]  /*15b70*/  STS [R2+0x8400], R0 ;  /* 0x0084000002007388 */ /* 0x0007e80000000800 */
[----:B------:R-:W-:Y:S01]  /*15b80*/  STS [R3+0x8080], R12 ;  /* 0x0080800c03007388 */ /* 0x000fe20000000800 */
[----:B-1----:R-:W-:Y:S02]  /*15b90*/  F2FP.BF16.PACK_AB R8, R67, R66 ;  /* 0x000000424308723e */ /* 0x002fe400000010ff */
[----:B---3--:R-:W-:-:S03]  /*15ba0*/  F2FP.BF16.PACK_AB R2, R81, R80 ;  /* 0x000000505102723e */ /* 0x008fc600000010ff */
[----:B------:R1:W-:Y:S01]  /*15bb0*/  STS [R3+0x8480], R8 ;  /* 0x0084800803007388 */ /* 0x0003e20000000800 */
[----:B------:R-:W-:-:S03]  /*15bc0*/  F2FP.BF16.PACK_AB R0, R83, R82 ;  /* 0x000000525300723e */ /* 0x000fc600000010ff */
[----:B------:R3:W-:Y:S04]  /*15bd0*/  STS [R4+0x8000], R2 ;  /* 0x0080000204007388 */ /* 0x0007e80000000800 */
[----:B------:R4:W-:Y:S01]  /*15be0*/  STS [R4+0x8400], R0 ;  /* 0x0084000004007388 */ /* 0x0009e20000000800 */
[C---:B-1----:R-:W-:Y:S02]  /*15bf0*/  @P2 IADD3 R8, P0, R242.reuse, c[0x0][0x508], RZ ;  /* 0x00014200f2082a10 */ /* 0x042fe40007f1e0ff */
[----:B---3--:R-:W-:Y:S02]  /*15c00*/  F2FP.BF16.PACK_AB R2, R133, R132 ;  /* 0x000000848502723e */ /* 0x008fe400000010ff */
[----:B------:R-:W-:Y:S02]  /*15c10*/  @P2 IADD3.X R9, R243, c[0x0][0x50c], RZ, P0, !PT ;  /* 0x00014300f3092a10 */ /* 0x000fe400007fe4ff */
[----:B----4-:R-:W-:Y:S01]  /*15c20*/  F2FP.BF16.PACK_AB R0, R79, R78 ;  /* 0x0000004e4f00723e */ /* 0x010fe200000010ff */
[----:B------:R1:W-:Y:S01]  /*15c30*/  STS [R6+0x8080], R2 ;  /* 0x0080800206007388 */ /* 0x0003e20000000800 */
[----:B------:R-:W-:-:S03]  /*15c40*/  IADD3 R4, P1, R242, c[0x0][0x500], RZ ;  /* 0x00014000f2047a10 */ /* 0x000fc60007f3e0ff */
        /* <DEDUP_REMOVED lines=11> */
[----:B------:R1:W-:Y:S01]  /*15d00*/  STS [R7+0x8400], R2 ;  /* 0x0084000207007388 */ /* 0x0003e20000000800 */
[----:B------:R-:W-:-:S03]  /*15d10*/  IADD3.X R5, R243, c[0x0][0x504], RZ, P1, !PT ;  /* 0x00014100f3057a10 */ /* 0x000fc60000ffe4ff */
[----:B------:R3:W-:Y:S04]  /*15d20*/  STS [R7+0x8000], R0 ;  /* 0x0080000007007388 */ /* 0x0007e80000000800 */
[----:B------:R-:W-:Y:S01]  /*15d30*/  BAR.SYNC.DEFER_BLOCKING 0x1, 0x100 ;  /* 0x0044000000007b1d */ /* 0x000fe20000010000 */
[----:B-1----:R-:W-:-:S05]  /*15d40*/  IMAD.MOV.U32 R2, RZ, RZ, RZ ;  /* 0x000000ffff027224 */ /* 0x002fca00078e00ff */
[----:B------:R1:W5:Y:S04]  /*15d50*/  @P2 LDG.E R16, [R8.64] ;  /* 0x0000000808102981 */ /* 0x000368000c1e1900 */
[----:B------:R1:W5:Y:S01]  /*15d60*/  @P3 LDG.E R2, [R4.64] ;  /* 0x0000000804023981 */ /* 0x000362000c1e1900 */
[----:B------:R-:W-:-:S04]  /*15d70*/  ISETP.NE.AND P0, PT, R248, RZ, PT ;  /* 0x000000fff800720c */ /* 0x000fc80003f05270 */
[----:B---3--:R-:W-:Y:S01]  /*15d80*/  SEL R0, R248, c[0x0][0x3d4], P0 ;  /* 0x0000f500f8007a07 */ /* 0x008fe20000000000 */
[----:B------:R-:W-:Y:S05]  /*15d90*/  @P2 BRA `(.L_x_1838) ;  /* 0x0000004000002947 */ /* 0x000fea0003800000 */
[----:B------:R-:W-:Y:S05]  /*15da0*/  @!P3 BRA `(.L_x_1838) ;  /* 0x000000300000b947 */ /* 0x000fea0003800000 */
[----:B-----5:R3:W4:Y:S04]  /*15db0*/  LDG.E R16, [R4.64] ;  /* 0x0000000804107981 */ /* 0x020728000c1e1900 */
[----:B-1-3--:R-:W4:Y:S02]  /*15dc0*/  LDG.E R4, [R4.64+0x4] ;  /* 0x0000040804047981 */ /* 0x00af24000c1e1900 */
[----:B----4-:R-:W-:Y:S02]  /*15dd0*/  IADD3 R16, -R16, R4, RZ ;  /* 0x0000000410107210 */ /* 0x010fe40007ffe1ff */
.L_x_1838:
[----:B------:R-:W-:Y:S01]  /*15de0*/  IMAD.MOV.U32 R12, RZ, RZ, 0x368 ;  /* 0x00000368ff0c7424 */ /* 0x000fe200078e00ff */
[----:B------:R-:W-:Y:S01]  /*15df0*/  ISETP.GT.AND P2, PT, R0, 0x1, PT ;  /* 0x000000010000780c */ /* 0x000fe20003f44270 */
        /* <DEDUP_REMOVED lines=9> */
[----:B------:R-:W2:Y:S08]  /*15e90*/  LDC.64 R20, c[0x0][R12+0x178] ;  /* 0x00005e000c147b82 */ /* 0x000eb00000000a00 */
[----:B------:R1:W2:Y:S01]  /*15ea0*/  LDC.64 R18, c[0x0][R12+0x160] ;  /* 0x000058000c127b82 */ /* 0x0002a20000000a00 */
[----:B----4-:R-:W-:-:S04]  /*15eb0*/  IMAD R3, R7, R0, RZ ;  /* 0x0000000007037224 */ /* 0x010fc800078e02ff */
[C---:B------:R-:W-:Y:S02]  /*15ec0*/  IMAD R4, R6.reuse, R4, R3 ;  /* 0x0000000406047224 */ /* 0x040fe400078e0203 */
[----:B------:R-:W-:-:S04]  /*15ed0*/  IMAD.WIDE.U32 R6, R6, R0, RZ ;  /* 0x0000000006067225 */ /* 0x000fc800078e00ff */
[-C--:B-1----:R-:W-:Y:S02]  /*15ee0*/  IMAD R3, R9, R5.reuse, RZ ;  /* 0x0000000509037224 */ /* 0x082fe400078e02ff */
[----:B------:R-:W-:-:S04]  /*15ef0*/  IMAD.WIDE.U32 R8, R8, R5, RZ ;  /* 0x0000000508087225 */ /* 0x000fc800078e00ff */
[----:B------:R-:W-:Y:S01]  /*15f00*/  IMAD.IADD R13, R9, 0x1, R3 ;  /* 0x00000001090d7824 */ /* 0x000fe200078e0203 */
[----:B-----5:R-:W-:Y:S01]  /*15f10*/  IADD3 R14, P4, P3, R6, R8, R2 ;  /* 0x00000008060e7210 */ /* 0x020fe20007b9e002 */
[----:B------:R-:W-:Y:S01]  /*15f20*/  IMAD.IADD R15, R7, 0x1, R4 ;  /* 0x00000001070f7824 */ /* 0x000fe200078e0204 */
[----:B------:R-:W-:Y:S01]  /*15f30*/  SEL R6, R249, RZ, P2 ;  /* 0x000000fff9067207 */ /* 0x000fe20001000000 */
[----:B------:R-:W-:-:S04]  /*15f40*/  IMAD.MOV.U32 R3, RZ, RZ, c[0x0][0x4e8] ;  /* 0x00013a00ff037624 */ /* 0x000fc800078e00ff */
[-C--:B--2---:R-:W-:Y:S01]  /*15f50*/  IMAD R9, R21, R6.reuse, RZ ;  /* 0x0000000615097224 */ /* 0x084fe200078e02ff */
[----:B------:R-:W-:Y:S01]  /*15f60*/  ISETP.NE.AND P5, PT, R3, 0x1, PT ;  /* 0x000000010300780c */ /* 0x000fe20003fa5270 */
[----:B------:R-:W-:Y:S02]  /*15f70*/  IMAD.WIDE.U32 R6, R20, R6, RZ ;  /* 0x0000000614067225 */ /* 0x000fe400078e00ff */
[----:B------:R-:W2:Y:S02]  /*15f80*/  LDL R20, [R1+0x48] ;  /* 0x0000480001147983 */ /* 0x000ea40000100800 */
[----:B------:R-:W-:Y:S02]  /*15f90*/  IMAD.IADD R12, R7, 0x1, R9 ;  /* 0x00000001070c7824 */ /* 0x000fe400078e0209 */
[----:B---3--:R-:W-:-:S06]  /*15fa0*/  IMAD R3, R237, 0x80, R23 ;  /* 0x00000080ed037824 */ /* 0x008fcc00078e0217 */
[----:B------:R-:W-:-:S04]  /*15fb0*/  @P5 IMAD.HI.U32 R8, R3, c[0x0][0x4ec], RZ ;  /* 0x00013b0003085a27 */ /* 0x000fc800078e00ff */
[----:B------:R-:W-:Y:S01]  /*15fc0*/  IMAD.MOV.U32 R4, RZ, RZ, R3 ;  /* 0x000000ffff047224 */ /* 0x000fe200078e0003 */
[----:B------:R-:W-:Y:S02]  /*15fd0*/  @P5 SHF.R.U32.HI R4, RZ, c[0x0][0x4f0], R8 ;  /* 0x00013c00ff045a19 */ /* 0x000fe40000011608 */
[----:B------:R-:W-:Y:S02]  /*15fe0*/  SHF.R.S32.HI R8, RZ, 0x1f, R2 ;  /* 0x0000001fff087819 */ /* 0x000fe40000011402 */
[----:B------:R-:W-:Y:S02]  /*15ff0*/  IADD3 R6, P1, P0, R4, R14, R6 ;  /* 0x0000000e04067210 */ /* 0x000fe4000783e006 */
[--C-:B------:R-:W-:Y:S01]  /*16000*/  SHF.R.S32.HI R9, RZ, 0x1f, R4.reuse ;  /* 0x0000001fff097819 */ /* 0x100fe20000011404 */
[----:B------:R-:W-:Y:S01]  /*16010*/  IMAD.MOV R4, RZ, RZ, -R4 ;  /* 0x000000ffff047224 */ /* 0x000fe200078e0a04 */
[----:B------:R-:W-:-:S03]  /*16020*/  IADD3.X R7, R15, R13, R8, P4, P3 ;  /* 0x0000000d0f077210 */ /* 0x000fc600027e6408 */
[----:B------:R-:W-:Y:S01]  /*16030*/  IMAD R4, R4, c[0x0][0x4e8], R3 ;  /* 0x00013a0004047a24 */ /* 0x000fe200078e0203 */
[----:B------:R-:W-:-:S03]  /*16040*/  IADD3.X R7, R9, R7, R12, P1, P0 ;  /* 0x0000000709077210 */ /* 0x000fc60000fe040c */
[----:B------:R-:W-:Y:S01]  /*16050*/  IMAD R9, R19, R4, RZ ;  /* 0x0000000413097224 */ /* 0x000fe200078e02ff */
[----:B------:R-:W-:-:S05]  /*16060*/  SHF.R.S32.HI R12, RZ, 0x1f, R4 ;  /* 0x0000001fff0c7819 */ /* 0x000fca0000011404 */
[C---:B------:R-:W-:Y:S02]  /*16070*/  IMAD R9, R18.reuse, R12, R9 ;  /* 0x0000000c12097224 */ /* 0x040fe400078e0209 */
[----:B------:R-:W-:Y:S02]  /*16080*/  IMAD.MOV.U32 R12, RZ, RZ, c[0x0][0x4a8] ;  /* 0x00012a00ff0c7624 */ /* 0x000fe400078e00ff */
[----:B------:R-:W-:Y:S01]  /*16090*/  IMAD.WIDE.U32 R6, R18, R4, R6 ;  /* 0x0000000412067225 */ /* 0x000fe200078e0006 */
[----:B------:R-:W-:Y:S02]  /*160a0*/  SHF.R.S32.HI R23, RZ, 0x1f, R187 ;  /* 0x0000001fff177819 */ /* 0x000fe400000114bb */
[----:B------:R-:W-:Y:S01]  /*160b0*/  SEL R12, R12, c[0x0][0x450], P2 ;  /* 0x000114000c0c7a07 */ /* 0x000fe20001000000 */
[----:B------:R-:W-:Y:S02]  /*160c0*/  IMAD.MOV.U32 R13, RZ, RZ, c[0x0][0x4ac] ;  /* 0x00012b00ff0d7624 */ /* 0x000fe400078e00ff */
[----:B------:R-:W-:Y:S01]  /*160d0*/  IMAD.IADD R4, R7, 0x1, R9 ;  /* 0x0000000107047824 */ /* 0x000fe200078e0209 */
[----:B------:R-:W-:-:S02]  /*160e0*/  LEA R12, P0, R6, R12, 0x2 ;  /* 0x0000000c060c7211 */ /* 0x000fc400078010ff */
[----:B------:R-:W-:Y:S02]  /*160f0*/  SEL R13, R13, c[0x0][0x454], P2 ;  /* 0x000115000d0d7a07 */ /* 0x000fe40001000000 */
[----:B------:R-:W-:Y:S02]  /*16100*/  LEA.HI R23, R23, R187, RZ, 0x5 ;  /* 0x000000bb17177211 */ /* 0x000fe400078f28ff */
[----:B------:R-:W-:Y:S02]  /*16110*/  LEA.HI.X R6, R6, R13, R4, 0x2, P0 ;  /* 0x0000000d06067211 */ /* 0x000fe400000f1404 */
[----:B------:R-:W-:Y:S01]  /*16120*/  LOP3.LUT R23, R23, 0xffffffe0, RZ, 0xc0, !PT ;  /* 0xffffffe017177812 */ /* 0x000fe200078ec0ff */
[----:B------:R-:W-:Y:S04]  /*16130*/  SHFL.IDX PT, R14, R12, RZ, 0x1c1f ;  /* 0x001c1fff0c0e7589 */ /* 0x000fe800000e0000 */
[----:B------:R-:W1:Y:S01]  /*16140*/  SHFL.IDX PT, R15, R6, RZ, 0x1c1f ;  /* 0x001c1fff060f7589 */ /* 0x000e6200000e0000 */
[----:B------:R-:W-:-:S03]  /*16150*/  IMAD.IADD R23, R187, 0x1, -R23 ;  /* 0x00000001bb177824 */ /* 0x000fc600078e0a17 */
[----:B------:R-:W-:Y:S01]  /*16160*/  SHFL.IDX PT, R12, R12, 0x1, 0x1c1f ;  /* 0x003c1f000c0c7f89 */ /* 0x000fe200000e0000 */
[----:B------:R-:W-:-:S03]  /*16170*/  IMAD R4, R16, c[0x0][0x4e8], RZ ;  /* 0x00013a0010047a24 */ /* 0x000fc600078e02ff */
[----:B------:R2:W3:Y:S01]  /*16180*/  SHFL.IDX PT, R13, R6, 0x1, 0x1c1f ;  /* 0x003c1f00060d7f89 */ /* 0x0004e200000e0000 */
[----:B------:R-:W-:Y:S01]  /*16190*/  LOP3.LUT P0, RZ, R23, 0x3, RZ, 0xc0, !PT ;  /* 0x0000000317ff7812 */ /* 0x000fe2000780c0ff */
[----:B--2---:R-:W-:-:S05]  /*161a0*/  IMAD R6, R237, 0x80, R20 ;  /* 0x00000080ed067824 */ /* 0x004fca00078e0214 */
[C---:B------:R-:W-:Y:S02]  /*161b0*/  IADD3 R7, R6.reuse, 0x8, RZ ;  /* 0x0000000806077810 */ /* 0x040fe40007ffe0ff */
[-C--:B------:R-:W-:Y:S02]  /*161c0*/  ISETP.GE.OR P1, PT, R6, R4.reuse, P0 ;  /* 0x000000040600720c */ /* 0x080fe40000726670 */
[----:B------:R-:W-:-:S11]  /*161d0*/  ISETP.GE.OR P0, PT, R7, R4, P0 ;  /* 0x000000040700720c */ /* 0x000fd60000706670 */
[----:B-1----:R1:W-:Y:S01]  /*161e0*/  @!P1 ST.E [R14.64], R22 ;  /* 0x000000160e009985 */ /* 0x0023e2000c101908 */
[----:B------:R-:W-:-:S03]  /*161f0*/  ISETP.GE.AND P1, PT, R7, R4, PT ;  /* 0x000000040700720c */ /* 0x000fc60003f26270 */
[----:B---3--:R2:W-:Y:S01]  /*16200*/  @!P0 ST.E [R12.64], R17 ;  /* 0x000000110c008985 */ /* 0x0085e2000c101908 */
[----:B------:R-:W-:Y:S02]  /*16210*/  ISETP.GE.AND P0, PT, R6, R4, PT ;  /* 0x000000040600720c */ /* 0x000fe40003f06270 */
[----:B-1----:R-:W-:Y:S01]  /*16220*/  P2R R15, PR, RZ, 0x2 ;  /* 0x00000002ff0f7803 */ /* 0x002fe20000000000 */
[----:B------:R-:W-:Y:S05]  /*16230*/  @P2 BRA `(.L_x_1839) ;  /* 0x000007c000002947 */ /* 0x000fea0003800000 */
[----:B------:R-:W-:Y:S01]  /*16240*/  IMAD R8, R8, c[0x0][0x3a0], RZ ;  /* 0x0000e80008087a24 */ /* 0x000fe200078e02ff */
[----:B------:R-:W-:Y:S01]  /*16250*/  SHF.R.S32.HI R9, RZ, 0x1f, R0 ;  /* 0x0000001fff097819 */ /* 0x000fe20000011400 */
[C---:B------:R-:W-:Y:S01]  /*16260*/  IMAD.WIDE.U32 R6, R2.reuse, c[0x0][0x3a0], RZ ;  /* 0x0000e80002067a25 */ /* 0x040fe200078e00ff */
[----:B------:R1:W3:Y:S01]  /*16270*/  LDS.128 R24, [R107+0x80] ;  /* 0x000080006b187984 */ /* 0x0002e20000000c00 */
[C---:B--2---:R-:W-:Y:S02]  /*16280*/  LEA R12, R237.reuse, R241, 0x7 ;  /* 0x000000f1ed0c7211 */ /* 0x044fe400078e38ff */
[----:B------:R-:W-:Y:S01]  /*16290*/  IMAD R2, R2, c[0x0][0x3a4], R8 ;  /* 0x0000e90002027a24 */ /* 0x000fe200078e0208 */
[----:B------:R-:W-:Y:S01]  /*162a0*/  LEA R8, R237, R216, 0x7 ;  /* 0x000000d8ed087211 */ /* 0x000fe200078e38ff */
[----:B------:R1:W2:Y:S03]  /*162b0*/  LDS.128 R40, [R107+0x1080] ;  /* 0x001080006b287984 */ /* 0x0002a60000000c00 */
[----:B------:R-:W-:Y:S01]  /*162c0*/  IADD3 R3, R7, R2, RZ ;  /* 0x0000000207037210 */ /* 0x000fe20007ffe0ff */
[----:B------:R1:W4:Y:S01]  /*162d0*/  LDS.128 R52, [R107+0x2080] ;  /* 0x002080006b347984 */ /* 0x0003220000000c00 */
        /* <DEDUP_REMOVED lines=30> */
[----:B------:R-:W-:-:S04]  /*164c0*/  LEA R14, P0, R2, c[0x0][0x380], 0x1 ;  /* 0x0000e000020e7a11 */ /* 0x000fc800078008ff */
[----:B------:R-:W-:-:S04]  /*164d0*/  IADD3 R0, R3, R0, RZ ;  /* 0x0000000003007210 */ /* 0x000fc80007ffe0ff */
[----:B------:R-:W-:Y:S01]  /*164e0*/  LEA.HI.X R13, R2, c[0x0][0x384], R0, 0x1, P0 ;  /* 0x0000e100020d7a11 */ /* 0x000fe200000f0c00 */
[----:B------:R-:W-:Y:S05]  /*164f0*/  BRA.DIV ~URZ, `(.L_x_1840) ;  /* 0x00004db27f007947 */ /* 0x000fea000b800000 */
[----:B--234-:R2:W3:Y:S02]  /*16500*/  SHFL.IDX PT, R5, R13, RZ, 0x181f ;  /* 0x00181fff0d057589 */ /* 0x01c4e400000e0000 */
.L_x_1919:
[----:B------:R-:W-:Y:S05]  /*16510*/  BRA.DIV ~URZ, `(.L_x_1841) ;  /* 0x00004e027f007947 */ /* 0x000fea000b800000 */
[----:B------:R4:W2:Y:S02]  /*16520*/  SHFL.IDX PT, R0, R14, RZ, 0x181f ;  /* 0x00181fff0e007589 */ /* 0x0008a400000e0000 */
.L_x_1920:
[----:B------:R-:W-:Y:S01]  /*16530*/  ISETP.GE.AND P0, PT, R12, R4, PT ;  /* 0x000000040c00720c */ /* 0x000fe20003f06270 */
[----:B------:R-:W-:-:S12]  /*16540*/  BSSY B0, `(.L_x_1842) ;  /* 0x000000e000007945 */ /* 0x000fd80003800000 */
[----:B------:R-:W-:Y:S05]  /*16550*/  @P0 BRA `(.L_x_1843) ;  /* 0x000000c000000947 */ /* 0x000fea0003800000 */
[----:B------:R-:W-:Y:S02]  /*16560*/  ISETP.GE.AND P2, PT, R202, c[0x0][0x3c8], PT ;  /* 0x0000f200ca007a0c */ /* 0x000fe40003f46270 */
[----:B------:R-:W-:Y:S02]  /*16570*/  ISETP.GE.AND P1, PT, R204, c[0x0][0x3c8], PT ;  /* 0x0000f200cc007a0c */ /* 0x000fe40003f26270 */
[----:B------:R-:W-:-:S09]  /*16580*/  ISETP.GE.AND P0, PT, R205, c[0x0][0x3c8], PT ;  /* 0x0000f200cd007a0c */ /* 0x000fd20003f06270 */
        /* <DEDUP_REMOVED lines=9> */
.L_x_1843:
[----:B------:R-:W-:Y:S05]  /*16620*/  BSYNC B0 ;  /* 0x0000000000007941 */ /* 0x000fea0003800000 */
.L_x_1842:
[----:B------:R-:W-:Y:S05]  /*16630*/  BRA.DIV ~URZ, `(.L_x_1844) ;  /* 0x00004d527f007947 */ /* 0x000fea000b800000 */
[----:B---3--:R3:W4:Y:S04]  /*16640*/  SHFL.IDX PT, R5, R13, 0x1, 0x181f ;  /* 0x00381f000d057f89 */ /* 0x00872800000e0000 */
[----:B--2---:R3:W2:Y:S02]  /*16650*/  SHFL.IDX PT, R0, R14, 0x1, 0x181f ;  /* 0x00381f000e007f89 */ /* 0x0046a400000e0000 */
.L_x_1921:
        /* <DEDUP_REMOVED lines=16> */
.L_x_1846:
[----:B------:R-:W-:Y:S05]  /*16760*/  BSYNC B0 ;  /* 0x0000000000007941 */ /* 0x000fea0003800000 */
.L_x_1845:
[----:B------:R-:W-:Y:S05]  /*16770*/  BRA.DIV ~URZ, `(.L_x_1847) ;  /* 0x00004ce27f007947 */ /* 0x000fea000b800000 */
[----:B----4-:R4:W3:Y:S02]  /*16780*/  SHFL.IDX PT, R5, R13, 0x2, 0x181f ;  /* 0x00581f000d057f89 */ /* 0x0108e400000e0000 */
.L_x_1922:
[----:B------:R-:W-:Y:S05]  /*16790*/  BRA.DIV ~URZ, `(.L_x_1848) ;  /* 0x00004d327f007947 */ /* 0x000fea000b800000 */
[----:B--2---:R2:W4:Y:S02]  /*167a0*/  SHFL.IDX PT, R0, R14, 0x2, 0x181f ;  /* 0x00581f000e007f89 */ /* 0x00452400000e0000 */
.L_x_1923:
        /* <DEDUP_REMOVED lines=16> */
.L_x_1850:
[----:B------:R-:W-:Y:S05]  /*168b0*/  BSYNC B0 ;  /* 0x0000000000007941 */ /* 0x000fea0003800000 */
.L_x_1849:
[----:B------:R-:W-:Y:S05]  /*168c0*/  BRA.DIV ~URZ, `(.L_x_1851) ;  /* 0x00004c727f007947 */ /* 0x000fea000b800000 */
[----:B---3--:R3:W2:Y:S04]  /*168d0*/  SHFL.IDX PT, R6, R13, 0x3, 0x181f ;  /* 0x00781f000d067f89 */ /* 0x0086a800000e0000 */
[----:B----4-:R3:W4:Y:S02]  /*168e0*/  SHFL.IDX PT, R0, R14, 0x3, 0x181f ;  /* 0x00781f000e007f89 */ /* 0x01072400000e0000 */
.L_x_1924:
[----:B------:R-:W-:-:S04]  /*168f0*/  IADD3 R2, R12, 0x60, RZ ;  /* 0x000000600c027810 */ /* 0x000fc80007ffe0ff */
[----:B------:R-:W-:-:S13]  /*16900*/  ISETP.GE.AND P0, PT, R2, R4, PT ;  /* 0x000000040200720c */ /* 0x000fda0003f06270 */
[----:B------:R-:W-:Y:S05]  /*16910*/  @P0 BRA `(.L_x_1852) ;  /* 0x0000246000000947 */ /* 0x000fea0003800000 */
[----:B------:R-:W-:Y:S02]  /*16920*/  ISETP.GE.AND P1, PT, R202, c[0x0][0x3c8], PT ;  /* 0x0000f200ca007a0c */ /* 0x000fe40003f26270 */
[----:B------:R-:W-:-:S11]  /*16930*/  ISETP.GE.AND P0, PT, R204, c[0x0][0x3c8], PT ;  /* 0x0000f200cc007a0c */ /* 0x000fd60003f06270 */
        /* <DEDUP_REMOVED lines=12> */
.L_x_1839:
[----:B------:R-:W-:Y:S02]  /*16a00*/  IMAD R8, R8, c[0x0][0x408], RZ ;  /* 0x0001020008087a24 */ /* 0x000fe400078e02ff */
[----:B------:R-:W-:-:S04]  /*16a10*/  IMAD.WIDE.U32 R6, R2, c[0x0][0x408], RZ ;  /* 0x0001020002067a25 */ /* 0x000fc800078e00ff */
[----:B------:R-:W-:-:S05]  /*16a20*/  IMAD R2, R2, c[0x0][0x40c], R8 ;  /* 0x0001030002027a24 */ /* 0x000fca00078e0208 */
[----:B------:R-:W-:Y:S02]  /*16a30*/  IADD3 R7, R7, R2, RZ ;  /* 0x0000000207077210 */ /* 0x000fe40007ffe0ff */
[----:B------:R-:W-:-:S03]  /*16a40*/  SHF.R.S32.HI R2, RZ, 0x1f, R0 ;  /* 0x0000001fff027819 */ /* 0x000fc60000011400 */
[----:B------:R-:W-:-:S04]  /*16a50*/  IMAD.WIDE.U32 R6, R5, c[0x0][0x438], R6 ;  /* 0x00010e0005067a25 */ /* 0x000fc800078e0006 */
[----:B------:R-:W-:Y:S01]  /*16a60*/  IMAD R2, R2, c[0x0][0x440], RZ ;  /* 0x0001100002027a24 */ /* 0x000fe200078e02ff */
[----:B------:R-:W-:Y:S01]  /*16a70*/  MOV R4, R6 ;  /* 0x0000000600047202 */ /* 0x000fe20000000f00 */
[----:B------:R-:W-:Y:S02]  /*16a80*/  IMAD R5, R5, c[0x0][0x43c], R7 ;  /* 0x00010f0005057a24 */ /* 0x000fe400078e0207 */
[----:B------:R-:W-:-:S04]  /*16a90*/  @P5 IMAD.HI.U32 R7, R3, c[0x0][0x4ec], RZ ;  /* 0x00013b0003075a27 */ /* 0x000fc800078e00ff */
[C---:B------:R-:W-:Y:S02]  /*16aa0*/  IMAD R2, R0.reuse, c[0x0][0x444], R2 ;  /* 0x0001110000027a24 */ /* 0x040fe400078e0202 */
[----:B------:R-:W-:Y:S01]  /*16ab0*/  IMAD.WIDE.U32 R4, R0, c[0x0][0x440], R4 ;  /* 0x0001100000047a25 */ /* 0x000fe200078e0004 */
[----:B------:R-:W-:Y:S02]  /*16ac0*/  MOV R0, R3 ;  /* 0x0000000300007202 */ /* 0x000fe40000000f00 */
[----:B------:R-:W-:Y:S02]  /*16ad0*/  @P5 SHF.R.U32.HI R0, RZ, c[0x0][0x4f0], R7 ;  /* 0x00013c00ff005a19 */ /* 0x000fe40000011607 */
        /* <DEDUP_REMOVED lines=19> */
.L_x_1925:
[----:B------:R-:W-:Y:S05]  /*16c10*/  BRA.DIV ~URZ, `(.L_x_1854) ;  /* 0x00004a627f007947 */ /* 0x000fea000b800000 */
[----:B------:R4:W1:Y:S02]  /*16c20*/  SHFL.IDX PT, R0, R14, RZ, 0x1c1f ;  /* 0x001c1fff0e007589 */ /* 0x00086400000e0000 */
.L_x_1926:
[----:B------:R-:W-:Y:S01]  /*16c30*/  BSSY B0, `(.L_x_1855) ;  /* 0x00000a4000007945 */ /* 0x000fe20003800000 */
[----:B------:R-:W-:Y:S05]  /*16c40*/  @P0 BRA `(.L_x_1856) ;  /* 0x00000a2000000947 */ /* 0x000fea0003800000 */
[C---:B------:R-:W-:Y:S02]  /*16c50*/  IADD3 R9, R250.reuse, 0x8, RZ ;  /* 0x00000008fa097810 */ /* 0x040fe40007ffe0ff */
[C---:B------:R-:W-:Y:S02]  /*16c60*/  ISETP.GE.AND P1, PT, R250.reuse, c[0x0][0x3c8], PT ;  /* 0x0000f200fa007a0c */ /* 0x040fe40003f26270 */
[----:B------:R-:W-:Y:S02]  /*16c70*/  ISETP.GE.AND P0, PT, R9, c[0x0][0x3c8], PT ;  /* 0x0000f20009007a0c */ /* 0x000fe40003f06270 */
[C---:B--2---:R-:W-:Y:S02]  /*16c80*/  IADD3 R12, R250.reuse, 0x10, RZ ;  /* 0x00000010fa0c7810 */ /* 0x044fe40007ffe0ff */
[----:B------:R-:W-:-:S02]  /*16c90*/  IADD3 R8, R250, 0x18, RZ ;  /* 0x00000018fa087810 */ /* 0x000fc40007ffe0ff */
[----:B------:R-:W-:Y:S02]  /*16ca0*/  IADD3 R13, R250, 0x8, RZ ;  /* 0x00000008fa0d7810 */ /* 0x000fe40007ffe0ff */
[----:B------:R-:W-:Y:S02]  /*16cb0*/  ISETP.GE.AND P3, PT, R12, c[0x0][0x3c8], PT ;  /* 0x0000f2000c007a0c */ /* 0x000fe40003f66270 */
[----:B------:R-:W-:Y:S01]  /*16cc0*/  ISETP.GE.AND P4, PT, R8, c[0x0][0x3c8], PT ;  /* 0x0000f20008007a0c */ /* 0x000fe20003f86270 */
[----:B-1----:R-:W-:Y:S01]  /*16cd0*/  @!P1 IMAD.MOV.U32 R6, RZ, RZ, R0 ;  /* 0x000000ffff069224 */ /* 0x002fe200078e0000 */
[----:B------:R-:W-:Y:S01]  /*16ce0*/  SHF.R.S32.HI R13, RZ, 0x1f, R13 ;  /* 0x0000001fff0d7819 */ /* 0x000fe2000001140d */
[----:B---3--:R-:W-:Y:S01]  /*16cf0*/  @!P1 IMAD.MOV.U32 R7, RZ, RZ, R4 ;  /* 0x000000ffff079224 */ /* 0x008fe200078e0004 */
[C---:B------:R-:W-:Y:S02]  /*16d00*/  @!P0 LEA R2, P2, R9.reuse, R0, 0x2 ;  /* 0x0000000009028211 */ /* 0x040fe400078410ff */
[C---:B------:R-:W-:Y:S01]  /*16d10*/  IADD3 R16, R250.reuse, 0x20, RZ ;  /* 0x00000020fa107810 */ /* 0x040fe20007ffe0ff */
[----:B------:R-:W-:Y:S01]  /*16d20*/  @!P1 IMAD.WIDE R6, R250, 0x4, R6 ;  /* 0x00000004fa069825 */ /* 0x000fe200078e0206 */
[----:B------:R-:W-:-:S02]  /*16d30*/  @!P0 LEA.HI.X R3, R9, R4, R13, 0x2, P2 ;  /* 0x0000000409038211 */ /* 0x000fc400010f140d */
[C---:B------:R-:W-:Y:S02]  /*16d40*/  IADD3 R9, R250.reuse, 0x28, RZ ;  /* 0x00000028fa097810 */ /* 0x040fe40007ffe0ff */
[----:B------:R-:W-:Y:S01]  /*16d50*/  IADD3 R17, R250, 0x10, RZ ;  /* 0x00000010fa117810 */ /* 0x000fe20007ffe0ff */
[----:B------:R1:W-:Y:S01]  /*16d60*/  @!P1 ST.E.64 [R6.64], R26 ;  /* 0x0000001a06009985 */ /* 0x0003e2000c101b08 */
[----:B------:R-:W-:Y:S02]  /*16d70*/  ISETP.GE.AND P2, PT, R16, c[0x0][0x3c8], PT ;  /* 0x0000f20010007a0c */ /* 0x000fe40003f46270 */
[----:B------:R-:W-:Y:S01]  /*16d80*/  IADD3 R13, R250, 0x18, RZ ;  /* 0x00000018fa0d7810 */ /* 0x000fe20007ffe0ff */
[----:B------:R2:W-:Y:S01]  /*16d90*/  @!P0 ST.E.64 [R2.64], R28 ;  /* 0x0000001c02008985 */ /* 0x0005e2000c101b08 */
[----:B------:R-:W-:Y:S02]  /*16da0*/  ISETP.GE.AND P1, PT, R9, c[0x0][0x3c8], PT ;  /* 0x0000f20009007a0c */ /* 0x000fe40003f26270 */
[----:B------:R-:W-:-:S02]  /*16db0*/  SHF.R.S32.HI R17, RZ, 0x1f, R17 ;  /* 0x0000001fff117819 */ /* 0x000fc40000011411 */
[----:B------:R-:W-:Y:S02]  /*16dc0*/  SHF.R.S32.HI R13, RZ, 0x1f, R13 ;  /* 0x0000001fff0d7819 */ /* 0x000fe4000001140d */
[C---:B------:R-:W-:Y:S02]  /*16dd0*/  IADD3 R18, R250.reuse, 0x60, RZ ;  /* 0x00000060fa127810 */ /* 0x040fe40007ffe0ff */
[----:B------:R-:W-:Y:S02]  /*16de0*/  IADD3 R19, R250, 0x80, RZ ;  /* 0x00000080fa137810 */ /* 0x000fe40007ffe0ff */
[----:B------:R-:W-:Y:S02]  /*16df0*/  SHF.R.S32.HI R18, RZ, 0x1f, R18 ;  /* 0x0000001fff127819 */ /* 0x000fe40000011412 */
[----:B------:R-:W-:Y:S02]  /*16e00*/  SHF.R.S32.HI R19, RZ, 0x1f, R19 ;  /* 0x0000001fff137819 */ /* 0x000fe40000011413 */
[----:B-1----:R-:W-:-:S02]  /*16e10*/  @!P3 LEA R6, P5, R12, R0, 0x2 ;  /* 0x000000000c06b211 */ /* 0x002fc400078a10ff */
[----:B--2---:R-:W-:Y:S02]  /*16e20*/  @!P4 LEA R2, P0, R8, R0, 0x2 ;  /* 0x000000000802c211 */ /* 0x004fe400078010ff */
[-C--:B------:R-:W-:Y:S02]  /*16e30*/  @!P3 LEA.HI.X R7, R12, R4.reuse, R17, 0x2, P5 ;  /* 0x000000040c07b211 */ /* 0x080fe400028f1411 */
[----:B------:R-:W-:Y:S02]  /*16e40*/  @!P4 LEA.HI.X R3, R8, R4, R13, 0x2, P0 ;  /* 0x000000040803c211 */ /* 0x000fe400000f140d */
[C---:B------:R-:W-:Y:S01]  /*16e50*/  IADD3 R12, R250.reuse, 0x30, RZ ;  /* 0x00000030fa0c7810 */ /* 0x040fe20007ffe0ff */
[----:B------:R1:W-:Y:S01]  /*16e60*/  @!P3 ST.E.64 [R6.64], R30 ;  /* 0x0000001e0600b985 */ /* 0x0003e2000c101b08 */
[C---:B------:R-:W-:Y:S02]  /*16e70*/  IADD3 R17, R250.reuse, 0x20, RZ ;  /* 0x00000020fa117810 */ /* 0x040fe40007ffe0ff */
[C---:B------:R-:W-:Y:S01]  /*16e80*/  IADD3 R8, R250.reuse, 0x38, RZ ;  /* 0x00000038fa087810 */ /* 0x040fe20007ffe0ff */
[----:B------:R2:W-:Y:S01]  /*16e90*/  @!P4 ST.E.64 [R2.64], R36 ;  /* 0x000000240200c985 */ /* 0x0005e2000c101b08 */
[----:B------:R-:W-:-:S02]  /*16ea0*/  IADD3 R13, R250, 0x28, RZ ;  /* 0x00000028fa0d7810 */ /* 0x000fc40007ffe0ff */
[----:B------:R-:W-:Y:S02]  /*16eb0*/  ISETP.GE.AND P3, PT, R12, c[0x0][0x3c8], PT ;  /* 0x0000f2000c007a0c */ /* 0x000fe40003f66270 */
[----:B------:R-:W-:Y:S02]  /*16ec0*/  SHF.R.S32.HI R17, RZ, 0x1f, R17 ;  /* 0x0000001fff117819 */ /* 0x000fe40000011411 */
[----:B------:R-:W-:Y:S02]  /*16ed0*/  ISETP.GE.AND P4, PT, R8, c[0x0][0x3c8], PT ;  /* 0x0000f20008007a0c */ /* 0x000fe40003f86270 */
[----:B------:R-:W-:Y:S02]  /*16ee0*/  SHF.R.S32.HI R13, RZ, 0x1f, R13 ;  /* 0x0000001fff0d7819 */ /* 0x000fe4000001140d */
[-C--:B-1----:R-:W-:Y:S02]  /*16ef0*/  @!P2 LEA R6, P5, R16, R0.reuse, 0x2 ;  /* 0x000000001006a211 */ /* 0x082fe400078a10ff */
[----:B--2---:R-:W-:-:S02]  /*16f00*/  @!P1 LEA R2, P0, R9, R0, 0x2 ;  /* 0x0000000009029211 */ /* 0x004fc400078010ff */
[-C--:B------:R-:W-:Y:S02]  /*16f10*/  @!P2 LEA.HI.X R7, R16, R4.reuse, R17, 0x2, P5 ;  /* 0x000000041007a211 */ /* 0x080fe400028f1411 */
[----:B------:R-:W-:Y:S02]  /*16f20*/  @!P1 LEA.HI.X R3, R9, R4, R13, 0x2, P0 ;  /* 0x0000000409039211 */ /* 0x000fe400000f140d */
[C---:B------:R-:W-:Y:S01]  /*16f30*/  IADD3 R16, R250.reuse, 0x40, RZ ;  /* 0x00000040fa107810 */ /* 0x040fe20007ffe0ff */
[----:B------:R1:W-:Y:S01]  /*16f40*/  @!P2 ST.E.64 [R6.64], R38 ;  /* 0x000000260600a985 */ /* 0x0003e2000c101b08 */
[C---:B------:R-:W-:Y:S02]  /*16f50*/  IADD3 R9, R250.reuse, 0x48, RZ ;  /* 0x00000048fa097810 */ /* 0x040fe40007ffe0ff */
[----:B------:R-:W-:Y:S01]  /*16f60*/  IADD3 R17, R250, 0x30, RZ ;  /* 0x00000030fa117810 */ /* 0x000fe20007ffe0ff */
[----:B------:R2:W-:Y:S01]  /*16f70*/  @!P1 ST.E.64 [R2.64], R120 ;  /* 0x0000007802009985 */ /* 0x0005e2000c101b08 */
[----:B------:R-:W-:-:S02]  /*16f80*/  ISETP.GE.AND P2, PT, R16, c[0x0][0x3c8], PT ;  /* 0x0000f20010007a0c */ /* 0x000fc40003f46270 */
[----:B------:R-:W-:Y:S02]  /*16f90*/  IADD3 R13, R250, 0x38, RZ ;  /* 0x00000038fa0d7810 */ /* 0x000fe40007ffe0ff */
[----:B------:R-:W-:Y:S02]  /*16fa0*/  ISETP.GE.AND P1, PT, R9, c[0x0][0x3c8], PT ;  /* 0x0000f20009007a0c */ /* 0x000fe40003f26270 */
[----:B------:R-:W-:Y:S02]  /*16fb0*/  SHF.R.S32.HI R17, RZ, 0x1f, R17 ;  /* 0x0000001fff117819 */ /* 0x000fe40000011411 */
        /* <DEDUP_REMOVED lines=39> */
[----:B------:R-:W-:Y:S02]  /*17230*/  ISETP.GE.AND P4, PT, R8, c[0x0][0x3c8], PT ;  /* 0x0000f20008007a0c */ /* 0x000fe40003f86270 */
[----:B------:R-:W-:Y:S02]  /*17240*/  SHF.R.S32.HI R13, RZ, 0x1f, R13 ;  /* 0x0000001fff0d7819 */ /* 0x000fe4000001140d */
[----:B------:R-:W-:Y:S02]  /*17250*/  IADD3 R16, R250, 0x80, RZ ;  /* 0x00000080fa107810 */ /* 0x000fe40007ffe0ff */
[-C--:B-1----:R-:W-:Y:S02]  /*17260*/  @!P2 LEA R6, P5, R17, R0.reuse, 0x2 ;  /* 0x000000001106a211 */ /* 0x082fe400078a10ff */
[----:B--2---:R-:W-:Y:S02]  /*17270*/  @!P1 LEA R2, P0, R9, R0, 0x2 ;  /* 0x0000000009029211 */ /* 0x004fe400078010ff */
[----:B------:R-:W-:-:S02]  /*17280*/  @!P2 LEA.HI.X R7, R17, R4, R18, 0x2, P5 ;  /* 0x000000041107a211 */ /* 0x000fc400028f1412 */
[----:B------:R-:W-:Y:S02]  /*17290*/  @!P1 LEA.HI.X R3, R9, R4, R13, 0x2, P0 ;  /* 0x0000000409039211 */ /* 0x000fe400000f140d */
[C---:B------:R-:W-:Y:S01]  /*172a0*/  IADD3 R17, R250.reuse, 0x88, RZ ;  /* 0x00000088fa117810 */ /* 0x040fe20007ffe0ff */
[----:B------:R1:W-:Y:S01]  /*172b0*/  @!P2 ST.E.64 [R6.64], R56 ;  /* 0x000000380600a985 */ /* 0x0003e2000c101b08 */
[C---:B------:R-:W-:Y:S02]  /*172c0*/  IADD3 R18, R250.reuse, 0x70, RZ ;  /* 0x00000070fa127810 */ /* 0x040fe40007ffe0ff */
[----:B------:R-:W-:Y:S01]  /*172d0*/  IADD3 R9, R250, 0x78, RZ ;  /* 0x00000078fa097810 */ /* 0x000fe20007ffe0ff */
[----:B------:R2:W-:Y:S01]  /*172e0*/  @!P1 ST.E.64 [R2.64], R60 ;  /* 0x0000003c02009985 */ /* 0x0005e2000c101b08 */
[----:B------:R-:W-:Y:S02]  /*172f0*/  ISETP.GE.AND P1, PT, R17, c[0x0][0x3c8], PT ;  /* 0x0000f20011007a0c */ /* 0x000fe40003f26270 */
[----:B------:R-:W-:-:S02]  /*17300*/  ISETP.GE.AND P2, PT, R16, c[0x0][0x3c8], PT ;  /* 0x0000f20010007a0c */ /* 0x000fc40003f46270 */
[----:B------:R-:W-:Y:S02]  /*17310*/  SHF.R.S32.HI R18, RZ, 0x1f, R18 ;  /* 0x0000001fff127819 */ /* 0x000fe40000011412 */
[----:B------:R-:W-:Y:S02]  /*17320*/  SHF.R.S32.HI R9, RZ, 0x1f, R9 ;  /* 0x0000001fff097819 */ /* 0x000fe40000011409 */
[----:B------:R-:W-:-:S04]  /*17330*/  IADD3 R13, R250, 0x90, RZ ;  /* 0x00000090fa0d7810 */ /* 0x000fc80007ffe0ff */
[----:B------:R-:W-:Y:S02]  /*17340*/  ISETP.GE.AND P6, PT, R13, c[0x0][0x3c8], PT ;  /* 0x0000f2000d007a0c */ /* 0x000fe40003fc6270 */
[-C--:B-1----:R-:W-:Y:S02]  /*17350*/  @!P3 LEA R6, P5, R12, R0.reuse, 0x2 ;  /* 0x000000000c06b211 */ /* 0x082fe400078a10ff */
[----:B--2---:R-:W-:Y:S02]  /*17360*/  @!P4 LEA R2, P0, R8, R0, 0x2 ;  /* 0x000000000802c211 */ /* 0x004fe400078010ff */
[-C--:B------:R-:W-:Y:S02]  /*17370*/  @!P3 LEA.HI.X R7, R12, R4.reuse, R18, 0x2, P5 ;  /* 0x000000040c07b211 */ /* 0x080fe400028f1412 */
[----:B------:R-:W-:Y:S02]  /*17380*/  @!P4 LEA.HI.X R3, R8, R4, R9, 0x2, P0 ;  /* 0x000000040803c211 */ /* 0x000fe400000f1409 */
[C---:B------:R-:W-:Y:S01]  /*17390*/  IADD3 R18, R250.reuse, 0x88, RZ ;  /* 0x00000088fa127810 */ /* 0x040fe20007ffe0ff */
[----:B------:R1:W-:Y:S01]  /*173a0*/  @!P3 ST.E.64 [R6.64], R64 ;  /* 0x000000400600b985 */ /* 0x0003e2000c101b08 */
[----:B------:R-:W-:-:S02]  /*173b0*/  IADD3 R12, R250, 0x98, RZ ;  /* 0x00000098fa0c7810 */ /* 0x000fc40007ffe0ff */
[----:B------:R-:W-:Y:S01]  /*173c0*/  SHF.R.S32.HI R18, RZ, 0x1f, R18 ;  /* 0x0000001fff127819 */ /* 0x000fe20000011412 */
[----:B------:R2:W-:Y:S01]  /*173d0*/  @!P4 ST.E.64 [R2.64], R68 ;  /* 0x000000440200c985 */ /* 0x0005e2000c101b08 */
[----:B------:R-:W-:Y:S02]  /*173e0*/  @!P2 LEA R8, P0, R16, R0, 0x2 ;  /* 0x000000001008a211 */ /* 0x000fe400078010ff */
[----:B------:R-:W-:Y:S02]  /*173f0*/  ISETP.GE.AND P5, PT, R12, c[0x0][0x3c8], PT ;  /* 0x0000f2000c007a0c */ /* 0x000fe40003fa6270 */
[----:B------:R-:W-:Y:S02]  /*17400*/  @!P2 LEA.HI.X R9, R16, R4, R19, 0x2, P0 ;  /* 0x000000041009a211 */ /* 0x000fe400000f1413 */
[C---:B------:R-:W-:Y:S02]  /*17410*/  IADD3 R16, R250.reuse, 0xa0, RZ ;  /* 0x000000a0fa107810 */ /* 0x040fe40007ffe0ff */
[----:B------:R-:W-:Y:S01]  /*17420*/  IADD3 R19, R250, 0xa8, RZ ;  /* 0x000000a8fa137810 */ /* 0x000fe20007ffe0ff */
[----:B------:R-:W-:Y:S01]  /*17430*/  @!P2 ST.E.64 [R8.64], R124 ;  /* 0x0000007c0800a985 */ /* 0x000fe2000c101b08 */
[----:B------:R-:W-:-:S02]  /*17440*/  ISETP.GE.AND P4, PT, R16, c[0x0][0x3c8], PT ;  /* 0x0000f20010007a0c */ /* 0x000fc40003f86270 */
[----:B------:R-:W-:Y:S02]  /*17450*/  SHF.R.S32.HI R19, RZ, 0x1f, R19 ;  /* 0x0000001fff137819 */ /* 0x000fe40000011413 */
[-C--:B-1----:R-:W-:Y:S02]  /*17460*/  @!P6 LEA R6, P0, R13, R0.reuse, 0x2 ;  /* 0x000000000d06e211 */ /* 0x082fe400078010ff */
[----:B--2---:R-:W-:-:S04]  /*17470*/  @!P1 LEA R2, P3, R17, R0, 0x2 ;  /* 0x0000000011029211 */ /* 0x004fc800078610ff */
        /* <DEDUP_REMOVED lines=10> */
[----:B------:R-:W-:Y:S02]  /*17520*/  ISETP.GE.AND P0, PT, R251, c[0x0][0x3c8], PT ;  /* 0x0000f200fb007a0c */ /* 0x000fe40003f06270 */
[----:B------:R-:W-:Y:S02]  /*17530*/  SHF.R.S32.HI R13, RZ, 0x1f, R13 ;  /* 0x0000001fff0d7819 */ /* 0x000fe4000001140d */
[----:B------:R-:W-:-:S04]  /*17540*/  IADD3 R17, R250, 0xa0, RZ ;  /* 0x000000a0fa117810 */ /* 0x000fc80007ffe0ff */
[----:B------:R-:W-:Y:S02]  /*17550*/  SHF.R.S32.HI R17, RZ, 0x1f, R17 ;  /* 0x0000001fff117819 */ /* 0x000fe40000011411 */
[----:B-1----:R-:W-:-:S04]  /*17560*/  @!P5 LEA R2, P3, R12, R0, 0x2 ;  /* 0x000000000c02d211 */ /* 0x002fc800078610ff */
[----:B------:R-:W-:Y:S02]  /*17570*/  @!P5 LEA.HI.X R3, R12, R4, R13, 0x2, P3 ;  /* 0x000000040c03d211 */ /* 0x000fe400018f140d */
[-C--:B------:R-:W-:Y:S02]  /*17580*/  @!P4 LEA R12, P6, R16, R0.reuse, 0x2 ;  /* 0x00000000100cc211 */ /* 0x080fe400078c10ff */
[----:B------:R-:W-:Y:S01]  /*17590*/  @!P2 LEA R8, P3, R18, R0, 0x2 ;  /* 0x000000001208a211 */ /* 0x000fe200078610ff */
[----:B------:R1:W-:Y:S01]  /*175a0*/  @!P5 ST.E.64 [R2.64], R80 ;  /* 0x000000500200d985 */ /* 0x0003e2000c101b08 */
[----:B------:R-:W-:Y:S02]  /*175b0*/  @!P4 LEA.HI.X R13, R16, R4, R17, 0x2, P6 ;  /* 0x00000004100dc211 */ /* 0x000fe400030f1411 */
[----:B--2---:R-:W-:Y:S02]  /*175c0*/  @!P1 LEA R6, P5, R252, R0, 0x2 ;  /* 0x00000000fc069211 */ /* 0x004fe400078a10ff */
[----:B------:R-:W-:Y:S01]  /*175d0*/  SHF.R.S32.HI R17, RZ, 0x1f, R252 ;  /* 0x0000001fff117819 */ /* 0x000fe200000114fc */
[----:B------:R2:W-:Y:S01]  /*175e0*/  @!P4 ST.E.64 [R12.64], R132 ;  /* 0x000000840c00c985 */ /* 0x0005e2000c101b08 */
[----:B------:R-:W-:-:S02]  /*175f0*/  @!P2 LEA.HI.X R9, R18, R4, R19, 0x2, P3 ;  /* 0x000000041209a211 */ /* 0x000fc400018f1413 */
[----:B------:R-:W-:Y:S02]  /*17600*/  SHF.R.S32.HI R16, RZ, 0x1f, R251 ;  /* 0x0000001fff107819 */ /* 0x000fe400000114fb */
[----:B------:R-:W-:Y:S01]  /*17610*/  @!P1 LEA.HI.X R7, R252, R4, R17, 0x2, P5 ;  /* 0x00000004fc079211 */ /* 0x000fe200028f1411 */
[----:B------:R2:W-:Y:S04]  /*17620*/  @!P2 ST.E.64 [R8.64], R128 ;  /* 0x000000800800a985 */ /* 0x0005e8000c101b08 */
[----:B------:R2:W-:Y:S01]  /*17630*/  @!P1 ST.E.64 [R6.64], R84 ;  /* 0x0000005406009985 */ /* 0x0005e2000c101b08 */
[----:B-1----:R-:W-:-:S04]  /*17640*/  @!P0 LEA R2, P3, R251, R0, 0x2 ;  /* 0x00000000fb028211 */ /* 0x002fc800078610ff */
[----:B------:R-:W-:-:S05]  /*17650*/  @!P0 LEA.HI.X R3, R251, R4, R16, 0x2, P3 ;  /* 0x00000004fb038211 */ /* 0x000fca00018f1410 */
[----:B------:R2:W-:Y:S04]  /*17660*/  @!P0 ST.E.64 [R2.64], R24 ;  /* 0x0000001802008985 */ /* 0x0005e8000c101b08 */
.L_x_1856:
[----:B------:R-:W-:Y:S05]  /*17670*/  BSYNC B0 ;  /* 0x0000000000007941 */ /* 0x000fea0003800000 */
.L_x_1855:
[----:B------:R-:W-:Y:S05]  /*17680*/  BRA.DIV ~URZ, `(.L_x_1857) ;  /* 0x000040627f007947 */ /* 0x000fea000b800000 */
[----:B---3--:R3:W2:Y:S04]  /*17690*/  SHFL.IDX PT, R4, R5, 0x1, 0x1c1f ;  /* 0x003c1f0005047f89 */ /* 0x0086a800000e0000 */
[----:B-1----:R3:W1:Y:S02]  /*176a0*/  SHFL.IDX PT, R0, R14, 0x1, 0x1c1f ;  /* 0x003c1f000e007f89 */ /* 0x00266400000e0000 */
.L_x_1927:
        /* <DEDUP_REMOVED lines=8> */
[C---:B------:R-:W-:Y:S01]  /*17730*/  IADD3 R9, R250.reuse, 0x8, RZ ;  /* 0x00000008fa097810 */ /* 0x040fe20007ffe0ff */
        /* <DEDUP_REMOVED lines=46> */
[----:B------:R-:W-:-:S04]  /*17a20*/  IADD3 R13, R250, 0x50, RZ ;  /* 0x00000050fa0d7810 */ /* 0x000fc80007ffe0ff */
[----:B------:R-:W-:Y:S02]  /*17a30*/  ISETP.GE.AND P0, PT, R13, c[0x0][0x3c8], PT ;  /* 0x0000f2000d007a0c */ /* 0x000fe40003f06270 */
        /* <DEDUP_REMOVED lines=39> */
[C---:B------:R-:W-:Y:S02]  /*17cb0*/  IADD3 R13, R250.reuse, 0x70, RZ ;  /* 0x00000070fa0d7810 */ /* 0x040fe40007ffe0ff */
[----:B------:R-:W-:Y:S01]  /*17cc0*/  SHF.R.S32.HI R17, RZ, 0x1f, R17 ;  /* 0x0000001fff117819 */ /* 0x000fe20000011411 */
        /* <DEDUP_REMOVED lines=11> */
[----:B------:R-:W-:Y:S01]  /*17d80*/  ISETP.GE.AND P0, PT, R5, c[0x0][0x3c8], PT ;  /* 0x0000f20005007a0c */ /* 0x000fe20003f06270 */
[----:B------:R2:W-:Y:S01]  /*17d90*/  @!P4 ST.E.64 [R6.64], R126 ;  /* 0x0000007e0600c985 */ /* 0x0005e2000c101b08 */
[----:B------:R-:W-:-:S02]  /*17da0*/  IADD3 R16, R250, 0x70, RZ ;  /* 0x00000070fa107810 */ /* 0x000fc40007ffe0ff */
[C---:B------:R-:W-:Y:S01]  /*17db0*/  IADD3 R15, R250.reuse, 0x88, RZ ;  /* 0x00000088fa0f7810 */ /* 0x040fe20007ffe0ff */
[----:B------:R3:W-:Y:S01]  /*17dc0*/  @!P3 ST.E.64 [R2.64], R46 ;  /* 0x0000002e0200b985 */ /* 0x0007e2000c101b08 */
[----:B-1----:R-:W-:Y:S02]  /*17dd0*/  @!P2 LEA R8, P3, R13, R0, 0x2 ;  /* 0x000000000d08a211 */ /* 0x002fe400078610ff */
[----:B------:R-:W-:Y:S02]  /*17de0*/  SHF.R.S32.HI R16, RZ, 0x1f, R16 ;  /* 0x0000001fff107819 */ /* 0x000fe40000011410 */
[----:B------:R-:W-:Y:S02]  /*17df0*/  ISETP.GE.AND P5, PT, R15, c[0x0][0x3c8], PT ;  /* 0x0000f2000f007a0c */ /* 0x000fe40003fa6270 */
[----:B------:R-:W-:Y:S02]  /*17e00*/  @!P2 LEA.HI.X R9, R13, R4, R16, 0x2, P3 ;  /* 0x000000040d09a211 */ /* 0x000fe400018f1410 */
[----:B------:R-:W-:-:S02]  /*17e10*/  IADD3 R13, R250, 0x80, RZ ;  /* 0x00000080fa0d7810 */ /* 0x000fc40007ffe0ff */
[C---:B------:R-:W-:Y:S01]  /*17e20*/  IADD3 R16, R250.reuse, 0x78, RZ ;  /* 0x00000078fa107810 */ /* 0x040fe20007ffe0ff */
[----:B------:R-:W-:Y:S01]  /*17e30*/  @!P2 ST.E.64 [R8.64], R140 ;  /* 0x0000008c0800a985 */ /* 0x000fe2000c101b08 */
[C---:B------:R-:W-:Y:S02]  /*17e40*/  IADD3 R12, R250.reuse, 0x90, RZ ;  /* 0x00000090fa0c7810 */ /* 0x040fe40007ffe0ff */
[----:B------:R-:W-:Y:S02]  /*17e50*/  SHF.R.S32.HI R13, RZ, 0x1f, R13 ;  /* 0x0000001fff0d7819 */ /* 0x000fe4000001140d */
[----:B------:R-:W-:Y:S02]  /*17e60*/  SHF.R.S32.HI R16, RZ, 0x1f, R16 ;  /* 0x0000001fff107819 */ /* 0x000fe40000011410 */
[----:B------:R-:W-:-:S04]  /*17e70*/  IADD3 R17, R250, 0x88, RZ ;  /* 0x00000088fa117810 */ /* 0x000fc80007ffe0ff */
[----:B------:R-:W-:Y:S02]  /*17e80*/  SHF.R.S32.HI R17, RZ, 0x1f, R17 ;  /* 0x0000001fff117819 */ /* 0x000fe40000011411 */
        /* <DEDUP_REMOVED lines=16> */
[----:B------:R-:W-:Y:S02]  /*17f90*/  ISETP.GE.AND P1, PT, R14, c[0x0][0x3c8], PT ;  /* 0x0000f2000e007a0c */ /* 0x000fe40003f26270 */
        /* <DEDUP_REMOVED lines=18> */
[----:B------:R-:W-:Y:S02]  /*180c0*/  IADD3 R15, R250, 0xa8, RZ ;  /* 0x000000a8fa0f7810 */ /* 0x000fe40007ffe0ff */
[----:B------:R-:W-:Y:S01]  /*180d0*/  SHF.R.S32.HI R5, RZ, 0x1f, R252 ;  /* 0x0000001fff057819 */ /* 0x000fe200000114fc */
[----:B------:R1:W-:Y:S01]  /*180e0*/  @!P3 ST.E.64 [R12.64], R82 ;  /* 0x000000520c00b985 */ /* 0x0003e2000c101b08 */
[----:B------:R-:W-:Y:S02]  /*180f0*/  SHF.R.S32.HI R15, RZ, 0x1f, R15 ;  /* 0x0000001fff0f7819 */ /* 0x000fe4000001140f */
[----:B------:R-:W-:Y:S01]  /*18100*/  @!P0 LEA R2, P4, R252, R0, 0x2 ;  /* 0x00000000fc028211 */ /* 0x000fe200078810ff */
[----:B------:R1:W-:Y:S01]  /*18110*/  @!P2 ST.E.64 [R8.64], R78 ;  /* 0x0000004e0800a985 */ /* 0x0003e2000c101b08 */
[----:B------:R-:W-:-:S02]  /*18120*/  @!P1 LEA.HI.X R7, R14, R4, R15, 0x2, P5 ;  /* 0x000000040e079211 */ /* 0x000fc400028f140f */
        /* <DEDUP_REMOVED lines=10> */
.L_x_1837:
        /* <DEDUP_REMOVED lines=16> */
[----:B-1----:R1:W3:Y:S04]  /*182d0*/  LDG.E R4, [R2.64] ;  /* 0x0000000802047981 */ /* 0x0022e8000c1e1900 */
[----:B-1----:R-:W3:Y:S02]  /*182e0*/  LDG.E R2, [R2.64+0x4] ;  /* 0x0000040802027981 */ /* 0x002ee4000c1e1900 */
[----:B---3-5:R-:W-:Y:S02]  /*182f0*/  IADD3 R21, -R4, R2, RZ ;  /* 0x0000000204157210 */ /* 0x028fe40007ffe1ff */
.L_x_1858:
[----:B------:R-:W-:Y:S01]  /*18300*/  ISETP.GT.AND P0, PT, R187, 0x7f, PT ;  /* 0x0000007fbb00780c */ /* 0x000fe20003f04270 */
[----:B------:R-:W-:Y:S01]  /*18310*/  BSSY B0, `(.L_x_1859) ;  /* 0x0000035000007945 */ /* 0x000fe20003800000 */
[----:B------:R-:W-:Y:S02]  /*18320*/  LOP3.LUT R8, R238, 0xffff, RZ, 0xc0, !PT ;  /* 0x0000ffffee087812 */ /* 0x000fe400078ec0ff */
[----:B------:R-:W-:-:S02]  /*18330*/  SEL R9, R244, RZ, !P3 ;  /* 0x000000fff4097207 */ /* 0x000fc40005800000 */
[----:B------:R-:W-:Y:S02]  /*18340*/  SEL R23, R247, RZ, !P3 ;  /* 0x000000fff7177207 */ /* 0x000fe40005800000 */
[----:B-----5:R-:W-:-:S05]  /*18350*/  SHF.R.S32.HI R19, RZ, 0x1f, R0 ;  /* 0x0000001fff137819 */ /* 0x020fca0000011400 */
[----:B------:R-:W-:Y:S05]  /*18360*/  @P0 BRA `(.L_x_1860) ;  /* 0x000002f000000947 */ /* 0x000fea0003800000 */
[----:B-1----:R-:W-:Y:S01]  /*18370*/  IMAD R2, R21, c[0x0][0x4e8], RZ ;  /* 0x00013a0015027a24 */ /* 0x002fe200078e02ff */
        /* <DEDUP_REMOVED lines=9> */
[----:B------:R1:W2:Y:S02]  /*18410*/  LDC.64 R14, c[0x0][R2+0x160] ;  /* 0x00005800020e7b82 */ /* 0x0002a40000000a00 */
[----:B-1----:R-:W-:-:S02]  /*18420*/  IMAD.MOV.U32 R2, RZ, RZ, c[0x0][0x4e8] ;  /* 0x00013a00ff027624 */ /* 0x002fc400078e00ff */
[-C--:B---3--:R-:W-:Y:S02]  /*18430*/  IMAD R3, R13, R9.reuse, RZ ;  /* 0x000000090d037224 */ /* 0x088fe400078e02ff */
[----:B------:R-:W-:Y:S01]  /*18440*/  IMAD.WIDE.U32 R4, R12, R9, RZ ;  /* 0x000000090c047225 */ /* 0x000fe200078e00ff */
[----:B------:R-:W-:Y:S02]  /*18450*/  ISETP.NE.AND P0, PT, R2, 0x1, PT ;  /* 0x000000010200780c */ /* 0x000fe40003f05270 */
[----:B------:R-:W-:Y:S01]  /*18460*/  MOV R2, R18 ;  /* 0x0000001200027202 */ /* 0x000fe20000000f00 */
[----:B------:R-:W-:Y:S01]  /*18470*/  IMAD R12, R12, R23, R3 ;  /* 0x000000170c0c7224 */ /* 0x000fe200078e0203 */
[----:B------:R-:W-:Y:S01]  /*18480*/  SEL R3, R249, RZ, P2 ;  /* 0x000000fff9037207 */ /* 0x000fe20001000000 */
[-C--:B----4-:R-:W-:Y:S02]  /*18490*/  IMAD R13, R7, R8.reuse, RZ ;  /* 0x00000008070d7224 */ /* 0x090fe400078e02ff */
[----:B------:R-:W-:-:S04]  /*184a0*/  IMAD.WIDE.U32 R6, R6, R8, RZ ;  /* 0x0000000806067225 */ /* 0x000fc800078e00ff */
[----:B------:R-:W-:Y:S01]  /*184b0*/  IMAD.IADD R13, R7, 0x1, R13 ;  /* 0x00000001070d7824 */ /* 0x000fe200078e020d */
[----:B------:R-:W-:Y:S01]  /*184c0*/  IADD3 R7, R5, R12, RZ ;  /* 0x0000000c05077210 */ /* 0x000fe20007ffe0ff */
[----:B------:R-:W-:-:S04]  /*184d0*/  @P0 IMAD.HI.U32 R22, R18, c[0x0][0x4ec], RZ ;  /* 0x00013b0012160a27 */ /* 0x000fc800078e00ff */
[-C--:B-----5:R-:W-:Y:S01]  /*184e0*/  IMAD R12, R17, R3.reuse, RZ ;  /* 0x00000003110c7224 */ /* 0x0a0fe200078e02ff */
[----:B------:R-:W-:Y:S02]  /*184f0*/  @P0 SHF.R.U32.HI R2, RZ, c[0x0][0x4f0], R22 ;  /* 0x00013c00ff020a19 */ /* 0x000fe40000011616 */
[----:B------:R-:W-:Y:S01]  /*18500*/  IADD3 R22, P1, P0, R4, R6, R0 ;  /* 0x0000000604167210 */ /* 0x000fe2000783e000 */
[----:B------:R-:W-:-:S03]  /*18510*/  IMAD.WIDE.U32 R4, R16, R3, RZ ;  /* 0x0000000310047225 */ /* 0x000fc600078e00ff */
[----:B------:R-:W-:Y:S01]  /*18520*/  IADD3.X R13, R7, R13, R19, P1, P0 ;  /* 0x0000000d070d7210 */ /* 0x000fe20000fe0413 */
[----:B------:R-:W-:Y:S01]  /*18530*/  IMAD.MOV R6, RZ, RZ, -R2 ;  /* 0x000000ffff067224 */ /* 0x000fe200078e0a02 */
[----:B------:R-:W-:Y:S02]  /*18540*/  IADD3 R7, R5, R12, RZ ;  /* 0x0000000c05077210 */ /* 0x000fe40007ffe0ff */
[----:B------:R-:W-:Y:S01]  /*18550*/  IADD3 R4, P1, P0, R2, R22, R4 ;  /* 0x0000001602047210 */ /* 0x000fe2000783e004 */
[----:B------:R-:W-:Y:S01]  /*18560*/  IMAD R3, R6, c[0x0][0x4e8], R18 ;  /* 0x00013a0006037a24 */ /* 0x000fe200078e0212 */
[----:B------:R-:W-:-:S03]  /*18570*/  SHF.R.S32.HI R5, RZ, 0x1f, R2 ;  /* 0x0000001fff057819 */ /* 0x000fc60000011402 */
[----:B--2---:R-:W-:Y:S01]  /*18580*/  IMAD R2, R15, R3, RZ ;  /* 0x000000030f027224 */ /* 0x004fe200078e02ff */
[----:B------:R-:W-:Y:S02]  /*18590*/  SHF.R.S32.HI R6, RZ, 0x1f, R3 ;  /* 0x0000001fff067819 */ /* 0x000fe40000011403 */
[----:B------:R-:W-:Y:S01]  /*185a0*/  IADD3.X R5, R5, R13, R7, P1, P0 ;  /* 0x0000000d05057210 */ /* 0x000fe20000fe0407 */
[----:B------:R-:W-:Y:S02]  /*185b0*/  IMAD.MOV.U32 R7, RZ, RZ, c[0x0][0x4a8] ;  /* 0x00012a00ff077624 */ /* 0x000fe400078e00ff */
[C---:B------:R-:W-:Y:S02]  /*185c0*/  IMAD R6, R14.reuse, R6, R2 ;  /* 0x000000060e067224 */ /* 0x040fe400078e0202 */
[----:B------:R-:W-:Y:S01]  /*185d0*/  IMAD.WIDE.U32 R2, R14, R3, R4 ;  /* 0x000000030e027225 */ /* 0x000fe200078e0004 */
[----:B------:R-:W-:Y:S02]  /*185e0*/  MOV R5, c[0x0][0x4ac] ;  /* 0x00012b0000057a02 */ /* 0x000fe40000000f00 */
[----:B------:R-:W-:Y:S01]  /*185f0*/  SEL R4, R7, c[0x0][0x450], P2 ;  /* 0x0001140007047a07 */ /* 0x000fe20001000000 */
[----:B------:R-:W-:Y:S01]  /*18600*/  IMAD.IADD R3, R3, 0x1, R6 ;  /* 0x0000000103037824 */ /* 0x000fe200078e0206 */
[----:B------:R-:W-:-:S02]  /*18610*/  SEL R5, R5, c[0x0][0x454], P2 ;  /* 0x0001150005057a07 */ /* 0x000fc40001000000 */
[----:B------:R-:W-:-:S04]  /*18620*/  LEA R4, P0, R2, R4, 0x2 ;  /* 0x0000000402047211 */ /* 0x000fc800078010ff */
[----:B------:R-:W-:Y:S02]  /*18630*/  LEA.HI.X R5, R2, R5, R3, 0x2, P0 ;  /* 0x0000000502057211 */ /* 0x000fe400000f1403 */
[----:B------:R-:W-:-:S05]  /*18640*/  MOV R2, 0xff800000 ;  /* 0xff80000000027802 */ /* 0x000fca0000000f00 */
[----:B------:R1:W-:Y:S02]  /*18650*/  STG.E [R4.64], R2 ;  /* 0x0000000204007986 */ /* 0x0003e4000c101908 */
.L_x_1860:
[----:B------:R-:W-:Y:S05]  /*18660*/  BSYNC B0 ;  /* 0x0000000000007941 */ /* 0x000fea0003800000 */
.L_x_1859:
        /* <DEDUP_REMOVED lines=9> */
[----:B------:R-:W-:Y:S01]  /*18700*/  LEA R4, R237, R216, 0x7 ;  /* 0x000000d8ed047211 */ /* 0x000fe200078e38ff */
        /* <DEDUP_REMOVED lines=25> */
.L_x_1928:
[----:B------:R-:W-:Y:S05]  /*188a0*/  BRA.DIV ~URZ, `(.L_x_1862) ;  /* 0x00002f827f007947 */ /* 0x000fea000b800000 */
[----:B------:R4:W1:Y:S02]  /*188b0*/  SHFL.IDX PT, R0, R14, RZ, 0x181f ;  /* 0x00181fff0e007589 */ /* 0x00086400000e0000 */
.L_x_1929:
[----:B------:R-:W-:Y:S01]  /*188c0*/  IMAD R12, R21, c[0x0][0x4e8], RZ ;  /* 0x00013a00150c7a24 */ /* 0x000fe200078e02ff */
[----:B------:R-:W-:Y:S04]  /*188d0*/  BSSY B0, `(.L_x_1863) ;  /* 0x000000f000007945 */ /* 0x000fe80003800000 */
[----:B------:R-:W-:-:S13]  /*188e0*/  ISETP.GE.AND P0, PT, R13, R12, PT ;  /* 0x0000000c0d00720c */ /* 0x000fda0003f06270 */
[----:B------:R-:W-:Y:S05]  /*188f0*/  @P0 BRA `(.L_x_1864) ;  /* 0x000000c000000947 */ /* 0x000fea0003800000 */
[----:B------:R-:W-:Y:S02]  /*18900*/  ISETP.GE.AND P2, PT, R202, c[0x0][0x3c8], PT ;  /* 0x0000f200ca007a0c */ /* 0x000fe40003f46270 */
[----:B------:R-:W-:Y:S02]  /*18910*/  ISETP.GE.AND P1, PT, R204, c[0x0][0x3c8], PT ;  /* 0x0000f200cc007a0c */ /* 0x000fe40003f26270 */
[----:B------:R-:W-:-:S09]  /*18920*/  ISETP.GE.AND P0, PT, R205, c[0x0][0x3c8], PT ;  /* 0x0000f200cd007a0c */ /* 0x000fd20003f06270 */
        /* <DEDUP_REMOVED lines=9> */
.L_x_1864:
[----:B------:R-:W-:Y:S05]  /*189c0*/  BSYNC B0 ;  /* 0x0000000000007941 */ /* 0x000fea0003800000 */
.L_x_1863:
[----:B------:R-:W-:Y:S05]  /*189d0*/  BRA.DIV ~URZ, `(.L_x_1865) ;  /* 0x00002ec27f007947 */ /* 0x000fea000b800000 */
[----:B---3--:R3:W2:Y:S04]  /*189e0*/  SHFL.IDX PT, R4, R5, 0x1, 0x181f ;  /* 0x00381f0005047f89 */ /* 0x0086a800000e0000 */
[----:B-1----:R3:W1:Y:S02]  /*189f0*/  SHFL.IDX PT, R0, R14, 0x1, 0x181f ;  /* 0x00381f000e007f89 */ /* 0x00266400000e0000 */
.L_x_1930:
        /* <DEDUP_REMOVED lines=16> */
.L_x_1867:
[----:B------:R-:W-:Y:S05]  /*18b00*/  BSYNC B0 ;  /* 0x0000000000007941 */ /* 0x000fea0003800000 */
.L_x_1866:
[----:B------:R-:W-:Y:S05]  /*18b10*/  BRA.DIV ~URZ, `(.L_x_1868) ;  /* 0x00002e527f007947 */ /* 0x000fea000b800000 */
[----:B--2---:R2:W3:Y:S02]  /*18b20*/  SHFL.IDX PT, R4, R5, 0x2, 0x181f ;  /* 0x00581f0005047f89 */ /* 0x0044e400000e0000 */
.L_x_1931:
[----:B------:R-:W-:Y:S05]  /*18b30*/  BRA.DIV ~URZ, `(.L_x_1869) ;  /* 0x00002ea27f007947 */ /* 0x000fea000b800000 */
[----:B-1----:R1:W2:Y:S02]  /*18b40*/  SHFL.IDX PT, R0, R14, 0x2, 0x181f ;  /* 0x00581f000e007f89 */ /* 0x0022a400000e0000 */
.L_x_1932:
        /* <DEDUP_REMOVED lines=16> */
.L_x_1871:
[----:B------:R-:W-:Y:S05]  /*18c50*/  BSYNC B0 ;  /* 0x0000000000007941 */ /* 0x000fea0003800000 */
.L_x_1870:
[----:B------:R-:W-:Y:S05]  /*18c60*/  BRA.DIV ~URZ, `(.L_x_1872) ;  /* 0x00002de27f007947 */ /* 0x000fea000b800000 */
[----:B---3--:R3:W1:Y:S04]  /*18c70*/  SHFL.IDX PT, R4, R5, 0x3, 0x181f ;  /* 0x00781f0005047f89 */ /* 0x00866800000e0000 */
[----:B--2---:R3:W2:Y:S02]  /*18c80*/  SHFL.IDX PT, R0, R14, 0x3, 0x181f ;  /* 0x00781f000e007f89 */ /* 0x0046a400000e0000 */
.L_x_1933:
[----:B------:R-:W-:-:S04]  /*18c90*/  IADD3 R13, R13, 0x60, RZ ;  /* 0x000000600d0d7810 */ /* 0x000fc80007ffe0ff */
        /* <DEDUP_REMOVED lines=14> */
.L_x_1852:
[----:B------:R-:W-:Y:S05]  /*18d80*/  BSYNC B1 ;  /* 0x0000000000017941 */ /* 0x000fea0003800000 */
.L_x_1836:
        /* <DEDUP_REMOVED lines=12> */
.L_x_1934:
[----:B------:R-:W-:Y:S05]  /*18e50*/  BRA.DIV ~URZ, `(.L_x_1875) ;  /* 0x00002d327f007947 */ /* 0x000fea000b800000 */
[----:B------:R2:W3:Y:S02]  /*18e60*/  SHFL.IDX PT, R6, R35, 0x1, 0x1f ;  /* 0x00201f0023067f89 */ /* 0x0004e400000e0000 */
.L_x_1935:
[----:B-1----:R-:W-:Y:S02]  /*18e70*/  IMAD.IADD R0, R239, 0x1, R16 ;  /* 0x00000001ef007824 */ /* 0x002fe400078e0210 */
[----:B------:R-:W-:-:S03]  /*18e80*/  IMAD.MOV.U32 R7, RZ, RZ, RZ ;  /* 0x000000ffff077224 */ /* 0x000fc600078e00ff */
[----:B------:R-:W-:-:S13]  /*18e90*/  ISETP.GE.OR P0, PT, R0, c[0x0][0x53c], !P6 ;  /* 0x00014f0000007a0c */ /* 0x000fda0007706670 */
[----:B------:R-:W-:Y:S01]  /*18ea0*/  @!P0 MOV R2, 0x4 ;  /* 0x0000000400028802 */ /* 0x000fe20000000f00 */
[----:B------:R-:W-:-:S04]  /*18eb0*/  @!P0 IMAD.MOV.U32 R4, RZ, RZ, 0x4 ;  /* 0x00000004ff048424 */ /* 0x000fc800078e00ff */
        /* <DEDUP_REMOVED lines=13> */
.L_x_1936:
        /* <DEDUP_REMOVED lines=16> */
.L_x_1937:
[----:B---3--:R-:W-:Y:S01]  /*19090*/  IMAD R0, R0, c[0x0][0x538], RZ ;  /* 0x00014e0000007a24 */ /* 0x008fe200078e02ff */
[----:B------:R-:W-:Y:S04]  /*190a0*/  BSSY B1, `(.L_x_1878) ;  /* 0x000007e000017945 */ /* 0x000fe80003800000 */
[----:B------:R-:W-:-:S04]  /*190b0*/  IADD3 R6, R0, R6, RZ ;  /* 0x0000000600067210 */ /* 0x000fc80007ffe0ff */
[----:B----4-:R-:W-:-:S13]  /*190c0*/  ISETP.GT.AND P0, PT, R6, R9, PT ;  /* 0x000000090600720c */ /* 0x010fda0003f04270 */
[----:B------:R-:W-:Y:S05]  /*190d0*/  @P0 BRA `(.L_x_1879) ;  /* 0x0000025000000947 */ /* 0x000fea0003800000 */
.L_x_1883:
        /* <DEDUP_REMOVED lines=17> */
.L_x_1938:
        /* <DEDUP_REMOVED lines=16> */
.L_x_1939:
[----:B---3--:R-:W-:-:S05]  /*192f0*/  IMAD R0, R0, c[0x0][0x538], RZ ;  /* 0x00014e0000007a24 */ /* 0x008fca00078e02ff */
[----:B------:R-:W-:-:S04]  /*19300*/  IADD3 R6, R0, R6, RZ ;  /* 0x0000000600067210 */ /* 0x000fc80007ffe0ff */
[----:B------:R-:W-:-:S13]  /*19310*/  ISETP.GT.AND P0, PT, R6, R9, PT ;  /* 0x000000090600720c */ /* 0x000fda0003f04270 */
[----:B-12---:R-:W-:Y:S05]  /*19320*/  @!P0 BRA `(.L_x_1883) ;  /* 0xfffffdb000008947 */ /* 0x006fea000383ffff */
.L_x_1879:
[----:B------:R-:W-:-:S05]  /*19330*/  IADD3 R14, -R0, R6, RZ ;  /* 0x00000006000e7210 */ /* 0x000fca0007ffe1ff */
[----:B------:R-:W-:-:S05]  /*19340*/  IMAD R0, R4, c[0x0][0x538], R14 ;  /* 0x00014e0004007a24 */ /* 0x000fca00078e020e */
[----:B------:R-:W-:Y:S01]  /*19350*/  ISETP.GT.AND P0, PT, R0, R9, PT ;  /* 0x000000090000720c */ /* 0x000fe20003f04270 */
[----:B------:R-:W-:-:S12]  /*19360*/  BRA.DIV ~URZ, `(.L_x_1884) ;  /* 0x00002c827f007947 */ /* 0x000fd8000b800000 */
[----:B------:R-:W-:-:S04]  /*19370*/  VOTE.ANY R0, PT, !P0 ;  /* 0x0000000000007806 */ /* 0x000fc800040e0100 */
.L_x_1940:
[----:B------:R3:W4:Y:S01]  /*19380*/  POPC R13, R0 ;  /* 0x00000000000d7309 */ /* 0x0007220000000000 */
[----:B------:R-:W-:Y:S05]  /*19390*/  BRA.DIV ~URZ, `(.L_x_1885) ;  /* 0x00002c927f007947 */ /* 0x000fea000b800000 */
[----:B----4-:R4:W1:Y:S04]  /*193a0*/  SHFL.IDX PT, R12, R7, R13, 0x1f ;  /* 0x00001f0d070c7589 */ /* 0x01086800000e0000 */
[----:B------:R4:W2:Y:S02]  /*193b0*/  SHFL.IDX PT, R5, R8, R13, 0x1f ;  /* 0x00001f0d08057589 */ /* 0x0008a400000e0000 */
.L_x_1941:
[----:B------:R-:W-:Y:S01]  /*193c0*/  ISETP.NE.AND P0, PT, R0, RZ, PT ;  /* 0x000000ff0000720c */ /* 0x000fe20003f05270 */
[----:B------:R-:W-:-:S12]  /*193d0*/  BSSY B0, `(.L_x_1886) ;  /* 0x0000005000007945 */ /* 0x000fd80003800000 */
[----:B------:R-:W-:Y:S05]  /*193e0*/  @!P0 BRA `(.L_x_1887) ;  /* 0x0000003000008947 */ /* 0x000fea0003800000 */
[----:B---3--:R-:W-:Y:S01]  /*193f0*/  IADD3 R0, R13, -0x1, RZ ;  /* 0xffffffff0d007810 */ /* 0x008fe20007ffe0ff */
[----:B------:R-:W-:Y:S05]  /*19400*/  BRA.DIV ~URZ, `(.L_x_1888) ;  /* 0x00002cf27f007947 */ /* 0x000fea000b800000 */
[----:B------:R3:W4:Y:S02]  /*19410*/  SHFL.IDX PT, R15, R4, R0, 0x1f ;  /* 0x00001f00040f7589 */ /* 0x00072400000e0000 */
.L_x_1887:
[----:B------:R-:W-:Y:S05]  /*19420*/  BSYNC B0 ;  /* 0x0000000000007941 */ /* 0x000fea0003800000 */
.L_x_1886:
[----:B-1----:R-:W-:Y:S01]  /*19430*/  IABS R2, R12 ;  /* 0x0000000c00027213 */ /* 0x002fe20000000000 */
[----:B----4-:R-:W-:Y:S01]  /*19440*/  IMAD R236, R15, c[0x0][0x538], R14 ;  /* 0x00014e000fec7a24 */ /* 0x010fe200078e020e */
[----:B--2---:R-:W-:Y:S01]  /*19450*/  IABS R3, R5 ;  /* 0x0000000500037213 */ /* 0x004fe20000000000 */
[----:B------:R-:W-:Y:S01]  /*19460*/  IMAD.IADD R239, R13, 0x1, R239 ;  /* 0x000000010def7824 */ /* 0x000fe200078e02ef */
[----:B------:R-:W1:Y:S01]  /*19470*/  I2F.RP R6, R2 ;  /* 0x0000000200067306 */ /* 0x000e620000209400 */
[----:B------:R-:W-:Y:S01]  /*19480*/  IMAD.IADD R8, R9, 0x1, -R236 ;  /* 0x0000000109087824 */ /* 0x000fe200078e0aec */
[----:B---3--:R-:W-:-:S04]  /*19490*/  MOV R4, R3 ;  /* 0x0000000300047202 */ /* 0x008fc80000000f00 */
[----:B------:R-:W-:Y:S02]  /*194a0*/  IABS R9, R8 ;  /* 0x0000000800097213 */ /* 0x000fe40000000000 */
[----:B------:R-:W-:Y:S08]  /*194b0*/  I2F.RP R14, R4 ;  /* 0x00000004000e7306 */ /* 0x000ff00000209400 */
[----:B-1----:R-:W1:Y:S02]  /*194c0*/  MUFU.RCP R6, R6 ;  /* 0x0000000600067308 */ /* 0x002e640000001000 */
[----:B-1----:R-:W-:-:S06]  /*194d0*/  IADD3 R6, R6, 0xffffffe, RZ ;  /* 0x0ffffffe06067810 */ /* 0x002fcc0007ffe0ff */
[----:B------:R-:W1:Y:S02]  /*194e0*/  F2I.FTZ.U32.TRUNC.NTZ R7, R6 ;  /* 0x0000000600077305 */ /* 0x000e64000021f000 */
[----:B-1----:R-:W-:-:S04]  /*194f0*/  IMAD.MOV R0, RZ, RZ, -R7 ;  /* 0x000000ffff007224 */ /* 0x002fc800078e0a07 */
[----:B------:R-:W-:Y:S01]  /*19500*/  IMAD.MOV.U32 R6, RZ, RZ, R0 ;  /* 0x000000ffff067224 */ /* 0x000fe200078e0000 */
[----:B------:R-:W-:-:S03]  /*19510*/  IABS R0, R12 ;  /* 0x0000000c00007213 */ /* 0x000fc60000000000 */
[----:B------:R-:W-:Y:S02]  /*19520*/  IMAD R3, R6, R2, RZ ;  /* 0x0000000206037224 */ /* 0x000fe400078e02ff */
[----:B------:R-:W-:Y:S02]  /*19530*/  IMAD.MOV.U32 R6, RZ, RZ, RZ ;  /* 0x000000ffff067224 */ /* 0x000fe400078e00ff */
[----:B------:R-:W-:Y:S02]  /*19540*/  IMAD.MOV R0, RZ, RZ, -R0 ;  /* 0x000000ffff007224 */ /* 0x000fe400078e0a00 */
[----:B------:R-:W-:-:S03]  /*19550*/  IMAD.HI.U32 R7, R7, R3, R6 ;  /* 0x0000000307077227 */ /* 0x000fc600078e0006 */
[----:B------:R-:W-:Y:S01]  /*19560*/  MOV R6, R0 ;  /* 0x0000000000067202 */ /* 0x000fe20000000f00 */
[----:B------:R-:W-:-:S04]  /*19570*/  IMAD.MOV.U32 R3, RZ, RZ, R9 ;  /* 0x000000ffff037224 */ /* 0x000fc800078e0009 */
        /* <DEDUP_REMOVED lines=26> */
[----:B------:R-:W-:-:S05]  /*19720*/  IMAD R3, R2, R6, R3 ;  /* 0x0000000602037224 */ /* 0x000fca00078e0203 */
[----:B------:R-:W-:-:S13]  /*19730*/  ISETP.GT.U32.AND P0, PT, R4, R3, PT ;  /* 0x000000030400720c */ /* 0x000fda0003f04070 */
[----:B------:R-:W-:Y:S01]  /*19740*/  @!P0 IMAD.IADD R3, R3, 0x1, -R4 ;  /* 0x0000000103038824 */ /* 0x000fe200078e0a04 */
[----:B------:R-:W-:Y:S02]  /*19750*/  @!P0 IADD3 R2, R2, 0x1, RZ ;  /* 0x0000000102028810 */ /* 0x000fe40007ffe0ff */
[----:B------:R-:W-:Y:S02]  /*19760*/  ISETP.NE.AND P0, PT, R5, RZ, PT ;  /* 0x000000ff0500720c */ /* 0x000fe40003f05270 */
[----:B------:R-:W-:Y:S01]  /*19770*/  ISETP.GE.U32.AND P2, PT, R3, R4, PT ;  /* 0x000000040300720c */ /* 0x000fe20003f46070 */
[C---:B------:R-:W-:Y:S01]  /*19780*/  IMAD R4, R0.reuse, R12, RZ ;  /* 0x0000000c00047224 */ /* 0x040fe200078e02ff */
[----:B------:R-:W-:-:S04]  /*19790*/  LOP3.LUT R3, R0, R5, RZ, 0x3c, !PT ;  /* 0x0000000500037212 */ /* 0x000fc800078e3cff */
[----:B------:R-:W-:Y:S02]  /*197a0*/  ISETP.GE.AND P1, PT, R3, RZ, PT ;  /* 0x000000ff0300720c */ /* 0x000fe40003f26270 */
[----:B------:R-:W-:-:S05]  /*197b0*/  IADD3 R237, R8, -R4, RZ ;  /* 0x8000000408ed7210 */ /* 0x000fca0007ffe0ff */
        /* <DEDUP_REMOVED lines=8> */
.L_x_1880:
[----:B------:R-:W-:Y:S01]  /*19840*/  IMAD.MOV.U32 R236, RZ, RZ, R9 ;  /* 0x000000ffffec7224 */ /* 0x000fe200078e0009 */
[----:B------:R-:W-:Y:S01]  /*19850*/  MOV R238, RZ ;  /* 0x000000ff00ee7202 */ /* 0x000fe20000000f00 */
[----:B------:R-:W-:Y:S01]  /*19860*/  IMAD.MOV.U32 R237, RZ, RZ, RZ ;  /* 0x000000ffffed7224 */ /* 0x000fe200078e00ff */
[----:B------:R-:W-:Y:S02]  /*19870*/  MOV R239, c[0x0][0x53c] ;  /* 0x00014f0000ef7a02 */ /* 0x000fe40000000f00 */
.L_x_1889:
[----:B------:R-:W-:Y:S05]  /*19880*/  BSYNC B1 ;  /* 0x0000000000017941 */ /* 0x000fea0003800000 */
.L_x_1878:
[----:B------:R-:W-:Y:S01]  /*19890*/  WARPSYNC 0xffffffff ;  /* 0xffffffff00007948 */ /* 0x000fe20003800000 */
[----:B------:R-:W-:Y:S01]  /*198a0*/  BAR.SYNC.DEFER_BLOCKING 0x4, 0x100 ;  /* 0x0104000000007b1d */ /* 0x000fe20000010000 */
[----:B------:R-:W-:-:S13]  /*198b0*/  ISETP.NE.AND P0, PT, R16, RZ, PT ;  /* 0x000000ff1000720c */ /* 0x000fda0003f05270 */
[----:B------:R3:W-:Y:S04]  /*198c0*/  @!P0 STS.128 [0x24100], R236 ;  /* 0x024100ecff008388 */ /* 0x0007e80000000c00 */
[----:B------:R-:W-:Y:S06]  /*198d0*/  BAR.ARV 0x5, 0x100 ;  /* 0x0144000000007b1d */ /* 0x000fec0000002000 */
.L_x_1873:
[----:B-1----:R-:W-:-:S13]  /*198e0*/  ISETP.GE.AND P0, PT, R239, c[0x0][0x53c], PT ;  /* 0x00014f00ef007a0c */ /* 0x002fda0003f06270 */
[----:B--23--:R-:W-:Y:S01]  /*198f0*/  @P0 CALL.REL.NOINC `(.L_x_1890) ;  /* 0x0000001000000944 */ /* 0x00cfe20003c00000 */
[----:B------:R-:W-:Y:S05]  /*19900*/  BRA `(.L_x_1891) ;  /* 0xfffe80f000007947 */ /* 0x000fea000383ffff */
.L_x_1890:
[----:B------:R-:W-:Y:S05]  /*19910*/  EXIT ;  /* 0x000000000000794d */ /* 0x000fea0003800000 */
.L_x_1710:
[----:B------:R-:W-:Y:S01]  /*19920*/  IMAD.MOV.U32 R0, RZ, RZ, R5 ;  /* 0x000000ffff007224 */ /* 0x000fe200078e0005 */
[----:B------:R-:W-:Y:S02]  /*19930*/  MOV R3, 0x1 ;  /* 0x0000000100037802 */ /* 0x000fe40000000f00 */
[----:B------:R-:W-:Y:S02]  /*19940*/  MOV R2, 0x19960 ;  /* 0x0001996000027802 */ /* 0x000fe40000000f00 */
[----:B--2---:R-:W-:Y:S05]  /*19950*/  CALL.REL.NOINC `($__internal_32_$__cuda_sm70_shflsync_up_p) ;  /* 0x000028a000007944 */ /* 0x004fea0003c00000 */
[----:B------:R-:W-:Y:S01]  /*19960*/  MOV R0, R4 ;  /* 0x0000000400007202 */ /* 0x000fe20000000f00 */
[----:B------:R-:W-:Y:S05]  /*19970*/  BRA `(.L_x_1892) ;  /* 0xfffe6ad000007947 */ /* 0x000fea000383ffff */
.L_x_1711:
[----:B------:R-:W-:Y:S01]  /*19980*/  IMAD.MOV.U32 R0, RZ, RZ, R5 ;  /* 0x000000ffff007224 */ /* 0x000fe200078e0005 */
[----:B------:R-:W-:Y:S02]  /*19990*/  MOV R3, 0x2 ;  /* 0x0000000200037802 */ /* 0x000fe40000000f00 */
[----:B------:R-:W-:Y:S02]  /*199a0*/  MOV R2, 0x199c0 ;  /* 0x000199c000027802 */ /* 0x000fe40000000f00 */
[----:B--2---:R-:W-:Y:S05]  /*199b0*/  CALL.REL.NOINC `($__internal_32_$__cuda_sm70_shflsync_up_p) ;  /* 0x0000284000007944 */ /* 0x004fea0003c00000 */
[----:B------:R-:W-:Y:S01]  /*199c0*/  SEL R4, R4, RZ, P4 ;  /* 0x000000ff04047207 */ /* 0x000fe20002000000 */
[----:B------:R-:W-:Y:S01]  /*199d0*/  IMAD.MOV.U32 R3, RZ, RZ, 0x4 ;  /* 0x00000004ff037424 */ /* 0x000fe200078e00ff */
[----:B------:R-:W-:-:S03]  /*199e0*/  MOV R2, 0x19a10 ;  /* 0x00019a1000027802 */ /* 0x000fc60000000f00 */
[----:B------:R-:W-:Y:S02]  /*199f0*/  IMAD.IADD R0, R5, 0x1, R4 ;  /* 0x0000000105007824 */ /* 0x000fe400078e0204 */
[----:B------:R-:W-:Y:S05]  /*19a00*/  CALL.REL.NOINC `($__internal_32_$__cuda_sm70_shflsync_up_p) ;  /* 0x000027f000007944 */ /* 0x000fea0003c00000 */
        /* <DEDUP_REMOVED lines=12> */
[----:B------:R-:W-:Y:S02]  /*19ad0*/  MOV R3, 0x1f ;  /* 0x0000001f00037802 */ /* 0x000fe40000000f00 */
[----:B------:R-:W-:Y:S01]  /*19ae0*/  MOV R2, 0x19b20 ;  /* 0x00019b2000027802 */ /* 0x000fe20000000f00 */
[----:B------:R-:W-:-:S04]  /*19af0*/  IMAD.IADD R4, R0, 0x1, R4 ;  /* 0x0000000100047824 */ /* 0x000fc800078e0204 */
[----:B------:R-:W-:Y:S02]  /*19b00*/  IMAD.MOV.U32 R33, RZ, RZ, R4 ;  /* 0x000000ffff217224 */ /* 0x000fe400078e0004 */
[----:B------:R-:W-:Y:S05]  /*19b10*/  CALL.REL.NOINC `($__internal_31_$__cuda_sm70_shflsync_idx_p) ;  /* 0x0000269000007944 */ /* 0x000fea0003c00000 */
[----:B------:R-:W-:Y:S01]  /*19b20*/  MOV R0, R34 ;  /* 0x0000002200007202 */ /* 0x000fe20000000f00 */
[----:B------:R-:W-:Y:S05]  /*19b30*/  BRA `(.L_x_1893) ;  /* 0xfffe6a1000007947 */ /* 0x000fea000383ffff */
.L_x_1713:
[----:B------:R-:W-:Y:S02]  /*19b40*/  SEL R0, RZ, 0x1, P0 ;  /* 0x00000001ff007807 */ /* 0x000fe40000000000 */
[----:B------:R-:W-:Y:S02]  /*19b50*/  MOV R2, 0x19b70 ;  /* 0x00019b7000027802 */ /* 0x000fe40000000f00 */
[----:B--2---:R-:W-:Y:S05]  /*19b60*/  CALL.REL.NOINC `($__internal_33_$__cuda_sm70_votesync_ballot) ;  /* 0x000026f000007944 */ /* 0x004fea0003c00000 */
[----:B------:R-:W-:Y:S05]  /*19b70*/  BRA `(.L_x_1894) ;  /* 0xfffe6a6000007947 */ /* 0x000fea000383ffff */
.L_x_1714:
[----:B------:R-:W-:Y:S01]  /*19b80*/  IMAD.MOV.U32 R33, RZ, RZ, R8 ;  /* 0x000000ffff217224 */ /* 0x000fe200078e0008 */
[----:B---3--:R-:W-:Y:S01]  /*19b90*/  MOV R32, R12 ;  /* 0x0000000c00207202 */ /* 0x008fe20000000f00 */
[----:B------:R-:W-:Y:S01]  /*19ba0*/  IMAD.MOV.U32 R3, RZ, RZ, 0x1f ;  /* 0x0000001fff037424 */ /* 0x000fe200078e00ff */
[----:B------:R-:W-:Y:S02]  /*19bb0*/  MOV R2, 0x19bd0 ;  /* 0x00019bd000027802 */ /* 0x000fe40000000f00 */
[----:B-12---:R-:W-:Y:S05]  /*19bc0*/  CALL.REL.NOINC `($__internal_31_$__cuda_sm70_shflsync_idx_p) ;  /* 0x000025e000007944 */ /* 0x006fea0003c00000 */
[----:B------:R-:W-:Y:S01]  /*19bd0*/  IMAD.MOV.U32 R11, RZ, RZ, R34 ;  /* 0x000000ffff0b7224 */ /* 0x000fe200078e0022 */
[----:B------:R-:W-:Y:S01]  /*19be0*/  MOV R33, R7 ;  /* 0x0000000700217202 */ /* 0x000fe20000000f00 */
[----:B------:R-:W-:Y:S01]  /*19bf0*/  IMAD.MOV.U32 R5, RZ, RZ, RZ ;  /* 0x000000ffff057224 */ /* 0x000fe200078e00ff */
[----:B------:R-:W-:Y:S01]  /*19c00*/  MOV R32, R12 ;  /* 0x0000000c00207202 */ /* 0x000fe20000000f00 */
[----:B------:R-:W-:Y:S01]  /*19c10*/  IMAD.MOV.U32 R3, RZ, RZ, 0x1f ;  /* 0x0000001fff037424 */ /* 0x000fe200078e00ff */
[----:B------:R-:W-:-:S02]  /*19c20*/  MOV R2, 0x19c40 ;  /* 0x00019c4000027802 */ /* 0x000fc40000000f00 */
[----:B------:R-:W-:Y:S05]  /*19c30*/  CALL.REL.NOINC `($__internal_31_$__cuda_sm70_shflsync_idx_p) ;  /* 0x0000257000007944 */ /* 0x000fea0003c00000 */
[----:B------:R-:W-:Y:S01]  /*19c40*/  MOV R10, R34 ;  /* 0x00000022000a7202 */ /* 0x000fe20000000f00 */
[----:B------:R-:W-:Y:S05]  /*19c50*/  BRA `(.L_x_1895) ;  /* 0xfffe69d000007947 */ /* 0x000fea000383ffff */
.L_x_1717:
[----:B------:R-:W-:Y:S01]  /*19c60*/  IMAD.MOV.U32 R33, RZ, RZ, R4 ;  /* 0x000000ffff217224 */ /* 0x000fe200078e0004 */
[----:B------:R-:W-:-:S02]  /*19c70*/  MOV R3, 0x1f ;  /* 0x0000001f00037802 */ /* 0x000fc40000000f00 */
[----:B------:R-:W-:Y:S02]  /*19c80*/  MOV R2, 0x19ca0 ;  /* 0x00019ca000027802 */ /* 0x000fe40000000f00 */
[----:B-1234-:R-:W-:Y:S05]  /*19c90*/  CALL.REL.NOINC `($__internal_31_$__cuda_sm70_shflsync_idx_p) ;  /* 0x0000251000007944 */ /* 0x01efea0003c00000 */
[----:B------:R-:W-:Y:S01]  /*19ca0*/  MOV R5, R34 ;  /* 0x0000002200057202 */ /* 0x000fe20000000f00 */
[----:B------:R-:W-:Y:S05]  /*19cb0*/  BRA `(.L_x_1716) ;  /* 0xfffe69d000007947 */ /* 0x000fea000383ffff */
.L_x_1753:
[----:B------:R-:W-:Y:S01]  /*19cc0*/  IMAD.MOV.U32 R33, RZ, RZ, R12 ;  /* 0x000000ffff217224 */ /* 0x000fe200078e000c */
[----:B------:R-:W-:Y:S01]  /*19cd0*/  MOV R32, RZ ;  /* 0x000000ff00207202 */ /* 0x000fe20000000f00 */
[----:B------:R-:W-:Y:S01]  /*19ce0*/  IMAD.MOV.U32 R3, RZ, RZ, 0x181f ;  /* 0x0000181fff037424 */ /* 0x000fe200078e00ff */
[----:B------:R-:W-:Y:S02]  /*19cf0*/  MOV R2, 0x19d10 ;  /* 0x00019d1000027802 */ /* 0x000fe40000000f00 */
[----:B-----5:R-:W-:Y:S05]  /*19d00*/  CALL.REL.NOINC `($__internal_31_$__cuda_sm70_shflsync_idx_p) ;  /* 0x000024a000007944 */ /* 0x020fea0003c00000 */
[----:B------:R-:W-:Y:S01]  /*19d10*/  MOV R4, R34 ;  /* 0x0000002200047202 */ /* 0x000fe20000000f00 */
[----:B------:R-:W-:Y:S05]  /*19d20*/  BRA `(.L_x_1896) ;  /* 0xfffee31000007947 */ /* 0x000fea000383ffff */
.L_x_1754:
[----:B------:R-:W-:Y:S01]  /*19d30*/  IMAD.MOV.U32 R33, RZ, RZ, R13 ;  /* 0x000000ffff217224 */ /* 0x000fe200078e000d */
[----:B------:R-:W-:Y:S01]  /*19d40*/  MOV R32, RZ ;  /* 0x000000ff00207202 */ /* 0x000fe20000000f00 */
[----:B------:R-:W-:Y:S01]  /*19d50*/  IMAD.MOV.U32 R3, RZ, RZ, 0x181f ;  /* 0x0000181fff037424 */ /* 0x000fe200078e00ff */
[----:B------:R-:W-:Y:S02]  /*19d60*/  MOV R2, 0x19d80 ;  /* 0x00019d8000027802 */ /* 0x000fe40000000f00 */
[----:B-12--5:R-:W-:Y:S05]  /*19d70*/  CALL.REL.NOINC `($__internal_31_$__cuda_sm70_shflsync_idx_p) ;  /* 0x0000243000007944 */ /* 0x026fea0003c00000 */
[----:B------:R-:W-:Y:S01]  /*19d80*/  MOV R0, R34 ;  /* 0x0000002200007202 */ /* 0x000fe20000000f00 */
[----:B------:R-:W-:Y:S05]  /*19d90*/  BRA `(.L_x_1897) ;  /* 0xfffee2c000007947 */ /* 0x000fea000383ffff */
.L_x_1757:
[----:B------:R-:W-:Y:S01]  /*19da0*/  IMAD.MOV.U32 R33, RZ, RZ, R12 ;  /* 0x000000ffff217224 */ /* 0x000fe200078e000c */
[----:B------:R-:W-:Y:S01]  /*19db0*/  MOV R32, 0x1 ;  /* 0x0000000100207802 */ /* 0x000fe20000000f00 */
[----:B--2---:R-:W-:Y:S01]  /*19dc0*/  IMAD.MOV.U32 R3, RZ, RZ, 0x181f ;  /* 0x0000181fff037424 */ /* 0x004fe200078e00ff */
[----:B------:R-:W-:-:S02]  /*19dd0*/  MOV R2, 0x19df0 ;  /* 0x00019df000027802 */ /* 0x000fc40000000f00 */
[----:B-1-345:R-:W-:Y:S05]  /*19de0*/  CALL.REL.NOINC `($__internal_31_$__cuda_sm70_shflsync_idx_p) ;  /* 0x000023c000007944 */ /* 0x03afea0003c00000 */
[----:B------:R-:W-:Y:S01]  /*19df0*/  IMAD.MOV.U32 R4, RZ, RZ, R34 ;  /* 0x000000ffff047224 */ /* 0x000fe200078e0022 */
[----:B------:R-:W-:Y:S01]  /*19e00*/  MOV R32, 0x1 ;  /* 0x0000000100207802 */ /* 0x000fe20000000f00 */
[----:B------:R-:W-:Y:S01]  /*19e10*/  IMAD.MOV.U32 R33, RZ, RZ, R13 ;  /* 0x000000ffff217224 */ /* 0x000fe200078e000d */
[----:B------:R-:W-:-:S02]  /*19e20*/  MOV R3, 0x181f ;  /* 0x0000181f00037802 */ /* 0x000fc40000000f00 */
[----:B------:R-:W-:Y:S02]  /*19e30*/  MOV R2, 0x19e50 ;  /* 0x00019e5000027802 */ /* 0x000fe40000000f00 */
[----:B------:R-:W-:Y:S05]  /*19e40*/  CALL.REL.NOINC `($__internal_31_$__cuda_sm70_shflsync_idx_p) ;  /* 0x0000236000007944 */ /* 0x000fea0003c00000 */
[----:B------:R-:W-:Y:S01]  /*19e50*/  MOV R0, R34 ;  /* 0x0000002200007202 */ /* 0x000fe20000000f00 */
[----:B------:R-:W-:Y:S05]  /*19e60*/  BRA `(.L_x_1898) ;  /* 0xfffee33000007947 */ /* 0x000fea000383ffff */
.L_x_1760:
[----:B------:R-:W-:Y:S01]  /*19e70*/  IMAD.MOV.U32 R33, RZ, RZ, R12 ;  /* 0x000000ffff217224 */ /* 0x000fe200078e000c */
[----:B------:R-:W-:Y:S01]  /*19e80*/  MOV R32, 0x2 ;  /* 0x0000000200207802 */ /* 0x000fe20000000f00 */
[----:B-1----:R-:W-:Y:S01]  /*19e90*/  IMAD.MOV.U32 R3, RZ, RZ, 0x181f ;  /* 0x0000181fff037424 */ /* 0x002fe200078e00ff */
[----:B------:R-:W-:Y:S02]  /*19ea0*/  MOV R2, 0x19ec0 ;  /* 0x00019ec000027802 */ /* 0x000fe40000000f00 */
[----:B--2345:R-:W-:Y:S05]  /*19eb0*/  CALL.REL.NOINC `($__internal_31_$__cuda_sm70_shflsync_idx_p) ;  /* 0x000022f000007944 */ /* 0x03cfea0003c00000 */
[----:B------:R-:W-:Y:S01]  /*19ec0*/  MOV R4, R34 ;  /* 0x0000002200047202 */ /* 0x000fe20000000f00 */
[----:B------:R-:W-:Y:S05]  /*19ed0*/  BRA `(.L_x_1899) ;  /* 0xfffee3f000007947 */ /* 0x000fea000383ffff */
.L_x_1761:
[----:B------:R-:W-:Y:S01]  /*19ee0*/  IMAD.MOV.U32 R33, RZ, RZ, R13 ;  /* 0x000000ffff217224 */ /* 0x000fe200078e000d */
[----:B------:R-:W-:Y:S01]  /*19ef0*/  MOV R32, 0x2 ;  /* 0x0000000200207802 */ /* 0x000fe20000000f00 */
[----:B------:R-:W-:Y:S01]  /*19f00*/  IMAD.MOV.U32 R3, RZ, RZ, 0x181f ;  /* 0x0000181fff037424 */ /* 0x000fe200078e00ff */
[----:B------:R-:W-:Y:S02]  /*19f10*/  MOV R2, 0x19f30 ;  /* 0x00019f3000027802 */ /* 0x000fe40000000f00 */
[----:B-12345:R-:W-:Y:S05]  /*19f20*/  CALL.REL.NOINC `($__internal_31_$__cuda_sm70_shflsync_idx_p) ;  /* 0x0000228000007944 */ /* 0x03efea0003c00000 */
[----:B------:R-:W-:Y:S01]  /*19f30*/  MOV R0, R34 ;  /* 0x0000002200007202 */ /* 0x000fe20000000f00 */
[----:B------:R-:W-:Y:S05]  /*19f40*/  BRA `(.L_x_1900) ;  /* 0xfffee3a000007947 */ /* 0x000fea000383ffff */
.L_x_1764:
[----:B------:R-:W-:Y:S01]  /*19f50*/  IMAD.MOV.U32 R33, RZ, RZ, R12 ;  /* 0x000000ffff217224 */ /* 0x000fe200078e000c */
[----:B------:R-:W-:Y:S01]  /*19f60*/  MOV R32, 0x3 ;  /* 0x0000000300207802 */ /* 0x000fe20000000f00 */
[----:B-1----:R-:W-:Y:S01]  /*19f70*/  IMAD.MOV.U32 R3, RZ, RZ, 0x181f ;  /* 0x0000181fff037424 */ /* 0x002fe200078e00ff */
[----:B------:R-:W-:-:S02]  /*19f80*/  MOV R2, 0x19fa0 ;  /* 0x00019fa000027802 */ /* 0x000fc40000000f00 */
[----:B--2345:R-:W-:Y:S05]  /*19f90*/  CALL.REL.NOINC `($__internal_31_$__cuda_sm70_shflsync_idx_p) ;  /* 0x0000221000007944 */ /* 0x03cfea0003c00000 */
        /* <DEDUP_REMOVED lines=8> */
.L_x_1767:
[----:B------:R-:W-:Y:S01]  /*1a020*/  IMAD.MOV.U32 R33, RZ, RZ, R5 ;  /* 0x000000ffff217224 */ /* 0x000fe200078e0005 */
[----:B------:R-:W-:Y:S01]  /*1a030*/  MOV R32, RZ ;  /* 0x000000ff00207202 */ /* 0x000fe20000000f00 */
[----:B------:R-:W-:Y:S01]  /*1a040*/  IMAD.MOV.U32 R3, RZ, RZ, 0x181f ;  /* 0x0000181fff037424 */ /* 0x000fe200078e00ff */
[----:B------:R-:W-:Y:S02]  /*1a050*/  MOV R2, 0x1a070 ;  /* 0x0001a07000027802 */ /* 0x000fe40000000f00 */
[----:B------:R-:W-:Y:S05]  /*1a060*/  CALL.REL.NOINC `($__internal_31_$__cuda_sm70_shflsync_idx_p) ;  /* 0x0000214000007944 */ /* 0x000fea0003c00000 */
[----:B------:R-:W-:Y:S01]  /*1a070*/  MOV R4, R34 ;  /* 0x0000002200047202 */ /* 0x000fe20000000f00 */
[----:B------:R-:W-:Y:S05]  /*1a080*/  BRA `(.L_x_1902) ;  /* 0xfffeeed000007947 */ /* 0x000fea000383ffff */
.L_x_1768:
[----:B------:R-:W-:Y:S01]  /*1a090*/  IMAD.MOV.U32 R33, RZ, RZ, R14 ;  /* 0x000000ffff217224 */ /* 0x000fe200078e000e */
[----:B------:R-:W-:Y:S01]  /*1a0a0*/  MOV R32, RZ ;  /* 0x000000ff00207202 */ /* 0x000fe20000000f00 */
[----:B------:R-:W-:Y:S01]  /*1a0b0*/  IMAD.MOV.U32 R3, RZ, RZ, 0x181f ;  /* 0x0000181fff037424 */ /* 0x000fe200078e00ff */
[----:B------:R-:W-:Y:S02]  /*1a0c0*/  MOV R2, 0x1a0e0 ;  /* 0x0001a0e000027802 */ /* 0x000fe40000000f00 */
[----:B-12---:R-:W-:Y:S05]  /*1a0d0*/  CALL.REL.NOINC `($__internal_31_$__cuda_sm70_shflsync_idx_p) ;  /* 0x000020d000007944 */ /* 0x006fea0003c00000 */
[----:B------:R-:W-:Y:S01]  /*1a0e0*/  IADD3 R8, P0, R34, R21, RZ ;  /* 0x0000001522087210 */ /* 0x000fe20007f1e0ff */
[----:B------:R-:W-:Y:S01]  /*1a0f0*/  IMAD.MOV.U32 R33, RZ, RZ, R5 ;  /* 0x000000ffff217224 */ /* 0x000fe200078e0005 */
[C---:B------:R-:W-:Y:S01]  /*1a100*/  LOP3.LUT P2, RZ, R196.reuse, 0x2, RZ, 0xc0, !PT ;  /* 0x00000002c4ff7812 */ /* 0x040fe2000784c0ff */
[----:B------:R-:W-:Y:S01]  /*1a110*/  IMAD.MOV.U32 R32, RZ, RZ, 0x1 ;  /* 0x00000001ff207424 */ /* 0x000fe200078e00ff */
[----:B------:R-:W-:Y:S01]  /*1a120*/  LOP3.LUT P1, RZ, R196, 0x1, RZ, 0xc0, !PT ;  /* 0x00000001c4ff7812 */ /* 0x000fe2000782c0ff */
[----:B------:R-:W-:Y:S01]  /*1a130*/  IMAD.X R9, R4, 0x1, R20, P0 ;  /* 0x0000000104097824 */ /* 0x000fe200000e0614 */
[----:B------:R-:W-:-:S02]  /*1a140*/  IADD3 R6, P0, R34, R17, RZ ;  /* 0x0000001122067210 */ /* 0x000fc40007f1e0ff */
[----:B------:R-:W-:Y:S02]  /*1a150*/  LOP3.LUT P3, RZ, R196, 0x4, RZ, 0xc0, !PT ;  /* 0x00000004c4ff7812 */ /* 0x000fe4000786c0ff */
[----:B------:R-:W-:Y:S01]  /*1a160*/  SEL R13, RZ, 0x10, P2 ;  /* 0x00000010ff0d7807 */ /* 0x000fe20001000000 */
[----:B------:R-:W-:Y:S01]  /*1a170*/  IMAD.X R7, R4, 0x1, R18, P0 ;  /* 0x0000000104077824 */ /* 0x000fe200000e0612 */
[----:B------:R-:W-:Y:S02]  /*1a180*/  IADD3 R2, P0, R34, R19, RZ ;  /* 0x0000001322027210 */ /* 0x000fe40007f1e0ff */
[----:B------:R-:W-:Y:S01]  /*1a190*/  SEL R12, RZ, 0x10, P1 ;  /* 0x00000010ff0c7807 */ /* 0x000fe20000800000 */
[----:B------:R-:W-:Y:S01]  /*1a1a0*/  @!PT LDS RZ, [RZ] ;  /* 0x00000000fffff984 */ /* 0x000fe20000000800 */
[----:B------:R-:W-:Y:S01]  /*1a1b0*/  @!PT LDS RZ, [RZ] ;  /* 0x00000000fffff984 */ /* 0x000fe20000000800 */
[----:B------:R-:W-:Y:S01]  /*1a1c0*/  @!PT LDS RZ, [RZ] ;  /* 0x00000000fffff984 */ /* 0x000fe20000000800 */
[----:B------:R1:W-:Y:S02]  /*1a1d0*/  LDGSTS.E.BYPASS.LTC128B.128 [R107+0x12100], [R8.64], !P2 ;  /* 0x12100000086b7fae */ /* 0x0003e4000d101d48 */
[----:B------:R-:W-:Y:S02]  /*1a1e0*/  IMAD.X R3, R4, 0x1, R16, P0 ;  /* 0x0000000104037824 */ /* 0x000fe400000e0610 */
[----:B------:R2:W-:Y:S04]  /*1a1f0*/  LDGSTS.E.BYPASS.LTC128B.128 [R107+0x14100], [R6.64], !P1 ;  /* 0x14100000066b7fae */ /* 0x0005e8000c901d48 */
[----:B------:R3:W-:Y:S01]  /*1a200*/  LDGSTS.E.BYPASS.LTC128B.128 [R107+0x16100], [R2.64], !P3 ;  /* 0x16100000026b7fae */ /* 0x0007e2000d901d48 */
[----:B-1----:R-:W-:-:S02]  /*1a210*/  IMAD.MOV.U32 R9, RZ, RZ, R149 ;  /* 0x000000ffff097224 */ /* 0x002fc400078e0095 */
[----:B---3--:R-:W-:Y:S01]  /*1a220*/  IMAD.MOV.U32 R3, RZ, RZ, 0x181f ;  /* 0x0000181fff037424 */ /* 0x008fe200078e00ff */
[----:B------:R-:W-:Y:S02]  /*1a230*/  MOV R2, 0x1a250 ;  /* 0x0001a25000027802 */ /* 0x000fe40000000f00 */
[----:B--2---:R-:W-:Y:S05]  /*1a240*/  CALL.REL.NOINC `($__internal_31_$__cuda_sm70_shflsync_idx_p) ;  /* 0x00001f6000007944 */ /* 0x004fea0003c00000 */
[----:B------:R-:W-:Y:S01]  /*1a250*/  IMAD.MOV.U32 R8, RZ, RZ, R34 ;  /* 0x000000ffff087224 */ /* 0x000fe200078e0022 */
[----:B------:R-:W-:Y:S01]  /*1a260*/  MOV R32, 0x1 ;  /* 0x0000000100207802 */ /* 0x000fe20000000f00 */
[----:B------:R-:W-:Y:S01]  /*1a270*/  IMAD.MOV.U32 R33, RZ, RZ, R14 ;  /* 0x000000ffff217224 */ /* 0x000fe200078e000e */
[----:B------:R-:W-:Y:S02]  /*1a280*/  MOV R3, 0x181f ;  /* 0x0000181f00037802 */ /* 0x000fe40000000f00 */
[----:B------:R-:W-:Y:S02]  /*1a290*/  MOV R2, 0x1a2b0 ;  /* 0x0001a2b000027802 */ /* 0x000fe40000000f00 */
[----:B------:R-:W-:Y:S05]  /*1a2a0*/  CALL.REL.NOINC `($__internal_31_$__cuda_sm70_shflsync_idx_p) ;  /* 0x00001f0000007944 */ /* 0x000fea0003c00000 */
[----:B------:R-:W-:Y:S01]  /*1a2b0*/  MOV R0, R34 ;  /* 0x0000002200007202 */ /* 0x000fe20000000f00 */
[----:B------:R-:W-:Y:S05]  /*1a2c0*/  BRA `(.L_x_1903) ;  /* 0xfffeede000007947 */ /* 0x000fea000383ffff */
.L_x_1773:
[----:B------:R-:W-:Y:S01]  /*1a2d0*/  IMAD.MOV.U32 R33, RZ, RZ, R0 ;  /* 0x000000ffff217224 */ /* 0x000fe200078e0000 */
[----:B------:R-:W-:Y:S01]  /*1a2e0*/  MOV R32, RZ ;  /* 0x000000ff00207202 */ /* 0x000fe20000000f00 */
[----:B------:R-:W-:Y:S01]  /*1a2f0*/  IMAD.MOV.U32 R3, RZ, RZ, 0x1c1f ;  /* 0x00001c1fff037424 */ /* 0x000fe200078e00ff */
[----:B------:R-:W-:-:S02]  /*1a300*/  MOV R2, 0x1a320 ;  /* 0x0001a32000027802 */ /* 0x000fc40000000f00 */
[----:B------:R-:W-:Y:S05]  /*1a310*/  CALL.REL.NOINC `($__internal_31_$__cuda_sm70_shflsync_idx_p) ;  /* 0x00001e9000007944 */ /* 0x000fea0003c00000 */
[----:B------:R-:W-:Y:S01]  /*1a320*/  MOV R8, R34 ;  /* 0x0000002200087202 */ /* 0x000fe20000000f00 */
[----:B------:R-:W-:Y:S05]  /*1a330*/  BRA `(.L_x_1904) ;  /* 0xfffef06000007947 */ /* 0x000fea000383ffff */
.L_x_1774:
[----:B------:R-:W-:Y:S01]  /*1a340*/  IMAD.MOV.U32 R33, RZ, RZ, R6 ;  /* 0x000000ffff217224 */ /* 0x000fe200078e0006 */
[----:B------:R-:W-:Y:S01]  /*1a350*/  MOV R32, RZ ;  /* 0x000000ff00207202 */ /* 0x000fe20000000f00 */
[----:B------:R-:W-:Y:S01]  /*1a360*/  IMAD.MOV.U32 R3, RZ, RZ, 0x1c1f ;  /* 0x00001c1fff037424 */ /* 0x000fe200078e00ff */
[----:B------:R-:W-:-:S02]  /*1a370*/  MOV R2, 0x1a390 ;  /* 0x0001a39000027802 */ /* 0x000fc40000000f00 */
[----:B-12---:R-:W-:Y:S05]  /*1a380*/  CALL.REL.NOINC `($__internal_31_$__cuda_sm70_shflsync_idx_p) ;  /* 0x00001e2000007944 */ /* 0x006fea0003c00000 */
[----:B------:R-:W-:Y:S01]  /*1a390*/  IMAD.MOV.U32 R33, RZ, RZ, R5 ;  /* 0x000000ffff217224 */ /* 0x000fe200078e0005 */
[----:B------:R-:W-:Y:S01]  /*1a3a0*/  MOV R32, RZ ;  /* 0x000000ff00207202 */ /* 0x000fe20000000f00 */
[----:B------:R-:W-:Y:S01]  /*1a3b0*/  IMAD.MOV.U32 R3, RZ, RZ, 0x1c1f ;  /* 0x00001c1fff037424 */ /* 0x000fe200078e00ff */
[----:B------:R-:W-:Y:S01]  /*1a3c0*/  MOV R4, R34 ;  /* 0x0000002200047202 */ /* 0x000fe20000000f00 */
[----:B------:R-:W-:Y:S01]  /*1a3d0*/  IMAD.MOV.U32 R5, RZ, RZ, R8 ;  /* 0x000000ffff057224 */ /* 0x000fe200078e0008 */
[----:B------:R-:W-:-:S02]  /*1a3e0*/  MOV R2, 0x1a400 ;  /* 0x0001a40000027802 */ /* 0x000fc40000000f00 */
[----:B------:R-:W-:Y:S05]  /*1a3f0*/  CALL.REL.NOINC `($__internal_31_$__cuda_sm70_shflsync_idx_p) ;  /* 0x00001db000007944 */ /* 0x000fea0003c00000 */
[----:B------:R-:W-:Y:S01]  /*1a400*/  IMAD.MOV.U32 R30, RZ, RZ, R34 ;  /* 0x000000ffff1e7224 */ /* 0x000fe200078e0022 */
[----:B------:R-:W-:Y:S01]  /*1a410*/  MOV R32, RZ ;  /* 0x000000ff00207202 */ /* 0x000fe20000000f00 */
[----:B------:R-:W-:Y:S01]  /*1a420*/  IMAD.MOV.U32 R33, RZ, RZ, R12 ;  /* 0x000000ffff217224 */ /* 0x000fe200078e000c */
[----:B------:R-:W-:-:S02]  /*1a430*/  MOV R3, 0x1c1f ;  /* 0x00001c1f00037802 */ /* 0x000fc40000000f00 */
[----:B------:R-:W-:Y:S02]  /*1a440*/  MOV R2, 0x1a460 ;  /* 0x0001a46000027802 */ /* 0x000fe40000000f00 */
[----:B------:R-:W-:Y:S05]  /*1a450*/  CALL.REL.NOINC `($__internal_31_$__cuda_sm70_shflsync_idx_p) ;  /* 0x00001d5000007944 */ /* 0x000fea0003c00000 */
[----:B------:R-:W-:Y:S01]  /*1a460*/  MOV R0, R34 ;  /* 0x0000002200007202 */ /* 0x000fe20000000f00 */
[----:B------:R-:W-:Y:S05]  /*1a470*/  BRA `(.L_x_1905) ;  /* 0xfffeef7000007947 */ /* 0x000fea000383ffff */
.L_x_1799:
[----:B------:R-:W-:Y:S01]  /*1a480*/  IMAD.MOV.U32 R33, RZ, RZ, R0 ;  /* 0x000000ffff217224 */ /* 0x000fe200078e0000 */
[----:B------:R-:W-:Y:S01]  /*1a490*/  MOV R32, RZ ;  /* 0x000000ff00207202 */ /* 0x000fe20000000f00 */
[----:B------:R-:W-:Y:S01]  /*1a4a0*/  IMAD.MOV.U32 R3, RZ, RZ, 0x1c1f ;  /* 0x00001c1fff037424 */ /* 0x000fe200078e00ff */
[----:B------:R-:W-:Y:S02]  /*1a4b0*/  MOV R2, 0x1a4d0 ;  /* 0x0001a4d000027802 */ /* 0x000fe40000000f00 */
[----:B------:R-:W-:Y:S05]  /*1a4c0*/  CALL.REL.NOINC `($__internal_31_$__cuda_sm70_shflsync_idx_p) ;  /* 0x00001ce000007944 */ /* 0x000fea0003c00000 */
[----:B------:R-:W-:Y:S01]  /*1a4d0*/  MOV R0, R34 ;  /* 0x0000002200007202 */ /* 0x000fe20000000f00 */
[----:B------:R-:W-:Y:S05]  /*1a4e0*/  BRA `(.L_x_1906) ;  /* 0xffff194000007947 */ /* 0x000fea000383ffff */
.L_x_1800:
[----:B------:R-:W-:Y:S01]  /*1a4f0*/  IMAD.MOV.U32 R33, RZ, RZ, R6 ;  /* 0x000000ffff217224 */ /* 0x000fe200078e0006 */
[----:B------:R-:W-:Y:S01]  /*1a500*/  MOV R32, RZ ;  /* 0x000000ff00207202 */ /* 0x000fe20000000f00 */
[----:B------:R-:W-:Y:S01]  /*1a510*/  IMAD.MOV.U32 R3, RZ, RZ, 0x1c1f ;  /* 0x00001c1fff037424 */ /* 0x000fe200078e00ff */
[----:B------:R-:W-:Y:S02]  /*1a520*/  MOV R2, 0x1a540 ;  /* 0x0001a54000027802 */ /* 0x000fe40000000f00 */
[----:B-1----:R-:W-:Y:S05]  /*1a530*/  CALL.REL.NOINC `($__internal_31_$__cuda_sm70_shflsync_idx_p) ;  /* 0x00001c7000007944 */ /* 0x002fea0003c00000 */
        /* <DEDUP_REMOVED lines=15> */
.L_x_1815:
[----:B------:R-:W-:Y:S01]  /*1a630*/  IMAD.MOV.U32 R33, RZ, RZ, R20 ;  /* 0x000000ffff217224 */ /* 0x000fe200078e0014 */
[----:B------:R-:W-:Y:S01]  /*1a640*/  MOV R32, RZ ;  /* 0x000000ff00207202 */ /* 0x000fe20000000f00 */
[----:B------:R-:W-:Y:S01]  /*1a650*/  IMAD.MOV.U32 R3, RZ, RZ, 0x181f ;  /* 0x0000181fff037424 */ /* 0x000fe200078e00ff */
[----:B------:R-:W-:Y:S02]  /*1a660*/  MOV R2, 0x1a680 ;  /* 0x0001a68000027802 */ /* 0x000fe40000000f00 */
[----:B-12345:R-:W-:Y:S05]  /*1a670*/  CALL.REL.NOINC `($__internal_31_$__cuda_sm70_shflsync_idx_p) ;  /* 0x00001b3000007944 */ /* 0x03efea0003c00000 */
[----:B------:R-:W-:Y:S01]  /*1a680*/  MOV R9, R34 ;  /* 0x0000002200097202 */ /* 0x000fe20000000f00 */
[----:B------:R-:W-:Y:S05]  /*1a690*/  BRA `(.L_x_1908) ;  /* 0xffff463000007947 */ /* 0x000fea000383ffff */
.L_x_1816:
[----:B------:R-:W-:Y:S01]  /*1a6a0*/  IMAD.MOV.U32 R33, RZ, RZ, R24 ;  /* 0x000000ffff217224 */ /* 0x000fe200078e0018 */
[----:B------:R-:W-:Y:S01]  /*1a6b0*/  MOV R32, RZ ;  /* 0x000000ff00207202 */ /* 0x000fe20000000f00 */
[----:B------:R-:W-:Y:S01]  /*1a6c0*/  IMAD.MOV.U32 R3, RZ, RZ, 0x181f ;  /* 0x0000181fff037424 */ /* 0x000fe200078e00ff */
[----:B------:R-:W-:Y:S02]  /*1a6d0*/  MOV R2, 0x1a6f0 ;  /* 0x0001a6f000027802 */ /* 0x000fe40000000f00 */
[----:B-12345:R-:W-:Y:S05]  /*1a6e0*/  CALL.REL.NOINC `($__internal_31_$__cuda_sm70_shflsync_idx_p) ;  /* 0x00001ac000007944 */ /* 0x03efea0003c00000 */
[----:B------:R-:W-:Y:S01]  /*1a6f0*/  LOP3.LUT P2, RZ, R196, 0x2, RZ, 0xc0, !PT ;  /* 0x00000002c4ff7812 */ /* 0x000fe2000784c0ff */
[----:B------:R-:W-:Y:S01]  /*1a700*/  IMAD.MOV.U32 R33, RZ, RZ, R20 ;  /* 0x000000ffff217224 */ /* 0x000fe200078e0014 */
[----:B------:R-:W-:Y:S01]  /*1a710*/  IADD3 R2, P0, R34, R23, RZ ;  /* 0x0000001722027210 */ /* 0x000fe20007f1e0ff */
[----:B------:R-:W-:Y:S01]  /*1a720*/  IMAD.MOV.U32 R20, RZ, RZ, R149 ;  /* 0x000000ffff147224 */ /* 0x000fe200078e0095 */
[C---:B------:R-:W-:Y:S01]  /*1a730*/  LOP3.LUT P1, RZ, R196.reuse, 0x1, RZ, 0xc0, !PT ;  /* 0x00000001c4ff7812 */ /* 0x040fe2000782c0ff */
[----:B------:R-:W-:Y:S01]  /*1a740*/  IMAD.MOV.U32 R32, RZ, RZ, 0x1 ;  /* 0x00000001ff207424 */ /* 0x000fe200078e00ff */
[----:B------:R-:W-:Y:S01]  /*1a750*/  LOP3.LUT P3, RZ, R196, 0x4, RZ, 0xc0, !PT ;  /* 0x00000004c4ff7812 */ /* 0x000fe2000786c0ff */
[----:B------:R-:W-:Y:S01]  /*1a760*/  IMAD.X R3, R9, 0x1, R25, P0 ;  /* 0x0000000109037824 */ /* 0x000fe200000e0619 */
[----:B------:R-:W-:-:S02]  /*1a770*/  SEL R22, RZ, 0x10, P2 ;  /* 0x00000010ff167807 */ /* 0x000fc40001000000 */
[----:B------:R-:W-:-:S03]  /*1a780*/  SEL R21, RZ, 0x10, P1 ;  /* 0x00000010ff157807 */ /* 0x000fc60000800000 */
[----:B------:R-:W-:Y:S01]  /*1a790*/  @!PT LDS RZ, [RZ] ;  /* 0x00000000fffff984 */ /* 0x000fe20000000800 */
[----:B------:R-:W-:Y:S01]  /*1a7a0*/  @!PT LDS RZ, [RZ] ;  /* 0x00000000fffff984 */ /* 0x000fe20000000800 */
[----:B------:R-:W-:Y:S01]  /*1a7b0*/  @!PT LDS RZ, [RZ] ;  /* 0x00000000fffff984 */ /* 0x000fe20000000800 */
[----:B------:R1:W-:Y:S02]  /*1a7c0*/  LDGSTS.E.BYPASS.LTC128B.128 [R107+0x6100], [R2.64], !P2 ;  /* 0x06100000026b7fae */ /* 0x0003e4000d101d48 */
[----:B-1----:R-:W-:-:S05]  /*1a7d0*/  IADD3 R2, P0, R34, R26, RZ ;  /* 0x0000001a22027210 */ /* 0x002fca0007f1e0ff */
[----:B------:R-:W-:-:S05]  /*1a7e0*/  IMAD.X R3, R9, 0x1, R27, P0 ;  /* 0x0000000109037824 */ /* 0x000fca00000e061b */
[----:B------:R1:W-:Y:S02]  /*1a7f0*/  LDGSTS.E.BYPASS.LTC128B.128 [R107+0x8100], [R2.64], !P1 ;  /* 0x08100000026b7fae */ /* 0x0003e4000c901d48 */
[----:B-1----:R-:W-:-:S05]  /*1a800*/  IADD3 R2, P0, R34, R28, RZ ;  /* 0x0000001c22027210 */ /* 0x002fca0007f1e0ff */
[----:B------:R-:W-:-:S05]  /*1a810*/  IMAD.X R3, R9, 0x1, R29, P0 ;  /* 0x0000000109037824 */ /* 0x000fca00000e061d */
[----:B------:R1:W-:Y:S02]  /*1a820*/  LDGSTS.E.BYPASS.LTC128B.128 [R107+0xa100], [R2.64], !P3 ;  /* 0x0a100000026b7fae */ /* 0x0003e4000d901d48 */
[----:B-1----:R-:W-:Y:S01]  /*1a830*/  IMAD.MOV.U32 R3, RZ, RZ, 0x181f ;  /* 0x0000181fff037424 */ /* 0x002fe200078e00ff */
[----:B------:R-:W-:Y:S02]  /*1a840*/  MOV R2, 0x1a860 ;  /* 0x0001a86000027802 */ /* 0x000fe40000000f00 */
[----:B------:R-:W-:Y:S05]  /*1a850*/  CALL.REL.NOINC `($__internal_31_$__cuda_sm70_shflsync_idx_p) ;  /* 0x0000195000007944 */ /* 0x000fea0003c00000 */
        /* <DEDUP_REMOVED lines=8> */
.L_x_1819:
[----:B------:R-:W-:Y:S01]  /*1a8e0*/  IMAD.MOV.U32 R33, RZ, RZ, R5 ;  /* 0x000000ffff217224 */ /* 0x000fe200078e0005 */
[----:B------:R-:W-:Y:S01]  /*1a8f0*/  MOV R32, RZ ;  /* 0x000000ff00207202 */ /* 0x000fe20000000f00 */
[----:B------:R-:W-:Y:S01]  /*1a900*/  IMAD.MOV.U32 R3, RZ, RZ, 0x181f ;  /* 0x0000181fff037424 */ /* 0x000fe200078e00ff */
[----:B------:R-:W-:-:S02]  /*1a910*/  MOV R2, 0x1a930 ;  /* 0x0001a93000027802 */ /* 0x000fc40000000f00 */
[----:B------:R-:W-:Y:S05]  /*1a920*/  CALL.REL.NOINC `($__internal_31_$__cuda_sm70_shflsync_idx_p) ;  /* 0x0000188000007944 */ /* 0x000fea0003c00000 */
[----:B------:R-:W-:Y:S01]  /*1a930*/  MOV R4, R34 ;  /* 0x0000002200047202 */ /* 0x000fe20000000f00 */
[----:B------:R-:W-:Y:S05]  /*1a940*/  BRA `(.L_x_1910) ;  /* 0xffff6cc000007947 */ /* 0x000fea000383ffff */
.L_x_1820:
[----:B------:R-:W-:Y:S01]  /*1a950*/  IMAD.MOV.U32 R33, RZ, RZ, R6 ;  /* 0x000000ffff217224 */ /* 0x000fe200078e0006 */
[----:B------:R-:W-:Y:S01]  /*1a960*/  MOV R32, RZ ;  /* 0x000000ff00207202 */ /* 0x000fe20000000f00 */
[----:B------:R-:W-:Y:S01]  /*1a970*/  IMAD.MOV.U32 R3, RZ, RZ, 0x181f ;  /* 0x0000181fff037424 */ /* 0x000fe200078e00ff */
[----:B------:R-:W-:-:S02]  /*1a980*/  MOV R2, 0x1a9a0 ;  /* 0x0001a9a000027802 */ /* 0x000fc40000000f00 */
[----:B-12---:R-:W-:Y:S05]  /*1a990*/  CALL.REL.NOINC `($__internal_31_$__cuda_sm70_shflsync_idx_p) ;  /* 0x0000181000007944 */ /* 0x006fea0003c00000 */
[----:B------:R-:W-:Y:S01]  /*1a9a0*/  IADD3 R20, P0, R34, R7, RZ ;  /* 0x0000000722147210 */ /* 0x000fe20007f1e0ff */
[----:B------:R-:W-:Y:S01]  /*1a9b0*/  IMAD.MOV.U32 R33, RZ, RZ, R5 ;  /* 0x000000ffff217224 */ /* 0x000fe200078e0005 */
[C---:B------:R-:W-:Y:S01]  /*1a9c0*/  LOP3.LUT P2, RZ, R196.reuse, 0x2, RZ, 0xc0, !PT ;  /* 0x00000002c4ff7812 */ /* 0x040fe2000784c0ff */
[----:B------:R-:W-:Y:S01]  /*1a9d0*/  IMAD.MOV.U32 R12, RZ, RZ, R149 ;  /* 0x000000ffff0c7224 */ /* 0x000fe200078e0095 */
[----:B------:R-:W-:Y:S01]  /*1a9e0*/  LOP3.LUT P1, RZ, R196, 0x1, RZ, 0xc0, !PT ;  /* 0x00000001c4ff7812 */ /* 0x000fe2000782c0ff */
[----:B------:R-:W-:Y:S01]  /*1a9f0*/  IMAD.X R21, R4, 0x1, R14, P0 ;  /* 0x0000000104157824 */ /* 0x000fe200000e060e */
[----:B------:R-:W-:Y:S01]  /*1aa00*/  IADD3 R2, P0, R34, R15, RZ ;  /* 0x0000000f22027210 */ /* 0x000fe20007f1e0ff */
[----:B------:R-:W-:Y:S01]  /*1aa10*/  IMAD.MOV.U32 R32, RZ, RZ, 0x1 ;  /* 0x00000001ff207424 */ /* 0x000fe200078e00ff */
[----:B------:R-:W-:-:S02]  /*1aa20*/  LOP3.LUT P3, RZ, R196, 0x4, RZ, 0xc0, !PT ;  /* 0x00000004c4ff7812 */ /* 0x000fc4000786c0ff */
[----:B------:R-:W-:Y:S01]  /*1aa30*/  SEL R5, RZ, 0x10, P2 ;  /* 0x00000010ff057807 */ /* 0x000fe20001000000 */
[----:B------:R-:W-:Y:S01]  /*1aa40*/  IMAD.X R3, R4, 0x1, R16, P0 ;  /* 0x0000000104037824 */ /* 0x000fe200000e0610 */
[----:B------:R-:W-:-:S03]  /*1aa50*/  SEL R13, RZ, 0x10, P1 ;  /* 0x00000010ff0d7807 */ /* 0x000fc60000800000 */
[----:B------:R-:W-:Y:S01]  /*1aa60*/  @!PT LDS RZ, [RZ] ;  /* 0x00000000fffff984 */ /* 0x000fe20000000800 */
[----:B------:R-:W-:Y:S01]  /*1aa70*/  @!PT LDS RZ, [RZ] ;  /* 0x00000000fffff984 */ /* 0x000fe20000000800 */
[----:B------:R-:W-:Y:S01]  /*1aa80*/  @!PT LDS RZ, [RZ] ;  /* 0x00000000fffff984 */ /* 0x000fe20000000800 */
[----:B------:R1:W-:Y:S04]  /*1aa90*/  LDGSTS.E.BYPASS.LTC128B.128 [R107+0xc100], [R20.64], !P2 ;  /* 0x0c100000146b7fae */ /* 0x0003e8000d101d48 */
[----:B------:R2:W-:Y:S02]  /*1aaa0*/  LDGSTS.E.BYPASS.LTC128B.128 [R107+0xe100], [R2.64], !P1 ;  /* 0x0e100000026b7fae */ /* 0x0005e4000c901d48 */
[----:B--2---:R-:W-:-:S05]  /*1aab0*/  IADD3 R2, P0, R34, R17, RZ ;  /* 0x0000001122027210 */ /* 0x004fca0007f1e0ff */
[----:B------:R-:W-:-:S05]  /*1aac0*/  IMAD.X R3, R4, 0x1, R18, P0 ;  /* 0x0000000104037824 */ /* 0x000fca00000e0612 */
[----:B------:R2:W-:Y:S02]  /*1aad0*/  LDGSTS.E.BYPASS.LTC128B.128 [R107+0x10100], [R2.64], !P3 ;  /* 0x10100000026b7fae */ /* 0x0005e4000d901d48 */
[----:B--2---:R-:W-:Y:S01]  /*1aae0*/  IMAD.MOV.U32 R3, RZ, RZ, 0x181f ;  /* 0x0000181fff037424 */ /* 0x004fe200078e00ff */
[----:B------:R-:W-:Y:S02]  /*1aaf0*/  MOV R2, 0x1ab10 ;  /* 0x0001ab1000027802 */ /* 0x000fe40000000f00 */
[----:B-1----:R-:W-:Y:S05]  /*1ab00*/  CALL.REL.NOINC `($__internal_31_$__cuda_sm70_shflsync_idx_p) ;  /* 0x000016a000007944 */ /* 0x002fea0003c00000 */
        /* <DEDUP_REMOVED lines=8> */
.L_x_1824:
[----:B------:R-:W-:Y:S01]  /*1ab90*/  MOV R32, RZ ;  /* 0x000000ff00207202 */ /* 0x000fe20000000f00 */
[----:B------:R-:W-:Y:S01]  /*1aba0*/  IMAD.MOV.U32 R33, RZ, RZ, R9 ;  /* 0x000000ffff217224 */ /* 0x000fe200078e0009 */
[----:B------:R-:W-:Y:S01]  /*1abb0*/  MOV R2, 0x1abe0 ;  /* 0x0001abe000027802 */ /* 0x000fe20000000f00 */
[----:B------:R-:W-:Y:S02]  /*1abc0*/  IMAD.MOV.U32 R3, RZ, RZ, 0x181f ;  /* 0x0000181fff037424 */ /* 0x000fe400078e00ff */
[----:B--234-:R-:W-:Y:S05]  /*1abd0*/  CALL.REL.NOINC `($__internal_31_$__cuda_sm70_shflsync_idx_p) ;  /* 0x000015d000007944 */ /* 0x01cfea0003c00000 */
[----:B------:R-:W-:Y:S01]  /*1abe0*/  MOV R5, R34 ;  /* 0x0000002200057202 */ /* 0x000fe20000000f00 */
[----:B------:R-:W-:-:S05]  /*1abf0*/  BRA `(.L_x_1912) ;  /* 0xffff6fd000007947 */ /* 0x000fca000383ffff */
.L_x_1825:
[----:B------:R-:W-:Y:S01]  /*1ac00*/  MOV R32, RZ ;  /* 0x000000ff00207202 */ /* 0x000fe20000000f00 */
[----:B------:R-:W-:Y:S01]  /*1ac10*/  IMAD.MOV.U32 R33, RZ, RZ, R16 ;  /* 0x000000ffff217224 */ /* 0x000fe200078e0010 */
[----:B------:R-:W-:Y:S01]  /*1ac20*/  MOV R2, 0x1ac50 ;  /* 0x0001ac5000027802 */ /* 0x000fe20000000f00 */
[----:B------:R-:W-:Y:S02]  /*1ac30*/  IMAD.MOV.U32 R3, RZ, RZ, 0x181f ;  /* 0x0000181fff037424 */ /* 0x000fe400078e00ff */
[----:B-1234-:R-:W-:Y:S05]  /*1ac40*/  CALL.REL.NOINC `($__internal_31_$__cuda_sm70_shflsync_idx_p) ;  /* 0x0000156000007944 */ /* 0x01efea0003c00000 */
[----:B------:R-:W-:Y:S01]  /*1ac50*/  LOP3.LUT P3, RZ, R196, 0x2, RZ, 0xc0, !PT ;  /* 0x00000002c4ff7812 */ /* 0x000fe2000786c0ff */
[----:B------:R-:W-:Y:S01]  /*1ac60*/  IMAD R4, R190, 0x6000, R10 ;  /* 0x00006000be047824 */ /* 0x000fe200078e020a */
[----:B------:R-:W-:Y:S01]  /*1ac70*/  IADD3 R2, P0, R34, R17, RZ ;  /* 0x0000001122027210 */ /* 0x000fe20007f1e0ff */
[----:B------:R-:W-:Y:S01]  /*1ac80*/  IMAD.MOV.U32 R33, RZ, RZ, R9 ;  /* 0x000000ffff217224 */ /* 0x000fe200078e0009 */
[C---:B------:R-:W-:Y:S01]  /*1ac90*/  LOP3.LUT P2, RZ, R196.reuse, 0x1, RZ, 0xc0, !PT ;  /* 0x00000001c4ff7812 */ /* 0x040fe2000784c0ff */
[----:B------:R-:W-:Y:S01]  /*1aca0*/  IMAD.MOV.U32 R32, RZ, RZ, 0x1 ;  /* 0x00000001ff207424 */ /* 0x000fe200078e00ff */
[----:B------:R-:W-:Y:S01]  /*1acb0*/  LOP3.LUT P1, RZ, R196, 0x4, RZ, 0xc0, !PT ;  /* 0x00000004c4ff7812 */ /* 0x000fe2000782c0ff */
[C---:B------:R-:W-:Y:S01]  /*1acc0*/  IMAD.X R3, R5.reuse, 0x1, R19, P0 ;  /* 0x0000000105037824 */ /* 0x040fe200000e0613 */
[C---:B------:R-:W-:Y:S02]  /*1acd0*/  IADD3 R6, P0, R34.reuse, R24, RZ ;  /* 0x0000001822067210 */ /* 0x040fe40007f1e0ff */
[----:B------:R-:W-:Y:S02]  /*1ace0*/  SEL R18, RZ, 0x10, P2 ;  /* 0x00000010ff127807 */ /* 0x000fe40001000000 */
[----:B------:R-:W-:Y:S01]  /*1acf0*/  SEL R9, RZ, 0x10, P1 ;  /* 0x00000010ff097807 */ /* 0x000fe20000800000 */
[----:B------:R-:W-:Y:S01]  /*1ad00*/  @!PT LDS RZ, [RZ] ;  /* 0x00000000fffff984 */ /* 0x000fe20000000800 */
[----:B------:R-:W-:Y:S01]  /*1ad10*/  @!PT LDS RZ, [RZ] ;  /* 0x00000000fffff984 */ /* 0x000fe20000000800 */
[----:B------:R-:W-:Y:S01]  /*1ad20*/  @!PT LDS RZ, [RZ] ;  /* 0x00000000fffff984 */ /* 0x000fe20000000800 */
[----:B------:R1:W-:Y:S01]  /*1ad30*/  LDGSTS.E.BYPASS.LTC128B.128 [R4], [R2.64], !P3 ;  /* 0x0000000002047fae */ /* 0x0003e2000d901d48 */
[C---:B------:R-:W-:Y:S05]  /*1ad40*/  IMAD.X R7, R5.reuse, 0x1, R25, P0 ;  /* 0x0000000105077824 */ /* 0x040fea00000e0619 */
[----:B------:R2:W-:Y:S01]  /*1ad50*/  LDGSTS.E.BYPASS.LTC128B.128 [R4+0x2000], [R6.64], !P2 ;  /* 0x0200000006047fae */ /* 0x0005e2000d101d48 */
[----:B-1----:R-:W-:Y:S05]  /*1ad60*/  IADD3 R2, P0, R34, R26, RZ ;  /* 0x0000001a22027210 */ /* 0x002fea0007f1e0ff */
[----:B------:R-:W-:Y:S01]  /*1ad70*/  IMAD.X R3, R5, 0x1, R27, P0 ;  /* 0x0000000105037824 */ /* 0x000fe200000e061b */
[----:B--2---:R-:W-:Y:S04]  /*1ad80*/  SEL R6, RZ, 0x10, P3 ;  /* 0x00000010ff067807 */ /* 0x004fe80001800000 */
[----:B------:R1:W-:Y:S02]  /*1ad90*/  LDGSTS.E.BYPASS.LTC128B.128 [R4+0x4000], [R2.64], !P1 ;  /* 0x0400000002047fae */ /* 0x0003e4000c901d48 */
[----:B-1----:R-:W-:Y:S01]  /*1ada0*/  MOV R2, 0x1add0 ;  /* 0x0001add000027802 */ /* 0x002fe20000000f00 */
[----:B------:R-:W-:Y:S02]  /*1adb0*/  IMAD.MOV.U32 R3, RZ, RZ, 0x181f ;  /* 0x0000181fff037424 */ /* 0x000fe400078e00ff */
[----:B------:R-:W-:Y:S05]  /*1adc0*/  CALL.REL.NOINC `($__internal_31_$__cuda_sm70_shflsync_idx_p) ;  /* 0x000013e000007944 */ /* 0x000fea0003c00000 */
[----:B------:R-:W-:Y:S01]  /*1add0*/  MOV R32, 0x1 ;  /* 0x0000000100207802 */ /* 0x000fe20000000f00 */
[----:B------:R-:W-:Y:S01]  /*1ade0*/  IMAD.MOV.U32 R5, RZ, RZ, R34 ;  /* 0x000000ffff057224 */ /* 0x000fe200078e0022 */
[----:B------:R-:W-:Y:S01]  /*1adf0*/  MOV R3, 0x181f ;  /* 0x0000181f00037802 */ /* 0x000fe20000000f00 */
[----:B------:R-:W-:Y:S01]  /*1ae00*/  IMAD.MOV.U32 R33, RZ, RZ, R16 ;  /* 0x000000ffff217224 */ /* 0x000fe200078e0010 */
[----:B------:R-:W-:Y:S02]  /*1ae10*/  MOV R2, 0x1ae30 ;  /* 0x0001ae3000027802 */ /* 0x000fe40000000f00 */
[----:B------:R-:W-:Y:S05]  /*1ae20*/  CALL.REL.NOINC `($__internal_31_$__cuda_sm70_shflsync_idx_p) ;  /* 0x0000138000007944 */ /* 0x000fea0003c00000 */
[----:B------:R-:W-:Y:S01]  /*1ae30*/  MOV R2, R34 ;  /* 0x0000002200027202 */ /* 0x000fe20000000f00 */
[----:B------:R-:W-:-:S05]  /*1ae40*/  BRA `(.L_x_1913) ;  /* 0xffff6ee000007947 */ /* 0x000fca000383ffff */
.L_x_1826:
[----:B------:R-:W-:Y:S02]  /*1ae50*/  MOV R3, 0x2 ;  /* 0x0000000200037802 */ /* 0x000fe40000000f00 */
[----:B------:R-:W-:Y:S02]  /*1ae60*/  MOV R2, 0x1ae80 ;  /* 0x0001ae8000027802 */ /* 0x000fe40000000f00 */
[----:B------:R-:W-:Y:S05]  /*1ae70*/  CALL.REL.NOINC `($__internal_30_$__cuda_sm70_shflsync_bfly_p) ;  /* 0x000012f000007944 */ /* 0x000fea0003c00000 */
[----:B------:R-:W-:Y:S01]  /*1ae80*/  MOV R2, R22 ;  /* 0x0000001600027202 */ /* 0x000fe20000000f00 */
[----:B------:R-:W-:-:S05]  /*1ae90*/  BRA `(.L_x_1914) ;  /* 0xffff7ff000007947 */ /* 0x000fca000383ffff */
.L_x_1829:
[----:B------:R-:W-:Y:S01]  /*1aea0*/  MOV R32, RZ ;  /* 0x000000ff00207202 */ /* 0x000fe20000000f00 */
[----:B------:R-:W-:Y:S01]  /*1aeb0*/  IMAD.MOV.U32 R33, RZ, RZ, R5 ;  /* 0x000000ffff217224 */ /* 0x000fe200078e0005 */
[----:B------:R-:W-:Y:S01]  /*1aec0*/  MOV R2, 0x1aef0 ;  /* 0x0001aef000027802 */ /* 0x000fe20000000f00 */
[----:B------:R-:W-:Y:S02]  /*1aed0*/  IMAD.MOV.U32 R3, RZ, RZ, 0x181f ;  /* 0x0000181fff037424 */ /* 0x000fe400078e00ff */
[----:B------:R-:W-:Y:S05]  /*1aee0*/  CALL.REL.NOINC `($__internal_31_$__cuda_sm70_shflsync_idx_p) ;  /* 0x000012c000007944 */ /* 0x000fea0003c00000 */
[----:B------:R-:W-:Y:S01]  /*1aef0*/  MOV R4, R34 ;  /* 0x0000002200047202 */ /* 0x000fe20000000f00 */
[----:B------:R-:W-:-:S05]  /*1af00*/  BRA `(.L_x_1915) ;  /* 0xffff995000007947 */ /* 0x000fca000383ffff */
.L_x_1830:
[----:B------:R-:W-:Y:S01]  /*1af10*/  MOV R32, RZ ;  /* 0x000000ff00207202 */ /* 0x000fe20000000f00 */
[----:B------:R-:W-:Y:S01]  /*1af20*/  IMAD.MOV.U32 R33, RZ, RZ, R12 ;  /* 0x000000ffff217224 */ /* 0x000fe200078e000c */
[----:B------:R-:W-:Y:S01]  /*1af30*/  MOV R2, 0x1af60 ;  /* 0x0001af6000027802 */ /* 0x000fe20000000f00 */
[----:B------:R-:W-:Y:S02]  /*1af40*/  IMAD.MOV.U32 R3, RZ, RZ, 0x181f ;  /* 0x0000181fff037424 */ /* 0x000fe400078e00ff */
[----:B-12---:R-:W-:Y:S05]  /*1af50*/  CALL.REL.NOINC `($__internal_31_$__cuda_sm70_shflsync_idx_p) ;  /* 0x0000125000007944 */ /* 0x006fea0003c00000 */
[----:B------:R-:W-:Y:S01]  /*1af60*/  LOP3.LUT P3, RZ, R196, 0x2, RZ, 0xc0, !PT ;  /* 0x00000002c4ff7812 */ /* 0x000fe2000786c0ff */
[----:B------:R-:W-:Y:S01]  /*1af70*/  IMAD R0, R190, 0x6000, R11 ;  /* 0x00006000be007824 */ /* 0x000fe200078e020b */
[----:B------:R-:W-:Y:S01]  /*1af80*/  IADD3 R2, P0, R34, R13, RZ ;  /* 0x0000000d22027210 */ /* 0x000fe20007f1e0ff */
[----:B------:R-:W-:Y:S01]  /*1af90*/  IMAD.MOV.U32 R33, RZ, RZ, R5 ;  /* 0x000000ffff217224 */ /* 0x000fe200078e0005 */
[C---:B------:R-:W-:Y:S01]  /*1afa0*/  LOP3.LUT P2, RZ, R196.reuse, 0x1, RZ, 0xc0, !PT ;  /* 0x00000001c4ff7812 */ /* 0x040fe2000784c0ff */
[----:B------:R-:W-:Y:S01]  /*1afb0*/  IMAD.MOV.U32 R32, RZ, RZ, 0x1 ;  /* 0x00000001ff207424 */ /* 0x000fe200078e00ff */
[----:B------:R-:W-:Y:S01]  /*1afc0*/  LOP3.LUT P1, RZ, R196, 0x4, RZ, 0xc0, !PT ;  /* 0x00000004c4ff7812 */ /* 0x000fe2000782c0ff */
[----:B------:R-:W-:Y:S01]  /*1afd0*/  IMAD.X R3, R4, 0x1, R16, P0 ;  /* 0x0000000104037824 */ /* 0x000fe200000e0610 */
[----:B------:R-:W-:Y:S02]  /*1afe0*/  IADD3 R6, P0, R34, R17, RZ ;  /* 0x0000001122067210 */ /* 0x000fe40007f1e0ff */
[----:B------:R-:W-:Y:S02]  /*1aff0*/  SEL R5, RZ, 0x10, P3 ;  /* 0x00000010ff057807 */ /* 0x000fe40001800000 */
[----:B------:R-:W-:Y:S01]  /*1b000*/  SEL R15, RZ, 0x10, P2 ;  /* 0x00000010ff0f7807 */ /* 0x000fe20001000000 */
[----:B------:R-:W-:Y:S01]  /*1b010*/  @!PT LDS RZ, [RZ] ;  /* 0x00000000fffff984 */ /* 0x000fe20000000800 */
[----:B------:R-:W-:Y:S01]  /*1b020*/  @!PT LDS RZ, [RZ] ;  /* 0x00000000fffff984 */ /* 0x000fe20000000800 */
[----:B------:R-:W-:Y:S01]  /*1b030*/  @!PT LDS RZ, [RZ] ;  /* 0x00000000fffff984 */ /* 0x000fe20000000800 */
[----:B------:R1:W-:Y:S01]  /*1b040*/  LDGSTS.E.BYPASS.LTC128B.128 [R0], [R2.64], !P3 ;  /* 0x0000000002007fae */ /* 0x0003e2000d901d48 */
[----:B------:R-:W-:Y:S01]  /*1b050*/  IMAD.X R7, R4, 0x1, R18, P0 ;  /* 0x0000000104077824 */ /* 0x000fe200000e0612 */
[----:B------:R-:W-:Y:S04]  /*1b060*/  SEL R14, RZ, 0x10, P1 ;  /* 0x00000010ff0e7807 */ /* 0x000fe80000800000 */
[----:B------:R2:W-:Y:S01]  /*1b070*/  LDGSTS.E.BYPASS.LTC128B.128 [R0+0x2000], [R6.64], !P2 ;  /* 0x0200000006007fae */ /* 0x0005e2000d101d48 */
[----:B-1----:R-:W-:Y:S05]  /*1b080*/  IADD3 R2, P0, R34, R19, RZ ;  /* 0x0000001322027210 */ /* 0x002fea0007f1e0ff */
[----:B------:R-:W-:Y:S05]  /*1b090*/  IMAD.X R3, R4, 0x1, R20, P0 ;  /* 0x0000000104037824 */ /* 0x000fea00000e0614 */
[----:B------:R1:W-:Y:S02]  /*1b0a0*/  LDGSTS.E.BYPASS.LTC128B.128 [R0+0x4000], [R2.64], !P1 ;  /* 0x0400000002007fae */ /* 0x0003e4000c901d48 */
[----:B-1----:R-:W-:Y:S01]  /*1b0b0*/  MOV R2, 0x1b0e0 ;  /* 0x0001b0e000027802 */ /* 0x002fe20000000f00 */
[----:B------:R-:W-:Y:S02]  /*1b0c0*/  IMAD.MOV.U32 R3, RZ, RZ, 0x181f ;  /* 0x0000181fff037424 */ /* 0x000fe400078e00ff */
[----:B--2---:R-:W-:Y:S05]  /*1b0d0*/  CALL.REL.NOINC `($__internal_31_$__cuda_sm70_shflsync_idx_p) ;  /* 0x000010d000007944 */ /* 0x004fea0003c00000 */
        /* <DEDUP_REMOVED lines=8> */
.L_x_1832:
[----:B------:R-:W-:Y:S01]  /*1b160*/  IMAD.MOV.U32 R4, RZ, RZ, R201 ;  /* 0x000000ffff047224 */ /* 0x000fe200078e00c9 */
[----:B-1----:R-:W-:-:S02]  /*1b170*/  MOV R3, 0x2 ;  /* 0x0000000200037802 */ /* 0x002fc40000000f00 */
[----:B------:R-:W-:Y:S02]  /*1b180*/  MOV R2, 0x1b1a0 ;  /* 0x0001b1a000027802 */ /* 0x000fe40000000f00 */
[----:B------:R-:W-:Y:S05]  /*1b190*/  CALL.REL.NOINC `($__internal_30_$__cuda_sm70_shflsync_bfly_p) ;  /* 0x00000fd000007944 */ /* 0x000fea0003c00000 */
[----:B------:R-:W-:Y:S01]  /*1b1a0*/  MOV R0, R22 ;  /* 0x0000001600007202 */ /* 0x000fe20000000f00 */
[----:B------:R-:W-:Y:S05]  /*1b1b0*/  BRA `(.L_x_1917) ;  /* 0xffff9a2000007947 */ /* 0x000fea000383ffff */
.L_x_1833:
[----:B------:R-:W-:Y:S01]  /*1b1c0*/  IMAD.MOV.U32 R4, RZ, RZ, R0 ;  /* 0x000000ffff047224 */ /* 0x000fe200078e0000 */
[----:B-1----:R-:W-:Y:S02]  /*1b1d0*/  MOV R3, 0x1 ;  /* 0x0000000100037802 */ /* 0x002fe40000000f00 */
[----:B------:R-:W-:Y:S02]  /*1b1e0*/  MOV R2, 0x1b200 ;  /* 0x0001b20000027802 */ /* 0x000fe40000000f00 */
[----:B--2---:R-:W-:Y:S05]  /*1b1f0*/  CALL.REL.NOINC `($__internal_30_$__cuda_sm70_shflsync_bfly_p) ;  /* 0x00000f7000007944 */ /* 0x004fea0003c00000 */
[----:B------:R-:W-:Y:S01]  /*1b200*/  FADD.FTZ R0, R0, R22 ;  /* 0x0000001600007221 */ /* 0x000fe20000010000 */
[----:B------:R-:W-:Y:S02]  /*1b210*/  MOV R4, R197 ;  /* 0x000000c500047202 */ /* 0x000fe40000000f00 */
[----:B------:R-:W-:Y:S02]  /*1b220*/  MOV R3, 0x2 ;  /* 0x0000000200037802 */ /* 0x000fe40000000f00 */
[----:B------:R-:W-:Y:S02]  /*1b230*/  MOV R2, 0x1b250 ;  /* 0x0001b25000027802 */ /* 0x000fe40000000f00 */
[----:B------:R-:W-:Y:S05]  /*1b240*/  CALL.REL.NOINC `($__internal_30_$__cuda_sm70_shflsync_bfly_p) ;  /* 0x00000f2000007944 */ /* 0x000fea0003c00000 */
[----:B------:R-:W-:Y:S01]  /*1b250*/  FADD.FTZ R4, R197, R22 ;  /* 0x00000016c5047221 */ /* 0x000fe20000010000 */
[----:B------:R-:W-:-:S02]  /*1b260*/  MOV R3, 0x1 ;  /* 0x0000000100037802 */ /* 0x000fc40000000f00 */
[----:B------:R-:W-:Y:S02]  /*1b270*/  MOV R2, 0x1b290 ;  /* 0x0001b29000027802 */ /* 0x000fe40000000f00 */
[----:B------:R-:W-:Y:S05]  /*1b280*/  CALL.REL.NOINC `($__internal_30_$__cuda_sm70_shflsync_bfly_p) ;  /* 0x00000ee000007944 */ /* 0x000fea0003c00000 */
[----:B------:R-:W-:Y:S01]  /*1b290*/  MOV R3, R22 ;  /* 0x0000001600037202 */ /* 0x000fe20000000f00 */
[----:B------:R-:W-:Y:S05]  /*1b2a0*/  BRA `(.L_x_1918) ;  /* 0xffff99a000007947 */ /* 0x000fea000383ffff */
.L_x_1840:
[----:B--234-:R-:W-:Y:S01]  /*1b2b0*/  IMAD.MOV.U32 R33, RZ, RZ, R13 ;  /* 0x000000ffff217224 */ /* 0x01cfe200078e000d */
[----:B------:R-:W-:Y:S01]  /*1b2c0*/  MOV R32, RZ ;  /* 0x000000ff00207202 */ /* 0x000fe20000000f00 */
[----:B------:R-:W-:Y:S01]  /*1b2d0*/  IMAD.MOV.U32 R3, RZ, RZ, 0x181f ;  /* 0x0000181fff037424 */ /* 0x000fe200078e00ff */
[----:B------:R-:W-:Y:S02]  /*1b2e0*/  MOV R2, 0x1b300 ;  /* 0x0001b30000027802 */ /* 0x000fe40000000f00 */
[----:B-1----:R-:W-:Y:S05]  /*1b2f0*/  CALL.REL.NOINC `($__internal_31_$__cuda_sm70_shflsync_idx_p) ;  /* 0x00000eb000007944 */ /* 0x002fea0003c00000 */
[----:B------:R-:W-:Y:S01]  /*1b300*/  MOV R5, R34 ;  /* 0x0000002200057202 */ /* 0x000fe20000000f00 */
[----:B------:R-:W-:Y:S05]  /*1b310*/  BRA `(.L_x_1919) ;  /* 0xffffb1f000007947 */ /* 0x000fea000383ffff */
.L_x_1841:
[----:B------:R-:W-:Y:S01]  /*1b320*/  IMAD.MOV.U32 R33, RZ, RZ, R14 ;  /* 0x000000ffff217224 */ /* 0x000fe200078e000e */
[----:B------:R-:W-:Y:S01]  /*1b330*/  MOV R32, RZ ;  /* 0x000000ff00207202 */ /* 0x000fe20000000f00 */
[----:B------:R-:W-:Y:S01]  /*1b340*/  IMAD.MOV.U32 R3, RZ, RZ, 0x181f ;  /* 0x0000181fff037424 */ /* 0x000fe200078e00ff */
[----:B------:R-:W-:Y:S02]  /*1b350*/  MOV R2, 0x1b370 ;  /* 0x0001b37000027802 */ /* 0x000fe40000000f00 */
[----:B-123--:R-:W-:Y:S05]  /*1b360*/  CALL.REL.NOINC `($__internal_31_$__cuda_sm70_shflsync_idx_p) ;  /* 0x00000e4000007944 */ /* 0x00efea0003c00000 */
[----:B------:R-:W-:Y:S01]  /*1b370*/  MOV R0, R34 ;  /* 0x0000002200007202 */ /* 0x000fe20000000f00 */
[----:B------:R-:W-:Y:S05]  /*1b380*/  BRA `(.L_x_1920) ;  /* 0xffffb1a000007947 */ /* 0x000fea000383ffff */
.L_x_1844:
[----:B------:R-:W-:Y:S01]  /*1b390*/  IMAD.MOV.U32 R33, RZ, RZ, R13 ;  /* 0x000000ffff217224 */ /* 0x000fe200078e000d */
[----:B------:R-:W-:Y:S01]  /*1b3a0*/  MOV R32, 0x1 ;  /* 0x0000000100207802 */ /* 0x000fe20000000f00 */
[----:B--2---:R-:W-:Y:S01]  /*1b3b0*/  IMAD.MOV.U32 R3, RZ, RZ, 0x181f ;  /* 0x0000181fff037424 */ /* 0x004fe200078e00ff */
[----:B------:R-:W-:-:S02]  /*1b3c0*/  MOV R2, 0x1b3e0 ;  /* 0x0001b3e000027802 */ /* 0x000fc40000000f00 */
[----:B-1-34-:R-:W-:Y:S05]  /*1b3d0*/  CALL.REL.NOINC `($__internal_31_$__cuda_sm70_shflsync_idx_p) ;  /* 0x00000dd000007944 */ /* 0x01afea0003c00000 */
        /* <DEDUP_REMOVED lines=8> */
.L_x_1847:
[----:B------:R-:W-:Y:S01]  /*1b460*/  IMAD.MOV.U32 R33, RZ, RZ, R13 ;  /* 0x000000ffff217224 */ /* 0x000fe200078e000d */
[----:B------:R-:W-:Y:S01]  /*1b470*/  MOV R32, 0x2 ;  /* 0x0000000200207802 */ /* 0x000fe20000000f00 */
[----:B--2---:R-:W-:Y:S01]  /*1b480*/  IMAD.MOV.U32 R3, RZ, RZ, 0x181f ;  /* 0x0000181fff037424 */ /* 0x004fe200078e00ff */
[----:B------:R-:W-:Y:S02]  /*1b490*/  MOV R2, 0x1b4b0 ;  /* 0x0001b4b000027802 */ /* 0x000fe40000000f00 */
[----:B-1-34-:R-:W-:Y:S05]  /*1b4a0*/  CALL.REL.NOINC `($__internal_31_$__cuda_sm70_shflsync_idx_p) ;  /* 0x00000d0000007944 */ /* 0x01afea0003c00000 */
[----:B------:R-:W-:Y:S01]  /*1b4b0*/  MOV R5, R34 ;  /* 0x0000002200057202 */ /* 0x000fe20000000f00 */
[----:B------:R-:W-:Y:S05]  /*1b4c0*/  BRA `(.L_x_1922) ;  /* 0xffffb2c000007947 */ /* 0x000fea000383ffff */
.L_x_1848:
[----:B------:R-:W-:Y:S01]  /*1b4d0*/  IMAD.MOV.U32 R33, RZ, RZ, R14 ;  /* 0x000000ffff217224 */ /* 0x000fe200078e000e */
[----:B------:R-:W-:Y:S01]  /*1b4e0*/  MOV R32, 0x2 ;  /* 0x0000000200207802 */ /* 0x000fe20000000f00 */
[----:B--2---:R-:W-:Y:S01]  /*1b4f0*/  IMAD.MOV.U32 R3, RZ, RZ, 0x181f ;  /* 0x0000181fff037424 */ /* 0x004fe200078e00ff */
[----:B------:R-:W-:Y:S02]  /*1b500*/  MOV R2, 0x1b520 ;  /* 0x0001b52000027802 */ /* 0x000fe40000000f00 */
[----:B-1-34-:R-:W-:Y:S05]  /*1b510*/  CALL.REL.NOINC `($__internal_31_$__cuda_sm70_shflsync_idx_p) ;  /* 0x00000c9000007944 */ /* 0x01afea0003c00000 */
[----:B------:R-:W-:Y:S01]  /*1b520*/  MOV R0, R34 ;  /* 0x0000002200007202 */ /* 0x000fe20000000f00 */
[----:B------:R-:W-:Y:S05]  /*1b530*/  BRA `(.L_x_1923) ;  /* 0xffffb27000007947 */ /* 0x000fea000383ffff */
.L_x_1851:
[----:B------:R-:W-:Y:S01]  /*1b540*/  IMAD.MOV.U32 R33, RZ, RZ, R13 ;  /* 0x000000ffff217224 */ /* 0x000fe200078e000d */
[----:B------:R-:W-:Y:S01]  /*1b550*/  MOV R32, 0x3 ;  /* 0x0000000300207802 */ /* 0x000fe20000000f00 */
[----:B---3--:R-:W-:Y:S01]  /*1b560*/  IMAD.MOV.U32 R3, RZ, RZ, 0x181f ;  /* 0x0000181fff037424 */ /* 0x008fe200078e00ff */
        /* <DEDUP_REMOVED lines=10> */
.L_x_1853:
[----:B------:R-:W-:Y:S01]  /*1b610*/  IMAD.MOV.U32 R33, RZ, RZ, R5 ;  /* 0x000000ffff217224 */ /* 0x000fe200078e0005 */
[----:B------:R-:W-:Y:S01]  /*1b620*/  MOV R32, RZ ;  /* 0x000000ff00207202 */ /* 0x000fe20000000f00 */
[----:B------:R-:W-:Y:S01]  /*1b630*/  IMAD.MOV.U32 R3, RZ, RZ, 0x1c1f ;  /* 0x00001c1fff037424 */ /* 0x000fe200078e00ff */
[----:B------:R-:W-:Y:S02]  /*1b640*/  MOV R2, 0x1b660 ;  /* 0x0001b66000027802 */ /* 0x000fe40000000f00 */
[----:B--2---:R-:W-:Y:S05]  /*1b650*/  CALL.REL.NOINC `($__internal_31_$__cuda_sm70_shflsync_idx_p) ;  /* 0x00000b5000007944 */ /* 0x004fea0003c00000 */
[----:B------:R-:W-:Y:S01]  /*1b660*/  MOV R4, R34 ;  /* 0x0000002200047202 */ /* 0x000fe20000000f00 */
[----:B------:R-:W-:Y:S05]  /*1b670*/  BRA `(.L_x_1925) ;  /* 0xffffb59000007947 */ /* 0x000fea000383ffff */
.L_x_1854:
[----:B------:R-:W-:Y:S01]  /*1b680*/  IMAD.MOV.U32 R33, RZ, RZ, R14 ;  /* 0x000000ffff217224 */ /* 0x000fe200078e000e */
[----:B------:R-:W-:Y:S01]  /*1b690*/  MOV R32, RZ ;  /* 0x000000ff00207202 */ /* 0x000fe20000000f00 */
[----:B------:R-:W-:Y:S01]  /*1b6a0*/  IMAD.MOV.U32 R3, RZ, RZ, 0x1c1f ;  /* 0x00001c1fff037424 */ /* 0x000fe200078e00ff */
[----:B------:R-:W-:Y:S02]  /*1b6b0*/  MOV R2, 0x1b6d0 ;  /* 0x0001b6d000027802 */ /* 0x000fe40000000f00 */
[----:B-123--:R-:W-:Y:S05]  /*1b6c0*/  CALL.REL.NOINC `($__internal_31_$__cuda_sm70_shflsync_idx_p) ;  /* 0x00000ae000007944 */ /* 0x00efea0003c00000 */
[----:B------:R-:W-:Y:S01]  /*1b6d0*/  MOV R0, R34 ;  /* 0x0000002200007202 */ /* 0x000fe20000000f00 */
[----:B------:R-:W-:Y:S05]  /*1b6e0*/  BRA `(.L_x_1926) ;  /* 0xffffb54000007947 */ /* 0x000fea000383ffff */
.L_x_1857:
        /* <DEDUP_REMOVED lines=13> */
.L_x_1861:
[----:B------:R-:W-:Y:S01]  /*1b7c0*/  IMAD.MOV.U32 R33, RZ, RZ, R5 ;  /* 0x000000ffff217224 */ /* 0x000fe200078e0005 */
[----:B------:R-:W-:Y:S01]  /*1b7d0*/  MOV R32, RZ ;  /* 0x000000ff00207202 */ /* 0x000fe20000000f00 */
[----:B------:R-:W-:Y:S01]  /*1b7e0*/  IMAD.MOV.U32 R3, RZ, RZ, 0x181f ;  /* 0x0000181fff037424 */ /* 0x000fe200078e00ff */
[----:B------:R-:W-:Y:S02]  /*1b7f0*/  MOV R2, 0x1b810 ;  /* 0x0001b81000027802 */ /* 0x000fe40000000f00 */
[----:B--2---:R-:W-:Y:S05]  /*1b800*/  CALL.REL.NOINC `($__internal_31_$__cuda_sm70_shflsync_idx_p) ;  /* 0x000009a000007944 */ /* 0x004fea0003c00000 */
[----:B------:R-:W-:Y:S01]  /*1b810*/  MOV R4, R34 ;  /* 0x0000002200047202 */ /* 0x000fe20000000f00 */
[----:B------:R-:W-:Y:S05]  /*1b820*/  BRA `(.L_x_1928) ;  /* 0xffffd07000007947 */ /* 0x000fea000383ffff */
.L_x_1862:
[----:B------:R-:W-:Y:S01]  /*1b830*/  IMAD.MOV.U32 R33, RZ, RZ, R14 ;  /* 0x000000ffff217224 */ /* 0x000fe200078e000e */
[----:B------:R-:W-:Y:S01]  /*1b840*/  MOV R32, RZ ;  /* 0x000000ff00207202 */ /* 0x000fe20000000f00 */
[----:B------:R-:W-:Y:S01]  /*1b850*/  IMAD.MOV.U32 R3, RZ, RZ, 0x181f ;  /* 0x0000181fff037424 */ /* 0x000fe200078e00ff */
[----:B------:R-:W-:Y:S02]  /*1b860*/  MOV R2, 0x1b880 ;  /* 0x0001b88000027802 */ /* 0x000fe40000000f00 */
[----:B-123--:R-:W-:Y:S05]  /*1b870*/  CALL.REL.NOINC `($__internal_31_$__cuda_sm70_shflsync_idx_p) ;  /* 0x0000093000007944 */ /* 0x00efea0003c00000 */
[----:B------:R-:W-:Y:S01]  /*1b880*/  MOV R0, R34 ;  /* 0x0000002200007202 */ /* 0x000fe20000000f00 */
[----:B------:R-:W-:Y:S05]  /*1b890*/  BRA `(.L_x_1929) ;  /* 0xffffd02000007947 */ /* 0x000fea000383ffff */
.L_x_1865:
[----:B------:R-:W-:Y:S01]  /*1b8a0*/  IMAD.MOV.U32 R33, RZ, RZ, R5 ;  /* 0x000000ffff217224 */ /* 0x000fe200078e0005 */
[----:B------:R-:W-:Y:S01]  /*1b8b0*/  MOV R32, 0x1 ;  /* 0x0000000100207802 */ /* 0x000fe20000000f00 */
[----:B-1----:R-:W-:Y:S01]  /*1b8c0*/  IMAD.MOV.U32 R3, RZ, RZ, 0x181f ;  /* 0x0000181fff037424 */ /* 0x002fe200078e00ff */
[----:B------:R-:W-:-:S02]  /*1b8d0*/  MOV R2, 0x1b8f0 ;  /* 0x0001b8f000027802 */ /* 0x000fc40000000f00 */
[----:B--234-:R-:W-:Y:S05]  /*1b8e0*/  CALL.REL.NOINC `($__internal_31_$__cuda_sm70_shflsync_idx_p) ;  /* 0x000008c000007944 */ /* 0x01cfea0003c00000 */
        /* <DEDUP_REMOVED lines=8> */
.L_x_1868:
[----:B------:R-:W-:Y:S01]  /*1b970*/  IMAD.MOV.U32 R33, RZ, RZ, R5 ;  /* 0x000000ffff217224 */ /* 0x000fe200078e0005 */
[----:B------:R-:W-:Y:S01]  /*1b980*/  MOV R32, 0x2 ;  /* 0x0000000200207802 */ /* 0x000fe20000000f00 */
[----:B-1----:R-:W-:Y:S01]  /*1b990*/  IMAD.MOV.U32 R3, RZ, RZ, 0x181f ;  /* 0x0000181fff037424 */ /* 0x002fe200078e00ff */
[----:B------:R-:W-:Y:S02]  /*1b9a0*/  MOV R2, 0x1b9c0 ;  /* 0x0001b9c000027802 */ /* 0x000fe40000000f00 */
[----:B--234-:R-:W-:Y:S05]  /*1b9b0*/  CALL.REL.NOINC `($__internal_31_$__cuda_sm70_shflsync_idx_p) ;  /* 0x000007f000007944 */ /* 0x01cfea0003c00000 */
[----:B------:R-:W-:Y:S01]  /*1b9c0*/  MOV R4, R34 ;  /* 0x0000002200047202 */ /* 0x000fe20000000f00 */
[----:B------:R-:W-:Y:S05]  /*1b9d0*/  BRA `(.L_x_1931) ;  /* 0xffffd15000007947 */ /* 0x000fea000383ffff */
.L_x_1869:
[----:B------:R-:W-:Y:S01]  /*1b9e0*/  IMAD.MOV.U32 R33, RZ, RZ, R14 ;  /* 0x000000ffff217224 */ /* 0x000fe200078e000e */
[----:B------:R-:W-:Y:S01]  /*1b9f0*/  MOV R32, 0x2 ;  /* 0x0000000200207802 */ /* 0x000fe20000000f00 */
[----:B-1----:R-:W-:Y:S01]  /*1ba00*/  IMAD.MOV.U32 R3, RZ, RZ, 0x181f ;  /* 0x0000181fff037424 */ /* 0x002fe200078e00ff */
[----:B------:R-:W-:Y:S02]  /*1ba10*/  MOV R2, 0x1ba30 ;  /* 0x0001ba3000027802 */ /* 0x000fe40000000f00 */
[----:B--234-:R-:W-:Y:S05]  /*1ba20*/  CALL.REL.NOINC `($__internal_31_$__cuda_sm70_shflsync_idx_p) ;  /* 0x0000078000007944 */ /* 0x01cfea0003c00000 */
[----:B------:R-:W-:Y:S01]  /*1ba30*/  MOV R0, R34 ;  /* 0x0000002200007202 */ /* 0x000fe20000000f00 */
[----:B------:R-:W-:Y:S05]  /*1ba40*/  BRA `(.L_x_1932) ;  /* 0xffffd10000007947 */ /* 0x000fea000383ffff */
.L_x_1872:
        /* <DEDUP_REMOVED lines=13> */
.L_x_1874:
[----:B------:R-:W-:Y:S01]  /*1bb20*/  IMAD.MOV.U32 R33, RZ, RZ, R35 ;  /* 0x000000ffff217224 */ /* 0x000fe200078e0023 */
[----:B------:R-:W-:Y:S01]  /*1bb30*/  MOV R32, RZ ;  /* 0x000000ff00207202 */ /* 0x000fe20000000f00 */
[----:B------:R-:W-:Y:S01]  /*1bb40*/  IMAD.MOV.U32 R3, RZ, RZ, 0x1f ;  /* 0x0000001fff037424 */ /* 0x000fe200078e00ff */
[----:B------:R-:W-:Y:S02]  /*1bb50*/  MOV R2, 0x1bb70 ;  /* 0x0001bb7000027802 */ /* 0x000fe40000000f00 */
[----:B-1-3--:R-:W-:Y:S05]  /*1bb60*/  CALL.REL.NOINC `($__internal_31_$__cuda_sm70_shflsync_idx_p) ;  /* 0x0000064000007944 */ /* 0x00afea0003c00000 */
[----:B------:R-:W-:Y:S01]  /*1bb70*/  MOV R9, R34 ;  /* 0x0000002200097202 */ /* 0x000fe20000000f00 */
[----:B------:R-:W-:Y:S05]  /*1bb80*/  BRA `(.L_x_1934) ;  /* 0xffffd2c000007947 */ /* 0x000fea000383ffff */
.L_x_1875:
[----:B------:R-:W-:Y:S01]  /*1bb90*/  IMAD.MOV.U32 R33, RZ, RZ, R35 ;  /* 0x000000ffff217224 */ /* 0x000fe200078e0023 */
[----:B------:R-:W-:Y:S01]  /*1bba0*/  MOV R32, 0x1 ;  /* 0x0000000100207802 */ /* 0x000fe20000000f00 */
[----:B------:R-:W-:Y:S01]  /*1bbb0*/  IMAD.MOV.U32 R3, RZ, RZ, 0x1f ;  /* 0x0000001fff037424 */ /* 0x000fe200078e00ff */
[----:B------:R-:W-:Y:S02]  /*1bbc0*/  MOV R2, 0x1bbe0 ;  /* 0x0001bbe000027802 */ /* 0x000fe40000000f00 */
[----:B-1234-:R-:W-:Y:S05]  /*1bbd0*/  CALL.REL.NOINC `($__internal_31_$__cuda_sm70_shflsync_idx_p) ;  /* 0x000005d000007944 */ /* 0x01efea0003c00000 */
[----:B------:R-:W-:Y:S01]  /*1bbe0*/  MOV R6, R34 ;  /* 0x0000002200067202 */ /* 0x000fe20000000f00 */
[----:B------:R-:W-:Y:S05]  /*1bbf0*/  BRA `(.L_x_1935) ;  /* 0xffffd27000007947 */ /* 0x000fea000383ffff */
.L_x_1876:
[----:B------:R-:W-:Y:S02]  /*1bc00*/  MOV R3, 0x1 ;  /* 0x0000000100037802 */ /* 0x000fe40000000f00 */
[----:B------:R-:W-:-:S02]  /*1bc10*/  MOV R2, 0x1bc30 ;  /* 0x0001bc3000027802 */ /* 0x000fc40000000f00 */
[----:B--2-4-:R-:W-:Y:S05]  /*1bc20*/  CALL.REL.NOINC `($__internal_32_$__cuda_sm70_shflsync_up_p) ;  /* 0x000005d000007944 */ /* 0x014fea0003c00000 */
[----:B------:R-:W-:Y:S05]  /*1bc30*/  BRA `(.L_x_1936) ;  /* 0xffffd35000007947 */ /* 0x000fea000383ffff */
.L_x_1877:
[----:B------:R-:W-:Y:S02]  /*1bc40*/  MOV R3, 0x2 ;  /* 0x0000000200037802 */ /* 0x000fe40000000f00 */
[----:B------:R-:W-:-:S02]  /*1bc50*/  MOV R2, 0x1bc70 ;  /* 0x0001bc7000027802 */ /* 0x000fc40000000f00 */
[----:B--2-4-:R-:W-:Y:S05]  /*1bc60*/  CALL.REL.NOINC `($__internal_32_$__cuda_sm70_shflsync_up_p) ;  /* 0x0000059000007944 */ /* 0x014fea0003c00000 */
        /* <DEDUP_REMOVED lines=24> */
.L_x_1881:
[----:B------:R-:W-:Y:S02]  /*1bdf0*/  MOV R3, 0x1 ;  /* 0x0000000100037802 */ /* 0x000fe40000000f00 */
[----:B------:R-:W-:Y:S02]  /*1be00*/  MOV R2, 0x1be20 ;  /* 0x0001be2000027802 */ /* 0x000fe40000000f00 */
[----:B--2---:R-:W-:Y:S05]  /*1be10*/  CALL.REL.NOINC `($__internal_32_$__cuda_sm70_shflsync_up_p) ;  /* 0x000003e000007944 */ /* 0x004fea0003c00000 */
[----:B------:R-:W-:Y:S01]  /*1be20*/  MOV R2, R4 ;  /* 0x0000000400027202 */ /* 0x000fe20000000f00 */
[----:B------:R-:W-:Y:S05]  /*1be30*/  BRA `(.L_x_1938) ;  /* 0xffffd3b000007947 */ /* 0x000fea000383ffff */
.L_x_1882:
        /* <DEDUP_REMOVED lines=27> */
.L_x_1884:
[----:B------:R-:W-:Y:S02]  /*1bff0*/  SEL R0, RZ, 0x1, P0 ;  /* 0x00000001ff007807 */ /* 0x000fe40000000000 */
[----:B------:R-:W-:Y:S02]  /*1c000*/  MOV R2, 0x1c020 ;  /* 0x0001c02000027802 */ /* 0x000fe40000000f00 */
[----:B-12---:R-:W-:Y:S05]  /*1c010*/  CALL.REL.NOINC `($__internal_33_$__cuda_sm70_votesync_ballot) ;  /* 0x0000024000007944 */ /* 0x006fea0003c00000 */
[----:B------:R-:W-:Y:S05]  /*1c020*/  BRA `(.L_x_1940) ;  /* 0xffffd35000007947 */ /* 0x000fea000383ffff */
.L_x_1885:
[----:B------:R-:W-:Y:S01]  /*1c030*/  IMAD.MOV.U32 R33, RZ, RZ, R7 ;  /* 0x000000ffff217224 */ /* 0x000fe200078e0007 */
[----:B----4-:R-:W-:Y:S01]  /*1c040*/  MOV R32, R13 ;  /* 0x0000000d00207202 */ /* 0x010fe20000000f00 */
[----:B------:R-:W-:Y:S01]  /*1c050*/  IMAD.MOV.U32 R3, RZ, RZ, 0x1f ;  /* 0x0000001fff037424 */ /* 0x000fe200078e00ff */
[----:B------:R-:W-:Y:S02]  /*1c060*/  MOV R2, 0x1c080 ;  /* 0x0001c08000027802 */ /* 0x000fe40000000f00 */
[----:B-123--:R-:W-:Y:S05]  /*1c070*/  CALL.REL.NOINC `($__internal_31_$__cuda_sm70_shflsync_idx_p) ;  /* 0x0000013000007944 */ /* 0x00efea0003c00000 */
[----:B------:R-:W-:Y:S01]  /*1c080*/  IMAD.MOV.U32 R12, RZ, RZ, R34 ;  /* 0x000000ffff0c7224 */ /* 0x000fe200078e0022 */
[----:B------:R-:W-:Y:S01]  /*1c090*/  MOV R32, R13 ;  /* 0x0000000d00207202 */ /* 0x000fe20000000f00 */
[----:B------:R-:W-:Y:S01]  /*1c0a0*/  IMAD.MOV.U32 R33, RZ, RZ, R8 ;  /* 0x000000ffff217224 */ /* 0x000fe200078e0008 */
[----:B------:R-:W-:Y:S02]  /*1c0b0*/  MOV R3, 0x1f ;  /* 0x0000001f00037802 */ /* 0x000fe40000000f00 */
[----:B------:R-:W-:-:S02]  /*1c0c0*/  MOV R2, 0x1c0e0 ;  /* 0x0001c0e000027802 */ /* 0x000fc40000000f00 */
[----:B------:R-:W-:Y:S05]  /*1c0d0*/  CALL.REL.NOINC `($__internal_31_$__cuda_sm70_shflsync_idx_p) ;  /* 0x000000d000007944 */ /* 0x000fea0003c00000 */
[----:B------:R-:W-:Y:S01]  /*1c0e0*/  MOV R5, R34 ;  /* 0x0000002200057202 */ /* 0x000fe20000000f00 */
[----:B------:R-:W-:Y:S05]  /*1c0f0*/  BRA `(.L_x_1941) ;  /* 0xffffd2c000007947 */ /* 0x000fea000383ffff */
.L_x_1888:
[----:B------:R-:W-:Y:S01]  /*1c100*/  IMAD.MOV.U32 R33, RZ, RZ, R4 ;  /* 0x000000ffff217224 */ /* 0x000fe200078e0004 */
[----:B------:R-:W-:Y:S01]  /*1c110*/  MOV R32, R0 ;  /* 0x0000000000207202 */ /* 0x000fe20000000f00 */
[----:B------:R-:W-:Y:S01]  /*1c120*/  IMAD.MOV.U32 R3, RZ, RZ, 0x1f ;  /* 0x0000001fff037424 */ /* 0x000fe200078e00ff */
[----:B------:R-:W-:-:S02]  /*1c130*/  MOV R2, 0x1c150 ;  /* 0x0001c15000027802 */ /* 0x000fc40000000f00 */
[----:B-12-4-:R-:W-:Y:S05]  /*1c140*/  CALL.REL.NOINC `($__internal_31_$__cuda_sm70_shflsync_idx_p) ;  /* 0x0000006000007944 */ /* 0x016fea0003c00000 */
[----:B------:R-:W-:Y:S01]  /*1c150*/  MOV R15, R34 ;  /* 0x00000022000f7202 */ /* 0x000fe20000000f00 */
[----:B------:R-:W-:Y:S05]  /*1c160*/  BRA `(.L_x_1887) ;  /* 0xffffd2b000007947 */ /* 0x000fea000383ffff */
        .weak           $__internal_30_$__cuda_sm70_shflsync_bfly_p
        .type           $__internal_30_$__cuda_sm70_shflsync_bfly_p,@function
        .size           $__internal_30_$__cuda_sm70_shflsync_bfly_p,($__internal_31_$__cuda_sm70_shflsync_idx_p - $__internal_30_$__cuda_sm70_shflsync_bfly_p)
$__internal_30_$__cuda_sm70_shflsync_bfly_p:
[----:B------:R-:W-:Y:S04]  /*1c170*/  WARPSYNC R224 ;  /* 0x000000e000007348 */ /* 0x000fe80003800000 */
[----:B------:R1:W2:Y:S02]  /*1c180*/  SHFL.BFLY PT, R22, R4, R3, R225 ;  /* 0x0c00000304167389 */ /* 0x0002a400000e00e1 */
[----:B-1----:R-:W-:-:S04]  /*1c190*/  MOV R3, 0x0 ;  /* 0x0000000000037802 */ /* 0x002fc80000000f00 */
[----:B--2---:R-:W-:Y:S05]  /*1c1a0*/  RET.REL.NODEC R2 `(_ZN7cutlass13device_kernelIN5flash19enable_sm80_to_sm89INS1_16FlashAttnFwdSm80INS1_25CollectiveMainloopFwdSm80ILi8ELi2ELb0EN4cute5tupleIJNS5_1CILi128EEENS7_ILi64EEENS7_ILi192EEEEEELi192ENS_10bfloat16_tEfNS_4arch4Sm80ELb0ELb0ELb1ELb1ELb1ELb1ELb1ELb1EEENS1_21CollectiveEpilogueFwdINS6_IJS8_SA_S9_EEENS6_IJNS7_ILi1EEESI_SI_EEESC_SE_Li256ELb1ELb1ELb1ELb0EEENS1_36VarlenDynamicPersistentTileSchedulerILi128ELi64ELi256ELi256ELb1ELb1ELb0ELb0ELb1ELb1EEEEEEEEEvNT_6ParamsE) ;  /* 0xfffe3e5002007950 */ /* 0x004fea0003c3ffff */
        .weak           $__internal_31_$__cuda_sm70_shflsync_idx_p
        .type           $__internal_31_$__cuda_sm70_shflsync_idx_p,@function
        .size           $__internal_31_$__cuda_sm70_shflsync_idx_p,($__internal_32_$__cuda_sm70_shflsync_up_p - $__internal_31_$__cuda_sm70_shflsync_idx_p)
$__internal_31_$__cuda_sm70_shflsync_idx_p:
[----:B------:R-:W-:-:S04]  /*1c1b0*/  MOV R34, 0xffffffff ;  /* 0xffffffff00227802 */ /* 0x000fc80000000f00 */
[----:B------:R-:W-:Y:S04]  /*1c1c0*/  WARPSYNC R34 ;  /* 0x0000002200007348 */ /* 0x000fe80003800000 */
[----:B------:R1:W2:Y:S02]  /*1c1d0*/  SHFL.IDX PT, R34, R33, R32, R3 ;  /* 0x0000002021227389 */ /* 0x0002a400000e0003 */
[----:B-1----:R-:W-:-:S04]  /*1c1e0*/  MOV R3, 0x0 ;  /* 0x0000000000037802 */ /* 0x002fc80000000f00 */
[----:B--2---:R-:W-:Y:S05]  /*1c1f0*/  RET.REL.NODEC R2 `(_ZN7cutlass13device_kernelIN5flash19enable_sm80_to_sm89INS1_16FlashAttnFwdSm80INS1_25CollectiveMainloopFwdSm80ILi8ELi2ELb0EN4cute5tupleIJNS5_1CILi128EEENS7_ILi64EEENS7_ILi192EEEEEELi192ENS_10bfloat16_tEfNS_4arch4Sm80ELb0ELb0ELb1ELb1ELb1ELb1ELb1ELb1EEENS1_21CollectiveEpilogueFwdINS6_IJS8_SA_S9_EEENS6_IJNS7_ILi1EEESI_SI_EEESC_SE_Li256ELb1ELb1ELb1ELb0EEENS1_36VarlenDynamicPersistentTileSchedulerILi128ELi64ELi256ELi256ELb1ELb1ELb0ELb0ELb1ELb1EEEEEEEEEvNT_6ParamsE) ;  /* 0xfffe3e0002007950 */ /* 0x004fea0003c3ffff */
        .weak           $__internal_32_$__cuda_sm70_shflsync_up_p
        .type           $__internal_32_$__cuda_sm70_shflsync_up_p,@function
        .size           $__internal_32_$__cuda_sm70_shflsync_up_p,($__internal_33_$__cuda_sm70_votesync_ballot - $__internal_32_$__cuda_sm70_shflsync_up_p)
$__internal_32_$__cuda_sm70_shflsync_up_p:
[----:B------:R-:W-:Y:S02]  /*1c200*/  MOV R4, RZ ;  /* 0x000000ff00047202 */ /* 0x000fe40000000f00 */
[----:B------:R-:W-:-:S04]  /*1c210*/  MOV R12, 0xffffffff ;  /* 0xffffffff000c7802 */ /* 0x000fc80000000f00 */
[----:B------:R-:W-:Y:S04]  /*1c220*/  WARPSYNC R12 ;  /* 0x0000000c00007348 */ /* 0x000fe80003800000 */
[----:B------:R1:W2:Y:S02]  /*1c230*/  SHFL.UP PT, R4, R0, R3, R4 ;  /* 0x0400000300047389 */ /* 0x0002a400000e0004 */
[----:B-1----:R-:W-:-:S04]  /*1c240*/  MOV R3, 0x0 ;  /* 0x0000000000037802 */ /* 0x002fc80000000f00 */
[----:B--2---:R-:W-:Y:S05]  /*1c250*/  RET.REL.NODEC R2 `(_ZN7cutlass13device_kernelIN5flash19enable_sm80_to_sm89INS1_16FlashAttnFwdSm80INS1_25CollectiveMainloopFwdSm80ILi8ELi2ELb0EN4cute5tupleIJNS5_1CILi128EEENS7_ILi64EEENS7_ILi192EEEEEELi192ENS_10bfloat16_tEfNS_4arch4Sm80ELb0ELb0ELb1ELb1ELb1ELb1ELb1ELb1EEENS1_21CollectiveEpilogueFwdINS6_IJS8_SA_S9_EEENS6_IJNS7_ILi1EEESI_SI_EEESC_SE_Li256ELb1ELb1ELb1ELb0EEENS1_36VarlenDynamicPersistentTileSchedulerILi128ELi64ELi256ELi256ELb1ELb1ELb0ELb0ELb1ELb1EEEEEEEEEvNT_6ParamsE) ;  /* 0xfffe3da002007950 */ /* 0x004fea0003c3ffff */
        .weak           $__internal_33_$__cuda_sm70_votesync_ballot
        .type           $__internal_33_$__cuda_sm70_votesync_ballot,@function
        .size           $__internal_33_$__cuda_sm70_votesync_ballot,(.L_x_6252 - $__internal_33_$__cuda_sm70_votesync_ballot)
$__internal_33_$__cuda_sm70_votesync_ballot:
[----:B------:R-:W-:Y:S01]  /*1c260*/  ISETP.NE.U32.AND P0, PT, R0, 0x1, PT ;  /* 0x000000010000780c */ /* 0x000fe20003f05070 */
[----:B------:R-:W-:-:S04]  /*1c270*/  IMAD.MOV.U32 R3, RZ, RZ, -0x1 ;  /* 0xffffffffff037424 */ /* 0x000fc800078e00ff */
[----:B------:R-:W-:Y:S08]  /*1c280*/  WARPSYNC R3 ;  /* 0x0000000300007348 */ /* 0x000ff00003800000 */
[----:B------:R-:W-:-:S04]  /*1c290*/  VOTE.ANY R0, PT, !P0 ;  /* 0x0000000000007806 */ /* 0x000fc800040e0100 */
[----:B------:R-:W-:Y:S01]  /*1c2a0*/  LOP3.LUT R0, R0, R3, RZ, 0xc0, !PT ;  /* 0x0000000300007212 */ /* 0x000fe200078ec0ff */
[----:B------:R-:W-:-:S04]  /*1c2b0*/  IMAD.MOV.U32 R3, RZ, RZ, 0x0 ;  /* 0x00000000ff037424 */ /* 0x000fc800078e00ff */
[----:B------:R-:W-:Y:S05]  /*1c2c0*/  RET.REL.NODEC R2 `(_ZN7cutlass13device_kernelIN5flash19enable_sm80_to_sm89INS1_16FlashAttnFwdSm80INS1_25CollectiveMainloopFwdSm80ILi8ELi2ELb0EN4cute5tupleIJNS5_1CILi128EEENS7_ILi64EEENS7_ILi192EEEEEELi192ENS_10bfloat16_tEfNS_4arch4Sm80ELb0ELb0ELb1ELb1ELb1ELb1ELb1ELb1EEENS1_21CollectiveEpilogueFwdINS6_IJS8_SA_S9_EEENS6_IJNS7_ILi1EEESI_SI_EEESC_SE_Li256ELb1ELb1ELb1ELb0EEENS1_36VarlenDynamicPersistentTileSchedulerILi128ELi64ELi256ELi256ELb1ELb1ELb0ELb0ELb1ELb1EEEEEEEEEvNT_6ParamsE) ;  /* 0xfffe3d3002007950 */ /* 0x000fea0003c3ffff */
.L_x_1942:
        /* <DEDUP_REMOVED lines=11> */
.L_x_6252:


//--------------------- .text._ZN7cutlass13device_kernelIN5flash19enable_sm80_to_sm89INS1_16FlashAttnFwdSm80INS1_25CollectiveMainloopFwdSm80ILi8ELi2ELb0EN4cute5tupleIJNS5_1CILi128EEENS7_ILi64EEENS7_ILi192EEEEEELi192ENS_10bfloat16_tEfNS_4arch4Sm80ELb0ELb1ELb1ELb0ELb1ELb0ELb1ELb1EEENS1_21CollectiveEpilogueFwdINS6_IJS8_SA_S9_EEENS6_IJNS7_ILi1EEESI_SI_EEESC_SE_Li256ELb0ELb1ELb1ELb0EEENS1_19SingleTileSchedulerILb0ELb1ELb1ELi128EEEEEEEEEvNT_6ParamsE --------------------------
	.section	.text._ZN7cutlass13device_kernelIN5flash19enable_sm80_to_sm89INS1_16FlashAttnFwdSm80INS1_25CollectiveMainloopFwdSm80ILi8ELi2ELb0EN4cute5tupleIJNS5_1CILi128EEENS7_ILi64EEENS7_ILi192EEEEEELi192ENS_10bfloat16_tEfNS_4arch4Sm80ELb0ELb1ELb1ELb0ELb1ELb0ELb1ELb1EEENS1_21CollectiveEpilogueFwdINS6_IJS8_SA_S9_EEENS6_IJNS7_ILi1EEESI_SI_EEESC_SE_Li256ELb0ELb1ELb1ELb0EEENS1_19SingleTileSchedulerILb0ELb1ELb1ELi128EEEEEEEEEvNT_6ParamsE,"ax",@progbits
	.sectioninfo	@"SHI_REGISTERS=250"
	.align	128
.text._ZN7cutlass13device_kernelIN5flash19enable_sm80_to_sm89INS1_16FlashAttnFwdSm80INS1_25CollectiveMainloopFwdSm80ILi8ELi2ELb0EN4cute5tupleIJNS5_1CILi128EEENS7_ILi64EEENS7_ILi192EEEEEELi192ENS_10bfloat16_tEfNS_4arch4Sm80ELb0ELb1ELb1ELb0ELb1ELb0ELb1ELb1EEENS1_21CollectiveEpilogueFwdINS6_IJS8_SA_S9_EEENS6_IJNS7_ILi1EEESI_SI_EEESC_SE_Li256ELb0ELb1ELb1ELb0EEENS1_19SingleTileSchedulerILb0ELb1ELb1ELi128EEEEEEEEEvNT_6ParamsE:
        .type           _ZN7cutlass13device_kernelIN5flash19enable_sm80_to_sm89INS1_16FlashAttnFwdSm80INS1_25CollectiveMainloopFwdSm80ILi8ELi2ELb0EN4cute5tupleIJNS5_1CILi128EEENS7_ILi64EEENS7_ILi192EEEEEELi192ENS_10bfloat16_tEfNS_4arch4Sm80ELb0ELb1ELb1ELb0ELb1ELb0ELb1ELb1EEENS1_21CollectiveEpilogueFwdINS6_IJS8_SA_S9_EEENS6_IJNS7_ILi1EEESI_SI_EEESC_SE_Li256ELb0ELb1ELb1ELb0EEENS1_19SingleTileSchedulerILb0ELb1ELb1ELi128EEEEEEEEEvNT_6ParamsE,@function
        .size           _ZN7cutlass13device_kernelIN5flash19enable_sm80_to_sm89INS1_16FlashAttnFwdSm80INS1_25CollectiveMainloopFwdSm80ILi8ELi2ELb0EN4cute5tupleIJNS5_1CILi128EEENS7_ILi64EEENS7_ILi192EEEEEELi192ENS_10bfloat16_tEfNS_4arch4Sm80ELb0ELb1ELb1ELb0ELb1ELb0ELb1ELb1EEENS1_21CollectiveEpilogueFwdINS6_IJS8_SA_S9_EEENS6_IJNS7_ILi1EEESI_SI_EEESC_SE_Li256ELb0ELb1ELb1ELb0EEENS1_19SingleTileSchedulerILb0ELb1ELb1ELi128EEEEEEEEEvNT_6ParamsE,(.L_x_6257 - _ZN7cutlass13device_kernelIN5flash19enable_sm80_to_sm89INS1_16FlashAttnFwdSm80INS1_25CollectiveMainloopFwdSm80ILi8ELi2ELb0EN4cute5tupleIJNS5_1CILi128EEENS7_ILi64EEENS7_ILi192EEEEEELi192ENS_10bfloat16_tEfNS_4arch4Sm80ELb0ELb1ELb1ELb0ELb1ELb0ELb1ELb1EEENS1_21CollectiveEpilogueFwdINS6_IJS8_SA_S9_EEENS6_IJNS7_ILi1EEESI_SI_EEESC_SE_Li256ELb0ELb1ELb1ELb0EEENS1_19SingleTileSchedulerILb0ELb1ELb1ELi128EEEEEEEEEvNT_6ParamsE)
        .other          _ZN7cutlass13device_kernelIN5flash19enable_sm80_to_sm89INS1_16FlashAttnFwdSm80INS1_25CollectiveMainloopFwdSm80ILi8ELi2ELb0EN4cute5tupleIJNS5_1CILi128EEENS7_ILi64EEENS7_ILi192EEEEEELi192ENS_10bfloat16_tEfNS_4arch4Sm80ELb0ELb1ELb1ELb0ELb1ELb0ELb1ELb1EEENS1_21CollectiveEpilogueFwdINS6_IJS8_SA_S9_EEENS6_IJNS7_ILi1EEESI_SI_EEESC_SE_Li256ELb0ELb1ELb1ELb0EEENS1_19SingleTileSchedulerILb0ELb1ELb1ELi128EEEEEEEEEvNT_6ParamsE,@"STO_CUDA_ENTRY STV_DEFAULT"
_ZN7cutlass13device_kernelIN5flash19enable_sm80_to_sm89INS1_16FlashAttnFwdSm80INS1_25CollectiveMainloopFwdSm80ILi8ELi2ELb0EN4cute5tupleIJNS5_1CILi128EEENS7_ILi64EEENS7_ILi192EEEEEELi192ENS_10bfloat16_tEfNS_4arch4Sm80ELb0ELb1ELb1ELb0ELb1ELb0ELb1ELb1EEENS1_21CollectiveEpilogueFwdINS6_IJS8_SA_S9_EEENS6_IJNS7_ILi1EEESI_SI_EEESC_SE_Li256ELb0ELb1ELb1ELb0EEENS1_19SingleTileSchedulerILb0ELb1ELb1ELi128EEEEEEEEEvNT_6ParamsE:
        /* <DEDUP_REMOVED lines=17> */
.L_x_1943:
[----:B------:R-:W-:Y:S02]  /*0110*/  ULDC.64 UR4, c[0x0][0x550] ;  /* 0x0001540000047ab9 */ /* 0x000fe40000000a00 */
[----:B------:R-:W-:Y:S02]  /*0120*/  UISETP.NE.AND UP0, UPT, UR4, 0x1, UPT ;  /* 0x000000010400788c */ /* 0x000fe4000bf05270 */
[----:B------:R-:W-:-:S02]  /*0130*/  UIMAD.WIDE.U32 UR10, UR6, UR5, URZ ;  /* 0x00000005060a72a5 */ /* 0x000fc4000f8e003f */
[----:B------:R-:W-:Y:S02]  /*0140*/  ULDC UR4, c[0x0][0x558] ;  /* 0x0001560000047ab9 */ /* 0x000fe40000000800 */
[----:B------:R-:W-:-:S05]  /*0150*/  UMOV UR14, UR6 ;  /* 0x00000006000e7c82 */ /* 0x000fca0008000000 */
[----:B------:R-:W-:-:S03]  /*0160*/  @UP0 USHF.R.U32.HI UR14, URZ, UR4, UR11 ;  /* 0x000000043f0e0299 */ /* 0x000fc6000801160b */
.L_x_1944:
[----:B------:R-:W-:Y:S01]  /*0170*/  ISETP.LE.AND P0, PT, RZ, UR8, PT ;  /* 0x00000008ff007c0c */ /* 0x000fe2000bf03270 */
[----:B------:R-:W-:Y:S02]  /*0180*/  UIADD3 UR4, -UR14, URZ, URZ ;  /* 0x0000003f0e047290 */ /* 0x000fe4000fffe13f */
[----:B------:R-:W-:Y:S02]  /*0190*/  ULDC UR7, c[0x0][0x550] ;  /* 0x0001540000077ab9 */ /* 0x000fe40000000800 */
[----:B------:R-:W-:-:S08]  /*01a0*/  UIMAD UR7, UR4, UR7, UR6 ;  /* 0x00000007040772a4 */ /* 0x000fd0000f8e0206 */
[----:B------:R-:W-:Y:S05]  /*01b0*/  @!P0 EXIT ;  /* 0x000000000000894d */ /* 0x000fea0003800000 */
[----:B------:R-:W-:Y:S01]  /*01c0*/  ULDC.64 UR4, c[0x0][0x370] ;  /* 0x0000dc0000047ab9 */ /* 0x000fe20000000a00 */
[----:B------:R-:W-:Y:S01]  /*01d0*/  IMAD.MOV.U32 R202, RZ, RZ, RZ ;  /* 0x000000ffffca7224 */ /* 0x000fe200078e00ff */
[----:B------:R-:W-:Y:S02]  /*01e0*/  UISETP.NE.U32.AND UP0, UPT, URZ, UR4, UPT ;  /* 0x000000043f00728c */ /* 0x000fe4000bf05070 */
[----:B------:R-:W-:Y:S02]  /*01f0*/  ULDC.64 UR10, c[0x0][0x370] ;  /* 0x0000dc00000a7ab9 */ /* 0x000fe40000000a00 */
[----:B------:R-:W-:Y:S01]  /*0200*/  UISETP.NE.AND.EX UP0, UPT, URZ, UR5, UPT, UP0 ;  /* 0x000000053f00728c */ /* 0x000fe2000bf05300 */
[----:B------:R-:W1:Y:S01]  /*0210*/  S2UR UR6, SR_CTAID.X ;  /* 0x00000000000679c3 */ /* 0x000e620000002500 */
[----:B------:R-:W-:Y:S02]  /*0220*/  ULDC UR12, c[0x0][0x2ac] ;  /* 0x0000ab00000c7ab9 */ /* 0x000fe40000000800 */
[----:B------:R-:W-:-:S02]  /*0230*/  ULDC.64 UR20, c[0x0][0x118] ;  /* 0x0000460000147ab9 */ /* 0x000fc40000000a00 */
[----:B------:R-:W-:-:S05]  /*0240*/  PLOP3.LUT P0, PT, PT, PT, UP0, 0x80, 0x0 ;  /* 0x000000000000781c */ /* 0x000fca0003f0f008 */
[----:B------:R-:W-:Y:S02]  /*0250*/  @UP0 UMOV UR4, 0x4 ;  /* 0x0000000400040882 */ /* 0x000fe40000000000 */
[----:B------:R-:W-:-:S06]  /*0260*/  @UP0 UIMAD.WIDE UR4, UR8, UR4, UR10 ;  /* 0x00000004080402a5 */ /* 0x000fcc000f8e020a */
[----:B------:R-:W-:Y:S01]  /*0270*/  MOV R2, UR4 ;  /* 0x0000000400027c02 */ /* 0x000fe20008000f00 */
[----:B------:R-:W-:Y:S01]  /*0280*/  ULDC UR4, c[0x0][0x2c4] ;  /* 0x0000b10000047ab9 */ /* 0x000fe20000000800 */
[----:B------:R-:W-:Y:S01]  /*0290*/  IMAD.U32 R3, RZ, RZ, UR5 ;  /* 0x00000005ff037e24 */ /* 0x000fe2000f8e00ff */
[----:B------:R-:W-:Y:S02]  /*02a0*/  UISETP.NE.AND UP1, UPT, UR4, 0x1, UPT ;  /* 0x000000010400788c */ /* 0x000fe4000bf25270 */
[----:B-1----:R-:W-:Y:S02]  /*02b0*/  USHF.L.U32 UR24, UR6, 0x7, URZ ;  /* 0x0000000706187899 */ /* 0x002fe4000800063f */
[----:B------:R1:W5:Y:S01]  /*02c0*/  @P0 LDG.E R202, [R2.64] ;  /* 0x0000001402ca0981 */ /* 0x000362000c1e1900 */
[----:B------:R-:W-:Y:S02]  /*02d0*/  ULDC.64 UR4, c[0x0][0x2c8] ;  /* 0x0000b20000047ab9 */ /* 0x000fe40000000a00 */
[----:B------:R-:W-:-:S04]  /*02e0*/  UIADD3 UR9, UR24, 0x7f, URZ ;  /* 0x0000007f18097890 */ /* 0x000fc8000fffe03f */
[----:B------:R-:W-:-:S04]  /*02f0*/  @UP1 UIADD3 UR10, UR24, 0x7f, URZ ;  /* 0x0000007f180a1890 */ /* 0x000fc8000fffe03f */
[----:B------:R-:W-:-:S03]  /*0300*/  UIMAD.WIDE.U32 UR10, UR10, UR4, URZ ;  /* 0x000000040a0a72a5 */ /* 0x000fc6000f8e003f */
[----:B------:R-:W-:Y:S02]  /*0310*/  ULDC UR4, c[0x0][0x1d0] ;  /* 0x0000740000047ab9 */ /* 0x000fe40000000800 */
[----:B------:R-:W-:Y:S02]  /*0320*/  @UP1 USHF.R.U32.HI UR9, URZ, UR5, UR11 ;  /* 0x000000053f091299 */ /* 0x000fe4000801160b */
[----:B------:R-:W-:Y:S02]  /*0330*/  UIMAD UR12, UR12, UR4, URZ ;  /* 0x000000040c0c72a4 */ /* 0x000fe4000f8e023f */
[----:B------:R-:W-:Y:S02]  /*0340*/  UMOV UR10, 0x1 ;  /* 0x00000001000a7882 */ /* 0x000fe40000000000 */
[----:B------:R-:W-:Y:S02]  /*0350*/  ULDC.64 UR4, c[0x0][0x328] ;  /* 0x0000ca0000047ab9 */ /* 0x000fe40000000a00 */
[----:B------:R-:W-:-:S02]  /*0360*/  UISETP.LE.AND UP0, UPT, UR10, UR5, UPT ;  /* 0x000000050a00728c */ /* 0x000fc4000bf03270 */
[----:B------:R-:W-:Y:S02]  /*0370*/  ULDC UR11, c[0x0][0x168] ;  /* 0x00005a00000b7ab9 */ /* 0x000fe40000000800 */
[----:B------:R-:W-:Y:S02]  /*0380*/  UIADD3 UR11, UR12, -UR11, UR10 ;  /* 0x8000000b0c0b7290 */ /* 0x000fe4000fffe00a */
[----:B------:R-:W-:Y:S02]  /*0390*/  PLOP3.LUT P0, PT, PT, PT, UP0, 0x40, 0x0 ;  /* 0x000000000000781c */ /* 0x000fe40003f0e808 */
[----:B------:R-:W-:-:S04]  /*03a0*/  UIADD3 UR5, UR11, UR9, URZ ;  /* 0x000000090b057290 */ /* 0x000fc8000fffe03f */
[----:B------:R-:W-:-:S07]  /*03b0*/  UIADD3 UR9, UR5, UR4, URZ ;  /* 0x0000000405097290 */ /* 0x000fce000fffe03f */
[----:B------:R-:W-:Y:S05]  /*03c0*/  @P0 BRA `(.L_x_1945) ;  /* 0x0000016000000947 */ /* 0x000fea0003800000 */
[----:B-1----:R-:W-:Y:S01]  /*03d0*/  ISETP.LT.AND P0, PT, RZ, UR5, PT ;  /* 0x00000005ff007c0c */ /* 0x002fe2000bf01270 */
        /* <DEDUP_REMOVED lines=11> */
.L_x_1946:
[----:B------:R-:W-:Y:S02]  /*0490*/  ULDC UR4, c[0x0][0x32c] ;  /* 0x0000cb0000047ab9 */ /* 0x000fe40000000800 */
[----:B------:R-:W-:-:S03]  /*04a0*/  UISETP.NE.AND UP2, UPT, UR10, UR4, UPT ;  /* 0x000000040a00728c */ /* 0x000fc6000bf45270 */
[----:B------:R-:W-:Y:S02]  /*04b0*/  ULDC.64 UR4, c[0x0][0x330] ;  /* 0x0000cc0000047ab9 */ /* 0x000fe40000000a00 */
[----:B------:R-:W-:-:S07]  /*04c0*/  UIMAD.WIDE.U32 UR16, UR11, UR4, URZ ;  /* 0x000000040b1072a5 */ /* 0x000fce000f8e003f */
[----:B------:R-:W-:Y:S02]  /*04d0*/  @UP2 UMOV UR13, UR17 ;  /* 0x00000011000d2c82 */ /* 0x000fe40008000000 */
[----:B------:R-:W-:Y:S02]  /*04e0*/  @UP2 USHF.R.U32.HI UR11, URZ, UR5, UR13 ;  /* 0x000000053f0b2299 */ /* 0x000fe4000801160d */
.L_x_1947:
[----:B------:R-:W-:Y:S02]  /*04f0*/  ULDC UR4, c[0x0][0x32c] ;  /* 0x0000cb0000047ab9 */ /* 0x000fe40000000800 */
[----:B------:R-:W-:-:S04]  /*0500*/  UIMAD UR4, UR11, UR4, UR4 ;  /* 0x000000040b0472a4 */ /* 0x000fc8000f8e0204 */
[----:B------:R-:W-:-:S04]  /*0510*/  UISETP.LT.AND UP2, UPT, UR9, UR4, UPT ;  /* 0x000000040900728c */ /* 0x000fc8000bf41270 */
[----:B------:R-:W-:Y:S02]  /*0520*/  USEL UR9, UR9, UR4, UP2 ;  /* 0x0000000409097287 */ /* 0x000fe40009000000 */
.L_x_1945:
[----:B-1----:R-:W-:Y:S01]  /*0530*/  UIADD3 UR10, UR12, 0x3f, URZ ;  /* 0x0000003f0c0a7890 */ /* 0x002fe2000fffe03f */
        /* <DEDUP_REMOVED lines=33> */
.L_x_1949:
[----:B------:R-:W-:Y:S02]  /*0750*/  ULDC UR4, c[0x0][0x32c] ;  /* 0x0000cb0000047ab9 */ /* 0x000fe40000000800 */
[----:B------:R-:W-:-:S03]  /*0760*/  UISETP.NE.AND UP2, UPT, UR4, 0x1, UPT ;  /* 0x000000010400788c */ /* 0x000fc6000bf45270 */
[----:B------:R-:W-:Y:S02]  /*0770*/  ULDC.64 UR4, c[0x0][0x330] ;  /* 0x0000cc0000047ab9 */ /* 0x000fe40000000a00 */
[----:B------:R-:W-:-:S07]  /*0780*/  UIMAD.WIDE.U32 UR16, UR11, UR4, URZ ;  /* 0x000000040b1072a5 */ /* 0x000fce000f8e003f */
[----:B------:R-:W-:Y:S02]  /*0790*/  @UP2 UMOV UR13, UR17 ;  /* 0x00000011000d2c82 */ /* 0x000fe40008000000 */
[----:B------:R-:W-:Y:S02]  /*07a0*/  @UP2 USHF.R.U32.HI UR11, URZ, UR5, UR13 ;  /* 0x000000053f0b2299 */ /* 0x000fe4000801160d */
.L_x_1950:
[----:B------:R-:W-:Y:S02]  /*07b0*/  ULDC UR4, c[0x0][0x32c] ;  /* 0x0000cb0000047ab9 */ /* 0x000fe40000000800 */
[----:B------:R-:W-:-:S04]  /*07c0*/  UIMAD UR4, UR11, UR4, URZ ;  /* 0x000000040b0472a4 */ /* 0x000fc8000f8e023f */
[----:B------:R-:W-:-:S04]  /*07d0*/  UISETP.LT.AND UP2, UPT, UR10, UR4, UPT ;  /* 0x000000040a00728c */ /* 0x000fc8000bf41270 */
[----:B------:R-:W-:-:S04]  /*07e0*/  USEL UR10, UR10, UR4, !UP2 ;  /* 0x000000040a0a7287 */ /* 0x000fc8000d000000 */
.L_x_1948:
        /* <DEDUP_REMOVED lines=16> */
[-C--:B------:R-:W-:Y:S01]  /*08f0*/  IABS R2, R0.reuse ;  /* 0x0000000000027213 */ /* 0x080fe20000000000 */
[----:B------:R-:W-:Y:S01]  /*0900*/  UIADD3 UR17, -UR11, UR17, URZ ;  /* 0x000000110b117290 */ /* 0x000fe2000fffe13f */
[----:B------:R-:W-:Y:S02]  /*0910*/  IABS R0, R0 ;  /* 0x0000000000007213 */ /* 0x000fe40000000000 */
[----:B------:R1:W2:Y:S03]  /*0920*/  R2UR UR16, R2 ;  /* 0x00000000021073c2 */ /* 0x0002a600000e0000 */
[----:B------:R-:W-:Y:S01]  /*0930*/  IMAD.U32 R4, RZ, RZ, UR17 ;  /* 0x00000011ff047e24 */ /* 0x000fe2000f8e00ff */
[----:B------:R-:W-:Y:S01]  /*0940*/  ULOP3.LUT UR17, UR17, UR5, URZ, 0x3c, !UPT ;  /* 0x0000000511117292 */ /* 0x000fe2000f8e3c3f */
[----:B------:R-:W-:-:S04]  /*0950*/  IMAD.MOV R0, RZ, RZ, -R0 ;  /* 0x000000ffff007224 */ /* 0x000fc800078e0a00 */
[----:B------:R-:W3:Y:S01]  /*0960*/  R2UR UR10, R0 ;  /* 0x00000000000a73c2 */ /* 0x000ee200000e0000 */
[----:B-1----:R-:W-:Y:S01]  /*0970*/  IABS R2, R4 ;  /* 0x0000000400027213 */ /* 0x002fe20000000000 */
[----:B--2---:R-:W1:Y:S06]  /*0980*/  I2F.RP R5, UR16 ;  /* 0x0000001000057d06 */ /* 0x004e6c0008209400 */
[----:B------:R-:W2:Y:S02]  /*0990*/  R2UR UR13, R2 ;  /* 0x00000000020d73c2 */ /* 0x000ea400000e0000 */
[----:B-1----:R-:W1:Y:S02]  /*09a0*/  MUFU.RCP R3, R5 ;  /* 0x0000000500037308 */ /* 0x002e640000001000 */
[----:B-1----:R-:W-:-:S06]  /*09b0*/  IADD3 R3, R3, 0xffffffe, RZ ;  /* 0x0ffffffe03037810 */ /* 0x002fcc0007ffe0ff */
[----:B------:R-:W1:Y:S02]  /*09c0*/  F2I.FTZ.U32.TRUNC.NTZ R3, R3 ;  /* 0x0000000300037305 */ /* 0x000e64000021f000 */
[----:B-1----:R-:W1:Y:S02]  /*09d0*/  R2UR UR19, R3 ;  /* 0x00000000031373c2 */ /* 0x002e6400000e0000 */
[----:B-1----:R-:W-:-:S04]  /*09e0*/  UIADD3 UR4, URZ, -UR19, URZ ;  /* 0x800000133f047290 */ /* 0x002fc8000fffe03f */
[----:B------:R-:W-:-:S04]  /*09f0*/  UIMAD UR4, UR4, UR16, URZ ;  /* 0x00000010040472a4 */ /* 0x000fc8000f8e023f */
[----:B------:R-:W-:-:S04]  /*0a00*/  UIMAD.WIDE.U32 UR18, UR19, UR4, UR18 ;  /* 0x00000004131272a5 */ /* 0x000fc8000f8e0012 */
[----:B--2---:R-:W-:-:S04]  /*0a10*/  UIMAD.WIDE.U32 UR18, UR19, UR13, URZ ;  /* 0x0000000d131272a5 */ /* 0x004fc8000f8e003f */
[----:B---3--:R-:W-:-:S04]  /*0a20*/  UIMAD UR10, UR19, UR10, UR13 ;  /* 0x0000000a130a72a4 */ /* 0x008fc8000f8e020d */
        /* <DEDUP_REMOVED lines=10> */
.L_x_1951:
        /* <DEDUP_REMOVED lines=72> */
[----:B------:R1:W2:Y:S01]  /*0f50*/  @P2 LDG.E R4, [R4.64] ;  /* 0x0000001404042981 */ /* 0x0002a2000c1e1900 */
[-C--:B------:R-:W-:Y:S01]  /*0f60*/  LEA.HI R20, R94, R7.reuse, RZ, 0x3 ;  /* 0x000000075e147211 */ /* 0x080fe200078f18ff */
[----:B------:R-:W-:Y:S01]  /*0f70*/  UIMAD UR9, UR9, UR4, URZ ;  /* 0x00000004090972a4 */ /* 0x000fe2000f8e023f */
[----:B------:R-:W-:Y:S01]  /*0f80*/  PLOP3.LUT P0, PT, PT, PT, UP1, 0x80, 0x0 ;  /* 0x000000000000781c */ /* 0x000fe20003f0f018 */
[----:B------:R-:W-:Y:S01]  /*0f90*/  UIMAD.WIDE.U32 UR16, UR14, UR4, URZ ;  /* 0x000000040e1072a5 */ /* 0x000fe2000f8e003f */
[----:B------:R-:W-:Y:S01]  /*0fa0*/  LOP3.LUT R0, R20, 0xfffffff8, RZ, 0xc0, !PT ;  /* 0xfffffff814007812 */ /* 0x000fe200078ec0ff */
[----:B------:R-:W-:Y:S01]  /*0fb0*/  UIMAD UR9, UR14, UR5, UR9 ;  /* 0x000000050e0972a4 */ /* 0x000fe2000f8e0209 */
[----:B------:R-:W-:Y:S01]  /*0fc0*/  SHF.R.S32.HI R20, RZ, 0x3, R20 ;  /* 0x00000003ff147819 */ /* 0x000fe20000011414 */
[----:B------:R-:W-:Y:S01]  /*0fd0*/  USHF.R.S32.HI UR10, URZ, 0x1f, UR8 ;  /* 0x0000001f3f0a7899 */ /* 0x000fe20008011408 */
[-C--:B------:R-:W-:Y:S01]  /*0fe0*/  LEA.HI R21, R94, R7.reuse, RZ, 0x4 ;  /* 0x000000075e157211 */ /* 0x080fe200078f20ff */
        /* <DEDUP_REMOVED lines=10> */
[----:B------:R-:W-:Y:S01]  /*1090*/  IADD3 R2, R201, UR24, RZ ;  /* 0x00000018c9027c10 */ /* 0x000fe2000fffe0ff */
[----:B------:R-:W-:Y:S01]  /*10a0*/  ULDC UR4, c[0x0][0x168] ;  /* 0x00005a0000047ab9 */ /* 0x000fe20000000800 */
[----:B------:R-:W-:Y:S01]  /*10b0*/  IMAD.MOV.U32 R188, RZ, RZ, 0x10 ;  /* 0x00000010ffbc7424 */ /* 0x000fe200078e00ff */
[----:B------:R-:W-:Y:S01]  /*10c0*/  UIADD3 UR5, UR17, UR5, URZ ;  /* 0x0000000511057290 */ /* 0x000fe2000fffe03f */
[----:B------:R-:W-:Y:S01]  /*10d0*/  IMAD.U32 R9, RZ, RZ, UR17 ;  /* 0x00000011ff097e24 */ /* 0x000fe2000f8e00ff */
[----:B------:R-:W-:Y:S01]  /*10e0*/  LEA.HI R11, R94, R7, RZ, 0x6 ;  /* 0x000000075e0b7211 */ /* 0x000fe200078f30ff */
[----:B------:R-:W-:Y:S01]  /*10f0*/  @P1 IMAD.HI.U32 R0, R2, c[0x0][0x2c8], RZ ;  /* 0x0000b20002001a27 */ /* 0x000fe200078e00ff */
[----:B------:R-:W-:Y:S01]  /*1100*/  IADD3 R10, R207, 0x40, RZ ;  /* 0x00000040cf0a7810 */ /* 0x000fe20007ffe0ff */
[----:B------:R-:W-:Y:S01]  /*1110*/  BSSY B0, `(.L_x_1953) ;  /* 0x0000041000007945 */ /* 0x000fe20003800000 */
[----:B------:R-:W-:Y:S01]  /*1120*/  LOP3.LUT P1, RZ, R209, 0x4, RZ, 0xc0, !PT ;  /* 0x00000004d1ff7812 */ /* 0x000fe2000782c0ff */
[----:B------:R-:W-:Y:S01]  /*1130*/  IMAD.MOV.U32 R3, RZ, RZ, R2 ;  /* 0x000000ffff037224 */ /* 0x000fe200078e0002 */
[----:B------:R-:W-:Y:S01]  /*1140*/  @P0 SHF.R.U32.HI R3, RZ, c[0x0][0x2cc], R0 ;  /* 0x0000b300ff030a19 */ /* 0x000fe20000011600 */
[----:B------:R-:W-:Y:S01]  /*1150*/  IMAD.U32 R8, RZ, RZ, UR16 ;  /* 0x00000010ff087e24 */ /* 0x000fe2000f8e00ff */
[----:B------:R-:W-:Y:S01]  /*1160*/  ISETP.GE.AND P3, PT, R10, c[0x0][0x198], PT ;  /* 0x000066000a007a0c */ /* 0x000fe20003f66270 */
[----:B------:R-:W-:Y:S01]  /*1170*/  IMAD.U32 R9, RZ, RZ, UR5 ;  /* 0x00000005ff097e24 */ /* 0x000fe2000f8e00ff */
[--C-:B------:R-:W-:Y:S01]  /*1180*/  SHF.R.S32.HI R0, RZ, 0x1f, R3.reuse ;  /* 0x0000001fff007819 */ /* 0x100fe20000011403 */
[----:B-1----:R-:W-:Y:S01]  /*1190*/  IMAD.MOV R5, RZ, RZ, -R3 ;  /* 0x000000ffff057224 */ /* 0x002fe200078e0a03 */
[----:B------:R-:W-:Y:S01]  /*11a0*/  ULDC UR5, c[0x0][0x2c4] ;  /* 0x0000b10000057ab9 */ /* 0x000fe20000000800 */
[----:B------:R-:W-:Y:S01]  /*11b0*/  IMAD.WIDE.U32 R8, R3, c[0x0][0x1b0], R8 ;  /* 0x00006c0003087a25 */ /* 0x000fe200078e0008 */
[----:B------:R-:W-:-:S03]  /*11c0*/  UIMAD UR4, UR5, UR4, URZ ;  /* 0x00000004050472a4 */ /* 0x000fc6000f8e023f */
[----:B------:R-:W-:Y:S02]  /*11d0*/  IMAD R2, R5, c[0x0][0x2c4], R2 ;  /* 0x0000b10005027a24 */ /* 0x000fe400078e0202 */
[----:B------:R-:W-:Y:S02]  /*11e0*/  IMAD R0, R0, c[0x0][0x1b0], RZ ;  /* 0x00006c0000007a24 */ /* 0x000fe400078e02ff */
[----:B------:R-:W-:Y:S01]  /*11f0*/  IMAD.SHL.U32 R11, R11, 0x8, RZ ;  /* 0x000000080b0b7824 */ /* 0x000fe200078e00ff */
[----:B------:R-:W-:Y:S01]  /*1200*/  SHF.R.S32.HI R5, RZ, 0x1f, R2 ;  /* 0x0000001fff057819 */ /* 0x000fe20000011402 */
[----:B------:R-:W-:Y:S01]  /*1210*/  IMAD R3, R3, c[0x0][0x1b4], R0 ;  /* 0x00006d0003037a24 */ /* 0x000fe200078e0200 */
[----:B------:R-:W-:-:S03]  /*1220*/  LOP3.LUT R0, R21, 0xfffffff0, RZ, 0xc0, !PT ;  /* 0xfffffff015007812 */ /* 0x000fc600078ec0ff */
[----:B------:R-:W-:Y:S02]  /*1230*/  IMAD R5, R5, c[0x0][0x1a8], RZ ;  /* 0x00006a0005057a24 */ /* 0x000fe400078e02ff */
[----:B------:R-:W-:Y:S02]  /*1240*/  IMAD.IADD R9, R9, 0x1, R3 ;  /* 0x0000000109097824 */ /* 0x000fe400078e0203 */
[----:B------:R-:W-:Y:S02]  /*1250*/  IMAD.IADD R19, R7, 0x1, -R0 ;  /* 0x0000000107137824 */ /* 0x000fe400078e0a00 */
[C---:B------:R-:W-:Y:S02]  /*1260*/  IMAD R5, R2.reuse, c[0x0][0x1ac], R5 ;  /* 0x00006b0002057a24 */ /* 0x040fe400078e0205 */
[----:B------:R-:W-:Y:S01]  /*1270*/  IMAD.WIDE.U32 R2, R2, c[0x0][0x1a8], R8 ;  /* 0x00006a0002027a25 */ /* 0x000fe200078e0008 */
[----:B------:R-:W-:Y:S02]  /*1280*/  SHF.R.S32.HI R0, RZ, 0x1f, R19 ;  /* 0x0000001fff007819 */ /* 0x000fe40000011413 */
[----:B------:R-:W-:Y:S01]  /*1290*/  SHF.R.U32.HI R9, RZ, 0x3, R200 ;  /* 0x00000003ff097819 */ /* 0x000fe200000116c8 */
[----:B------:R-:W-:Y:S01]  /*12a0*/  IMAD.IADD R3, R3, 0x1, R5 ;  /* 0x0000000103037824 */ /* 0x000fe200078e0205 */
[----:B------:R-:W-:-:S02]  /*12b0*/  LEA R5, P0, R2, c[0x0][0x160], 0x1 ;  /* 0x0000580002057a11 */ /* 0x000fc400078008ff */
[----:B------:R-:W-:Y:S02]  /*12c0*/  LEA.HI R0, R0, R19, RZ, 0x3 ;  /* 0x0000001300007211 */ /* 0x000fe400078f18ff */
[----:B------:R-:W-:Y:S01]  /*12d0*/  LEA.HI.X R3, R2, c[0x0][0x164], R3, 0x1, P0 ;  /* 0x0000590002037a11 */ /* 0x000fe200000f0c03 */
[----:B------:R1:W3:Y:S01]  /*12e0*/  SHFL.IDX PT, R12, R5, RZ, 0x181f ;  /* 0x00181fff050c7589 */ /* 0x0002e200000e0000 */
[----:B------:R-:W-:Y:S02]  /*12f0*/  LOP3.LUT R2, R0, 0xfffffff8, RZ, 0xc0, !PT ;  /* 0xfffffff800027812 */ /* 0x000fe400078ec0ff */
[----:B------:R-:W-:Y:S01]  /*1300*/  LOP3.LUT P0, RZ, R209, 0x2, RZ, 0xc0, !PT ;  /* 0x00000002d1ff7812 */ /* 0x000fe2000780c0ff */
[----:B------:R1:W4:Y:S01]  /*1310*/  SHFL.IDX PT, R13, R3, RZ, 0x181f ;  /* 0x00181fff030d7589 */ /* 0x00032200000e0000 */
[----:B------:R-:W-:Y:S01]  /*1320*/  LOP3.LUT R200, R200, 0x38, R207, 0xf8, !PT ;  /* 0x00000038c8c87812 */ /* 0x000fe200078ef8cf */
[----:B------:R-:W-:Y:S01]  /*1330*/  IMAD.IADD R19, R19, 0x1, -R2 ;  /* 0x0000000113137824 */ /* 0x000fe200078e0a02 */
[----:B------:R-:W-:-:S02]  /*1340*/  IADD3 R2, R20, UR24, RZ ;  /* 0x0000001814027c10 */ /* 0x000fc4000fffe0ff */
[----:B------:R-:W-:Y:S02]  /*1350*/  LOP3.LUT R200, R200, R9, RZ, 0x3c, !PT ;  /* 0x00000009c8c87212 */ /* 0x000fe400078e3cff */
[----:B------:R-:W-:Y:S02]  /*1360*/  ISETP.GE.AND P5, PT, R2, UR4, PT ;  /* 0x0000000402007c0c */ /* 0x000fe4000bfa6270 */
[----:B------:R-:W-:Y:S02]  /*1370*/  IADD3 R9, R207, 0x80, RZ ;  /* 0x00000080cf097810 */ /* 0x000fe40007ffe0ff */
[----:B------:R-:W-:Y:S02]  /*1380*/  LOP3.LUT R200, R200, 0xfffffe00, R11, 0xf8, !PT ;  /* 0xfffffe00c8c87812 */ /* 0x000fe400078ef80b */
[----:B------:R-:W-:Y:S01]  /*1390*/  ISETP.GE.AND P4, PT, R9, c[0x0][0x198], PT ;  /* 0x0000660009007a0c */ /* 0x000fe20003f86270 */
[----:B--2---:R2:W1:Y:S02]  /*13a0*/  @P2 R2UR UR9, R4 ;  /* 0x00000000040923c2 */ /* 0x00446400000e0000 */
[----:B-1----:R-:W-:Y:S01]  /*13b0*/  @!UP2 UMOV UR9, UR8 ;  /* 0x000000080009ac82 */ /* 0x002fe20008000000 */
[----:B------:R-:W-:-:S02]  /*13c0*/  ISETP.GE.AND P2, PT, R207, c[0x0][0x198], PT ;  /* 0x00006600cf007a0c */ /* 0x000fc40003f46270 */
[----:B--2---:R-:W-:Y:S01]  /*13d0*/  P2R R4, PR, RZ, 0x1 ;  /* 0x00000001ff047803 */ /* 0x004fe20000000000 */
[----:B------:R-:W-:Y:S01]  /*13e0*/  IMAD.MOV.U32 R4, RZ, RZ, 0x20 ;  /* 0x00000020ff047424 */ /* 0x000fe200078e00ff */
[----:B------:R-:W-:-:S04]  /*13f0*/  LOP3.LUT P0, RZ, R19, 0x2, RZ, 0xc0, !PT ;  /* 0x0000000213ff7812 */ /* 0x000fc8000780c0ff */
[----:B------:R-:W-:Y:S02]  /*1400*/  SEL R188, R188, 0xfffffff0, !P0 ;  /* 0xfffffff0bcbc7807 */ /* 0x000fe40004000000 */
[----:B------:R-:W-:-:S04]  /*1410*/  LOP3.LUT P0, RZ, R19, 0x4, RZ, 0xc0, !PT ;  /* 0x0000000413ff7812 */ /* 0x000fc8000780c0ff */
[----:B------:R-:W-:Y:S01]  /*1420*/  SEL R4, R4, 0xffffffe0, !P0 ;  /* 0xffffffe004047807 */ /* 0x000fe20004000000 */
[----:B------:R-:W-:Y:S05]  /*1430*/  @P5 BRA `(.L_x_1954) ;  /* 0x000000e000005947 */ /* 0x000fea0003800000 */
[----:B---34-:R-:W-:Y:S01]  /*1440*/  SHF.R.S32.HI R11, RZ, 0x1f, R10 ;  /* 0x0000001fff0b7819 */ /* 0x018fe2000001140a */
[----:B------:R-:W-:Y:S01]  /*1450*/  IMAD.WIDE R14, R207, 0x2, R12 ;  /* 0x00000002cf0e7825 */ /* 0x000fe200078e020c */
        /* <DEDUP_REMOVED lines=12> */
.L_x_1954:
[----:B---34-:R-:W-:Y:S05]  /*1520*/  BSYNC B0 ;  /* 0x0000000000007941 */ /* 0x018fea0003800000 */
.L_x_1953:
[----:B------:R-:W-:Y:S01]  /*1530*/  IADD3 R6, R2, 0x20, RZ ;  /* 0x0000002002067810 */ /* 0x000fe20007ffe0ff */
[----:B-1----:R1:W2:Y:S01]  /*1540*/  SHFL.IDX PT, R13, R3, 0x1, 0x181f ;  /* 0x00381f00030d7f89 */ /* 0x0022a200000e0000 */
        /* <DEDUP_REMOVED lines=18> */
.L_x_1956:
[----:B------:R-:W-:Y:S05]  /*1670*/  BSYNC B0 ;  /* 0x0000000000007941 */ /* 0x000fea0003800000 */
.L_x_1955:
        /* <DEDUP_REMOVED lines=20> */
.L_x_1958:
[----:B------:R-:W-:Y:S05]  /*17c0*/  BSYNC B0 ;  /* 0x0000000000007941 */ /* 0x000fea0003800000 */
.L_x_1957:
[----:B---3--:R-:W-:Y:S01]  /*17d0*/  SHFL.IDX PT, R16, R5, 0x3, 0x181f ;  /* 0x00781f0005107f89 */ /* 0x008fe200000e0000 */
[----:B------:R-:W-:Y:S01]  /*17e0*/  IADD3 R2, R2, 0x60, RZ ;  /* 0x0000006002027810 */ /* 0x000fe20007ffe0ff */
[----:B------:R-:W-:Y:S01]  /*17f0*/  UIADD3 UR13, UR7, -0x1, URZ ;  /* 0xffffffff070d7890 */ /* 0x000fe2000fffe03f */
[----:B------:R-:W-:Y:S01]  /*1800*/  SHF.R.S32.HI R194, RZ, 0x1f, R9 ;  /* 0x0000001fffc27819 */ /* 0x000fe20000011409 */
[----:B------:R3:W1:Y:S01]  /*1810*/  SHFL.IDX PT, R17, R3, 0x3, 0x181f ;  /* 0x00781f0003117f89 */ /* 0x00066200000e0000 */
[----:B------:R-:W-:Y:S01]  /*1820*/  ISETP.GE.AND P0, PT, R2, UR4, PT ;  /* 0x0000000402007c0c */ /* 0x000fe2000bf06270 */
[----:B------:R-:W-:Y:S01]  /*1830*/  IMAD.MOV.U32 R195, RZ, RZ, c[0x0][0x2b8] ;  /* 0x0000ae00ffc37624 */ /* 0x000fe200078e00ff */
[----:B------:R-:W-:Y:S01]  /*1840*/  USHF.L.U32 UR25, UR13, 0x6, URZ ;  /* 0x000000060d197899 */ /* 0x000fe2000800063f */
[----:B------:R-:W-:Y:S01]  /*1850*/  LEA.HI R194, R194, R9, RZ, 0x3 ;  /* 0x00000009c2c27211 */ /* 0x000fe200078f18ff */
[----:B------:R-:W-:Y:S01]  /*1860*/  IMAD.SHL.U32 R133, R200, 0x2, RZ ;  /* 0x00000002c8857824 */ /* 0x000fe200078e00ff */
[----:B------:R-:W-:Y:S01]  /*1870*/  USHF.R.S32.HI UR8, URZ, 0x1f, UR9 ;  /* 0x0000001f3f087899 */ /* 0x000fe20008011409 */
[----:B------:R-:W-:Y:S01]  /*1880*/  ISETP.NE.AND P5, PT, R195, 0x1, PT ;  /* 0x00000001c300780c */ /* 0x000fe20003fa5270 */
[----:B------:R-:W-:Y:S01]  /*1890*/  ULDC.64 UR4, c[0x0][0x2b0] ;  /* 0x0000ac0000047ab9 */ /* 0x000fe20000000a00 */
[----:B------:R-:W-:Y:S01]  /*18a0*/  LOP3.LUT R194, R194, 0xfffffff8, RZ, 0xc0, !PT ;  /* 0xfffffff8c2c27812 */ /* 0x000fe200078ec0ff */
[----:B------:R-:W-:Y:S01]  /*18b0*/  UIMAD UR8, UR8, UR4, URZ ;  /* 0x00000004080872a4 */ /* 0x000fe2000f8e023f */
[----:B------:R-:W-:Y:S01]  /*18c0*/  IADD3 R199, R201, UR25, RZ ;  /* 0x00000019c9c77c10 */ /* 0x000fe2000fffe0ff */
[----:B------:R-:W-:Y:S01]  /*18d0*/  UIMAD.WIDE.U32 UR18, UR9, UR4, URZ ;  /* 0x00000004091272a5 */ /* 0x000fe2000f8e003f */
[----:B------:R-:W-:Y:S01]  /*18e0*/  P2R R2, PR, RZ, 0x20 ;  /* 0x00000020ff027803 */ /* 0x000fe20000000000 */
[----:B------:R-:W-:Y:S01]  /*18f0*/  UIMAD UR5, UR9, UR5, UR8 ;  /* 0x00000005090572a4 */ /* 0x000fe2000f8e0208 */
[----:B------:R-:W-:Y:S01]  /*1900*/  IMAD.MOV.U32 R198, RZ, RZ, RZ ;  /* 0x000000ffffc67224 */ /* 0x000fe200078e00ff */
[----:B------:R-:W-:-:S02]  /*1910*/  P2R R11, PR, RZ, 0x2 ;  /* 0x00000002ff0b7803 */ /* 0x000fc40000000000 */
[----:B------:R-:W-:Y:S01]  /*1920*/  UIADD3 UR10, UR19, UR5, URZ ;  /* 0x00000005130a7290 */ /* 0x000fe2000fffe03f */
[----:B-123--:R-:W-:Y:S01]  /*1930*/  SHF.R.S32.HI R3, RZ, 0x1f, R10 ;  /* 0x0000001fff037819 */ /* 0x00efe2000001140a */
[----:B----4-:R-:W-:Y:S01]  /*1940*/  @!P0 IMAD.WIDE R12, R207, 0x2, R16 ;  /* 0x00000002cf0c8825 */ /* 0x010fe200078e0210 */
[----:B------:R-:W-:Y:S02]  /*1950*/  USHF.R.S32.HI UR8, URZ, 0x1f, UR14 ;  /* 0x0000001f3f087899 */ /* 0x000fe4000801140e */
[----:B------:R-:W-:Y:S01]  /*1960*/  LEA.HI R192, R3, R10, RZ, 0x3 ;  /* 0x0000000a03c07211 */ /* 0x000fe200078f18ff */
[----:B------:R-:W-:Y:S01]  /*1970*/  ULDC.64 UR4, c[0x0][0x1e8] ;  /* 0x00007a0000047ab9 */ /* 0x000fe20000000a00 */
[----:B------:R-:W-:Y:S01]  /*1980*/  @!PT LDS RZ, [RZ] ;  /* 0x00000000fffff984 */ /* 0x000fe20000000800 */
[----:B------:R1:W-:Y:S01]  /*1990*/  @!P0 LDGSTS.E.BYPASS.LTC128B.128 [R133+0x1b100], [R12.64], !P2 ;  /* 0x1b1000000c858fae */ /* 0x0003e2000d101d54 */
[C---:B------:R-:W-:Y:S01]  /*19a0*/  ISETP.GE.AND P2, PT, R199.reuse, UR12, PT ;  /* 0x0000000cc7007c0c */ /* 0x040fe2000bf46270 */
[----:B-----5:R-:W-:Y:S01]  /*19b0*/  IMAD.IADD R199, R199, 0x1, R202 ;  /* 0x00000001c7c77824 */ /* 0x020fe200078e02ca */
[----:B------:R-:W-:-:S02]  /*19c0*/  LOP3.LUT R192, R192, 0xfffffff8, RZ, 0xc0, !PT ;  /* 0xfffffff8c0c07812 */ /* 0x000fc400078ec0ff */
[----:B------:R-:W-:Y:S01]  /*19d0*/  ISETP.GT.OR P2, PT, R201, 0x3f, P2 ;  /* 0x0000003fc900780c */ /* 0x000fe20001744670 */
[----:B------:R-:W-:-:S04]  /*19e0*/  @P5 IMAD.HI.U32 R3, R199, c[0x0][0x2bc], RZ ;  /* 0x0000af00c7035a27 */ /* 0x000fc800078e00ff */
[----:B------:R-:W-:-:S04]  /*19f0*/  @!P0 IMAD.WIDE R14, R192, 0x2, R16 ;  /* 0x00000002c00e8825 */ /* 0x000fc800078e0210 */
[----:B------:R-:W-:Y:S01]  /*1a00*/  @!P0 IMAD.WIDE R16, R194, 0x2, R16 ;  /* 0x00000002c2108825 */ /* 0x000fe200078e0210 */
[----:B------:R2:W-:Y:S03]  /*1a10*/  @!P0 LDGSTS.E.BYPASS.LTC128B.128 [R133+0x1f100], [R14.64], !P3 ;  /* 0x1f1000000e858fae */ /* 0x0005e6000d901d54 */
[----:B------:R-:W-:Y:S01]  /*1a20*/  IMAD.MOV.U32 R2, RZ, RZ, R199 ;  /* 0x000000ffff027224 */ /* 0x000fe200078e00c7 */
[----:B------:R3:W-:Y:S01]  /*1a30*/  @!P0 LDGSTS.E.BYPASS.LTC128B.128 [R133+0x23100], [R16.64], !P4 ;  /* 0x2310000010858fae */ /* 0x0007e2000e101d54 */
[----:B------:R-:W-:-:S03]  /*1a40*/  @P5 SHF.R.U32.HI R2, RZ, c[0x0][0x2c0], R3 ;  /* 0x0000b000ff025a19 */ /* 0x000fc60000011603 */
[----:B------:R-:W0:Y:S01]  /*1a50*/  LDGDEPBAR ;  /* 0x00000000000079af */ /* 0x000e220000000000 */
[----:B------:R-:W-:-:S04]  /*1a60*/  @!P2 IADD3 R6, P3, R2, UR18, RZ ;  /* 0x000000120206ac10 */ /* 0x000fc8000ff7e0ff */
[----:B------:R-:W-:Y:S02]  /*1a70*/  @!P2 LEA.HI.X.SX32 R3, R2, UR10, 0x1, P3 ;  /* 0x0000000a0203ac11 */ /* 0x000fe400098f0eff */
[----:B-1----:R-:W-:-:S04]  /*1a80*/  @!P2 LEA R12, P3, R6, c[0x0][0x2a0], 0x2 ;  /* 0x0000a800060caa11 */ /* 0x002fc800078610ff */
[----:B------:R-:W-:Y:S01]  /*1a90*/  @!P2 LEA.HI.X R13, R6, c[0x0][0x2a4], R3, 0x2, P3 ;  /* 0x0000a900060daa11 */ /* 0x000fe200018f1403 */
[----:B------:R-:W-:Y:S06]  /*1aa0*/  BAR.SYNC.DEFER_BLOCKING 0x0 ;  /* 0x0000000000007b1d */ /* 0x000fec0000010000 */
[----:B------:R-:W4:Y:S01]  /*1ab0*/  @!P2 LDG.E R198, [R12.64] ;  /* 0x000000140cc6a981 */ /* 0x000f22000c1e1900 */
[----:B------:R-:W-:Y:S01]  /*1ac0*/  IMAD.MOV R2, RZ, RZ, -R2 ;  /* 0x000000ffff027224 */ /* 0x000fe200078e0a02 */
[----:B------:R-:W-:Y:S01]  /*1ad0*/  UIMAD UR9, UR8, UR4, URZ ;  /* 0x00000004080972a4 */ /* 0x000fe2000f8e023f */
[----:B------:R-:W-:Y:S01]  /*1ae0*/  ISETP.GE.AND P5, PT, R207, c[0x0][0x1d4], PT ;  /* 0x00007500cf007a0c */ /* 0x000fe20003fa6270 */
[----:B------:R-:W-:Y:S01]  /*1af0*/  UIMAD.WIDE.U32 UR16, UR14, UR4, URZ ;  /* 0x000000040e1072a5 */ /* 0x000fe2000f8e003f */
[----:B------:R-:W-:Y:S01]  /*1b00*/  IMAD R199, R2, c[0x0][0x2b8], R199 ;  /* 0x0000ae0002c77a24 */ /* 0x000fe200078e02c7 */
[----:B------:R-:W-:Y:S01]  /*1b10*/  UIMAD UR9, UR14, UR5, UR9 ;  /* 0x000000050e0972a4 */ /* 0x000fe2000f8e0209 */
[----:B------:R-:W-:Y:S01]  /*1b20*/  ISETP.GE.AND P4, PT, R10, c[0x0][0x1d4], PT ;  /* 0x000075000a007a0c */ /* 0x000fe20003f86270 */
[----:B------:R-:W-:Y:S01]  /*1b30*/  UISETP.GT.AND UP2, UPT, UR13, UR11, UPT ;  /* 0x0000000b0d00728c */ /* 0x000fe2000bf44270 */
[----:B------:R-:W-:Y:S01]  /*1b40*/  IMAD.WIDE.U32 R22, R199, c[0x0][0x1e0], RZ ;  /* 0x00007800c7167a25 */ /* 0x000fe200078e00ff */
[----:B--2---:R-:W-:Y:S01]  /*1b50*/  SHF.R.S32.HI R14, RZ, 0x1f, R199 ;  /* 0x0000001fff0e7819 */ /* 0x004fe200000114c7 */
[----:B------:R-:W-:Y:S01]  /*1b60*/  UIADD3 UR9, UR17, UR9, URZ ;  /* 0x0000000911097290 */ /* 0x000fe2000fffe03f */
[----:B------:R-:W-:Y:S01]  /*1b70*/  ISETP.GE.AND P6, PT, R9, c[0x0][0x1d4], PT ;  /* 0x0000750009007a0c */ /* 0x000fe20003fc6270 */
[----:B---3--:R-:W-:Y:S01]  /*1b80*/  IMAD.MOV.U32 R16, RZ, RZ, R22 ;  /* 0x000000ffff107224 */ /* 0x008fe200078e0016 */
[----:B------:R-:W-:Y:S01]  /*1b90*/  ULDC.64 UR4, c[0x0][0x210] ;  /* 0x0000840000047ab9 */ /* 0x000fe20000000a00 */
[C---:B------:R-:W-:Y:S01]  /*1ba0*/  IMAD R2, R14.reuse, c[0x0][0x1e0], RZ ;  /* 0x000078000e027a24 */ /* 0x040fe200078e02ff */
[----:B------:R-:W-:Y:S01]  /*1bb0*/  UIMAD UR8, UR8, UR4, URZ ;  /* 0x00000004080872a4 */ /* 0x000fe2000f8e023f */
[----:B------:R-:W-:Y:S01]  /*1bc0*/  IMAD R14, R14, c[0x0][0x208], RZ ;  /* 0x000082000e0e7a24 */ /* 0x000fe200078e02ff */
[----:B------:R-:W-:Y:S01]  /*1bd0*/  UIMAD.WIDE.U32 UR22, UR14, UR4, URZ ;  /* 0x000000040e1672a5 */ /* 0x000fe2000f8e003f */
[C---:B------:R-:W-:Y:S01]  /*1be0*/  IMAD R2, R199.reuse, c[0x0][0x1e4], R2 ;  /* 0x00007900c7027a24 */ /* 0x040fe200078e0202 */
[----:B------:R-:W-:Y:S01]  /*1bf0*/  UIMAD UR8, UR14, UR5, UR8 ;  /* 0x000000050e0872a4 */ /* 0x000fe2000f8e0208 */
[----:B------:R-:W-:Y:S01]  /*1c00*/  IMAD R14, R199, c[0x0][0x20c], R14 ;  /* 0x00008300c70e7a24 */ /* 0x000fe200078e020e */
[----:B------:R-:W-:Y:S01]  /*1c10*/  ISETP.GE.AND P3, PT, R207, c[0x0][0x1d4], PT ;  /* 0x00007500cf007a0c */ /* 0x000fe20003f66270 */
[----:B------:R-:W-:Y:S01]  /*1c20*/  IMAD.IADD R17, R23, 0x1, R2 ;  /* 0x0000000117117824 */ /* 0x000fe200078e0202 */
[----:B------:R-:W-:Y:S01]  /*1c30*/  UIADD3 UR8, UR23, UR8, URZ ;  /* 0x0000000817087290 */ /* 0x000fe2000fffe03f */
[----:B------:R-:W-:Y:S01]  /*1c40*/  IMAD.WIDE.U32 R22, R199, c[0x0][0x208], RZ ;  /* 0x00008200c7167a25 */ /* 0x000fe200078e00ff */
[----:B------:R-:W-:-:S02]  /*1c50*/  LEA.HI R92, R94, R7, RZ, 0x5 ;  /* 0x000000075e5c7211 */ /* 0x000fc400078f28ff */
[----:B------:R-:W-:Y:S01]  /*1c60*/  SHF.R.S32.HI R132, RZ, 0x1f, R207 ;  /* 0x0000001fff847819 */ /* 0x000fe200000114cf */
[----:B------:R-:W-:Y:S01]  /*1c70*/  IMAD.IADD R15, R23, 0x1, R14 ;  /* 0x00000001170f7824 */ /* 0x000fe200078e020e */
[----:B------:R-:W-:Y:S01]  /*1c80*/  SEL R208, RZ, 0x10, P6 ;  /* 0x00000010ffd07807 */ /* 0x000fe20003000000 */
[----:B------:R-:W-:Y:S01]  /*1c90*/  IMAD.MOV.U32 R14, RZ, RZ, R22 ;  /* 0x000000ffff0e7224 */ /* 0x000fe200078e0016 */
[----:B------:R-:W-:Y:S02]  /*1ca0*/  IADD3 R196, R133, 0x100, RZ ;  /* 0x0000010085c47810 */ /* 0x000fe40007ffe0ff */
[----:B------:R-:W-:Y:S02]  /*1cb0*/  SHF.R.S32.HI R197, RZ, 0x1f, R194 ;  /* 0x0000001fffc57819 */ /* 0x000fe400000114c2 */
[----:B----4-:R-:W-:Y:S01]  /*1cc0*/  SHF.R.S32.HI R3, RZ, 0x1f, R198 ;  /* 0x0000001fff037819 */ /* 0x010fe200000114c6 */
[----:B------:R-:W-:-:S04]  /*1cd0*/  IMAD.WIDE.U32 R12, R198, c[0x0][0x1f0], R16 ;  /* 0x00007c00c60c7a25 */ /* 0x000fc800078e0010 */
[C---:B------:R-:W-:Y:S01]  /*1ce0*/  IMAD R5, R3.reuse, c[0x0][0x1f0], RZ ;  /* 0x00007c0003057a24 */ /* 0x040fe200078e02ff */
[----:B------:R-:W-:Y:S01]  /*1cf0*/  IADD3 R12, P0, R12, UR16, RZ ;  /* 0x000000100c0c7c10 */ /* 0x000fe2000ff1e0ff */
[----:B------:R-:W-:Y:S02]  /*1d00*/  IMAD R3, R3, c[0x0][0x218], RZ ;  /* 0x0000860003037a24 */ /* 0x000fe400078e02ff */
[C---:B------:R-:W-:Y:S02]  /*1d10*/  IMAD R2, R198.reuse, c[0x0][0x1f4], R5 ;  /* 0x00007d00c6027a24 */ /* 0x040fe400078e0205 */
[----:B------:R-:W-:-:S03]  /*1d20*/  IMAD.WIDE.U32 R14, R198, c[0x0][0x218], R14 ;  /* 0x00008600c60e7a25 */ /* 0x000fc600078e000e */
[----:B------:R-:W-:Y:S01]  /*1d30*/  IADD3.X R5, R13, UR9, R2, P0, !PT ;  /* 0x000000090d057c10 */ /* 0x000fe200087fe402 */
[----:B------:R-:W-:Y:S01]  /*1d40*/  IMAD R3, R198, c[0x0][0x21c], R3 ;  /* 0x00008700c6037a24 */ /* 0x000fe200078e0203 */
[----:B------:R-:W-:-:S04]  /*1d50*/  LEA R13, P0, R12, c[0x0][0x1c8], 0x1 ;  /* 0x000072000c0d7a11 */ /* 0x000fc800078008ff */
[----:B------:R-:W-:Y:S01]  /*1d60*/  LEA.HI.X R12, R12, c[0x0][0x1cc], R5, 0x1, P0 ;  /* 0x000073000c0c7a11 */ /* 0x000fe200000f0c05 */
[----:B------:R-:W-:Y:S01]  /*1d70*/  SHFL.IDX PT, R16, R13, RZ, 0x181f ;  /* 0x00181fff0d107589 */ /* 0x000fe200000e0000 */
[----:B------:R-:W-:-:S03]  /*1d80*/  IMAD.U32 R5, RZ, RZ, UR25 ;  /* 0x00000019ff057e24 */ /* 0x000fc6000f8e00ff */
[----:B------:R-:W1:Y:S02]  /*1d90*/  SHFL.IDX PT, R17, R12, RZ, 0x181f ;  /* 0x00181fff0c117589 */ /* 0x000e6400000e0000 */
[----:B------:R-:W-:Y:S02]  /*1da0*/  IADD3 R2, -R20, UR12, -R5 ;  /* 0x0000000c14027c10 */ /* 0x000fe4000fffe905 */
[----:B------:R-:W-:Y:S02]  /*1db0*/  SHFL.IDX PT, R28, R13, 0x1, 0x181f ;  /* 0x00381f000d1c7f89 */ /* 0x000fe400000e0000 */
[----:B------:R-:W-:Y:S02]  /*1dc0*/  ISETP.GE.AND P0, PT, R2, 0x1, PT ;  /* 0x000000010200780c */ /* 0x000fe40003f06270 */
[----:B------:R2:W3:Y:S11]  /*1dd0*/  SHFL.IDX PT, R29, R12, 0x1, 0x181f ;  /* 0x00381f000c1d7f89 */ /* 0x0004f600000e0000 */
[----:B-1----:R-:W-:-:S04]  /*1de0*/  @P0 IMAD.WIDE R24, R207, 0x2, R16 ;  /* 0x00000002cf180825 */ /* 0x002fc800078e0210 */
[--C-:B------:R-:W-:Y:S01]  /*1df0*/  @P0 IMAD.WIDE R22, R192, 0x2, R16.reuse ;  /* 0x00000002c0160825 */ /* 0x100fe200078e0210 */
[----:B------:R1:W-:Y:S03]  /*1e00*/  @P0 LDGSTS.E.BYPASS.LTC128B.128 [R133+0xc100], [R24.64], !P5 ;  /* 0x0c10000018850fae */ /* 0x0003e6000e901d54 */
[----:B------:R-:W-:Y:S01]  /*1e10*/  @P0 IMAD.WIDE R16, R194, 0x2, R16 ;  /* 0x00000002c2100825 */ /* 0x000fe200078e0210 */
[----:B------:R4:W-:Y:S03]  /*1e20*/  @P0 LDGSTS.E.BYPASS.LTC128B.128 [R133+0xe100], [R22.64], !P4 ;  /* 0x0e10000016850fae */ /* 0x0009e6000e101d54 */
[----:B--2---:R-:W-:Y:S01]  /*1e30*/  IMAD.WIDE R12, R207, 0x2, RZ ;  /* 0x00000002cf0c7825 */ /* 0x004fe200078e02ff */
[----:B------:R2:W-:Y:S01]  /*1e40*/  @P0 LDGSTS.E.BYPASS.LTC128B.128 [R133+0x10100], [R16.64], !P6 ;  /* 0x1010000010850fae */ /* 0x0005e2000f101d54 */
[----:B------:R-:W-:-:S04]  /*1e50*/  IADD3 R5, P0, R14, UR22, RZ ;  /* 0x000000160e057c10 */ /* 0x000fc8000ff1e0ff */
[----:B------:R-:W-:Y:S02]  /*1e60*/  IADD3.X R14, R15, UR8, R3, P0, !PT ;  /* 0x000000080f0e7c10 */ /* 0x000fe400087fe403 */
[----:B------:R-:W-:-:S04]  /*1e70*/  LEA R15, P0, R5, c[0x0][0x1f8], 0x1 ;  /* 0x00007e00050f7a11 */ /* 0x000fc800078008ff */
[----:B------:R-:W-:Y:S01]  /*1e80*/  LEA.HI.X R14, R5, c[0x0][0x1fc], R14, 0x1, P0 ;  /* 0x00007f00050e7a11 */ /* 0x000fe200000f0c0e */
[----:B------:R-:W2:Y:S01]  /*1e90*/  SHFL.IDX PT, R6, R15, RZ, 0x181f ;  /* 0x00181fff0f067589 */ /* 0x000ea200000e0000 */
[----:B------:R-:W-:-:S03]  /*1ea0*/  ISETP.GT.AND P0, PT, R2, 0x20, PT ;  /* 0x000000200200780c */ /* 0x000fc60003f04270 */
[----:B------:R-:W2:Y:S01]  /*1eb0*/  SHFL.IDX PT, R8, R14, RZ, 0x181f ;  /* 0x00181fff0e087589 */ /* 0x000ea200000e0000 */
[----:B-1----:R-:W-:-:S03]  /*1ec0*/  IMAD.WIDE R24, R192, 0x2, RZ ;  /* 0x00000002c0187825 */ /* 0x002fc600078e02ff */
[----:B------:R-:W1:Y:S01]  /*1ed0*/  SHFL.IDX PT, R3, R15, 0x1, 0x181f ;  /* 0x00381f000f037f89 */ /* 0x000e6200000e0000 */
[----:B----4-:R-:W-:-:S03]  /*1ee0*/  IMAD.WIDE R22, R194, 0x2, RZ ;  /* 0x00000002c2167825 */ /* 0x010fc600078e02ff */
[----:B------:R4:W1:Y:S02]  /*1ef0*/  SHFL.IDX PT, R5, R14, 0x1, 0x181f ;  /* 0x00381f000e057f89 */ /* 0x00086400000e0000 */
[----:B---3--:R-:W-:-:S04]  /*1f00*/  @P0 IMAD.WIDE R26, R207, 0x2, R28 ;  /* 0x00000002cf1a0825 */ /* 0x008fc800078e021c */
[--C-:B------:R-:W-:Y:S01]  /*1f10*/  @P0 IMAD.WIDE R30, R192, 0x2, R28.reuse ;  /* 0x00000002c01e0825 */ /* 0x100fe200078e021c */
[----:B------:R3:W-:Y:S03]  /*1f20*/  @P0 LDGSTS.E.BYPASS.LTC128B.128 [R133+0xd100], [R26.64], !P5 ;  /* 0x0d1000001a850fae */ /* 0x0007e6000e901d54 */
[----:B------:R-:W-:Y:S01]  /*1f30*/  @P0 IMAD.WIDE R28, R194, 0x2, R28 ;  /* 0x00000002c21c0825 */ /* 0x000fe200078e021c */
[----:B------:R3:W-:Y:S04]  /*1f40*/  @P0 LDGSTS.E.BYPASS.LTC128B.128 [R133+0xf100], [R30.64], !P4 ;  /* 0x0f1000001e850fae */ /* 0x0007e8000e101d54 */
[----:B------:R3:W-:Y:S01]  /*1f50*/  @P0 LDGSTS.E.BYPASS.LTC128B.128 [R133+0x11100], [R28.64], !P6 ;  /* 0x111000001c850fae */ /* 0x0007e2000f101d54 */
[----:B--2---:R-:W-:-:S03]  /*1f60*/  IADD3 R16, P0, R6, R12, RZ ;  /* 0x0000000c06107210 */ /* 0x004fc60007f1e0ff */
[----:B------:R-:W0:Y:S02]  /*1f70*/  LDGDEPBAR ;  /* 0x00000000000079af */ /* 0x000e240000000000 */
[----:B------:R-:W-:Y:S01]  /*1f80*/  IMAD.X R17, R8, 0x1, R13, P0 ;  /* 0x0000000108117824 */ /* 0x000fe200000e060d */
[----:B----4-:R-:W-:-:S05]  /*1f90*/  IADD3 R14, P0, R6, R24, RZ ;  /* 0x00000018060e7210 */ /* 0x010fca0007f1e0ff */
[----:B------:R-:W-:Y:S01]  /*1fa0*/  IMAD.X R15, R8, 0x1, R25, P0 ;  /* 0x00000001080f7824 */ /* 0x000fe200000e0619 */
[----:B-1----:R-:W-:-:S05]  /*1fb0*/  IADD3 R12, P0, R12, R3, RZ ;  /* 0x000000030c0c7210 */ /* 0x002fca0007f1e0ff */
[----:B------:R-:W-:Y:S01]  /*1fc0*/  IMAD.X R13, R13, 0x1, R5, P0 ;  /* 0x000000010d0d7824 */ /* 0x000fe200000e0605 */
[----:B---3--:R-:W-:Y:S02]  /*1fd0*/  IADD3 R26, P0, R6, R22, RZ ;  /* 0x00000016061a7210 */ /* 0x008fe40007f1e0ff */
[----:B------:R-:W-:-:S03]  /*1fe0*/  SHF.R.S32.HI R6, RZ, 0x5, R92 ;  /* 0x00000005ff067819 */ /* 0x000fc6000001145c */
[----:B------:R-:W-:Y:S01]  /*1ff0*/  IMAD.X R27, R8, 0x1, R23, P0 ;  /* 0x00000001081b7824 */ /* 0x000fe200000e0617 */
[----:B------:R-:W-:-:S05]  /*2000*/  IADD3 R24, P0, R24, R3, RZ ;  /* 0x0000000318187210 */ /* 0x000fca0007f1e0ff */
[----:B------:R-:W-:Y:S01]  /*2010*/  IMAD.X R25, R25, 0x1, R5, P0 ;  /* 0x0000000119197824 */ /* 0x000fe200000e0605 */
[----:B------:R-:W-:Y:S02]  /*2020*/  IADD3 R22, P0, R22, R3, RZ ;  /* 0x0000000316167210 */ /* 0x000fe40007f1e0ff */
[----:B------:R-:W-:-:S03]  /*2030*/  SHF.R.S32.HI R3, RZ, 0x1f, R192 ;  /* 0x0000001fff037819 */ /* 0x000fc600000114c0 */
[----:B------:R-:W-:Y:S01]  /*2040*/  IMAD.X R23, R23, 0x1, R5, P0 ;  /* 0x0000000117177824 */ /* 0x000fe200000e0605 */
[C---:B------:R-:W-:Y:S02]  /*2050*/  ISETP.LT.OR P0, PT, R2.reuse, 0x1, P3 ;  /* 0x000000010200780c */ /* 0x040fe40001f01670 */
[----:B------:R-:W-:-:S11]  /*2060*/  ISETP.LT.OR P3, PT, R2, 0x21, P3 ;  /* 0x000000210200780c */ /* 0x000fd60001f61670 */
[----:B------:R1:W-:Y:S01]  /*2070*/  LDGSTS.E.BYPASS.LTC128B.128 [R133+0x100], [R16.64], !P0 ;  /* 0x0010000010857fae */ /* 0x0003e2000c101d54 */
[----:B------:R-:W-:-:S04]  /*2080*/  ISETP.GE.AND P0, PT, R10, c[0x0][0x1d4], PT ;  /* 0x000075000a007a0c */ /* 0x000fc80003f06270 */
[C---:B------:R-:W-:Y:S02]  /*2090*/  ISETP.LT.OR P2, PT, R2.reuse, 0x1, P0 ;  /* 0x000000010200780c */ /* 0x040fe40000741670 */
[----:B------:R-:W-:-:S11]  /*20a0*/  ISETP.LT.OR P0, PT, R2, 0x21, P0 ;  /* 0x000000210200780c */ /* 0x000fd60000701670 */
[----:B------:R1:W-:Y:S01]  /*20b0*/  LDGSTS.E.BYPASS.LTC128B.128 [R133+0x2100], [R14.64], !P2 ;  /* 0x021000000e857fae */ /* 0x0003e2000d101d54 */
[----:B------:R-:W-:-:S04]  /*20c0*/  ISETP.GE.AND P2, PT, R9, c[0x0][0x1d4], PT ;  /* 0x0000750009007a0c */ /* 0x000fc80003f46270 */
[----:B------:R-:W-:-:S13]  /*20d0*/  ISETP.LT.OR P1, PT, R2, 0x1, P2 ;  /* 0x000000010200780c */ /* 0x000fda0001721670 */
[----:B------:R1:W-:Y:S01]  /*20e0*/  LDGSTS.E.BYPASS.LTC128B.128 [R133+0x4100], [R26.64], !P1 ;  /* 0x041000001a857fae */ /* 0x0003e2000c901d54 */
[----:B------:R-:W-:-:S03]  /*20f0*/  ISETP.NE.AND P1, PT, R11, RZ, PT ;  /* 0x000000ff0b00720c */ /* 0x000fc60003f25270 */
[----:B------:R1:W-:Y:S01]  /*2100*/  LDGSTS.E.BYPASS.LTC128B.128 [R133+0x1100], [R12.64], !P3 ;  /* 0x011000000c857fae */ /* 0x0003e2000d901d54 */
[----:B------:R-:W-:-:S03]  /*2110*/  ISETP.GT.AND P3, PT, R201, 0x3f, PT ;  /* 0x0000003fc900780c */ /* 0x000fc60003f64270 */
[----:B------:R1:W-:Y:S01]  /*2120*/  LDGSTS.E.BYPASS.LTC128B.128 [R133+0x3100], [R24.64], !P0 ;  /* 0x0310000018857fae */ /* 0x0003e2000c101d54 */
[----:B------:R-:W-:-:S13]  /*2130*/  ISETP.LT.OR P0, PT, R2, 0x21, P2 ;  /* 0x000000210200780c */ /* 0x000fda0001701670 */
[----:B------:R1:W-:Y:S01]  /*2140*/  LDGSTS.E.BYPASS.LTC128B.128 [R133+0x5100], [R22.64], !P0 ;  /* 0x0510000016857fae */ /* 0x0003e2000c101d54 */
[----:B------:R-:W-:-:S03]  /*2150*/  PLOP3.LUT P0, PT, PT, PT, UP2, 0x40, 0x0 ;  /* 0x000000000000781c */ /* 0x000fc60003f0e828 */
[----:B------:R-:W0:Y:S10]  /*2160*/  LDGDEPBAR ;  /* 0x00000000000079af */ /* 0x000e340000000000 */
[----:B------:R-:W-:Y:S05]  /*2170*/  @P0 BRA `(.L_x_1959) ;  /* 0x0000042000000947 */ /* 0x000fea0003800000 */
[----:B------:R-:W-:Y:S01]  /*2180*/  ISETP.NE.AND P2, PT, R195, 0x1, PT ;  /* 0x00000001c300780c */ /* 0x000fe20003f45270 */
[----:B------:R-:W-:Y:S01]  /*2190*/  IMAD.MOV.U32 R198, RZ, RZ, RZ ;  /* 0x000000ffffc67224 */ /* 0x000fe200078e00ff */
[----:B------:R-:W-:-:S04]  /*21a0*/  IADD3 R199, R201, UR25, R202 ;  /* 0x00000019c9c77c10 */ /* 0x000fc8000fffe0ca */
[----:B------:R-:W-:-:S05]  /*21b0*/  IADD3 R199, R199, -0x40, RZ ;  /* 0xffffffc0c7c77810 */ /* 0x000fca0007ffe0ff */
[----:B------:R-:W-:Y:S02]  /*21c0*/  IMAD.MOV.U32 R2, RZ, RZ, R199 ;  /* 0x000000ffff027224 */ /* 0x000fe400078e00c7 */
[----:B------:R-:W-:-:S05]  /*21d0*/  @P2 IMAD.HI.U32 R5, R199, c[0x0][0x2bc], RZ ;  /* 0x0000af00c7052a27 */ /* 0x000fca00078e00ff */
[----:B------:R-:W-:-:S04]  /*21e0*/  @P2 SHF.R.U32.HI R2, RZ, c[0x0][0x2c0], R5 ;  /* 0x0000b000ff022a19 */ /* 0x000fc80000011605 */
[----:B------:R-:W-:-:S04]  /*21f0*/  @!P3 IADD3 R10, P0, R2, UR18, RZ ;  /* 0x00000012020abc10 */ /* 0x000fc8000ff1e0ff */
[----:B------:R-:W-:Y:S02]  /*2200*/  @!P3 LEA.HI.X.SX32 R5, R2, UR10, 0x1, P0 ;  /* 0x0000000a0205bc11 */ /* 0x000fe400080f0eff */
[----:B------:R-:W-:-:S04]  /*2210*/  @!P3 LEA R8, P0, R10, c[0x0][0x2a0], 0x2 ;  /* 0x0000a8000a08ba11 */ /* 0x000fc800078010ff */
[----:B------:R-:W-:-:S05]  /*2220*/  @!P3 LEA.HI.X R9, R10, c[0x0][0x2a4], R5, 0x2, P0 ;  /* 0x0000a9000a09ba11 */ /* 0x000fca00000f1405 */
[----:B------:R-:W2:Y:S01]  /*2230*/  @!P3 LDG.E R198, [R8.64] ;  /* 0x0000001408c6b981 */ /* 0x000ea2000c1e1900 */
[----:B------:R-:W-:Y:S01]  /*2240*/  IMAD.MOV R2, RZ, RZ, -R2 ;  /* 0x000000ffff027224 */ /* 0x000fe200078e0a02 */
[C---:B-1----:R-:W-:Y:S01]  /*2250*/  SHF.L.U64.HI R13, R207.reuse, 0x1, R132 ;  /* 0x00000001cf0d7819 */ /* 0x042fe20000010284 */
[----:B------:R-:W-:Y:S01]  /*2260*/  IMAD.SHL.U32 R12, R207, 0x2, RZ ;  /* 0x00000002cf0c7824 */ /* 0x000fe200078e00ff */
        /* <DEDUP_REMOVED lines=8> */
[----:B--2---:R-:W-:-:S03]  /*22f0*/  SHF.R.S32.HI R5, RZ, 0x1f, R198 ;  /* 0x0000001fff057819 */ /* 0x004fc600000114c6 */
[----:B------:R-:W-:Y:S01]  /*2300*/  IMAD.WIDE.U32 R8, R198, c[0x0][0x1f0], R10 ;  /* 0x00007c00c6087a25 */ /* 0x000fe200078e000a */
[----:B------:R-:W-:Y:S02]  /*2310*/  SEL R11, RZ, 0x10, P5 ;  /* 0x00000010ff0b7807 */ /* 0x000fe40002800000 */
[----:B------:R-:W-:Y:S01]  /*2320*/  SHF.L.U64.HI R10, R192, 0x1, R3 ;  /* 0x00000001c00a7819 */ /* 0x000fe20000010203 */
[----:B------:R-:W-:Y:S01]  /*2330*/  IMAD R5, R5, c[0x0][0x1f0], RZ ;  /* 0x00007c0005057a24 */ /* 0x000fe200078e02ff */
[----:B------:R-:W-:Y:S02]  /*2340*/  IADD3 R14, P0, R8, UR16, RZ ;  /* 0x00000010080e7c10 */ /* 0x000fe4000ff1e0ff */
[----:B------:R-:W-:Y:S01]  /*2350*/  IADD3 R25, -R11, 0x10, RZ ;  /* 0x000000100b197810 */ /* 0x000fe20007ffe1ff */
[----:B------:R-:W-:Y:S01]  /*2360*/  IMAD R2, R198, c[0x0][0x1f4], R5 ;  /* 0x00007d00c6027a24 */ /* 0x000fe200078e0205 */
[----:B------:R-:W-:Y:S02]  /*2370*/  SEL R8, RZ, 0x10, P4 ;  /* 0x00000010ff087807 */ /* 0x000fe40002000000 */
[----:B------:R-:W-:-:S02]  /*2380*/  LOP3.LUT R25, R25, 0xf, RZ, 0xc0, !PT ;  /* 0x0000000f19197812 */ /* 0x000fc400078ec0ff */
[----:B------:R-:W-:Y:S01]  /*2390*/  IADD3.X R9, R9, UR9, R2, P0, !PT ;  /* 0x0000000909097c10 */ /* 0x000fe200087fe402 */
[----:B------:R-:W-:Y:S01]  /*23a0*/  IMAD.SHL.U32 R2, R194, 0x2, RZ ;  /* 0x00000002c2027824 */ /* 0x000fe200078e00ff */
[----:B------:R-:W-:Y:S02]  /*23b0*/  LEA R15, P0, R14, c[0x0][0x1c8], 0x1 ;  /* 0x000072000e0f7a11 */ /* 0x000fe400078008ff */
[----:B------:R-:W-:Y:S02]  /*23c0*/  IADD3 R22, -R8, 0x10, RZ ;  /* 0x0000001008167810 */ /* 0x000fe40007ffe1ff */
[----:B------:R-:W-:Y:S01]  /*23d0*/  LEA.HI.X R14, R14, c[0x0][0x1cc], R9, 0x1, P0 ;  /* 0x000073000e0e7a11 */ /* 0x000fe200000f0c09 */
[----:B------:R-:W1:Y:S01]  /*23e0*/  SHFL.IDX PT, R16, R15, 0x1, 0x181f ;  /* 0x00381f000f107f89 */ /* 0x000e6200000e0000 */
[----:B------:R-:W-:Y:S01]  /*23f0*/  IMAD.SHL.U32 R9, R192, 0x2, RZ ;  /* 0x00000002c0097824 */ /* 0x000fe200078e00ff */
[----:B------:R-:W-:Y:S02]  /*2400*/  LOP3.LUT R22, R22, 0xf, RZ, 0xc0, !PT ;  /* 0x0000000f16167812 */ /* 0x000fe400078ec0ff */
[----:B------:R-:W2:Y:S01]  /*2410*/  SHFL.IDX PT, R18, R14, 0x1, 0x181f ;  /* 0x00381f000e127f89 */ /* 0x000ea200000e0000 */
[----:B------:R-:W-:-:S03]  /*2420*/  SHF.L.U64.HI R5, R194, 0x1, R197 ;  /* 0x00000001c2057819 */ /* 0x000fc600000102c5 */
[----:B------:R-:W3:Y:S04]  /*2430*/  SHFL.IDX PT, R15, R15, RZ, 0x181f ;  /* 0x00181fff0f0f7589 */ /* 0x000ee800000e0000 */
[----:B------:R-:W4:Y:S01]  /*2440*/  SHFL.IDX PT, R14, R14, RZ, 0x181f ;  /* 0x00181fff0e0e7589 */ /* 0x000f2200000e0000 */
[----:B-1----:R-:W-:-:S04]  /*2450*/  IADD3 R24, P2, P0, R25, R16, R12 ;  /* 0x0000001019187210 */ /* 0x002fc8000785e00c */
[----:B--2---:R-:W-:Y:S02]  /*2460*/  IADD3.X R25, RZ, R18, R13, P2, P0 ;  /* 0x00000012ff197210 */ /* 0x004fe400017e040d */
[----:B------:R-:W-:-:S04]  /*2470*/  IADD3 R22, P2, P0, R22, R16, R9 ;  /* 0x0000001016167210 */ /* 0x000fc8000785e009 */
[----:B------:R-:W-:Y:S02]  /*2480*/  IADD3.X R23, RZ, R18, R10, P2, P0 ;  /* 0x00000012ff177210 */ /* 0x000fe400017e040a */
[----:B------:R-:W-:-:S04]  /*2490*/  IADD3 R16, P2, P0, R17, R16, R2 ;  /* 0x0000001011107210 */ /* 0x000fc8000785e002 */
[----:B------:R-:W-:Y:S02]  /*24a0*/  IADD3.X R17, RZ, R18, R5, P2, P0 ;  /* 0x00000012ff117210 */ /* 0x000fe400017e0405 */
[----:B---3--:R-:W-:-:S05]  /*24b0*/  IADD3 R12, P0, R15, R12, RZ ;  /* 0x0000000c0f0c7210 */ /* 0x008fca0007f1e0ff */
[----:B----4-:R-:W-:Y:S01]  /*24c0*/  IMAD.X R13, R14, 0x1, R13, P0 ;  /* 0x000000010e0d7824 */ /* 0x010fe200000e060d */
        /* <DEDUP_REMOVED lines=13> */
.L_x_1959:
[----:B------:R-:W0:Y:S01]  /*25a0*/  LDGDEPBAR ;  /* 0x00000000000079af */ /* 0x000e220000000000 */
[----:B------:R-:W-:Y:S01]  /*25b0*/  SHF.R.S32.HI R2, RZ, 0x4, R21 ;  /* 0x00000004ff027819 */ /* 0x000fe20000011415 */
[C---:B------:R-:W-:Y:S01]  /*25c0*/  IMAD.SHL.U32 R5, R209.reuse, 0x40, RZ ;  /* 0x00000040d1057824 */ /* 0x040fe200078e00ff */
[----:B------:R-:W-:Y:S01]  /*25d0*/  LOP3.LUT P0, RZ, R209, 0x2, RZ, 0xc0, !PT ;  /* 0x00000002d1ff7812 */ /* 0x000fe2000780c0ff */
[----:B------:R-:W-:Y:S01]  /*25e0*/  IMAD.SHL.U32 R20, R20, 0x8, RZ ;  /* 0x0000000814147824 */ /* 0x000fe200078e00ff */
[----:B------:R-:W-:Y:S01]  /*25f0*/  LEA.HI R21, R21, R2, RZ, 0x1 ;  /* 0x0000000215157211 */ /* 0x000fe200078f08ff */
[----:B------:R-:W-:Y:S01]  /*2600*/  IMAD.SHL.U32 R19, R19, 0x40, RZ ;  /* 0x0000004013137824 */ /* 0x000fe200078e00ff */
[----:B------:R-:W-:Y:S01]  /*2610*/  LOP3.LUT R5, R5, 0x1c0, RZ, 0xc0, !PT ;  /* 0x000001c005057812 */ /* 0x000fe200078ec0ff */
[----:B------:R-:W-:Y:S01]  /*2620*/  IMAD.MOV.U32 R186, RZ, RZ, 0x20 ;  /* 0x00000020ffba7424 */ /* 0x000fe200078e00ff */
[----:B------:R-:W-:Y:S01]  /*2630*/  LOP3.LUT R21, R21, 0xfffffffe, RZ, 0xc0, !PT ;  /* 0xfffffffe15157812 */ /* 0x000fe200078ec0ff */
[----:B------:R-:W-:Y:S01]  /*2640*/  IMAD.SHL.U32 R188, R188, 0x2, RZ ;  /* 0x00000002bcbc7824 */ /* 0x000fe200078e00ff */
[----:B------:R-:W-:-:S02]  /*2650*/  LOP3.LUT R20, R5, 0x8, R20, 0xf8, !PT ;  /* 0x0000000805147812 */ /* 0x000fc400078ef814 */
[----:B------:R-:W-:Y:S01]  /*2660*/  SHF.R.U32.HI R5, RZ, 0x3, R5 ;  /* 0x00000003ff057819 */ /* 0x000fe20000011605 */
[----:B------:R-:W-:Y:S01]  /*2670*/  IMAD.IADD R21, R2, 0x1, -R21 ;  /* 0x0000000102157824 */ /* 0x000fe200078e0a15 */
[----:B------:R-:W-:Y:S02]  /*2680*/  LOP3.LUT R19, R19, 0x1c0, RZ, 0xc0, !PT ;  /* 0x000001c013137812 */ /* 0x000fe400078ec0ff */
[----:B------:R-:W-:Y:S01]  /*2690*/  LOP3.LUT R20, R20, R5, RZ, 0x3c, !PT ;  /* 0x0000000514147212 */ /* 0x000fe200078e3cff */
[C---:B------:R-:W-:Y:S01]  /*26a0*/  IMAD.SHL.U32 R2, R21.reuse, 0x8, RZ ;  /* 0x0000000815027824 */ /* 0x040fe200078e00ff */
[----:B------:R-:W-:Y:S01]  /*26b0*/  SEL R186, R186, 0xffffffe0, !P0 ;  /* 0xffffffe0baba7807 */ /* 0x000fe20004000000 */
[----:B------:R-:W-:Y:S01]  /*26c0*/  IMAD.SHL.U32 R5, R0, 0x40, RZ ;  /* 0x0000004000057824 */ /* 0x000fe200078e00ff */
[----:B------:R-:W-:Y:S01]  /*26d0*/  PLOP3.LUT P0, PT, PT, PT, UP2, 0x40, 0x0 ;  /* 0x000000000000781c */ /* 0x000fe20003f0e828 */
[----:B------:R-:W-:Y:S01]  /*26e0*/  IMAD R189, R21, 0x200, R20 ;  /* 0x0000020015bd7824 */ /* 0x000fe200078e0214 */
[----:B------:R-:W-:Y:S01]  /*26f0*/  LOP3.LUT R2, R19, 0x8, R2, 0xf8, !PT ;  /* 0x0000000813027812 */ /* 0x000fe200078ef802 */
[----:B------:R-:W-:-:S04]  /*2700*/  DEPBAR.LE SB0, 0x3 ;  /* 0x000080c00000791a */ /* 0x000fc80000000000 */
[----:B------:R-:W-:-:S04]  /*2710*/  DEPBAR.LE SB0, 0x2 ;  /* 0x000080800000791a */ /* 0x000fc80000000000 */
[----:B------:R-:W-:Y:S01]  /*2720*/  SHF.R.U32.HI R19, RZ, 0x3, R19 ;  /* 0x00000003ff137819 */ /* 0x000fe20000011613 */
[----:B------:R-:W-:Y:S01]  /*2730*/  IMAD.SHL.U32 R189, R189, 0x2, RZ ;  /* 0x00000002bdbd7824 */ /* 0x000fe200078e00ff */
[----:B------:R-:W-:Y:S01]  /*2740*/  LOP3.LUT R5, R5, 0xfffffe00, RZ, 0xc0, !PT ;  /* 0xfffffe0005057812 */ /* 0x000fe200078ec0ff */
[----:B------:R-:W-:Y:S01]  /*2750*/  BAR.SYNC.DEFER_BLOCKING 0x0 ;  /* 0x0000000000007b1d */ /* 0x000fe20000010000 */
[----:B------:R-:W-:Y:S01]  /*2760*/  LOP3.LUT R2, R2, R19, RZ, 0x3c, !PT ;  /* 0x0000001302027212 */ /* 0x000fe200078e3cff */
[----:B------:R-:W-:Y:S02]  /*2770*/  IMAD.IADD R96, R189, 0x1, R186 ;  /* 0x00000001bd607824 */ /* 0x000fe400078e02ba */
[----:B------:R-:W-:-:S04]  /*2780*/  IMAD R9, R6, 0x400, R5 ;  /* 0x0000040006097824 */ /* 0x000fc800078e0205 */
[----:B------:R-:W-:-:S04]  /*2790*/  IMAD.IADD R0, R2, 0x1, R9 ;  /* 0x0000000102007824 */ /* 0x000fc800078e0209 */
[C---:B------:R-:W-:Y:S01]  /*27a0*/  IMAD.SHL.U32 R8, R0.reuse, 0x2, RZ ;  /* 0x0000000200087824 */ /* 0x040fe200078e00ff */
[----:B------:R-:W-:-:S05]  /*27b0*/  LEA R191, R0, 0x18100, 0x1 ;  /* 0x0001810000bf7811 */ /* 0x000fca00078e08ff */
[----:B------:R-:W-:Y:S01]  /*27c0*/  IMAD.IADD R187, R191, 0x1, R188 ;  /* 0x00000001bfbb7824 */ /* 0x000fe200078e02bc */
[----:B------:R2:W3:Y:S04]  /*27d0*/  LDSM.16.M88.4 R56, [R189+0xc100] ;  /* 0x00c10000bd38783b */ /* 0x0004e80000000200 */
[----:B-1----:R2:W1:Y:S04]  /*27e0*/  LDSM.16.M88.4 R24, [R189+0xc900] ;  /* 0x00c90000bd18783b */ /* 0x0024680000000200 */
        /* <DEDUP_REMOVED lines=8> */
[----:B------:R-:W-:Y:S05]  /*2870*/  @P0 BRA `(.L_x_1960) ;  /* 0x0000034000000947 */ /* 0x000fea0003800000 */
[----:B------:R-:W-:Y:S01]  /*2880*/  SHF.R.S32.HI R0, RZ, 0x1f, R199 ;  /* 0x0000001fff007819 */ /* 0x000fe200000114c7 */
[----:B------:R-:W-:Y:S01]  /*2890*/  IMAD.WIDE.U32 R16, R199, c[0x0][0x208], RZ ;  /* 0x00008200c7107a25 */ /* 0x000fe200078e00ff */
[----:B------:R-:W-:-:S02]  /*28a0*/  SHF.R.S32.HI R19, RZ, 0x1f, R198 ;  /* 0x0000001fff137819 */ /* 0x000fc400000114c6 */
[----:B------:R-:W-:Y:S01]  /*28b0*/  SEL R20, RZ, 0x10, P5 ;  /* 0x00000010ff147807 */ /* 0x000fe20002800000 */
[----:B------:R-:W-:Y:S01]  /*28c0*/  IMAD R0, R0, c[0x0][0x208], RZ ;  /* 0x0000820000007a24 */ /* 0x000fe200078e02ff */
[----:B------:R-:W-:Y:S01]  /*28d0*/  SHF.L.U64.HI R22, R207, 0x1, R132 ;  /* 0x00000001cf167819 */ /* 0x000fe20000010284 */
[----:B------:R-:W-:Y:S01]  /*28e0*/  IMAD R19, R19, c[0x0][0x218], RZ ;  /* 0x0000860013137a24 */ /* 0x000fe200078e02ff */
[----:B------:R-:W-:Y:S01]  /*28f0*/  IADD3 R38, -R20, 0x10, RZ ;  /* 0x0000001014267810 */ /* 0x000fe20007ffe1ff */
[----:B------:R-:W-:Y:S01]  /*2900*/  IMAD R0, R199, c[0x0][0x20c], R0 ;  /* 0x00008300c7007a24 */ /* 0x000fe200078e0200 */
[----:B------:R-:W-:Y:S01]  /*2910*/  IADD3 R29, -R208, 0x10, RZ ;  /* 0x00000010d01d7810 */ /* 0x000fe20007ffe1ff */
[----:B------:R-:W-:Y:S01]  /*2920*/  IMAD.SHL.U32 R21, R207, 0x2, RZ ;  /* 0x00000002cf157824 */ /* 0x000fe200078e00ff */
[----:B------:R-:W-:Y:S01]  /*2930*/  LOP3.LUT R38, R38, 0xf, RZ, 0xc0, !PT ;  /* 0x0000000f26267812 */ /* 0x000fe200078ec0ff */
[----:B------:R-:W-:Y:S01]  /*2940*/  IMAD.IADD R17, R17, 0x1, R0 ;  /* 0x0000000111117824 */ /* 0x000fe200078e0200 */
[----:B------:R-:W-:Y:S01]  /*2950*/  LOP3.LUT R29, R29, 0xf, RZ, 0xc0, !PT ;  /* 0x0000000f1d1d7812 */ /* 0x000fe200078ec0ff */
[----:B------:R-:W-:Y:S01]  /*2960*/  IMAD R0, R198, c[0x0][0x21c], R19 ;  /* 0x00008700c6007a24 */ /* 0x000fe200078e0213 */
[----:B------:R-:W-:Y:S01]  /*2970*/  SHF.L.U64.HI R19, R192, 0x1, R3 ;  /* 0x00000001c0137819 */ /* 0x000fe20000010203 */
[----:B------:R-:W-:-:S04]  /*2980*/  IMAD.WIDE.U32 R16, R198, c[0x0][0x218], R16 ;  /* 0x00008600c6107a25 */ /* 0x000fc800078e0010 */
[----:B------:R-:W-:Y:S01]  /*2990*/  IMAD.SHL.U32 R18, R192, 0x2, RZ ;  /* 0x00000002c0127824 */ /* 0x000fe200078e00ff */
[----:B------:R-:W-:Y:S02]  /*29a0*/  IADD3 R23, P0, R16, UR22, RZ ;  /* 0x0000001610177c10 */ /* 0x000fe4000ff1e0ff */
[C---:B------:R-:W-:Y:S02]  /*29b0*/  SHF.L.U64.HI R16, R194.reuse, 0x1, R197 ;  /* 0x00000001c2107819 */ /* 0x040fe400000102c5 */
[----:B------:R-:W-:Y:S02]  /*29c0*/  IADD3.X R0, R17, UR8, R0, P0, !PT ;  /* 0x0000000811007c10 */ /* 0x000fe400087fe400 */
[C---:B------:R-:W-:Y:S02]  /*29d0*/  LEA R28, P0, R23.reuse, c[0x0][0x1f8], 0x1 ;  /* 0x00007e00171c7a11 */ /* 0x040fe400078008ff */
[----:B------:R-:W-:Y:S02]  /*29e0*/  SEL R17, RZ, 0x10, P4 ;  /* 0x00000010ff117807 */ /* 0x000fe40002000000 */
[----:B------:R-:W-:Y:S01]  /*29f0*/  LEA.HI.X R23, R23, c[0x0][0x1fc], R0, 0x1, P0 ;  /* 0x00007f0017177a11 */ /* 0x000fe200000f0c00 */
[----:B------:R-:W5:Y:S01]  /*2a00*/  SHFL.IDX PT, R30, R28, 0x1, 0x181f ;  /* 0x00381f001c1e7f89 */ /* 0x000f6200000e0000 */
[----:B------:R-:W-:Y:S01]  /*2a10*/  IADD3 R37, -R17, 0x10, RZ ;  /* 0x0000001011257810 */ /* 0x000fe20007ffe1ff */
[----:B------:R-:W-:-:S02]  /*2a20*/  IMAD.SHL.U32 R0, R194, 0x2, RZ ;  /* 0x00000002c2007824 */ /* 0x000fc400078e00ff */
[----:B------:R-:W2:Y:S01]  /*2a30*/  SHFL.IDX PT, R31, R23, 0x1, 0x181f ;  /* 0x00381f00171f7f89 */ /* 0x000ea200000e0000 */
[----:B------:R-:W-:-:S03]  /*2a40*/  LOP3.LUT R37, R37, 0xf, RZ, 0xc0, !PT ;  /* 0x0000000f25257812 */ /* 0x000fc600078ec0ff */
[----:B------:R-:W-:Y:S01]  /*2a50*/  SHFL.IDX PT, R23, R23, RZ, 0x181f ;  /* 0x00181fff17177589 */ /* 0x000fe200000e0000 */
[----:B-----5:R-:W-:-:S04]  /*2a60*/  IADD3 R38, P2, P0, R38, R30, R21 ;  /* 0x0000001e26267210 */ /* 0x020fc8000785e015 */
[----:B--2---:R-:W-:Y:S02]  /*2a70*/  IADD3.X R39, RZ, R31, R22, P2, P0 ;  /* 0x0000001fff277210 */ /* 0x004fe400017e0416 */
[----:B------:R-:W-:-:S04]  /*2a80*/  IADD3 R36, P2, P0, R37, R30, R18 ;  /* 0x0000001e25247210 */ /* 0x000fc8000785e012 */
[-C--:B------:R-:W-:Y:S02]  /*2a90*/  IADD3.X R37, RZ, R31.reuse, R19, P2, P0 ;  /* 0x0000001fff257210 */ /* 0x080fe400017e0413 */
[----:B------:R-:W-:Y:S02]  /*2aa0*/  IADD3 R30, P2, P0, R29, R30, R0 ;  /* 0x0000001e1d1e7210 */ /* 0x000fe4000785e000 */
[----:B------:R-:W2:Y:S02]  /*2ab0*/  SHFL.IDX PT, R29, R28, RZ, 0x181f ;  /* 0x00181fff1c1d7589 */ /* 0x000ea400000e0000 */
[----:B------:R-:W-:Y:S02]  /*2ac0*/  IADD3.X R31, RZ, R31, R16, P2, P0 ;  /* 0x0000001fff1f7210 */ /* 0x000fe400017e0410 */
[----:B--2---:R-:W-:-:S05]  /*2ad0*/  IADD3 R44, P0, R29, R21, RZ ;  /* 0x000000151d2c7210 */ /* 0x004fca0007f1e0ff */
        /* <DEDUP_REMOVED lines=14> */
.L_x_1960:
[----:B------:R-:W-:Y:S01]  /*2bc0*/  IMAD.MOV.U32 R0, RZ, RZ, 0x40 ;  /* 0x00000040ff007424 */ /* 0x000fe200078e00ff */
[C---:B-123--:R-:W-:Y:S01]  /*2bd0*/  HMMA.16816.F32.BF16 R16, R8.reuse, R56, RZ ;  /* 0x000000380810723c */ /* 0x04efe200000418ff */
[C---:B------:R-:W-:Y:S01]  /*2be0*/  IMAD R185, R4.reuse, 0x2, R191 ;  /* 0x0000000204b97824 */ /* 0x040fe200078e02bf */
[----:B------:R-:W-:Y:S01]  /*2bf0*/  LDSM.16.M88.4 R76, [R191+0x8000] ;  /* 0x00800000bf4c783b */ /* 0x000fe20000000200 */
[----:B------:R-:W-:Y:S01]  /*2c00*/  IMAD R184, R4, 0x2, R187 ;  /* 0x0000000204b87824 */ /* 0x000fe200078e02bb */
[----:B------:R-:W-:Y:S01]  /*2c10*/  SEL R193, R0, 0xffffffc0, !P1 ;  /* 0xffffffc000c17807 */ /* 0x000fe20004800000 */
[----:B------:R-:W-:Y:S01]  /*2c20*/  UIADD3 UR26, UR12, 0x1, -UR25 ;  /* 0x000000010c1a7890 */ /* 0x000fe2000fffe819 */
[----:B------:R-:W-:Y:S01]  /*2c30*/  LDSM.16.M88.4 R36, [R185] ;  /* 0x00000000b924783b */ /* 0x000fe20000000200 */
[----:B------:R-:W-:Y:S01]  /*2c40*/  PLOP3.LUT P0, PT, PT, PT, UP1, 0x80, 0x0 ;  /* 0x000000000000781c */ /* 0x000fe20003f0f018 */
[C---:B------:R-:W-:Y:S01]  /*2c50*/  HMMA.16816.F32.BF16 R28, R8.reuse, R24, RZ ;  /* 0x00000018081c723c */ /* 0x040fe200000418ff */
[----:B------:R-:W-:Y:S01]  /*2c60*/  IADD3 R93, R189, R193, RZ ;  /* 0x000000c1bd5d7210 */ /* 0x000fe20007ffe0ff */
[----:B------:R-:W-:Y:S01]  /*2c70*/  IMAD.IADD R0, R193, 0x1, R96 ;  /* 0x00000001c1007824 */ /* 0x000fe200078e0260 */
[----:B------:R-:W-:Y:S01]  /*2c80*/  LDSM.16.M88.4 R80, [R189+0x11900] ;  /* 0x01190000bd50783b */ /* 0x000fe20000000200 */
[----:B------:R-:W-:Y:S01]  /*2c90*/  ULDC UR13, c[0x0][0x324] ;  /* 0x0000c900000d7ab9 */ /* 0x000fe20000000800 */
[----:B------:R-:W-:Y:S01]  /*2ca0*/  IMAD.IADD R135, R5, 0x1, R2 ;  /* 0x0000000105877824 */ /* 0x000fe200078e0202 */
[----:B------:R-:W-:Y:S01]  /*2cb0*/  ULDC UR5, c[0x0][0x2ac] ;  /* 0x0000ab0000057ab9 */ /* 0x000fe20000000800 */
[----:B------:R-:W1:Y:S01]  /*2cc0*/  LDSM.16.M88.4 R20, [R93+0xc100] ;  /* 0x00c100005d14783b */ /* 0x000e620000000200 */
[----:B----4-:R-:W-:Y:S01]  /*2cd0*/  HMMA.16816.F32.BF16 R52, R8, R48, RZ ;  /* 0x000000300834723c */ /* 0x010fe200000418ff */
[----:B------:R-:W-:-:S02]  /*2ce0*/  ULDC UR4, c[0x0][0x1d0] ;  /* 0x0000740000047ab9 */ /* 0x000fc40000000800 */
[----:B------:R-:W-:Y:S01]  /*2cf0*/  LDSM.16.M88.4 R68, [R93+0xd900] ;  /* 0x00d900005d44783b */ /* 0x000fe20000000200 */
[----:B------:R-:W-:Y:S02]  /*2d00*/  UIMAD UR4, UR5, UR4, -UR25 ;  /* 0x00000004050472a4 */ /* 0x000fe4000f8e0a19 */
[----:B------:R-:W-:Y:S01]  /*2d10*/  ULOP3.LUT UR13, URZ, UR13, URZ, 0x33, !UPT ;  /* 0x0000000d3f0d7292 */ /* 0x000fe2000f8e333f */
[----:B------:R-:W-:Y:S01]  /*2d20*/  LDSM.16.M88.4 R88, [R96+0x10100] ;  /* 0x010100006058783b */ /* 0x000fe20000000200 */
[C---:B------:R-:W-:Y:S03]  /*2d30*/  HMMA.16816.F32.BF16 R56, R8.reuse, R58, RZ ;  /* 0x0000003a0838723c */ /* 0x040fe600000418ff */
[----:B------:R-:W-:Y:S04]  /*2d40*/  LDSM.16.M88.4 R84, [R93+0x10100] ;  /* 0x010100005d54783b */ /* 0x000fe80000000200 */
[----:B------:R-:W0:Y:S01]  /*2d50*/  LDGDEPBAR ;  /* 0x00000000000079af */ /* 0x000e220000000000 */
[C---:B------:R-:W-:Y:S08]  /*2d60*/  HMMA.16816.F32.BF16 R24, R8.reuse, R26, RZ ;  /* 0x0000001a0818723c */ /* 0x040ff000000418ff */
[C---:B------:R-:W-:Y:S08]  /*2d70*/  HMMA.16816.F32.BF16 R48, R8.reuse, R50, RZ ;  /* 0x000000320830723c */ /* 0x040ff000000418ff */
[C---:B------:R-:W-:Y:S08]  /*2d80*/  HMMA.16816.F32.BF16 R44, R8.reuse, R12, RZ ;  /* 0x0000000c082c723c */ /* 0x040ff000000418ff */
[----:B------:R-:W-:Y:S01]  /*2d90*/  HMMA.16816.F32.BF16 R8, R8, R14, RZ ;  /* 0x0000000e0808723c */ /* 0x000fe200000418ff */
[----:B------:R-:W2:Y:S07]  /*2da0*/  LDSM.16.M88.4 R12, [R93+0xc900] ;  /* 0x00c900005d0c783b */ /* 0x000eae0000000200 */
        /* <DEDUP_REMOVED lines=11> */
[----:B------:R-:W3:Y:S04]  /*2e60*/  LDSM.16.M88.4 R8, [R93+0xd100] ;  /* 0x00d100005d08783b */ /* 0x000ee80000000200 */
[----:B------:R-:W4:Y:S03]  /*2e70*/  LDSM.16.M88.4 R32, [R184] ;  /* 0x00000000b820783b */ /* 0x000f260000000200 */
[C---:B-1----:R-:W-:Y:S08]  /*2e80*/  HMMA.16816.F32.BF16 R16, R36.reuse, R20, R16 ;  /* 0x000000142410723c */ /* 0x042ff00000041810 */
[C---:B------:R-:W-:Y:S01]  /*2e90*/  HMMA.16816.F32.BF16 R56, R36.reuse, R22, R56 ;  /* 0x000000162438723c */ /* 0x040fe20000041838 */
[----:B------:R-:W1:Y:S07]  /*2ea0*/  LDSM.16.M88.4 R20, [R0+0xc900] ;  /* 0x00c900000014783b */ /* 0x000e6e0000000200 */
[C---:B--2---:R-:W-:Y:S08]  /*2eb0*/  HMMA.16816.F32.BF16 R28, R36.reuse, R12, R28 ;  /* 0x0000000c241c723c */ /* 0x044ff0000004181c */
[C---:B------:R-:W-:Y:S01]  /*2ec0*/  HMMA.16816.F32.BF16 R24, R36.reuse, R14, R24 ;  /* 0x0000000e2418723c */ /* 0x040fe20000041818 */
[----:B------:R-:W-:Y:S07]  /*2ed0*/  LDSM.16.M88.4 R12, [R191+0x4000] ;  /* 0x00400000bf0c783b */ /* 0x000fee0000000200 */
[C---:B------:R-:W-:Y:S08]  /*2ee0*/  HMMA.16816.F32.BF16 R44, R36.reuse, R68, R44 ;  /* 0x00000044242c723c */ /* 0x040ff0000004182c */
[C---:B---3--:R-:W-:Y:S08]  /*2ef0*/  HMMA.16816.F32.BF16 R52, R36.reuse, R8, R52 ;  /* 0x000000082434723c */ /* 0x048ff00000041834 */
[C---:B------:R-:W-:Y:S01]  /*2f00*/  HMMA.16816.F32.BF16 R48, R36.reuse, R10, R48 ;  /* 0x0000000a2430723c */ /* 0x040fe20000041830 */
[----:B------:R-:W2:Y:S07]  /*2f10*/  LDSM.16.M88.4 R8, [R189+0xe100] ;  /* 0x00e10000bd08783b */ /* 0x000eae0000000200 */
[----:B------:R-:W-:Y:S01]  /*2f20*/  HMMA.16816.F32.BF16 R72, R36, R70, R72 ;  /* 0x000000462448723c */ /* 0x000fe20000041848 */
[----:B------:R-:W3:Y:S04]  /*2f30*/  LDSM.16.M88.4 R36, [R189+0xe900] ;  /* 0x00e90000bd24783b */ /* 0x000ee80000000200 */
[----:B------:R-:W-:Y:S03]  /*2f40*/  LDSM.16.M88.4 R68, [R187+0x8000] ;  /* 0x00800000bb44783b */ /* 0x000fe60000000200 */
[C---:B----4-:R-:W-:Y:S08]  /*2f50*/  HMMA.16816.F32.BF16 R16, R32.reuse, R40, R16 ;  /* 0x000000282010723c */ /* 0x050ff00000041810 */
[C---:B------:R-:W-:Y:S01]  /*2f60*/  HMMA.16816.F32.BF16 R56, R32.reuse, R42, R56 ;  /* 0x0000002a2038723c */ /* 0x040fe20000041838 */
[----:B------:R-:W4:Y:S07]  /*2f70*/  LDSM.16.M88.4 R40, [R189+0xf100] ;  /* 0x00f10000bd28783b */ /* 0x000f2e0000000200 */
[C---:B-1----:R-:W-:Y:S08]  /*2f80*/  HMMA.16816.F32.BF16 R28, R32.reuse, R20, R28 ;  /* 0x00000014201c723c */ /* 0x042ff0000004181c */
[C---:B------:R-:W-:Y:S01]  /*2f90*/  HMMA.16816.F32.BF16 R24, R32.reuse, R22, R24 ;  /* 0x000000162018723c */ /* 0x040fe20000041818 */
[----:B------:R-:W1:Y:S07]  /*2fa0*/  LDSM.16.M88.4 R20, [R189+0xf900] ;  /* 0x00f90000bd14783b */ /* 0x000e6e0000000200 */
[C---:B------:R-:W-:Y:S08]  /*2fb0*/  HMMA.16816.F32.BF16 R52, R32.reuse, R64, R52 ;  /* 0x000000402034723c */ /* 0x040ff00000041834 */
[C---:B------:R-:W-:Y:S01]  /*2fc0*/  HMMA.16816.F32.BF16 R48, R32.reuse, R66, R48 ;  /* 0x000000422030723c */ /* 0x040fe20000041830 */
[----:B------:R-:W-:Y:S07]  /*2fd0*/  LDSM.16.M88.4 R64, [R96+0x11100] ;  /* 0x011100006040783b */ /* 0x000fee0000000200 */
[C---:B------:R-:W-:Y:S08]  /*2fe0*/  HMMA.16816.F32.BF16 R44, R32.reuse, R60, R44 ;  /* 0x0000003c202c723c */ /* 0x040ff0000004182c */
[----:B------:R-:W-:Y:S01]  /*2ff0*/  HMMA.16816.F32.BF16 R72, R32, R62, R72 ;  /* 0x0000003e2048723c */ /* 0x000fe20000041848 */
[----:B------:R-:W-:Y:S04]  /*3000*/  LDSM.16.M88.4 R32, [R187+0x4000] ;  /* 0x00400000bb20783b */ /* 0x000fe80000000200 */
[----:B------:R-:W-:Y:S03]  /*3010*/  LDSM.16.M88.4 R60, [R96+0xe900] ;  /* 0x00e90000603c783b */ /* 0x000fe60000000200 */
[C---:B--2---:R-:W-:Y:S08]  /*3020*/  HMMA.16816.F32.BF16 R16, R12.reuse, R8, R16 ;  /* 0x000000080c10723c */ /* 0x044ff00000041810 */
[C---:B------:R-:W-:Y:S01]  /*3030*/  HMMA.16816.F32.BF16 R56, R12.reuse, R10, R56 ;  /* 0x0000000a0c38723c */ /* 0x040fe20000041838 */
[----:B------:R-:W2:Y:S07]  /*3040*/  LDSM.16.M88.4 R8, [R96+0xe100] ;  /* 0x00e100006008783b */ /* 0x000eae0000000200 */
[C---:B---3--:R-:W-:Y:S08]  /*3050*/  HMMA.16816.F32.BF16 R28, R12.reuse, R36, R28 ;  /* 0x000000240c1c723c */ /* 0x048ff0000004181c */
[C---:B------:R-:W-:Y:S01]  /*3060*/  HMMA.16816.F32.BF16 R24, R12.reuse, R38, R24 ;  /* 0x000000260c18723c */ /* 0x040fe20000041818 */
[----:B------:R-:W3:Y:S07]  /*3070*/  LDSM.16.M88.4 R36, [R96+0xf100] ;  /* 0x00f100006024783b */ /* 0x000eee0000000200 */
[C---:B----4-:R-:W-:Y:S08]  /*3080*/  HMMA.16816.F32.BF16 R52, R12.reuse, R40, R52 ;  /* 0x000000280c34723c */ /* 0x050ff00000041834 */
[C---:B------:R-:W-:Y:S01]  /*3090*/  HMMA.16816.F32.BF16 R48, R12.reuse, R42, R48 ;  /* 0x0000002a0c30723c */ /* 0x040fe20000041830 */
[----:B------:R-:W4:Y:S07]  /*30a0*/  LDSM.16.M88.4 R40, [R96+0xf900] ;  /* 0x00f900006028783b */ /* 0x000f2e0000000200 */
[C---:B-1----:R-:W-:Y:S08]  /*30b0*/  HMMA.16816.F32.BF16 R44, R12.reuse, R20, R44 ;  /* 0x000000140c2c723c */ /* 0x042ff0000004182c */
[----:B------:R-:W-:Y:S01]  /*30c0*/  HMMA.16816.F32.BF16 R72, R12, R22, R72 ;  /* 0x000000160c48723c */ /* 0x000fe20000041848 */
[----:B------:R-:W-:Y:S04]  /*30d0*/  LDSM.16.M88.4 R20, [R185+0x4000] ;  /* 0x00400000b914783b */ /* 0x000fe80000000200 */
[----:B------:R-:W1:Y:S03]  /*30e0*/  LDSM.16.M88.4 R12, [R93+0xe100] ;  /* 0x00e100005d0c783b */ /* 0x000e660000000200 */
[C---:B--2---:R-:W-:Y:S08]  /*30f0*/  HMMA.16816.F32.BF16 R16, R32.reuse, R8, R16 ;  /* 0x000000082010723c */ /* 0x044ff00000041810 */
[C---:B------:R-:W-:Y:S01]  /*3100*/  HMMA.16816.F32.BF16 R56, R32.reuse, R10, R56 ;  /* 0x0000000a2038723c */ /* 0x040fe20000041838 */
[----:B------:R-:W2:Y:S07]  /*3110*/  LDSM.16.M88.4 R8, [R93+0xe900] ;  /* 0x00e900005d08783b */ /* 0x000eae0000000200 */
[C---:B------:R-:W-:Y:S08]  /*3120*/  HMMA.16816.F32.BF16 R28, R32.reuse, R60, R28 ;  /* 0x0000003c201c723c */ /* 0x040ff0000004181c */
[C---:B------:R-:W-:Y:S01]  /*3130*/  HMMA.16816.F32.BF16 R24, R32.reuse, R62, R24 ;  /* 0x0000003e2018723c */ /* 0x040fe20000041818 */
[----:B------:R-:W5:Y:S07]  /*3140*/  LDSM.16.M88.4 R60, [R93+0xf100] ;  /* 0x00f100005d3c783b */ /* 0x000f6e0000000200 */
[C---:B---3--:R-:W-:Y:S08]  /*3150*/  HMMA.16816.F32.BF16 R52, R32.reuse, R36, R52 ;  /* 0x000000242034723c */ /* 0x048ff00000041834 */
[C---:B------:R-:W-:Y:S01]  /*3160*/  HMMA.16816.F32.BF16 R48, R32.reuse, R38, R48 ;  /* 0x000000262030723c */ /* 0x040fe20000041830 */
[----:B------:R-:W3:Y:S07]  /*3170*/  LDSM.16.M88.4 R36, [R93+0xf900] ;  /* 0x00f900005d24783b */ /* 0x000eee0000000200 */
[C---:B----4-:R-:W-:Y:S08]  /*3180*/  HMMA.16816.F32.BF16 R44, R32.reuse, R40, R44 ;  /* 0x00000028202c723c */ /* 0x050ff0000004182c */
[----:B------:R-:W-:Y:S01]  /*3190*/  HMMA.16816.F32.BF16 R72, R32, R42, R72 ;  /* 0x0000002a2048723c */ /* 0x000fe20000041848 */
[----:B------:R-:W-:Y:S04]  /*31a0*/  LDSM.16.M88.4 R32, [R184+0x4000] ;  /* 0x00400000b820783b */ /* 0x000fe80000000200 */
[----:B------:R-:W-:Y:S03]  /*31b0*/  LDSM.16.M88.4 R40, [R0+0xf100] ;  /* 0x00f100000028783b */ /* 0x000fe60000000200 */
[C---:B-1----:R-:W-:Y:S08]  /*31c0*/  HMMA.16816.F32.BF16 R16, R20.reuse, R12, R16 ;  /* 0x0000000c1410723c */ /* 0x042ff00000041810 */
[C---:B------:R-:W-:Y:S01]  /*31d0*/  HMMA.16816.F32.BF16 R56, R20.reuse, R14, R56 ;  /* 0x0000000e1438723c */ /* 0x040fe20000041838 */
[----:B------:R-:W1:Y:S07]  /*31e0*/  LDSM.16.M88.4 R12, [R0+0xe100] ;  /* 0x00e10000000c783b */ /* 0x000e6e0000000200 */
[C---:B--2---:R-:W-:Y:S08]  /*31f0*/  HMMA.16816.F32.BF16 R28, R20.reuse, R8, R28 ;  /* 0x00000008141c723c */ /* 0x044ff0000004181c */
[C---:B------:R-:W-:Y:S01]  /*3200*/  HMMA.16816.F32.BF16 R24, R20.reuse, R10, R24 ;  /* 0x0000000a1418723c */ /* 0x040fe20000041818 */
[----:B------:R-:W2:Y:S07]  /*3210*/  LDSM.16.M88.4 R8, [R0+0xe900] ;  /* 0x00e900000008783b */ /* 0x000eae0000000200 */
[C---:B-----5:R-:W-:Y:S08]  /*3220*/  HMMA.16816.F32.BF16 R52, R20.reuse, R60, R52 ;  /* 0x0000003c1434723c */ /* 0x060ff00000041834 */
[C---:B------:R-:W-:Y:S01]  /*3230*/  HMMA.16816.F32.BF16 R48, R20.reuse, R62, R48 ;  /* 0x0000003e1430723c */ /* 0x040fe20000041830 */
[----:B------:R-:W-:Y:S07]  /*3240*/  LDSM.16.M88.4 R60, [R96+0x11900] ;  /* 0x01190000603c783b */ /* 0x000fee0000000200 */
[C---:B---3--:R-:W-:Y:S08]  /*3250*/  HMMA.16816.F32.BF16 R44, R20.reuse, R36, R44 ;  /* 0x00000024142c723c */ /* 0x048ff0000004182c */
[----:B------:R-:W-:Y:S01]  /*3260*/  HMMA.16816.F32.BF16 R72, R20, R38, R72 ;  /* 0x000000261448723c */ /* 0x000fe20000041848 */
[----:B------:R-:W3:Y:S04]  /*3270*/  LDSM.16.M88.4 R20, [R189+0x10100] ;  /* 0x01010000bd14783b */ /* 0x000ee80000000200 */
[----:B------:R-:W-:Y:S03]  /*3280*/  LDSM.16.M88.4 R36, [R0+0xf900] ;  /* 0x00f900000024783b */ /* 0x000fe60000000200 */
[C---:B-1----:R-:W-:Y:S08]  /*3290*/  HMMA.16816.F32.BF16 R16, R32.reuse, R12, R16 ;  /* 0x0000000c2010723c */ /* 0x042ff00000041810 */
[C---:B------:R-:W-:Y:S01]  /*32a0*/  HMMA.16816.F32.BF16 R56, R32.reuse, R14, R56 ;  /* 0x0000000e2038723c */ /* 0x040fe20000041838 */
[----:B------:R-:W1:Y:S07]  /*32b0*/  LDSM.16.M88.4 R12, [R189+0x10900] ;  /* 0x01090000bd0c783b */ /* 0x000e6e0000000200 */
[C---:B--2---:R-:W-:Y:S08]  /*32c0*/  HMMA.16816.F32.BF16 R28, R32.reuse, R8, R28 ;  /* 0x00000008201c723c */ /* 0x044ff0000004181c */
[C---:B------:R-:W-:Y:S01]  /*32d0*/  HMMA.16816.F32.BF16 R24, R32.reuse, R10, R24 ;  /* 0x0000000a2018723c */ /* 0x040fe20000041818 */
[----:B------:R-:W2:Y:S07]  /*32e0*/  LDSM.16.M88.4 R8, [R189+0x11100] ;  /* 0x01110000bd08783b */ /* 0x000eae0000000200 */
[----:B------:R-:W-:Y:S08]  /*32f0*/  HMMA.16816.F32.BF16 R52, R32, R40, R52 ;  /* 0x000000282034723c */ /* 0x000ff00000041834 */
[C---:B---3--:R-:W-:Y:S08]  /*3300*/  HMMA.16816.F32.BF16 R16, R76.reuse, R20, R16 ;  /* 0x000000144c10723c */ /* 0x048ff00000041810 */
[----:B------:R-:W-:Y:S01]  /*3310*/  HMMA.16816.F32.BF16 R56, R76, R22, R56 ;  /* 0x000000164c38723c */ /* 0x000fe20000041838 */
[----:B------:R-:W3:Y:S07]  /*3320*/  LDSM.16.M88.4 R20, [R96+0x10900] ;  /* 0x010900006014783b */ /* 0x000eee0000000200 */
[----:B------:R-:W-:Y:S01]  /*3330*/  HMMA.16816.F32.BF16 R48, R32, R42, R48 ;  /* 0x0000002a2030723c */ /* 0x000fe20000041830 */
[----:B------:R-:W-:Y:S07]  /*3340*/  LDSM.16.M88.4 R40, [R185+0x8000] ;  /* 0x00800000b928783b */ /* 0x000fee0000000200 */
[C---:B-1----:R-:W-:Y:S08]  /*3350*/  HMMA.16816.F32.BF16 R28, R76.reuse, R12, R28 ;  /* 0x0000000c4c1c723c */ /* 0x042ff0000004181c */
[----:B------:R-:W-:Y:S01]  /*3360*/  HMMA.16816.F32.BF16 R24, R76, R14, R24 ;  /* 0x0000000e4c18723c */ /* 0x000fe20000041818 */
[----:B------:R-:W-:Y:S07]  /*3370*/  LDSM.16.M88.4 R12, [R0+0x10100] ;  /* 0x01010000000c783b */ /* 0x000fee0000000200 */
[C---:B------:R-:W-:Y:S08]  /*3380*/  HMMA.16816.F32.BF16 R44, R32.reuse, R36, R44 ;  /* 0x00000024202c723c */ /* 0x040ff0000004182c */
[----:B------:R-:W-:Y:S01]  /*3390*/  HMMA.16816.F32.BF16 R72, R32, R38, R72 ;  /* 0x000000262048723c */ /* 0x000fe20000041848 */
[----:B------:R-:W1:Y:S04]  /*33a0*/  LDSM.16.M88.4 R36, [R93+0x10900] ;  /* 0x010900005d24783b */ /* 0x000e680000000200 */
[----:B------:R-:W-:Y:S03]  /*33b0*/  LDSM.16.M88.4 R32, [R93+0x11100] ;  /* 0x011100005d20783b */ /* 0x000fe60000000200 */
[C---:B--2---:R-:W-:Y:S08]  /*33c0*/  HMMA.16816.F32.BF16 R52, R76.reuse, R8, R52 ;  /* 0x000000084c34723c */ /* 0x044ff00000041834 */
[----:B------:R-:W-:Y:S01]  /*33d0*/  HMMA.16816.F32.BF16 R48, R76, R10, R48 ;  /* 0x0000000a4c30723c */ /* 0x000fe20000041830 */
[----:B------:R-:W-:Y:S07]  /*33e0*/  LDSM.16.M88.4 R8, [R184+0x8000] ;  /* 0x00800000b808783b */ /* 0x000fee0000000200 */
[C---:B---3--:R-:W-:Y:S08]  /*33f0*/  HMMA.16816.F32.BF16 R28, R68.reuse, R20, R28 ;  /* 0x00000014441c723c */ /* 0x048ff0000004181c */
[----:B------:R-:W-:Y:S01]  /*3400*/  HMMA.16816.F32.BF16 R24, R68, R22, R24 ;  /* 0x000000164418723c */ /* 0x000fe20000041818 */
[----:B------:R-:W2:Y:S07]  /*3410*/  LDSM.16.M88.4 R20, [R0+0x10900] ;  /* 0x010900000014783b */ /* 0x000eae0000000200 */
[----:B------:R-:W-:Y:S08]  /*3420*/  HMMA.16816.F32.BF16 R44, R76, R80, R44 ;  /* 0x000000504c2c723c */ /* 0x000ff0000004182c */
[C---:B------:R-:W-:Y:S08]  /*3430*/  HMMA.16816.F32.BF16 R52, R68.reuse, R64, R52 ;  /* 0x000000404434723c */ /* 0x040ff00000041834 */
[----:B------:R-:W-:Y:S01]  /*3440*/  HMMA.16816.F32.BF16 R48, R68, R66, R48 ;  /* 0x000000424430723c */ /* 0x000fe20000041830 */
[----:B------:R-:W3:Y:S07]  /*3450*/  LDSM.16.M88.4 R64, [R93+0x11900] ;  /* 0x011900005d40783b */ /* 0x000eee0000000200 */
[C---:B-1----:R-:W-:Y:S08]  /*3460*/  HMMA.16816.F32.BF16 R28, R40.reuse, R36, R28 ;  /* 0x00000024281c723c */ /* 0x042ff0000004181c */
[----:B------:R-:W-:Y:S01]  /*3470*/  HMMA.16816.F32.BF16 R24, R40, R38, R24 ;  /* 0x000000262818723c */ /* 0x000fe20000041818 */
[----:B------:R-:W-:Y:S07]  /*3480*/  LDSM.16.M88.4 R36, [R0+0x11100] ;  /* 0x011100000024783b */ /* 0x000fee0000000200 */
[----:B------:R-:W-:Y:S08]  /*3490*/  HMMA.16816.F32.BF16 R16, R68, R88, R16 ;  /* 0x000000584410723c */ /* 0x000ff00000041810 */
[----:B------:R-:W-:Y:S08]  /*34a0*/  HMMA.16816.F32.BF16 R72, R76, R82, R72 ;  /* 0x000000524c48723c */ /* 0x000ff00000041848 */
[----:B------:R-:W-:Y:S08]  /*34b0*/  HMMA.16816.F32.BF16 R44, R68, R60, R44 ;  /* 0x0000003c442c723c */ /* 0x000ff0000004182c */
[C---:B--2---:R-:W-:Y:S08]  /*34c0*/  HMMA.16816.F32.BF16 R28, R8.reuse, R20, R28 ;  /* 0x00000014081c723c */ /* 0x044ff0000004181c */
[----:B------:R-:W-:Y:S01]  /*34d0*/  HMMA.16816.F32.BF16 R24, R8, R22, R24 ;  /* 0x000000160818723c */ /* 0x000fe20000041818 */
[----:B------:R1:W2:Y:S07]  /*34e0*/  LDSM.16.M88.4 R20, [R0+0x11900] ;  /* 0x011900000014783b */ /* 0x0002ae0000000200 */
[----:B------:R-:W-:Y:S08]  /*34f0*/  HMMA.16816.F32.BF16 R16, R40, R84, R16 ;  /* 0x000000542810723c */ /* 0x000ff00000041810 */
[----:B------:R-:W-:Y:S08]  /*3500*/  HMMA.16816.F32.BF16 R72, R68, R62, R72 ;  /* 0x0000003e4448723c */ /* 0x000ff00000041848 */
[----:B---3--:R-:W-:Y:S01]  /*3510*/  HMMA.16816.F32.BF16 R44, R40, R64, R44 ;  /* 0x00000040282c723c */ /* 0x008fe2000004182c */
[----:B-1----:R-:W-:Y:S01]  /*3520*/  FMUL.FTZ R0, R24, c[0x0][0x320] ;  /* 0x0000c80018007a20 */ /* 0x002fe20000410000 */
[----:B------:R-:W-:-:S04]  /*3530*/  LEA.HI R24, R94, R7, RZ, 0x2 ;  /* 0x000000075e187211 */ /* 0x000fc800078f10ff */
[----:B------:R-:W-:Y:S01]  /*3540*/  LOP3.LUT R24, R24, 0xfffffffc, RZ, 0xc0, !PT ;  /* 0xfffffffc18187812 */ /* 0x000fe200078ec0ff */
[----:B------:R-:W1:Y:S01]  /*3550*/  MUFU.TANH R0, R0 ;  /* 0x0000000000007308 */ /* 0x000e620000002400 */
[----:B------:R-:W-:Y:S08]  /*3560*/  HMMA.16816.F32.BF16 R16, R8, R12, R16 ;  /* 0x0000000c0810723c */ /* 0x000ff00000041810 */
[----:B------:R-:W-:Y:S08]  /*3570*/  HMMA.16816.F32.BF16 R56, R68, R90, R56 ;  /* 0x0000005a4438723c */ /* 0x000ff00000041838 */
[----:B------:R-:W-:Y:S08]  /*3580*/  HMMA.16816.F32.BF16 R72, R40, R66, R72 ;  /* 0x000000422848723c */ /* 0x000ff00000041848 */
[----:B--2---:R-:W-:Y:S01]  /*3590*/  HMMA.16816.F32.BF16 R44, R8, R20, R44 ;  /* 0x00000014082c723c */ /* 0x004fe2000004182c */
[----:B------:R-:W-:-:S02]  /*35a0*/  FMUL.FTZ R13, R18, c[0x0][0x320] ;  /* 0x0000c800120d7a20 */ /* 0x000fc40000410000 */
[----:B------:R-:W-:Y:S02]  /*35b0*/  FMUL.FTZ R18, R25, c[0x0][0x320] ;  /* 0x0000c80019127a20 */ /* 0x000fe40000410000 */
[----:B------:R-:W-:Y:S02]  /*35c0*/  FMUL.FTZ R12, R16, c[0x0][0x320] ;  /* 0x0000c800100c7a20 */ /* 0x000fe40000410000 */
[----:B------:R-:W-:Y:S01]  /*35d0*/  SHF.R.S32.HI R21, RZ, 0x1f, R6 ;  /* 0x0000001fff157819 */ /* 0x000fe20000011406 */
[----:B------:R-:W-:Y:S01]  /*35e0*/  HMMA.16816.F32.BF16 R56, R40, R86, R56 ;  /* 0x000000562838723c */ /* 0x000fe20000041838 */
[----:B------:R-:W-:Y:S01]  /*35f0*/  LOP3.LUT R20, R92, 0xffffffe0, RZ, 0xc0, !PT ;  /* 0xffffffe05c147812 */ /* 0x000fe200078ec0ff */
[----:B------:R-:W-:Y:S01]  /*3600*/  FMUL.FTZ R16, R17, c[0x0][0x320] ;  /* 0x0000c80011107a20 */ /* 0x000fe20000410000 */
[-C--:B------:R-:W-:Y:S01]  /*3610*/  LEA.HI R21, R21, R6.reuse, RZ, 0x3 ;  /* 0x0000000615157211 */ /* 0x080fe200078f18ff */
[----:B------:R-:W-:Y:S01]  /*3620*/  FMUL.FTZ R17, R29, c[0x0][0x320] ;  /* 0x0000c8001d117a20 */ /* 0x000fe20000410000 */
[----:B------:R-:W-:Y:S01]  /*3630*/  IADD3 R20, -R20, R7, RZ ;  /* 0x0000000714147210 */ /* 0x000fe20007ffe1ff */
[----:B------:R-:W-:Y:S01]  /*3640*/  IMAD.IADD R7, R7, 0x1, -R24 ;  /* 0x0000000107077824 */ /* 0x000fe200078e0a18 */
[----:B------:R-:W-:Y:S01]  /*3650*/  LOP3.LUT R21, R21, 0xffffff8, RZ, 0xc0, !PT ;  /* 0x0ffffff815157812 */ /* 0x000fe200078ec0ff */
[----:B------:R-:W-:Y:S01]  /*3660*/  HMMA.16816.F32.BF16 R72, R8, R22, R72 ;  /* 0x000000160848723c */ /* 0x000fe20000041848 */
[----:B------:R-:W-:Y:S01]  /*3670*/  SHF.R.S32.HI R25, RZ, 0x1f, R20 ;  /* 0x0000001fff197819 */ /* 0x000fe20000011414 */
[----:B------:R-:W2:Y:S01]  /*3680*/  MUFU.TANH R12, R12 ;  /* 0x0000000c000c7308 */ /* 0x000ea20000002400 */
[----:B------:R-:W-:-:S02]  /*3690*/  IADD3 R21, -R21, R6, RZ ;  /* 0x0000000615157210 */ /* 0x000fc40007ffe1ff */
[----:B------:R-:W-:Y:S02]  /*36a0*/  LEA.HI R6, R25, R20, RZ, 0x2 ;  /* 0x0000001419067211 */ /* 0x000fe400078f10ff */
[----:B------:R-:W-:Y:S01]  /*36b0*/  LEA.HI R23, R7, R7, RZ, 0x1 ;  /* 0x0000000707177211 */ /* 0x000fe200078f08ff */
[C---:B------:R-:W-:Y:S01]  /*36c0*/  HMMA.16816.F32.BF16 R52, R40.reuse, R32, R52 ;  /* 0x000000202834723c */ /* 0x040fe20000041834 */
[----:B------:R-:W-:Y:S01]  /*36d0*/  LEA.HI.SX32 R22, R6, UR24, 0x1e ;  /* 0x0000001806167c11 */ /* 0x000fe2000f8ff2ff */
[----:B------:R-:W-:Y:S01]  /*36e0*/  FMUL.FTZ R44, R44, c[0x0][0x320] ;  /* 0x0000c8002c2c7a20 */ /* 0x000fe20000410000 */
[----:B------:R-:W-:Y:S01]  /*36f0*/  LOP3.LUT R24, R23, 0x1ffffffe, RZ, 0xc0, !PT ;  /* 0x1ffffffe17187812 */ /* 0x000fe200078ec0ff */
[----:B------:R-:W-:Y:S01]  /*3700*/  FMUL.FTZ R45, R45, c[0x0][0x320] ;  /* 0x0000c8002d2d7a20 */ /* 0x000fe20000410000 */
[----:B------:R-:W3:Y:S01]  /*3710*/  MUFU.TANH R16, R16 ;  /* 0x0000001000107308 */ /* 0x000ee20000002400 */
[----:B------:R-:W-:Y:S01]  /*3720*/  IMAD R21, R21, 0x10, R22 ;  /* 0x0000001015157824 */ /* 0x000fe200078e0216 */
[----:B------:R-:W-:Y:S01]  /*3730*/  IADD3 R24, R7, -R24, RZ ;  /* 0x8000001807187210 */ /* 0x000fe20007ffe0ff */
[----:B------:R-:W-:Y:S04]  /*3740*/  HMMA.16816.F32.BF16 R48, R40, R34, R48 ;  /* 0x000000222830723c */ /* 0x000fe80000041830 */
[----:B------:R-:W-:Y:S01]  /*3750*/  IMAD R203, R24, 0x8, R21 ;  /* 0x0000000818cb7824 */ /* 0x000fe200078e0215 */
[----:B------:R-:W4:Y:S03]  /*3760*/  MUFU.TANH R13, R13 ;  /* 0x0000000d000d7308 */ /* 0x000f260000002400 */
[----:B------:R-:W-:Y:S01]  /*3770*/  @P0 IMAD.HI.U32 R7, R203, c[0x0][0x2c8], RZ ;  /* 0x0000b200cb070a27 */ /* 0x000fe200078e00ff */
[----:B------:R-:W-:Y:S01]  /*3780*/  PLOP3.LUT P0, PT, PT, PT, UP1, 0x80, 0x0 ;  /* 0x000000000000781c */ /* 0x000fe20003f0f018 */
[----:B------:R-:W-:Y:S02]  /*3790*/  HMMA.16816.F32.BF16 R56, R8, R14, R56 ;  /* 0x0000000e0838723c */ /* 0x000fe40000041838 */
[----:B------:R-:W-:Y:S01]  /*37a0*/  FMUL.FTZ R72, R72, c[0x0][0x320] ;  /* 0x0000c80048487a20 */ /* 0x000fe20000410000 */
[----:B------:R-:W1:Y:S01]  /*37b0*/  MUFU.TANH R17, R17 ;  /* 0x0000001100117308 */ /* 0x000e620000002400 */
[----:B------:R-:W-:-:S04]  /*37c0*/  FMUL.FTZ R73, R73, c[0x0][0x320] ;  /* 0x0000c80049497a20 */ /* 0x000fc80000410000 */
[C---:B------:R-:W-:Y:S03]  /*37d0*/  HMMA.16816.F32.BF16 R52, R8.reuse, R36, R52 ;  /* 0x000000240834723c */ /* 0x040fe60000041834 */
[----:B------:R-:W1:Y:S05]  /*37e0*/  MUFU.TANH R18, R18 ;  /* 0x0000001200127308 */ /* 0x000e6a0000002400 */
[----:B------:R-:W-:Y:S03]  /*37f0*/  HMMA.16816.F32.BF16 R48, R8, R38, R48 ;  /* 0x000000260830723c */ /* 0x000fe60000041830 */
[----:B------:R1:W1:Y:S04]  /*3800*/  MUFU.TANH R175, R44 ;  /* 0x0000002c00af7308 */ /* 0x0002680000002400 */
[----:B------:R-:W-:Y:S01]  /*3810*/  MOV R8, R203 ;  /* 0x000000cb00087202 */ /* 0x000fe20000000f00 */
[----:B------:R-:W-:Y:S01]  /*3820*/  FMUL.FTZ R11, R28, c[0x0][0x320] ;  /* 0x0000c8001c0b7a20 */ /* 0x000fe20000410000 */
[----:B------:R-:W-:Y:S01]  /*3830*/  @P0 SHF.R.U32.HI R8, RZ, c[0x0][0x2cc], R7 ;  /* 0x0000b300ff080a19 */ /* 0x000fe20000011607 */
[----:B------:R-:W-:Y:S01]  /*3840*/  FMUL.FTZ R15, R57, c[0x0][0x320] ;  /* 0x0000c800390f7a20 */ /* 0x000fe20000410000 */
[----:B------:R-:W-:Y:S01]  /*3850*/  LOP3.LUT R9, R6, 0x7ffffffc, RZ, 0xc0, !PT ;  /* 0x7ffffffc06097812 */ /* 0x000fe200078ec0ff */
[----:B------:R-:W-:Y:S01]  /*3860*/  FMUL.FTZ R21, R56, c[0x0][0x320] ;  /* 0x0000c80038157a20 */ /* 0x000fe20000410000 */
[----:B------:R-:W-:Y:S01]  /*3870*/  PLOP3.LUT P0, PT, PT, PT, UP0, 0x40, 0x0 ;  /* 0x000000000000781c */ /* 0x000fe20003f0e808 */
[----:B------:R-:W5:Y:S01]  /*3880*/  SHFL.IDX PT, R7, R8, RZ, 0x1c1f ;  /* 0x001c1fff08077589 */ /* 0x000f6200000e0000 */
[----:B------:R1:W1:Y:S01]  /*3890*/  MUFU.TANH R173, R45 ;  /* 0x0000002d00ad7308 */ /* 0x0002620000002400 */
[----:B------:R-:W-:Y:S01]  /*38a0*/  IMAD.IADD R204, R20, 0x1, -R9 ;  /* 0x0000000114cc7824 */ /* 0x000fe200078e0a09 */
[----:B------:R-:W-:Y:S01]  /*38b0*/  MOV R9, UR26 ;  /* 0x0000001a00097c02 */ /* 0x000fe20008000f00 */
[----:B------:R-:W-:-:S02]  /*38c0*/  FMUL.FTZ R52, R52, c[0x0][0x320] ;  /* 0x0000c80034347a20 */ /* 0x000fc40000410000 */
[----:B------:R-:W-:Y:S02]  /*38d0*/  IMAD.SHL.U32 R204, R204, 0x2, RZ ;  /* 0x00000002cccc7824 */ /* 0x000fe400078e00ff */
[----:B------:R-:W-:Y:S01]  /*38e0*/  FMUL.FTZ R53, R53, c[0x0][0x320] ;  /* 0x0000c80035357a20 */ /* 0x000fe20000410000 */
[----:B------:R1:W1:Y:S01]  /*38f0*/  MUFU.TANH R161, R52 ;  /* 0x0000003400a17308 */ /* 0x0002620000002400 */
[----:B------:R-:W-:Y:S01]  /*3900*/  FMUL.FTZ R48, R48, c[0x0][0x320] ;  /* 0x0000c80030307a20 */ /* 0x000fe20000410000 */
[----:B------:R-:W-:Y:S01]  /*3910*/  IADD3 R14, R9, -c[0x0][0x168], -R204 ;  /* 0x80005a00090e7a10 */ /* 0x000fe20007ffe8cc */
[----:B------:R-:W-:Y:S01]  /*3920*/  FMUL.FTZ R49, R49, c[0x0][0x320] ;  /* 0x0000c80031317a20 */ /* 0x000fe20000410000 */
[----:B------:R-:W-:Y:S02]  /*3930*/  IADD3 R10, -R204, UR4, RZ ;  /* 0x00000004cc0a7c10 */ /* 0x000fe4000fffe1ff */
[C---:B------:R-:W-:Y:S02]  /*3940*/  IADD3 R20, R14.reuse, c[0x0][0x328], RZ ;  /* 0x0000ca000e147a10 */ /* 0x040fe40007ffe0ff */
[----:B------:R1:W1:Y:S01]  /*3950*/  MUFU.TANH R171, R53 ;  /* 0x0000003500ab7308 */ /* 0x0002620000002400 */
[----:B------:R-:W-:-:S02]  /*3960*/  IADD3 R14, R14, UR13, RZ ;  /* 0x0000000d0e0e7c10 */ /* 0x000fc4000fffe0ff */
[----:B-----5:R-:W-:-:S05]  /*3970*/  IADD3 R9, R20, R7, RZ ;  /* 0x0000000714097210 */ /* 0x020fca0007ffe0ff */
[----:B------:R1:W1:Y:S01]  /*3980*/  MUFU.TANH R167, R48 ;  /* 0x0000003000a77308 */ /* 0x0002620000002400 */
[----:B------:R-:W-:Y:S02]  /*3990*/  IADD3 R2, R14, R7, RZ ;  /* 0x000000070e027210 */ /* 0x000fe40007ffe0ff */
[----:B------:R-:W-:-:S05]  /*39a0*/  IMNMX R22, R9, R10, PT ;  /* 0x0000000a09167217 */ /* 0x000fca0003800200 */
[----:B------:R1:W1:Y:S08]  /*39b0*/  MUFU.TANH R163, R49 ;  /* 0x0000003100a37308 */ /* 0x0002700000002400 */
[----:B------:R1:W1:Y:S08]  /*39c0*/  MUFU.TANH R143, R72 ;  /* 0x00000048008f7308 */ /* 0x0002700000002400 */
[----:B------:R1:W1:Y:S08]  /*39d0*/  MUFU.TANH R141, R73 ;  /* 0x00000049008d7308 */ /* 0x0002700000002400 */
[----:B------:R-:W1:Y:S08]  /*39e0*/  MUFU.TANH R11, R11 ;  /* 0x0000000b000b7308 */ /* 0x000e700000002400 */
[----:B------:R-:W1:Y:S08]  /*39f0*/  MUFU.TANH R15, R15 ;  /* 0x0000000f000f7308 */ /* 0x000e700000002400 */
[----:B------:R-:W1:Y:S01]  /*3a00*/  MUFU.TANH R21, R21 ;  /* 0x0000001500157308 */ /* 0x000e620000002400 */
[----:B------:R-:W-:Y:S05]  /*3a10*/  @P0 BRA `(.L_x_1961) ;  /* 0x0000017000000947 */ /* 0x000fea0003800000 */
[----:B--234-:R-:W-:Y:S01]  /*3a20*/  IMAD.U32 R6, RZ, RZ, UR12 ;  /* 0x0000000cff067e24 */ /* 0x01cfe2000f8e00ff */
        /* <DEDUP_REMOVED lines=11> */
.L_x_1963:
[----:B------:R-:W-:-:S04]  /*3ae0*/  MOV R5, c[0x0][0x32c] ;  /* 0x0000cb0000057a02 */ /* 0x000fc80000000f00 */
[----:B------:R-:W-:-:S13]  /*3af0*/  ISETP.NE.AND P0, PT, R5, 0x1, PT ;  /* 0x000000010500780c */ /* 0x000fda0003f05270 */
[----:B------:R-:W-:-:S05]  /*3b00*/  @P0 IMAD.HI.U32 R5, R6, c[0x0][0x330], RZ ;  /* 0x0000cc0006050a27 */ /* 0x000fca00078e00ff */
[----:B------:R-:W-:Y:S02]  /*3b10*/  @P0 SHF.R.U32.HI R6, RZ, c[0x0][0x334], R5 ;  /* 0x0000cd00ff060a19 */ /* 0x000fe40000011605 */
.L_x_1964:
[----:B------:R-:W-:Y:S05]  /*3b20*/  BSYNC B0 ;  /* 0x0000000000007941 */ /* 0x000fea0003800000 */
.L_x_1962:
[----:B------:R-:W-:-:S04]  /*3b30*/  IMAD.MOV.U32 R5, RZ, RZ, c[0x0][0x32c] ;  /* 0x0000cb00ff057624 */ /* 0x000fc800078e00ff */
[----:B------:R-:W-:-:S04]  /*3b40*/  IMAD R5, R6, R5, -UR25 ;  /* 0x8000001906057e24 */ /* 0x000fc8000f8e0205 */
[----:B------:R-:W-:-:S05]  /*3b50*/  IMAD.IADD R7, R5, 0x1, -R204 ;  /* 0x0000000105077824 */ /* 0x000fca00078e0acc */
[----:B------:R-:W-:Y:S02]  /*3b60*/  IADD3 R5, R7, c[0x0][0x32c], RZ ;  /* 0x0000cb0007057a10 */ /* 0x000fe40007ffe0ff */
[----:B------:R-:W-:Y:S02]  /*3b70*/  IMNMX R2, R2, R7, !PT ;  /* 0x0000000702027217 */ /* 0x000fe40007800200 */
[----:B------:R-:W-:Y:S02]  /*3b80*/  IMNMX R22, R22, R5, PT ;  /* 0x0000000516167217 */ /* 0x000fe40003800200 */
.L_x_1961:
[----:B--234-:R-:W-:Y:S01]  /*3b90*/  ISETP.LT.AND P1, PT, RZ, UR7, PT ;  /* 0x00000007ff007c0c */ /* 0x01cfe2000bf21270 */
[----:B------:R-:W2:Y:S01]  /*3ba0*/  SHFL.IDX PT, R25, R8, 0x1, 0x1c1f ;  /* 0x003c1f0008197f89 */ /* 0x000ea200000e0000 */
[----:B------:R-:W-:Y:S02]  /*3bb0*/  FMUL.FTZ R59, R59, c[0x0][0x320] ;  /* 0x0000c8003b3b7a20 */ /* 0x000fe40000410000 */
[----:B------:R-:W-:Y:S01]  /*3bc0*/  ISETP.GT.AND P0, PT, R2, RZ, P1 ;  /* 0x000000ff0200720c */ /* 0x000fe20000f04270 */
[----:B------:R-:W-:Y:S01]  /*3bd0*/  FMUL.FTZ R50, R50, c[0x0][0x320] ;  /* 0x0000c80032327a20 */ /* 0x000fe20000410000 */
[----:B------:R3:W4:Y:S01]  /*3be0*/  MUFU.TANH R152, R59 ;  /* 0x0000003b00987308 */ /* 0x0007220000002400 */
[----:B------:R-:W-:Y:S01]  /*3bf0*/  FMUL.FTZ R51, R51, c[0x0][0x320] ;  /* 0x0000c80033337a20 */ /* 0x000fe20000410000 */
[----:B------:R-:W-:Y:S01]  /*3c00*/  ISETP.LT.OR P0, PT, R22, 0x1, P0 ;  /* 0x000000011600780c */ /* 0x000fe20000701670 */
[----:B------:R-:W-:-:S02]  /*3c10*/  FMUL.FTZ R46, R46, c[0x0][0x320] ;  /* 0x0000c8002e2e7a20 */ /* 0x000fc40000410000 */
[----:B------:R-:W-:Y:S01]  /*3c20*/  FMUL.FTZ R47, R47, c[0x0][0x320] ;  /* 0x0000c8002f2f7a20 */ /* 0x000fe20000410000 */
[----:B------:R-:W-:Y:S01]  /*3c30*/  FSEL R6, R12, -INF , !P0 ;  /* 0xff8000000c067808 */ /* 0x000fe20004000000 */
[----:B------:R-:W-:Y:S01]  /*3c40*/  FMUL.FTZ R12, R31, c[0x0][0x320] ;  /* 0x0000c8001f0c7a20 */ /* 0x000fe20000410000 */
[----:B------:R-:W-:Y:S01]  /*3c50*/  ISETP.GT.AND P0, PT, R2, 0x1, P1 ;  /* 0x000000010200780c */ /* 0x000fe20000f04270 */
[----:B------:R-:W-:Y:S01]  /*3c60*/  FMUL.FTZ R74, R74, c[0x0][0x320] ;  /* 0x0000c8004a4a7a20 */ /* 0x000fe20000410000 */
[----:B------:R3:W1:Y:S01]  /*3c70*/  MUFU.TANH R170, R50 ;  /* 0x0000003200aa7308 */ /* 0x0006620000002400 */
[----:B------:R-:W-:Y:S01]  /*3c80*/  FMUL.FTZ R75, R75, c[0x0][0x320] ;  /* 0x0000c8004b4b7a20 */ /* 0x000fe20000410000 */
[----:B------:R-:W-:Y:S01]  /*3c90*/  ISETP.LT.OR P0, PT, R22, 0x2, P0 ;  /* 0x000000021600780c */ /* 0x000fe20000701670 */
[----:B------:R-:W-:Y:S02]  /*3ca0*/  FMUL.FTZ R54, R54, c[0x0][0x320] ;  /* 0x0000c80036367a20 */ /* 0x000fe40000410000 */
[----:B------:R-:W-:Y:S01]  /*3cb0*/  FMUL.FTZ R55, R55, c[0x0][0x320] ;  /* 0x0000c80037377a20 */ /* 0x000fe20000410000 */
[----:B------:R-:W-:Y:S01]  /*3cc0*/  FSEL R23, R16, -INF , !P0 ;  /* 0xff80000010177808 */ /* 0x000fe20004000000 */
[----:B------:R-:W-:Y:S01]  /*3cd0*/  FMUL.FTZ R16, R58, c[0x0][0x320] ;  /* 0x0000c8003a107a20 */ /* 0x000fe20000410000 */
[----:B------:R-:W-:Y:S01]  /*3ce0*/  ISETP.GT.AND P0, PT, R2, 0x8, P1 ;  /* 0x000000080200780c */ /* 0x000fe20000f04270 */
[----:B------:R3:W1:Y:S03]  /*3cf0*/  MUFU.TANH R176, R51 ;  /* 0x0000003300b07308 */ /* 0x0006660000002400 */
[----:B------:R-:W-:-:S04]  /*3d00*/  ISETP.LT.OR P0, PT, R22, 0x9, P0 ;  /* 0x000000091600780c */ /* 0x000fc80000701670 */
[----:B-1----:R-:W-:Y:S01]  /*3d10*/  FSEL R21, R21, -INF , !P0 ;  /* 0xff80000015157808 */ /* 0x002fe20004000000 */
        /* <DEDUP_REMOVED lines=12> */
[----:B------:R-:W-:Y:S01]  /*3de0*/  FSEL R9, R17, -INF , !P0 ;  /* 0xff80000011097808 */ /* 0x000fe20004000000 */
[----:B--2---:R-:W-:Y:S01]  /*3df0*/  IMAD.IADD R17, R20, 0x1, R25 ;  /* 0x0000000114117824 */ /* 0x004fe200078e0219 */
[----:B------:R-:W-:Y:S01]  /*3e00*/  ISETP.GT.AND P0, PT, R2, 0x18, P1 ;  /* 0x000000180200780c */ /* 0x000fe20000f04270 */
[----:B------:R3:W2:Y:S03]  /*3e10*/  MUFU.TANH R166, R75 ;  /* 0x0000004b00a67308 */ /* 0x0006a60000002400 */
[----:B------:R-:W-:Y:S02]  /*3e20*/  ISETP.LT.OR P0, PT, R22, 0x19, P0 ;  /* 0x000000191600780c */ /* 0x000fe40000701670 */
[----:B------:R-:W-:Y:S02]  /*3e30*/  IMNMX R17, R17, R10, PT ;  /* 0x0000000a11117217 */ /* 0x000fe40003800200 */
[----:B------:R-:W-:Y:S01]  /*3e40*/  FSEL R7, R0, -INF , !P0 ;  /* 0xff80000000077808 */ /* 0x000fe20004000000 */
[----:B------:R-:W-:Y:S01]  /*3e50*/  FMUL.FTZ R0, R27, c[0x0][0x320] ;  /* 0x0000c8001b007a20 */ /* 0x000fe20000410000 */
[----:B------:R-:W-:Y:S01]  /*3e60*/  ISETP.GT.AND P0, PT, R2, 0x19, P1 ;  /* 0x000000190200780c */ /* 0x000fe20000f04270 */
[----:B------:R3:W1:Y:S03]  /*3e70*/  MUFU.TANH R178, R54 ;  /* 0x0000003600b27308 */ /* 0x0006660000002400 */
[----:B------:R-:W-:-:S04]  /*3e80*/  ISETP.LT.OR P0, PT, R22, 0x1a, P0 ;  /* 0x0000001a1600780c */ /* 0x000fc80000701670 */
[----:B------:R-:W-:Y:S01]  /*3e90*/  FSEL R5, R18, -INF , !P0 ;  /* 0xff80000012057808 */ /* 0x000fe20004000000 */
[----:B------:R-:W-:Y:S01]  /*3ea0*/  FMUL.FTZ R18, R19, c[0x0][0x320] ;  /* 0x0000c80013127a20 */ /* 0x000fe20000410000 */
[----:B------:R-:W-:Y:S01]  /*3eb0*/  ISETP.GT.AND P0, PT, R2, 0x20, P1 ;  /* 0x000000200200780c */ /* 0x000fe20000f04270 */
[----:B------:R-:W1:Y:S01]  /*3ec0*/  MUFU.TANH R0, R0 ;  /* 0x0000000000007308 */ /* 0x000e620000002400 */
[----:B------:R-:W-:Y:S02]  /*3ed0*/  IMAD.IADD R19, R14, 0x1, R25 ;  /* 0x000000010e137824 */ /* 0x000fe400078e0219 */
[----:B------:R-:W-:-:S04]  /*3ee0*/  ISETP.LT.OR P0, PT, R22, 0x21, P0 ;  /* 0x000000211600780c */ /* 0x000fc80000701670 */
[----:B------:R-:W-:Y:S01]  /*3ef0*/  FSEL R161, R161, -INF , !P0 ;  /* 0xff800000a1a17808 */ /* 0x000fe20004000000 */
[----:B------:R3:W1:Y:S01]  /*3f00*/  MUFU.TANH R168, R55 ;  /* 0x0000003700a87308 */ /* 0x0006620000002400 */
[----:B------:R-:W-:-:S04]  /*3f10*/  ISETP.GT.AND P0, PT, R2, 0x21, P1 ;  /* 0x000000210200780c */ /* 0x000fc80000f04270 */
[----:B------:R-:W-:-:S03]  /*3f20*/  ISETP.LT.OR P0, PT, R22, 0x22, P0 ;  /* 0x000000221600780c */ /* 0x000fc60000701670 */
[----:B------:R-:W1:Y:S01]  /*3f30*/  MUFU.TANH R18, R18 ;  /* 0x0000001200127308 */ /* 0x000e620000002400 */
[----:B------:R-:W-:Y:S02]  /*3f40*/  FSEL R171, R171, -INF , !P0 ;  /* 0xff800000abab7808 */ /* 0x000fe40004000000 */
[----:B------:R-:W-:-:S04]  /*3f50*/  ISETP.GT.AND P0, PT, R2, 0x28, P1 ;  /* 0x000000280200780c */ /* 0x000fc80000f04270 */
[----:B------:R-:W-:Y:S01]  /*3f60*/  ISETP.LT.OR P0, PT, R22, 0x29, P0 ;  /* 0x000000291600780c */ /* 0x000fe20000701670 */
[----:B------:R-:W1:Y:S03]  /*3f70*/  MUFU.TANH R16, R16 ;  /* 0x0000001000107308 */ /* 0x000e660000002400 */
        /* <DEDUP_REMOVED lines=14> */
[----:B------:R-:W-:-:S03]  /*4060*/  FMUL.FTZ R2, R26, c[0x0][0x320] ;  /* 0x0000c8001a027a20 */ /* 0x000fc60000410000 */
[----:B------:R-:W-:Y:S01]  /*4070*/  ISETP.LT.OR P0, PT, R22, 0x3a, P0 ;  /* 0x0000003a1600780c */ /* 0x000fe20000701670 */
[----:B------:R-:W-:Y:S02]  /*4080*/  FMUL.FTZ R22, R30, c[0x0][0x320] ;  /* 0x0000c8001e167a20 */ /* 0x000fe40000410000 */
[----:B------:R-:W1:Y:S01]  /*4090*/  MUFU.TANH R2, R2 ;  /* 0x0000000200027308 */ /* 0x000e620000002400 */
[----:B------:R-:W-:Y:S02]  /*40a0*/  FSEL R141, R141, -INF , !P0 ;  /* 0xff8000008d8d7808 */ /* 0x000fe40004000000 */
[----:B------:R-:W-:-:S05]  /*40b0*/  PLOP3.LUT P0, PT, PT, PT, UP0, 0x40, 0x0 ;  /* 0x000000000000781c */ /* 0x000fca0003f0e808 */
[----:B------:R-:W1:Y:S08]  /*40c0*/  MUFU.TANH R22, R22 ;  /* 0x0000001600167308 */ /* 0x000e700000002400 */
        /* <DEDUP_REMOVED lines=13> */
.L_x_1967:
[----:B------:R-:W-:-:S04]  /*41a0*/  MOV R8, c[0x0][0x32c] ;  /* 0x0000cb0000087a02 */ /* 0x000fc80000000f00 */
[----:B------:R-:W-:-:S13]  /*41b0*/  ISETP.NE.AND P0, PT, R8, 0x1, PT ;  /* 0x000000010800780c */ /* 0x000fda0003f05270 */
[----:B------:R-:W-:-:S05]  /*41c0*/  @P0 IMAD.HI.U32 R8, R25, c[0x0][0x330], RZ ;  /* 0x0000cc0019080a27 */ /* 0x000fca00078e00ff */
[----:B------:R-:W-:Y:S02]  /*41d0*/  @P0 SHF.R.U32.HI R25, RZ, c[0x0][0x334], R8 ;  /* 0x0000cd00ff190a19 */ /* 0x000fe40000011608 */
.L_x_1968:
[----:B------:R-:W-:Y:S05]  /*41e0*/  BSYNC B0 ;  /* 0x0000000000007941 */ /* 0x000fea0003800000 */
.L_x_1966:
[----:B------:R-:W-:-:S04]  /*41f0*/  IMAD.MOV.U32 R8, RZ, RZ, c[0x0][0x32c] ;  /* 0x0000cb00ff087624 */ /* 0x000fc800078e00ff */
[----:B------:R-:W-:-:S04]  /*4200*/  IMAD R25, R25, R8, -UR25 ;  /* 0x8000001919197e24 */ /* 0x000fc8000f8e0208 */
[----:B------:R-:W-:-:S05]  /*4210*/  IMAD.IADD R10, R25, 0x1, -R204 ;  /* 0x00000001190a7824 */ /* 0x000fca00078e0acc */
[----:B------:R-:W-:Y:S02]  /*4220*/  IADD3 R8, R10, c[0x0][0x32c], RZ ;  /* 0x0000cb000a087a10 */ /* 0x000fe40007ffe0ff */
[----:B------:R-:W-:Y:S02]  /*4230*/  IMNMX R19, R19, R10, !PT ;  /* 0x0000000a13137217 */ /* 0x000fe40007800200 */
[----:B------:R-:W-:Y:S02]  /*4240*/  IMNMX R17, R17, R8, PT ;  /* 0x0000000811117217 */ /* 0x000fe40003800200 */
.L_x_1965:
[----:B--234-:R-:W-:Y:S01]  /*4250*/  ISETP.GT.AND P0, PT, R19, 0x1, P1 ;  /* 0x000000011300780c */ /* 0x01cfe20000f04270 */
[----:B------:R-:W-:-:S04]  /*4260*/  DEPBAR.LE SB0, 0x2 ;  /* 0x000080800000791a */ /* 0x000fc80000000000 */
[----:B------:R-:W-:Y:S01]  /*4270*/  BAR.SYNC.DEFER_BLOCKING 0x0 ;  /* 0x0000000000007b1d */ /* 0x000fe20000010000 */
[----:B------:R-:W-:Y:S01]  /*4280*/  ISETP.LT.OR P0, PT, R17, 0x2, P0 ;  /* 0x000000021100780c */ /* 0x000fe20000701670 */
[----:B------:R-:W-:Y:S01]  /*4290*/  IMAD.SHL.U32 R135, R135, 0x2, RZ ;  /* 0x0000000287877824 */ /* 0x000fe200078e00ff */
[----:B------:R-:W-:Y:S02]  /*42a0*/  UIADD3 UR4, UR7, -0x3, URZ ;  /* 0xfffffffd07047890 */ /* 0x000fe4000fffe03f */
[----:B-1----:R-:W-:Y:S01]  /*42b0*/  FSEL R18, R18, -INF , !P0 ;  /* 0xff80000012127808 */ /* 0x002fe20004000000 */
[--C-:B------:R-:W-:Y:S01]  /*42c0*/  IMAD R134, R4, 0x2, R135.reuse ;  /* 0x0000000204867824 */ /* 0x100fe200078e0287 */
[----:B------:R-:W-:Y:S01]  /*42d0*/  ISETP.GT.AND P0, PT, R19, 0x8, P1 ;  /* 0x000000081300780c */ /* 0x000fe20000f04270 */
[C---:B------:R-:W-:Y:S01]  /*42e0*/  IMAD.IADD R169, R188.reuse, 0x1, R135 ;  /* 0x00000001bca97824 */ /* 0x040fe200078e0287 */
[----:B------:R-:W-:Y:S01]  /*42f0*/  UISETP.GE.AND UP2, UPT, UR4, UR11, UPT ;  /* 0x0000000b0400728c */ /* 0x000fe2000bf46270 */
[----:B------:R-:W-:Y:S01]  /*4300*/  IMAD.IADD R160, R188, 0x1, R134 ;  /* 0x00000001bca07824 */ /* 0x000fe200078e0286 */
[----:B------:R-:W-:Y:S01]  /*4310*/  ISETP.LT.OR P0, PT, R17, 0x9, P0 ;  /* 0x000000091100780c */ /* 0x000fe20000701670 */
[----:B------:R-:W-:-:S03]  /*4320*/  IMAD R4, R4, 0x2, R169 ;  /* 0x0000000204047824 */ /* 0x000fc600078e02a9 */
[----:B------:R-:W-:Y:S02]  /*4330*/  FSEL R16, R16, -INF , !P0 ;  /* 0xff80000010107808 */ /* 0x000fe40004000000 */
[----:B------:R-:W-:-:S04]  /*4340*/  ISETP.GT.AND P0, PT, R19, 0x9, P1 ;  /* 0x000000091300780c */ /* 0x000fc80000f04270 */
[----:B------:R-:W-:Y:S01]  /*4350*/  ISETP.LT.OR P0, PT, R17, 0xa, P0 ;  /* 0x0000000a1100780c */ /* 0x000fe20000701670 */
[----:B------:R-:W-:Y:S03]  /*4360*/  LDSM.16.MT88.4 R40, [R135+0x2100] ;  /* 0x002100008728783b */ /* 0x000fe60000004200 */
[----:B------:R-:W-:Y:S02]  /*4370*/  FSEL R152, R152, -INF , !P0 ;  /* 0xff80000098987808 */ /* 0x000fe40004000000 */
[----:B------:R-:W-:Y:S01]  /*4380*/  ISETP.GT.AND P0, PT, R19, 0x10, P1 ;  /* 0x000000101300780c */ /* 0x000fe20000f04270 */
[----:B------:R-:W-:Y:S03]  /*4390*/  LDSM.16.MT88.4 R56, [R134+0x2100] ;  /* 0x002100008638783b */ /* 0x000fe60000004200 */
[----:B------:R-:W-:Y:S01]  /*43a0*/  ISETP.LT.OR P0, PT, R17, 0x11, P0 ;  /* 0x000000111100780c */ /* 0x000fe20000701670 */
[----:B------:R-:W-:Y:S03]  /*43b0*/  LDSM.16.MT88.4 R124, [R135+0x100] ;  /* 0x00010000877c783b */ /* 0x000fe60000004200 */
[----:B------:R-:W-:Y:S01]  /*43c0*/  FSEL R14, R22, -INF , !P0 ;  /* 0xff800000160e7808 */ /* 0x000fe20004000000 */
[----:B------:R-:W-:Y:S01]  /*43d0*/  LDSM.16.MT88.4 R116, [R169+0x100] ;  /* 0x00010000a974783b */ /* 0x000fe20000004200 */
[----:B------:R-:W-:-:S03]  /*43e0*/  ISETP.GT.AND P0, PT, R19, 0x11, P1 ;  /* 0x000000111300780c */ /* 0x000fc60000f04270 */
[----:B------:R-:W-:Y:S01]  /*43f0*/  LDSM.16.MT88.4 R108, [R134+0x100] ;  /* 0x00010000866c783b */ /* 0x000fe20000004200 */
[----:B------:R-:W-:-:S03]  /*4400*/  ISETP.LT.OR P0, PT, R17, 0x12, P0 ;  /* 0x000000121100780c */ /* 0x000fc60000701670 */
[----:B------:R-:W-:Y:S01]  /*4410*/  LDSM.16.MT88.4 R100, [R4+0x100] ;  /* 0x000100000464783b */ /* 0x000fe20000004200 */
        /* <DEDUP_REMOVED lines=13> */
[----:B------:R-:W-:Y:S01]  /*44f0*/  LDSM.16.MT88.4 R136, [R169+0x900] ;  /* 0x00090000a988783b */ /* 0x000fe20000004200 */
[----:B------:R-:W-:Y:S02]  /*4500*/  FMNMX.FTZ R0, R6, R23, !PT ;  /* 0x0000001706007209 */ /* 0x000fe40007810000 */
[----:B------:R-:W-:Y:S01]  /*4510*/  ISETP.LT.OR P0, PT, R17, 0x21, P0 ;  /* 0x000000211100780c */ /* 0x000fe20000701670 */
[----:B------:R-:W-:Y:S01]  /*4520*/  LDSM.16.MT88.4 R32, [R134+0x900] ;  /* 0x000900008620783b */ /* 0x000fe20000004200 */
[----:B------:R-:W-:Y:S02]  /*4530*/  FMNMX.FTZ R0, R21, R0, !PT ;  /* 0x0000000015007209 */ /* 0x000fe40007810000 */
[----:B------:R-:W-:Y:S01]  /*4540*/  FSEL R178, R178, -INF , !P0 ;  /* 0xff800000b2b27808 */ /* 0x000fe20004000000 */
[----:B------:R-:W-:Y:S01]  /*4550*/  LDSM.16.MT88.4 R28, [R160+0x900] ;  /* 0x00090000a01c783b */ /* 0x000fe20000004200 */
[----:B------:R-:W-:-:S02]  /*4560*/  ISETP.GT.AND P0, PT, R19, 0x21, P1 ;  /* 0x000000211300780c */ /* 0x000fc40000f04270 */
[----:B------:R-:W-:Y:S02]  /*4570*/  FMNMX.FTZ R0, R15, R0, !PT ;  /* 0x000000000f007209 */ /* 0x000fe40007810000 */
[----:B------:R-:W-:Y:S02]  /*4580*/  ISETP.LT.OR P0, PT, R17, 0x22, P0 ;  /* 0x000000221100780c */ /* 0x000fe40000701670 */
[----:B------:R-:W-:Y:S02]  /*4590*/  FMNMX.FTZ R0, R11, R0, !PT ;  /* 0x000000000b007209 */ /* 0x000fe40007810000 */
[----:B------:R-:W-:Y:S02]  /*45a0*/  FSEL R168, R168, -INF , !P0 ;  /* 0xff800000a8a87808 */ /* 0x000fe40004000000 */
[----:B------:R-:W-:Y:S02]  /*45b0*/  ISETP.GT.AND P0, PT, R19, 0x28, P1 ;  /* 0x000000281300780c */ /* 0x000fe40000f04270 */
[----:B------:R-:W-:-:S02]  /*45c0*/  FMNMX.FTZ R0, R9, R0, !PT ;  /* 0x0000000009007209 */ /* 0x000fc40007810000 */
[----:B------:R-:W-:Y:S02]  /*45d0*/  ISETP.LT.OR P0, PT, R17, 0x29, P0 ;  /* 0x000000291100780c */ /* 0x000fe40000701670 */
[----:B------:R-:W-:Y:S02]  /*45e0*/  FMNMX.FTZ R0, R7, R0, !PT ;  /* 0x0000000007007209 */ /* 0x000fe40007810000 */
[----:B------:R-:W-:Y:S02]  /*45f0*/  FSEL R170, R170, -INF , !P0 ;  /* 0xff800000aaaa7808 */ /* 0x000fe40004000000 */
[----:B------:R-:W-:Y:S02]  /*4600*/  ISETP.GT.AND P0, PT, R19, 0x29, P1 ;  /* 0x000000291300780c */ /* 0x000fe40000f04270 */
[----:B------:R-:W-:Y:S02]  /*4610*/  FMNMX.FTZ R0, R5, R0, !PT ;  /* 0x0000000005007209 */ /* 0x000fe40007810000 */
[----:B------:R-:W-:-:S02]  /*4620*/  ISETP.LT.OR P0, PT, R17, 0x2a, P0 ;  /* 0x0000002a1100780c */ /* 0x000fc40000701670 */
[----:B------:R-:W-:Y:S02]  /*4630*/  FMNMX.FTZ R0, R161, R0, !PT ;  /* 0x00000000a1007209 */ /* 0x000fe40007810000 */
[----:B------:R-:W-:Y:S02]  /*4640*/  FSEL R176, R176, -INF , !P0 ;  /* 0xff800000b0b07808 */ /* 0x000fe40004000000 */
[----:B------:R-:W-:Y:S02]  /*4650*/  ISETP.GT.AND P0, PT, R19, 0x30, P1 ;  /* 0x000000301300780c */ /* 0x000fe40000f04270 */
[----:B------:R-:W-:Y:S02]  /*4660*/  FMNMX.FTZ R0, R171, R0, !PT ;  /* 0x00000000ab007209 */ /* 0x000fe40007810000 */
[----:B------:R-:W-:Y:S02]  /*4670*/  ISETP.LT.OR P0, PT, R17, 0x31, P0 ;  /* 0x000000311100780c */ /* 0x000fe40000701670 */
[----:B------:R-:W-:-:S02]  /*4680*/  FMNMX.FTZ R0, R167, R0, !PT ;  /* 0x00000000a7007209 */ /* 0x000fc40007810000 */
[----:B------:R-:W-:Y:S02]  /*4690*/  FSEL R172, R172, -INF , !P0 ;  /* 0xff800000acac7808 */ /* 0x000fe40004000000 */
[----:B------:R-:W-:Y:S02]  /*46a0*/  ISETP.GT.AND P0, PT, R19, 0x31, P1 ;  /* 0x000000311300780c */ /* 0x000fe40000f04270 */
[----:B------:R-:W-:Y:S02]  /*46b0*/  FMNMX.FTZ R0, R163, R0, !PT ;  /* 0x00000000a3007209 */ /* 0x000fe40007810000 */
[----:B------:R-:W-:Y:S02]  /*46c0*/  ISETP.LT.OR P0, PT, R17, 0x32, P0 ;  /* 0x000000321100780c */ /* 0x000fe40000701670 */
[----:B------:R-:W-:Y:S02]  /*46d0*/  FMNMX.FTZ R0, R175, R0, !PT ;  /* 0x00000000af007209 */ /* 0x000fe40007810000 */
[----:B------:R-:W-:-:S02]  /*46e0*/  FSEL R142, R142, -INF , !P0 ;  /* 0xff8000008e8e7808 */ /* 0x000fc40004000000 */
[----:B------:R-:W-:Y:S02]  /*46f0*/  ISETP.GT.AND P0, PT, R19, 0x38, P1 ;  /* 0x000000381300780c */ /* 0x000fe40000f04270 */
[----:B------:R-:W-:Y:S02]  /*4700*/  FMNMX.FTZ R0, R173, R0, !PT ;  /* 0x00000000ad007209 */ /* 0x000fe40007810000 */
[----:B------:R-:W-:Y:S02]  /*4710*/  ISETP.LT.OR P0, PT, R17, 0x39, P0 ;  /* 0x000000391100780c */ /* 0x000fe40000701670 */
[----:B------:R-:W-:Y:S02]  /*4720*/  FMNMX.FTZ R0, R143, R0, !PT ;  /* 0x000000008f007209 */ /* 0x000fe40007810000 */
[----:B------:R-:W-:Y:S02]  /*4730*/  FSEL R140, R140, -INF , !P0 ;  /* 0xff8000008c8c7808 */ /* 0x000fe40004000000 */
[----:B------:R-:W-:-:S02]  /*4740*/  ISETP.GT.AND P0, PT, R19, RZ, P1 ;  /* 0x000000ff1300720c */ /* 0x000fc40000f04270 */
[----:B------:R-:W-:Y:S02]  /*4750*/  FMNMX.FTZ R25, R141, R0, !PT ;  /* 0x000000008d197209 */ /* 0x000fe40007810000 */
[----:B------:R-:W-:-:S03]  /*4760*/  ISETP.LT.OR P0, PT, R17, 0x1, P0 ;  /* 0x000000011100780c */ /* 0x000fc60000701670 */
[----:B------:R-:W1:Y:S01]  /*4770*/  SHFL.BFLY PT, R0, R25, 0x2, 0x1f ;  /* 0x0c401f0019007f89 */ /* 0x000e6200000e0000 */
[----:B------:R-:W-:Y:S02]  /*4780*/  FSEL R13, R13, -INF , !P0 ;  /* 0xff8000000d0d7808 */ /* 0x000fe40004000000 */
[----:B------:R-:W-:Y:S02]  /*4790*/  ISETP.GT.AND P0, PT, R19, 0x39, P1 ;  /* 0x000000391300780c */ /* 0x000fe40000f04270 */
[----:B------:R-:W-:Y:S02]  /*47a0*/  FMNMX.FTZ R27, R13, R18, !PT ;  /* 0x000000120d1b7209 */ /* 0x000fe40007810000 */
[----:B------:R-:W-:Y:S02]  /*47b0*/  ISETP.LT.OR P0, PT, R17, 0x3a, P0 ;  /* 0x0000003a1100780c */ /* 0x000fe40000701670 */
[----:B------:R-:W-:Y:S02]  /*47c0*/  FMNMX.FTZ R27, R16, R27, !PT ;  /* 0x0000001b101b7209 */ /* 0x000fe40007810000 */
[----:B------:R-:W-:-:S02]  /*47d0*/  FSEL R166, R166, -INF , !P0 ;  /* 0xff800000a6a67808 */ /* 0x000fc40004000000 */
[----:B------:R-:W-:-:S04]  /*47e0*/  FMNMX.FTZ R27, R152, R27, !PT ;  /* 0x0000001b981b7209 */ /* 0x000fc80007810000 */
        /* <DEDUP_REMOVED lines=9> */
[----:B------:R-:W-:Y:S02]  /*4880*/  FMNMX.FTZ R17, R142, R27, !PT ;  /* 0x0000001b8e117209 */ /* 0x000fe40007810000 */
[----:B-1----:R-:W-:Y:S02]  /*4890*/  FMNMX.FTZ R27, R25, R0, !PT ;  /* 0x00000000191b7209 */ /* 0x002fe40007810000 */
[----:B------:R-:W-:-:S03]  /*48a0*/  FMNMX.FTZ R17, R140, R17, !PT ;  /* 0x000000118c117209 */ /* 0x000fc60007810000 */
[----:B------:R-:W1:Y:S01]  /*48b0*/  SHFL.BFLY PT, R2, R27, 0x1, 0x1f ;  /* 0x0c201f001b027f89 */ /* 0x000e6200000e0000 */
[----:B------:R-:W-:-:S05]  /*48c0*/  FMNMX.FTZ R19, R166, R17, !PT ;  /* 0x00000011a6137209 */ /* 0x000fca0007810000 */
[----:B------:R-:W2:Y:S01]  /*48d0*/  SHFL.BFLY PT, R0, R19, 0x2, 0x1f ;  /* 0x0c401f0013007f89 */ /* 0x000ea200000e0000 */
[----:B-1----:R-:W-:-:S03]  /*48e0*/  FMNMX.FTZ R2, R27, R2, !PT ;  /* 0x000000021b027209 */ /* 0x002fc60007810000 */
[----:B------:R-:W-:Y:S01]  /*48f0*/  LDSM.16.MT88.4 R24, [R169+0x2900] ;  /* 0x00290000a918783b */ /* 0x000fe20000004200 */
[C---:B------:R-:W-:Y:S01]  /*4900*/  FSETP.NEU.FTZ.AND P0, PT, R2.reuse, -INF , PT ;  /* 0xff8000000200780b */ /* 0x040fe20003f1d000 */
[----:B------:R-:W-:Y:S01]  /*4910*/  FMUL.FTZ R174, R2, c[0x0][0x2d0] ;  /* 0x0000b40002ae7a20 */ /* 0x000fe20000410000 */
[----:B--2---:R-:W-:-:S04]  /*4920*/  FMNMX.FTZ R17, R19, R0, !PT ;  /* 0x0000000013117209 */ /* 0x004fc80007810000 */
[----:B------:R-:W-:Y:S01]  /*4930*/  FSEL R174, R174, RZ, P0 ;  /* 0x000000ffaeae7208 */ /* 0x000fe20000000000 */
[----:B------:R-:W1:Y:S04]  /*4940*/  SHFL.BFLY PT, R0, R17, 0x1, 0x1f ;  /* 0x0c201f0011007f89 */ /* 0x000e6800000e0000 */
[--C-:B------:R-:W-:Y:S02]  /*4950*/  FFMA.FTZ R156, R6, c[0x0][0x2d0], -R174.reuse ;  /* 0x0000b400069c7a23 */ /* 0x100fe400000108ae */
[--C-:B------:R-:W-:Y:S02]  /*4960*/  FFMA.FTZ R155, R23, c[0x0][0x2d0], -R174.reuse ;  /* 0x0000b400179b7a23 */ /* 0x100fe400000108ae */
[--C-:B------:R-:W-:Y:S02]  /*4970*/  FFMA.FTZ R153, R21, c[0x0][0x2d0], -R174.reuse ;  /* 0x0000b40015997a23 */ /* 0x100fe400000108ae */
[--C-:B------:R-:W-:Y:S01]  /*4980*/  FFMA.FTZ R150, R15, c[0x0][0x2d0], -R174.reuse ;  /* 0x0000b4000f967a23 */ /* 0x100fe200000108ae */
[----:B------:R-:W-:Y:S01]  /*4990*/  MUFU.EX2 R156, R156 ;  /* 0x0000009c009c7308 */ /* 0x000fe20000000800 */
[--C-:B------:R-:W-:Y:S01]  /*49a0*/  FFMA.FTZ R148, R7, c[0x0][0x2d0], -R174.reuse ;  /* 0x0000b40007947a23 */ /* 0x100fe200000108ae */
[----:B------:R-:W-:Y:S01]  /*49b0*/  LDSM.16.MT88.4 R20, [R135+0x900] ;  /* 0x000900008714783b */ /* 0x000fe20000004200 */
[----:B------:R-:W-:-:S02]  /*49c0*/  FFMA.FTZ R145, R5, c[0x0][0x2d0], -R174 ;  /* 0x0000b40005917a23 */ /* 0x000fc400000108ae */
[--C-:B------:R-:W-:Y:S01]  /*49d0*/  FFMA.FTZ R154, R11, c[0x0][0x2d0], -R174.reuse ;  /* 0x0000b4000b9a7a23 */ /* 0x100fe200000108ae */
[----:B------:R-:W2:Y:S01]  /*49e0*/  LDSM.16.MT88.4 R4, [R4+0x4100] ;  /* 0x004100000404783b */ /* 0x000ea20000004200 */
[--C-:B------:R-:W-:Y:S01]  /*49f0*/  FFMA.FTZ R149, R9, c[0x0][0x2d0], -R174.reuse ;  /* 0x0000b40009957a23 */ /* 0x100fe200000108ae */
[----:B------:R-:W3:Y:S01]  /*4a00*/  MUFU.EX2 R155, R155 ;  /* 0x0000009b009b7308 */ /* 0x000ee20000000800 */
[--C-:B------:R-:W-:Y:S02]  /*4a10*/  FFMA.FTZ R164, R171, c[0x0][0x2d0], -R174.reuse ;  /* 0x0000b400aba47a23 */ /* 0x100fe400000108ae */
[--C-:B------:R-:W-:Y:S01]  /*4a20*/  FFMA.FTZ R162, R167, c[0x0][0x2d0], -R174.reuse ;  /* 0x0000b400a7a27a23 */ /* 0x100fe200000108ae */
[----:B-1----:R-:W-:Y:S01]  /*4a30*/  FMNMX.FTZ R0, R17, R0, !PT ;  /* 0x0000000011007209 */ /* 0x002fe20007810000 */
[----:B------:R-:W-:-:S03]  /*4a40*/  FFMA.FTZ R161, R161, c[0x0][0x2d0], -R174 ;  /* 0x0000b400a1a17a23 */ /* 0x000fc600000108ae */
[----:B------:R-:W-:Y:S01]  /*4a50*/  MUFU.EX2 R153, R153 ;  /* 0x0000009900997308 */ /* 0x000fe20000000800 */
[C---:B------:R-:W-:Y:S01]  /*4a60*/  FSETP.NEU.FTZ.AND P0, PT, R0.reuse, -INF , PT ;  /* 0xff8000000000780b */ /* 0x040fe20003f1d000 */
[----:B------:R-:W-:Y:S02]  /*4a70*/  FMUL.FTZ R165, R0, c[0x0][0x2d0] ;  /* 0x0000b40000a57a20 */ /* 0x000fe40000410000 */
[--C-:B------:R-:W-:Y:S02]  /*4a80*/  FFMA.FTZ R163, R163, c[0x0][0x2d0], -R174.reuse ;  /* 0x0000b400a3a37a23 */ /* 0x100fe400000108ae */
[----:B------:R-:W-:Y:S01]  /*4a90*/  FFMA.FTZ R175, R175, c[0x0][0x2d0], -R174 ;  /* 0x0000b400afaf7a23 */ /* 0x000fe200000108ae */
[----:B------:R-:W-:Y:S01]  /*4aa0*/  FSEL R165, R165, RZ, P0 ;  /* 0x000000ffa5a57208 */ /* 0x000fe20000000000 */
[----:B------:R-:W1:Y:S01]  /*4ab0*/  MUFU.EX2 R150, R150 ;  /* 0x0000009600967308 */ /* 0x000e620000000800 */
[----:B---3--:R-:W-:Y:S01]  /*4ac0*/  F2FP.BF16.PACK_AB R96, R155, R156 ;  /* 0x0000009c9b60723e */ /* 0x008fe200000010ff */
[----:B------:R-:W-:Y:S01]  /*4ad0*/  FADD.FTZ R156, R156, R155 ;  /* 0x0000009b9c9c7221 */ /* 0x000fe20000010000 */
[----:B------:R-:W-:Y:S01]  /*4ae0*/  PLOP3.LUT P0, PT, PT, PT, UP2, 0x40, 0x0 ;  /* 0x000000000000781c */ /* 0x000fe20003f0e828 */
[----:B------:R-:W-:-:S02]  /*4af0*/  FFMA.FTZ R158, R13, c[0x0][0x2d0], -R165 ;  /* 0x0000b4000d9e7a23 */ /* 0x000fc400000108a5 */
[--C-:B------:R-:W-:Y:S02]  /*4b00*/  FFMA.FTZ R157, R18, c[0x0][0x2d0], -R165.reuse ;  /* 0x0000b400129d7a23 */ /* 0x100fe400000108a5 */
[--C-:B------:R-:W-:Y:S01]  /*4b10*/  FFMA.FTZ R159, R16, c[0x0][0x2d0], -R165.reuse ;  /* 0x0000b400109f7a23 */ /* 0x100fe200000108a5 */
[----:B------:R-:W-:Y:S01]  /*4b20*/  MUFU.EX2 R154, R154 ;  /* 0x0000009a009a7308 */ /* 0x000fe20000000800 */
[--C-:B------:R-:W-:Y:S01]  /*4b30*/  FFMA.FTZ R152, R152, c[0x0][0x2d0], -R165.reuse ;  /* 0x0000b40098987a23 */ /* 0x100fe200000108a5 */
[----:B------:R-:W-:Y:S01]  /*4b40*/  LDSM.16.MT88.4 R16, [R134+0x2900] ;  /* 0x002900008610783b */ /* 0x000fe20000004200 */
[--C-:B------:R-:W-:Y:S02]  /*4b50*/  FFMA.FTZ R147, R10, c[0x0][0x2d0], -R165.reuse ;  /* 0x0000b4000a937a23 */ /* 0x100fe400000108a5 */
[--C-:B------:R-:W-:Y:S02]  /*4b60*/  FFMA.FTZ R144, R8, c[0x0][0x2d0], -R165.reuse ;  /* 0x0000b40008907a23 */ /* 0x100fe400000108a5 */
[----:B------:R-:W3:Y:S01]  /*4b70*/  LDSM.16.MT88.4 R8, [R135+0x2900] ;  /* 0x002900008708783b */ /* 0x000ee20000004200 */
[----:B------:R-:W-:Y:S01]  /*4b80*/  MUFU.EX2 R158, R158 ;  /* 0x0000009e009e7308 */ /* 0x000fe20000000800 */
[----:B-1----:R-:W-:Y:S01]  /*4b90*/  F2FP.BF16.PACK_AB R98, R150, R153 ;  /* 0x000000999662723e */ /* 0x002fe200000010ff */
[----:B------:R-:W-:-:S02]  /*4ba0*/  FFMA.FTZ R151, R14, c[0x0][0x2d0], -R165 ;  /* 0x0000b4000e977a23 */ /* 0x000fc400000108a5 */
[--C-:B------:R-:W-:Y:S02]  /*4bb0*/  FFMA.FTZ R146, R12, c[0x0][0x2d0], -R165.reuse ;  /* 0x0000b4000c927a23 */ /* 0x100fe400000108a5 */
[----:B------:R-:W1:Y:S01]  /*4bc0*/  LDSM.16.MT88.4 R12, [R160+0x2900] ;  /* 0x00290000a00c783b */ /* 0x000e620000004200 */
[--C-:B------:R-:W-:Y:S01]  /*4bd0*/  FFMA.FTZ R167, R178, c[0x0][0x2d0], -R165.reuse ;  /* 0x0000b400b2a77a23 */ /* 0x100fe200000108a5 */
[----:B------:R-:W4:Y:S01]  /*4be0*/  MUFU.EX2 R157, R157 ;  /* 0x0000009d009d7308 */ /* 0x000f220000000800 */
[--C-:B------:R-:W-:Y:S02]  /*4bf0*/  FFMA.FTZ R168, R168, c[0x0][0x2d0], -R165.reuse ;  /* 0x0000b400a8a87a23 */ /* 0x100fe400000108a5 */
[--C-:B------:R-:W-:Y:S02]  /*4c00*/  FFMA.FTZ R170, R170, c[0x0][0x2d0], -R165.reuse ;  /* 0x0000b400aaaa7a23 */ /* 0x100fe400000108a5 */
[----:B------:R-:W-:Y:S02]  /*4c10*/  FFMA.FTZ R171, R176, c[0x0][0x2d0], -R165 ;  /* 0x0000b400b0ab7a23 */ /* 0x000fe400000108a5 */
[--C-:B------:R-:W-:Y:S01]  /*4c20*/  FFMA.FTZ R176, R173, c[0x0][0x2d0], -R174.reuse ;  /* 0x0000b400adb07a23 */ /* 0x100fe200000108ae */
[----:B------:R-:W-:Y:S01]  /*4c30*/  MUFU.EX2 R159, R159 ;  /* 0x0000009f009f7308 */ /* 0x000fe20000000800 */
[----:B------:R-:W-:-:S02]  /*4c40*/  FFMA.FTZ R173, R143, c[0x0][0x2d0], -R174 ;  /* 0x0000b4008fad7a23 */ /* 0x000fc400000108ae */
[--C-:B------:R-:W-:Y:S02]  /*4c50*/  FFMA.FTZ R172, R172, c[0x0][0x2d0], -R165.reuse ;  /* 0x0000b400acac7a23 */ /* 0x100fe400000108a5 */
[--C-:B------:R-:W-:Y:S02]  /*4c60*/  FFMA.FTZ R177, R142, c[0x0][0x2d0], -R165.reuse ;  /* 0x0000b4008eb17a23 */ /* 0x100fe400000108a5 */
[--C-:B------:R-:W-:Y:S01]  /*4c70*/  FFMA.FTZ R178, R140, c[0x0][0x2d0], -R165.reuse ;  /* 0x0000b4008cb27a23 */ /* 0x100fe200000108a5 */
[----:B------:R-:W5:Y:S01]  /*4c80*/  MUFU.EX2 R152, R152 ;  /* 0x0000009800987308 */ /* 0x000f620000000800 */
[----:B----4-:R-:W-:Y:S01]  /*4c90*/  F2FP.BF16.PACK_AB R97, R157, R158 ;  /* 0x0000009e9d61723e */ /* 0x010fe200000010ff */
[----:B------:R-:W-:Y:S02]  /*4ca0*/  FFMA.FTZ R174, R141, c[0x0][0x2d0], -R174 ;  /* 0x0000b4008dae7a23 */ /* 0x000fe400000108ae */
[----:B------:R-:W-:Y:S01]  /*4cb0*/  FFMA.FTZ R165, R166, c[0x0][0x2d0], -R165 ;  /* 0x0000b400a6a57a23 */ /* 0x000fe200000108a5 */
[----:B------:R-:W-:Y:S01]  /*4cc0*/  LDSM.16.MT88.4 R140, [R169+0x3900] ;  /* 0x00390000a98c783b */ /* 0x000fe20000004200 */
[----:B------:R-:W-:-:S02]  /*4cd0*/  FADD.FTZ R158, R158, R157 ;  /* 0x0000009d9e9e7221 */ /* 0x000fc40000010000 */
[----:B------:R-:W4:Y:S01]  /*4ce0*/  MUFU.EX2 R149, R149 ;  /* 0x0000009500957308 */ /* 0x000f220000000800 */
[----:B------:R-:W-:-:S04]  /*4cf0*/  FADD.FTZ R153, R153, R156 ;  /* 0x0000009c99997221 */ /* 0x000fc80000010000 */
[----:B------:R-:W-:Y:S01]  /*4d00*/  FADD.FTZ R153, R150, R153 ;  /* 0x0000009996997221 */ /* 0x000fe20000010000 */
[----:B-----5:R-:W-:Y:S02]  /*4d10*/  F2FP.BF16.PACK_AB R99, R152, R159 ;  /* 0x0000009f9863723e */ /* 0x020fe400000010ff */
[----:B------:R-:W-:Y:S01]  /*4d20*/  MUFU.EX2 R148, R148 ;  /* 0x0000009400947308 */ /* 0x000fe20000000800 */
[----:B------:R-:W-:-:S04]  /*4d30*/  FADD.FTZ R159, R159, R158 ;  /* 0x0000009e9f9f7221 */ /* 0x000fc80000010000 */
[----:B------:R-:W-:Y:S01]  /*4d40*/  FADD.FTZ R152, R152, R159 ;  /* 0x0000009f98987221 */ /* 0x000fe20000010000 */
        /* <DEDUP_REMOVED lines=42> */
[C---:B------:R-:W-:Y:S08]  /*4ff0*/  HMMA.16816.F32.BF16 R88, R96.reuse, R90, RZ ;  /* 0x0000005a6058723c */ /* 0x040ff000000418ff */
[C---:B--2---:R-:W-:Y:S07]  /*5000*/  HMMA.16816.F32.BF16 R92, R96.reuse, R4, RZ ;  /* 0x00000004605c723c */ /* 0x044fee00000418ff */
[----:B----4-:R-:W-:Y:S01]  /*5010*/  F2FP.BF16.PACK_AB R4, R149, R154 ;  /* 0x0000009a9504723e */ /* 0x010fe200000010ff */
[----:B------:R-:W-:Y:S01]  /*5020*/  HMMA.16816.F32.BF16 R96, R96, R6, RZ ;  /* 0x000000066060723c */ /* 0x000fe200000418ff */
[----:B-----5:R-:W-:Y:S01]  /*5030*/  F2FP.BF16.PACK_AB R5, R146, R151 ;  /* 0x000000979205723e */ /* 0x020fe200000010ff */
        /* <DEDUP_REMOVED lines=103> */
[----:B---3--:R-:W-:Y:S01]  /*56b0*/  HMMA.16816.F32.BF16 R120, R4, R12, R120 ;  /* 0x0000000c0478723c */ /* 0x008fe20000041878 */
[----:B------:R-:W-:-:S02]  /*56c0*/  FADD.FTZ R178, R178, R177 ;  /* 0x000000b1b2b27221 */ /* 0x000fc40000010000 */
[----:B------:R-:W-:Y:S02]  /*56d0*/  FADD.FTZ R205, R174, R173 ;  /* 0x000000adaecd7221 */ /* 0x000fe40000010000 */
[----:B------:R-:W-:-:S03]  /*56e0*/  FADD.FTZ R206, R165, R178 ;  /* 0x000000b2a5ce7221 */ /* 0x000fc60000010000 */
        /* <DEDUP_REMOVED lines=25> */
[----:B------:R-:W-:Y:S01]  /*5880*/  HMMA.16816.F32.BF16 R96, R4, R18, R96 ;  /* 0x000000120460723c */ /* 0x000fe20000041860 */
[----:B------:R-:W-:Y:S07]  /*5890*/  @P0 BRA `(.L_x_1969) ;  /* 0x0000043000000947 */ /* 0x000fee0003800000 */
        /* <DEDUP_REMOVED lines=13> */
[C---:B------:R-:W-:Y:S01]  /*5970*/  SHF.L.U64.HI R11, R207.reuse, 0x1, R132 ;  /* 0x00000001cf0b7819 */ /* 0x040fe20000010284 */
        /* <DEDUP_REMOVED lines=8> */
[----:B------:R-:W-:Y:S02]  /*5a00*/  IMAD.IADD R9, R5, 0x1, R8 ;  /* 0x0000000105097824 */ /* 0x000fe400078e0208 */
[----:B------:R-:W-:Y:S02]  /*5a10*/  IMAD.MOV.U32 R8, RZ, RZ, R4 ;  /* 0x000000ffff087224 */ /* 0x000fe400078e0004 */
[----:B------:R-:W-:Y:S01]  /*5a20*/  IMAD.SHL.U32 R4, R194, 0x2, RZ ;  /* 0x00000002c2047824 */ /* 0x000fe200078e00ff */
[----:B--2---:R-:W-:Y:S01]  /*5a30*/  SHF.R.S32.HI R5, RZ, 0x1f, R198 ;  /* 0x0000001fff057819 */ /* 0x004fe200000114c6 */
[----:B------:R-:W-:Y:S01]  /*5a40*/  IMAD.WIDE.U32 R6, R198, c[0x0][0x1f0], R8 ;  /* 0x00007c00c6067a25 */ /* 0x000fe200078e0008 */
[----:B------:R-:W-:Y:S02]  /*5a50*/  SEL R9, RZ, 0x10, P5 ;  /* 0x00000010ff097807 */ /* 0x000fe40002800000 */
[----:B------:R-:W-:Y:S01]  /*5a60*/  SHF.L.U64.HI R8, R192, 0x1, R3 ;  /* 0x00000001c0087819 */ /* 0x000fe20000010203 */
[----:B------:R-:W-:Y:S01]  /*5a70*/  IMAD R5, R5, c[0x0][0x1f0], RZ ;  /* 0x00007c0005057a24 */ /* 0x000fe200078e02ff */
[----:B------:R-:W-:-:S03]  /*5a80*/  IADD3 R21, -R9, 0x10, RZ ;  /* 0x0000001009157810 */ /* 0x000fc60007ffe1ff */
[----:B------:R-:W-:Y:S01]  /*5a90*/  IMAD R12, R198, c[0x0][0x1f4], R5 ;  /* 0x00007d00c60c7a24 */ /* 0x000fe200078e0205 */
[----:B------:R-:W-:Y:S02]  /*5aa0*/  IADD3 R5, P0, R6, UR16, RZ ;  /* 0x0000001006057c10 */ /* 0x000fe4000ff1e0ff */
[----:B------:R-:W-:Y:S02]  /*5ab0*/  SEL R6, RZ, 0x10, P4 ;  /* 0x00000010ff067807 */ /* 0x000fe40002000000 */
[----:B------:R-:W-:Y:S01]  /*5ac0*/  IADD3.X R12, R7, UR9, R12, P0, !PT ;  /* 0x00000009070c7c10 */ /* 0x000fe200087fe40c */
[----:B------:R-:W-:Y:S01]  /*5ad0*/  IMAD.SHL.U32 R7, R192, 0x2, RZ ;  /* 0x00000002c0077824 */ /* 0x000fe200078e00ff */
[----:B------:R-:W-:Y:S02]  /*5ae0*/  LEA R13, P0, R5, c[0x0][0x1c8], 0x1 ;  /* 0x00007200050d7a11 */ /* 0x000fe400078008ff */
[----:B------:R-:W-:Y:S02]  /*5af0*/  LOP3.LUT R21, R21, 0xf, RZ, 0xc0, !PT ;  /* 0x0000000f15157812 */ /* 0x000fe400078ec0ff */
[----:B------:R-:W-:Y:S01]  /*5b00*/  LEA.HI.X R12, R5, c[0x0][0x1cc], R12, 0x1, P0 ;  /* 0x00007300050c7a11 */ /* 0x000fe200000f0c0c */
[----:B------:R-:W1:Y:S01]  /*5b10*/  SHFL.IDX PT, R14, R13, 0x1, 0x181f ;  /* 0x00381f000d0e7f89 */ /* 0x000e6200000e0000 */
[----:B------:R-:W-:-:S02]  /*5b20*/  IADD3 R18, -R6, 0x10, RZ ;  /* 0x0000001006127810 */ /* 0x000fc40007ffe1ff */
[----:B------:R-:W-:Y:S01]  /*5b30*/  SHF.L.U64.HI R5, R194, 0x1, R197 ;  /* 0x00000001c2057819 */ /* 0x000fe200000102c5 */
[----:B------:R-:W2:Y:S01]  /*5b40*/  SHFL.IDX PT, R16, R12, 0x1, 0x181f ;  /* 0x00381f000c107f89 */ /* 0x000ea200000e0000 */
[----:B------:R-:W-:-:S03]  /*5b50*/  LOP3.LUT R18, R18, 0xf, RZ, 0xc0, !PT ;  /* 0x0000000f12127812 */ /* 0x000fc600078ec0ff */
        /* <DEDUP_REMOVED lines=23> */
.L_x_1969:
[----:B------:R-:W-:Y:S01]  /*5cd0*/  ULDC.64 UR4, c[0x0][0x2c8] ;  /* 0x0000b20000047ab9 */ /* 0x000fe20000000a00 */
[----:B------:R-:W-:Y:S01]  /*5ce0*/  PLOP3.LUT P0, PT, PT, PT, UP0, 0x40, 0x0 ;  /* 0x000000000000781c */ /* 0x000fe20003f0e808 */
[----:B------:R-:W-:Y:S01]  /*5cf0*/  UIMAD.WIDE.U32 UR26, UR24, UR4, URZ ;  /* 0x00000004181a72a5 */ /* 0x000fe2000f8e003f */
[----:B------:R-:W0:Y:S01]  /*5d00*/  LDGDEPBAR ;  /* 0x00000000000079af */ /* 0x000e220000000000 */
[----:B------:R-:W-:-:S05]  /*5d10*/  UIADD3 UR7, UR7, -0x2, URZ ;  /* 0xfffffffe07077890 */ /* 0x000fca000fffe03f */
[----:B------:R-:W-:Y:S01]  /*5d20*/  @UP1 UMOV UR25, UR27 ;  /* 0x0000001b00191c82 */ /* 0x000fe20008000000 */
[----:B------:R-:W-:Y:S01]  /*5d30*/  MOV R210, UR7 ;  /* 0x0000000700d27c02 */ /* 0x000fe20008000f00 */
[----:B------:R-:W-:-:S04]  /*5d40*/  @UP1 USHF.R.U32.HI UR24, URZ, UR5, UR25 ;  /* 0x000000053f181299 */ /* 0x000fc80008011619 */
[----:B------:R-:W-:-:S03]  /*5d50*/  UIADD3 UR4, UR15, UR24, URZ ;  /* 0x000000180f047290 */ /* 0x000fc6000fffe03f */
[----:B------:R-:W-:Y:S02]  /*5d60*/  ULDC UR15, c[0x0][0x328] ;  /* 0x0000ca00000f7ab9 */ /* 0x000fe40000000800 */
[----:B------:R-:W-:Y:S01]  /*5d70*/  UIADD3 UR15, UR4, UR15, URZ ;  /* 0x0000000f040f7290 */ /* 0x000fe2000fffe03f */
[----:B------:R-:W-:Y:S05]  /*5d80*/  @P0 BRA `(.L_x_1970) ;  /* 0x0000015000000947 */ /* 0x000fea0003800000 */
[----:B------:R-:W-:Y:S01]  /*5d90*/  ISETP.LT.AND P0, PT, RZ, UR4, PT ;  /* 0x00000004ff007c0c */ /* 0x000fe2000bf01270 */
[----:B------:R-:W-:Y:S02]  /*5da0*/  UIADD3 UR24, UR4, -0x1, URZ ;  /* 0xffffffff04187890 */ /* 0x000fe4000fffe03f */
[----:B------:R-:W-:-:S10]  /*5db0*/  ULDC UR7, c[0x0][0x32c] ;  /* 0x0000cb0000077ab9 */ /* 0x000fd40000000800 */
[----:B------:R-:W-:Y:S05]  /*5dc0*/  @P0 BRA `(.L_x_1971) ;  /* 0x0000008000000947 */ /* 0x000fea0003800000 */
[----:B------:R-:W-:Y:S02]  /*5dd0*/  UISETP.NE.AND UP2, UPT, UR7, 0x1, UPT ;  /* 0x000000010700788c */ /* 0x000fe4000bf45270 */
[----:B------:R-:W-:-:S03]  /*5de0*/  UIADD3 UR24, -UR4, URZ, URZ ;  /* 0x0000003f04187290 */ /* 0x000fc6000fffe13f */
[----:B------:R-:W-:Y:S02]  /*5df0*/  ULDC.64 UR4, c[0x0][0x330] ;  /* 0x0000cc0000047ab9 */ /* 0x000fe40000000a00 */
[----:B------:R-:W-:-:S07]  /*5e00*/  UIMAD.WIDE.U32 UR26, UR24, UR4, URZ ;  /* 0x00000004181a72a5 */ /* 0x000fce000f8e003f */
[----:B------:R-:W-:Y:S02]  /*5e10*/  @UP2 UMOV UR25, UR27 ;  /* 0x0000001b00192c82 */ /* 0x000fe40008000000 */
[----:B------:R-:W-:-:S04]  /*5e20*/  @UP2 USHF.R.U32.HI UR24, URZ, UR5, UR25 ;  /* 0x000000053f182299 */ /* 0x000fc80008011619 */
[----:B------:R-:W-:Y:S01]  /*5e30*/  ULOP3.LUT UR24, URZ, UR24, URZ, 0x33, !UPT ;  /* 0x000000183f187292 */ /* 0x000fe2000f8e333f */
[----:B------:R-:W-:Y:S05]  /*5e40*/  BRA `(.L_x_1972) ;  /* 0x0000005000007947 */ /* 0x000fea0003800000 */
.L_x_1971:
[----:B------:R-:W-:Y:S02]  /*5e50*/  UISETP.NE.AND UP2, UPT, UR7, 0x1, UPT ;  /* 0x000000010700788c */ /* 0x000fe4000bf45270 */
[----:B------:R-:W-:Y:S02]  /*5e60*/  ULDC.64 UR4, c[0x0][0x330] ;  /* 0x0000cc0000047ab9 */ /* 0x000fe40000000a00 */
[----:B------:R-:W-:-:S07]  /*5e70*/  UIMAD.WIDE.U32 UR26, UR24, UR4, URZ ;  /* 0x00000004181a72a5 */ /* 0x000fce000f8e003f */
[----:B------:R-:W-:Y:S02]  /*5e80*/  @UP2 UMOV UR25, UR27 ;  /* 0x0000001b00192c82 */ /* 0x000fe40008000000 */
[----:B------:R-:W-:Y:S02]  /*5e90*/  @UP2 USHF.R.U32.HI UR24, URZ, UR5, UR25 ;  /* 0x000000053f182299 */ /* 0x000fe40008011619 */
.L_x_1972:
[----:B------:R-:W-:Y:S02]  /*5ea0*/  ULDC UR4, c[0x0][0x32c] ;  /* 0x0000cb0000047ab9 */ /* 0x000fe40000000800 */
[----:B------:R-:W-:-:S04]  /*5eb0*/  UIMAD UR4, UR24, UR7, UR4 ;  /* 0x00000007180472a4 */ /* 0x000fc8000f8e0204 */
[----:B------:R-:W-:-:S04]  /*5ec0*/  UISETP.LT.AND UP2, UPT, UR15, UR4, UPT ;  /* 0x000000040f00728c */ /* 0x000fc8000bf41270 */
[----:B------:R-:W-:-:S04]  /*5ed0*/  USEL UR15, UR15, UR4, UP2 ;  /* 0x000000040f0f7287 */ /* 0x000fc80009000000 */
.L_x_1970:
[----:B------:R-:W-:Y:S02]  /*5ee0*/  USHF.R.S32.HI UR4, URZ, 0x1f, UR15 ;  /* 0x0000001f3f047899 */ /* 0x000fe4000801140f */
[----:B------:R-:W-:Y:S02]  /*5ef0*/  UMOV UR5, 0x1 ;  /* 0x0000000100057882 */ /* 0x000fe40000000000 */
[----:B------:R-:W-:-:S03]  /*5f00*/  ULEA.HI UR4, UR4, UR15, URZ, 0x6 ;  /* 0x0000000f04047291 */ /* 0x000fc6000f8f303f */
[----:B------:R-:W-:Y:S02]  /*5f10*/  UMOV UR15, URZ ;  /* 0x0000003f000f7c82 */ /* 0x000fe40008000000 */
[----:B------:R-:W-:-:S04]  /*5f20*/  USHF.R.S32.HI UR7, URZ, 0x6, UR4 ;  /* 0x000000063f077899 */ /* 0x000fc80008011404 */
[----:B------:R-:W-:-:S04]  /*5f30*/  UISETP.LT.AND UP2, UPT, UR11, UR7, UPT ;  /* 0x000000070b00728c */ /* 0x000fc8000bf41270 */
[----:B------:R-:W-:-:S06]  /*5f40*/  USEL UR7, UR11, UR7, !UP2 ;  /* 0x000000070b077287 */ /* 0x000fcc000d000000 */
[----:B------:R-:W-:-:S13]  /*5f50*/  ISETP.GE.AND P0, PT, R210, UR7, PT ;  /* 0x00000007d2007c0c */ /* 0x000fda000bf06270 */
[----:B------:R-:W-:Y:S05]  /*5f60*/  @!P0 BRA `(.L_x_1973) ;  /* 0x00003bd000008947 */ /* 0x000fea0003800000 */
[----:B------:R-:W-:Y:S01]  /*5f70*/  IMAD.MOV.U32 R186, RZ, RZ, 0x20 ;  /* 0x00000020ffba7424 */ /* 0x000fe200078e00ff */
[----:B------:R-:W-:Y:S01]  /*5f80*/  LOP3.LUT P1, RZ, R209, 0x2, RZ, 0xc0, !PT ;  /* 0x00000002d1ff7812 */ /* 0x000fe2000782c0ff */
[C---:B------:R-:W-:Y:S01]  /*5f90*/  IMAD.SHL.U32 R215, R207.reuse, 0x2, RZ ;  /* 0x00000002cfd77824 */ /* 0x040fe200078e00ff */
[----:B------:R-:W-:Y:S01]  /*5fa0*/  SHF.L.U64.HI R216, R207, 0x1, R132 ;  /* 0x00000001cfd87819 */ /* 0x000fe20000010284 */
[----:B------:R-:W-:Y:S01]  /*5fb0*/  IMAD.MOV.U32 R132, RZ, RZ, R2 ;  /* 0x000000ffff847224 */ /* 0x000fe200078e0002 */
[C---:B------:R-:W-:Y:S01]  /*5fc0*/  SHF.L.U64.HI R213, R192.reuse, 0x1, R3 ;  /* 0x00000001c0d57819 */ /* 0x040fe20000010203 */
[----:B------:R-:W-:Y:S01]  /*5fd0*/  IMAD.MOV.U32 R3, RZ, RZ, R0 ;  /* 0x000000ffff037224 */ /* 0x000fe200078e0000 */
[----:B------:R-:W-:Y:S01]  /*5fe0*/  SEL R214, RZ, 0x10, P5 ;  /* 0x00000010ffd67807 */ /* 0x000fe20002800000 */
[----:B------:R-:W-:Y:S01]  /*5ff0*/  IMAD.SHL.U32 R212, R192, 0x2, RZ ;  /* 0x00000002c0d47824 */ /* 0x000fe200078e00ff */
[----:B------:R-:W-:Y:S01]  /*6000*/  SEL R211, RZ, 0x10, P4 ;  /* 0x00000010ffd37807 */ /* 0x000fe20002000000 */
[----:B------:R-:W-:Y:S01]  /*6010*/  UMOV UR15, URZ ;  /* 0x0000003f000f7c82 */ /* 0x000fe20008000000 */
[----:B------:R-:W-:Y:S01]  /*6020*/  SEL R186, R186, 0xffffffe0, !P1 ;  /* 0xffffffe0baba7807 */ /* 0x000fe20004800000 */
[----:B------:R-:W-:-:S02]  /*6030*/  UMOV UR5, 0x1 ;  /* 0x0000000100057882 */ /* 0x000fc40000000000 */
.L_x_1984:
[----:B------:R-:W-:Y:S04]  /*6040*/  DEPBAR.LE SB0, 0x2 ;  /* 0x000080800000791a */ /* 0x000fe80000000000 */
[----:B------:R-:W-:Y:S01]  /*6050*/  BAR.SYNC.DEFER_BLOCKING 0x0 ;  /* 0x0000000000007b1d */ /* 0x000fe20000010000 */
[----:B------:R-:W-:Y:S01]  /*6060*/  UIMAD UR4, UR5, 0x6000, URZ ;  /* 0x00006000050478a4 */ /* 0x000fe2000f8e023f */
[----:B------:R-:W-:Y:S05]  /*6070*/  ISETP.LE.AND P0, PT, R210, UR11, PT ;  /* 0x0000000bd2007c0c */ /* 0x000fea000bf03270 */
[----:B-1----:R-:W-:Y:S05]  /*6080*/  IADD3 R133, R189, UR4, RZ ;  /* 0x00000004bd857c10 */ /* 0x002fea000fffe0ff */
[----:B------:R-:W-:Y:S01]  /*6090*/  IMAD.IADD R190, R186, 0x1, R133 ;  /* 0x00000001babe7824 */ /* 0x000fe200078e0285 */
[----:B------:R1:W2:Y:S04]  /*60a0*/  LDSM.16.M88.4 R136, [R191] ;  /* 0x00000000bf88783b */ /* 0x0002a80000000200 */
[----:B------:R1:W3:Y:S04]  /*60b0*/  LDSM.16.M88.4 R140, [R189+UR4+0xc100] ;  /* 0x00c10004bd8c783b */ /* 0x0002e80008000200 */
[----:B------:R1:W4:Y:S04]  /*60c0*/  LDSM.16.M88.4 R144, [R189+UR4+0xc900] ;  /* 0x00c90004bd90783b */ /* 0x0003280008000200 */
        /* <DEDUP_REMOVED lines=18> */
[----:B------:R-:W-:Y:S01]  /*61f0*/  IMAD R5, R198, c[0x0][0x21c], R5 ;  /* 0x00008700c6057a24 */ /* 0x000fe200078e0205 */
[----:B------:R-:W-:Y:S01]  /*6200*/  IADD3 R11, -R208, 0x10, RZ ;  /* 0x00000010d00b7810 */ /* 0x000fe20007ffe1ff */
[----:B------:R-:W-:Y:S03]  /*6210*/  IMAD.IADD R7, R7, 0x1, R9 ;  /* 0x0000000107077824 */ /* 0x000fe600078e0209 */
[----:B------:R-:W-:Y:S01]  /*6220*/  LOP3.LUT R11, R11, 0xf, RZ, 0xc0, !PT ;  /* 0x0000000f0b0b7812 */ /* 0x000fe200078ec0ff */
[----:B------:R-:W-:Y:S05]  /*6230*/  IMAD.WIDE.U32 R6, R198, c[0x0][0x218], R6 ;  /* 0x00008600c6067a25 */ /* 0x000fea00078e0006 */
[----:B------:R-:W-:Y:S04]  /*6240*/  IADD3 R0, P0, R6, UR22, RZ ;  /* 0x0000001606007c10 */ /* 0x000fe8000ff1e0ff */
[----:B------:R-:W-:Y:S02]  /*6250*/  IADD3.X R5, R7, UR8, R5, P0, !PT ;  /* 0x0000000807057c10 */ /* 0x000fe400087fe405 */
[C---:B------:R-:W-:Y:S04]  /*6260*/  LEA R4, P0, R0.reuse, c[0x0][0x1f8], 0x1 ;  /* 0x00007e0000047a11 */ /* 0x040fe800078008ff */
[----:B------:R-:W-:Y:S01]  /*6270*/  LEA.HI.X R2, R0, c[0x0][0x1fc], R5, 0x1, P0 ;  /* 0x00007f0000027a11 */ /* 0x000fe200000f0c05 */
[----:B------:R-:W5:Y:S01]  /*6280*/  SHFL.IDX PT, R10, R4, 0x1, 0x181f ;  /* 0x00381f00040a7f89 */ /* 0x000f6200000e0000 */
[----:B------:R-:W-:Y:S03]  /*6290*/  IMAD.SHL.U32 R0, R194, 0x2, RZ ;  /* 0x00000002c2007824 */ /* 0x000fe600078e00ff */
[----:B------:R-:W4:Y:S04]  /*62a0*/  SHFL.IDX PT, R5, R2, 0x1, 0x181f ;  /* 0x00381f0002057f89 */ /* 0x000f2800000e0000 */
[----:B------:R3:W-:Y:S04]  /*62b0*/  SHFL.IDX PT, R9, R2, RZ, 0x181f ;  /* 0x00181fff02097589 */ /* 0x0007e800000e0000 */
[----:B------:R-:W2:Y:S01]  /*62c0*/  SHFL.IDX PT, R7, R4, RZ, 0x181f ;  /* 0x00181fff04077589 */ /* 0x000ea200000e0000 */
[-C--:B-----5:R-:W-:Y:S04]  /*62d0*/  IADD3 R14, P1, P0, R14, R10.reuse, R215 ;  /* 0x0000000a0e0e7210 */ /* 0x0a0fe8000783e0d7 */
[-C--:B----4-:R-:W-:Y:S02]  /*62e0*/  IADD3.X R15, RZ, R5.reuse, R216, P1, P0 ;  /* 0x00000005ff0f7210 */ /* 0x090fe40000fe04d8 */
[-C--:B------:R-:W-:Y:S02]  /*62f0*/  IADD3 R12, P1, P0, R13, R10.reuse, R212 ;  /* 0x0000000a0d0c7210 */ /* 0x080fe4000783e0d4 */
[----:B---3--:R-:W-:Y:S02]  /*6300*/  SHF.L.U64.HI R2, R194, 0x1, R197 ;  /* 0x00000001c2027819 */ /* 0x008fe400000102c5 */
[-CC-:B------:R-:W-:Y:S02]  /*6310*/  IADD3.X R13, RZ, R5.reuse, R213.reuse, P1, P0 ;  /* 0x00000005ff0d7210 */ /* 0x180fe40000fe04d5 */
[----:B------:R-:W-:Y:S04]  /*6320*/  IADD3 R10, P1, P0, R11, R10, R0 ;  /* 0x0000000a0b0a7210 */ /* 0x000fe8000783e000 */
[----:B------:R-:W-:Y:S01]  /*6330*/  IADD3.X R11, RZ, R5, R2, P1, P0 ;  /* 0x00000005ff0b7210 */ /* 0x000fe20000fe0402 */
[----:B------:R-:W-:Y:S01]  /*6340*/  IMAD.U32 R5, RZ, RZ, UR15 ;  /* 0x0000000fff057e24 */ /* 0x000fe2000f8e00ff */
[C---:B--2---:R-:W-:Y:S02]  /*6350*/  IADD3 R18, P1, R7.reuse, R215, RZ ;  /* 0x000000d707127210 */ /* 0x044fe40007f3e0ff */
[----:B------:R-:W-:Y:S03]  /*6360*/  IADD3 R16, P0, R7, R212, RZ ;  /* 0x000000d407107210 */ /* 0x000fe60007f1e0ff */
[C---:B------:R-:W-:Y:S01]  /*6370*/  IMAD.X R19, R9.reuse, 0x1, R216, P1 ;  /* 0x0000000109137824 */ /* 0x040fe200008e06d8 */
[----:B------:R-:W-:Y:S01]  /*6380*/  ISETP.NE.U32.AND P1, PT, R214, RZ, PT ;  /* 0x000000ffd600720c */ /* 0x000fe20003f25070 */
[----:B------:R-:W-:Y:S01]  /*6390*/  IMAD.X R17, R9, 0x1, R213, P0 ;  /* 0x0000000109117824 */ /* 0x000fe200000e06d5 */
[----:B------:R-:W-:Y:S01]  /*63a0*/  IADD3 R8, P0, R7, R0, RZ ;  /* 0x0000000007087210 */ /* 0x000fe20007f1e0ff */
[----:B------:R-:W-:Y:S04]  /*63b0*/  IMAD R7, R5, 0x6000, R196 ;  /* 0x0000600005077824 */ /* 0x000fe800078e02c4 */
[----:B------:R-:W-:Y:S01]  /*63c0*/  IMAD.X R9, R9, 0x1, R2, P0 ;  /* 0x0000000109097824 */ /* 0x000fe200000e0602 */
[----:B------:R2:W-:Y:S01]  /*63d0*/  LDGSTS.E.BYPASS.LTC128B.128 [R7], [R18.64], !P5 ;  /* 0x0000000012077fae */ /* 0x0005e2000e901d54 */
[----:B------:R-:W-:Y:S03]  /*63e0*/  ISETP.NE.U32.AND P0, PT, R208, RZ, PT ;  /* 0x000000ffd000720c */ /* 0x000fe60003f05070 */
[----:B------:R2:W-:Y:S04]  /*63f0*/  LDGSTS.E.BYPASS.LTC128B.128 [R7+0x2000], [R16.64], !P4 ;  /* 0x0200000010077fae */ /* 0x0005e8000e101d54 */
[----:B------:R2:W-:Y:S04]  /*6400*/  LDGSTS.E.BYPASS.LTC128B.128 [R7+0x4000], [R8.64], !P6 ;  /* 0x0400000008077fae */ /* 0x0005e8000f101d54 */
[----:B------:R2:W-:Y:S01]  /*6410*/  LDGSTS.E.BYPASS.LTC128B.128.ZFILL [R7+0x1000], [R14.64], P1 ;  /* 0x010000000e077fae */ /* 0x0005e20008941d54 */
[----:B------:R-:W-:Y:S11]  /*6420*/  ISETP.NE.U32.AND P1, PT, R211, RZ, PT ;  /* 0x000000ffd300720c */ /* 0x000ff60003f25070 */
[----:B------:R-:W-:Y:S02]  /*6430*/  @!UPT UIADD3 URZ, URZ, URZ, URZ ;  /* 0x0000003f3f3ff290 */ /* 0x000fe4000fffe03f */
[----:B------:R2:W-:Y:S04]  /*6440*/  LDGSTS.E.BYPASS.LTC128B.128.ZFILL [R7+0x3000], [R12.64], P1 ;  /* 0x030000000c077fae */ /* 0x0005e80008941d54 */
[----:B------:R2:W-:Y:S02]  /*6450*/  LDGSTS.E.BYPASS.LTC128B.128.ZFILL [R7+0x5000], [R10.64], P0 ;  /* 0x050000000a077fae */ /* 0x0005e40008141d54 */
.L_x_1974:
[C---:B--23--:R-:W-:Y:S01]  /*6460*/  HMMA.16816.F32.BF16 R4, R136.reuse, R140, RZ ;  /* 0x0000008c8804723c */ /* 0x04cfe200000418ff */
[----:B------:R-:W-:Y:S01]  /*6470*/  LDSM.16.M88.4 R180, [R189+UR4+0x10100] ;  /* 0x01010004bdb4783b */ /* 0x000fe20008000200 */
[----:B------:R-:W-:Y:S01]  /*6480*/  PLOP3.LUT P1, PT, PT, PT, UP1, 0x80, 0x0 ;  /* 0x000000000000781c */ /* 0x000fe20003f2f018 */
[----:B------:R-:W-:Y:S01]  /*6490*/  UIADD3 UR24, UR15, 0x1, URZ ;  /* 0x000000010f187890 */ /* 0x000fe2000fffe03f */
[CC--:B------:R-:W-:Y:S01]  /*64a0*/  IADD3 R0, R193.reuse, R133.reuse, RZ ;  /* 0x00000085c1007210 */ /* 0x0c0fe20007ffe0ff */
[----:B------:R-:W-:Y:S01]  /*64b0*/  UISETP.GE.AND UP2, UPT, UR15, 0x1, UPT ;  /* 0x000000010f00788c */ /* 0x000fe2000bf46270 */
[----:B------:R-:W-:Y:S02]  /*64c0*/  IADD3 R2, R193, R190, RZ ;  /* 0x000000bec1027210 */ /* 0x000fe40007ffe0ff */
[C---:B------:R-:W-:Y:S01]  /*64d0*/  HMMA.16816.F32.BF16 R8, R136.reuse, R142, RZ ;  /* 0x0000008e8808723c */ /* 0x040fe200000418ff */
[----:B------:R-:W-:Y:S01]  /*64e0*/  LDSM.16.M88.4 R140, [R185] ;  /* 0x00000000b98c783b */ /* 0x000fe20000000200 */
[----:B------:R-:W-:Y:S01]  /*64f0*/  PLOP3.LUT P0, PT, PT, PT, UP1, 0x80, 0x0 ;  /* 0x000000000000781c */ /* 0x000fe20003f0f018 */
[----:B------:R-:W-:Y:S01]  /*6500*/  USEL UR15, UR24, URZ, !UP2 ;  /* 0x0000003f180f7287 */ /* 0x000fe2000d000000 */
[----:B------:R-:W-:Y:S02]  /*6510*/  IADD3 R133, R186, R133, R193 ;  /* 0x00000085ba857210 */ /* 0x000fe40007ffe0c1 */
[----:B------:R-:W-:Y:S02]  /*6520*/  MOV R245, R203 ;  /* 0x000000cb00f57202 */ /* 0x000fe40000000f00 */
[C---:B----4-:R-:W-:Y:S01]  /*6530*/  HMMA.16816.F32.BF16 R12, R136.reuse, R144, RZ ;  /* 0x00000090880c723c */ /* 0x050fe200000418ff */
[----:B------:R-:W-:Y:S03]  /*6540*/  LDSM.16.M88.4 R176, [R0+0xe100] ;  /* 0x00e1000000b0783b */ /* 0x000fe60000000200 */
[----:B------:R-:W-:Y:S04]  /*6550*/  MOV R240, c[0x0][0x2ac] ;  /* 0x0000ab0000f07a02 */ /* 0x000fe80000000f00 */
[C---:B------:R-:W-:Y:S01]  /*6560*/  HMMA.16816.F32.BF16 R16, R136.reuse, R146, RZ ;  /* 0x000000928810723c */ /* 0x040fe200000418ff */
[----:B------:R-:W2:Y:S07]  /*6570*/  LDSM.16.M88.4 R144, [R0+0xc100] ;  /* 0x00c100000090783b */ /* 0x000eae0000000200 */
[C---:B-1----:R-:W-:Y:S01]  /*6580*/  HMMA.16816.F32.BF16 R20, R136.reuse, R148, RZ ;  /* 0x000000948814723c */ /* 0x042fe200000418ff */
[----:B------:R-:W0:Y:S07]  /*6590*/  LDGDEPBAR ;  /* 0x00000000000079af */ /* 0x000e2e0000000000 */
[C---:B------:R-:W-:Y:S01]  /*65a0*/  HMMA.16816.F32.BF16 R24, R136.reuse, R150, RZ ;  /* 0x000000968818723c */ /* 0x040fe200000418ff */
[----:B------:R-:W-:Y:S07]  /*65b0*/  LDSM.16.M88.4 R148, [R0+0xd100] ;  /* 0x00d100000094783b */ /* 0x000fee0000000200 */
[C---:B------:R-:W-:Y:S08]  /*65c0*/  HMMA.16816.F32.BF16 R28, R136.reuse, R152, RZ ;  /* 0x00000098881c723c */ /* 0x040ff000000418ff */
[----:B------:R-:W-:Y:S01]  /*65d0*/  HMMA.16816.F32.BF16 R32, R136, R154, RZ ;  /* 0x0000009a8820723c */ /* 0x000fe200000418ff */
[----:B------:R-:W1:Y:S07]  /*65e0*/  LDSM.16.M88.4 R136, [R0+0xc900] ;  /* 0x00c900000088783b */ /* 0x000e6e0000000200 */
[C---:B------:R-:W-:Y:S01]  /*65f0*/  HMMA.16816.F32.BF16 R4, R156.reuse, R160, R4 ;  /* 0x000000a09c04723c */ /* 0x040fe20000041804 */
[----:B------:R-:W3:Y:S07]  /*6600*/  LDSM.16.M88.4 R152, [R0+0xd900] ;  /* 0x00d900000098783b */ /* 0x000eee0000000200 */
[C---:B------:R-:W-:Y:S01]  /*6610*/  HMMA.16816.F32.BF16 R8, R156.reuse, R162, R8 ;  /* 0x000000a29c08723c */ /* 0x040fe20000041808 */
[----:B------:R-:W-:Y:S07]  /*6620*/  LDSM.16.M88.4 R160, [R184] ;  /* 0x00000000b8a0783b */ /* 0x000fee0000000200 */
[C---:B------:R-:W-:Y:S08]  /*6630*/  HMMA.16816.F32.BF16 R12, R156.reuse, R164, R12 ;  /* 0x000000a49c0c723c */ /* 0x040ff0000004180c */
[C---:B------:R-:W-:Y:S01]  /*6640*/  HMMA.16816.F32.BF16 R16, R156.reuse, R166, R16 ;  /* 0x000000a69c10723c */ /* 0x040fe20000041810 */
[----:B------:R-:W4:Y:S07]  /*6650*/  LDSM.16.M88.4 R164, [R2+0xc100] ;  /* 0x00c1000002a4783b */ /* 0x000f2e0000000200 */
[C---:B------:R-:W-:Y:S08]  /*6660*/  HMMA.16816.F32.BF16 R20, R156.reuse, R168, R20 ;  /* 0x000000a89c14723c */ /* 0x040ff00000041814 */
[C---:B------:R-:W-:Y:S01]  /*6670*/  HMMA.16816.F32.BF16 R24, R156.reuse, R170, R24 ;  /* 0x000000aa9c18723c */ /* 0x040fe20000041818 */
[----:B------:R-:W-:Y:S07]  /*6680*/  LDSM.16.M88.4 R168, [R190+0xe100] ;  /* 0x00e10000bea8783b */ /* 0x000fee0000000200 */
[C---:B------:R-:W-:Y:S08]  /*6690*/  HMMA.16816.F32.BF16 R28, R156.reuse, R172, R28 ;  /* 0x000000ac9c1c723c */ /* 0x040ff0000004181c */
[----:B------:R-:W-:Y:S01]  /*66a0*/  HMMA.16816.F32.BF16 R32, R156, R174, R32 ;  /* 0x000000ae9c20723c */ /* 0x000fe20000041820 */
[----:B------:R-:W5:Y:S07]  /*66b0*/  LDSM.16.M88.4 R156, [R2+0xc900] ;  /* 0x00c90000029c783b */ /* 0x000f6e0000000200 */
[C---:B--2---:R-:W-:Y:S01]  /*66c0*/  HMMA.16816.F32.BF16 R4, R140.reuse, R144, R4 ;  /* 0x000000908c04723c */ /* 0x044fe20000041804 */
[----:B------:R-:W-:Y:S07]  /*66d0*/  LDSM.16.M88.4 R172, [R190+0xe900] ;  /* 0x00e90000beac783b */ /* 0x000fee0000000200 */
[C---:B------:R-:W-:Y:S01]  /*66e0*/  HMMA.16816.F32.BF16 R8, R140.reuse, R146, R8 ;  /* 0x000000928c08723c */ /* 0x040fe20000041808 */
[----:B------:R-:W2:Y:S07]  /*66f0*/  LDSM.16.M88.4 R144, [R2+0xd100] ;  /* 0x00d100000290783b */ /* 0x000eae0000000200 */
[C---:B-1----:R-:W-:Y:S08]  /*6700*/  HMMA.16816.F32.BF16 R12, R140.reuse, R136, R12 ;  /* 0x000000888c0c723c */ /* 0x042ff0000004180c */
[C---:B------:R-:W-:Y:S01]  /*6710*/  HMMA.16816.F32.BF16 R16, R140.reuse, R138, R16 ;  /* 0x0000008a8c10723c */ /* 0x040fe20000041810 */
[----:B------:R-:W1:Y:S07]  /*6720*/  LDSM.16.M88.4 R136, [R2+0xd900] ;  /* 0x00d900000288783b */ /* 0x000e6e0000000200 */
[C---:B------:R-:W-:Y:S08]  /*6730*/  HMMA.16816.F32.BF16 R20, R140.reuse, R148, R20 ;  /* 0x000000948c14723c */ /* 0x040ff00000041814 */
[C---:B------:R-:W-:Y:S01]  /*6740*/  HMMA.16816.F32.BF16 R24, R140.reuse, R150, R24 ;  /* 0x000000968c18723c */ /* 0x040fe20000041818 */
[----:B------:R-:W-:Y:S07]  /*6750*/  LDSM.16.M88.4 R148, [R189+UR4+0xe100] ;  /* 0x00e10004bd94783b */ /* 0x000fee0008000200 */
[C---:B---3--:R-:W-:Y:S08]  /*6760*/  HMMA.16816.F32.BF16 R28, R140.reuse, R152, R28 ;  /* 0x000000988c1c723c */ /* 0x048ff0000004181c */
[----:B------:R-:W-:Y:S01]  /*6770*/  HMMA.16816.F32.BF16 R32, R140, R154, R32 ;  /* 0x0000009a8c20723c */ /* 0x000fe20000041820 */
[----:B------:R-:W3:Y:S07]  /*6780*/  LDSM.16.M88.4 R140, [R191+0x4000] ;  /* 0x00400000bf8c783b */ /* 0x000eee0000000200 */
[C---:B----4-:R-:W-:Y:S01]  /*6790*/  HMMA.16816.F32.BF16 R4, R160.reuse, R164, R4 ;  /* 0x000000a4a004723c */ /* 0x050fe20000041804 */
[----:B------:R-:W4:Y:S07]  /*67a0*/  LDSM.16.M88.4 R152, [R189+UR4+0xe900] ;  /* 0x00e90004bd98783b */ /* 0x000f2e0008000200 */
[C---:B------:R-:W-:Y:S01]  /*67b0*/  HMMA.16816.F32.BF16 R8, R160.reuse, R166, R8 ;  /* 0x000000a6a008723c */ /* 0x040fe20000041808 */
[----:B------:R-:W-:Y:S07]  /*67c0*/  LDSM.16.M88.4 R164, [R189+UR4+0xf900] ;  /* 0x00f90004bda4783b */ /* 0x000fee0008000200 */
[C---:B-----5:R-:W-:Y:S08]  /*67d0*/  HMMA.16816.F32.BF16 R12, R160.reuse, R156, R12 ;  /* 0x0000009ca00c723c */ /* 0x060ff0000004180c */
[C---:B------:R-:W-:Y:S01]  /*67e0*/  HMMA.16816.F32.BF16 R16, R160.reuse, R158, R16 ;  /* 0x0000009ea010723c */ /* 0x040fe20000041810 */
[----:B------:R-:W5:Y:S07]  /*67f0*/  LDSM.16.M88.4 R156, [R189+UR4+0xf100] ;  /* 0x00f10004bd9c783b */ /* 0x000f6e0008000200 */
[C---:B--2---:R-:W-:Y:S08]  /*6800*/  HMMA.16816.F32.BF16 R20, R160.reuse, R144, R20 ;  /* 0x00000090a014723c */ /* 0x044ff00000041814 */
[C---:B------:R-:W-:Y:S01]  /*6810*/  HMMA.16816.F32.BF16 R24, R160.reuse, R146, R24 ;  /* 0x00000092a018723c */ /* 0x040fe20000041818 */
[----:B------:R-:W2:Y:S07]  /*6820*/  LDSM.16.M88.4 R144, [R187+0x4000] ;  /* 0x00400000bb90783b */ /* 0x000eae0000000200 */
[C---:B-1----:R-:W-:Y:S08]  /*6830*/  HMMA.16816.F32.BF16 R28, R160.reuse, R136, R28 ;  /* 0x00000088a01c723c */ /* 0x042ff0000004181c */
[----:B------:R-:W-:Y:S01]  /*6840*/  HMMA.16816.F32.BF16 R32, R160, R138, R32 ;  /* 0x0000008aa020723c */ /* 0x000fe20000041820 */
[----:B------:R-:W1:Y:S07]  /*6850*/  LDSM.16.M88.4 R136, [R190+0xf100] ;  /* 0x00f10000be88783b */ /* 0x000e6e0000000200 */
[C---:B---3--:R-:W-:Y:S01]  /*6860*/  HMMA.16816.F32.BF16 R4, R140.reuse, R148, R4 ;  /* 0x000000948c04723c */ /* 0x048fe20000041804 */
[----:B------:R-:W-:Y:S07]  /*6870*/  LDSM.16.M88.4 R160, [R185+0x4000] ;  /* 0x00400000b9a0783b */ /* 0x000fee0000000200 */
[C---:B------:R-:W-:Y:S01]  /*6880*/  HMMA.16816.F32.BF16 R8, R140.reuse, R150, R8 ;  /* 0x000000968c08723c */ /* 0x040fe20000041808 */
[----:B------:R-:W3:Y:S07]  /*6890*/  LDSM.16.M88.4 R148, [R190+0xf900] ;  /* 0x00f90000be94783b */ /* 0x000eee0000000200 */
[C---:B----4-:R-:W-:Y:S08]  /*68a0*/  HMMA.16816.F32.BF16 R12, R140.reuse, R152, R12 ;  /* 0x000000988c0c723c */ /* 0x050ff0000004180c */
[C---:B------:R-:W-:Y:S01]  /*68b0*/  HMMA.16816.F32.BF16 R16, R140.reuse, R154, R16 ;  /* 0x0000009a8c10723c */ /* 0x040fe20000041810 */
[----:B------:R-:W-:Y:S07]  /*68c0*/  LDSM.16.M88.4 R152, [R0+0xf100] ;  /* 0x00f100000098783b */ /* 0x000fee0000000200 */
[C---:B-----5:R-:W-:Y:S08]  /*68d0*/  HMMA.16816.F32.BF16 R20, R140.reuse, R156, R20 ;  /* 0x0000009c8c14723c */ /* 0x060ff00000041814 */
[C---:B------:R-:W-:Y:S01]  /*68e0*/  HMMA.16816.F32.BF16 R24, R140.reuse, R158, R24 ;  /* 0x0000009e8c18723c */ /* 0x040fe20000041818 */
[----:B------:R-:W-:Y:S07]  /*68f0*/  LDSM.16.M88.4 R156, [R0+0xf900] ;  /* 0x00f90000009c783b */ /* 0x000fee0000000200 */
[C---:B------:R-:W-:Y:S08]  /*6900*/  HMMA.16816.F32.BF16 R28, R140.reuse, R164, R28 ;  /* 0x000000a48c1c723c */ /* 0x040ff0000004181c */
[----:B------:R-:W-:Y:S01]  /*6910*/  HMMA.16816.F32.BF16 R32, R140, R166, R32 ;  /* 0x000000a68c20723c */ /* 0x000fe20000041820 */
[----:B------:R-:W4:Y:S07]  /*6920*/  LDSM.16.M88.4 R140, [R0+0xe900] ;  /* 0x00e90000008c783b */ /* 0x000f2e0000000200 */
[C---:B--2---:R-:W-:Y:S01]  /*6930*/  HMMA.16816.F32.BF16 R4, R144.reuse, R168, R4 ;  /* 0x000000a89004723c */ /* 0x044fe20000041804 */
[----:B------:R-:W-:Y:S07]  /*6940*/  LDSM.16.M88.4 R164, [R184+0x4000] ;  /* 0x00400000b8a4783b */ /* 0x000fee0000000200 */
[C---:B------:R-:W-:Y:S01]  /*6950*/  HMMA.16816.F32.BF16 R8, R144.reuse, R170, R8 ;  /* 0x000000aa9008723c */ /* 0x040fe20000041808 */
[----:B------:R-:W2:Y:S07]  /*6960*/  LDSM.16.M88.4 R168, [R2+0xe100] ;  /* 0x00e1000002a8783b */ /* 0x000eae0000000200 */
[C---:B------:R-:W-:Y:S08]  /*6970*/  HMMA.16816.F32.BF16 R12, R144.reuse, R172, R12 ;  /* 0x000000ac900c723c */ /* 0x040ff0000004180c */
[C---:B------:R-:W-:Y:S01]  /*6980*/  HMMA.16816.F32.BF16 R16, R144.reuse, R174, R16 ;  /* 0x000000ae9010723c */ /* 0x040fe20000041810 */
[----:B------:R-:W-:Y:S07]  /*6990*/  LDSM.16.M88.4 R172, [R191+0x8000] ;  /* 0x00800000bfac783b */ /* 0x000fee0000000200 */
[C---:B-1----:R-:W-:Y:S08]  /*69a0*/  HMMA.16816.F32.BF16 R20, R144.reuse, R136, R20 ;  /* 0x000000889014723c */ /* 0x042ff00000041814 */
[C---:B------:R-:W-:Y:S01]  /*69b0*/  HMMA.16816.F32.BF16 R24, R144.reuse, R138, R24 ;  /* 0x0000008a9018723c */ /* 0x040fe20000041818 */
[----:B------:R-:W1:Y:S07]  /*69c0*/  LDSM.16.M88.4 R136, [R133+0xe900] ;  /* 0x00e900008588783b */ /* 0x000e6e0000000200 */
[C---:B---3--:R-:W-:Y:S08]  /*69d0*/  HMMA.16816.F32.BF16 R28, R144.reuse, R148, R28 ;  /* 0x00000094901c723c */ /* 0x048ff0000004181c */
[----:B------:R-:W-:Y:S01]  /*69e0*/  HMMA.16816.F32.BF16 R32, R144, R150, R32 ;  /* 0x000000969020723c */ /* 0x000fe20000041820 */
[----:B------:R-:W3:Y:S07]  /*69f0*/  LDSM.16.M88.4 R144, [R133+0xf100] ;  /* 0x00f100008590783b */ /* 0x000eee0000000200 */
[C---:B------:R-:W-:Y:S01]  /*6a00*/  HMMA.16816.F32.BF16 R4, R160.reuse, R176, R4 ;  /* 0x000000b0a004723c */ /* 0x040fe20000041804 */
[----:B------:R-:W5:Y:S07]  /*6a10*/  LDSM.16.M88.4 R148, [R133+0xf900] ;  /* 0x00f900008594783b */ /* 0x000f6e0000000200 */
[C---:B------:R-:W-:Y:S01]  /*6a20*/  HMMA.16816.F32.BF16 R8, R160.reuse, R178, R8 ;  /* 0x000000b2a008723c */ /* 0x040fe20000041808 */
[----:B------:R-:W-:Y:S07]  /*6a30*/  LDSM.16.M88.4 R176, [R190+0x10100] ;  /* 0x01010000beb0783b */ /* 0x000fee0000000200 */
[C---:B----4-:R-:W-:Y:S08]  /*6a40*/  HMMA.16816.F32.BF16 R12, R160.reuse, R140, R12 ;  /* 0x0000008ca00c723c */ /* 0x050ff0000004180c */
[C---:B------:R-:W-:Y:S01]  /*6a50*/  HMMA.16816.F32.BF16 R16, R160.reuse, R142, R16 ;  /* 0x0000008ea010723c */ /* 0x040fe20000041810 */
[----:B------:R-:W4:Y:S07]  /*6a60*/  LDSM.16.M88.4 R140, [R189+UR4+0x10900] ;  /* 0x01090004bd8c783b */ /* 0x000f2e0008000200 */
[C---:B------:R-:W-:Y:S08]  /*6a70*/  HMMA.16816.F32.BF16 R20, R160.reuse, R152, R20 ;  /* 0x00000098a014723c */ /* 0x040ff00000041814 */
[C---:B------:R-:W-:Y:S01]  /*6a80*/  HMMA.16816.F32.BF16 R24, R160.reuse, R154, R24 ;  /* 0x0000009aa018723c */ /* 0x040fe20000041818 */
[----:B------:R-:W3:Y:S07]  /*6a90*/  LDSM.16.M88.4 R152, [R189+UR4+0x11100] ;  /* 0x01110004bd98783b */ /* 0x000eee0008000200 */
[C---:B------:R-:W-:Y:S08]  /*6aa0*/  HMMA.16816.F32.BF16 R28, R160.reuse, R156, R28 ;  /* 0x0000009ca01c723c */ /* 0x040ff0000004181c */
[----:B------:R-:W-:Y:S01]  /*6ab0*/  HMMA.16816.F32.BF16 R32, R160, R158, R32 ;  /* 0x0000009ea020723c */ /* 0x000fe20000041820 */
[----:B------:R-:W4:Y:S07]  /*6ac0*/  LDSM.16.M88.4 R156, [R189+UR4+0x11900] ;  /* 0x01190004bd9c783b */ /* 0x000f2e0008000200 */
[C---:B--2---:R-:W-:Y:S01]  /*6ad0*/  HMMA.16816.F32.BF16 R4, R164.reuse, R168, R4 ;  /* 0x000000a8a404723c */ /* 0x044fe20000041804 */
[----:B------:R-:W2:Y:S07]  /*6ae0*/  LDSM.16.M88.4 R160, [R187+0x8000] ;  /* 0x00800000bba0783b */ /* 0x000eae0000000200 */
[C---:B------:R-:W-:Y:S01]  /*6af0*/  HMMA.16816.F32.BF16 R8, R164.reuse, R170, R8 ;  /* 0x000000aaa408723c */ /* 0x040fe20000041808 */
[----:B------:R-:W-:Y:S07]  /*6b00*/  LDSM.16.M88.4 R168, [R0+0x10100] ;  /* 0x0101000000a8783b */ /* 0x000fee0000000200 */
[C---:B-1----:R-:W-:Y:S08]  /*6b10*/  HMMA.16816.F32.BF16 R12, R164.reuse, R136, R12 ;  /* 0x00000088a40c723c */ /* 0x042ff0000004180c */
[C---:B------:R-:W-:Y:S01]  /*6b20*/  HMMA.16816.F32.BF16 R16, R164.reuse, R138, R16 ;  /* 0x0000008aa410723c */ /* 0x040fe20000041810 */
[----:B------:R-:W1:Y:S07]  /*6b30*/  LDSM.16.M88.4 R136, [R190+0x10900] ;  /* 0x01090000be88783b */ /* 0x000e6e0000000200 */
[C---:B---3--:R-:W-:Y:S08]  /*6b40*/  HMMA.16816.F32.BF16 R20, R164.reuse, R144, R20 ;  /* 0x00000090a414723c */ /* 0x048ff00000041814 */
[C---:B------:R-:W-:Y:S01]  /*6b50*/  HMMA.16816.F32.BF16 R24, R164.reuse, R146, R24 ;  /* 0x00000092a418723c */ /* 0x040fe20000041818 */
[----:B------:R-:W3:Y:S07]  /*6b60*/  LDSM.16.M88.4 R144, [R190+0x11100] ;  /* 0x01110000be90783b */ /* 0x000eee0000000200 */
[C---:B-----5:R-:W-:Y:S08]  /*6b70*/  HMMA.16816.F32.BF16 R28, R164.reuse, R148, R28 ;  /* 0x00000094a41c723c */ /* 0x060ff0000004181c */
[----:B------:R-:W-:Y:S01]  /*6b80*/  HMMA.16816.F32.BF16 R32, R164, R150, R32 ;  /* 0x00000096a420723c */ /* 0x000fe20000041820 */
[----:B------:R-:W5:Y:S07]  /*6b90*/  LDSM.16.M88.4 R148, [R190+0x11900] ;  /* 0x01190000be94783b */ /* 0x000f6e0000000200 */
[C---:B------:R-:W-:Y:S01]  /*6ba0*/  HMMA.16816.F32.BF16 R4, R172.reuse, R180, R4 ;  /* 0x000000b4ac04723c */ /* 0x040fe20000041804 */
[----:B------:R-:W1:Y:S07]  /*6bb0*/  LDSM.16.M88.4 R164, [R185+0x8000] ;  /* 0x00800000b9a4783b */ /* 0x000e6e0000000200 */
        /* <DEDUP_REMOVED lines=10> */
[----:B------:R-:W4:Y:S07]  /*6c60*/  LDSM.16.M88.4 R156, [R0+0x11900] ;  /* 0x01190000009c783b */ /* 0x000f2e0000000200 */
[C---:B--2---:R-:W-:Y:S01]  /*6c70*/  HMMA.16816.F32.BF16 R4, R160.reuse, R176, R4 ;  /* 0x000000b0a004723c */ /* 0x044fe20000041804 */
[----:B------:R-:W2:Y:S07]  /*6c80*/  LDSM.16.M88.4 R172, [R184+0x8000] ;  /* 0x00800000b8ac783b */ /* 0x000eae0000000200 */
[C---:B------:R-:W-:Y:S08]  /*6c90*/  HMMA.16816.F32.BF16 R8, R160.reuse, R178, R8 ;  /* 0x000000b2a008723c */ /* 0x040ff00000041808 */
[C---:B-1----:R-:W-:Y:S08]  /*6ca0*/  HMMA.16816.F32.BF16 R12, R160.reuse, R136, R12 ;  /* 0x00000088a00c723c */ /* 0x042ff0000004180c */
[C---:B------:R-:W-:Y:S01]  /*6cb0*/  HMMA.16816.F32.BF16 R16, R160.reuse, R138, R16 ;  /* 0x0000008aa010723c */ /* 0x040fe20000041810 */
[----:B------:R-:W1:Y:S07]  /*6cc0*/  LDSM.16.M88.4 R136, [R133+0x10900] ;  /* 0x010900008588783b */ /* 0x000e6e0000000200 */
[C---:B---3--:R-:W-:Y:S08]  /*6cd0*/  HMMA.16816.F32.BF16 R20, R160.reuse, R144, R20 ;  /* 0x00000090a014723c */ /* 0x048ff00000041814 */
[C---:B------:R-:W-:Y:S08]  /*6ce0*/  HMMA.16816.F32.BF16 R24, R160.reuse, R146, R24 ;  /* 0x00000092a018723c */ /* 0x040ff00000041818 */
[C---:B-----5:R-:W-:Y:S08]  /*6cf0*/  HMMA.16816.F32.BF16 R28, R160.reuse, R148, R28 ;  /* 0x00000094a01c723c */ /* 0x060ff0000004181c */
[----:B------:R-:W-:Y:S08]  /*6d00*/  HMMA.16816.F32.BF16 R32, R160, R150, R32 ;  /* 0x00000096a020723c */ /* 0x000ff00000041820 */
[C---:B------:R-:W-:Y:S08]  /*6d10*/  HMMA.16816.F32.BF16 R4, R164.reuse, R168, R4 ;  /* 0x000000a8a404723c */ /* 0x040ff00000041804 */
[C---:B------:R-:W-:Y:S08]  /*6d20*/  HMMA.16816.F32.BF16 R8, R164.reuse, R170, R8 ;  /* 0x000000aaa408723c */ /* 0x040ff00000041808 */
[C---:B----4-:R-:W-:Y:S08]  /*6d30*/  HMMA.16816.F32.BF16 R12, R164.reuse, R140, R12 ;  /* 0x0000008ca40c723c */ /* 0x050ff0000004180c */
[C---:B------:R-:W-:Y:S01]  /*6d40*/  HMMA.16816.F32.BF16 R16, R164.reuse, R142, R16 ;  /* 0x0000008ea410723c */ /* 0x040fe20000041810 */
[----:B------:R-:W3:Y:S07]  /*6d50*/  LDSM.16.M88.4 R140, [R133+0x11100] ;  /* 0x01110000858c783b */ /* 0x000eee0000000200 */
        /* <DEDUP_REMOVED lines=8> */
[----:B------:R-:W1:Y:S03]  /*6de0*/  LDSM.16.M88.4 R136, [R133+0x11900] ;  /* 0x011900008588783b */ /* 0x000e660000000200 */
[----:B------:R-:W-:Y:S02]  /*6df0*/  FMUL.FTZ R179, R4, c[0x0][0x320] ;  /* 0x0000c80004b37a20 */ /* 0x000fe40000410000 */
[----:B------:R-:W-:Y:S02]  /*6e00*/  FMUL.FTZ R181, R5, c[0x0][0x320] ;  /* 0x0000c80005b57a20 */ /* 0x000fe40000410000 */
[C---:B---3--:R-:W-:Y:S02]  /*6e10*/  HMMA.16816.F32.BF16 R20, R172.reuse, R140, R20 ;  /* 0x0000008cac14723c */ /* 0x048fe40000041814 */
[----:B------:R-:W2:Y:S02]  /*6e20*/  MUFU.TANH R179, R179 ;  /* 0x000000b300b37308 */ /* 0x000ea40000002400 */
[----:B------:R-:W-:Y:S02]  /*6e30*/  FMUL.FTZ R176, R6, c[0x0][0x320] ;  /* 0x0000c80006b07a20 */ /* 0x000fe40000410000 */
[----:B------:R-:W-:Y:S02]  /*6e40*/  FMUL.FTZ R177, R7, c[0x0][0x320] ;  /* 0x0000c80007b17a20 */ /* 0x000fe40000410000 */
[C---:B------:R-:W-:Y:S04]  /*6e50*/  HMMA.16816.F32.BF16 R24, R172.reuse, R142, R24 ;  /* 0x0000008eac18723c */ /* 0x040fe80000041818 */
[----:B------:R-:W3:Y:S01]  /*6e60*/  MUFU.TANH R181, R181 ;  /* 0x000000b500b57308 */ /* 0x000ee20000002400 */
[----:B------:R-:W-:Y:S02]  /*6e70*/  FMUL.FTZ R182, R8, c[0x0][0x320] ;  /* 0x0000c80008b67a20 */ /* 0x000fe40000410000 */
[----:B------:R-:W-:Y:S02]  /*6e80*/  FMUL.FTZ R218, R9, c[0x0][0x320] ;  /* 0x0000c80009da7a20 */ /* 0x000fe40000410000 */
[----:B------:R-:W-:Y:S03]  /*6e90*/  FMUL.FTZ R178, R10, c[0x0][0x320] ;  /* 0x0000c8000ab27a20 */ /* 0x000fe60000410000 */
[----:B------:R-:W-:Y:S02]  /*6ea0*/  FMUL.FTZ R180, R11, c[0x0][0x320] ;  /* 0x0000c8000bb47a20 */ /* 0x000fe40000410000 */
[----:B------:R-:W4:Y:S01]  /*6eb0*/  MUFU.TANH R176, R176 ;  /* 0x000000b000b07308 */ /* 0x000f220000002400 */
[----:B------:R-:W-:Y:S02]  /*6ec0*/  FMUL.FTZ R222, R12, c[0x0][0x320] ;  /* 0x0000c8000cde7a20 */ /* 0x000fe40000410000 */
[----:B------:R-:W-:Y:S02]  /*6ed0*/  FMUL.FTZ R221, R13, c[0x0][0x320] ;  /* 0x0000c8000ddd7a20 */ /* 0x000fe40000410000 */
[----:B------:R-:W-:Y:S02]  /*6ee0*/  FMUL.FTZ R217, R14, c[0x0][0x320] ;  /* 0x0000c8000ed97a20 */ /* 0x000fe40000410000 */
[----:B------:R-:W-:Y:S02]  /*6ef0*/  FMUL.FTZ R183, R15, c[0x0][0x320] ;  /* 0x0000c8000fb77a20 */ /* 0x000fe40000410000 */
[----:B------:R-:W-:Y:S01]  /*6f00*/  FMUL.FTZ R225, R16, c[0x0][0x320] ;  /* 0x0000c80010e17a20 */ /* 0x000fe20000410000 */
[----:B------:R-:W2:Y:S01]  /*6f10*/  MUFU.TANH R177, R177 ;  /* 0x000000b100b17308 */ /* 0x000ea20000002400 */
[C---:B-1----:R-:W-:Y:S03]  /*6f20*/  HMMA.16816.F32.BF16 R28, R172.reuse, R136, R28 ;  /* 0x00000088ac1c723c */ /* 0x042fe6000004181c */
[----:B------:R-:W-:Y:S02]  /*6f30*/  FMUL.FTZ R226, R17, c[0x0][0x320] ;  /* 0x0000c80011e27a20 */ /* 0x000fe40000410000 */
[----:B------:R-:W-:Y:S02]  /*6f40*/  FMUL.FTZ R220, R18, c[0x0][0x320] ;  /* 0x0000c80012dc7a20 */ /* 0x000fe40000410000 */
[----:B------:R-:W-:Y:S01]  /*6f50*/  FMUL.FTZ R219, R19, c[0x0][0x320] ;  /* 0x0000c80013db7a20 */ /* 0x000fe20000410000 */
[----:B------:R-:W-:Y:S01]  /*6f60*/  HMMA.16816.F32.BF16 R32, R172, R138, R32 ;  /* 0x0000008aac20723c */ /* 0x000fe20000041820 */
[----:B------:R-:W1:Y:S03]  /*6f70*/  MUFU.TANH R182, R182 ;  /* 0x000000b600b67308 */ /* 0x000e660000002400 */
[----:B------:R-:W-:Y:S02]  /*6f80*/  FMUL.FTZ R230, R20, c[0x0][0x320] ;  /* 0x0000c80014e67a20 */ /* 0x000fe40000410000 */
[----:B------:R-:W-:Y:S02]  /*6f90*/  FMUL.FTZ R229, R21, c[0x0][0x320] ;  /* 0x0000c80015e57a20 */ /* 0x000fe40000410000 */
[----:B------:R-:W-:Y:S03]  /*6fa0*/  @P1 IMAD.HI.U32 R175, R203, c[0x0][0x2c8], RZ ;  /* 0x0000b200cbaf1a27 */ /* 0x000fe600078e00ff */
[----:B------:R-:W1:Y:S01]  /*6fb0*/  MUFU.TANH R218, R218 ;  /* 0x000000da00da7308 */ /* 0x000e620000002400 */
[----:B------:R-:W-:Y:S01]  /*6fc0*/  FMUL.FTZ R224, R22, c[0x0][0x320] ;  /* 0x0000c80016e07a20 */ /* 0x000fe20000410000 */
[----:B------:R-:W-:Y:S01]  /*6fd0*/  @P0 SHF.R.U32.HI R245, RZ, c[0x0][0x2cc], R175 ;  /* 0x0000b300fff50a19 */ /* 0x000fe200000116af */
[----:B------:R-:W-:Y:S01]  /*6fe0*/  FMUL.FTZ R223, R23, c[0x0][0x320] ;  /* 0x0000c80017df7a20 */ /* 0x000fe20000410000 */
[----:B------:R-:W-:Y:S01]  /*6ff0*/  SHF.L.U32 R175, R210, 0x6, RZ ;  /* 0x00000006d2af7819 */ /* 0x000fe200000006ff */
[----:B------:R-:W-:Y:S01]  /*7000*/  FMUL.FTZ R232, R24, c[0x0][0x320] ;  /* 0x0000c80018e87a20 */ /* 0x000fe20000410000 */
[----:B------:R-:W-:Y:S01]  /*7010*/  PLOP3.LUT P0, PT, PT, PT, UP0, 0x40, 0x0 ;  /* 0x000000000000781c */ /* 0x000fe20003f0e808 */
[----:B------:R-:W5:Y:S01]  /*7020*/  SHFL.IDX PT, R247, R245, RZ, 0x1c1f ;  /* 0x001c1ffff5f77589 */ /* 0x000f6200000e0000 */
[----:B------:R-:W-:Y:S01]  /*7030*/  FMUL.FTZ R231, R25, c[0x0][0x320] ;  /* 0x0000c80019e77a20 */ /* 0x000fe20000410000 */
[----:B------:R-:W-:Y:S01]  /*7040*/  IADD3 R241, -R204, 0x1, -R175 ;  /* 0x00000001ccf17810 */ /* 0x000fe20007ffe9af */
        /* <DEDUP_REMOVED lines=13> */
[----:B------:R-:W-:Y:S05]  /*7120*/  IMAD R241, R240, c[0x0][0x1d0], R241 ;  /* 0x00007400f0f17a24 */ /* 0x000fea00078e02f1 */
[----:B------:R-:W-:Y:S04]  /*7130*/  IADD3 R241, R241, -c[0x0][0x168], RZ ;  /* 0x80005a00f1f17a10 */ /* 0x000fe80007ffe0ff */
[----:B------:R-:W1:Y:S01]  /*7140*/  MUFU.TANH R221, R221 ;  /* 0x000000dd00dd7308 */ /* 0x000e620000002400 */
[C---:B------:R-:W-:Y:S02]  /*7150*/  IADD3 R242, R241.reuse, c[0x0][0x328], RZ ;  /* 0x0000ca00f1f27a10 */ /* 0x040fe40007ffe0ff */
[----:B------:R-:W-:Y:S02]  /*7160*/  IADD3 R241, R241, UR13, RZ ;  /* 0x0000000df1f17c10 */ /* 0x000fe4000fffe0ff */
[-C--:B-----5:R-:W-:Y:S02]  /*7170*/  IADD3 R244, R242, R247.reuse, RZ ;  /* 0x000000f7f2f47210 */ /* 0x0a0fe40007ffe0ff */
[----:B------:R-:W-:Y:S03]  /*7180*/  IADD3 R243, R241, R247, RZ ;  /* 0x000000f7f1f37210 */ /* 0x000fe60007ffe0ff */
        /* <DEDUP_REMOVED lines=23> */
[----:B--234-:R-:W-:Y:S01]  /*7300*/  IMAD R247, R240, c[0x0][0x1d0], R247 ;  /* 0x00007400f0f77a24 */ /* 0x01cfe200078e02f7 */
[----:B------:R-:W-:Y:S04]  /*7310*/  BSSY B0, `(.L_x_1976) ;  /* 0x0000012000007945 */ /* 0x000fe80003800000 */
        /* <DEDUP_REMOVED lines=12> */
.L_x_1977:
[----:B------:R-:W-:Y:S04]  /*73e0*/  MOV R0, 0x1 ;  /* 0x0000000100007802 */ /* 0x000fe80000000f00 */
[----:B------:R-:W-:Y:S11]  /*73f0*/  ISETP.NE.AND P0, PT, R0, c[0x0][0x32c], PT ;  /* 0x0000cb0000007a0c */ /* 0x000ff60003f05270 */
[----:B------:R-:W-:Y:S02]  /*7400*/  @!UPT UIADD3 URZ, URZ, URZ, URZ ;  /* 0x0000003f3f3ff290 */ /* 0x000fe4000fffe03f */
[----:B------:R-:W-:Y:S05]  /*7410*/  @P0 IMAD.HI.U32 R0, R2, c[0x0][0x330], RZ ;  /* 0x0000cc0002000a27 */ /* 0x000fea00078e00ff */
[----:B------:R-:W-:Y:S02]  /*7420*/  @P0 SHF.R.U32.HI R2, RZ, c[0x0][0x334], R0 ;  /* 0x0000cd00ff020a19 */ /* 0x000fe40000011600 */
.L_x_1978:
[----:B------:R-:W-:Y:S05]  /*7430*/  BSYNC B0 ;  /* 0x0000000000007941 */ /* 0x000fea0003800000 */
.L_x_1976:
[----:B------:R-:W-:Y:S04]  /*7440*/  IMAD R5, R2, c[0x0][0x32c], -R175 ;  /* 0x0000cb0002057a24 */ /* 0x000fe800078e0aaf */
[----:B------:R-:W-:Y:S05]  /*7450*/  IMAD.IADD R0, R5, 0x1, -R204 ;  /* 0x0000000105007824 */ /* 0x000fea00078e0acc */
[----:B------:R-:W-:Y:S02]  /*7460*/  IADD3 R5, R0, c[0x0][0x32c], RZ ;  /* 0x0000cb0000057a10 */ /* 0x000fe40007ffe0ff */
[----:B------:R-:W-:Y:S02]  /*7470*/  IMNMX R243, R243, R0, !PT ;  /* 0x00000000f3f37217 */ /* 0x000fe40007800200 */
[----:B------:R-:W-:Y:S02]  /*7480*/  IMNMX R244, R244, R5, PT ;  /* 0x00000005f4f47217 */ /* 0x000fe40003800200 */
.L_x_1975:
[----:B--234-:R-:W-:Y:S01]  /*7490*/  ISETP.GT.AND P2, PT, R210, -0x1, PT ;  /* 0xffffffffd200780c */ /* 0x01cfe20003f44270 */
[----:B------:R-:W2:Y:S03]  /*74a0*/  SHFL.IDX PT, R9, R245, 0x1, 0x1c1f ;  /* 0x003c1f00f5097f89 */ /* 0x000ea600000e0000 */
[----:B------:R-:W-:Y:S04]  /*74b0*/  ISETP.GT.AND P0, PT, R243, RZ, P2 ;  /* 0x000000fff300720c */ /* 0x000fe80001704270 */
[C---:B------:R-:W-:Y:S04]  /*74c0*/  ISETP.LT.OR P0, PT, R244.reuse, 0x1, P0 ;  /* 0x00000001f400780c */ /* 0x040fe80000701670 */
[----:B------:R-:W-:Y:S02]  /*74d0*/  FSEL R179, R179, -INF , !P0 ;  /* 0xff800000b3b37808 */ /* 0x000fe40004000000 */
[----:B------:R-:W-:Y:S04]  /*74e0*/  ISETP.GT.AND P0, PT, R243, 0x1, P2 ;  /* 0x00000001f300780c */ /* 0x000fe80001704270 */
[----:B------:R-:W-:Y:S04]  /*74f0*/  ISETP.LT.OR P0, PT, R244, 0x2, P0 ;  /* 0x00000002f400780c */ /* 0x000fe80000701670 */
[----:B------:R-:W-:Y:S02]  /*7500*/  FSEL R181, R181, -INF , !P0 ;  /* 0xff800000b5b57808 */ /* 0x000fe40004000000 */
[----:B------:R-:W-:Y:S01]  /*7510*/  ISETP.GT.AND P0, PT, R243, 0x8, P2 ;  /* 0x00000008f300780c */ /* 0x000fe20001704270 */
[--C-:B--2---:R-:W-:Y:S02]  /*7520*/  IMAD.IADD R242, R242, 0x1, R9.reuse ;  /* 0x00000001f2f27824 */ /* 0x104fe400078e0209 */
[----:B------:R-:W-:Y:S01]  /*7530*/  IMAD.IADD R241, R241, 0x1, R9 ;  /* 0x00000001f1f17824 */ /* 0x000fe200078e0209 */
[----:B------:R-:W-:Y:S04]  /*7540*/  ISETP.LT.OR P0, PT, R244, 0x9, P0 ;  /* 0x00000009f400780c */ /* 0x000fe80000701670 */
[----:B-1----:R-:W-:Y:S02]  /*7550*/  FSEL R5, R182, -INF , !P0 ;  /* 0xff800000b6057808 */ /* 0x002fe40004000000 */
[C---:B------:R-:W-:Y:S04]  /*7560*/  ISETP.GT.AND P0, PT, R243.reuse, 0x9, P2 ;  /* 0x00000009f300780c */ /* 0x040fe80001704270 */
[----:B------:R-:W-:Y:S04]  /*7570*/  ISETP.LT.OR P0, PT, R244, 0xa, P0 ;  /* 0x0000000af400780c */ /* 0x000fe80000701670 */
[----:B------:R-:W-:Y:S02]  /*7580*/  FSEL R7, R218, -INF , !P0 ;  /* 0xff800000da077808 */ /* 0x000fe40004000000 */
[C---:B------:R-:W-:Y:S04]  /*7590*/  ISETP.GT.AND P0, PT, R243.reuse, 0x10, P2 ;  /* 0x00000010f300780c */ /* 0x040fe80001704270 */
[----:B------:R-:W-:Y:S04]  /*75a0*/  ISETP.LT.OR P0, PT, R244, 0x11, P0 ;  /* 0x00000011f400780c */ /* 0x000fe80000701670 */
[----:B------:R-:W-:Y:S02]  /*75b0*/  FSEL R173, R222, -INF , !P0 ;  /* 0xff800000dead7808 */ /* 0x000fe40004000000 */
[----:B------:R-:W-:Y:S04]  /*75c0*/  ISETP.GT.AND P0, PT, R243, 0x11, P2 ;  /* 0x00000011f300780c */ /* 0x000fe80001704270 */
[C---:B------:R-:W-:Y:S04]  /*75d0*/  ISETP.LT.OR P0, PT, R244.reuse, 0x12, P0 ;  /* 0x00000012f400780c */ /* 0x040fe80000701670 */
[----:B------:R-:W-:Y:S02]  /*75e0*/  FSEL R163, R221, -INF , !P0 ;  /* 0xff800000dda37808 */ /* 0x000fe40004000000 */
[----:B------:R-:W-:Y:S04]  /*75f0*/  ISETP.GT.AND P0, PT, R243, 0x18, P2 ;  /* 0x00000018f300780c */ /* 0x000fe80001704270 */
[C---:B------:R-:W-:Y:S04]  /*7600*/  ISETP.LT.OR P0, PT, R244.reuse, 0x19, P0 ;  /* 0x00000019f400780c */ /* 0x040fe80000701670 */
[----:B------:R-:W-:Y:S02]  /*7610*/  FSEL R143, R225, -INF , !P0 ;  /* 0xff800000e18f7808 */ /* 0x000fe40004000000 */
        /* <DEDUP_REMOVED lines=25> */
[----:B------:R-:W-:Y:S04]  /*77b0*/  ISETP.LT.OR P0, PT, R244, 0x3a, P0 ;  /* 0x0000003af400780c */ /* 0x000fe80000701670 */
[----:B------:R-:W-:Y:S02]  /*77c0*/  FSEL R147, R238, -INF , !P0 ;  /* 0xff800000ee937808 */ /* 0x000fe40004000000 */
[----:B------:R-:W-:Y:S11]  /*77d0*/  PLOP3.LUT P0, PT, PT, PT, UP0, 0x40, 0x0 ;  /* 0x000000000000781c */ /* 0x000ff60003f0e808 */
[----:B------:R-:W-:Y:S02]  /*77e0*/  @!UPT UIADD3 URZ, URZ, URZ, URZ ;  /* 0x0000003f3f3ff290 */ /* 0x000fe4000fffe03f */
[----:B------:R-:W-:-:S05]  /*77f0*/  @P0 BRA `(.L_x_1979) ;  /* 0x0000019000000947 */ /* 0x000fca0003800000 */
[----:B------:R-:W-:Y:S01]  /*7800*/  IMAD R9, R240, c[0x0][0x1d0], R9 ;  /* 0x00007400f0097a24 */ /* 0x000fe200078e0209 */
        /* <DEDUP_REMOVED lines=13> */
.L_x_1981:
[----:B------:R-:W-:Y:S04]  /*78e0*/  MOV R0, 0x1 ;  /* 0x0000000100007802 */ /* 0x000fe80000000f00 */
[----:B------:R-:W-:Y:S11]  /*78f0*/  ISETP.NE.AND P0, PT, R0, c[0x0][0x32c], PT ;  /* 0x0000cb0000007a0c */ /* 0x000ff60003f05270 */
[----:B------:R-:W-:Y:S02]  /*7900*/  @!UPT UIADD3 URZ, URZ, URZ, URZ ;  /* 0x0000003f3f3ff290 */ /* 0x000fe4000fffe03f */
[----:B------:R-:W-:Y:S05]  /*7910*/  @P0 IMAD.HI.U32 R0, R2, c[0x0][0x330], RZ ;  /* 0x0000cc0002000a27 */ /* 0x000fea00078e00ff */
[----:B------:R-:W-:Y:S02]  /*7920*/  @P0 SHF.R.U32.HI R2, RZ, c[0x0][0x334], R0 ;  /* 0x0000cd00ff020a19 */ /* 0x000fe40000011600 */
.L_x_1982:
[----:B------:R-:W-:Y:S05]  /*7930*/  BSYNC B0 ;  /* 0x0000000000007941 */ /* 0x000fea0003800000 */
.L_x_1980:
[----:B------:R-:W-:Y:S04]  /*7940*/  IMAD R9, R2, c[0x0][0x32c], -R175 ;  /* 0x0000cb0002097a24 */ /* 0x000fe800078e0aaf */
[----:B------:R-:W-:Y:S05]  /*7950*/  IMAD.IADD R0, R9, 0x1, -R204 ;  /* 0x0000000109007824 */ /* 0x000fea00078e0acc */
[----:B------:R-:W-:Y:S02]  /*7960*/  IADD3 R9, R0, c[0x0][0x32c], RZ ;  /* 0x0000cb0000097a10 */ /* 0x000fe40007ffe0ff */
[----:B------:R-:W-:Y:S02]  /*7970*/  IMNMX R241, R241, R0, !PT ;  /* 0x00000000f1f17217 */ /* 0x000fe40007800200 */
[----:B------:R-:W-:Y:S02]  /*7980*/  IMNMX R242, R242, R9, PT ;  /* 0x00000009f2f27217 */ /* 0x000fe40003800200 */
.L_x_1979:
[----:B------:R-:W-:Y:S01]  /*7990*/  ISETP.GT.AND P0, PT, R241, RZ, P2 ;  /* 0x000000fff100720c */ /* 0x000fe20001704270 */
[----:B------:R-:W-:Y:S04]  /*79a0*/  DEPBAR.LE SB0, 0x2 ;  /* 0x000080800000791a */ /* 0x000fe80000000000 */
[----:B------:R-:W-:Y:S01]  /*79b0*/  BAR.SYNC.DEFER_BLOCKING 0x0 ;  /* 0x0000000000007b1d */ /* 0x000fe20000010000 */
[----:B------:R-:W-:Y:S02]  /*79c0*/  ISETP.LT.OR P0, PT, R242, 0x1, P0 ;  /* 0x00000001f200780c */ /* 0x000fe40000701670 */
[----:B------:R-:W-:Y:S02]  /*79d0*/  FMNMX.FTZ R0, R179, R132, !PT ;  /* 0x00000084b3007209 */ /* 0x000fe40007810000 */
[----:B------:R-:W-:Y:S02]  /*79e0*/  FSEL R176, R176, -INF , !P0 ;  /* 0xff800000b0b07808 */ /* 0x000fe40004000000 */
[----:B------:R-:W-:Y:S02]  /*79f0*/  ISETP.GT.AND P0, PT, R241, 0x1, P2 ;  /* 0x00000001f100780c */ /* 0x000fe40001704270 */
[----:B------:R-:W-:Y:S02]  /*7a00*/  FMNMX.FTZ R0, R181, R0, !PT ;  /* 0x00000000b5007209 */ /* 0x000fe40007810000 */
[C---:B------:R-:W-:Y:S02]  /*7a10*/  ISETP.LT.OR P0, PT, R242.reuse, 0x2, P0 ;  /* 0x00000002f200780c */ /* 0x040fe40000701670 */
[----:B------:R-:W-:Y:S02]  /*7a20*/  FMNMX.FTZ R0, R5, R0, !PT ;  /* 0x0000000005007209 */ /* 0x000fe40007810000 */
[----:B------:R-:W-:Y:S02]  /*7a30*/  FSEL R8, R177, -INF , !P0 ;  /* 0xff800000b1087808 */ /* 0x000fe40004000000 */
[----:B------:R-:W-:Y:S02]  /*7a40*/  ISETP.GT.AND P0, PT, R241, 0x8, P2 ;  /* 0x00000008f100780c */ /* 0x000fe40001704270 */
[----:B------:R-:W-:Y:S02]  /*7a50*/  FMNMX.FTZ R0, R7, R0, !PT ;  /* 0x0000000007007209 */ /* 0x000fe40007810000 */
[----:B------:R-:W-:Y:S02]  /*7a60*/  ISETP.LT.OR P0, PT, R242, 0x9, P0 ;  /* 0x00000009f200780c */ /* 0x000fe40000701670 */
[----:B------:R-:W-:Y:S01]  /*7a70*/  FMNMX.FTZ R0, R173, R0, !PT ;  /* 0x00000000ad007209 */ /* 0x000fe20007810000 */
[----:B------:R-:W-:Y:S01]  /*7a80*/  LDSM.16.MT88.4 R28, [R134+UR4+0x100] ;  /* 0x00010004861c783b */ /* 0x000fe20008004200 */
[----:B------:R-:W-:Y:S02]  /*7a90*/  FSEL R6, R178, -INF , !P0 ;  /* 0xff800000b2067808 */ /* 0x000fe40004000000 */
[----:B------:R-:W-:Y:S02]  /*7aa0*/  ISETP.GT.AND P0, PT, R241, 0x9, P2 ;  /* 0x00000009f100780c */ /* 0x000fe40001704270 */
[----:B------:R-:W-:Y:S02]  /*7ab0*/  FMNMX.FTZ R0, R163, R0, !PT ;  /* 0x00000000a3007209 */ /* 0x000fe40007810000 */
[----:B------:R-:W-:Y:S02]  /*7ac0*/  ISETP.LT.OR P0, PT, R242, 0xa, P0 ;  /* 0x0000000af200780c */ /* 0x000fe40000701670 */
[----:B------:R-:W-:Y:S02]  /*7ad0*/  FMNMX.FTZ R0, R143, R0, !PT ;  /* 0x000000008f007209 */ /* 0x000fe40007810000 */
        /* <DEDUP_REMOVED lines=41> */
[----:B------:R-:W-:Y:S02]  /*7d70*/  FMNMX.FTZ R11, R160, R11, !PT ;  /* 0x0000000ba00b7209 */ /* 0x000fe40007810000 */
[----:B------:R-:W-:Y:S02]  /*7d80*/  ISETP.GT.AND P0, PT, R241, 0x30, P2 ;  /* 0x00000030f100780c */ /* 0x000fe40001704270 */
[----:B------:R-:W-:Y:S02]  /*7d90*/  FMNMX.FTZ R0, R147, R2, !PT ;  /* 0x0000000293007209 */ /* 0x000fe40007810000 */
[----:B------:R-:W-:Y:S02]  /*7da0*/  FMNMX.FTZ R11, R158, R11, !PT ;  /* 0x0000000b9e0b7209 */ /* 0x000fe40007810000 */
[----:B------:R-:W-:Y:S01]  /*7db0*/  ISETP.LT.OR P0, PT, R242, 0x31, P0 ;  /* 0x00000031f200780c */ /* 0x000fe20000701670 */
[----:B------:R-:W1:Y:S01]  /*7dc0*/  SHFL.BFLY PT, R9, R0, 0x2, 0x1f ;  /* 0x0c401f0000097f89 */ /* 0x000e6200000e0000 */
[----:B------:R-:W-:Y:S02]  /*7dd0*/  FMNMX.FTZ R11, R156, R11, !PT ;  /* 0x0000000b9c0b7209 */ /* 0x000fe40007810000 */
[----:B------:R-:W-:Y:S02]  /*7de0*/  FSEL R150, R233, -INF , !P0 ;  /* 0xff800000e9967808 */ /* 0x000fe40004000000 */
[C---:B------:R-:W-:Y:S02]  /*7df0*/  ISETP.GT.AND P0, PT, R241.reuse, 0x31, P2 ;  /* 0x00000031f100780c */ /* 0x040fe40001704270 */
[----:B------:R-:W-:Y:S02]  /*7e00*/  FMNMX.FTZ R11, R154, R11, !PT ;  /* 0x0000000b9a0b7209 */ /* 0x000fe40007810000 */
[----:B------:R-:W-:Y:S02]  /*7e10*/  ISETP.LT.OR P0, PT, R242, 0x32, P0 ;  /* 0x00000032f200780c */ /* 0x000fe40000701670 */
[C---:B------:R-:W-:Y:S02]  /*7e20*/  ISETP.GT.AND P1, PT, R241.reuse, 0x38, P2 ;  /* 0x00000038f100780c */ /* 0x040fe40001724270 */
[----:B------:R-:W-:Y:S02]  /*7e30*/  FSEL R148, R174, -INF , !P0 ;  /* 0xff800000ae947808 */ /* 0x000fe40004000000 */
[----:B------:R-:W-:Y:S02]  /*7e40*/  FMNMX.FTZ R11, R150, R11, !PT ;  /* 0x0000000b960b7209 */ /* 0x000fe40007810000 */
[----:B------:R-:W-:Y:S02]  /*7e50*/  ISETP.LT.OR P1, PT, R242, 0x39, P1 ;  /* 0x00000039f200780c */ /* 0x000fe40000f21670 */
[----:B------:R-:W-:Y:S02]  /*7e60*/  ISETP.GT.AND P0, PT, R241, 0x39, P2 ;  /* 0x00000039f100780c */ /* 0x000fe40001704270 */
[----:B------:R-:W-:Y:S02]  /*7e70*/  FSEL R146, R235, -INF , !P1 ;  /* 0xff800000eb927808 */ /* 0x000fe40004800000 */
[----:B------:R-:W-:Y:S02]  /*7e80*/  FMNMX.FTZ R11, R148, R11, !PT ;  /* 0x0000000b940b7209 */ /* 0x000fe40007810000 */
[----:B------:R-:W-:Y:S02]  /*7e90*/  ISETP.LT.OR P0, PT, R242, 0x3a, P0 ;  /* 0x0000003af200780c */ /* 0x000fe40000701670 */
[----:B------:R-:W-:Y:S02]  /*7ea0*/  FMNMX.FTZ R15, R146, R11, !PT ;  /* 0x0000000b920f7209 */ /* 0x000fe40007810000 */
[----:B------:R-:W-:Y:S02]  /*7eb0*/  FSEL R144, R234, -INF , !P0 ;  /* 0xff800000ea907808 */ /* 0x000fe40004000000 */
[----:B-1----:R-:W-:Y:S02]  /*7ec0*/  FMNMX.FTZ R4, R0, R9, !PT ;  /* 0x0000000900047209 */ /* 0x002fe40007810000 */
[----:B------:R-:W-:Y:S02]  /*7ed0*/  FMNMX.FTZ R13, R144, R15, !PT ;  /* 0x0000000f900d7209 */ /* 0x000fe40007810000 */
[----:B------:R-:W-:Y:S01]  /*7ee0*/  IADD3 R17, R134, UR4, RZ ;  /* 0x0000000486117c10 */ /* 0x000fe2000fffe0ff */
[----:B------:R-:W1:Y:S03]  /*7ef0*/  SHFL.BFLY PT, R11, R4, 0x1, 0x1f ;  /* 0x0c201f00040b7f89 */ /* 0x000e6600000e0000 */
[----:B------:R-:W-:Y:S05]  /*7f00*/  IADD3 R164, R188, R17, RZ ;  /* 0x00000011bca47210 */ /* 0x000fea0007ffe0ff */
[----:B------:R-:W2:Y:S01]  /*7f10*/  SHFL.BFLY PT, R0, R13, 0x2, 0x1f ;  /* 0x0c401f000d007f89 */ /* 0x000ea200000e0000 */
[----:B-1----:R-:W-:Y:S04]  /*7f20*/  FMNMX.FTZ R2, R4, R11, !PT ;  /* 0x0000000b04027209 */ /* 0x002fe80007810000 */
[C---:B------:R-:W-:Y:S01]  /*7f30*/  FSETP.NEU.FTZ.AND P0, PT, R2.reuse, -INF , PT ;  /* 0xff8000000200780b */ /* 0x040fe20003f1d000 */
[----:B------:R-:W-:Y:S01]  /*7f40*/  FMUL.FTZ R152, R2, c[0x0][0x2d0] ;  /* 0x0000b40002987a20 */ /* 0x000fe20000410000 */
[----:B--2---:R-:W-:Y:S04]  /*7f50*/  FMNMX.FTZ R9, R13, R0, !PT ;  /* 0x000000000d097209 */ /* 0x004fe80007810000 */
[----:B------:R-:W-:Y:S01]  /*7f60*/  FSEL R152, R152, RZ, P0 ;  /* 0x000000ff98987208 */ /* 0x000fe20000000000 */
[----:B------:R-:W-:Y:S04]  /*7f70*/  LDSM.16.MT88.4 R12, [R135+UR4+0x100] ;  /* 0x00010004870c783b */ /* 0x000fe80008004200 */
[--C-:B------:R-:W-:Y:S01]  /*7f80*/  FFMA.FTZ R165, R5, c[0x0][0x2d0], -R152.reuse ;  /* 0x0000b40005a57a23 */ /* 0x100fe20000010898 */
[----:B------:R-:W-:Y:S01]  /*7f90*/  FSEL R5, R2, RZ, P0 ;  /* 0x000000ff02057208 */ /* 0x000fe20000000000 */
[--C-:B------:R-:W-:Y:S02]  /*7fa0*/  FFMA.FTZ R167, R179, c[0x0][0x2d0], -R152.reuse ;  /* 0x0000b400b3a77a23 */ /* 0x100fe40000010898 */
[----:B------:R-:W1:Y:S01]  /*7fb0*/  SHFL.BFLY PT, R0, R9, 0x1, 0x1f ;  /* 0x0c201f0009007f89 */ /* 0x000e6200000e0000 */
[----:B------:R-:W-:Y:S01]  /*7fc0*/  FFMA.FTZ R166, R181, c[0x0][0x2d0], -R152 ;  /* 0x0000b400b5a67a23 */ /* 0x000fe20000010898 */
[----:B------:R-:W-:Y:S01]  /*7fd0*/  MUFU.EX2 R165, R165 ;  /* 0x000000a500a57308 */ /* 0x000fe20000000800 */
[----:B------:R-:W-:Y:S01]  /*7fe0*/  FADD.FTZ R4, -R5, R132 ;  /* 0x0000008405047221 */ /* 0x000fe20000010100 */
[----:B------:R-:W-:Y:S01]  /*7ff0*/  IADD3 R5, R135, UR4, RZ ;  /* 0x0000000487057c10 */ /* 0x000fe2000fffe0ff */
[--C-:B------:R-:W-:Y:S02]  /*8000*/  FFMA.FTZ R168, R7, c[0x0][0x2d0], -R152.reuse ;  /* 0x0000b40007a87a23 */ /* 0x100fe40000010898 */
[----:B------:R-:W-:Y:S01]  /*8010*/  FMUL.FTZ R132, R4, c[0x0][0x2d0] ;  /* 0x0000b40004847a20 */ /* 0x000fe20000410000 */
[----:B------:R-:W-:Y:S01]  /*8020*/  IADD3 R133, R188, R5, RZ ;  /* 0x00000005bc857210 */ /* 0x000fe20007ffe0ff */
[--C-:B------:R-:W-:Y:S02]  /*8030*/  FFMA.FTZ R174, R163, c[0x0][0x2d0], -R152.reuse ;  /* 0x0000b400a3ae7a23 */ /* 0x100fe40000010898 */
[--C-:B------:R-:W-:Y:S01]  /*8040*/  FFMA.FTZ R177, R141, c[0x0][0x2d0], -R152.reuse ;  /* 0x0000b4008db17a23 */ /* 0x100fe20000010898 */
[----:B------:R-:W-:Y:S01]  /*8050*/  MUFU.EX2 R167, R167 ;  /* 0x000000a700a77308 */ /* 0x000fe20000000800 */
[----:B------:R-:W2:Y:S01]  /*8060*/  LDSM.16.MT88.4 R20, [R133+0x100] ;  /* 0x000100008514783b */ /* 0x000ea20000004200 */
[--C-:B------:R-:W-:Y:S02]  /*8070*/  FFMA.FTZ R182, R161, c[0x0][0x2d0], -R152.reuse ;  /* 0x0000b400a1b67a23 */ /* 0x100fe40000010898 */
[--C-:B------:R-:W-:Y:S02]  /*8080*/  FFMA.FTZ R183, R159, c[0x0][0x2d0], -R152.reuse ;  /* 0x0000b4009fb77a23 */ /* 0x100fe40000010898 */
[--C-:B------:R-:W-:Y:S02]  /*8090*/  FFMA.FTZ R190, R157, c[0x0][0x2d0], -R152.reuse ;  /* 0x0000b4009dbe7a23 */ /* 0x100fe40000010898 */
[--C-:B------:R-:W-:Y:S02]  /*80a0*/  FFMA.FTZ R217, R155, c[0x0][0x2d0], -R152.reuse ;  /* 0x0000b4009bd97a23 */ /* 0x100fe40000010898 */
[----:B------:R-:W3:Y:S01]  /*80b0*/  MUFU.EX2 R132, R132 ;  /* 0x0000008400847308 */ /* 0x000ee20000000800 */
[--C-:B------:R-:W-:Y:S01]  /*80c0*/  FFMA.FTZ R222, R153, c[0x0][0x2d0], -R152.reuse ;  /* 0x0000b40099de7a23 */ /* 0x100fe20000010898 */
[----:B-1----:R-:W-:Y:S01]  /*80d0*/  FMNMX.FTZ R0, R9, R0, !PT ;  /* 0x0000000009007209 */ /* 0x002fe20007810000 */
[--C-:B------:R-:W-:Y:S02]  /*80e0*/  FFMA.FTZ R223, R151, c[0x0][0x2d0], -R152.reuse ;  /* 0x0000b40097df7a23 */ /* 0x100fe40000010898 */
[--C-:B------:R-:W-:Y:S01]  /*80f0*/  FFMA.FTZ R224, R149, c[0x0][0x2d0], -R152.reuse ;  /* 0x0000b40095e07a23 */ /* 0x100fe20000010898 */
[C---:B------:R-:W-:Y:S01]  /*8100*/  FSETP.NEU.FTZ.AND P0, PT, R0.reuse, -INF , PT ;  /* 0xff8000000000780b */ /* 0x040fe20003f1d000 */
[C---:B------:R-:W-:Y:S02]  /*8110*/  FMUL.FTZ R145, R0.reuse, c[0x0][0x2d0] ;  /* 0x0000b40000917a20 */ /* 0x040fe40000410000 */
[--C-:B------:R-:W-:Y:S01]  /*8120*/  FFMA.FTZ R173, R173, c[0x0][0x2d0], -R152.reuse ;  /* 0x0000b400adad7a23 */ /* 0x100fe20000010898 */
[----:B------:R-:W-:Y:S01]  /*8130*/  FSEL R4, R0, RZ, P0 ;  /* 0x000000ff00047208 */ /* 0x000fe20000000000 */
[----:B------:R-:W1:Y:S01]  /*8140*/  MUFU.EX2 R166, R166 ;  /* 0x000000a600a67308 */ /* 0x000e620000000800 */
[----:B------:R-:W-:Y:S03]  /*8150*/  FSEL R145, R145, RZ, P0 ;  /* 0x000000ff91917208 */ /* 0x000fe60000000000 */
[----:B------:R-:W-:Y:S02]  /*8160*/  FADD.FTZ R4, -R4, R3 ;  /* 0x0000000304047221 */ /* 0x000fe40000010100 */
[--C-:B------:R-:W-:Y:S02]  /*8170*/  FFMA.FTZ R171, R176, c[0x0][0x2d0], -R145.reuse ;  /* 0x0000b400b0ab7a23 */ /* 0x100fe40000010891 */
[--C-:B------:R-:W-:Y:S02]  /*8180*/  FFMA.FTZ R170, R8, c[0x0][0x2d0], -R145.reuse ;  /* 0x0000b40008aa7a23 */ /* 0x100fe40000010891 */
[--C-:B------:R-:W-:Y:S01]  /*8190*/  FFMA.FTZ R169, R6, c[0x0][0x2d0], -R145.reuse ;  /* 0x0000b40006a97a23 */ /* 0x100fe20000010891 */
[----:B------:R-:W4:Y:S01]  /*81a0*/  MUFU.EX2 R168, R168 ;  /* 0x000000a800a87308 */ /* 0x000f220000000800 */
[--C-:B------:R-:W-:Y:S02]  /*81b0*/  FFMA.FTZ R172, R180, c[0x0][0x2d0], -R145.reuse ;  /* 0x0000b400b4ac7a23 */ /* 0x100fe40000010891 */
[----:B------:R-:W-:Y:S02]  /*81c0*/  FMUL.FTZ R3, R4, c[0x0][0x2d0] ;  /* 0x0000b40004037a20 */ /* 0x000fe40000410000 */
[C---:B---3--:R-:W-:Y:S02]  /*81d0*/  FMUL.FTZ R4, R132.reuse, R128 ;  /* 0x0000008084047220 */ /* 0x048fe40000410000 */
[C---:B------:R-:W-:Y:S02]  /*81e0*/  FMUL.FTZ R5, R132.reuse, R129 ;  /* 0x0000008184057220 */ /* 0x040fe40000410000 */
[C---:B------:R-:W-:Y:S01]  /*81f0*/  FMUL.FTZ R8, R132.reuse, R124 ;  /* 0x0000007c84087220 */ /* 0x040fe20000410000 */
[----:B------:R-:W3:Y:S01]  /*8200*/  MUFU.EX2 R3, R3 ;  /* 0x0000000300037308 */ /* 0x000ee20000000800 */
[----:B------:R-:W-:Y:S01]  /*8210*/  FMUL.FTZ R9, R132, R125 ;  /* 0x0000007d84097220 */ /* 0x000fe20000410000 */
[----:B-1----:R-:W-:Y:S01]  /*8220*/  F2FP.BF16.PACK_AB R136, R166, R167 ;  /* 0x000000a7a688723e */ /* 0x002fe200000010ff */
[C---:B------:R-:W-:Y:S02]  /*8230*/  FMUL.FTZ R16, R132.reuse, R116 ;  /* 0x0000007484107220 */ /* 0x040fe40000410000 */
[C---:B------:R-:W-:Y:S02]  /*8240*/  FMUL.FTZ R17, R132.reuse, R117 ;  /* 0x0000007584117220 */ /* 0x040fe40000410000 */
[C---:B------:R-:W-:Y:S03]  /*8250*/  FMUL.FTZ R24, R132.reuse, R108 ;  /* 0x0000006c84187220 */ /* 0x040fe60000410000 */
[----:B------:R-:W-:Y:S01]  /*8260*/  MUFU.EX2 R171, R171 ;  /* 0x000000ab00ab7308 */ /* 0x000fe20000000800 */
[C---:B------:R-:W-:Y:S02]  /*8270*/  FMUL.FTZ R25, R132.reuse, R109 ;  /* 0x0000006d84197220 */ /* 0x040fe40000410000 */
[----:B------:R-:W-:Y:S01]  /*8280*/  FMUL.FTZ R32, R132, R100 ;  /* 0x0000006484207220 */ /* 0x000fe20000410000 */
[----:B----4-:R-:W-:Y:S01]  /*8290*/  F2FP.BF16.PACK_AB R138, R168, R165 ;  /* 0x000000a5a88a723e */ /* 0x010fe200000010ff */
[----:B------:R-:W-:Y:S02]  /*82a0*/  FMUL.FTZ R33, R132, R101 ;  /* 0x0000006584217220 */ /* 0x000fe40000410000 */
[--C-:B------:R-:W-:Y:S02]  /*82b0*/  FFMA.FTZ R176, R143, c[0x0][0x2d0], -R152.reuse ;  /* 0x0000b4008fb07a23 */ /* 0x100fe40000010898 */
[--C-:B------:R-:W-:Y:S01]  /*82c0*/  FFMA.FTZ R180, R142, c[0x0][0x2d0], -R145.reuse ;  /* 0x0000b4008eb47a23 */ /* 0x100fe20000010891 */
[----:B------:R-:W1:Y:S01]  /*82d0*/  MUFU.EX2 R170, R170 ;  /* 0x000000aa00aa7308 */ /* 0x000e620000000800 */
[--C-:B------:R-:W-:Y:S02]  /*82e0*/  FFMA.FTZ R181, R140, c[0x0][0x2d0], -R145.reuse ;  /* 0x0000b4008cb57a23 */ /* 0x100fe40000010891 */
[----:B------:R-:W-:Y:S01]  /*82f0*/  LDSM.16.MT88.4 R140, [R134+UR4+0x2900] ;  /* 0x00290004868c783b */ /* 0x000fe20008004200 */
[C---:B---3--:R-:W-:Y:S02]  /*8300*/  FMUL.FTZ R6, R3.reuse, R130 ;  /* 0x0000008203067220 */ /* 0x048fe40000410000 */
[C---:B------:R-:W-:Y:S02]  /*8310*/  FMUL.FTZ R7, R3.reuse, R131 ;  /* 0x0000008303077220 */ /* 0x040fe40000410000 */
[C---:B------:R-:W-:Y:S02]  /*8320*/  FMUL.FTZ R10, R3.reuse, R126 ;  /* 0x0000007e030a7220 */ /* 0x040fe40000410000 */
[----:B------:R-:W-:Y:S01]  /*8330*/  MUFU.EX2 R169, R169 ;  /* 0x000000a900a97308 */ /* 0x000fe20000000800 */
[C---:B------:R-:W-:Y:S01]  /*8340*/  FMUL.FTZ R11, R3.reuse, R127 ;  /* 0x0000007f030b7220 */ /* 0x040fe20000410000 */
[----:B------:R-:W-:Y:S01]  /*8350*/  LDSM.16.MT88.4 R128, [R133+0x2900] ;  /* 0x002900008580783b */ /* 0x000fe20000004200 */
[C---:B------:R-:W-:Y:S02]  /*8360*/  FMUL.FTZ R18, R3.reuse, R118 ;  /* 0x0000007603127220 */ /* 0x040fe40000410000 */
[C---:B------:R-:W-:Y:S02]  /*8370*/  FMUL.FTZ R19, R3.reuse, R119 ;  /* 0x0000007703137220 */ /* 0x040fe40000410000 */
[C---:B------:R-:W-:Y:S02]  /*8380*/  FMUL.FTZ R26, R3.reuse, R110 ;  /* 0x0000006e031a7220 */ /* 0x040fe40000410000 */
[C---:B------:R-:W-:Y:S01]  /*8390*/  FMUL.FTZ R27, R3.reuse, R111 ;  /* 0x0000006f031b7220 */ /* 0x040fe20000410000 */
[----:B------:R-:W3:Y:S01]  /*83a0*/  MUFU.EX2 R172, R172 ;  /* 0x000000ac00ac7308 */ /* 0x000ee20000000800 */
[----:B------:R-:W-:Y:S01]  /*83b0*/  LDSM.16.MT88.4 R108, [R164+0x2100] ;  /* 0x00210000a46c783b */ /* 0x000fe20000004200 */
[C---:B------:R-:W-:Y:S01]  /*83c0*/  FMUL.FTZ R34, R3.reuse, R102 ;  /* 0x0000006603227220 */ /* 0x040fe20000410000 */
[----:B-1----:R-:W-:Y:S01]  /*83d0*/  F2FP.BF16.PACK_AB R137, R170, R171 ;  /* 0x000000abaa89723e */ /* 0x002fe200000010ff */
[----:B------:R-:W-:Y:S02]  /*83e0*/  FMUL.FTZ R35, R3, R103 ;  /* 0x0000006703237220 */ /* 0x000fe40000410000 */
[--C-:B------:R-:W-:Y:S03]  /*83f0*/  FFMA.FTZ R218, R160, c[0x0][0x2d0], -R145.reuse ;  /* 0x0000b400a0da7a23 */ /* 0x100fe60000010891 */
[----:B------:R-:W-:Y:S01]  /*8400*/  LDSM.16.MT88.4 R100, [R134+UR4+0x2100] ;  /* 0x002100048664783b */ /* 0x000fe20008004200 */
[--C-:B------:R-:W-:Y:S01]  /*8410*/  FFMA.FTZ R219, R158, c[0x0][0x2d0], -R145.reuse ;  /* 0x0000b4009edb7a23 */ /* 0x100fe20000010891 */
[----:B------:R-:W-:Y:S01]  /*8420*/  MUFU.EX2 R173, R173 ;  /* 0x000000ad00ad7308 */ /* 0x000fe20000000800 */
[--C-:B------:R-:W-:Y:S02]  /*8430*/  FFMA.FTZ R220, R156, c[0x0][0x2d0], -R145.reuse ;  /* 0x0000b4009cdc7a23 */ /* 0x100fe40000010891 */
[--C-:B------:R-:W-:Y:S02]  /*8440*/  FFMA.FTZ R221, R154, c[0x0][0x2d0], -R145.reuse ;  /* 0x0000b4009add7a23 */ /* 0x100fe40000010891 */
[--C-:B------:R-:W-:Y:S01]  /*8450*/  FFMA.FTZ R226, R150, c[0x0][0x2d0], -R145.reuse ;  /* 0x0000b40096e27a23 */ /* 0x100fe20000010891 */
[----:B------:R-:W-:Y:S01]  /*8460*/  LDSM.16.MT88.4 R116, [R134+UR4+0x900] ;  /* 0x000900048674783b */ /* 0x000fe20008004200 */
[--C-:B------:R-:W-:Y:S02]  /*8470*/  FFMA.FTZ R227, R148, c[0x0][0x2d0], -R145.reuse ;  /* 0x0000b40094e37a23 */ /* 0x100fe40000010891 */
[--C-:B------:R-:W-:Y:S01]  /*8480*/  FFMA.FTZ R228, R146, c[0x0][0x2d0], -R145.reuse ;  /* 0x0000b40092e47a23 */ /* 0x100fe20000010891 */
[----:B------:R-:W1:Y:S01]  /*8490*/  MUFU.EX2 R174, R174 ;  /* 0x000000ae00ae7308 */ /* 0x000e620000000800 */
[----:B------:R-:W-:Y:S01]  /*84a0*/  FFMA.FTZ R152, R147, c[0x0][0x2d0], -R152 ;  /* 0x0000b40093987a23 */ /* 0x000fe20000010898 */
[----:B---3--:R-:W-:Y:S02]  /*84b0*/  F2FP.BF16.PACK_AB R139, R172, R169 ;  /* 0x000000a9ac8b723e */ /* 0x008fe400000010ff */
[----:B------:R-:W-:Y:S01]  /*84c0*/  LDSM.16.MT88.4 R124, [R135+UR4+0x2900] ;  /* 0x00290004877c783b */ /* 0x000fe20008004200 */
[C---:B------:R-:W-:Y:S02]  /*84d0*/  FMUL.FTZ R36, R132.reuse, R36 ;  /* 0x0000002484247220 */ /* 0x040fe40000410000 */
[C---:B------:R-:W-:Y:S02]  /*84e0*/  FMUL.FTZ R37, R132.reuse, R37 ;  /* 0x0000002584257220 */ /* 0x040fe40000410000 */
[C---:B------:R-:W-:Y:S01]  /*84f0*/  FMUL.FTZ R38, R3.reuse, R38 ;  /* 0x0000002603267220 */ /* 0x040fe20000410000 */
[C---:B------:R-:W-:Y:S01]  /*8500*/  HMMA.16816.F32.BF16 R4, R136.reuse, R12, R4 ;  /* 0x0000000c8804723c */ /* 0x040fe20000041804 */
[----:B------:R3:W-:Y:S01]  /*8510*/  MUFU.EX2 R225, R152 ;  /* 0x0000009800e17308 */ /* 0x0007e20000000800 */
[----:B------:R-:W-:Y:S03]  /*8520*/  LDSM.16.MT88.4 R148, [R133+0x3900] ;  /* 0x003900008594783b */ /* 0x000fe60000004200 */
[C---:B------:R-:W-:Y:S02]  /*8530*/  FMUL.FTZ R39, R3.reuse, R39 ;  /* 0x0000002703277220 */ /* 0x040fe40000410000 */
[C---:B------:R-:W-:Y:S01]  /*8540*/  FMUL.FTZ R12, R132.reuse, R120 ;  /* 0x00000078840c7220 */ /* 0x040fe20000410000 */
[C---:B------:R-:W-:Y:S02]  /*8550*/  HMMA.16816.F32.BF16 R8, R136.reuse, R14, R8 ;  /* 0x0000000e8808723c */ /* 0x040fe40000041808 */
[----:B------:R-:W-:Y:S01]  /*8560*/  LDSM.16.MT88.4 R156, [R164+0x3900] ;  /* 0x00390000a49c783b */ /* 0x000fe20000004200 */
[----:B------:R-:W-:Y:S01]  /*8570*/  MUFU.EX2 R176, R176 ;  /* 0x000000b000b07308 */ /* 0x000fe20000000800 */
[C---:B------:R-:W-:Y:S02]  /*8580*/  FMUL.FTZ R13, R132.reuse, R121 ;  /* 0x00000079840d7220 */ /* 0x040fe40000410000 */
[C---:B------:R-:W-:Y:S02]  /*8590*/  FMUL.FTZ R40, R132.reuse, R40 ;  /* 0x0000002884287220 */ /* 0x040fe40000410000 */
[C---:B------:R-:W-:Y:S04]  /*85a0*/  FMUL.FTZ R14, R3.reuse, R122 ;  /* 0x0000007a030e7220 */ /* 0x040fe80000410000 */
[C---:B------:R-:W-:Y:S01]  /*85b0*/  FMUL.FTZ R15, R3.reuse, R123 ;  /* 0x0000007b030f7220 */ /* 0x040fe20000410000 */
[----:B------:R-:W4:Y:S01]  /*85c0*/  MUFU.EX2 R177, R177 ;  /* 0x000000b100b17308 */ /* 0x000f220000000800 */
[----:B------:R-:W5:Y:S01]  /*85d0*/  LDSM.16.MT88.4 R120, [R164+0x100] ;  /* 0x00010000a478783b */ /* 0x000f620000004200 */
[C---:B------:R-:W-:Y:S02]  /*85e0*/  FMUL.FTZ R41, R132.reuse, R41 ;  /* 0x0000002984297220 */ /* 0x040fe40000410000 */
[C---:B------:R-:W-:Y:S02]  /*85f0*/  FMUL.FTZ R42, R3.reuse, R42 ;  /* 0x0000002a032a7220 */ /* 0x040fe40000410000 */
[C---:B--2---:R-:W-:Y:S03]  /*8600*/  HMMA.16816.F32.BF16 R12, R136.reuse, R20, R12 ;  /* 0x00000014880c723c */ /* 0x044fe6000004180c */
[----:B---3--:R-:W-:Y:S01]  /*8610*/  LDSM.16.MT88.4 R152, [R134+UR4+0x3900] ;  /* 0x003900048698783b */ /* 0x008fe20008004200 */
[C---:B------:R-:W-:Y:S01]  /*8620*/  FMUL.FTZ R43, R3.reuse, R43 ;  /* 0x0000002b032b7220 */ /* 0x040fe20000410000 */
[----:B------:R-:W-:Y:S01]  /*8630*/  MUFU.EX2 R180, R180 ;  /* 0x000000b400b47308 */ /* 0x000fe20000000800 */
[C---:B------:R-:W-:Y:S02]  /*8640*/  FMUL.FTZ R44, R132.reuse, R44 ;  /* 0x0000002c842c7220 */ /* 0x040fe40000410000 */
[C---:B------:R-:W-:Y:S04]  /*8650*/  HMMA.16816.F32.BF16 R16, R136.reuse, R22, R16 ;  /* 0x000000168810723c */ /* 0x040fe80000041810 */
[C---:B------:R-:W-:Y:S02]  /*8660*/  FMUL.FTZ R20, R132.reuse, R112 ;  /* 0x0000007084147220 */ /* 0x040fe40000410000 */
[C---:B------:R-:W-:Y:S01]  /*8670*/  FMUL.FTZ R21, R132.reuse, R113 ;  /* 0x0000007184157220 */ /* 0x040fe20000410000 */
[----:B------:R-:W2:Y:S01]  /*8680*/  MUFU.EX2 R181, R181 ;  /* 0x000000b500b57308 */ /* 0x000ea20000000800 */
[C---:B------:R-:W-:Y:S04]  /*8690*/  FMUL.FTZ R22, R3.reuse, R114 ;  /* 0x0000007203167220 */ /* 0x040fe80000410000 */
[C---:B------:R-:W-:Y:S02]  /*86a0*/  FMUL.FTZ R23, R3.reuse, R115 ;  /* 0x0000007303177220 */ /* 0x040fe40000410000 */
[----:B------:R-:W3:Y:S01]  /*86b0*/  LDSM.16.MT88.4 R112, [R135+UR4+0x2100] ;  /* 0x002100048770783b */ /* 0x000ee20008004200 */
[C---:B------:R-:W-:Y:S02]  /*86c0*/  FMUL.FTZ R45, R132.reuse, R45 ;  /* 0x0000002d842d7220 */ /* 0x040fe40000410000 */
[C---:B------:R-:W-:Y:S01]  /*86d0*/  FMUL.FTZ R46, R3.reuse, R46 ;  /* 0x0000002e032e7220 */ /* 0x040fe20000410000 */
[----:B------:R-:W-:Y:S01]  /*86e0*/  MUFU.EX2 R182, R182 ;  /* 0x000000b600b67308 */ /* 0x000fe20000000800 */
        /* <DEDUP_REMOVED lines=9> */
[----:B------:R-:W-:Y:S01]  /*8780*/  MUFU.EX2 R190, R190 ;  /* 0x000000be00be7308 */ /* 0x000fe20000000800 */
[C---:B------:R-:W-:Y:S02]  /*8790*/  FMUL.FTZ R31, R3.reuse, R107 ;  /* 0x0000006b031f7220 */ /* 0x040fe40000410000 */
[----:B------:R-:W1:Y:S01]  /*87a0*/  LDSM.16.MT88.4 R104, [R133+0x2100] ;  /* 0x002100008568783b */ /* 0x000e620000004200 */
[C---:B------:R-:W-:Y:S02]  /*87b0*/  FMUL.FTZ R50, R3.reuse, R50 ;  /* 0x0000003203327220 */ /* 0x040fe40000410000 */
[C---:B------:R-:W-:Y:S02]  /*87c0*/  FMUL.FTZ R51, R3.reuse, R51 ;  /* 0x0000003303337220 */ /* 0x040fe40000410000 */
[C---:B-----5:R-:W-:Y:S02]  /*87d0*/  HMMA.16816.F32.BF16 R28, R136.reuse, R120, R28 ;  /* 0x00000078881c723c */ /* 0x060fe4000004181c */
[----:B------:R-:W-:Y:S01]  /*87e0*/  MUFU.EX2 R217, R217 ;  /* 0x000000d900d97308 */ /* 0x000fe20000000800 */
[C---:B------:R-:W-:Y:S02]  /*87f0*/  FMUL.FTZ R52, R132.reuse, R52 ;  /* 0x0000003484347220 */ /* 0x040fe40000410000 */
[C---:B------:R-:W-:Y:S02]  /*8800*/  FMUL.FTZ R53, R132.reuse, R53 ;  /* 0x0000003584357220 */ /* 0x040fe40000410000 */
[C---:B------:R-:W-:Y:S01]  /*8810*/  FMUL.FTZ R54, R3.reuse, R54 ;  /* 0x0000003603367220 */ /* 0x040fe20000410000 */
[C---:B------:R-:W-:Y:S01]  /*8820*/  HMMA.16816.F32.BF16 R32, R136.reuse, R122, R32 ;  /* 0x0000007a8820723c */ /* 0x040fe20000041820 */
[----:B------:R-:W-:Y:S03]  /*8830*/  LDSM.16.MT88.4 R120, [R164+0x900] ;  /* 0x00090000a478783b */ /* 0x000fe60000004200 */
[C---:B------:R-:W-:Y:S01]  /*8840*/  FMUL.FTZ R55, R3.reuse, R55 ;  /* 0x0000003703377220 */ /* 0x040fe20000410000 */
[----:B------:R-:W-:Y:S01]  /*8850*/  MUFU.EX2 R218, R218 ;  /* 0x000000da00da7308 */ /* 0x000fe20000000800 */
[C---:B------:R-:W-:Y:S02]  /*8860*/  FMUL.FTZ R56, R132.reuse, R56 ;  /* 0x0000003884387220 */ /* 0x040fe40000410000 */
[C---:B---3--:R-:W-:Y:S04]  /*8870*/  HMMA.16816.F32.BF16 R36, R136.reuse, R112, R36 ;  /* 0x000000708824723c */ /* 0x048fe80000041824 */
[C---:B------:R-:W-:Y:S02]  /*8880*/  FMUL.FTZ R57, R132.reuse, R57 ;  /* 0x0000003984397220 */ /* 0x040fe40000410000 */
[C---:B------:R-:W-:Y:S01]  /*8890*/  FMUL.FTZ R58, R3.reuse, R58 ;  /* 0x0000003a033a7220 */ /* 0x040fe20000410000 */
[----:B------:R-:W-:Y:S01]  /*88a0*/  MUFU.EX2 R219, R219 ;  /* 0x000000db00db7308 */ /* 0x000fe20000000800 */
[C---:B------:R-:W-:Y:S01]  /*88b0*/  HMMA.16816.F32.BF16 R40, R136.reuse, R114, R40 ;  /* 0x000000728828723c */ /* 0x040fe20000041828 */
[----:B------:R-:W-:Y:S03]  /*88c0*/  LDSM.16.MT88.4 R112, [R135+UR4+0x900] ;  /* 0x000900048770783b */ /* 0x000fe60008004200 */
[C---:B------:R-:W-:Y:S02]  /*88d0*/  FMUL.FTZ R59, R3.reuse, R59 ;  /* 0x0000003b033b7220 */ /* 0x040fe40000410000 */
[C---:B------:R-:W-:Y:S02]  /*88e0*/  FMUL.FTZ R60, R132.reuse, R60 ;  /* 0x0000003c843c7220 */ /* 0x040fe40000410000 */
[C---:B------:R-:W-:Y:S01]  /*88f0*/  FMUL.FTZ R61, R132.reuse, R61 ;  /* 0x0000003d843d7220 */ /* 0x040fe20000410000 */
[----:B------:R-:W-:Y:S01]  /*8900*/  MUFU.EX2 R220, R220 ;  /* 0x000000dc00dc7308 */ /* 0x000fe20000000800 */
[C---:B-1----:R-:W-:Y:S03]  /*8910*/  HMMA.16816.F32.BF16 R44, R136.reuse, R104, R44 ;  /* 0x00000068882c723c */ /* 0x042fe6000004182c */
[C---:B------:R-:W-:Y:S02]  /*8920*/  FMUL.FTZ R62, R3.reuse, R62 ;  /* 0x0000003e033e7220 */ /* 0x040fe40000410000 */
[C---:B------:R-:W-:Y:S02]  /*8930*/  FMUL.FTZ R63, R3.reuse, R63 ;  /* 0x0000003f033f7220 */ /* 0x040fe40000410000 */
[C---:B------:R-:W-:Y:S01]  /*8940*/  FMUL.FTZ R64, R132.reuse, R64 ;  /* 0x0000004084407220 */ /* 0x040fe20000410000 */
[C---:B------:R-:W-:Y:S01]  /*8950*/  HMMA.16816.F32.BF16 R48, R136.reuse, R106, R48 ;  /* 0x0000006a8830723c */ /* 0x040fe20000041830 */
[----:B------:R-:W1:Y:S01]  /*8960*/  LDSM.16.MT88.4 R104, [R135+UR4+0x4100] ;  /* 0x004100048768783b */ /* 0x000e620008004200 */
[----:B------:R-:W-:Y:S02]  /*8970*/  MUFU.EX2 R221, R221 ;  /* 0x000000dd00dd7308 */ /* 0x000fe40000000800 */
[C---:B------:R-:W-:Y:S02]  /*8980*/  FMUL.FTZ R65, R132.reuse, R65 ;  /* 0x0000004184417220 */ /* 0x040fe40000410000 */
[C---:B------:R-:W-:Y:S02]  /*8990*/  FMUL.FTZ R66, R3.reuse, R66 ;  /* 0x0000004203427220 */ /* 0x040fe40000410000 */
[C---:B------:R-:W-:Y:S04]  /*89a0*/  HMMA.16816.F32.BF16 R52, R136.reuse, R100, R52 ;  /* 0x000000648834723c */ /* 0x040fe80000041834 */
[C---:B------:R-:W-:Y:S01]  /*89b0*/  FMUL.FTZ R67, R3.reuse, R67 ;  /* 0x0000004303437220 */ /* 0x040fe20000410000 */
[----:B------:R-:W-:Y:S01]  /*89c0*/  MUFU.EX2 R222, R222 ;  /* 0x000000de00de7308 */ /* 0x000fe20000000800 */
[C---:B------:R-:W-:Y:S02]  /*89d0*/  FMUL.FTZ R68, R132.reuse, R68 ;  /* 0x0000004484447220 */ /* 0x040fe40000410000 */
[C---:B------:R-:W-:Y:S01]  /*89e0*/  HMMA.16816.F32.BF16 R56, R136.reuse, R102, R56 ;  /* 0x000000668838723c */ /* 0x040fe20000041838 */
[----:B------:R-:W3:Y:S03]  /*89f0*/  LDSM.16.MT88.4 R100, [R133+0x4100] ;  /* 0x004100008564783b */ /* 0x000ee60000004200 */
[C---:B------:R-:W-:Y:S02]  /*8a00*/  FMUL.FTZ R69, R132.reuse, R69 ;  /* 0x0000004584457220 */ /* 0x040fe40000410000 */
[C---:B------:R-:W-:Y:S01]  /*8a10*/  FMUL.FTZ R70, R3.reuse, R70 ;  /* 0x0000004603467220 */ /* 0x040fe20000410000 */
[----:B------:R-:W-:Y:S01]  /*8a20*/  MUFU.EX2 R223, R223 ;  /* 0x000000df00df7308 */ /* 0x000fe20000000800 */
[C---:B------:R-:W-:Y:S04]  /*8a30*/  HMMA.16816.F32.BF16 R60, R136.reuse, R108, R60 ;  /* 0x0000006c883c723c */ /* 0x040fe8000004183c */
[C---:B------:R-:W-:Y:S02]  /*8a40*/  FMUL.FTZ R71, R3.reuse, R71 ;  /* 0x0000004703477220 */ /* 0x040fe40000410000 */
[C---:B------:R-:W-:Y:S02]  /*8a50*/  FMUL.FTZ R72, R132.reuse, R72 ;  /* 0x0000004884487220 */ /* 0x040fe40000410000 */
[C---:B------:R-:W-:Y:S01]  /*8a60*/  HMMA.16816.F32.BF16 R64, R136.reuse, R110, R64 ;  /* 0x0000006e8840723c */ /* 0x040fe20000041840 */
[----:B------:R-:W5:Y:S01]  /*8a70*/  LDSM.16.MT88.4 R108, [R134+UR4+0x4100] ;  /* 0x00410004866c783b */ /* 0x000f620008004200 */
[----:B------:R-:W-:Y:S02]  /*8a80*/  MUFU.EX2 R224, R224 ;  /* 0x000000e000e07308 */ /* 0x000fe40000000800 */
[C---:B------:R-:W-:Y:S02]  /*8a90*/  FMUL.FTZ R73, R132.reuse, R73 ;  /* 0x0000004984497220 */ /* 0x040fe40000410000 */
[C---:B------:R-:W-:Y:S02]  /*8aa0*/  FMUL.FTZ R74, R3.reuse, R74 ;  /* 0x0000004a034a7220 */ /* 0x040fe40000410000 */
[C---:B------:R-:W-:Y:S01]  /*8ab0*/  FMUL.FTZ R75, R3.reuse, R75 ;  /* 0x0000004b034b7220 */ /* 0x040fe20000410000 */
[C---:B-1----:R-:W-:Y:S03]  /*8ac0*/  HMMA.16816.F32.BF16 R68, R136.reuse, R104, R68 ;  /* 0x000000688844723c */ /* 0x042fe60000041844 */
[C---:B------:R-:W-:Y:S01]  /*8ad0*/  FMUL.FTZ R84, R132.reuse, R84 ;  /* 0x0000005484547220 */ /* 0x040fe20000410000 */
[----:B------:R-:W-:Y:S01]  /*8ae0*/  MUFU.EX2 R226, R226 ;  /* 0x000000e200e27308 */ /* 0x000fe20000000800 */
[C---:B------:R-:W-:Y:S02]  /*8af0*/  FMUL.FTZ R85, R132.reuse, R85 ;  /* 0x0000005584557220 */ /* 0x040fe40000410000 */
[C---:B------:R-:W-:Y:S01]  /*8b00*/  FMUL.FTZ R86, R3.reuse, R86 ;  /* 0x0000005603567220 */ /* 0x040fe20000410000 */
[C---:B------:R-:W-:Y:S01]  /*8b10*/  HMMA.16816.F32.BF16 R72, R136.reuse, R106, R72 ;  /* 0x0000006a8848723c */ /* 0x040fe20000041848 */
[----:B------:R-:W1:Y:S03]  /*8b20*/  LDSM.16.MT88.4 R104, [R164+0x4100] ;  /* 0x00410000a468783b */ /* 0x000e660000004200 */
[C---:B------:R-:W-:Y:S02]  /*8b30*/  FMUL.FTZ R76, R132.reuse, R76 ;  /* 0x0000004c844c7220 */ /* 0x040fe40000410000 */
[----:B------:R-:W-:Y:S01]  /*8b40*/  FMUL.FTZ R77, R132, R77 ;  /* 0x0000004d844d7220 */ /* 0x000fe20000410000 */
[----:B------:R-:W-:Y:S01]  /*8b50*/  MUFU.EX2 R227, R227 ;  /* 0x000000e300e37308 */ /* 0x000fe20000000800 */
[C---:B------:R-:W-:Y:S04]  /*8b60*/  FMUL.FTZ R78, R3.reuse, R78 ;  /* 0x0000004e034e7220 */ /* 0x040fe80000410000 */
[C---:B------:R-:W-:Y:S02]  /*8b70*/  FMUL.FTZ R79, R3.reuse, R79 ;  /* 0x0000004f034f7220 */ /* 0x040fe40000410000 */
[C---:B------:R-:W-:Y:S02]  /*8b80*/  FMUL.FTZ R87, R3.reuse, R87 ;  /* 0x0000005703577220 */ /* 0x040fe40000410000 */
[--C-:B------:R-:W-:Y:S01]  /*8b90*/  FFMA.FTZ R179, R178, c[0x0][0x2d0], -R145.reuse ;  /* 0x0000b400b2b37a23 */ /* 0x100fe20000010891 */
[----:B------:R-:W-:Y:S01]  /*8ba0*/  MUFU.EX2 R228, R228 ;  /* 0x000000e400e47308 */ /* 0x000fe20000000800 */
[--C-:B------:R-:W-:Y:S01]  /*8bb0*/  FFMA.FTZ R178, R162, c[0x0][0x2d0], -R145.reuse ;  /* 0x0000b400a2b27a23 */ /* 0x100fe20000010891 */
[C---:B---3--:R-:W-:Y:S01]  /*8bc0*/  HMMA.16816.F32.BF16 R76, R136.reuse, R100, R76 ;  /* 0x00000064884c723c */ /* 0x048fe2000004184c */
[----:B------:R-:W-:Y:S02]  /*8bd0*/  LDSM.16.MT88.4 R160, [R135+UR4+0x5900] ;  /* 0x0059000487a0783b */ /* 0x000fe40008004200 */
[C---:B------:R-:W-:Y:S02]  /*8be0*/  FMUL.FTZ R80, R132.reuse, R80 ;  /* 0x0000005084507220 */ /* 0x040fe40000410000 */
[----:B------:R-:W-:Y:S02]  /*8bf0*/  FMUL.FTZ R81, R132, R81 ;  /* 0x0000005184517220 */ /* 0x000fe40000410000 */
[C---:B------:R-:W-:Y:S01]  /*8c00*/  FMUL.FTZ R82, R3.reuse, R82 ;  /* 0x0000005203527220 */ /* 0x040fe20000410000 */
[----:B------:R-:W-:Y:S01]  /*8c10*/  MUFU.EX2 R179, R179 ;  /* 0x000000b300b37308 */ /* 0x000fe20000000800 */
[C---:B------:R-:W-:Y:S03]  /*8c20*/  FMUL.FTZ R83, R3.reuse, R83 ;  /* 0x0000005303537220 */ /* 0x040fe60000410000 */
[----:B------:R-:W-:Y:S01]  /*8c30*/  FFMA.FTZ R145, R144, c[0x0][0x2d0], -R145 ;  /* 0x0000b40090917a23 */ /* 0x000fe20000010891 */
[----:B------:R-:W-:Y:S01]  /*8c40*/  F2FP.BF16.PACK_AB R100, R174, R173 ;  /* 0x000000adae64723e */ /* 0x000fe200000010ff */
[C---:B------:R-:W-:Y:S02]  /*8c50*/  FMUL.FTZ R88, R132.reuse, R88 ;  /* 0x0000005884587220 */ /* 0x040fe40000410000 */
[C---:B------:R-:W-:Y:S02]  /*8c60*/  HMMA.16816.F32.BF16 R80, R136.reuse, R102, R80 ;  /* 0x000000668850723c */ /* 0x040fe40000041850 */
[----:B------:R3:W-:Y:S01]  /*8c70*/  MUFU.EX2 R229, R145 ;  /* 0x0000009100e57308 */ /* 0x0007e20000000800 */
[C---:B------:R-:W-:Y:S02]  /*8c80*/  FMUL.FTZ R89, R132.reuse, R89 ;  /* 0x0000005984597220 */ /* 0x040fe40000410000 */
[C---:B------:R-:W-:Y:S02]  /*8c90*/  FMUL.FTZ R90, R3.reuse, R90 ;  /* 0x0000005a035a7220 */ /* 0x040fe40000410000 */
[----:B------:R-:W-:Y:S01]  /*8ca0*/  FMUL.FTZ R91, R3, R91 ;  /* 0x0000005b035b7220 */ /* 0x000fe20000410000 */
[C---:B-----5:R-:W-:Y:S04]  /*8cb0*/  HMMA.16816.F32.BF16 R84, R136.reuse, R108, R84 ;  /* 0x0000006c8854723c */ /* 0x060fe80000041854 */
[----:B------:R-:W5:Y:S01]  /*8cc0*/  MUFU.EX2 R178, R178 ;  /* 0x000000b200b27308 */ /* 0x000f620000000800 */
[C---:B------:R-:W-:Y:S01]  /*8cd0*/  FMUL.FTZ R92, R132.reuse, R92 ;  /* 0x0000005c845c7220 */ /* 0x040fe20000410000 */
[----:B----4-:R-:W-:Y:S01]  /*8ce0*/  F2FP.BF16.PACK_AB R102, R177, R176 ;  /* 0x000000b0b166723e */ /* 0x010fe200000010ff */
[C---:B------:R-:W-:Y:S01]  /*8cf0*/  FMUL.FTZ R93, R132.reuse, R93 ;  /* 0x0000005d845d7220 */ /* 0x040fe20000410000 */
[C---:B------:R-:W-:Y:S01]  /*8d00*/  HMMA.16816.F32.BF16 R88, R136.reuse, R110, R88 ;  /* 0x0000006e8858723c */ /* 0x040fe20000041858 */
[----:B------:R-:W4:Y:S03]  /*8d10*/  LDSM.16.MT88.4 R108, [R133+0x900] ;  /* 0x00090000856c783b */ /* 0x000f260000004200 */
[----:B------:R-:W-:Y:S01]  /*8d20*/  FMUL.FTZ R94, R3, R94 ;  /* 0x0000005e035e7220 */ /* 0x000fe20000410000 */
[----:B--2---:R-:W-:Y:S01]  /*8d30*/  F2FP.BF16.PACK_AB R103, R181, R180 ;  /* 0x000000b4b567723e */ /* 0x004fe200000010ff */
[C---:B------:R-:W-:Y:S02]  /*8d40*/  FMUL.FTZ R95, R3.reuse, R95 ;  /* 0x0000005f035f7220 */ /* 0x040fe40000410000 */
[C---:B------:R-:W-:Y:S01]  /*8d50*/  FMUL.FTZ R96, R132.reuse, R96 ;  /* 0x0000006084607220 */ /* 0x040fe20000410000 */
[----:B---3--:R-:W-:Y:S03]  /*8d60*/  LDSM.16.MT88.4 R144, [R135+UR4+0x3900] ;  /* 0x003900048790783b */ /* 0x008fe60008004200 */
[----:B------:R-:W-:Y:S01]  /*8d70*/  FMUL.FTZ R97, R132, R97 ;  /* 0x0000006184617220 */ /* 0x000fe20000410000 */
[C---:B-1----:R-:W-:Y:S03]  /*8d80*/  HMMA.16816.F32.BF16 R92, R136.reuse, R104, R92 ;  /* 0x00000068885c723c */ /* 0x042fe6000004185c */
[C---:B------:R-:W-:Y:S02]  /*8d90*/  FMUL.FTZ R98, R3.reuse, R98 ;  /* 0x0000006203627220 */ /* 0x040fe40000410000 */
[C---:B------:R-:W-:Y:S01]  /*8da0*/  FMUL.FTZ R99, R3.reuse, R99 ;  /* 0x0000006303637220 */ /* 0x040fe20000410000 */
[----:B-----5:R-:W-:Y:S01]  /*8db0*/  F2FP.BF16.PACK_AB R101, R178, R179 ;  /* 0x000000b3b265723e */ /* 0x020fe200000010ff */
[----:B------:R-:W-:Y:S05]  /*8dc0*/  FFMA.FTZ R167, R132, R205, R167 ;  /* 0x000000cd84a77223 */ /* 0x000fea00000100a7 */
[----:B------:R-:W-:Y:S01]  /*8dd0*/  HMMA.16816.F32.BF16 R96, R136, R106, R96 ;  /* 0x0000006a8860723c */ /* 0x000fe20000041860 */
[----:B------:R-:W1:Y:S02]  /*8de0*/  LDSM.16.MT88.4 R104, [R164+0x2900] ;  /* 0x00290000a468783b */ /* 0x000e640000004200 */
[----:B------:R-:W-:Y:S02]  /*8df0*/  FFMA.FTZ R171, R3, R206, R171 ;  /* 0x000000ce03ab7223 */ /* 0x000fe400000100ab */
[----:B------:R-:W-:Y:S02]  /*8e00*/  FADD.FTZ R166, R166, R167 ;  /* 0x000000a7a6a67221 */ /* 0x000fe40000010000 */
[----:B------:R-:W-:Y:S01]  /*8e10*/  F2FP.BF16.PACK_AB R136, R223, R222 ;  /* 0x000000dedf88723e */ /* 0x000fe200000010ff */
[C---:B------:R-:W-:Y:S05]  /*8e20*/  HMMA.16816.F32.BF16 R4, R100.reuse, R112, R4 ;  /* 0x000000706404723c */ /* 0x040fea0000041804 */
[----:B------:R-:W-:Y:S01]  /*8e30*/  F2FP.BF16.PACK_AB R138, R225, R224 ;  /* 0x000000e0e18a723e */ /* 0x000fe200000010ff */
[----:B------:R-:W-:Y:S01]  /*8e40*/  FADD.FTZ R170, R170, R171 ;  /* 0x000000abaaaa7221 */ /* 0x000fe20000010000 */
[----:B------:R-:W-:Y:S01]  /*8e50*/  F2FP.BF16.PACK_AB R137, R227, R226 ;  /* 0x000000e2e389723e */ /* 0x000fe200000010ff */
[C---:B------:R-:W-:Y:S01]  /*8e60*/  HMMA.16816.F32.BF16 R8, R100.reuse, R114, R8 ;  /* 0x000000726408723c */ /* 0x040fe20000041808 */
[----:B------:R-:W-:Y:S03]  /*8e70*/  LDSM.16.MT88.4 R112, [R133+0x4900] ;  /* 0x004900008570783b */ /* 0x000fe60000004200 */
[----:B------:R-:W-:Y:S01]  /*8e80*/  F2FP.BF16.PACK_AB R139, R229, R228 ;  /* 0x000000e4e58b723e */ /* 0x000fe200000010ff */
[----:B------:R-:W-:Y:S02]  /*8e90*/  FADD.FTZ R165, R165, R166 ;  /* 0x000000a6a5a57221 */ /* 0x000fe40000010000 */
[----:B------:R-:W-:Y:S01]  /*8ea0*/  FADD.FTZ R169, R169, R170 ;  /* 0x000000aaa9a97221 */ /* 0x000fe20000010000 */
[C---:B----4-:R-:W-:Y:S04]  /*8eb0*/  HMMA.16816.F32.BF16 R12, R100.reuse, R108, R12 ;  /* 0x0000006c640c723c */ /* 0x050fe8000004180c */
[----:B------:R-:W-:Y:S02]  /*8ec0*/  FADD.FTZ R168, R168, R165 ;  /* 0x000000a5a8a87221 */ /* 0x000fe40000010000 */
[----:B------:R-:W-:Y:S02]  /*8ed0*/  FADD.FTZ R172, R172, R169 ;  /* 0x000000a9acac7221 */ /* 0x000fe40000010000 */
[C---:B------:R-:W-:Y:S01]  /*8ee0*/  HMMA.16816.F32.BF16 R16, R100.reuse, R110, R16 ;  /* 0x0000006e6410723c */ /* 0x040fe20000041810 */
[----:B------:R-:W2:Y:S03]  /*8ef0*/  LDSM.16.MT88.4 R108, [R135+UR4+0x4900] ;  /* 0x00490004876c783b */ /* 0x000ea60008004200 */
[----:B------:R-:W-:Y:S02]  /*8f00*/  FADD.FTZ R3, R173, R168 ;  /* 0x000000a8ad037221 */ /* 0x000fe40000010000 */
[----:B------:R-:W-:Y:S02]  /*8f10*/  FADD.FTZ R179, R179, R172 ;  /* 0x000000acb3b37221 */ /* 0x000fe40000010000 */
[C---:B------:R-:W-:Y:S04]  /*8f20*/  HMMA.16816.F32.BF16 R20, R100.reuse, R116, R20 ;  /* 0x000000746414723c */ /* 0x040fe80000041814 */
[----:B------:R-:W-:Y:S02]  /*8f30*/  FADD.FTZ R3, R174, R3 ;  /* 0x00000003ae037221 */ /* 0x000fe40000010000 */
[----:B------:R-:W-:Y:S02]  /*8f40*/  FADD.FTZ R179, R178, R179 ;  /* 0x000000b3b2b37221 */ /* 0x000fe40000010000 */
[C---:B------:R-:W-:Y:S01]  /*8f50*/  HMMA.16816.F32.BF16 R24, R100.reuse, R118, R24 ;  /* 0x000000766418723c */ /* 0x040fe20000041818 */
[----:B------:R-:W-:Y:S03]  /*8f60*/  LDSM.16.MT88.4 R116, [R164+0x4900] ;  /* 0x00490000a474783b */ /* 0x000fe60000004200 */
[----:B------:R-:W-:Y:S01]  /*8f70*/  FADD.FTZ R176, R176, R3 ;  /* 0x00000003b0b07221 */ /* 0x000fe20000010000 */
[----:B------:R-:W-:Y:S01]  /*8f80*/  IADD3 R3, R210, -0x2, RZ ;  /* 0xfffffffed2037810 */ /* 0x000fe20007ffe0ff */
[----:B------:R-:W-:Y:S02]  /*8f90*/  FADD.FTZ R180, R180, R179 ;  /* 0x000000b3b4b47221 */ /* 0x000fe40000010000 */
[C---:B------:R-:W-:Y:S03]  /*8fa0*/  HMMA.16816.F32.BF16 R28, R100.reuse, R120, R28 ;  /* 0x00000078641c723c */ /* 0x040fe6000004181c */
[----:B------:R-:W-:Y:S01]  /*8fb0*/  ISETP.GE.AND P0, PT, R3, UR11, PT ;  /* 0x0000000b03007c0c */ /* 0x000fe2000bf06270 */
[----:B------:R-:W-:Y:S02]  /*8fc0*/  FADD.FTZ R177, R177, R176 ;  /* 0x000000b0b1b17221 */ /* 0x000fe40000010000 */
[----:B------:R-:W-:Y:S02]  /*8fd0*/  FADD.FTZ R181, R181, R180 ;  /* 0x000000b4b5b57221 */ /* 0x000fe40000010000 */
[C---:B------:R-:W-:Y:S01]  /*8fe0*/  HMMA.16816.F32.BF16 R32, R100.reuse, R122, R32 ;  /* 0x0000007a6420723c */ /* 0x040fe20000041820 */
[----:B------:R-:W-:Y:S07]  /*8ff0*/  LDSM.16.MT88.4 R120, [R133+0x1100] ;  /* 0x001100008578783b */ /* 0x000fee0000004200 */
[C---:B------:R-:W-:Y:S08]  /*9000*/  HMMA.16816.F32.BF16 R36, R100.reuse, R124, R36 ;  /* 0x0000007c6424723c */ /* 0x040ff00000041824 */
[C---:B------:R-:W-:Y:S01]  /*9010*/  HMMA.16816.F32.BF16 R40, R100.reuse, R126, R40 ;  /* 0x0000007e6428723c */ /* 0x040fe20000041828 */
[----:B------:R-:W-:Y:S07]  /*9020*/  LDSM.16.MT88.4 R124, [R164+0x1100] ;  /* 0x00110000a47c783b */ /* 0x000fee0000004200 */
[C---:B------:R-:W-:Y:S08]  /*9030*/  HMMA.16816.F32.BF16 R44, R100.reuse, R128, R44 ;  /* 0x00000080642c723c */ /* 0x040ff0000004182c */
[C---:B------:R-:W-:Y:S08]  /*9040*/  HMMA.16816.F32.BF16 R48, R100.reuse, R130, R48 ;  /* 0x000000826430723c */ /* 0x040ff00000041830 */
[C---:B------:R-:W-:Y:S08]  /*9050*/  HMMA.16816.F32.BF16 R52, R100.reuse, R140, R52 ;  /* 0x0000008c6434723c */ /* 0x040ff00000041834 */
[C---:B------:R-:W-:Y:S01]  /*9060*/  HMMA.16816.F32.BF16 R56, R100.reuse, R142, R56 ;  /* 0x0000008e6438723c */ /* 0x040fe20000041838 */
[----:B------:R-:W-:Y:S07]  /*9070*/  LDSM.16.MT88.4 R140, [R164+0x1900] ;  /* 0x00190000a48c783b */ /* 0x000fee0000004200 */
[C---:B-1----:R-:W-:Y:S08]  /*9080*/  HMMA.16816.F32.BF16 R60, R100.reuse, R104, R60 ;  /* 0x00000068643c723c */ /* 0x042ff0000004183c */
[C---:B------:R-:W-:Y:S01]  /*9090*/  HMMA.16816.F32.BF16 R64, R100.reuse, R106, R64 ;  /* 0x0000006a6440723c */ /* 0x040fe20000041840 */
[----:B------:R-:W1:Y:S07]  /*90a0*/  LDSM.16.MT88.4 R104, [R134+UR4+0x4900] ;  /* 0x004900048668783b */ /* 0x000e6e0008004200 */
[C---:B--2---:R-:W-:Y:S08]  /*90b0*/  HMMA.16816.F32.BF16 R68, R100.reuse, R108, R68 ;  /* 0x0000006c6444723c */ /* 0x044ff00000041844 */
[C---:B------:R-:W-:Y:S01]  /*90c0*/  HMMA.16816.F32.BF16 R72, R100.reuse, R110, R72 ;  /* 0x0000006e6448723c */ /* 0x040fe20000041848 */
[----:B------:R-:W2:Y:S07]  /*90d0*/  LDSM.16.MT88.4 R108, [R135+UR4+0x1100] ;  /* 0x00110004876c783b */ /* 0x000eae0008004200 */
[C---:B------:R-:W-:Y:S08]  /*90e0*/  HMMA.16816.F32.BF16 R76, R100.reuse, R112, R76 ;  /* 0x00000070644c723c */ /* 0x040ff0000004184c */
[C---:B------:R-:W-:Y:S01]  /*90f0*/  HMMA.16816.F32.BF16 R80, R100.reuse, R114, R80 ;  /* 0x000000726450723c */ /* 0x040fe20000041850 */
[----:B------:R-:W3:Y:S07]  /*9100*/  LDSM.16.MT88.4 R112, [R134+UR4+0x1100] ;  /* 0x001100048670783b */ /* 0x000eee0008004200 */
[C---:B-1----:R-:W-:Y:S08]  /*9110*/  HMMA.16816.F32.BF16 R84, R100.reuse, R104, R84 ;  /* 0x000000686454723c */ /* 0x042ff00000041854 */
[C---:B------:R-:W-:Y:S01]  /*9120*/  HMMA.16816.F32.BF16 R88, R100.reuse, R106, R88 ;  /* 0x0000006a6458723c */ /* 0x040fe20000041858 */
[----:B------:R-:W1:Y:S07]  /*9130*/  LDSM.16.MT88.4 R104, [R135+UR4+0x3100] ;  /* 0x003100048768783b */ /* 0x000e6e0008004200 */
[C---:B------:R-:W-:Y:S08]  /*9140*/  HMMA.16816.F32.BF16 R92, R100.reuse, R116, R92 ;  /* 0x00000074645c723c */ /* 0x040ff0000004185c */
[----:B------:R-:W-:Y:S01]  /*9150*/  HMMA.16816.F32.BF16 R96, R100, R118, R96 ;  /* 0x000000766460723c */ /* 0x000fe20000041860 */
[----:B------:R-:W4:Y:S06]  /*9160*/  LDSM.16.MT88.4 R116, [R133+0x3100] ;  /* 0x003100008574783b */ /* 0x000f2c0000004200 */
        /* <DEDUP_REMOVED lines=14> */
[----:B------:R-:W2:Y:S03]  /*9250*/  LDSM.16.MT88.4 R108, [R134+UR4+0x3100] ;  /* 0x00310004866c783b */ /* 0x000ea60008004200 */
[----:B------:R-:W-:Y:S02]  /*9260*/  FADD.FTZ R222, R222, R217 ;  /* 0x000000d9dede7221 */ /* 0x000fe40000010000 */
[----:B------:R-:W-:Y:S02]  /*9270*/  FADD.FTZ R226, R226, R221 ;  /* 0x000000dde2e27221 */ /* 0x000fe40000010000 */
[C---:B------:R-:W-:Y:S04]  /*9280*/  HMMA.16816.F32.BF16 R12, R100.reuse, R120, R12 ;  /* 0x00000078640c723c */ /* 0x040fe8000004180c */
[----:B------:R-:W-:Y:S02]  /*9290*/  FADD.FTZ R223, R223, R222 ;  /* 0x000000dedfdf7221 */ /* 0x000fe40000010000 */
[----:B------:R-:W-:Y:S02]  /*92a0*/  FADD.FTZ R227, R227, R226 ;  /* 0x000000e2e3e37221 */ /* 0x000fe40000010000 */
[C---:B------:R-:W-:Y:S04]  /*92b0*/  HMMA.16816.F32.BF16 R16, R100.reuse, R122, R16 ;  /* 0x0000007a6410723c */ /* 0x040fe80000041810 */
[----:B------:R-:W-:Y:S02]  /*92c0*/  FADD.FTZ R224, R224, R223 ;  /* 0x000000dfe0e07221 */ /* 0x000fe40000010000 */
[----:B------:R-:W-:Y:S02]  /*92d0*/  FADD.FTZ R206, R228, R227 ;  /* 0x000000e3e4ce7221 */ /* 0x000fe40000010000 */
[C---:B---3--:R-:W-:Y:S04]  /*92e0*/  HMMA.16816.F32.BF16 R20, R100.reuse, R112, R20 ;  /* 0x000000706414723c */ /* 0x048fe80000041814 */
[----:B------:R-:W-:Y:S02]  /*92f0*/  FADD.FTZ R205, R225, R224 ;  /* 0x000000e0e1cd7221 */ /* 0x000fe40000010000 */
[----:B------:R-:W-:Y:S02]  /*9300*/  FADD.FTZ R206, R229, R206 ;  /* 0x000000cee5ce7221 */ /* 0x000fe40000010000 */
[C---:B------:R-:W-:Y:S01]  /*9310*/  HMMA.16816.F32.BF16 R24, R100.reuse, R114, R24 ;  /* 0x000000726418723c */ /* 0x040fe20000041818 */
[----:B------:R-:W3:Y:S07]  /*9320*/  LDSM.16.MT88.4 R112, [R164+0x3100] ;  /* 0x00310000a470783b */ /* 0x000eee0000004200 */
[C---:B------:R-:W-:Y:S08]  /*9330*/  HMMA.16816.F32.BF16 R28, R100.reuse, R124, R28 ;  /* 0x0000007c641c723c */ /* 0x040ff0000004181c */
[C---:B------:R-:W-:Y:S01]  /*9340*/  HMMA.16816.F32.BF16 R32, R100.reuse, R126, R32 ;  /* 0x0000007e6420723c */ /* 0x040fe20000041820 */
[----:B------:R-:W-:Y:S07]  /*9350*/  LDSM.16.MT88.4 R124, [R135+UR4+0x1900] ;  /* 0x00190004877c783b */ /* 0x000fee0008004200 */
[C---:B-1----:R-:W-:Y:S08]  /*9360*/  HMMA.16816.F32.BF16 R36, R100.reuse, R104, R36 ;  /* 0x000000686424723c */ /* 0x042ff00000041824 */
[C---:B------:R-:W-:Y:S01]  /*9370*/  HMMA.16816.F32.BF16 R40, R100.reuse, R106, R40 ;  /* 0x0000006a6428723c */ /* 0x040fe20000041828 */
[----:B------:R-:W1:Y:S07]  /*9380*/  LDSM.16.MT88.4 R104, [R135+UR4+0x5100] ;  /* 0x005100048768783b */ /* 0x000e6e0008004200 */
[C---:B----4-:R-:W-:Y:S08]  /*9390*/  HMMA.16816.F32.BF16 R44, R100.reuse, R116, R44 ;  /* 0x00000074642c723c */ /* 0x050ff0000004182c */
[C---:B------:R-:W-:Y:S01]  /*93a0*/  HMMA.16816.F32.BF16 R48, R100.reuse, R118, R48 ;  /* 0x000000766430723c */ /* 0x040fe20000041830 */
[----:B------:R-:W4:Y:S07]  /*93b0*/  LDSM.16.MT88.4 R116, [R133+0x5100] ;  /* 0x005100008574783b */ /* 0x000f2e0000004200 */
[C---:B--2---:R-:W-:Y:S08]  /*93c0*/  HMMA.16816.F32.BF16 R52, R100.reuse, R108, R52 ;  /* 0x0000006c6434723c */ /* 0x044ff00000041834 */
[C---:B------:R-:W-:Y:S01]  /*93d0*/  HMMA.16816.F32.BF16 R56, R100.reuse, R110, R56 ;  /* 0x0000006e6438723c */ /* 0x040fe20000041838 */
[----:B------:R-:W2:Y:S07]  /*93e0*/  LDSM.16.MT88.4 R108, [R134+UR4+0x5100] ;  /* 0x00510004866c783b */ /* 0x000eae0008004200 */
[C---:B---3--:R-:W-:Y:S08]  /*93f0*/  HMMA.16816.F32.BF16 R60, R100.reuse, R112, R60 ;  /* 0x00000070643c723c */ /* 0x048ff0000004183c */
[C---:B------:R-:W-:Y:S01]  /*9400*/  HMMA.16816.F32.BF16 R64, R100.reuse, R114, R64 ;  /* 0x000000726440723c */ /* 0x040fe20000041840 */
[----:B------:R-:W3:Y:S07]  /*9410*/  LDSM.16.MT88.4 R112, [R164+0x5100] ;  /* 0x00510000a470783b */ /* 0x000eee0000004200 */
[C---:B-1----:R-:W-:Y:S08]  /*9420*/  HMMA.16816.F32.BF16 R68, R100.reuse, R104, R68 ;  /* 0x000000686444723c */ /* 0x042ff00000041844 */
[C---:B------:R-:W-:Y:S01]  /*9430*/  HMMA.16816.F32.BF16 R72, R100.reuse, R106, R72 ;  /* 0x0000006a6448723c */ /* 0x040fe20000041848 */
[----:B------:R-:W-:Y:S07]  /*9440*/  LDSM.16.MT88.4 R104, [R134+UR4+0x1900] ;  /* 0x001900048668783b */ /* 0x000fee0008004200 */
[C---:B----4-:R-:W-:Y:S08]  /*9450*/  HMMA.16816.F32.BF16 R76, R100.reuse, R116, R76 ;  /* 0x00000074644c723c */ /* 0x050ff0000004184c */
[C---:B------:R-:W-:Y:S01]  /*9460*/  HMMA.16816.F32.BF16 R80, R100.reuse, R118, R80 ;  /* 0x000000766450723c */ /* 0x040fe20000041850 */
[----:B------:R-:W1:Y:S07]  /*9470*/  LDSM.16.MT88.4 R116, [R133+0x1900] ;  /* 0x001900008574783b */ /* 0x000e6e0000004200 */
[C---:B--2---:R-:W-:Y:S08]  /*9480*/  HMMA.16816.F32.BF16 R84, R100.reuse, R108, R84 ;  /* 0x0000006c6454723c */ /* 0x044ff00000041854 */
[C---:B------:R-:W-:Y:S08]  /*9490*/  HMMA.16816.F32.BF16 R88, R100.reuse, R110, R88 ;  /* 0x0000006e6458723c */ /* 0x040ff00000041858 */
[C---:B---3--:R-:W-:Y:S08]  /*94a0*/  HMMA.16816.F32.BF16 R92, R100.reuse, R112, R92 ;  /* 0x00000070645c723c */ /* 0x048ff0000004185c */
[----:B------:R-:W-:Y:S08]  /*94b0*/  HMMA.16816.F32.BF16 R96, R100, R114, R96 ;  /* 0x000000726460723c */ /* 0x000ff00000041860 */
[C---:B------:R-:W-:Y:S01]  /*94c0*/  HMMA.16816.F32.BF16 R128, R136.reuse, R124, R4 ;  /* 0x0000007c8880723c */ /* 0x040fe20000041804 */
[----:B------:R-:W2:Y:S07]  /*94d0*/  LDSM.16.MT88.4 R4, [R133+0x5900] ;  /* 0x005900008504783b */ /* 0x000eae0000004200 */
[C---:B------:R-:W-:Y:S01]  /*94e0*/  HMMA.16816.F32.BF16 R124, R136.reuse, R126, R8 ;  /* 0x0000007e887c723c */ /* 0x040fe20000041808 */
[----:B------:R-:W3:Y:S07]  /*94f0*/  LDSM.16.MT88.4 R8, [R134+UR4+0x5900] ;  /* 0x005900048608783b */ /* 0x000eee0008004200 */
        /* <DEDUP_REMOVED lines=17> */
[C---:B--2---:R-:W-:Y:S08]  /*9610*/  HMMA.16816.F32.BF16 R76, R136.reuse, R4, R76 ;  /* 0x00000004884c723c */ /* 0x044ff0000004184c */
[C---:B------:R-:W-:Y:S08]  /*9620*/  HMMA.16816.F32.BF16 R80, R136.reuse, R6, R80 ;  /* 0x000000068850723c */ /* 0x040ff00000041850 */
[C---:B---3--:R-:W-:Y:S08]  /*9630*/  HMMA.16816.F32.BF16 R84, R136.reuse, R8, R84 ;  /* 0x000000088854723c */ /* 0x048ff00000041854 */
[C---:B------:R-:W-:Y:S08]  /*9640*/  HMMA.16816.F32.BF16 R88, R136.reuse, R10, R88 ;  /* 0x0000000a8858723c */ /* 0x040ff00000041858 */
[C---:B-1----:R-:W-:Y:S08]  /*9650*/  HMMA.16816.F32.BF16 R92, R136.reuse, R12, R92 ;  /* 0x0000000c885c723c */ /* 0x042ff0000004185c */
[----:B------:R-:W-:Y:S01]  /*9660*/  HMMA.16816.F32.BF16 R96, R136, R14, R96 ;  /* 0x0000000e8860723c */ /* 0x000fe20000041860 */
[----:B------:R-:W-:-:S07]  /*9670*/  @!P0 BRA `(.L_x_1983) ;  /* 0x0000040000008947 */ /* 0x000fce0003800000 */
[----:B------:R-:W-:Y:S01]  /*9680*/  ISETP.NE.AND P2, PT, R195, 0x1, PT ;  /* 0x00000001c300780c */ /* 0x000fe20003f45270 */
[----:B------:R-:W-:Y:S01]  /*9690*/  IMAD.MOV.U32 R198, RZ, RZ, RZ ;  /* 0x000000ffffc67224 */ /* 0x000fe200078e00ff */
[----:B------:R-:W-:Y:S02]  /*96a0*/  IADD3 R199, R201, R175, R202 ;  /* 0x000000afc9c77210 */ /* 0x000fe40007ffe0ca */
[----:B------:R-:W-:Y:S02]  /*96b0*/  IADD3 R12, -R214, 0x10, RZ ;  /* 0x00000010d60c7810 */ /* 0x000fe40007ffe1ff */
[----:B------:R-:W-:Y:S02]  /*96c0*/  IADD3 R199, R199, -0x80, RZ ;  /* 0xffffff80c7c77810 */ /* 0x000fe40007ffe0ff */
[----:B------:R-:W-:Y:S02]  /*96d0*/  LOP3.LUT R12, R12, 0xf, RZ, 0xc0, !PT ;  /* 0x0000000f0c0c7812 */ /* 0x000fe400078ec0ff */
[----:B------:R-:W-:Y:S01]  /*96e0*/  IADD3 R11, -R211, 0x10, RZ ;  /* 0x00000010d30b7810 */ /* 0x000fe20007ffe1ff */
[----:B------:R-:W-:Y:S02]  /*96f0*/  IMAD.MOV.U32 R3, RZ, RZ, R199 ;  /* 0x000000ffff037224 */ /* 0x000fe400078e00c7 */
[----:B------:R-:W-:Y:S01]  /*9700*/  @P2 IMAD.HI.U32 R6, R199, c[0x0][0x2bc], RZ ;  /* 0x0000af00c7062a27 */ /* 0x000fe200078e00ff */
[----:B------:R-:W-:Y:S04]  /*9710*/  LOP3.LUT R11, R11, 0xf, RZ, 0xc0, !PT ;  /* 0x0000000f0b0b7812 */ /* 0x000fe800078ec0ff */
[----:B------:R-:W-:Y:S04]  /*9720*/  @P2 SHF.R.U32.HI R3, RZ, c[0x0][0x2c0], R6 ;  /* 0x0000b000ff032a19 */ /* 0x000fe80000011606 */
[C---:B------:R-:W-:Y:S04]  /*9730*/  @!P3 IADD3 R7, P0, R3.reuse, UR18, RZ ;  /* 0x000000120307bc10 */ /* 0x040fe8000ff1e0ff */
[----:B------:R-:W-:Y:S02]  /*9740*/  @!P3 LEA.HI.X.SX32 R6, R3, UR10, 0x1, P0 ;  /* 0x0000000a0306bc11 */ /* 0x000fe400080f0eff */
[C---:B------:R-:W-:Y:S04]  /*9750*/  @!P3 LEA R4, P0, R7.reuse, c[0x0][0x2a0], 0x2 ;  /* 0x0000a8000704ba11 */ /* 0x040fe800078010ff */
[----:B------:R-:W-:Y:S01]  /*9760*/  @!P3 LEA.HI.X R5, R7, c[0x0][0x2a4], R6, 0x2, P0 ;  /* 0x0000a9000705ba11 */ /* 0x000fe200000f1406 */
[----:B------:R-:W-:Y:S04]  /*9770*/  IMAD.MOV R6, RZ, RZ, -R3 ;  /* 0x000000ffff067224 */ /* 0x000fe800078e0a03 */
[----:B------:R-:W2:Y:S01]  /*9780*/  @!P3 LDG.E R198, [R4.64] ;  /* 0x0000001404c6b981 */ /* 0x000ea2000c1e1900 */
[----:B------:R-:W-:Y:S04]  /*9790*/  IMAD R199, R6, c[0x0][0x2b8], R199 ;  /* 0x0000ae0006c77a24 */ /* 0x000fe800078e02c7 */
        /* <DEDUP_REMOVED lines=11> */
[C---:B------:R-:W-:Y:S02]  /*9850*/  LEA R5, P0, R7.reuse, c[0x0][0x1c8], 0x1 ;  /* 0x0000720007057a11 */ /* 0x040fe400078008ff */
        /* <DEDUP_REMOVED lines=8> */
[----:B-1----:R-:W-:Y:S04]  /*98e0*/  IADD3 R12, P1, P0, R12, R8, R215 ;  /* 0x000000080c0c7210 */ /* 0x002fe8000783e0d7 */
[----:B--2---:R-:W-:Y:S02]  /*98f0*/  IADD3.X R13, RZ, R14, R216, P1, P0 ;  /* 0x0000000eff0d7210 */ /* 0x004fe40000fe04d8 */
[----:B------:R-:W-:Y:S02]  /*9900*/  IADD3 R10, P1, P0, R11, R8, R212 ;  /* 0x000000080b0a7210 */ /* 0x000fe4000783e0d4 */
[----:B---3--:R-:W-:Y:S02]  /*9910*/  SHF.L.U64.HI R5, R194, 0x1, R197 ;  /* 0x00000001c2057819 */ /* 0x008fe400000102c5 */
[----:B------:R-:W-:Y:S01]  /*9920*/  IADD3.X R11, RZ, R14, R213, P1, P0 ;  /* 0x0000000eff0b7210 */ /* 0x000fe20000fe04d5 */
[----:B-----5:R-:W-:Y:S01]  /*9930*/  IMAD.U32 R3, RZ, RZ, UR15 ;  /* 0x0000000fff037e24 */ /* 0x020fe2000f8e00ff */
[----:B------:R-:W-:Y:S03]  /*9940*/  IADD3 R8, P1, P0, R9, R8, R4 ;  /* 0x0000000809087210 */ /* 0x000fe6000783e004 */
[----:B------:R-:W-:Y:S01]  /*9950*/  IMAD R3, R3, 0x3000, R200 ;  /* 0x0000300003037824 */ /* 0x000fe200078e02c8 */
[----:B------:R-:W-:Y:S02]  /*9960*/  IADD3.X R9, RZ, R14, R5, P1, P0 ;  /* 0x0000000eff097210 */ /* 0x000fe40000fe0405 */
[C---:B----4-:R-:W-:Y:S02]  /*9970*/  IADD3 R16, P1, R7.reuse, R215, RZ ;  /* 0x000000d707107210 */ /* 0x050fe40007f3e0ff */
[C---:B------:R-:W-:Y:S03]  /*9980*/  IADD3 R14, P0, R7.reuse, R212, RZ ;  /* 0x000000d4070e7210 */ /* 0x040fe60007f1e0ff */
[----:B------:R-:W-:Y:S01]  /*9990*/  IMAD.X R17, R6, 0x1, R216, P1 ;  /* 0x0000000106117824 */ /* 0x000fe200008e06d8 */
[----:B------:R-:W-:Y:S01]  /*99a0*/  ISETP.NE.U32.AND P1, PT, R214, RZ, PT ;  /* 0x000000ffd600720c */ /* 0x000fe20003f25070 */
[C---:B------:R-:W-:Y:S01]  /*99b0*/  IMAD.X R15, R6.reuse, 0x1, R213, P0 ;  /* 0x00000001060f7824 */ /* 0x040fe200000e06d5 */
[----:B------:R-:W-:Y:S01]  /*99c0*/  IADD3 R4, P0, R7, R4, RZ ;  /* 0x0000000407047210 */ /* 0x000fe20007f1e0ff */
[----:B------:R-:W-:Y:S04]  /*99d0*/  IMAD.SHL.U32 R7, R3, 0x2, RZ ;  /* 0x0000000203077824 */ /* 0x000fe800078e00ff */
[----:B------:R-:W-:Y:S01]  /*99e0*/  IMAD.X R5, R6, 0x1, R5, P0 ;  /* 0x0000000106057824 */ /* 0x000fe200000e0605 */
[----:B------:R1:W-:Y:S01]  /*99f0*/  LDGSTS.E.BYPASS.LTC128B.128 [R7+0xc100], [R16.64], !P5 ;  /* 0x0c10000010077fae */ /* 0x0003e2000e901d54 */
        /* <DEDUP_REMOVED lines=8> */
.L_x_1983:
[----:B------:R-:W-:Y:S01]  /*9a80*/  UISETP.GE.AND UP3, UPT, UR5, 0x1, UPT ;  /* 0x000000010500788c */ /* 0x000fe2000bf66270 */
[----:B------:R2:W3:Y:S01]  /*9a90*/  R2UR UR4, R210 ;  /* 0x00000000d20473c2 */ /* 0x0004e200000e0000 */
[----:B------:R-:W0:Y:S01]  /*9aa0*/  LDGDEPBAR ;  /* 0x00000000000079af */ /* 0x000e220000000000 */
[----:B------:R-:W-:Y:S02]  /*9ab0*/  IMAD.MOV.U32 R3, RZ, RZ, R0 ;  /* 0x000000ffff037224 */ /* 0x000fe400078e0000 */
[----:B------:R-:W-:Y:S01]  /*9ac0*/  IMAD.MOV.U32 R132, RZ, RZ, R2 ;  /* 0x000000ffff847224 */ /* 0x000fe200078e0002 */
[----:B--2---:R-:W-:Y:S01]  /*9ad0*/  IADD3 R210, R210, -0x1, RZ ;  /* 0xffffffffd2d27810 */ /* 0x004fe20007ffe0ff */
[----:B---3--:R-:W-:Y:S02]  /*9ae0*/  UISETP.GT.AND UP2, UPT, UR4, UR7, UPT ;  /* 0x000000070400728c */ /* 0x008fe4000bf44270 */
[----:B------:R-:W-:Y:S04]  /*9af0*/  UIADD3 UR4, UR5, 0x1, URZ ;  /* 0x0000000105047890 */ /* 0x000fe8000fffe03f */
[----:B------:R-:W-:Y:S01]  /*9b00*/  USEL UR5, UR4, URZ, !UP3 ;  /* 0x0000003f04057287 */ /* 0x000fe2000d800000 */
[----:B------:R-:W-:Y:S11]  /*9b10*/  PLOP3.LUT P0, PT, PT, PT, UP2, 0x80, 0x0 ;  /* 0x000000000000781c */ /* 0x000ff60003f0f028 */
[----:B------:R-:W-:Y:S02]  /*9b20*/  @!UPT UIADD3 URZ, URZ, URZ, URZ ;  /* 0x0000003f3f3ff290 */ /* 0x000fe4000fffe03f */
[----:B------:R-:W-:-:S05]  /*9b30*/  @P0 BRA `(.L_x_1984) ;  /* 0xffffc50000000947 */ /* 0x000fca000383ffff */
.L_x_1973:
[----:B------:R-:W-:Y:S01]  /*9b40*/  IMAD.MOV.U32 R3, RZ, RZ, 0x1 ;  /* 0x00000001ff037424 */ /* 0x000fe200078e00ff */
[----:B------:R-:W-:Y:S01]  /*9b50*/  ULEA UR4, UR6, 0x7f, 0x7 ;  /* 0x0000007f06047891 */ /* 0x000fe2000f8e383f */
[----:B------:R-:W-:Y:S01]  /*9b60*/  PLOP3.LUT P0, PT, PT, PT, UP0, 0x40, 0x0 ;  /* 0x000000000000781c */ /* 0x000fe20003f0e808 */
[----:B-1----:R-:W-:Y:S01]  /*9b70*/  IMAD.MOV.U32 R4, RZ, RZ, c[0x0][0x2ac] ;  /* 0x0000ab00ff047624 */ /* 0x002fe200078e00ff */
[----:B------:R-:W-:Y:S01]  /*9b80*/  ULDC.64 UR6, c[0x0][0x2c8] ;  /* 0x0000b20000067ab9 */ /* 0x000fe20000000a00 */
[----:B------:R-:W-:Y:S01]  /*9b90*/  IADD3 R5, R3, -c[0x0][0x168], RZ ;  /* 0x80005a0003057a10 */ /* 0x000fe20007ffe0ff */
[----:B------:R-:W-:-:S04]  /*9ba0*/  UIMAD.WIDE.U32 UR24, UR4, UR6, URZ ;  /* 0x00000006041872a5 */ /* 0x000fc8000f8e003f */
[----:B------:R-:W-:Y:S01]  /*9bb0*/  @UP1 USHF.R.U32.HI UR4, URZ, UR7, UR25 ;  /* 0x000000073f041299 */ /* 0x000fe20008011619 */
[----:B------:R-:W-:-:S05]  /*9bc0*/  IMAD R4, R4, c[0x0][0x1d0], R5 ;  /* 0x0000740004047a24 */ /* 0x000fca00078e0205 */
[----:B------:R-:W-:-:S04]  /*9bd0*/  IADD3 R4, R4, UR4, RZ ;  /* 0x0000000404047c10 */ /* 0x000fc8000fffe0ff */
[----:B------:R-:W-:Y:S01]  /*9be0*/  IADD3 R5, R4, -c[0x0][0x324], RZ ;  /* 0x8000c90004057a10 */ /* 0x000fe20007ffe0ff */
[----:B------:R-:W-:Y:S05]  /*9bf0*/  @P0 BRA `(.L_x_1985) ;  /* 0x000000d000000947 */ /* 0x000fea0003800000 */
        /* <DEDUP_REMOVED lines=8> */
.L_x_1986:
[----:B------:R-:W-:-:S13]  /*9c80*/  ISETP.NE.AND P0, PT, R3, c[0x0][0x32c], PT ;  /* 0x0000cb0003007a0c */ /* 0x000fda0003f05270 */
[----:B------:R-:W-:-:S05]  /*9c90*/  @P0 IMAD.HI.U32 R3, R4, c[0x0][0x330], RZ ;  /* 0x0000cc0004030a27 */ /* 0x000fca00078e00ff */
[----:B------:R-:W-:-:S05]  /*9ca0*/  @P0 SHF.R.U32.HI R4, RZ, c[0x0][0x334], R3 ;  /* 0x0000cd00ff040a19 */ /* 0x000fca0000011603 */
.L_x_1987:
[----:B------:R-:W-:-:S05]  /*9cb0*/  IMAD R4, R4, c[0x0][0x32c], RZ ;  /* 0x0000cb0004047a24 */ /* 0x000fca00078e02ff */
[----:B------:R-:W-:-:S04]  /*9cc0*/  IMNMX R5, R5, R4, !PT ;  /* 0x0000000405057217 */ /* 0x000fc80007800200 */
.L_x_1985:
[----:B------:R-:W-:-:S04]  /*9cd0*/  IADD3 R4, R5, 0x3f, RZ ;  /* 0x0000003f05047810 */ /* 0x000fc80007ffe0ff */
[----:B------:R-:W-:-:S04]  /*9ce0*/  SHF.R.S32.HI R3, RZ, 0x1f, R4 ;  /* 0x0000001fff037819 */ /* 0x000fc80000011404 */
[----:B------:R-:W-:-:S04]  /*9cf0*/  LEA.HI R3, R3, R4, RZ, 0x6 ;  /* 0x0000000403037211 */ /* 0x000fc800078f30ff */
[----:B------:R-:W-:-:S04]  /*9d00*/  SHF.R.S32.HI R217, RZ, 0x6, R3 ;  /* 0x00000006ffd97819 */ /* 0x000fc80000011403 */
[----:B------:R-:W-:-:S04]  /*9d10*/  IMNMX R217, R217, UR11, !PT ;  /* 0x0000000bd9d97c17 */ /* 0x000fc8000f800200 */
[----:B------:R-:W-:-:S13]  /*9d20*/  ISETP.GE.AND P0, PT, R210, R217, PT ;  /* 0x000000d9d200720c */ /* 0x000fda0003f06270 */
[----:B------:R-:W-:Y:S05]  /*9d30*/  @!P0 BRA `(.L_x_1988) ;  /* 0x000030a000008947 */ /* 0x000fea0003800000 */
[----:B------:R-:W-:Y:S01]  /*9d40*/  IMAD.MOV.U32 R186, RZ, RZ, 0x20 ;  /* 0x00000020ffba7424 */ /* 0x000fe200078e00ff */
[----:B------:R-:W-:Y:S01]  /*9d50*/  LOP3.LUT P0, RZ, R209, 0x2, RZ, 0xc0, !PT ;  /* 0x00000002d1ff7812 */ /* 0x000fe2000780c0ff */
[----:B------:R-:W-:Y:S01]  /*9d60*/  IMAD.MOV.U32 R3, RZ, RZ, R0 ;  /* 0x000000ffff037224 */ /* 0x000fe200078e0000 */
[----:B------:R-:W-:Y:S01]  /*9d70*/  SHF.R.S32.HI R216, RZ, 0x1f, R207 ;  /* 0x0000001fffd87819 */ /* 0x000fe200000114cf */
[----:B------:R-:W-:Y:S01]  /*9d80*/  IMAD.MOV.U32 R133, RZ, RZ, R2 ;  /* 0x000000ffff857224 */ /* 0x000fe200078e0002 */
[----:B------:R-:W-:Y:S01]  /*9d90*/  SHF.R.S32.HI R213, RZ, 0x1f, R192 ;  /* 0x0000001fffd57819 */ /* 0x000fe200000114c0 */
[C---:B------:R-:W-:Y:S01]  /*9da0*/  IMAD.SHL.U32 R215, R207.reuse, 0x2, RZ ;  /* 0x00000002cfd77824 */ /* 0x040fe200078e00ff */
[----:B------:R-:W-:Y:S01]  /*9db0*/  SEL R214, RZ, 0x10, P5 ;  /* 0x00000010ffd67807 */ /* 0x000fe20002800000 */
[----:B------:R-:W-:Y:S01]  /*9dc0*/  IMAD.SHL.U32 R212, R192, 0x2, RZ ;  /* 0x00000002c0d47824 */ /* 0x000fe200078e00ff */
[----:B------:R-:W-:Y:S02]  /*9dd0*/  SEL R211, RZ, 0x10, P4 ;  /* 0x00000010ffd37807 */ /* 0x000fe40002000000 */
[----:B------:R-:W-:-:S02]  /*9de0*/  SHF.L.U64.HI R216, R207, 0x1, R216 ;  /* 0x00000001cfd87819 */ /* 0x000fc400000102d8 */
[----:B------:R-:W-:Y:S02]  /*9df0*/  SHF.L.U64.HI R213, R192, 0x1, R213 ;  /* 0x00000001c0d57819 */ /* 0x000fe400000102d5 */
[----:B------:R-:W-:Y:S02]  /*9e00*/  SEL R186, R186, 0xffffffe0, !P0 ;  /* 0xffffffe0baba7807 */ /* 0x000fe40004000000 */
.L_x_1991:
[----:B------:R-:W-:Y:S04]  /*9e10*/  DEPBAR.LE SB0, 0x2 ;  /* 0x000080800000791a */ /* 0x000fe80000000000 */
[----:B------:R-:W-:Y:S01]  /*9e20*/  BAR.SYNC.DEFER_BLOCKING 0x0 ;  /* 0x0000000000007b1d */ /* 0x000fe20000010000 */
[----:B------:R-:W-:Y:S01]  /*9e30*/  UIMAD UR4, UR5, 0x6000, URZ ;  /* 0x00006000050478a4 */ /* 0x000fe2000f8e023f */
[----:B------:R-:W-:Y:S05]  /*9e40*/  ISETP.LE.AND P0, PT, R210, UR11, PT ;  /* 0x0000000bd2007c0c */ /* 0x000fea000bf03270 */
[----:B------:R-:W-:Y:S05]  /*9e50*/  IADD3 R180, R189, UR4, RZ ;  /* 0x00000004bdb47c10 */ /* 0x000fea000fffe0ff */
[----:B------:R-:W-:Y:S01]  /*9e60*/  IMAD.IADD R132, R186, 0x1, R180 ;  /* 0x00000001ba847824 */ /* 0x000fe200078e02b4 */
[----:B-1----:R1:W2:Y:S04]  /*9e70*/  LDSM.16.M88.4 R136, [R191] ;  /* 0x00000000bf88783b */ /* 0x0022a80000000200 */
        /* <DEDUP_REMOVED lines=59> */
.L_x_1989:
[C---:B--23--:R-:W-:Y:S01]  /*a230*/  HMMA.16816.F32.BF16 R4, R136.reuse, R140, RZ ;  /* 0x0000008c8804723c */ /* 0x04cfe200000418ff */
[----:B------:R-:W-:Y:S01]  /*a240*/  LDSM.16.M88.4 R172, [R132+0xe900] ;  /* 0x00e9000084ac783b */ /* 0x000fe20000000200 */
[----:B------:R-:W-:Y:S02]  /*a250*/  UIADD3 UR6, UR15, 0x1, URZ ;  /* 0x000000010f067890 */ /* 0x000fe4000fffe03f */
[C---:B------:R-:W-:Y:S01]  /*a260*/  IADD3 R0, R193.reuse, R180, RZ ;  /* 0x000000b4c1007210 */ /* 0x040fe20007ffe0ff */
[----:B------:R-:W-:Y:S01]  /*a270*/  UISETP.GE.AND UP2, UPT, UR15, 0x1, UPT ;  /* 0x000000010f00788c */ /* 0x000fe2000bf46270 */
[----:B------:R-:W-:Y:S02]  /*a280*/  IADD3 R2, R193, R132, RZ ;  /* 0x00000084c1027210 */ /* 0x000fe40007ffe0ff */
[C---:B------:R-:W-:Y:S01]  /*a290*/  HMMA.16816.F32.BF16 R8, R136.reuse, R142, RZ ;  /* 0x0000008e8808723c */ /* 0x040fe200000418ff */
[----:B------:R-:W-:Y:S01]  /*a2a0*/  LDSM.16.M88.4 R140, [R185] ;  /* 0x00000000b98c783b */ /* 0x000fe20000000200 */
[----:B------:R-:W-:Y:S02]  /*a2b0*/  USEL UR15, UR6, URZ, !UP2 ;  /* 0x0000003f060f7287 */ /* 0x000fe4000d000000 */
[----:B------:R-:W-:Y:S04]  /*a2c0*/  IADD3 R190, R186, R180, R193 ;  /* 0x000000b4babe7210 */ /* 0x000fe80007ffe0c1 */
[C---:B----4-:R-:W-:Y:S01]  /*a2d0*/  HMMA.16816.F32.BF16 R12, R136.reuse, R16, RZ ;  /* 0x00000010880c723c */ /* 0x050fe200000418ff */
[----:B------:R-:W2:Y:S07]  /*a2e0*/  LDSM.16.M88.4 R164, [R0+0xc100] ;  /* 0x00c1000000a4783b */ /* 0x000eae0000000200 */
[C---:B------:R-:W-:Y:S01]  /*a2f0*/  HMMA.16816.F32.BF16 R16, R136.reuse, R18, RZ ;  /* 0x000000128810723c */ /* 0x040fe200000418ff */
[----:B------:R-:W-:Y:S07]  /*a300*/  LDSM.16.M88.4 R168, [R2+0xc100] ;  /* 0x00c1000002a8783b */ /* 0x000fee0000000200 */
[C---:B-1----:R-:W-:Y:S01]  /*a310*/  HMMA.16816.F32.BF16 R20, R136.reuse, R24, RZ ;  /* 0x000000188814723c */ /* 0x042fe200000418ff */
[----:B------:R-:W-:Y:S07]  /*a320*/  LDSM.16.M88.4 R176, [R0+0xe100] ;  /* 0x00e1000000b0783b */ /* 0x000fee0000000200 */
[C---:B------:R-:W-:Y:S01]  /*a330*/  HMMA.16816.F32.BF16 R24, R136.reuse, R26, RZ ;  /* 0x0000001a8818723c */ /* 0x040fe200000418ff */
[----:B------:R-:W-:Y:S07]  /*a340*/  LDSM.16.M88.4 R180, [R189+UR4+0x10100] ;  /* 0x01010004bdb4783b */ /* 0x000fee0008000200 */
[C---:B------:R-:W-:Y:S01]  /*a350*/  HMMA.16816.F32.BF16 R28, R136.reuse, R32, RZ ;  /* 0x00000020881c723c */ /* 0x040fe200000418ff */
[----:B------:R-:W0:Y:S07]  /*a360*/  LDGDEPBAR ;  /* 0x00000000000079af */ /* 0x000e2e0000000000 */
[----:B------:R-:W-:Y:S01]  /*a370*/  HMMA.16816.F32.BF16 R32, R136, R34, RZ ;  /* 0x000000228820723c */ /* 0x000fe200000418ff */
[----:B------:R-:W1:Y:S07]  /*a380*/  LDSM.16.M88.4 R136, [R0+0xc900] ;  /* 0x00c900000088783b */ /* 0x000e6e0000000200 */
[C---:B------:R-:W-:Y:S08]  /*a390*/  HMMA.16816.F32.BF16 R4, R144.reuse, R148, R4 ;  /* 0x000000949004723c */ /* 0x040ff00000041804 */
[C---:B------:R-:W-:Y:S01]  /*a3a0*/  HMMA.16816.F32.BF16 R8, R144.reuse, R150, R8 ;  /* 0x000000969008723c */ /* 0x040fe20000041808 */
[----:B------:R-:W3:Y:S07]  /*a3b0*/  LDSM.16.M88.4 R148, [R0+0xd100] ;  /* 0x00d100000094783b */ /* 0x000eee0000000200 */
[C---:B------:R-:W-:Y:S08]  /*a3c0*/  HMMA.16816.F32.BF16 R12, R144.reuse, R152, R12 ;  /* 0x00000098900c723c */ /* 0x040ff0000004180c */
[C---:B------:R-:W-:Y:S01]  /*a3d0*/  HMMA.16816.F32.BF16 R16, R144.reuse, R154, R16 ;  /* 0x0000009a9010723c */ /* 0x040fe20000041810 */
[----:B------:R-:W4:Y:S07]  /*a3e0*/  LDSM.16.M88.4 R152, [R0+0xd900] ;  /* 0x00d900000098783b */ /* 0x000f2e0000000200 */
[C---:B------:R-:W-:Y:S08]  /*a3f0*/  HMMA.16816.F32.BF16 R20, R144.reuse, R156, R20 ;  /* 0x0000009c9014723c */ /* 0x040ff00000041814 */
[C---:B------:R-:W-:Y:S01]  /*a400*/  HMMA.16816.F32.BF16 R24, R144.reuse, R158, R24 ;  /* 0x0000009e9018723c */ /* 0x040fe20000041818 */
[----:B------:R-:W5:Y:S07]  /*a410*/  LDSM.16.M88.4 R156, [R184] ;  /* 0x00000000b89c783b */ /* 0x000f6e0000000200 */
[C---:B------:R-:W-:Y:S08]  /*a420*/  HMMA.16816.F32.BF16 R28, R144.reuse, R160, R28 ;  /* 0x000000a0901c723c */ /* 0x040ff0000004181c */
[----:B------:R-:W-:Y:S01]  /*a430*/  HMMA.16816.F32.BF16 R32, R144, R162, R32 ;  /* 0x000000a29020723c */ /* 0x000fe20000041820 */
[----:B------:R-:W4:Y:S07]  /*a440*/  LDSM.16.M88.4 R144, [R2+0xc900] ;  /* 0x00c900000290783b */ /* 0x000f2e0000000200 */
[C---:B--2---:R-:W-:Y:S01]  /*a450*/  HMMA.16816.F32.BF16 R4, R140.reuse, R164, R4 ;  /* 0x000000a48c04723c */ /* 0x044fe20000041804 */
[----:B------:R-:W2:Y:S07]  /*a460*/  LDSM.16.M88.4 R160, [R2+0xd100] ;  /* 0x00d1000002a0783b */ /* 0x000eae0000000200 */
[C---:B------:R-:W-:Y:S01]  /*a470*/  HMMA.16816.F32.BF16 R8, R140.reuse, R166, R8 ;  /* 0x000000a68c08723c */ /* 0x040fe20000041808 */
[----:B------:R-:W-:Y:S07]  /*a480*/  LDSM.16.M88.4 R164, [R189+UR4+0xf900] ;  /* 0x00f90004bda4783b */ /* 0x000fee0008000200 */
[C---:B-1----:R-:W-:Y:S08]  /*a490*/  HMMA.16816.F32.BF16 R12, R140.reuse, R136, R12 ;  /* 0x000000888c0c723c */ /* 0x042ff0000004180c */
[C---:B------:R-:W-:Y:S01]  /*a4a0*/  HMMA.16816.F32.BF16 R16, R140.reuse, R138, R16 ;  /* 0x0000008a8c10723c */ /* 0x040fe20000041810 */
[----:B------:R-:W1:Y:S07]  /*a4b0*/  LDSM.16.M88.4 R136, [R2+0xd900] ;  /* 0x00d900000288783b */ /* 0x000e6e0000000200 */
[C---:B---3--:R-:W-:Y:S08]  /*a4c0*/  HMMA.16816.F32.BF16 R20, R140.reuse, R148, R20 ;  /* 0x000000948c14723c */ /* 0x048ff00000041814 */
[C---:B------:R-:W-:Y:S01]  /*a4d0*/  HMMA.16816.F32.BF16 R24, R140.reuse, R150, R24 ;  /* 0x000000968c18723c */ /* 0x040fe20000041818 */
[----:B------:R-:W-:Y:S07]  /*a4e0*/  LDSM.16.M88.4 R148, [R189+UR4+0xe100] ;  /* 0x00e10004bd94783b */ /* 0x000fee0008000200 */
[C---:B----4-:R-:W-:Y:S08]  /*a4f0*/  HMMA.16816.F32.BF16 R28, R140.reuse, R152, R28 ;  /* 0x000000988c1c723c */ /* 0x050ff0000004181c */
[----:B------:R-:W-:Y:S01]  /*a500*/  HMMA.16816.F32.BF16 R32, R140, R154, R32 ;  /* 0x0000009a8c20723c */ /* 0x000fe20000041820 */
[----:B------:R-:W3:Y:S07]  /*a510*/  LDSM.16.M88.4 R140, [R191+0x4000] ;  /* 0x00400000bf8c783b */ /* 0x000eee0000000200 */
[C---:B-----5:R-:W-:Y:S01]  /*a520*/  HMMA.16816.F32.BF16 R4, R156.reuse, R168, R4 ;  /* 0x000000a89c04723c */ /* 0x060fe20000041804 */
[----:B------:R-:W4:Y:S07]  /*a530*/  LDSM.16.M88.4 R152, [R189+UR4+0xe900] ;  /* 0x00e90004bd98783b */ /* 0x000f2e0008000200 */
[C---:B------:R-:W-:Y:S01]  /*a540*/  HMMA.16816.F32.BF16 R8, R156.reuse, R170, R8 ;  /* 0x000000aa9c08723c */ /* 0x040fe20000041808 */
[----:B------:R-:W-:Y:S07]  /*a550*/  LDSM.16.M88.4 R168, [R132+0xe100] ;  /* 0x00e1000084a8783b */ /* 0x000fee0000000200 */
[C---:B------:R-:W-:Y:S08]  /*a560*/  HMMA.16816.F32.BF16 R12, R156.reuse, R144, R12 ;  /* 0x000000909c0c723c */ /* 0x040ff0000004180c */
        /* <DEDUP_REMOVED lines=95> */
[C---:B------:R-:W-:Y:S04]  /*ab60*/  HMMA.16816.F32.BF16 R16, R172.reuse, R138, R16 ;  /* 0x0000008aac10723c */ /* 0x040fe80000041810 */
[----:B------:R-:W-:Y:S02]  /*ab70*/  FMUL.FTZ R165, R4, c[0x0][0x320] ;  /* 0x0000c80004a57a20 */ /* 0x000fe40000410000 */
[----:B------:R-:W-:Y:S02]  /*ab80*/  FMUL.FTZ R145, R5, c[0x0][0x320] ;  /* 0x0000c80005917a20 */ /* 0x000fe40000410000 */
[C---:B---3--:R-:W-:Y:S02]  /*ab90*/  HMMA.16816.F32.BF16 R20, R172.reuse, R140, R20 ;  /* 0x0000008cac14723c */ /* 0x048fe40000041814 */
[----:B------:R-:W1:Y:S02]  /*aba0*/  MUFU.TANH R165, R165 ;  /* 0x000000a500a57308 */ /* 0x000e640000002400 */
[----:B------:R-:W-:Y:S02]  /*abb0*/  FMUL.FTZ R9, R9, c[0x0][0x320] ;  /* 0x0000c80009097a20 */ /* 0x000fe40000410000 */
[----:B------:R-:W-:Y:S02]  /*abc0*/  FMUL.FTZ R10, R10, c[0x0][0x320] ;  /* 0x0000c8000a0a7a20 */ /* 0x000fe40000410000 */
[C---:B------:R-:W-:Y:S04]  /*abd0*/  HMMA.16816.F32.BF16 R24, R172.reuse, R142, R24 ;  /* 0x0000008eac18723c */ /* 0x040fe80000041818 */
[----:B------:R-:W-:Y:S01]  /*abe0*/  FMUL.FTZ R11, R11, c[0x0][0x320] ;  /* 0x0000c8000b0b7a20 */ /* 0x000fe20000410000 */
[----:B------:R-:W-:Y:S01]  /*abf0*/  MUFU.TANH R169, R9 ;  /* 0x0000000900a97308 */ /* 0x000fe20000002400 */
[----:B------:R-:W-:Y:S02]  /*ac00*/  FMUL.FTZ R167, R8, c[0x0][0x320] ;  /* 0x0000c80008a77a20 */ /* 0x000fe40000410000 */
[----:B------:R-:W-:Y:S04]  /*ac10*/  FMUL.FTZ R166, R6, c[0x0][0x320] ;  /* 0x0000c80006a67a20 */ /* 0x000fe80000410000 */
[----:B------:R-:W-:Y:S02]  /*ac20*/  FMUL.FTZ R13, R13, c[0x0][0x320] ;  /* 0x0000c8000d0d7a20 */ /* 0x000fe40000410000 */
[----:B------:R-:W-:Y:S01]  /*ac30*/  FMUL.FTZ R164, R7, c[0x0][0x320] ;  /* 0x0000c80007a47a20 */ /* 0x000fe20000410000 */
[----:B------:R-:W-:Y:S01]  /*ac40*/  MUFU.TANH R218, R10 ;  /* 0x0000000a00da7308 */ /* 0x000fe20000002400 */
[----:B------:R-:W-:Y:S02]  /*ac50*/  FMUL.FTZ R181, R12, c[0x0][0x320] ;  /* 0x0000c8000cb57a20 */ /* 0x000fe40000410000 */
[----:B------:R-:W-:Y:S01]  /*ac60*/  FMUL.FTZ R14, R14, c[0x0][0x320] ;  /* 0x0000c8000e0e7a20 */ /* 0x000fe20000410000 */
[----:B-1----:R-:W-:Y:S01]  /*ac70*/  FMNMX.FTZ R0, R165, R133, !PT ;  /* 0x00000085a5007209 */ /* 0x002fe20007810000 */
[----:B------:R-:W-:Y:S02]  /*ac80*/  FMUL.FTZ R15, R15, c[0x0][0x320] ;  /* 0x0000c8000f0f7a20 */ /* 0x000fe40000410000 */
[----:B------:R-:W-:Y:S02]  /*ac90*/  FMUL.FTZ R16, R16, c[0x0][0x320] ;  /* 0x0000c80010107a20 */ /* 0x000fe40000410000 */
[----:B------:R-:W-:Y:S01]  /*aca0*/  FMUL.FTZ R17, R17, c[0x0][0x320] ;  /* 0x0000c80011117a20 */ /* 0x000fe20000410000 */
[----:B------:R1:W-:Y:S01]  /*acb0*/  MUFU.TANH R182, R11 ;  /* 0x0000000b00b67308 */ /* 0x0003e20000002400 */
[----:B------:R-:W-:Y:S02]  /*acc0*/  FMUL.FTZ R18, R18, c[0x0][0x320] ;  /* 0x0000c80012127a20 */ /* 0x000fe40000410000 */
[----:B------:R-:W-:Y:S02]  /*acd0*/  FMUL.FTZ R20, R20, c[0x0][0x320] ;  /* 0x0000c80014147a20 */ /* 0x000fe40000410000 */
[----:B------:R-:W-:Y:S02]  /*ace0*/  FMUL.FTZ R19, R19, c[0x0][0x320] ;  /* 0x0000c80013137a20 */ /* 0x000fe40000410000 */
[----:B------:R-:W-:Y:S02]  /*acf0*/  FMUL.FTZ R21, R21, c[0x0][0x320] ;  /* 0x0000c80015157a20 */ /* 0x000fe40000410000 */
[----:B------:R-:W-:Y:S01]  /*ad00*/  FMUL.FTZ R22, R22, c[0x0][0x320] ;  /* 0x0000c80016167a20 */ /* 0x000fe20000410000 */
[----:B------:R-:W2:Y:S01]  /*ad10*/  MUFU.TANH R145, R145 ;  /* 0x0000009100917308 */ /* 0x000ea20000002400 */
[----:B------:R-:W-:Y:S02]  /*ad20*/  FMUL.FTZ R23, R23, c[0x0][0x320] ;  /* 0x0000c80017177a20 */ /* 0x000fe40000410000 */
[----:B------:R-:W-:Y:S02]  /*ad30*/  FMUL.FTZ R24, R24, c[0x0][0x320] ;  /* 0x0000c80018187a20 */ /* 0x000fe40000410000 */
[----:B------:R-:W-:Y:S02]  /*ad40*/  FMUL.FTZ R25, R25, c[0x0][0x320] ;  /* 0x0000c80019197a20 */ /* 0x000fe40000410000 */
[----:B------:R-:W-:Y:S02]  /*ad50*/  FMUL.FTZ R26, R26, c[0x0][0x320] ;  /* 0x0000c8001a1a7a20 */ /* 0x000fe40000410000 */
[----:B------:R-:W-:Y:S01]  /*ad60*/  FMUL.FTZ R27, R27, c[0x0][0x320] ;  /* 0x0000c8001b1b7a20 */ /* 0x000fe20000410000 */
[----:B------:R-:W3:Y:S01]  /*ad70*/  MUFU.TANH R166, R166 ;  /* 0x000000a600a67308 */ /* 0x000ee20000002400 */
[----:B-1----:R-:W1:Y:S01]  /*ad80*/  LDSM.16.M88.4 R8, [R190+0x11900] ;  /* 0x01190000be08783b */ /* 0x002e620000000200 */
[----:B------:R-:W-:Y:S08]  /*ad90*/  DEPBAR.LE SB0, 0x2 ;  /* 0x000080800000791a */ /* 0x000ff00000000000 */
[----:B------:R3:W-:Y:S01]  /*ada0*/  MUFU.TANH R179, R13 ;  /* 0x0000000d00b37308 */ /* 0x0007e20000002400 */
[----:B------:R-:W-:Y:S01]  /*adb0*/  BAR.SYNC.DEFER_BLOCKING 0x0 ;  /* 0x0000000000007b1d */ /* 0x000fe20000010000 */
[----:B--2---:R-:W-:Y:S02]  /*adc0*/  FMNMX.FTZ R0, R145, R0, !PT ;  /* 0x0000000091007209 */ /* 0x004fe40007810000 */
[----:B---3--:R-:W-:Y:S05]  /*add0*/  FMNMX.FTZ R13, R166, R3, !PT ;  /* 0x00000003a60d7209 */ /* 0x008fea0007810000 */
[----:B------:R-:W-:Y:S01]  /*ade0*/  LDSM.16.MT88.4 R140, [R134+UR4+0x2900] ;  /* 0x00290004868c783b */ /* 0x000fe20008004200 */
[----:B------:R-:W2:Y:S01]  /*adf0*/  MUFU.TANH R164, R164 ;  /* 0x000000a400a47308 */ /* 0x000ea20000002400 */
[C---:B-1----:R-:W-:Y:S09]  /*ae00*/  HMMA.16816.F32.BF16 R28, R172.reuse, R8, R28 ;  /* 0x00000008ac1c723c */ /* 0x042ff2000004181c */
[----:B------:R-:W1:Y:S01]  /*ae10*/  MUFU.TANH R167, R167 ;  /* 0x000000a700a77308 */ /* 0x000e620000002400 */
[----:B------:R-:W-:Y:S09]  /*ae20*/  HMMA.16816.F32.BF16 R32, R172, R10, R32 ;  /* 0x0000000aac20723c */ /* 0x000ff20000041820 */
[----:B------:R-:W3:Y:S03]  /*ae30*/  MUFU.TANH R181, R181 ;  /* 0x000000b500b57308 */ /* 0x000ee60000002400 */
[----:B--2---:R-:W-:Y:S04]  /*ae40*/  FMNMX.FTZ R13, R164, R13, !PT ;  /* 0x0000000da40d7209 */ /* 0x004fe80007810000 */
[----:B------:R-:W-:Y:S03]  /*ae50*/  FMNMX.FTZ R13, R218, R13, !PT ;  /* 0x0000000dda0d7209 */ /* 0x000fe60007810000 */
[----:B------:R-:W2:Y:S01]  /*ae60*/  MUFU.TANH R178, R14 ;  /* 0x0000000e00b27308 */ /* 0x000ea20000002400 */
[----:B------:R-:W-:Y:S01]  /*ae70*/  FMUL.FTZ R28, R28, c[0x0][0x320] ;  /* 0x0000c8001c1c7a20 */ /* 0x000fe20000410000 */
[----:B------:R-:W-:Y:S01]  /*ae80*/  FMNMX.FTZ R13, R182, R13, !PT ;  /* 0x0000000db60d7209 */ /* 0x000fe20007810000 */
[----:B------:R-:W-:Y:S01]  /*ae90*/  FMUL.FTZ R29, R29, c[0x0][0x320] ;  /* 0x0000c8001d1d7a20 */ /* 0x000fe20000410000 */
[----:B-1----:R-:W-:Y:S01]  /*aea0*/  FMNMX.FTZ R0, R167, R0, !PT ;  /* 0x00000000a7007209 */ /* 0x002fe20007810000 */
[----:B------:R-:W-:Y:S02]  /*aeb0*/  FMUL.FTZ R30, R30, c[0x0][0x320] ;  /* 0x0000c8001e1e7a20 */ /* 0x000fe40000410000 */
[----:B------:R-:W-:Y:S01]  /*aec0*/  FMUL.FTZ R31, R31, c[0x0][0x320] ;  /* 0x0000c8001f1f7a20 */ /* 0x000fe20000410000 */
[----:B------:R-:W-:Y:S01]  /*aed0*/  FMNMX.FTZ R0, R169, R0, !PT ;  /* 0x00000000a9007209 */ /* 0x000fe20007810000 */
[----:B------:R-:W-:Y:S01]  /*aee0*/  FMUL.FTZ R32, R32, c[0x0][0x320] ;  /* 0x0000c80020207a20 */ /* 0x000fe20000410000 */
[----:B------:R-:W1:Y:S01]  /*aef0*/  MUFU.TANH R176, R15 ;  /* 0x0000000f00b07308 */ /* 0x000e620000002400 */
[----:B------:R-:W-:Y:S02]  /*af00*/  FMUL.FTZ R33, R33, c[0x0][0x320] ;  /* 0x0000c80021217a20 */ /* 0x000fe40000410000 */
[----:B------:R-:W-:Y:S01]  /*af10*/  FMUL.FTZ R34, R34, c[0x0][0x320] ;  /* 0x0000c80022227a20 */ /* 0x000fe20000410000 */
[----:B---3--:R-:W-:Y:S01]  /*af20*/  FMNMX.FTZ R0, R181, R0, !PT ;  /* 0x00000000b5007209 */ /* 0x008fe20007810000 */
[----:B------:R-:W-:Y:S03]  /*af30*/  FMUL.FTZ R35, R35, c[0x0][0x320] ;  /* 0x0000c80023237a20 */ /* 0x000fe60000410000 */
[----:B------:R-:W-:Y:S02]  /*af40*/  FMNMX.FTZ R0, R179, R0, !PT ;  /* 0x00000000b3007209 */ /* 0x000fe40007810000 */
[----:B------:R-:W3:Y:S01]  /*af50*/  MUFU.TANH R177, R16 ;  /* 0x0000001000b17308 */ /* 0x000ee20000002400 */
[----:B--2---:R-:W-:Y:S09]  /*af60*/  FMNMX.FTZ R13, R178, R13, !PT ;  /* 0x0000000db20d7209 */ /* 0x004ff20007810000 */
[----:B------:R-:W2:Y:S01]  /*af70*/  MUFU.TANH R163, R17 ;  /* 0x0000001100a37308 */ /* 0x000ea20000002400 */
[----:B-1----:R-:W-:Y:S09]  /*af80*/  FMNMX.FTZ R13, R176, R13, !PT ;  /* 0x0000000db00d7209 */ /* 0x002ff20007810000 */
[----:B------:R-:W1:Y:S01]  /*af90*/  MUFU.TANH R180, R18 ;  /* 0x0000001200b47308 */ /* 0x000e620000002400 */
[----:B---3--:R-:W-:Y:S09]  /*afa0*/  FMNMX.FTZ R0, R177, R0, !PT ;  /* 0x00000000b1007209 */ /* 0x008ff20007810000 */
[----:B------:R-:W3:Y:S01]  /*afb0*/  MUFU.TANH R162, R19 ;  /* 0x0000001300a27308 */ /* 0x000ee20000002400 */
[----:B--2---:R-:W-:Y:S02]  /*afc0*/  FMNMX.FTZ R0, R163, R0, !PT ;  /* 0x00000000a3007209 */ /* 0x004fe40007810000 */
[----:B------:R-:W-:Y:S07]  /*afd0*/  IADD3 R17, R134, UR4, RZ ;  /* 0x0000000486117c10 */ /* 0x000fee000fffe0ff */
        /* <DEDUP_REMOVED lines=27> */
[----:B---3--:R-:W-:Y:S01]  /*b190*/  FMNMX.FTZ R13, R150, R13, !PT ;  /* 0x0000000d960d7209 */ /* 0x008fe20007810000 */
[----:B------:R-:W-:Y:S08]  /*b1a0*/  LDSM.16.MT88.4 R28, [R134+UR4+0x100] ;  /* 0x00010004861c783b */ /* 0x000ff00008004200 */
        /* <DEDUP_REMOVED lines=11> */
[----:B------:R-:W-:Y:S01]  /*b260*/  LDSM.16.MT88.4 R12, [R135+UR4+0x100] ;  /* 0x00010004870c783b */ /* 0x000fe20008004200 */
[----:B-1----:R-:W-:Y:S07]  /*b270*/  FMNMX.FTZ R2, R11, R2, !PT ;  /* 0x000000020b027209 */ /* 0x002fee0007810000 */
[----:B------:R-:W1:Y:S01]  /*b280*/  SHFL.BFLY PT, R0, R9, 0x1, 0x1f ;  /* 0x0c201f0009007f89 */ /* 0x000e6200000e0000 */
[C---:B------:R-:W-:Y:S02]  /*b290*/  FADD.FTZ R4, -R2.reuse, R133 ;  /* 0x0000008502047221 */ /* 0x040fe40000010100 */
[----:B------:R-:W-:Y:S02]  /*b2a0*/  FMUL.FTZ R148, R2, c[0x0][0x2d0] ;  /* 0x0000b40002947a20 */ /* 0x000fe40000410000 */
[----:B------:R-:W-:Y:S02]  /*b2b0*/  FMUL.FTZ R132, R4, c[0x0][0x2d0] ;  /* 0x0000b40004847a20 */ /* 0x000fe40000410000 */
[--C-:B------:R-:W-:Y:S02]  /*b2c0*/  FFMA.FTZ R171, R145, c[0x0][0x2d0], -R148.reuse ;  /* 0x0000b40091ab7a23 */ /* 0x100fe40000010894 */
[--C-:B------:R-:W-:Y:S02]  /*b2d0*/  FFMA.FTZ R172, R165, c[0x0][0x2d0], -R148.reuse ;  /* 0x0000b400a5ac7a23 */ /* 0x100fe40000010894 */
[--C-:B------:R-:W-:Y:S01]  /*b2e0*/  FFMA.FTZ R170, R167, c[0x0][0x2d0], -R148.reuse ;  /* 0x0000b400a7aa7a23 */ /* 0x100fe20000010894 */
[----:B------:R-:W2:Y:S01]  /*b2f0*/  MUFU.EX2 R132, R132 ;  /* 0x0000008400847308 */ /* 0x000ea20000000800 */
[--C-:B------:R-:W-:Y:S02]  /*b300*/  FFMA.FTZ R169, R169, c[0x0][0x2d0], -R148.reuse ;  /* 0x0000b400a9a97a23 */ /* 0x100fe40000010894 */
[--C-:B------:R-:W-:Y:S02]  /*b310*/  FFMA.FTZ R219, R155, c[0x0][0x2d0], -R148.reuse ;  /* 0x0000b4009bdb7a23 */ /* 0x100fe40000010894 */
[--C-:B------:R-:W-:Y:S02]  /*b320*/  FFMA.FTZ R222, R153, c[0x0][0x2d0], -R148.reuse ;  /* 0x0000b40099de7a23 */ /* 0x100fe40000010894 */
[--C-:B------:R-:W-:Y:S01]  /*b330*/  FFMA.FTZ R223, R151, c[0x0][0x2d0], -R148.reuse ;  /* 0x0000b40097df7a23 */ /* 0x100fe20000010894 */
[----:B-1----:R-:W-:Y:S02]  /*b340*/  FMNMX.FTZ R0, R9, R0, !PT ;  /* 0x0000000009007209 */ /* 0x002fe40007810000 */
[----:B------:R-:W-:Y:S01]  /*b350*/  MUFU.EX2 R172, R172 ;  /* 0x000000ac00ac7308 */ /* 0x000fe20000000800 */
[----:B------:R-:W-:Y:S01]  /*b360*/  IADD3 R9, R135, UR4, RZ ;  /* 0x0000000487097c10 */ /* 0x000fe2000fffe0ff */
[--C-:B------:R-:W-:Y:S02]  /*b370*/  FFMA.FTZ R226, R149, c[0x0][0x2d0], -R148.reuse ;  /* 0x0000b40095e27a23 */ /* 0x100fe40000010894 */
[----:B------:R-:W-:Y:S01]  /*b380*/  FMUL.FTZ R145, R0, c[0x0][0x2d0] ;  /* 0x0000b40000917a20 */ /* 0x000fe20000410000 */
[----:B------:R-:W-:Y:S01]  /*b390*/  IADD3 R133, R188, R9, RZ ;  /* 0x00000009bc857210 */ /* 0x000fe20007ffe0ff */
[----:B------:R-:W-:Y:S02]  /*b3a0*/  FADD.FTZ R4, -R0, R3 ;  /* 0x0000000300047221 */ /* 0x000fe40000010100 */
[--C-:B------:R-:W-:Y:S02]  /*b3b0*/  FFMA.FTZ R168, R166, c[0x0][0x2d0], -R145.reuse ;  /* 0x0000b400a6a87a23 */ /* 0x100fe40000010891 */
[--C-:B------:R-:W-:Y:S01]  /*b3c0*/  FFMA.FTZ R167, R164, c[0x0][0x2d0], -R145.reuse ;  /* 0x0000b400a4a77a23 */ /* 0x100fe20000010891 */
[----:B------:R-:W1:Y:S01]  /*b3d0*/  MUFU.EX2 R171, R171 ;  /* 0x000000ab00ab7308 */ /* 0x000e620000000800 */
[--C-:B------:R-:W-:Y:S01]  /*b3e0*/  FFMA.FTZ R166, R218, c[0x0][0x2d0], -R145.reuse ;  /* 0x0000b400daa67a23 */ /* 0x100fe20000010891 */
[----:B------:R-:W3:Y:S01]  /*b3f0*/  LDSM.16.MT88.4 R20, [R133+0x100] ;  /* 0x000100008514783b */ /* 0x000ee20000004200 */
[--C-:B------:R-:W-:Y:S01]  /*b400*/  FFMA.FTZ R165, R182, c[0x0][0x2d0], -R145.reuse ;  /* 0x0000b400b6a57a23 */ /* 0x100fe20000010891 */
[----:B------:R-:W-:Y:S01]  /*b410*/  IADD3 R164, R188, R17, RZ ;  /* 0x00000011bca47210 */ /* 0x000fe20007ffe0ff */
[----:B------:R-:W-:Y:S02]  /*b420*/  FMUL.FTZ R3, R4, c[0x0][0x2d0] ;  /* 0x0000b40004037a20 */ /* 0x000fe40000410000 */
[C---:B--2---:R-:W-:Y:S02]  /*b430*/  FMUL.FTZ R4, R132.reuse, R128 ;  /* 0x0000008084047220 */ /* 0x044fe40000410000 */
[C---:B------:R-:W-:Y:S01]  /*b440*/  FMUL.FTZ R5, R132.reuse, R129 ;  /* 0x0000008184057220 */ /* 0x040fe20000410000 */
[----:B------:R-:W-:Y:S01]  /*b450*/  MUFU.EX2 R170, R170 ;  /* 0x000000aa00aa7308 */ /* 0x000fe20000000800 */
[C---:B------:R-:W-:Y:S01]  /*b460*/  FMUL.FTZ R8, R132.reuse, R124 ;  /* 0x0000007c84087220 */ /* 0x040fe20000410000 */
[----:B------:R-:W-:Y:S01]  /*b470*/  LDSM.16.MT88.4 R136, [R133+0x2900] ;  /* 0x002900008588783b */ /* 0x000fe20000004200 */
[C---:B------:R-:W-:Y:S02]  /*b480*/  FMUL.FTZ R9, R132.reuse, R125 ;  /* 0x0000007d84097220 */ /* 0x040fe40000410000 */
[C---:B------:R-:W-:Y:S02]  /*b490*/  FMUL.FTZ R16, R132.reuse, R116 ;  /* 0x0000007484107220 */ /* 0x040fe40000410000 */
[C---:B------:R-:W-:Y:S02]  /*b4a0*/  FMUL.FTZ R17, R132.reuse, R117 ;  /* 0x0000007584117220 */ /* 0x040fe40000410000 */
[C---:B------:R-:W-:Y:S01]  /*b4b0*/  FMUL.FTZ R24, R132.reuse, R108 ;  /* 0x0000006c84187220 */ /* 0x040fe20000410000 */
[----:B------:R-:W2:Y:S01]  /*b4c0*/  MUFU.EX2 R3, R3 ;  /* 0x0000000300037308 */ /* 0x000ea20000000800 */
[C---:B------:R-:W-:Y:S02]  /*b4d0*/  FMUL.FTZ R25, R132.reuse, R109 ;  /* 0x0000006d84197220 */ /* 0x040fe40000410000 */
[C---:B------:R-:W-:Y:S01]  /*b4e0*/  FMUL.FTZ R32, R132.reuse, R100 ;  /* 0x0000006484207220 */ /* 0x040fe20000410000 */
[----:B-1----:R-:W-:Y:S01]  /*b4f0*/  F2FP.BF16.PACK_AB R128, R171, R172 ;  /* 0x000000acab80723e */ /* 0x002fe200000010ff */
[----:B------:R-:W-:Y:S02]  /*b500*/  FMUL.FTZ R33, R132, R101 ;  /* 0x0000006584217220 */ /* 0x000fe40000410000 */
[--C-:B------:R-:W-:Y:S02]  /*b510*/  FFMA.FTZ R182, R159, c[0x0][0x2d0], -R148.reuse ;  /* 0x0000b4009fb67a23 */ /* 0x100fe40000010894 */
[--C-:B------:R-:W-:Y:S01]  /*b520*/  FFMA.FTZ R183, R160, c[0x0][0x2d0], -R145.reuse ;  /* 0x0000b400a0b77a23 */ /* 0x100fe20000010891 */
[----:B------:R-:W1:Y:S01]  /*b530*/  MUFU.EX2 R169, R169 ;  /* 0x000000a900a97308 */ /* 0x000e620000000800 */
[--C-:B------:R-:W-:Y:S02]  /*b540*/  FFMA.FTZ R190, R158, c[0x0][0x2d0], -R145.reuse ;  /* 0x0000b4009ebe7a23 */ /* 0x100fe40000010891 */
[--C-:B------:R-:W-:Y:S02]  /*b550*/  FFMA.FTZ R218, R157, c[0x0][0x2d0], -R148.reuse ;  /* 0x0000b4009dda7a23 */ /* 0x100fe40000010894 */
[--C-:B------:R-:W-:Y:S02]  /*b560*/  FFMA.FTZ R220, R156, c[0x0][0x2d0], -R145.reuse ;  /* 0x0000b4009cdc7a23 */ /* 0x100fe40000010891 */
[----:B------:R-:W-:Y:S01]  /*b570*/  LDSM.16.MT88.4 R156, [R164+0x3900] ;  /* 0x00390000a49c783b */ /* 0x000fe20000004200 */
[--C-:B------:R-:W-:Y:S02]  /*b580*/  FFMA.FTZ R221, R154, c[0x0][0x2d0], -R145.reuse ;  /* 0x0000b4009add7a23 */ /* 0x100fe40000010891 */
[----:B------:R-:W-:Y:S01]  /*b590*/  MUFU.EX2 R168, R168 ;  /* 0x000000a800a87308 */ /* 0x000fe20000000800 */
[--C-:B------:R-:W-:Y:S02]  /*b5a0*/  FFMA.FTZ R224, R152, c[0x0][0x2d0], -R145.reuse ;  /* 0x0000b40098e07a23 */ /* 0x100fe40000010891 */
[--C-:B------:R-:W-:Y:S02]  /*b5b0*/  FFMA.FTZ R225, R150, c[0x0][0x2d0], -R145.reuse ;  /* 0x0000b40096e17a23 */ /* 0x100fe40000010891 */
[C---:B--2---:R-:W-:Y:S01]  /*b5c0*/  FMUL.FTZ R6, R3.reuse, R130 ;  /* 0x0000008203067220 */ /* 0x044fe20000410000 */
[----:B------:R-:W-:Y:S01]  /*b5d0*/  LDSM.16.MT88.4 R152, [R134+UR4+0x3900] ;  /* 0x003900048698783b */ /* 0x000fe20008004200 */
[C---:B------:R-:W-:Y:S02]  /*b5e0*/  FMUL.FTZ R7, R3.reuse, R131 ;  /* 0x0000008303077220 */ /* 0x040fe40000410000 */
[C---:B------:R-:W-:Y:S01]  /*b5f0*/  FMUL.FTZ R10, R3.reuse, R126 ;  /* 0x0000007e030a7220 */ /* 0x040fe20000410000 */
[----:B------:R-:W2:Y:S01]  /*b600*/  MUFU.EX2 R167, R167 ;  /* 0x000000a700a77308 */ /* 0x000ea20000000800 */
[C---:B------:R-:W-:Y:S02]  /*b610*/  FMUL.FTZ R11, R3.reuse, R127 ;  /* 0x0000007f030b7220 */ /* 0x040fe40000410000 */
[----:B------:R-:W-:Y:S01]  /*b620*/  FMUL.FTZ R18, R3, R118 ;  /* 0x0000007603127220 */ /* 0x000fe20000410000 */
[----:B-1----:R-:W-:Y:S01]  /*b630*/  F2FP.BF16.PACK_AB R130, R169, R170 ;  /* 0x000000aaa982723e */ /* 0x002fe200000010ff */
[C---:B------:R-:W-:Y:S01]  /*b640*/  FMUL.FTZ R19, R3.reuse, R119 ;  /* 0x0000007703137220 */ /* 0x040fe20000410000 */
[----:B------:R-:W-:Y:S01]  /*b650*/  LDSM.16.MT88.4 R124, [R135+UR4+0x2900] ;  /* 0x00290004877c783b */ /* 0x000fe20008004200 */
[C---:B------:R-:W-:Y:S02]  /*b660*/  FMUL.FTZ R26, R3.reuse, R110 ;  /* 0x0000006e031a7220 */ /* 0x040fe40000410000 */
[C---:B------:R-:W-:Y:S01]  /*b670*/  FMUL.FTZ R27, R3.reuse, R111 ;  /* 0x0000006f031b7220 */ /* 0x040fe20000410000 */
[----:B------:R-:W-:Y:S01]  /*b680*/  MUFU.EX2 R166, R166 ;  /* 0x000000a600a67308 */ /* 0x000fe20000000800 */
[C---:B------:R-:W-:Y:S02]  /*b690*/  FMUL.FTZ R34, R3.reuse, R102 ;  /* 0x0000006603227220 */ /* 0x040fe40000410000 */
[C---:B------:R-:W-:Y:S01]  /*b6a0*/  FMUL.FTZ R35, R3.reuse, R103 ;  /* 0x0000006703237220 */ /* 0x040fe20000410000 */
[----:B------:R-:W-:Y:S01]  /*b6b0*/  LDSM.16.MT88.4 R108, [R164+0x2100] ;  /* 0x00210000a46c783b */ /* 0x000fe20000004200 */
[--C-:B------:R-:W-:Y:S02]  /*b6c0*/  FFMA.FTZ R228, R146, c[0x0][0x2d0], -R145.reuse ;  /* 0x0000b40092e47a23 */ /* 0x100fe40000010891 */
[C---:B------:R-:W-:Y:S02]  /*b6d0*/  FMUL.FTZ R36, R132.reuse, R36 ;  /* 0x0000002484247220 */ /* 0x040fe40000410000 */
[C---:B------:R-:W-:Y:S01]  /*b6e0*/  FMUL.FTZ R37, R132.reuse, R37 ;  /* 0x0000002584257220 */ /* 0x040fe20000410000 */
[----:B------:R-:W1:Y:S01]  /*b6f0*/  MUFU.EX2 R165, R165 ;  /* 0x000000a500a57308 */ /* 0x000e620000000800 */
[C---:B------:R-:W-:Y:S01]  /*b700*/  FMUL.FTZ R38, R3.reuse, R38 ;  /* 0x0000002603267220 */ /* 0x040fe20000410000 */
[----:B------:R-:W-:Y:S01]  /*b710*/  LDSM.16.MT88.4 R100, [R134+UR4+0x2100] ;  /* 0x002100048664783b */ /* 0x000fe20008004200 */
[----:B------:R-:W-:Y:S01]  /*b720*/  FMUL.FTZ R39, R3, R39 ;  /* 0x0000002703277220 */ /* 0x000fe20000410000 */
[----:B--2---:R-:W-:Y:S01]  /*b730*/  F2FP.BF16.PACK_AB R129, R167, R168 ;  /* 0x000000a8a781723e */ /* 0x004fe200000010ff */
[C---:B------:R-:W-:Y:S02]  /*b740*/  FMUL.FTZ R40, R132.reuse, R40 ;  /* 0x0000002884287220 */ /* 0x040fe40000410000 */
[C---:B------:R-:W-:Y:S02]  /*b750*/  FMUL.FTZ R41, R132.reuse, R41 ;  /* 0x0000002984297220 */ /* 0x040fe40000410000 */
[C---:B------:R-:W-:Y:S01]  /*b760*/  FMUL.FTZ R42, R3.reuse, R42 ;  /* 0x0000002a032a7220 */ /* 0x040fe20000410000 */
[----:B------:R-:W-:Y:S01]  /*b770*/  LDSM.16.MT88.4 R116, [R134+UR4+0x900] ;  /* 0x000900048674783b */ /* 0x000fe20008004200 */
[C---:B------:R-:W-:Y:S01]  /*b780*/  FMUL.FTZ R43, R3.reuse, R43 ;  /* 0x0000002b032b7220 */ /* 0x040fe20000410000 */
[----:B------:R-:W-:Y:S01]  /*b790*/  MUFU.EX2 R182, R182 ;  /* 0x000000b600b67308 */ /* 0x000fe20000000800 */
[C---:B------:R-:W-:Y:S02]  /*b7a0*/  FMUL.FTZ R44, R132.reuse, R44 ;  /* 0x0000002c842c7220 */ /* 0x040fe40000410000 */
[C---:B------:R-:W-:Y:S02]  /*b7b0*/  FMUL.FTZ R45, R132.reuse, R45 ;  /* 0x0000002d842d7220 */ /* 0x040fe40000410000 */
[C---:B------:R-:W-:Y:S02]  /*b7c0*/  FMUL.FTZ R46, R3.reuse, R46 ;  /* 0x0000002e032e7220 */ /* 0x040fe40000410000 */
[----:B------:R-:W-:Y:S02]  /*b7d0*/  FMUL.FTZ R47, R3, R47 ;  /* 0x0000002f032f7220 */ /* 0x000fe40000410000 */
[C---:B------:R-:W-:Y:S01]  /*b7e0*/  FMUL.FTZ R48, R132.reuse, R48 ;  /* 0x0000003084307220 */ /* 0x040fe20000410000 */
[----:B------:R-:W-:Y:S01]  /*b7f0*/  MUFU.EX2 R183, R183 ;  /* 0x000000b700b77308 */ /* 0x000fe20000000800 */
[C---:B------:R-:W-:Y:S01]  /*b800*/  FMUL.FTZ R49, R132.reuse, R49 ;  /* 0x0000003184317220 */ /* 0x040fe20000410000 */
[----:B-1----:R-:W-:Y:S01]  /*b810*/  F2FP.BF16.PACK_AB R131, R165, R166 ;  /* 0x000000a6a583723e */ /* 0x002fe200000010ff */
[C---:B------:R-:W-:Y:S02]  /*b820*/  FMUL.FTZ R50, R3.reuse, R50 ;  /* 0x0000003203327220 */ /* 0x040fe40000410000 */
[C---:B------:R-:W-:Y:S02]  /*b830*/  FMUL.FTZ R51, R3.reuse, R51 ;  /* 0x0000003303337220 */ /* 0x040fe40000410000 */
[C---:B------:R-:W-:Y:S02]  /*b840*/  FMUL.FTZ R52, R132.reuse, R52 ;  /* 0x0000003484347220 */ /* 0x040fe40000410000 */
[C---:B------:R-:W-:Y:S01]  /*b850*/  HMMA.16816.F32.BF16 R4, R128.reuse, R12, R4 ;  /* 0x0000000c8004723c */ /* 0x040fe20000041804 */
[----:B------:R-:W-:Y:S04]  /*b860*/  MUFU.EX2 R190, R190 ;  /* 0x000000be00be7308 */ /* 0x000fe80000000800 */
[C---:B------:R-:W-:Y:S02]  /*b870*/  FMUL.FTZ R53, R132.reuse, R53 ;  /* 0x0000003584357220 */ /* 0x040fe40000410000 */
[C---:B------:R-:W-:Y:S01]  /*b880*/  FMUL.FTZ R12, R132.reuse, R120 ;  /* 0x00000078840c7220 */ /* 0x040fe20000410000 */
[C---:B------:R-:W-:Y:S03]  /*b890*/  HMMA.16816.F32.BF16 R8, R128.reuse, R14, R8 ;  /* 0x0000000e8008723c */ /* 0x040fe60000041808 */
[----:B------:R-:W-:Y:S01]  /*b8a0*/  MUFU.EX2 R218, R218 ;  /* 0x000000da00da7308 */ /* 0x000fe20000000800 */
[C---:B------:R-:W-:Y:S02]  /*b8b0*/  FMUL.FTZ R13, R132.reuse, R121 ;  /* 0x00000079840d7220 */ /* 0x040fe40000410000 */
[C---:B------:R-:W-:Y:S02]  /*b8c0*/  FMUL.FTZ R54, R3.reuse, R54 ;  /* 0x0000003603367220 */ /* 0x040fe40000410000 */
[C---:B------:R-:W-:Y:S04]  /*b8d0*/  FMUL.FTZ R14, R3.reuse, R122 ;  /* 0x0000007a030e7220 */ /* 0x040fe80000410000 */
[C---:B------:R-:W-:Y:S01]  /*b8e0*/  FMUL.FTZ R15, R3.reuse, R123 ;  /* 0x0000007b030f7220 */ /* 0x040fe20000410000 */
[----:B------:R-:W-:Y:S01]  /*b8f0*/  MUFU.EX2 R219, R219 ;  /* 0x000000db00db7308 */ /* 0x000fe20000000800 */
[----:B------:R-:W1:Y:S01]  /*b900*/  LDSM.16.MT88.4 R120, [R164+0x100] ;  /* 0x00010000a478783b */ /* 0x000e620000004200 */
[C---:B------:R-:W-:Y:S02]  /*b910*/  FMUL.FTZ R55, R3.reuse, R55 ;  /* 0x0000003703377220 */ /* 0x040fe40000410000 */
[C---:B------:R-:W-:Y:S02]  /*b920*/  FMUL.FTZ R56, R132.reuse, R56 ;  /* 0x0000003884387220 */ /* 0x040fe40000410000 */
[C---:B---3--:R-:W-:Y:S03]  /*b930*/  HMMA.16816.F32.BF16 R12, R128.reuse, R20, R12 ;  /* 0x00000014800c723c */ /* 0x048fe6000004180c */
[C---:B------:R-:W-:Y:S01]  /*b940*/  FMUL.FTZ R57, R132.reuse, R57 ;  /* 0x0000003984397220 */ /* 0x040fe20000410000 */
[----:B------:R-:W-:Y:S01]  /*b950*/  MUFU.EX2 R220, R220 ;  /* 0x000000dc00dc7308 */ /* 0x000fe20000000800 */
[C---:B------:R-:W-:Y:S02]  /*b960*/  FMUL.FTZ R58, R3.reuse, R58 ;  /* 0x0000003a033a7220 */ /* 0x040fe40000410000 */
[C---:B------:R-:W-:Y:S01]  /*b970*/  FMUL.FTZ R20, R132.reuse, R112 ;  /* 0x0000007084147220 */ /* 0x040fe20000410000 */
[C---:B------:R-:W-:Y:S04]  /*b980*/  HMMA.16816.F32.BF16 R16, R128.reuse, R22, R16 ;  /* 0x000000168010723c */ /* 0x040fe80000041810 */
[C---:B------:R-:W-:Y:S02]  /*b990*/  FMUL.FTZ R21, R132.reuse, R113 ;  /* 0x0000007184157220 */ /* 0x040fe40000410000 */
[C---:B------:R-:W-:Y:S01]  /*b9a0*/  FMUL.FTZ R59, R3.reuse, R59 ;  /* 0x0000003b033b7220 */ /* 0x040fe20000410000 */
[----:B------:R-:W-:Y:S01]  /*b9b0*/  MUFU.EX2 R221, R221 ;  /* 0x000000dd00dd7308 */ /* 0x000fe20000000800 */
[C---:B------:R-:W-:Y:S04]  /*b9c0*/  FMUL.FTZ R22, R3.reuse, R114 ;  /* 0x0000007203167220 */ /* 0x040fe80000410000 */
[C---:B------:R-:W-:Y:S02]  /*b9d0*/  FMUL.FTZ R23, R3.reuse, R115 ;  /* 0x0000007303177220 */ /* 0x040fe40000410000 */
[----:B------:R-:W2:Y:S01]  /*b9e0*/  LDSM.16.MT88.4 R112, [R135+UR4+0x2100] ;  /* 0x002100048770783b */ /* 0x000ea20008004200 */
        /* <DEDUP_REMOVED lines=14> */
[----:B------:R-:W3:Y:S01]  /*bad0*/  LDSM.16.MT88.4 R104, [R133+0x2100] ;  /* 0x002100008568783b */ /* 0x000ee20000004200 */
[C---:B------:R-:W-:Y:S02]  /*bae0*/  FMUL.FTZ R65, R132.reuse, R65 ;  /* 0x0000004184417220 */ /* 0x040fe40000410000 */
[C---:B------:R-:W-:Y:S02]  /*baf0*/  FMUL.FTZ R66, R3.reuse, R66 ;  /* 0x0000004203427220 */ /* 0x040fe40000410000 */
[C---:B-1----:R-:W-:Y:S02]  /*bb00*/  HMMA.16816.F32.BF16 R28, R128.reuse, R120, R28 ;  /* 0x00000078801c723c */ /* 0x042fe4000004181c */
        /* <DEDUP_REMOVED lines=9> */
[C---:B--2---:R-:W-:Y:S04]  /*bba0*/  HMMA.16816.F32.BF16 R36, R128.reuse, R112, R36 ;  /* 0x000000708024723c */ /* 0x044fe80000041824 */
        /* <DEDUP_REMOVED lines=8> */
[C---:B---3--:R-:W-:Y:S03]  /*bc30*/  HMMA.16816.F32.BF16 R44, R128.reuse, R104, R44 ;  /* 0x00000068802c723c */ /* 0x048fe6000004182c */
[----:B------:R-:W-:Y:S02]  /*bc40*/  FMUL.FTZ R85, R132, R85 ;  /* 0x0000005584557220 */ /* 0x000fe40000410000 */
[C---:B------:R-:W-:Y:S02]  /*bc50*/  FMUL.FTZ R86, R3.reuse, R86 ;  /* 0x0000005603567220 */ /* 0x040fe40000410000 */
[----:B------:R-:W-:Y:S01]  /*bc60*/  FMUL.FTZ R87, R3, R87 ;  /* 0x0000005703577220 */ /* 0x000fe20000410000 */
[C---:B------:R-:W-:Y:S01]  /*bc70*/  HMMA.16816.F32.BF16 R48, R128.reuse, R106, R48 ;  /* 0x0000006a8030723c */ /* 0x040fe20000041830 */
[----:B------:R-:W1:Y:S03]  /*bc80*/  LDSM.16.MT88.4 R104, [R135+UR4+0x4100] ;  /* 0x004100048768783b */ /* 0x000e660008004200 */
[--C-:B------:R-:W-:Y:S02]  /*bc90*/  FFMA.FTZ R173, R181, c[0x0][0x2d0], -R148.reuse ;  /* 0x0000b400b5ad7a23 */ /* 0x100fe40000010894 */
[--C-:B------:R-:W-:Y:S02]  /*bca0*/  FFMA.FTZ R181, R161, c[0x0][0x2d0], -R148.reuse ;  /* 0x0000b400a1b57a23 */ /* 0x100fe40000010894 */
[C---:B------:R-:W-:Y:S02]  /*bcb0*/  HMMA.16816.F32.BF16 R52, R128.reuse, R100, R52 ;  /* 0x000000648034723c */ /* 0x040fe40000041834 */
[----:B------:R-:W-:Y:S02]  /*bcc0*/  MUFU.EX2 R173, R173 ;  /* 0x000000ad00ad7308 */ /* 0x000fe40000000800 */
[--C-:B------:R-:W-:Y:S02]  /*bcd0*/  FFMA.FTZ R174, R179, c[0x0][0x2d0], -R148.reuse ;  /* 0x0000b400b3ae7a23 */ /* 0x100fe40000010894 */
[--C-:B------:R-:W-:Y:S02]  /*bce0*/  FFMA.FTZ R175, R178, c[0x0][0x2d0], -R145.reuse ;  /* 0x0000b400b2af7a23 */ /* 0x100fe40000010891 */
[C---:B------:R-:W-:Y:S01]  /*bcf0*/  HMMA.16816.F32.BF16 R56, R128.reuse, R102, R56 ;  /* 0x000000668038723c */ /* 0x040fe20000041838 */
[----:B------:R-:W2:Y:S03]  /*bd00*/  LDSM.16.MT88.4 R100, [R133+0x4100] ;  /* 0x004100008564783b */ /* 0x000ea60000004200 */
[--C-:B------:R-:W-:Y:S01]  /*bd10*/  FFMA.FTZ R178, R163, c[0x0][0x2d0], -R148.reuse ;  /* 0x0000b400a3b27a23 */ /* 0x100fe20000010894 */
[----:B------:R-:W3:Y:S01]  /*bd20*/  MUFU.EX2 R174, R174 ;  /* 0x000000ae00ae7308 */ /* 0x000ee20000000800 */
[--C-:B------:R-:W-:Y:S02]  /*bd30*/  FFMA.FTZ R176, R176, c[0x0][0x2d0], -R145.reuse ;  /* 0x0000b400b0b07a23 */ /* 0x100fe40000010891 */
[C---:B------:R-:W-:Y:S04]  /*bd40*/  HMMA.16816.F32.BF16 R60, R128.reuse, R108, R60 ;  /* 0x0000006c803c723c */ /* 0x040fe8000004183c */
[--C-:B------:R-:W-:Y:S02]  /*bd50*/  FFMA.FTZ R177, R177, c[0x0][0x2d0], -R148.reuse ;  /* 0x0000b400b1b17a23 */ /* 0x100fe40000010894 */
[----:B------:R-:W-:Y:S01]  /*bd60*/  FFMA.FTZ R148, R147, c[0x0][0x2d0], -R148 ;  /* 0x0000b40093947a23 */ /* 0x000fe20000010894 */
[----:B------:R-:W-:Y:S01]  /*bd70*/  MUFU.EX2 R175, R175 ;  /* 0x000000af00af7308 */ /* 0x000fe20000000800 */
[C---:B------:R-:W-:Y:S01]  /*bd80*/  HMMA.16816.F32.BF16 R64, R128.reuse, R110, R64 ;  /* 0x0000006e8040723c */ /* 0x040fe20000041840 */
[----:B------:R-:W4:Y:S03]  /*bd90*/  LDSM.16.MT88.4 R108, [R134+UR4+0x4100] ;  /* 0x00410004866c783b */ /* 0x000f260008004200 */
[--C-:B------:R-:W-:Y:S02]  /*bda0*/  FFMA.FTZ R179, R180, c[0x0][0x2d0], -R145.reuse ;  /* 0x0000b400b4b37a23 */ /* 0x100fe40000010891 */
[--C-:B------:R-:W-:Y:S02]  /*bdb0*/  FFMA.FTZ R180, R162, c[0x0][0x2d0], -R145.reuse ;  /* 0x0000b400a2b47a23 */ /* 0x100fe40000010891 */
[----:B------:R-:W-:Y:S01]  /*bdc0*/  FFMA.FTZ R145, R144, c[0x0][0x2d0], -R145 ;  /* 0x0000b40090917a23 */ /* 0x000fe20000010891 */
[C---:B-1----:R-:W-:Y:S01]  /*bdd0*/  HMMA.16816.F32.BF16 R68, R128.reuse, R104, R68 ;  /* 0x000000688044723c */ /* 0x042fe20000041844 */
[----:B------:R-:W-:Y:S01]  /*bde0*/  LDSM.16.MT88.4 R160, [R135+UR4+0x5900] ;  /* 0x0059000487a0783b */ /* 0x000fe20008004200 */
[----:B------:R1:W-:Y:S01]  /*bdf0*/  MUFU.EX2 R227, R148 ;  /* 0x0000009400e37308 */ /* 0x0003e20000000800 */
[C---:B------:R-:W-:Y:S02]  /*be00*/  FMUL.FTZ R88, R132.reuse, R88 ;  /* 0x0000005884587220 */ /* 0x040fe40000410000 */
[C---:B------:R-:W-:Y:S02]  /*be10*/  FMUL.FTZ R89, R132.reuse, R89 ;  /* 0x0000005984597220 */ /* 0x040fe40000410000 */
[C---:B------:R-:W-:Y:S01]  /*be20*/  FMUL.FTZ R90, R3.reuse, R90 ;  /* 0x0000005a035a7220 */ /* 0x040fe20000410000 */
[C---:B------:R-:W-:Y:S01]  /*be30*/  HMMA.16816.F32.BF16 R72, R128.reuse, R106, R72 ;  /* 0x0000006a8048723c */ /* 0x040fe20000041848 */
[----:B------:R-:W5:Y:S03]  /*be40*/  LDSM.16.MT88.4 R104, [R164+0x4100] ;  /* 0x00410000a468783b */ /* 0x000f660000004200 */
[C---:B------:R-:W-:Y:S01]  /*be50*/  FMUL.FTZ R76, R132.reuse, R76 ;  /* 0x0000004c844c7220 */ /* 0x040fe20000410000 */
[----:B------:R-:W4:Y:S01]  /*be60*/  MUFU.EX2 R176, R176 ;  /* 0x000000b000b07308 */ /* 0x000f220000000800 */
[C---:B------:R-:W-:Y:S02]  /*be70*/  FMUL.FTZ R77, R132.reuse, R77 ;  /* 0x0000004d844d7220 */ /* 0x040fe40000410000 */
[C---:B------:R-:W-:Y:S04]  /*be80*/  FMUL.FTZ R78, R3.reuse, R78 ;  /* 0x0000004e034e7220 */ /* 0x040fe80000410000 */
[C---:B------:R-:W-:Y:S02]  /*be90*/  FMUL.FTZ R79, R3.reuse, R79 ;  /* 0x0000004f034f7220 */ /* 0x040fe40000410000 */
[C---:B------:R-:W-:Y:S01]  /*bea0*/  FMUL.FTZ R91, R3.reuse, R91 ;  /* 0x0000005b035b7220 */ /* 0x040fe20000410000 */
[----:B------:R5:W-:Y:S01]  /*beb0*/  MUFU.EX2 R229, R145 ;  /* 0x0000009100e57308 */ /* 0x000be20000000800 */
[C---:B------:R-:W-:Y:S01]  /*bec0*/  FMUL.FTZ R92, R132.reuse, R92 ;  /* 0x0000005c845c7220 */ /* 0x040fe20000410000 */
[----:B-1----:R-:W-:Y:S02]  /*bed0*/  LDSM.16.MT88.4 R148, [R133+0x3900] ;  /* 0x003900008594783b */ /* 0x002fe40000004200 */
[C---:B--2---:R-:W-:Y:S03]  /*bee0*/  HMMA.16816.F32.BF16 R76, R128.reuse, R100, R76 ;  /* 0x00000064804c723c */ /* 0x044fe6000004184c */
[C---:B------:R-:W-:Y:S02]  /*bef0*/  FMUL.FTZ R80, R132.reuse, R80 ;  /* 0x0000005084507220 */ /* 0x040fe40000410000 */
[----:B------:R-:W-:Y:S01]  /*bf00*/  FMUL.FTZ R81, R132, R81 ;  /* 0x0000005184517220 */ /* 0x000fe20000410000 */
[----:B------:R-:W-:Y:S01]  /*bf10*/  MUFU.EX2 R177, R177 ;  /* 0x000000b100b17308 */ /* 0x000fe20000000800 */
[C---:B------:R-:W-:Y:S01]  /*bf20*/  FMUL.FTZ R82, R3.reuse, R82 ;  /* 0x0000005203527220 */ /* 0x040fe20000410000 */
[----:B---3--:R-:W-:Y:S01]  /*bf30*/  F2FP.BF16.PACK_AB R100, R174, R173 ;  /* 0x000000adae64723e */ /* 0x008fe200000010ff */
[C---:B------:R-:W-:Y:S03]  /*bf40*/  FMUL.FTZ R83, R3.reuse, R83 ;  /* 0x0000005303537220 */ /* 0x040fe60000410000 */
[----:B------:R-:W-:Y:S01]  /*bf50*/  FMUL.FTZ R93, R132, R93 ;  /* 0x0000005d845d7220 */ /* 0x000fe20000410000 */
[----:B----4-:R-:W-:Y:S01]  /*bf60*/  F2FP.BF16.PACK_AB R101, R176, R175 ;  /* 0x000000afb065723e */ /* 0x010fe200000010ff */
[C---:B------:R-:W-:Y:S02]  /*bf70*/  FMUL.FTZ R94, R3.reuse, R94 ;  /* 0x0000005e035e7220 */ /* 0x040fe40000410000 */
[C---:B------:R-:W-:Y:S01]  /*bf80*/  HMMA.16816.F32.BF16 R80, R128.reuse, R102, R80 ;  /* 0x000000668050723c */ /* 0x040fe20000041850 */
[----:B------:R-:W1:Y:S02]  /*bf90*/  MUFU.EX2 R178, R178 ;  /* 0x000000b200b27308 */ /* 0x000e640000000800 */
[C---:B------:R-:W-:Y:S01]  /*bfa0*/  FMUL.FTZ R95, R3.reuse, R95 ;  /* 0x0000005f035f7220 */ /* 0x040fe20000410000 */
[----:B-----5:R-:W-:Y:S01]  /*bfb0*/  LDSM.16.MT88.4 R144, [R135+UR4+0x3900] ;  /* 0x003900048790783b */ /* 0x020fe20008004200 */
[C---:B------:R-:W-:Y:S02]  /*bfc0*/  FMUL.FTZ R96, R132.reuse, R96 ;  /* 0x0000006084607220 */ /* 0x040fe40000410000 */
[C---:B------:R-:W-:Y:S01]  /*bfd0*/  FMUL.FTZ R97, R132.reuse, R97 ;  /* 0x0000006184617220 */ /* 0x040fe20000410000 */
[C---:B------:R-:W-:Y:S03]  /*bfe0*/  HMMA.16816.F32.BF16 R84, R128.reuse, R108, R84 ;  /* 0x0000006c8054723c */ /* 0x040fe60000041854 */
[----:B------:R-:W-:Y:S01]  /*bff0*/  MUFU.EX2 R179, R179 ;  /* 0x000000b300b37308 */ /* 0x000fe20000000800 */
[C---:B------:R-:W-:Y:S02]  /*c000*/  FMUL.FTZ R98, R3.reuse, R98 ;  /* 0x0000006203627220 */ /* 0x040fe40000410000 */
[C---:B------:R-:W-:Y:S02]  /*c010*/  FMUL.FTZ R99, R3.reuse, R99 ;  /* 0x0000006303637220 */ /* 0x040fe40000410000 */
[C---:B------:R-:W-:Y:S01]  /*c020*/  HMMA.16816.F32.BF16 R88, R128.reuse, R110, R88 ;  /* 0x0000006e8058723c */ /* 0x040fe20000041858 */
[----:B------:R-:W2:Y:S03]  /*c030*/  LDSM.16.MT88.4 R108, [R133+0x900] ;  /* 0x00090000856c783b */ /* 0x000ea60000004200 */
[----:B------:R-:W-:Y:S01]  /*c040*/  FFMA.FTZ R172, R132, R205, R172 ;  /* 0x000000cd84ac7223 */ /* 0x000fe200000100ac */
[----:B------:R-:W3:Y:S01]  /*c050*/  MUFU.EX2 R180, R180 ;  /* 0x000000b400b47308 */ /* 0x000ee20000000800 */
[----:B------:R-:W-:Y:S02]  /*c060*/  FFMA.FTZ R168, R3, R206, R168 ;  /* 0x000000ce03a87223 */ /* 0x000fe400000100a8 */
[C---:B------:R-:W-:Y:S04]  /*c070*/  HMMA.16816.F32.BF16 R92, R128.reuse, R104, R92 ;  /* 0x00000068805c723c */ /* 0x040fe8000004185c */
[----:B-1----:R-:W-:Y:S01]  /*c080*/  F2FP.BF16.PACK_AB R102, R178, R177 ;  /* 0x000000b1b266723e */ /* 0x002fe200000010ff */
[----:B------:R-:W-:Y:S02]  /*c090*/  FADD.FTZ R171, R171, R172 ;  /* 0x000000acabab7221 */ /* 0x000fe40000010000 */
[----:B------:R-:W1:Y:S01]  /*c0a0*/  MUFU.EX2 R181, R181 ;  /* 0x000000b500b57308 */ /* 0x000e620000000800 */
[----:B------:R-:W-:Y:S01]  /*c0b0*/  HMMA.16816.F32.BF16 R96, R128, R106, R96 ;  /* 0x0000006a8060723c */ /* 0x000fe20000041860 */
[----:B------:R-:W4:Y:S03]  /*c0c0*/  LDSM.16.MT88.4 R104, [R164+0x2900] ;  /* 0x00290000a468783b */ /* 0x000f260000004200 */
[----:B------:R-:W-:Y:S01]  /*c0d0*/  FADD.FTZ R167, R167, R168 ;  /* 0x000000a8a7a77221 */ /* 0x000fe20000010000 */
[----:B---3--:R-:W-:Y:S07]  /*c0e0*/  F2FP.BF16.PACK_AB R103, R180, R179 ;  /* 0x000000b3b467723e */ /* 0x008fee00000010ff */
[C---:B------:R-:W-:Y:S08]  /*c0f0*/  HMMA.16816.F32.BF16 R4, R100.reuse, R112, R4 ;  /* 0x000000706404723c */ /* 0x040ff00000041804 */
[C---:B------:R-:W-:Y:S01]  /*c100*/  HMMA.16816.F32.BF16 R8, R100.reuse, R114, R8 ;  /* 0x000000726408723c */ /* 0x040fe20000041808 */
[----:B------:R-:W-:Y:S07]  /*c110*/  LDSM.16.MT88.4 R112, [R133+0x4900] ;  /* 0x004900008570783b */ /* 0x000fee0000004200 */
[C---:B--2---:R-:W-:Y:S08]  /*c120*/  HMMA.16816.F32.BF16 R12, R100.reuse, R108, R12 ;  /* 0x0000006c640c723c */ /* 0x044ff0000004180c */
[C---:B------:R-:W-:Y:S01]  /*c130*/  HMMA.16816.F32.BF16 R16, R100.reuse, R110, R16 ;  /* 0x0000006e6410723c */ /* 0x040fe20000041810 */
[----:B------:R-:W2:Y:S07]  /*c140*/  LDSM.16.MT88.4 R108, [R135+UR4+0x4900] ;  /* 0x00490004876c783b */ /* 0x000eae0008004200 */
        /* <DEDUP_REMOVED lines=13> */
[----:B------:R-:W-:Y:S01]  /*c220*/  F2FP.BF16.PACK_AB R138, R227, R226 ;  /* 0x000000e2e38a723e */ /* 0x000fe200000010ff */
[C---:B------:R-:W-:Y:S04]  /*c230*/  HMMA.16816.F32.BF16 R52, R100.reuse, R140, R52 ;  /* 0x0000008c6434723c */ /* 0x040fe80000041834 */
[----:B------:R-:W-:Y:S04]  /*c240*/  F2FP.BF16.PACK_AB R139, R229, R228 ;  /* 0x000000e4e58b723e */ /* 0x000fe800000010ff */
[C---:B------:R-:W-:Y:S01]  /*c250*/  HMMA.16816.F32.BF16 R56, R100.reuse, R142, R56 ;  /* 0x0000008e6438723c */ /* 0x040fe20000041838 */
[----:B------:R-:W-:Y:S07]  /*c260*/  LDSM.16.MT88.4 R140, [R164+0x1900] ;  /* 0x00190000a48c783b */ /* 0x000fee0000004200 */
[C---:B----4-:R-:W-:Y:S08]  /*c270*/  HMMA.16816.F32.BF16 R60, R100.reuse, R104, R60 ;  /* 0x00000068643c723c */ /* 0x050ff0000004183c */
[C---:B------:R-:W-:Y:S01]  /*c280*/  HMMA.16816.F32.BF16 R64, R100.reuse, R106, R64 ;  /* 0x0000006a6440723c */ /* 0x040fe20000041840 */
[----:B------:R-:W3:Y:S07]  /*c290*/  LDSM.16.MT88.4 R104, [R134+UR4+0x4900] ;  /* 0x004900048668783b */ /* 0x000eee0008004200 */
[C---:B--2---:R-:W-:Y:S08]  /*c2a0*/  HMMA.16816.F32.BF16 R68, R100.reuse, R108, R68 ;  /* 0x0000006c6444723c */ /* 0x044ff00000041844 */
[C---:B------:R-:W-:Y:S01]  /*c2b0*/  HMMA.16816.F32.BF16 R72, R100.reuse, R110, R72 ;  /* 0x0000006e6448723c */ /* 0x040fe20000041848 */
[----:B------:R-:W2:Y:S07]  /*c2c0*/  LDSM.16.MT88.4 R108, [R135+UR4+0x1100] ;  /* 0x00110004876c783b */ /* 0x000eae0008004200 */
[C---:B------:R-:W-:Y:S08]  /*c2d0*/  HMMA.16816.F32.BF16 R76, R100.reuse, R112, R76 ;  /* 0x00000070644c723c */ /* 0x040ff0000004184c */
[C---:B------:R-:W-:Y:S01]  /*c2e0*/  HMMA.16816.F32.BF16 R80, R100.reuse, R114, R80 ;  /* 0x000000726450723c */ /* 0x040fe20000041850 */
[----:B------:R-:W4:Y:S07]  /*c2f0*/  LDSM.16.MT88.4 R112, [R134+UR4+0x1100] ;  /* 0x001100048670783b */ /* 0x000f2e0008004200 */
[C---:B---3--:R-:W-:Y:S08]  /*c300*/  HMMA.16816.F32.BF16 R84, R100.reuse, R104, R84 ;  /* 0x000000686454723c */ /* 0x048ff00000041854 */
[C---:B------:R-:W-:Y:S01]  /*c310*/  HMMA.16816.F32.BF16 R88, R100.reuse, R106, R88 ;  /* 0x0000006a6458723c */ /* 0x040fe20000041858 */
[----:B------:R-:W3:Y:S07]  /*c320*/  LDSM.16.MT88.4 R104, [R135+UR4+0x3100] ;  /* 0x003100048768783b */ /* 0x000eee0008004200 */
[C---:B------:R-:W-:Y:S08]  /*c330*/  HMMA.16816.F32.BF16 R92, R100.reuse, R116, R92 ;  /* 0x00000074645c723c */ /* 0x040ff0000004185c */
[----:B------:R-:W-:Y:S01]  /*c340*/  HMMA.16816.F32.BF16 R96, R100, R118, R96 ;  /* 0x000000766460723c */ /* 0x000fe20000041860 */
[----:B------:R-:W5:Y:S06]  /*c350*/  LDSM.16.MT88.4 R116, [R133+0x3100] ;  /* 0x003100008574783b */ /* 0x000f6c0000004200 */
[----:B-1----:R-:W-:Y:S02]  /*c360*/  F2FP.BF16.PACK_AB R100, R182, R181 ;  /* 0x000000b5b664723e */ /* 0x002fe400000010ff */
[----:B------:R-:W-:Y:S03]  /*c370*/  F2FP.BF16.PACK_AB R101, R190, R183 ;  /* 0x000000b7be65723e */ /* 0x000fe600000010ff */
[----:B------:R-:W-:Y:S02]  /*c380*/  F2FP.BF16.PACK_AB R102, R219, R218 ;  /* 0x000000dadb66723e */ /* 0x000fe400000010ff */
[----:B------:R-:W-:Y:S07]  /*c390*/  F2FP.BF16.PACK_AB R103, R221, R220 ;  /* 0x000000dcdd67723e */ /* 0x000fee00000010ff */
[C---:B--2---:R-:W-:Y:S08]  /*c3a0*/  HMMA.16816.F32.BF16 R4, R100.reuse, R108, R4 ;  /* 0x0000006c6404723c */ /* 0x044ff00000041804 */
[C---:B------:R-:W-:Y:S01]  /*c3b0*/  HMMA.16816.F32.BF16 R8, R100.reuse, R110, R8 ;  /* 0x0000006e6408723c */ /* 0x040fe20000041808 */
[----:B------:R-:W1:Y:S07]  /*c3c0*/  LDSM.16.MT88.4 R108, [R134+UR4+0x3100] ;  /* 0x00310004866c783b */ /* 0x000e6e0008004200 */
[C---:B------:R-:W-:Y:S08]  /*c3d0*/  HMMA.16816.F32.BF16 R12, R100.reuse, R120, R12 ;  /* 0x00000078640c723c */ /* 0x040ff0000004180c */
[C---:B------:R-:W-:Y:S08]  /*c3e0*/  HMMA.16816.F32.BF16 R16, R100.reuse, R122, R16 ;  /* 0x0000007a6410723c */ /* 0x040ff00000041810 */
[C---:B----4-:R-:W-:Y:S08]  /*c3f0*/  HMMA.16816.F32.BF16 R20, R100.reuse, R112, R20 ;  /* 0x000000706414723c */ /* 0x050ff00000041814 */
[C---:B------:R-:W-:Y:S01]  /*c400*/  HMMA.16816.F32.BF16 R24, R100.reuse, R114, R24 ;  /* 0x000000726418723c */ /* 0x040fe20000041818 */
[----:B------:R-:W2:Y:S07]  /*c410*/  LDSM.16.MT88.4 R112, [R164+0x3100] ;  /* 0x00310000a470783b */ /* 0x000eae0000004200 */
[C---:B------:R-:W-:Y:S08]  /*c420*/  HMMA.16816.F32.BF16 R28, R100.reuse, R124, R28 ;  /* 0x0000007c641c723c */ /* 0x040ff0000004181c */
[C---:B------:R-:W-:Y:S01]  /*c430*/  HMMA.16816.F32.BF16 R32, R100.reuse, R126, R32 ;  /* 0x0000007e6420723c */ /* 0x040fe20000041820 */
[----:B------:R-:W-:Y:S07]  /*c440*/  LDSM.16.MT88.4 R124, [R135+UR4+0x1900] ;  /* 0x00190004877c783b */ /* 0x000fee0008004200 */
[C---:B---3--:R-:W-:Y:S08]  /*c450*/  HMMA.16816.F32.BF16 R36, R100.reuse, R104, R36 ;  /* 0x000000686424723c */ /* 0x048ff00000041824 */
[C---:B------:R-:W-:Y:S01]  /*c460*/  HMMA.16816.F32.BF16 R40, R100.reuse, R106, R40 ;  /* 0x0000006a6428723c */ /* 0x040fe20000041828 */
[----:B------:R-:W3:Y:S07]  /*c470*/  LDSM.16.MT88.4 R104, [R135+UR4+0x5100] ;  /* 0x005100048768783b */ /* 0x000eee0008004200 */
[C---:B-----5:R-:W-:Y:S08]  /*c480*/  HMMA.16816.F32.BF16 R44, R100.reuse, R116, R44 ;  /* 0x00000074642c723c */ /* 0x060ff0000004182c */
[C---:B------:R-:W-:Y:S01]  /*c490*/  HMMA.16816.F32.BF16 R48, R100.reuse, R118, R48 ;  /* 0x000000766430723c */ /* 0x040fe20000041830 */
[----:B------:R-:W4:Y:S07]  /*c4a0*/  LDSM.16.MT88.4 R116, [R133+0x5100] ;  /* 0x005100008574783b */ /* 0x000f2e0000004200 */
[C---:B-1----:R-:W-:Y:S08]  /*c4b0*/  HMMA.16816.F32.BF16 R52, R100.reuse, R108, R52 ;  /* 0x0000006c6434723c */ /* 0x042ff00000041834 */
[C---:B------:R-:W-:Y:S01]  /*c4c0*/  HMMA.16816.F32.BF16 R56, R100.reuse, R110, R56 ;  /* 0x0000006e6438723c */ /* 0x040fe20000041838 */
[----:B------:R-:W1:Y:S07]  /*c4d0*/  LDSM.16.MT88.4 R108, [R134+UR4+0x5100] ;  /* 0x00510004866c783b */ /* 0x000e6e0008004200 */
[C---:B--2---:R-:W-:Y:S08]  /*c4e0*/  HMMA.16816.F32.BF16 R60, R100.reuse, R112, R60 ;  /* 0x00000070643c723c */ /* 0x044ff0000004183c */
[C---:B------:R-:W-:Y:S01]  /*c4f0*/  HMMA.16816.F32.BF16 R64, R100.reuse, R114, R64 ;  /* 0x000000726440723c */ /* 0x040fe20000041840 */
[----:B------:R-:W2:Y:S07]  /*c500*/  LDSM.16.MT88.4 R112, [R164+0x5100] ;  /* 0x00510000a470783b */ /* 0x000eae0000004200 */
[C---:B---3--:R-:W-:Y:S08]  /*c510*/  HMMA.16816.F32.BF16 R68, R100.reuse, R104, R68 ;  /* 0x000000686444723c */ /* 0x048ff00000041844 */
[C---:B------:R-:W-:Y:S01]  /*c520*/  HMMA.16816.F32.BF16 R72, R100.reuse, R106, R72 ;  /* 0x0000006a6448723c */ /* 0x040fe20000041848 */
[----:B------:R-:W-:Y:S07]  /*c530*/  LDSM.16.MT88.4 R104, [R134+UR4+0x1900] ;  /* 0x001900048668783b */ /* 0x000fee0008004200 */
[C---:B----4-:R-:W-:Y:S08]  /*c540*/  HMMA.16816.F32.BF16 R76, R100.reuse, R116, R76 ;  /* 0x00000074644c723c */ /* 0x050ff0000004184c */
[C---:B------:R-:W-:Y:S01]  /*c550*/  HMMA.16816.F32.BF16 R80, R100.reuse, R118, R80 ;  /* 0x000000766450723c */ /* 0x040fe20000041850 */
[----:B------:R-:W3:Y:S07]  /*c560*/  LDSM.16.MT88.4 R116, [R133+0x1900] ;  /* 0x001900008574783b */ /* 0x000eee0000004200 */
[C---:B-1----:R-:W-:Y:S08]  /*c570*/  HMMA.16816.F32.BF16 R84, R100.reuse, R108, R84 ;  /* 0x0000006c6454723c */ /* 0x042ff00000041854 */
[C---:B------:R-:W-:Y:S08]  /*c580*/  HMMA.16816.F32.BF16 R88, R100.reuse, R110, R88 ;  /* 0x0000006e6458723c */ /* 0x040ff00000041858 */
[C---:B--2---:R-:W-:Y:S08]  /*c590*/  HMMA.16816.F32.BF16 R92, R100.reuse, R112, R92 ;  /* 0x00000070645c723c */ /* 0x044ff0000004185c */
[----:B------:R-:W-:Y:S08]  /*c5a0*/  HMMA.16816.F32.BF16 R96, R100, R114, R96 ;  /* 0x000000726460723c */ /* 0x000ff00000041860 */
[C---:B------:R-:W-:Y:S08]  /*c5b0*/  HMMA.16816.F32.BF16 R128, R136.reuse, R124, R4 ;  /* 0x0000007c8880723c */ /* 0x040ff00000041804 */
[C---:B------:R-:W-:Y:S01]  /*c5c0*/  HMMA.16816.F32.BF16 R124, R136.reuse, R126, R8 ;  /* 0x0000007e887c723c */ /* 0x040fe20000041808 */
[----:B------:R-:W1:Y:S07]  /*c5d0*/  LDSM.16.MT88.4 R8, [R133+0x5900] ;  /* 0x005900008508783b */ /* 0x000e6e0000004200 */
[C---:B---3--:R-:W-:Y:S01]  /*c5e0*/  HMMA.16816.F32.BF16 R120, R136.reuse, R116, R12 ;  /* 0x000000748878723c */ /* 0x048fe2000004180c */
[----:B------:R-:W2:Y:S07]  /*c5f0*/  LDSM.16.MT88.4 R12, [R134+UR4+0x5900] ;  /* 0x00590004860c783b */ /* 0x000eae0008004200 */
[C---:B------:R-:W-:Y:S01]  /*c600*/  HMMA.16816.F32.BF16 R116, R136.reuse, R118, R16 ;  /* 0x000000768874723c */ /* 0x040fe20000041810 */
[----:B------:R-:W3:Y:S07]  /*c610*/  LDSM.16.MT88.4 R16, [R164+0x5900] ;  /* 0x00590000a410783b */ /* 0x000eee0000004200 */
[C---:B------:R-:W-:Y:S07]  /*c620*/  HMMA.16816.F32.BF16 R112, R136.reuse, R104, R20 ;  /* 0x000000688870723c */ /* 0x040fee0000041814 */
[----:B------:R-:W-:Y:S01]  /*c630*/  FADD.FTZ R20, R166, R167 ;  /* 0x000000a7a6147221 */ /* 0x000fe20000010000 */
        /* <DEDUP_REMOVED lines=21> */
[----:B------:R-:W-:Y:S02]  /*c790*/  FADD.FTZ R8, R169, R8 ;  /* 0x00000008a9087221 */ /* 0x000fe40000010000 */
[----:B------:R-:W-:Y:S02]  /*c7a0*/  FADD.FTZ R9, R183, R180 ;  /* 0x000000b4b7097221 */ /* 0x000fe40000010000 */
[----:B------:R-:W-:Y:S01]  /*c7b0*/  FADD.FTZ R173, R173, R8 ;  /* 0x00000008adad7221 */ /* 0x000fe20000010000 */
[C---:B--2---:R-:W-:Y:S03]  /*c7c0*/  HMMA.16816.F32.BF16 R84, R136.reuse, R12, R84 ;  /* 0x0000000c8854723c */ /* 0x044fe60000041854 */
[----:B------:R-:W-:Y:S02]  /*c7d0*/  FADD.FTZ R174, R174, R173 ;  /* 0x000000adaeae7221 */ /* 0x000fe40000010000 */
[----:B------:R-:W-:Y:S02]  /*c7e0*/  FADD.FTZ R9, R190, R9 ;  /* 0x00000009be097221 */ /* 0x000fe40000010000 */
[----:B------:R-:W-:Y:S01]  /*c7f0*/  FADD.FTZ R177, R177, R174 ;  /* 0x000000aeb1b17221 */ /* 0x000fe20000010000 */
[C---:B------:R-:W-:Y:S04]  /*c800*/  HMMA.16816.F32.BF16 R88, R136.reuse, R14, R88 ;  /* 0x0000000e8858723c */ /* 0x040fe80000041858 */
[----:B------:R-:W-:Y:S02]  /*c810*/  FADD.FTZ R178, R178, R177 ;  /* 0x000000b1b2b27221 */ /* 0x000fe40000010000 */
[----:B------:R-:W-:Y:S02]  /*c820*/  FADD.FTZ R220, R220, R9 ;  /* 0x00000009dcdc7221 */ /* 0x000fe40000010000 */
[----:B------:R-:W-:Y:S01]  /*c830*/  FADD.FTZ R3, R181, R178 ;  /* 0x000000b2b5037221 */ /* 0x000fe20000010000 */
[C---:B---3--:R-:W-:Y:S03]  /*c840*/  HMMA.16816.F32.BF16 R92, R136.reuse, R16, R92 ;  /* 0x00000010885c723c */ /* 0x048fe6000004185c */
[----:B------:R-:W-:Y:S02]  /*c850*/  FADD.FTZ R3, R182, R3 ;  /* 0x00000003b6037221 */ /* 0x000fe40000010000 */
[----:B------:R-:W-:Y:S02]  /*c860*/  FADD.FTZ R221, R221, R220 ;  /* 0x000000dcdddd7221 */ /* 0x000fe40000010000 */
[----:B------:R-:W-:Y:S01]  /*c870*/  FADD.FTZ R218, R218, R3 ;  /* 0x00000003dada7221 */ /* 0x000fe20000010000 */
[----:B------:R-:W-:Y:S01]  /*c880*/  IADD3 R3, R210, -0x2, RZ ;  /* 0xfffffffed2037810 */ /* 0x000fe20007ffe0ff */
[----:B------:R-:W-:Y:S01]  /*c890*/  FADD.FTZ R224, R224, R221 ;  /* 0x000000dde0e07221 */ /* 0x000fe20000010000 */
[----:B------:R-:W-:Y:S03]  /*c8a0*/  HMMA.16816.F32.BF16 R96, R136, R18, R96 ;  /* 0x000000128860723c */ /* 0x000fe60000041860 */
[----:B------:R-:W-:Y:S01]  /*c8b0*/  FADD.FTZ R219, R219, R218 ;  /* 0x000000dadbdb7221 */ /* 0x000fe20000010000 */
[----:B------:R-:W-:Y:S01]  /*c8c0*/  ISETP.GE.AND P0, PT, R3, UR11, PT ;  /* 0x0000000b03007c0c */ /* 0x000fe2000bf06270 */
[----:B------:R-:W-:Y:S02]  /*c8d0*/  FADD.FTZ R225, R225, R224 ;  /* 0x000000e0e1e17221 */ /* 0x000fe40000010000 */
[----:B------:R-:W-:Y:S02]  /*c8e0*/  FADD.FTZ R222, R222, R219 ;  /* 0x000000dbdede7221 */ /* 0x000fe40000010000 */
[----:B------:R-:W-:Y:S03]  /*c8f0*/  FADD.FTZ R206, R228, R225 ;  /* 0x000000e1e4ce7221 */ /* 0x000fe60000010000 */
[----:B------:R-:W-:Y:S02]  /*c900*/  FADD.FTZ R223, R223, R222 ;  /* 0x000000dedfdf7221 */ /* 0x000fe40000010000 */
[----:B------:R-:W-:Y:S02]  /*c910*/  FADD.FTZ R206, R229, R206 ;  /* 0x000000cee5ce7221 */ /* 0x000fe40000010000 */
[----:B------:R-:W-:Y:S04]  /*c920*/  FADD.FTZ R226, R226, R223 ;  /* 0x000000dfe2e27221 */ /* 0x000fe80000010000 */
[----:B------:R-:W-:Y:S01]  /*c930*/  FADD.FTZ R205, R227, R226 ;  /* 0x000000e2e3cd7221 */ /* 0x000fe20000010000 */
[----:B------:R-:W-:-:S05]  /*c940*/  @!P0 BRA `(.L_x_1990) ;  /* 0x0000040000008947 */ /* 0x000fca0003800000 */
[----:B------:R-:W-:Y:S01]  /*c950*/  ISETP.NE.AND P1, PT, R195, 0x1, PT ;  /* 0x00000001c300780c */ /* 0x000fe20003f25270 */
[----:B------:R-:W-:Y:S01]  /*c960*/  IMAD R6, R210, 0x40, R202 ;  /* 0x00000040d2067824 */ /* 0x000fe200078e02ca */
[----:B------:R-:W-:Y:S01]  /*c970*/  IADD3 R12, -R214, 0x10, RZ ;  /* 0x00000010d60c7810 */ /* 0x000fe20007ffe1ff */
[----:B------:R-:W-:Y:S01]  /*c980*/  IMAD.MOV.U32 R198, RZ, RZ, RZ ;  /* 0x000000ffffc67224 */ /* 0x000fe200078e00ff */
[----:B------:R-:W-:Y:S02]  /*c990*/  IADD3 R11, -R211, 0x10, RZ ;  /* 0x00000010d30b7810 */ /* 0x000fe40007ffe1ff */
[----:B------:R-:W-:Y:S02]  /*c9a0*/  IADD3 R199, R6, -0x80, R201 ;  /* 0xffffff8006c77810 */ /* 0x000fe40007ffe0c9 */
[----:B------:R-:W-:Y:S02]  /*c9b0*/  LOP3.LUT R12, R12, 0xf, RZ, 0xc0, !PT ;  /* 0x0000000f0c0c7812 */ /* 0x000fe400078ec0ff */
[----:B------:R-:W-:Y:S01]  /*c9c0*/  LOP3.LUT R11, R11, 0xf, RZ, 0xc0, !PT ;  /* 0x0000000f0b0b7812 */ /* 0x000fe200078ec0ff */
[----:B------:R-:W-:Y:S02]  /*c9d0*/  IMAD.MOV.U32 R3, RZ, RZ, R199 ;  /* 0x000000ffff037224 */ /* 0x000fe400078e00c7 */
[----:B------:R-:W-:Y:S05]  /*c9e0*/  @P1 IMAD.HI.U32 R6, R199, c[0x0][0x2bc], RZ ;  /* 0x0000af00c7061a27 */ /* 0x000fea00078e00ff */
        /* <DEDUP_REMOVED lines=54> */
.L_x_1990:
[----:B------:R-:W-:Y:S01]  /*cd50*/  UIADD3 UR4, UR5, 0x1, URZ ;  /* 0x0000000105047890 */ /* 0x000fe2000fffe03f */
[----:B------:R-:W0:Y:S01]  /*cd60*/  LDGDEPBAR ;  /* 0x00000000000079af */ /* 0x000e220000000000 */
[----:B------:R-:W-:Y:S01]  /*cd70*/  UISETP.GE.AND UP2, UPT, UR5, 0x1, UPT ;  /* 0x000000010500788c */ /* 0x000fe2000bf46270 */
[C---:B------:R-:W-:Y:S01]  /*cd80*/  ISETP.GT.AND P0, PT, R210.reuse, R217, PT ;  /* 0x000000d9d200720c */ /* 0x040fe20003f04270 */
[----:B------:R-:W-:Y:S01]  /*cd90*/  IMAD.MOV.U32 R3, RZ, RZ, R0 ;  /* 0x000000ffff037224 */ /* 0x000fe200078e0000 */
[----:B------:R-:W-:Y:S01]  /*cda0*/  IADD3 R210, R210, -0x1, RZ ;  /* 0xffffffffd2d27810 */ /* 0x000fe20007ffe0ff */
[----:B------:R-:W-:Y:S01]  /*cdb0*/  USEL UR5, UR4, URZ, !UP2 ;  /* 0x0000003f04057287 */ /* 0x000fe2000d000000 */
[----:B------:R-:W-:Y:S09]  /*cdc0*/  IMAD.MOV.U32 R133, RZ, RZ, R2 ;  /* 0x000000ffff857224 */ /* 0x000ff200078e0002 */
[----:B------:R-:W-:-:S05]  /*cdd0*/  @P0 BRA `(.L_x_1991) ;  /* 0xffffd03000000947 */ /* 0x000fca000383ffff */
.L_x_1988:
[----:B------:R-:W-:-:S13]  /*cde0*/  ISETP.GE.AND P0, PT, R210, UR11, PT ;  /* 0x0000000bd2007c0c */ /* 0x000fda000bf06270 */
[----:B------:R-:W-:Y:S05]  /*cdf0*/  @!P0 BRA `(.L_x_1992) ;  /* 0x00003a6000008947 */ /* 0x000fea0003800000 */
[----:B------:R-:W-:Y:S01]  /*ce00*/  IMAD.MOV.U32 R3, RZ, RZ, R0 ;  /* 0x000000ffff037224 */ /* 0x000fe200078e0000 */
[----:B------:R-:W-:Y:S01]  /*ce10*/  SHF.R.S32.HI R0, RZ, 0x1f, R207 ;  /* 0x0000001fff007819 */ /* 0x000fe200000114cf */
[----:B------:R-:W-:Y:S01]  /*ce20*/  IMAD.MOV.U32 R190, RZ, RZ, 0x40 ;  /* 0x00000040ffbe7424 */ /* 0x000fe200078e00ff */
[----:B------:R-:W-:Y:S01]  /*ce30*/  LOP3.LUT P0, RZ, R209, 0x4, RZ, 0xc0, !PT ;  /* 0x00000004d1ff7812 */ /* 0x000fe2000780c0ff */
[C---:B------:R-:W-:Y:S01]  /*ce40*/  IMAD.SHL.U32 R208, R207.reuse, 0x2, RZ ;  /* 0x00000002cfd07824 */ /* 0x040fe200078e00ff */
[----:B-1----:R-:W-:Y:S01]  /*ce50*/  SHF.R.S32.HI R5, RZ, 0x1f, R192 ;  /* 0x0000001fff057819 */ /* 0x002fe200000114c0 */
[----:B------:R-:W-:Y:S01]  /*ce60*/  IMAD.MOV.U32 R132, RZ, RZ, R2 ;  /* 0x000000ffff847224 */ /* 0x000fe200078e0002 */
[----:B------:R-:W-:Y:S01]  /*ce70*/  SHF.L.U64.HI R193, R207, 0x1, R0 ;  /* 0x00000001cfc17819 */ /* 0x000fe20000010200 */
[C---:B------:R-:W-:Y:S01]  /*ce80*/  IMAD.SHL.U32 R209, R192.reuse, 0x2, RZ ;  /* 0x00000002c0d17824 */ /* 0x040fe200078e00ff */
[----:B------:R-:W-:Y:S02]  /*ce90*/  SHF.L.U64.HI R207, R192, 0x1, R5 ;  /* 0x00000001c0cf7819 */ /* 0x000fe40000010205 */
[----:B------:R-:W-:-:S02]  /*cea0*/  SEL R190, R190, 0xffffffc0, !P0 ;  /* 0xffffffc0bebe7807 */ /* 0x000fc40004000000 */
.L_x_2003:
        /* <DEDUP_REMOVED lines=31> */
[----:B------:R-:W5:Y:S01]  /*d0a0*/  SHFL.IDX PT, R9, R21, RZ, 0x181f ;  /* 0x00181fff15097589 */ /* 0x000f6200000e0000 */
[----:B------:R-:W-:Y:S02]  /*d0b0*/  IMAD.U32 R5, RZ, RZ, UR15 ;  /* 0x0000000fff057e24 */ /* 0x000fe4000f8e00ff */
[----:B------:R-:W-:Y:S01]  /*d0c0*/  IMAD.SHL.U32 R0, R194, 0x2, RZ ;  /* 0x00000002c2007824 */ /* 0x000fe200078e00ff */
[----:B------:R-:W4:Y:S01]  /*d0d0*/  SHFL.IDX PT, R6, R20, RZ, 0x181f ;  /* 0x00181fff14067589 */ /* 0x000f2200000e0000 */
[----:B------:R-:W-:Y:S03]  /*d0e0*/  IMAD R5, R5, 0x6000, R196 ;  /* 0x0000600005057824 */ /* 0x000fe600078e02c4 */
[----:B------:R-:W3:Y:S04]  /*d0f0*/  SHFL.IDX PT, R7, R21, 0x1, 0x181f ;  /* 0x00381f0015077f89 */ /* 0x000ee800000e0000 */
[----:B------:R-:W2:Y:S01]  /*d100*/  SHFL.IDX PT, R4, R20, 0x1, 0x181f ;  /* 0x00381f0014047f89 */ /* 0x000ea200000e0000 */
[C---:B-----5:R-:W-:Y:S02]  /*d110*/  IADD3 R10, P0, R9.reuse, R208, RZ ;  /* 0x000000d0090a7210 */ /* 0x060fe40007f1e0ff */
[C---:B------:R-:W-:Y:S02]  /*d120*/  IADD3 R8, P2, R9.reuse, R209, RZ ;  /* 0x000000d109087210 */ /* 0x040fe40007f5e0ff */
[C---:B----4-:R-:W-:Y:S02]  /*d130*/  IADD3.X R11, R6.reuse, R193, RZ, P0, !PT ;  /* 0x000000c1060b7210 */ /* 0x050fe400007fe4ff */
[-C--:B------:R-:W-:Y:S01]  /*d140*/  IADD3 R12, P1, R9, R0.reuse, RZ ;  /* 0x00000000090c7210 */ /* 0x080fe20007f3e0ff */
[C---:B------:R-:W-:Y:S01]  /*d150*/  IMAD.X R9, R6.reuse, 0x1, R207, P2 ;  /* 0x0000000106097824 */ /* 0x040fe200010e06cf */
[C---:B---3--:R-:W-:Y:S01]  /*d160*/  IADD3 R14, P0, R7.reuse, R0, RZ ;  /* 0x00000000070e7210 */ /* 0x048fe20007f1e0ff */
[----:B------:R3:W-:Y:S02]  /*d170*/  LDGSTS.E.BYPASS.LTC128B.128 [R5], [R10.64], !P5 ;  /* 0x000000000a057fae */ /* 0x0007e4000e901d54 */
[----:B------:R-:W-:Y:S01]  /*d180*/  IMAD.X R13, R6, 0x1, R2, P1 ;  /* 0x00000001060d7824 */ /* 0x000fe200008e0602 */
[C---:B------:R-:W-:Y:S01]  /*d190*/  IADD3 R6, P1, R7.reuse, R208, RZ ;  /* 0x000000d007067210 */ /* 0x040fe20007f3e0ff */
[----:B------:R3:W-:Y:S01]  /*d1a0*/  LDGSTS.E.BYPASS.LTC128B.128 [R5+0x2000], [R8.64], !P4 ;  /* 0x0200000008057fae */ /* 0x0007e2000e101d54 */
[C---:B--2---:R-:W-:Y:S02]  /*d1b0*/  IADD3.X R15, R4.reuse, R2, RZ, P0, !PT ;  /* 0x00000002040f7210 */ /* 0x044fe400007fe4ff */
[----:B------:R-:W-:Y:S01]  /*d1c0*/  IADD3 R20, P0, R7, R209, RZ ;  /* 0x000000d107147210 */ /* 0x000fe20007f1e0ff */
[----:B------:R3:W-:Y:S01]  /*d1d0*/  LDGSTS.E.BYPASS.LTC128B.128 [R5+0x4000], [R12.64], !P6 ;  /* 0x040000000c057fae */ /* 0x0007e2000f101d54 */
[C---:B------:R-:W-:Y:S02]  /*d1e0*/  IMAD.X R7, R4.reuse, 0x1, R193, P1 ;  /* 0x0000000104077824 */ /* 0x040fe400008e06c1 */
[----:B------:R-:W-:Y:S03]  /*d1f0*/  IADD3.X R21, R4, R207, RZ, P0, !PT ;  /* 0x000000cf04157210 */ /* 0x000fe600007fe4ff */
[----:B------:R3:W-:Y:S04]  /*d200*/  LDGSTS.E.BYPASS.LTC128B.128 [R5+0x1000], [R6.64], !P5 ;  /* 0x0100000006057fae */ /* 0x0007e8000e901d54 */
[----:B------:R3:W-:Y:S04]  /*d210*/  LDGSTS.E.BYPASS.LTC128B.128 [R5+0x3000], [R20.64], !P4 ;  /* 0x0300000014057fae */ /* 0x0007e8000e101d54 */
[----:B------:R3:W-:Y:S02]  /*d220*/  LDGSTS.E.BYPASS.LTC128B.128 [R5+0x5000], [R14.64], !P6 ;  /* 0x050000000e057fae */ /* 0x0007e4000f101d54 */
.L_x_1993:
[C---:B--23--:R-:W-:Y:S01]  /*d230*/  HMMA.16816.F32.BF16 R4, R136.reuse, R140, RZ ;  /* 0x0000008c8804723c */ /* 0x04cfe200000418ff */
[----:B------:R-:W-:Y:S01]  /*d240*/  LDSM.16.M88.4 R172, [R133+0xf900] ;  /* 0x00f9000085ac783b */ /* 0x000fe20000000200 */
[----:B------:R-:W-:Y:S01]  /*d250*/  PLOP3.LUT P1, PT, PT, PT, UP1, 0x80, 0x0 ;  /* 0x000000000000781c */ /* 0x000fe20003f2f018 */
[----:B------:R-:W-:Y:S01]  /*d260*/  UIADD3 UR6, UR15, 0x1, URZ ;  /* 0x000000010f067890 */ /* 0x000fe2000fffe03f */
[C---:B------:R-:W-:Y:S01]  /*d270*/  IADD3 R0, R190.reuse, R165, RZ ;  /* 0x000000a5be007210 */ /* 0x040fe20007ffe0ff */
[----:B------:R-:W-:Y:S01]  /*d280*/  UISETP.GE.AND UP2, UPT, UR15, 0x1, UPT ;  /* 0x000000010f00788c */ /* 0x000fe2000bf46270 */
[C---:B------:R-:W-:Y:S02]  /*d290*/  IADD3 R2, R190.reuse, R133, RZ ;  /* 0x00000085be027210 */ /* 0x040fe40007ffe0ff */
[C---:B------:R-:W-:Y:S01]  /*d2a0*/  HMMA.16816.F32.BF16 R8, R136.reuse, R142, RZ ;  /* 0x0000008e8808723c */ /* 0x040fe200000418ff */
[----:B------:R-:W-:Y:S01]  /*d2b0*/  LDSM.16.M88.4 R140, [R0+0xc100] ;  /* 0x00c10000008c783b */ /* 0x000fe20000000200 */
[----:B------:R-:W-:Y:S01]  /*d2c0*/  PLOP3.LUT P0, PT, PT, PT, UP1, 0x80, 0x0 ;  /* 0x000000000000781c */ /* 0x000fe20003f0f018 */
[----:B------:R-:W-:Y:S05]  /*d2d0*/  USEL UR15, UR6, URZ, !UP2 ;  /* 0x0000003f060f7287 */ /* 0x000fea000d000000 */
[C---:B----4-:R-:W-:Y:S01]  /*d2e0*/  HMMA.16816.F32.BF16 R12, R136.reuse, R16, RZ ;  /* 0x00000010880c723c */ /* 0x050fe200000418ff */
[----:B------:R-:W-:Y:S07]  /*d2f0*/  LDSM.16.M88.4 R164, [R0+0xc900] ;  /* 0x00c9000000a4783b */ /* 0x000fee0000000200 */
        /* <DEDUP_REMOVED lines=9> */
[----:B------:R-:W1:Y:S07]  /*d390*/  LDSM.16.M88.4 R136, [R185] ;  /* 0x00000000b988783b */ /* 0x000e6e0000000200 */
[C---:B------:R-:W-:Y:S08]  /*d3a0*/  HMMA.16816.F32.BF16 R4, R144.reuse, R148, R4 ;  /* 0x000000949004723c */ /* 0x040ff00000041804 */
[C---:B------:R-:W-:Y:S01]  /*d3b0*/  HMMA.16816.F32.BF16 R8, R144.reuse, R150, R8 ;  /* 0x000000969008723c */ /* 0x040fe20000041808 */
[----:B------:R-:W2:Y:S07]  /*d3c0*/  LDSM.16.M88.4 R148, [R0+0xd100] ;  /* 0x00d100000094783b */ /* 0x000eae0000000200 */
[C---:B------:R-:W-:Y:S08]  /*d3d0*/  HMMA.16816.F32.BF16 R12, R144.reuse, R152, R12 ;  /* 0x00000098900c723c */ /* 0x040ff0000004180c */
[C---:B------:R-:W-:Y:S01]  /*d3e0*/  HMMA.16816.F32.BF16 R16, R144.reuse, R154, R16 ;  /* 0x0000009a9010723c */ /* 0x040fe20000041810 */
[----:B------:R-:W3:Y:S07]  /*d3f0*/  LDSM.16.M88.4 R152, [R0+0xd900] ;  /* 0x00d900000098783b */ /* 0x000eee0000000200 */
[C---:B------:R-:W-:Y:S08]  /*d400*/  HMMA.16816.F32.BF16 R20, R144.reuse, R156, R20 ;  /* 0x0000009c9014723c */ /* 0x040ff00000041814 */
[C---:B------:R-:W-:Y:S01]  /*d410*/  HMMA.16816.F32.BF16 R24, R144.reuse, R158, R24 ;  /* 0x0000009e9018723c */ /* 0x040fe20000041818 */
[----:B------:R-:W4:Y:S07]  /*d420*/  LDSM.16.M88.4 R156, [R184] ;  /* 0x00000000b89c783b */ /* 0x000f2e0000000200 */
[C---:B------:R-:W-:Y:S08]  /*d430*/  HMMA.16816.F32.BF16 R28, R144.reuse, R160, R28 ;  /* 0x000000a0901c723c */ /* 0x040ff0000004181c */
[----:B------:R-:W-:Y:S01]  /*d440*/  HMMA.16816.F32.BF16 R32, R144, R162, R32 ;  /* 0x000000a29020723c */ /* 0x000fe20000041820 */
[----:B------:R-:W-:Y:S07]  /*d450*/  LDSM.16.M88.4 R144, [R2+0xd100] ;  /* 0x00d100000290783b */ /* 0x000fee0000000200 */
[C---:B-1----:R-:W-:Y:S01]  /*d460*/  HMMA.16816.F32.BF16 R4, R136.reuse, R140, R4 ;  /* 0x0000008c8804723c */ /* 0x042fe20000041804 */
[----:B------:R-:W-:Y:S07]  /*d470*/  LDSM.16.M88.4 R160, [R2+0xd900] ;  /* 0x00d9000002a0783b */ /* 0x000fee0000000200 */
[C---:B------:R-:W-:Y:S01]  /*d480*/  HMMA.16816.F32.BF16 R8, R136.reuse, R142, R8 ;  /* 0x0000008e8808723c */ /* 0x040fe20000041808 */
[----:B------:R-:W1:Y:S07]  /*d490*/  LDSM.16.M88.4 R140, [R2+0xc900] ;  /* 0x00c90000028c783b */ /* 0x000e6e0000000200 */
[C---:B------:R-:W-:Y:S08]  /*d4a0*/  HMMA.16816.F32.BF16 R12, R136.reuse, R164, R12 ;  /* 0x000000a4880c723c */ /* 0x040ff0000004180c */
[C---:B------:R-:W-:Y:S01]  /*d4b0*/  HMMA.16816.F32.BF16 R16, R136.reuse, R166, R16 ;  /* 0x000000a68810723c */ /* 0x040fe20000041810 */
[----:B------:R-:W-:Y:S07]  /*d4c0*/  LDSM.16.M88.4 R164, [R189+UR4+0xe100] ;  /* 0x00e10004bda4783b */ /* 0x000fee0008000200 */
[C---:B--2---:R-:W-:Y:S08]  /*d4d0*/  HMMA.16816.F32.BF16 R20, R136.reuse, R148, R20 ;  /* 0x000000948814723c */ /* 0x044ff00000041814 */
[C---:B------:R-:W-:Y:S01]  /*d4e0*/  HMMA.16816.F32.BF16 R24, R136.reuse, R150, R24 ;  /* 0x000000968818723c */ /* 0x040fe20000041818 */
[----:B------:R-:W2:Y:S07]  /*d4f0*/  LDSM.16.M88.4 R148, [R191+0x4000] ;  /* 0x00400000bf94783b */ /* 0x000eae0000000200 */
[C---:B---3--:R-:W-:Y:S08]  /*d500*/  HMMA.16816.F32.BF16 R28, R136.reuse, R152, R28 ;  /* 0x00000098881c723c */ /* 0x048ff0000004181c */
[----:B------:R-:W-:Y:S01]  /*d510*/  HMMA.16816.F32.BF16 R32, R136, R154, R32 ;  /* 0x0000009a8820723c */ /* 0x000fe20000041820 */
[----:B------:R-:W3:Y:S07]  /*d520*/  LDSM.16.M88.4 R136, [R189+UR4+0xe900] ;  /* 0x00e90004bd88783b */ /* 0x000eee0008000200 */
[C---:B----4-:R-:W-:Y:S01]  /*d530*/  HMMA.16816.F32.BF16 R4, R156.reuse, R168, R4 ;  /* 0x000000a89c04723c */ /* 0x050fe20000041804 */
[----:B------:R-:W4:Y:S07]  /*d540*/  LDSM.16.M88.4 R152, [R189+UR4+0xf100] ;  /* 0x00f10004bd98783b */ /* 0x000f2e0008000200 */
[C---:B------:R-:W-:Y:S01]  /*d550*/  HMMA.16816.F32.BF16 R8, R156.reuse, R170, R8 ;  /* 0x000000aa9c08723c */ /* 0x040fe20000041808 */
[----:B------:R-:W5:Y:S07]  /*d560*/  LDSM.16.M88.4 R168, [R189+UR4+0xf900] ;  /* 0x00f90004bda8783b */ /* 0x000f6e0008000200 */
[C---:B-1----:R-:W-:Y:S08]  /*d570*/  HMMA.16816.F32.BF16 R12, R156.reuse, R140, R12 ;  /* 0x0000008c9c0c723c */ /* 0x042ff0000004180c */
[C---:B------:R-:W-:Y:S01]  /*d580*/  HMMA.16816.F32.BF16 R16, R156.reuse, R142, R16 ;  /* 0x0000008e9c10723c */ /* 0x040fe20000041810 */
[----:B------:R-:W-:Y:S07]  /*d590*/  LDSM.16.M88.4 R140, [R187+0x4000] ;  /* 0x00400000bb8c783b */ /* 0x000fee0000000200 */
[C---:B------:R-:W-:Y:S08]  /*d5a0*/  HMMA.16816.F32.BF16 R20, R156.reuse, R144, R20 ;  /* 0x000000909c14723c */ /* 0x040ff00000041814 */
[C---:B------:R-:W-:Y:S01]  /*d5b0*/  HMMA.16816.F32.BF16 R24, R156.reuse, R146, R24 ;  /* 0x000000929c18723c */ /* 0x040fe20000041818 */
[----:B------:R-:W1:Y:S07]  /*d5c0*/  LDSM.16.M88.4 R144, [R133+0xe100] ;  /* 0x00e100008590783b */ /* 0x000e6e0000000200 */
[C---:B------:R-:W-:Y:S08]  /*d5d0*/  HMMA.16816.F32.BF16 R28, R156.reuse, R160, R28 ;  /* 0x000000a09c1c723c */ /* 0x040ff0000004181c */
[----:B------:R-:W-:Y:S01]  /*d5e0*/  HMMA.16816.F32.BF16 R32, R156, R162, R32 ;  /* 0x000000a29c20723c */ /* 0x000fe20000041820 */
[----:B------:R-:W1:Y:S07]  /*d5f0*/  LDSM.16.M88.4 R156, [R133+0xe900] ;  /* 0x00e90000859c783b */ /* 0x000e6e0000000200 */
[C---:B--2---:R-:W-:Y:S01]  /*d600*/  HMMA.16816.F32.BF16 R4, R148.reuse, R164, R4 ;  /* 0x000000a49404723c */ /* 0x044fe20000041804 */
[----:B------:R-:W2:Y:S07]  /*d610*/  LDSM.16.M88.4 R160, [R133+0xf100] ;  /* 0x00f1000085a0783b */ /* 0x000eae0000000200 */
[C---:B------:R-:W-:Y:S01]  /*d620*/  HMMA.16816.F32.BF16 R8, R148.reuse, R166, R8 ;  /* 0x000000a69408723c */ /* 0x040fe20000041808 */
[----:B------:R-:W-:Y:S07]  /*d630*/  LDSM.16.M88.4 R164, [R2+0xe100] ;  /* 0x00e1000002a4783b */ /* 0x000fee0000000200 */
[C---:B---3--:R-:W-:Y:S08]  /*d640*/  HMMA.16816.F32.BF16 R12, R148.reuse, R136, R12 ;  /* 0x00000088940c723c */ /* 0x048ff0000004180c */
[C---:B------:R-:W-:Y:S01]  /*d650*/  HMMA.16816.F32.BF16 R16, R148.reuse, R138, R16 ;  /* 0x0000008a9410723c */ /* 0x040fe20000041810 */
[----:B------:R-:W-:Y:S07]  /*d660*/  LDSM.16.M88.4 R136, [R185+0x4000] ;  /* 0x00400000b988783b */ /* 0x000fee0000000200 */
[C---:B----4-:R-:W-:Y:S08]  /*d670*/  HMMA.16816.F32.BF16 R20, R148.reuse, R152, R20 ;  /* 0x000000989414723c */ /* 0x050ff00000041814 */
[C---:B------:R-:W-:Y:S01]  /*d680*/  HMMA.16816.F32.BF16 R24, R148.reuse, R154, R24 ;  /* 0x0000009a9418723c */ /* 0x040fe20000041818 */
[----:B------:R-:W3:Y:S07]  /*d690*/  LDSM.16.M88.4 R152, [R0+0xe100] ;  /* 0x00e100000098783b */ /* 0x000eee0000000200 */
[C---:B-----5:R-:W-:Y:S08]  /*d6a0*/  HMMA.16816.F32.BF16 R28, R148.reuse, R168, R28 ;  /* 0x000000a8941c723c */ /* 0x060ff0000004181c */
[----:B------:R-:W-:Y:S01]  /*d6b0*/  HMMA.16816.F32.BF16 R32, R148, R170, R32 ;  /* 0x000000aa9420723c */ /* 0x000fe20000041820 */
[----:B------:R-:W-:Y:S07]  /*d6c0*/  LDSM.16.M88.4 R148, [R0+0xf100] ;  /* 0x00f100000094783b */ /* 0x000fee0000000200 */
[C---:B-1----:R-:W-:Y:S08]  /*d6d0*/  HMMA.16816.F32.BF16 R4, R140.reuse, R144, R4 ;  /* 0x000000908c04723c */ /* 0x042ff00000041804 */
[C---:B------:R-:W-:Y:S01]  /*d6e0*/  HMMA.16816.F32.BF16 R8, R140.reuse, R146, R8 ;  /* 0x000000928c08723c */ /* 0x040fe20000041808 */
[----:B------:R-:W1:Y:S07]  /*d6f0*/  LDSM.16.M88.4 R144, [R0+0xe900] ;  /* 0x00e900000090783b */ /* 0x000e6e0000000200 */
[C---:B------:R-:W-:Y:S08]  /*d700*/  HMMA.16816.F32.BF16 R12, R140.reuse, R156, R12 ;  /* 0x0000009c8c0c723c */ /* 0x040ff0000004180c */
[C---:B------:R-:W-:Y:S01]  /*d710*/  HMMA.16816.F32.BF16 R16, R140.reuse, R158, R16 ;  /* 0x0000009e8c10723c */ /* 0x040fe20000041810 */
[----:B------:R-:W4:Y:S07]  /*d720*/  LDSM.16.M88.4 R156, [R0+0xf900] ;  /* 0x00f90000009c783b */ /* 0x000f2e0000000200 */
[C---:B--2---:R-:W-:Y:S08]  /*d730*/  HMMA.16816.F32.BF16 R20, R140.reuse, R160, R20 ;  /* 0x000000a08c14723c */ /* 0x044ff00000041814 */
[C---:B------:R-:W-:Y:S01]  /*d740*/  HMMA.16816.F32.BF16 R24, R140.reuse, R162, R24 ;  /* 0x000000a28c18723c */ /* 0x040fe20000041818 */
[----:B------:R-:W2:Y:S07]  /*d750*/  LDSM.16.M88.4 R160, [R184+0x4000] ;  /* 0x00400000b8a0783b */ /* 0x000eae0000000200 */
[C---:B------:R-:W-:Y:S08]  /*d760*/  HMMA.16816.F32.BF16 R28, R140.reuse, R172, R28 ;  /* 0x000000ac8c1c723c */ /* 0x040ff0000004181c */
[----:B------:R-:W-:Y:S07]  /*d770*/  HMMA.16816.F32.BF16 R32, R140, R174, R32 ;  /* 0x000000ae8c20723c */ /* 0x000fee0000041820 */
[----:B------:R-:W-:Y:S01]  /*d780*/  IADD3 R141, R190, UR4, R189 ;  /* 0x00000004be8d7c10 */ /* 0x000fe2000fffe0bd */
[C---:B---3--:R-:W-:Y:S05]  /*d790*/  HMMA.16816.F32.BF16 R4, R136.reuse, R152, R4 ;  /* 0x000000988804723c */ /* 0x048fea0000041804 */
[----:B------:R-:W-:Y:S03]  /*d7a0*/  IADD3 R192, R186, R141, RZ ;  /* 0x0000008dbac07210 */ /* 0x000fe60007ffe0ff */
[C---:B------:R-:W-:Y:S01]  /*d7b0*/  HMMA.16816.F32.BF16 R8, R136.reuse, R154, R8 ;  /* 0x0000009a8808723c */ /* 0x040fe20000041808 */
[----:B------:R-:W-:Y:S07]  /*d7c0*/  LDSM.16.M88.4 R152, [R187+0x8000] ;  /* 0x00800000bb98783b */ /* 0x000fee0000000200 */
[C---:B-1----:R-:W-:Y:S01]  /*d7d0*/  HMMA.16816.F32.BF16 R12, R136.reuse, R144, R12 ;  /* 0x00000090880c723c */ /* 0x042fe2000004180c */
[----:B------:R-:W1:Y:S07]  /*d7e0*/  LDSM.16.M88.4 R140, [R192+0xe900] ;  /* 0x00e90000c08c783b */ /* 0x000e6e0000000200 */
[C---:B------:R-:W-:Y:S01]  /*d7f0*/  HMMA.16816.F32.BF16 R16, R136.reuse, R146, R16 ;  /* 0x000000928810723c */ /* 0x040fe20000041810 */
[----:B------:R-:W3:Y:S07]  /*d800*/  LDSM.16.M88.4 R168, [R192+0xf100] ;  /* 0x00f10000c0a8783b */ /* 0x000eee0000000200 */
[C---:B------:R-:W-:Y:S01]  /*d810*/  HMMA.16816.F32.BF16 R20, R136.reuse, R148, R20 ;  /* 0x000000948814723c */ /* 0x040fe20000041814 */
[----:B------:R-:W5:Y:S07]  /*d820*/  LDSM.16.M88.4 R172, [R192+0xf900] ;  /* 0x00f90000c0ac783b */ /* 0x000f6e0000000200 */
[C---:B------:R-:W-:Y:S01]  /*d830*/  HMMA.16816.F32.BF16 R24, R136.reuse, R150, R24 ;  /* 0x000000968818723c */ /* 0x040fe20000041818 */
[----:B------:R-:W-:Y:S07]  /*d840*/  LDSM.16.M88.4 R144, [R189+UR4+0x11100] ;  /* 0x01110004bd90783b */ /* 0x000fee0008000200 */
[C---:B----4-:R-:W-:Y:S01]  /*d850*/  HMMA.16816.F32.BF16 R28, R136.reuse, R156, R28 ;  /* 0x0000009c881c723c */ /* 0x050fe2000004181c */
[----:B------:R-:W-:Y:S07]  /*d860*/  LDSM.16.M88.4 R148, [R189+UR4+0x11900] ;  /* 0x01190004bd94783b */ /* 0x000fee0008000200 */
        /* <DEDUP_REMOVED lines=11> */
[----:B------:R-:W-:Y:S07]  /*d920*/  LDSM.16.M88.4 R168, [R185+0x8000] ;  /* 0x00800000b9a8783b */ /* 0x000fee0000000200 */
[C---:B-----5:R-:W-:Y:S08]  /*d930*/  HMMA.16816.F32.BF16 R28, R160.reuse, R172, R28 ;  /* 0x000000aca01c723c */ /* 0x060ff0000004181c */
        /* <DEDUP_REMOVED lines=20> */
[----:B------:R-:W-:Y:S07]  /*da80*/  LDSM.16.M88.4 R140, [R192+0x11100] ;  /* 0x01110000c08c783b */ /* 0x000fee0000000200 */
[C---:B---3--:R-:W-:Y:S08]  /*da90*/  HMMA.16816.F32.BF16 R20, R152.reuse, R160, R20 ;  /* 0x000000a09814723c */ /* 0x048ff00000041814 */
[C---:B------:R-:W-:Y:S08]  /*daa0*/  HMMA.16816.F32.BF16 R24, R152.reuse, R162, R24 ;  /* 0x000000a29818723c */ /* 0x040ff00000041818 */
[C---:B------:R-:W-:Y:S07]  /*dab0*/  HMMA.16816.F32.BF16 R28, R152.reuse, R164, R28 ;  /* 0x000000a4981c723c */ /* 0x040fee000004181c */
[----:B------:R-:W-:Y:S01]  /*dac0*/  SHF.L.U32 R165, R210, 0x6, RZ ;  /* 0x00000006d2a57819 */ /* 0x000fe200000006ff */
[----:B------:R-:W-:Y:S08]  /*dad0*/  HMMA.16816.F32.BF16 R32, R152, R166, R32 ;  /* 0x000000a69820723c */ /* 0x000ff00000041820 */
[C---:B-----5:R-:W-:Y:S08]  /*dae0*/  HMMA.16816.F32.BF16 R4, R168.reuse, R172, R4 ;  /* 0x000000aca804723c */ /* 0x060ff00000041804 */
[C---:B------:R-:W-:Y:S08]  /*daf0*/  HMMA.16816.F32.BF16 R8, R168.reuse, R174, R8 ;  /* 0x000000aea808723c */ /* 0x040ff00000041808 */
[C---:B----4-:R-:W-:Y:S08]  /*db00*/  HMMA.16816.F32.BF16 R12, R168.reuse, R136, R12 ;  /* 0x00000088a80c723c */ /* 0x050ff0000004180c */
[C---:B------:R-:W-:Y:S01]  /*db10*/  HMMA.16816.F32.BF16 R16, R168.reuse, R138, R16 ;  /* 0x0000008aa810723c */ /* 0x040fe20000041810 */
[----:B------:R-:W1:Y:S07]  /*db20*/  LDSM.16.M88.4 R136, [R192+0x10900] ;  /* 0x01090000c088783b */ /* 0x000e6e0000000200 */
        /* <DEDUP_REMOVED lines=10> */
[----:B------:R-:W-:Y:S01]  /*dbd0*/  FMUL.FTZ R9, R9, c[0x0][0x320] ;  /* 0x0000c80009097a20 */ /* 0x000fe20000410000 */
[C---:B------:R-:W-:Y:S01]  /*dbe0*/  HMMA.16816.F32.BF16 R20, R176.reuse, R140, R20 ;  /* 0x0000008cb014723c */ /* 0x040fe20000041814 */
        /* <DEDUP_REMOVED lines=25> */
[----:B------:R-:W-:Y:S05]  /*dd80*/  FMUL.FTZ R27, R27, c[0x0][0x320] ;  /* 0x0000c8001b1b7a20 */ /* 0x000fea0000410000 */
[----:B------:R1:W1:Y:S01]  /*dd90*/  MUFU.TANH R163, R13 ;  /* 0x0000000d00a37308 */ /* 0x0002620000002400 */
[----:B----4-:R-:W4:Y:S09]  /*dda0*/  LDSM.16.M88.4 R8, [R192+0x11900] ;  /* 0x01190000c008783b */ /* 0x010f320000000200 */
[----:B------:R2:W2:Y:S01]  /*ddb0*/  MUFU.TANH R161, R20 ;  /* 0x0000001400a17308 */ /* 0x0004a20000002400 */
[----:B-----5:R-:W-:Y:S09]  /*ddc0*/  MOV R23, R203 ;  /* 0x000000cb00177202 */ /* 0x020ff20000000f00 */
[----:B------:R-:W3:Y:S01]  /*ddd0*/  MUFU.TANH R159, R21 ;  /* 0x00000015009f7308 */ /* 0x000ee20000002400 */
[----:B-1----:R-:W-:Y:S01]  /*dde0*/  FMUL.FTZ R13, R19, c[0x0][0x320] ;  /* 0x0000c800130d7a20 */ /* 0x002fe20000410000 */
[----:B------:R-:W-:Y:S08]  /*ddf0*/  MOV R19, UR12 ;  /* 0x0000000c00137c02 */ /* 0x000ff00008000f00 */
[----:B------:R1:W1:Y:S01]  /*de00*/  MUFU.TANH R160, R22 ;  /* 0x0000001600a07308 */ /* 0x0002620000002400 */
[----:B--2---:R-:W-:Y:S04]  /*de10*/  IADD3 R20, -R204, 0x1, -R165 ;  /* 0x00000001cc147810 */ /* 0x004fe80007ffe9a5 */
[----:B------:R-:W-:Y:S05]  /*de20*/  IADD3 R19, R20, -c[0x0][0x168], R19 ;  /* 0x80005a0014137a10 */ /* 0x000fea0007ffe013 */
[----:B------:R-:W2:Y:S01]  /*de30*/  MUFU.TANH R146, R146 ;  /* 0x0000009200927308 */ /* 0x000ea20000002400 */
[C---:B------:R-:W-:Y:S01]  /*de40*/  IADD3 R20, R19.reuse, c[0x0][0x328], RZ ;  /* 0x0000ca0013147a10 */ /* 0x040fe20007ffe0ff */
[C---:B----4-:R-:W-:Y:S03]  /*de50*/  HMMA.16816.F32.BF16 R28, R176.reuse, R8, R28 ;  /* 0x00000008b01c723c */ /* 0x050fe6000004181c */
[----:B------:R-:W-:Y:S05]  /*de60*/  IADD3 R19, R19, UR13, RZ ;  /* 0x0000000d13137c10 */ /* 0x000fea000fffe0ff */
[----:B------:R-:W4:Y:S01]  /*de70*/  MUFU.TANH R0, R0 ;  /* 0x0000000000007308 */ /* 0x000f220000002400 */
[----:B------:R-:W-:Y:S01]  /*de80*/  @P1 IMAD.HI.U32 R9, R203, c[0x0][0x2c8], RZ ;  /* 0x0000b200cb091a27 */ /* 0x000fe200078e00ff */
[----:B------:R-:W-:Y:S04]  /*de90*/  HMMA.16816.F32.BF16 R32, R176, R10, R32 ;  /* 0x0000000ab020723c */ /* 0x000fe80000041820 */
[----:B------:R-:W-:Y:S02]  /*dea0*/  @P0 SHF.R.U32.HI R23, RZ, c[0x0][0x2cc], R9 ;  /* 0x0000b300ff170a19 */ /* 0x000fe40000011609 */
[----:B------:R-:W-:Y:S02]  /*deb0*/  PLOP3.LUT P0, PT, PT, PT, UP0, 0x40, 0x0 ;  /* 0x000000000000781c */ /* 0x000fe40003f0e808 */
[----:B------:R-:W1:Y:S01]  /*dec0*/  MUFU.TANH R2, R2 ;  /* 0x0000000200027308 */ /* 0x000e620000002400 */
[----:B------:R-:W1:Y:S05]  /*ded0*/  SHFL.IDX PT, R9, R23, RZ, 0x1c1f ;  /* 0x001c1fff17097589 */ /* 0x000e6a00000e0000 */
[----:B------:R-:W-:Y:S04]  /*dee0*/  FMUL.FTZ R8, R31, c[0x0][0x320] ;  /* 0x0000c8001f087a20 */ /* 0x000fe80000410000 */
[----:B------:R-:W2:Y:S01]  /*def0*/  MUFU.TANH R147, R147 ;  /* 0x0000009300937308 */ /* 0x000ea20000002400 */
[----:B------:R-:W-:Y:S02]  /*df00*/  FMUL.FTZ R28, R28, c[0x0][0x320] ;  /* 0x0000c8001c1c7a20 */ /* 0x000fe40000410000 */
[----:B------:R-:W-:Y:S02]  /*df10*/  FMUL.FTZ R29, R29, c[0x0][0x320] ;  /* 0x0000c8001d1d7a20 */ /* 0x000fe40000410000 */
[----:B------:R-:W-:Y:S02]  /*df20*/  FMUL.FTZ R30, R30, c[0x0][0x320] ;  /* 0x0000c8001e1e7a20 */ /* 0x000fe40000410000 */
[----:B------:R-:W-:Y:S02]  /*df30*/  FMUL.FTZ R10, R33, c[0x0][0x320] ;  /* 0x0000c800210a7a20 */ /* 0x000fe40000410000 */
[----:B------:R-:W-:Y:S01]  /*df40*/  FMUL.FTZ R18, R34, c[0x0][0x320] ;  /* 0x0000c80022127a20 */ /* 0x000fe20000410000 */
[----:B------:R-:W2:Y:S01]  /*df50*/  MUFU.TANH R175, R175 ;  /* 0x000000af00af7308 */ /* 0x000ea20000002400 */
[----:B------:R-:W-:Y:S02]  /*df60*/  FMUL.FTZ R17, R35, c[0x0][0x320] ;  /* 0x0000c80023117a20 */ /* 0x000fe40000410000 */
[----:B------:R-:W-:Y:S01]  /*df70*/  FMUL.FTZ R32, R32, c[0x0][0x320] ;  /* 0x0000c80020207a20 */ /* 0x000fe20000410000 */
[-C--:B-1----:R-:W-:Y:S02]  /*df80*/  IADD3 R22, R20, R9.reuse, RZ ;  /* 0x0000000914167210 */ /* 0x082fe40007ffe0ff */
[----:B------:R-:W-:Y:S04]  /*df90*/  IADD3 R21, R19, R9, RZ ;  /* 0x0000000913157210 */ /* 0x000fe80007ffe0ff */
[----:B------:R-:W1:Y:S10]  /*dfa0*/  MUFU.TANH R12, R12 ;  /* 0x0000000c000c7308 */ /* 0x000e740000002400 */
[----:B------:R-:W1:Y:S10]  /*dfb0*/  MUFU.TANH R162, R162 ;  /* 0x000000a200a27308 */ /* 0x000e740000002400 */
[----:B------:R-:W1:Y:S10]  /*dfc0*/  MUFU.TANH R15, R15 ;  /* 0x0000000f000f7308 */ /* 0x000e740000002400 */
[----:B------:R-:W1:Y:S10]  /*dfd0*/  MUFU.TANH R16, R16 ;  /* 0x0000001000107308 */ /* 0x000e740000002400 */
[----:B------:R-:W1:Y:S10]  /*dfe0*/  MUFU.TANH R14, R14 ;  /* 0x0000000e000e7308 */ /* 0x000e740000002400 */
[----:B------:R-:W1:Y:S10]  /*dff0*/  MUFU.TANH R13, R13 ;  /* 0x0000000d000d7308 */ /* 0x000e740000002400 */
[----:B------:R1:W1:Y:S10]  /*e000*/  MUFU.TANH R157, R24 ;  /* 0x00000018009d7308 */ /* 0x0002740000002400 */
[----:B------:R1:W1:Y:S10]  /*e010*/  MUFU.TANH R155, R25 ;  /* 0x00000019009b7308 */ /* 0x0002740000002400 */
[----:B------:R1:W1:Y:S10]  /*e020*/  MUFU.TANH R156, R26 ;  /* 0x0000001a009c7308 */ /* 0x0002740000002400 */
[----:B------:R1:W1:Y:S10]  /*e030*/  MUFU.TANH R154, R27 ;  /* 0x0000001b009a7308 */ /* 0x0002740000002400 */
[----:B------:R1:W1:Y:S10]  /*e040*/  MUFU.TANH R153, R28 ;  /* 0x0000001c00997308 */ /* 0x0002740000002400 */
[----:B------:R1:W1:Y:S10]  /*e050*/  MUFU.TANH R151, R29 ;  /* 0x0000001d00977308 */ /* 0x0002740000002400 */
[----:B------:R1:W1:Y:S10]  /*e060*/  MUFU.TANH R150, R30 ;  /* 0x0000001e00967308 */ /* 0x0002740000002400 */
[----:B------:R-:W1:Y:S10]  /*e070*/  MUFU.TANH R8, R8 ;  /* 0x0000000800087308 */ /* 0x000e740000002400 */
[----:B------:R1:W1:Y:S10]  /*e080*/  MUFU.TANH R149, R32 ;  /* 0x0000002000957308 */ /* 0x0002740000002400 */
[----:B------:R-:W1:Y:S10]  /*e090*/  MUFU.TANH R10, R10 ;  /* 0x0000000a000a7308 */ /* 0x000e740000002400 */
[----:B------:R-:W1:Y:S10]  /*e0a0*/  MUFU.TANH R18, R18 ;  /* 0x0000001200127308 */ /* 0x000e740000002400 */
[----:B------:R-:W1:Y:S01]  /*e0b0*/  MUFU.TANH R17, R17 ;  /* 0x0000001100117308 */ /* 0x000e620000002400 */
[----:B------:R-:W-:-:S05]  /*e0c0*/  @P0 BRA `(.L_x_1994) ;  /* 0x000001a000000947 */ /* 0x000fca0003800000 */
[----:B--234-:R-:W-:Y:S01]  /*e0d0*/  MOV R4, c[0x0][0x2ac] ;  /* 0x0000ab0000047a02 */ /* 0x01cfe20000000f00 */
        /* <DEDUP_REMOVED lines=14> */
.L_x_1996:
[----:B------:R-:W-:Y:S04]  /*e1c0*/  MOV R4, 0x1 ;  /* 0x0000000100047802 */ /* 0x000fe80000000f00 */
[----:B------:R-:W-:Y:S11]  /*e1d0*/  ISETP.NE.AND P0, PT, R4, c[0x0][0x32c], PT ;  /* 0x0000cb0004007a0c */ /* 0x000ff60003f05270 */
[----:B------:R-:W-:Y:S02]  /*e1e0*/  @!UPT UIADD3 URZ, URZ, URZ, URZ ;  /* 0x0000003f3f3ff290 */ /* 0x000fe4000fffe03f */
[----:B------:R-:W-:Y:S05]  /*e1f0*/  @P0 IMAD.HI.U32 R4, R6, c[0x0][0x330], RZ ;  /* 0x0000cc0006040a27 */ /* 0x000fea00078e00ff */
[----:B------:R-:W-:Y:S02]  /*e200*/  @P0 SHF.R.U32.HI R6, RZ, c[0x0][0x334], R4 ;  /* 0x0000cd00ff060a19 */ /* 0x000fe40000011604 */
.L_x_1997:
[----:B------:R-:W-:Y:S05]  /*e210*/  BSYNC B0 ;  /* 0x0000000000007941 */ /* 0x000fea0003800000 */
.L_x_1995:
[----:B------:R-:W-:Y:S04]  /*e220*/  IMAD R5, R6, c[0x0][0x32c], -R165 ;  /* 0x0000cb0006057a24 */ /* 0x000fe800078e0aa5 */
[----:B------:R-:W-:Y:S05]  /*e230*/  IMAD.IADD R4, R5, 0x1, -R204 ;  /* 0x0000000105047824 */ /* 0x000fea00078e0acc */
[----:B------:R-:W-:Y:S02]  /*e240*/  IADD3 R5, R4, c[0x0][0x32c], RZ ;  /* 0x0000cb0004057a10 */ /* 0x000fe40007ffe0ff */
[----:B------:R-:W-:Y:S02]  /*e250*/  IMNMX R21, R21, R4, !PT ;  /* 0x0000000415157217 */ /* 0x000fe40007800200 */
[----:B------:R-:W-:Y:S02]  /*e260*/  IMNMX R22, R22, R5, PT ;  /* 0x0000000516167217 */ /* 0x000fe40003800200 */
.L_x_1994:
[----:B--234-:R-:W-:Y:S01]  /*e270*/  ISETP.GT.AND P2, PT, R210, -0x1, PT ;  /* 0xffffffffd200780c */ /* 0x01cfe20003f44270 */
[----:B------:R-:W2:Y:S03]  /*e280*/  SHFL.IDX PT, R6, R23, 0x1, 0x1c1f ;  /* 0x003c1f0017067f89 */ /* 0x000ea600000e0000 */
[C---:B------:R-:W-:Y:S04]  /*e290*/  ISETP.GT.AND P0, PT, R21.reuse, RZ, P2 ;  /* 0x000000ff1500720c */ /* 0x040fe80001704270 */
[----:B------:R-:W-:Y:S04]  /*e2a0*/  ISETP.LT.OR P0, PT, R22, 0x1, P0 ;  /* 0x000000011600780c */ /* 0x000fe80000701670 */
[----:B------:R-:W-:Y:S02]  /*e2b0*/  FSEL R11, R144, -INF , !P0 ;  /* 0xff800000900b7808 */ /* 0x000fe40004000000 */
[C---:B------:R-:W-:Y:S04]  /*e2c0*/  ISETP.GT.AND P0, PT, R21.reuse, 0x1, P2 ;  /* 0x000000011500780c */ /* 0x040fe80001704270 */
[----:B------:R-:W-:Y:S04]  /*e2d0*/  ISETP.LT.OR P0, PT, R22, 0x2, P0 ;  /* 0x000000021600780c */ /* 0x000fe80000701670 */
[----:B------:R-:W-:Y:S02]  /*e2e0*/  FSEL R9, R146, -INF , !P0 ;  /* 0xff80000092097808 */ /* 0x000fe40004000000 */
[----:B------:R-:W-:Y:S01]  /*e2f0*/  ISETP.GT.AND P0, PT, R21, 0x8, P2 ;  /* 0x000000081500780c */ /* 0x000fe20001704270 */
[--C-:B--2---:R-:W-:Y:S02]  /*e300*/  IMAD.IADD R4, R20, 0x1, R6.reuse ;  /* 0x0000000114047824 */ /* 0x104fe400078e0206 */
[----:B------:R-:W-:Y:S01]  /*e310*/  IMAD.IADD R19, R19, 0x1, R6 ;  /* 0x0000000113137824 */ /* 0x000fe200078e0206 */
        /* <DEDUP_REMOVED lines=11> */
[----:B------:R-:W-:Y:S04]  /*e3d0*/  ISETP.GT.AND P0, PT, R21, 0x18, P2 ;  /* 0x000000181500780c */ /* 0x000fe80001704270 */
[C---:B------:R-:W-:Y:S04]  /*e3e0*/  ISETP.LT.OR P0, PT, R22.reuse, 0x19, P0 ;  /* 0x000000191600780c */ /* 0x040fe80000701670 */
[----:B-1----:R-:W-:Y:S02]  /*e3f0*/  FSEL R143, R15, -INF , !P0 ;  /* 0xff8000000f8f7808 */ /* 0x002fe40004000000 */
        /* <DEDUP_REMOVED lines=45> */
.L_x_2000:
[----:B------:R-:W-:Y:S04]  /*e6d0*/  MOV R6, 0x1 ;  /* 0x0000000100067802 */ /* 0x000fe80000000f00 */
[----:B------:R-:W-:Y:S11]  /*e6e0*/  ISETP.NE.AND P0, PT, R6, c[0x0][0x32c], PT ;  /* 0x0000cb0006007a0c */ /* 0x000ff60003f05270 */
[----:B------:R-:W-:Y:S02]  /*e6f0*/  @!UPT UIADD3 URZ, URZ, URZ, URZ ;  /* 0x0000003f3f3ff290 */ /* 0x000fe4000fffe03f */
[----:B------:R-:W-:Y:S05]  /*e700*/  @P0 IMAD.HI.U32 R6, R10, c[0x0][0x330], RZ ;  /* 0x0000cc000a060a27 */ /* 0x000fea00078e00ff */
[----:B------:R-:W-:Y:S02]  /*e710*/  @P0 SHF.R.U32.HI R10, RZ, c[0x0][0x334], R6 ;  /* 0x0000cd00ff0a0a19 */ /* 0x000fe40000011606 */
.L_x_2001:
[----:B------:R-:W-:Y:S05]  /*e720*/  BSYNC B0 ;  /* 0x0000000000007941 */ /* 0x000fea0003800000 */
.L_x_1999:
[----:B------:R-:W-:Y:S04]  /*e730*/  IMAD R15, R10, c[0x0][0x32c], -R165 ;  /* 0x0000cb000a0f7a24 */ /* 0x000fe800078e0aa5 */
[----:B------:R-:W-:Y:S05]  /*e740*/  IMAD.IADD R6, R15, 0x1, -R204 ;  /* 0x000000010f067824 */ /* 0x000fea00078e0acc */
[----:B------:R-:W-:Y:S02]  /*e750*/  IADD3 R15, R6, c[0x0][0x32c], RZ ;  /* 0x0000cb00060f7a10 */ /* 0x000fe40007ffe0ff */
[----:B------:R-:W-:Y:S02]  /*e760*/  IMNMX R19, R19, R6, !PT ;  /* 0x0000000613137217 */ /* 0x000fe40007800200 */
[----:B------:R-:W-:Y:S02]  /*e770*/  IMNMX R4, R4, R15, PT ;  /* 0x0000000f04047217 */ /* 0x000fe40003800200 */
.L_x_1998:
[C---:B------:R-:W-:Y:S01]  /*e780*/  ISETP.GT.AND P0, PT, R19.reuse, RZ, P2 ;  /* 0x000000ff1300720c */ /* 0x040fe20001704270 */
[----:B------:R-:W-:Y:S04]  /*e790*/  DEPBAR.LE SB0, 0x2 ;  /* 0x000080800000791a */ /* 0x000fe80000000000 */
[----:B------:R-:W-:Y:S01]  /*e7a0*/  BAR.SYNC.DEFER_BLOCKING 0x0 ;  /* 0x0000000000007b1d */ /* 0x000fe20000010000 */
[----:B------:R-:W-:Y:S02]  /*e7b0*/  ISETP.LT.OR P0, PT, R4, 0x1, P0 ;  /* 0x000000010400780c */ /* 0x000fe40000701670 */
[C---:B------:R-:W-:Y:S02]  /*e7c0*/  ISETP.GT.AND P1, PT, R19.reuse, 0x38, P2 ;  /* 0x000000381300780c */ /* 0x040fe40001724270 */
        /* <DEDUP_REMOVED lines=8> */
[C---:B------:R-:W-:Y:S02]  /*e850*/  ISETP.LT.OR P0, PT, R4.reuse, 0x9, P0 ;  /* 0x000000090400780c */ /* 0x040fe40000701670 */
[----:B------:R-:W-:Y:S01]  /*e860*/  FMNMX.FTZ R0, R7, R0, !PT ;  /* 0x0000000007007209 */ /* 0x000fe20007810000 */
[----:B------:R-:W-:Y:S01]  /*e870*/  LDSM.16.MT88.4 R28, [R134+UR4+0x100] ;  /* 0x00010004861c783b */ /* 0x000fe20008004200 */
        /* <DEDUP_REMOVED lines=58> */
[----:B------:R-:W-:Y:S02]  /*ec20*/  FMNMX.FTZ R15, R150, R15, !PT ;  /* 0x0000000f960f7209 */ /* 0x000fe40007810000 */
[----:B------:R-:W-:Y:S02]  /*ec30*/  FSEL R148, R8, -INF , !P0 ;  /* 0xff80000008947808 */ /* 0x000fe40004000000 */
[----:B------:R-:W-:Y:S02]  /*ec40*/  ISETP.GT.AND P0, PT, R19, 0x39, P2 ;  /* 0x000000391300780c */ /* 0x000fe40001704270 */
[----:B------:R-:W-:Y:S02]  /*ec50*/  ISETP.LT.OR P1, PT, R4, 0x39, P1 ;  /* 0x000000390400780c */ /* 0x000fe40000f21670 */
[----:B------:R-:W-:Y:S02]  /*ec60*/  FMNMX.FTZ R15, R148, R15, !PT ;  /* 0x0000000f940f7209 */ /* 0x000fe40007810000 */
[----:B------:R-:W-:Y:S02]  /*ec70*/  FSEL R146, R18, -INF , !P1 ;  /* 0xff80000012927808 */ /* 0x000fe40004800000 */
[----:B------:R-:W-:Y:S02]  /*ec80*/  ISETP.LT.OR P0, PT, R4, 0x3a, P0 ;  /* 0x0000003a0400780c */ /* 0x000fe40000701670 */
[----:B------:R-:W-:Y:S02]  /*ec90*/  FMNMX.FTZ R19, R146, R15, !PT ;  /* 0x0000000f92137209 */ /* 0x000fe40007810000 */
[----:B------:R-:W-:Y:S02]  /*eca0*/  FSEL R144, R17, -INF , !P0 ;  /* 0xff80000011907808 */ /* 0x000fe40004000000 */
[----:B-1----:R-:W-:Y:S02]  /*ecb0*/  FMNMX.FTZ R4, R0, R13, !PT ;  /* 0x0000000d00047209 */ /* 0x002fe40007810000 */
[----:B------:R-:W-:Y:S03]  /*ecc0*/  FMNMX.FTZ R17, R144, R19, !PT ;  /* 0x0000001390117209 */ /* 0x000fe60007810000 */
[----:B------:R-:W1:Y:S08]  /*ecd0*/  SHFL.BFLY PT, R15, R4, 0x1, 0x1f ;  /* 0x0c201f00040f7f89 */ /* 0x000e7000000e0000 */
[----:B------:R-:W2:Y:S01]  /*ece0*/  SHFL.BFLY PT, R0, R17, 0x2, 0x1f ;  /* 0x0c401f0011007f89 */ /* 0x000ea200000e0000 */
[----:B-1----:R-:W-:Y:S04]  /*ecf0*/  FMNMX.FTZ R2, R4, R15, !PT ;  /* 0x0000000f04027209 */ /* 0x002fe80007810000 */
[C---:B------:R-:W-:Y:S01]  /*ed00*/  FSETP.NEU.FTZ.AND P0, PT, R2.reuse, -INF , PT ;  /* 0xff8000000200780b */ /* 0x040fe20003f1d000 */
[----:B------:R-:W-:Y:S01]  /*ed10*/  FMUL.FTZ R152, R2, c[0x0][0x2d0] ;  /* 0x0000b40002987a20 */ /* 0x000fe20000410000 */
[----:B--2---:R-:W-:Y:S04]  /*ed20*/  FMNMX.FTZ R13, R17, R0, !PT ;  /* 0x00000000110d7209 */ /* 0x004fe80007810000 */
[----:B------:R-:W-:Y:S02]  /*ed30*/  FSEL R152, R152, RZ, P0 ;  /* 0x000000ff98987208 */ /* 0x000fe40000000000 */
[----:B------:R-:W-:Y:S01]  /*ed40*/  IADD3 R17, R134, UR4, RZ ;  /* 0x0000000486117c10 */ /* 0x000fe2000fffe0ff */
[----:B------:R-:W1:Y:S02]  /*ed50*/  SHFL.BFLY PT, R0, R13, 0x1, 0x1f ;  /* 0x0c201f000d007f89 */ /* 0x000e6400000e0000 */
[--C-:B------:R-:W-:Y:S01]  /*ed60*/  FFMA.FTZ R166, R5, c[0x0][0x2d0], -R152.reuse ;  /* 0x0000b40005a67a23 */ /* 0x100fe20000010898 */
[----:B------:R-:W-:Y:S01]  /*ed70*/  FSEL R5, R2, RZ, P0 ;  /* 0x000000ff02057208 */ /* 0x000fe20000000000 */
[--C-:B------:R-:W-:Y:S01]  /*ed80*/  FFMA.FTZ R168, R11, c[0x0][0x2d0], -R152.reuse ;  /* 0x0000b4000ba87a23 */ /* 0x100fe20000010898 */
[----:B------:R-:W-:Y:S01]  /*ed90*/  IADD3 R164, R188, R17, RZ ;  /* 0x00000011bca47210 */ /* 0x000fe20007ffe0ff */
[----:B------:R-:W-:Y:S02]  /*eda0*/  FFMA.FTZ R167, R9, c[0x0][0x2d0], -R152 ;  /* 0x0000b40009a77a23 */ /* 0x000fe40000010898 */
[----:B------:R-:W-:Y:S01]  /*edb0*/  FADD.FTZ R4, -R5, R132 ;  /* 0x0000008405047221 */ /* 0x000fe20000010100 */
[----:B------:R-:W-:Y:S01]  /*edc0*/  MUFU.EX2 R166, R166 ;  /* 0x000000a600a67308 */ /* 0x000fe20000000800 */
[--C-:B------:R-:W-:Y:S01]  /*edd0*/  FFMA.FTZ R169, R7, c[0x0][0x2d0], -R152.reuse ;  /* 0x0000b40007a97a23 */ /* 0x100fe20000010898 */
[----:B------:R-:W-:Y:S01]  /*ede0*/  IADD3 R5, R135, UR4, RZ ;  /* 0x0000000487057c10 */ /* 0x000fe2000fffe0ff */
[----:B------:R-:W-:Y:S02]  /*edf0*/  FMUL.FTZ R132, R4, c[0x0][0x2d0] ;  /* 0x0000b40004847a20 */ /* 0x000fe40000410000 */
[--C-:B------:R-:W-:Y:S01]  /*ee00*/  FFMA.FTZ R176, R143, c[0x0][0x2d0], -R152.reuse ;  /* 0x0000b4008fb07a23 */ /* 0x100fe20000010898 */
[----:B------:R-:W-:Y:S01]  /*ee10*/  IADD3 R133, R188, R5, RZ ;  /* 0x00000005bc857210 */ /* 0x000fe20007ffe0ff */
[--C-:B------:R-:W-:Y:S02]  /*ee20*/  FFMA.FTZ R177, R141, c[0x0][0x2d0], -R152.reuse ;  /* 0x0000b4008db17a23 */ /* 0x100fe40000010898 */
[--C-:B------:R-:W-:Y:S01]  /*ee30*/  FFMA.FTZ R182, R161, c[0x0][0x2d0], -R152.reuse ;  /* 0x0000b400a1b67a23 */ /* 0x100fe20000010898 */
[----:B------:R-:W2:Y:S01]  /*ee40*/  MUFU.EX2 R132, R132 ;  /* 0x0000008400847308 */ /* 0x000ea20000000800 */
[--C-:B------:R-:W-:Y:S02]  /*ee50*/  FFMA.FTZ R183, R159, c[0x0][0x2d0], -R152.reuse ;  /* 0x0000b4009fb77a23 */ /* 0x100fe40000010898 */
[--C-:B------:R-:W-:Y:S01]  /*ee60*/  FFMA.FTZ R192, R157, c[0x0][0x2d0], -R152.reuse ;  /* 0x0000b4009dc07a23 */ /* 0x100fe20000010898 */
[----:B-1----:R-:W-:Y:S01]  /*ee70*/  FMNMX.FTZ R0, R13, R0, !PT ;  /* 0x000000000d007209 */ /* 0x002fe20007810000 */
[--C-:B------:R-:W-:Y:S01]  /*ee80*/  FFMA.FTZ R211, R155, c[0x0][0x2d0], -R152.reuse ;  /* 0x0000b4009bd37a23 */ /* 0x100fe20000010898 */
[----:B------:R-:W1:Y:S01]  /*ee90*/  LDSM.16.MT88.4 R12, [R135+UR4+0x100] ;  /* 0x00010004870c783b */ /* 0x000e620008004200 */
[--C-:B------:R-:W-:Y:S01]  /*eea0*/  FFMA.FTZ R216, R153, c[0x0][0x2d0], -R152.reuse ;  /* 0x0000b40099d87a23 */ /* 0x100fe20000010898 */
[C---:B------:R-:W-:Y:S01]  /*eeb0*/  FSETP.NEU.FTZ.AND P0, PT, R0.reuse, -INF , PT ;  /* 0xff8000000000780b */ /* 0x040fe20003f1d000 */
[C---:B------:R-:W-:Y:S01]  /*eec0*/  FMUL.FTZ R145, R0.reuse, c[0x0][0x2d0] ;  /* 0x0000b40000917a20 */ /* 0x040fe20000410000 */
[----:B------:R-:W-:Y:S01]  /*eed0*/  MUFU.EX2 R168, R168 ;  /* 0x000000a800a87308 */ /* 0x000fe20000000800 */
[--C-:B------:R-:W-:Y:S01]  /*eee0*/  FFMA.FTZ R217, R151, c[0x0][0x2d0], -R152.reuse ;  /* 0x0000b40097d97a23 */ /* 0x100fe20000010898 */
[----:B------:R-:W-:Y:S01]  /*eef0*/  FSEL R4, R0, RZ, P0 ;  /* 0x000000ff00047208 */ /* 0x000fe20000000000 */
[--C-:B------:R-:W-:Y:S01]  /*ef00*/  FFMA.FTZ R218, R149, c[0x0][0x2d0], -R152.reuse ;  /* 0x0000b40095da7a23 */ /* 0x100fe20000010898 */
[----:B------:R-:W-:Y:S01]  /*ef10*/  FSEL R145, R145, RZ, P0 ;  /* 0x000000ff91917208 */ /* 0x000fe20000000000 */
[--C-:B------:R-:W-:Y:S02]  /*ef20*/  FFMA.FTZ R174, R175, c[0x0][0x2d0], -R152.reuse ;  /* 0x0000b400afae7a23 */ /* 0x100fe40000010898 */
[----:B------:R-:W-:Y:S02]  /*ef30*/  FADD.FTZ R4, -R4, R3 ;  /* 0x0000000304047221 */ /* 0x000fe40000010100 */
[--C-:B------:R-:W-:Y:S01]  /*ef40*/  FFMA.FTZ R172, R20, c[0x0][0x2d0], -R145.reuse ;  /* 0x0000b40014ac7a23 */ /* 0x100fe20000010891 */
[----:B------:R-:W3:Y:S01]  /*ef50*/  MUFU.EX2 R167, R167 ;  /* 0x000000a700a77308 */ /* 0x000ee20000000800 */
[--C-:B------:R-:W-:Y:S01]  /*ef60*/  FFMA.FTZ R171, R16, c[0x0][0x2d0], -R145.reuse ;  /* 0x0000b40010ab7a23 */ /* 0x100fe20000010891 */
[----:B------:R-:W4:Y:S01]  /*ef70*/  LDSM.16.MT88.4 R20, [R133+0x100] ;  /* 0x000100008514783b */ /* 0x000f220000004200 */
[--C-:B------:R-:W-:Y:S02]  /*ef80*/  FFMA.FTZ R170, R10, c[0x0][0x2d0], -R145.reuse ;  /* 0x0000b4000aaa7a23 */ /* 0x100fe40000010891 */
[--C-:B------:R-:W-:Y:S02]  /*ef90*/  FFMA.FTZ R173, R6, c[0x0][0x2d0], -R145.reuse ;  /* 0x0000b40006ad7a23 */ /* 0x100fe40000010891 */
[----:B------:R-:W-:Y:S02]  /*efa0*/  FMUL.FTZ R3, R4, c[0x0][0x2d0] ;  /* 0x0000b40004037a20 */ /* 0x000fe40000410000 */
[C---:B--2---:R-:W-:Y:S01]  /*efb0*/  FMUL.FTZ R4, R132.reuse, R128 ;  /* 0x0000008084047220 */ /* 0x044fe20000410000 */
[----:B------:R-:W2:Y:S01]  /*efc0*/  MUFU.EX2 R169, R169 ;  /* 0x000000a900a97308 */ /* 0x000ea20000000800 */
[C---:B------:R-:W-:Y:S02]  /*efd0*/  FMUL.FTZ R5, R132.reuse, R129 ;  /* 0x0000008184057220 */ /* 0x040fe40000410000 */
[C---:B------:R-:W-:Y:S02]  /*efe0*/  FMUL.FTZ R8, R132.reuse, R124 ;  /* 0x0000007c84087220 */ /* 0x040fe40000410000 */
[C---:B------:R-:W-:Y:S02]  /*eff0*/  FMUL.FTZ R9, R132.reuse, R125 ;  /* 0x0000007d84097220 */ /* 0x040fe40000410000 */
[C---:B------:R-:W-:Y:S02]  /*f000*/  FMUL.FTZ R16, R132.reuse, R116 ;  /* 0x0000007484107220 */ /* 0x040fe40000410000 */
[C---:B------:R-:W-:Y:S01]  /*f010*/  FMUL.FTZ R17, R132.reuse, R117 ;  /* 0x0000007584117220 */ /* 0x040fe20000410000 */
[----:B------:R-:W5:Y:S01]  /*f020*/  MUFU.EX2 R3, R3 ;  /* 0x0000000300037308 */ /* 0x000f620000000800 */
[C---:B------:R-:W-:Y:S02]  /*f030*/  FMUL.FTZ R24, R132.reuse, R108 ;  /* 0x0000006c84187220 */ /* 0x040fe40000410000 */
[C---:B------:R-:W-:Y:S01]  /*f040*/  FMUL.FTZ R25, R132.reuse, R109 ;  /* 0x0000006d84197220 */ /* 0x040fe20000410000 */
[----:B---3--:R-:W-:Y:S01]  /*f050*/  F2FP.BF16.PACK_AB R136, R167, R168 ;  /* 0x000000a8a788723e */ /* 0x008fe200000010ff */
[C---:B------:R-:W-:Y:S02]  /*f060*/  FMUL.FTZ R32, R132.reuse, R100 ;  /* 0x0000006484207220 */ /* 0x040fe40000410000 */
[----:B------:R-:W-:Y:S02]  /*f070*/  FMUL.FTZ R33, R132, R101 ;  /* 0x0000006584217220 */ /* 0x000fe40000410000 */
[--C-:B------:R-:W-:Y:S01]  /*f080*/  FFMA.FTZ R175, R163, c[0x0][0x2d0], -R152.reuse ;  /* 0x0000b400a3af7a23 */ /* 0x100fe20000010898 */
[----:B------:R-:W-:Y:S01]  /*f090*/  MUFU.EX2 R172, R172 ;  /* 0x000000ac00ac7308 */ /* 0x000fe20000000800 */
[--C-:B------:R-:W-:Y:S02]  /*f0a0*/  FFMA.FTZ R180, R142, c[0x0][0x2d0], -R145.reuse ;  /* 0x0000b4008eb47a23 */ /* 0x100fe40000010891 */
[--C-:B------:R-:W-:Y:S01]  /*f0b0*/  FFMA.FTZ R181, R140, c[0x0][0x2d0], -R145.reuse ;  /* 0x0000b4008cb57a23 */ /* 0x100fe20000010891 */
[----:B--2---:R-:W-:Y:S01]  /*f0c0*/  F2FP.BF16.PACK_AB R138, R169, R166 ;  /* 0x000000a6a98a723e */ /* 0x004fe200000010ff */
[----:B------:R-:W-:Y:S01]  /*f0d0*/  LDSM.16.MT88.4 R140, [R134+UR4+0x2900] ;  /* 0x00290004868c783b */ /* 0x000fe20008004200 */
[--C-:B------:R-:W-:Y:S02]  /*f0e0*/  FFMA.FTZ R212, R160, c[0x0][0x2d0], -R145.reuse ;  /* 0x0000b400a0d47a23 */ /* 0x100fe40000010891 */
[--C-:B------:R-:W-:Y:S02]  /*f0f0*/  FFMA.FTZ R213, R158, c[0x0][0x2d0], -R145.reuse ;  /* 0x0000b4009ed57a23 */ /* 0x100fe40000010891 */
[----:B------:R-:W2:Y:S01]  /*f100*/  MUFU.EX2 R171, R171 ;  /* 0x000000ab00ab7308 */ /* 0x000ea20000000800 */
[--C-:B------:R-:W-:Y:S02]  /*f110*/  FFMA.FTZ R214, R156, c[0x0][0x2d0], -R145.reuse ;  /* 0x0000b4009cd67a23 */ /* 0x100fe40000010891 */
[----:B------:R-:W-:Y:S01]  /*f120*/  LDSM.16.MT88.4 R156, [R164+0x3900] ;  /* 0x00390000a49c783b */ /* 0x000fe20000004200 */
[C---:B-----5:R-:W-:Y:S02]  /*f130*/  FMUL.FTZ R6, R3.reuse, R130 ;  /* 0x0000008203067220 */ /* 0x060fe40000410000 */
        /* <DEDUP_REMOVED lines=11> */
[----:B------:R-:W-:Y:S01]  /*f1f0*/  FMUL.FTZ R34, R3, R102 ;  /* 0x0000006603227220 */ /* 0x000fe20000410000 */
[----:B--2---:R-:W-:Y:S01]  /*f200*/  F2FP.BF16.PACK_AB R137, R171, R172 ;  /* 0x000000acab89723e */ /* 0x004fe200000010ff */
[----:B------:R-:W-:Y:S02]  /*f210*/  FMUL.FTZ R35, R3, R103 ;  /* 0x0000006703237220 */ /* 0x000fe40000410000 */
[--C-:B------:R-:W-:Y:S03]  /*f220*/  FFMA.FTZ R215, R154, c[0x0][0x2d0], -R145.reuse ;  /* 0x0000b4009ad77a23 */ /* 0x100fe60000010891 */
[----:B------:R-:W-:Y:S01]  /*f230*/  LDSM.16.MT88.4 R100, [R134+UR4+0x2100] ;  /* 0x002100048664783b */ /* 0x000fe20008004200 */
[--C-:B------:R-:W-:Y:S01]  /*f240*/  FFMA.FTZ R220, R150, c[0x0][0x2d0], -R145.reuse ;  /* 0x0000b40096dc7a23 */ /* 0x100fe20000010891 */
[----:B------:R-:W-:Y:S01]  /*f250*/  MUFU.EX2 R174, R174 ;  /* 0x000000ae00ae7308 */ /* 0x000fe20000000800 */
[--C-:B------:R-:W-:Y:S02]  /*f260*/  FFMA.FTZ R221, R148, c[0x0][0x2d0], -R145.reuse ;  /* 0x0000b40094dd7a23 */ /* 0x100fe40000010891 */
[--C-:B------:R-:W-:Y:S02]  /*f270*/  FFMA.FTZ R222, R146, c[0x0][0x2d0], -R145.reuse ;  /* 0x0000b40092de7a23 */ /* 0x100fe40000010891 */
[----:B------:R-:W-:Y:S01]  /*f280*/  FFMA.FTZ R152, R147, c[0x0][0x2d0], -R152 ;  /* 0x0000b40093987a23 */ /* 0x000fe20000010898 */
[----:B------:R-:W-:Y:S01]  /*f290*/  LDSM.16.MT88.4 R116, [R134+UR4+0x900] ;  /* 0x000900048674783b */ /* 0x000fe20008004200 */
[C---:B------:R-:W-:Y:S02]  /*f2a0*/  FMUL.FTZ R36, R132.reuse, R36 ;  /* 0x0000002484247220 */ /* 0x040fe40000410000 */
[C---:B------:R-:W-:Y:S01]  /*f2b0*/  FMUL.FTZ R37, R132.reuse, R37 ;  /* 0x0000002584257220 */ /* 0x040fe20000410000 */
[----:B------:R2:W-:Y:S01]  /*f2c0*/  MUFU.EX2 R219, R152 ;  /* 0x0000009800db7308 */ /* 0x0005e20000000800 */
[----:B------:R-:W-:Y:S01]  /*f2d0*/  FMUL.FTZ R38, R3, R38 ;  /* 0x0000002603267220 */ /* 0x000fe20000410000 */
[----:B---3--:R-:W-:Y:S02]  /*f2e0*/  F2FP.BF16.PACK_AB R139, R173, R170 ;  /* 0x000000aaad8b723e */ /* 0x008fe400000010ff */
[----:B------:R-:W-:Y:S01]  /*f2f0*/  LDSM.16.MT88.4 R124, [R135+UR4+0x2900] ;  /* 0x00290004877c783b */ /* 0x000fe20008004200 */
[C---:B------:R-:W-:Y:S02]  /*f300*/  FMUL.FTZ R39, R3.reuse, R39 ;  /* 0x0000002703277220 */ /* 0x040fe40000410000 */
[C---:B------:R-:W-:Y:S02]  /*f310*/  FMUL.FTZ R40, R132.reuse, R40 ;  /* 0x0000002884287220 */ /* 0x040fe40000410000 */
[C---:B------:R-:W-:Y:S01]  /*f320*/  FMUL.FTZ R41, R132.reuse, R41 ;  /* 0x0000002984297220 */ /* 0x040fe20000410000 */
[C---:B-1----:R-:W-:Y:S01]  /*f330*/  HMMA.16816.F32.BF16 R4, R136.reuse, R12, R4 ;  /* 0x0000000c8804723c */ /* 0x042fe20000041804 */
[----:B------:R-:W1:Y:S01]  /*f340*/  MUFU.EX2 R175, R175 ;  /* 0x000000af00af7308 */ /* 0x000e620000000800 */
[----:B------:R-:W-:Y:S03]  /*f350*/  LDSM.16.MT88.4 R148, [R133+0x3900] ;  /* 0x003900008594783b */ /* 0x000fe60000004200 */
[C---:B------:R-:W-:Y:S02]  /*f360*/  FMUL.FTZ R42, R3.reuse, R42 ;  /* 0x0000002a032a7220 */ /* 0x040fe40000410000 */
[C---:B------:R-:W-:Y:S01]  /*f370*/  FMUL.FTZ R12, R132.reuse, R120 ;  /* 0x00000078840c7220 */ /* 0x040fe20000410000 */
[C---:B------:R-:W-:Y:S03]  /*f380*/  HMMA.16816.F32.BF16 R8, R136.reuse, R14, R8 ;  /* 0x0000000e8808723c */ /* 0x040fe60000041808 */
[----:B------:R-:W-:Y:S01]  /*f390*/  MUFU.EX2 R176, R176 ;  /* 0x000000b000b07308 */ /* 0x000fe20000000800 */
[C---:B------:R-:W-:Y:S01]  /*f3a0*/  FMUL.FTZ R13, R132.reuse, R121 ;  /* 0x00000079840d7220 */ /* 0x040fe20000410000 */
[----:B--2---:R-:W-:Y:S02]  /*f3b0*/  LDSM.16.MT88.4 R152, [R134+UR4+0x3900] ;  /* 0x003900048698783b */ /* 0x004fe40008004200 */
[C---:B------:R-:W-:Y:S02]  /*f3c0*/  FMUL.FTZ R14, R3.reuse, R122 ;  /* 0x0000007a030e7220 */ /* 0x040fe40000410000 */
[C---:B------:R-:W-:Y:S03]  /*f3d0*/  FMUL.FTZ R15, R3.reuse, R123 ;  /* 0x0000007b030f7220 */ /* 0x040fe60000410000 */
[C---:B------:R-:W-:Y:S01]  /*f3e0*/  FMUL.FTZ R43, R3.reuse, R43 ;  /* 0x0000002b032b7220 */ /* 0x040fe20000410000 */
[----:B------:R-:W2:Y:S01]  /*f3f0*/  MUFU.EX2 R177, R177 ;  /* 0x000000b100b17308 */ /* 0x000ea20000000800 */
[----:B------:R-:W3:Y:S01]  /*f400*/  LDSM.16.MT88.4 R120, [R164+0x100] ;  /* 0x00010000a478783b */ /* 0x000ee20000004200 */
[C---:B------:R-:W-:Y:S01]  /*f410*/  FMUL.FTZ R44, R132.reuse, R44 ;  /* 0x0000002c842c7220 */ /* 0x040fe20000410000 */
[C---:B----4-:R-:W-:Y:S03]  /*f420*/  HMMA.16816.F32.BF16 R12, R136.reuse, R20, R12 ;  /* 0x00000014880c723c */ /* 0x050fe6000004180c */
        /* <DEDUP_REMOVED lines=10> */
[----:B------:R-:W4:Y:S01]  /*f4d0*/  LDSM.16.MT88.4 R112, [R135+UR4+0x2100] ;  /* 0x002100048770783b */ /* 0x000f220008004200 */
        /* <DEDUP_REMOVED lines=9> */
[----:B------:R-:W-:Y:S01]  /*f570*/  MUFU.EX2 R183, R183 ;  /* 0x000000b700b77308 */ /* 0x000fe20000000800 */
[C---:B------:R-:W-:Y:S02]  /*f580*/  FMUL.FTZ R52, R132.reuse, R52 ;  /* 0x0000003484347220 */ /* 0x040fe40000410000 */
[C---:B------:R-:W-:Y:S04]  /*f590*/  FMUL.FTZ R30, R3.reuse, R106 ;  /* 0x0000006a031e7220 */ /* 0x040fe80000410000 */
[C---:B------:R-:W-:Y:S02]  /*f5a0*/  FMUL.FTZ R31, R3.reuse, R107 ;  /* 0x0000006b031f7220 */ /* 0x040fe40000410000 */
[----:B------:R-:W5:Y:S01]  /*f5b0*/  LDSM.16.MT88.4 R104, [R133+0x2100] ;  /* 0x002100008568783b */ /* 0x000f620000004200 */
        /* <DEDUP_REMOVED lines=12> */
[C---:B----4-:R-:W-:Y:S04]  /*f680*/  HMMA.16816.F32.BF16 R36, R136.reuse, R112, R36 ;  /* 0x000000708824723c */ /* 0x050fe80000041824 */
[C---:B------:R-:W-:Y:S01]  /*f690*/  FMUL.FTZ R60, R132.reuse, R60 ;  /* 0x0000003c843c7220 */ /* 0x040fe20000410000 */
[----:B------:R-:W-:Y:S01]  /*f6a0*/  MUFU.EX2 R212, R212 ;  /* 0x000000d400d47308 */ /* 0x000fe20000000800 */
[C---:B------:R-:W-:Y:S02]  /*f6b0*/  FMUL.FTZ R61, R132.reuse, R61 ;  /* 0x0000003d843d7220 */ /* 0x040fe40000410000 */
[C---:B------:R-:W-:Y:S01]  /*f6c0*/  HMMA.16816.F32.BF16 R40, R136.reuse, R114, R40 ;  /* 0x000000728828723c */ /* 0x040fe20000041828 */
[----:B------:R-:W-:Y:S03]  /*f6d0*/  LDSM.16.MT88.4 R112, [R135+UR4+0x900] ;  /* 0x000900048770783b */ /* 0x000fe60008004200 */
[C---:B------:R-:W-:Y:S02]  /*f6e0*/  FMUL.FTZ R62, R3.reuse, R62 ;  /* 0x0000003e033e7220 */ /* 0x040fe40000410000 */
[C---:B------:R-:W-:Y:S01]  /*f6f0*/  FMUL.FTZ R63, R3.reuse, R63 ;  /* 0x0000003f033f7220 */ /* 0x040fe20000410000 */
[----:B------:R-:W-:Y:S01]  /*f700*/  MUFU.EX2 R213, R213 ;  /* 0x000000d500d57308 */ /* 0x000fe20000000800 */
[C---:B------:R-:W-:Y:S01]  /*f710*/  FMUL.FTZ R64, R132.reuse, R64 ;  /* 0x0000004084407220 */ /* 0x040fe20000410000 */
[C---:B-----5:R-:W-:Y:S03]  /*f720*/  HMMA.16816.F32.BF16 R44, R136.reuse, R104, R44 ;  /* 0x00000068882c723c */ /* 0x060fe6000004182c */
[C---:B------:R-:W-:Y:S02]  /*f730*/  FMUL.FTZ R65, R132.reuse, R65 ;  /* 0x0000004184417220 */ /* 0x040fe40000410000 */
[C---:B------:R-:W-:Y:S03]  /*f740*/  FMUL.FTZ R66, R3.reuse, R66 ;  /* 0x0000004203427220 */ /* 0x040fe60000410000 */
[----:B------:R-:W-:Y:S01]  /*f750*/  MUFU.EX2 R214, R214 ;  /* 0x000000d600d67308 */ /* 0x000fe20000000800 */
[C---:B------:R-:W-:Y:S01]  /*f760*/  FMUL.FTZ R67, R3.reuse, R67 ;  /* 0x0000004303437220 */ /* 0x040fe20000410000 */
[C---:B------:R-:W-:Y:S01]  /*f770*/  HMMA.16816.F32.BF16 R48, R136.reuse, R106, R48 ;  /* 0x0000006a8830723c */ /* 0x040fe20000041830 */
[----:B------:R-:W3:Y:S02]  /*f780*/  LDSM.16.MT88.4 R104, [R135+UR4+0x4100] ;  /* 0x004100048768783b */ /* 0x000ee40008004200 */
[C---:B------:R-:W-:Y:S02]  /*f790*/  FMUL.FTZ R68, R132.reuse, R68 ;  /* 0x0000004484447220 */ /* 0x040fe40000410000 */
[C---:B------:R-:W-:Y:S03]  /*f7a0*/  FMUL.FTZ R69, R132.reuse, R69 ;  /* 0x0000004584457220 */ /* 0x040fe60000410000 */
[C---:B------:R-:W-:Y:S01]  /*f7b0*/  HMMA.16816.F32.BF16 R52, R136.reuse, R100, R52 ;  /* 0x000000648834723c */ /* 0x040fe20000041834 */
[----:B------:R-:W-:Y:S03]  /*f7c0*/  MUFU.EX2 R215, R215 ;  /* 0x000000d700d77308 */ /* 0x000fe60000000800 */
[C---:B------:R-:W-:Y:S02]  /*f7d0*/  FMUL.FTZ R70, R3.reuse, R70 ;  /* 0x0000004603467220 */ /* 0x040fe40000410000 */
[C---:B------:R-:W-:Y:S02]  /*f7e0*/  FMUL.FTZ R71, R3.reuse, R71 ;  /* 0x0000004703477220 */ /* 0x040fe40000410000 */
[C---:B------:R-:W-:Y:S01]  /*f7f0*/  HMMA.16816.F32.BF16 R56, R136.reuse, R102, R56 ;  /* 0x000000668838723c */ /* 0x040fe20000041838 */
[----:B------:R-:W4:Y:S02]  /*f800*/  LDSM.16.MT88.4 R100, [R133+0x4100] ;  /* 0x004100008564783b */ /* 0x000f240000004200 */
[----:B------:R-:W-:Y:S01]  /*f810*/  MUFU.EX2 R216, R216 ;  /* 0x000000d800d87308 */ /* 0x000fe20000000800 */
[C---:B------:R-:W-:Y:S02]  /*f820*/  FMUL.FTZ R72, R132.reuse, R72 ;  /* 0x0000004884487220 */ /* 0x040fe40000410000 */
[C---:B------:R-:W-:Y:S02]  /*f830*/  FMUL.FTZ R73, R132.reuse, R73 ;  /* 0x0000004984497220 */ /* 0x040fe40000410000 */
[C---:B------:R-:W-:Y:S04]  /*f840*/  HMMA.16816.F32.BF16 R60, R136.reuse, R108, R60 ;  /* 0x0000006c883c723c */ /* 0x040fe8000004183c */
[C---:B------:R-:W-:Y:S01]  /*f850*/  FMUL.FTZ R74, R3.reuse, R74 ;  /* 0x0000004a034a7220 */ /* 0x040fe20000410000 */
[----:B------:R-:W-:Y:S01]  /*f860*/  MUFU.EX2 R217, R217 ;  /* 0x000000d900d97308 */ /* 0x000fe20000000800 */
[C---:B------:R-:W-:Y:S02]  /*f870*/  FMUL.FTZ R75, R3.reuse, R75 ;  /* 0x0000004b034b7220 */ /* 0x040fe40000410000 */
[C---:B------:R-:W-:Y:S01]  /*f880*/  HMMA.16816.F32.BF16 R64, R136.reuse, R110, R64 ;  /* 0x0000006e8840723c */ /* 0x040fe20000041840 */
[----:B------:R-:W5:Y:S03]  /*f890*/  LDSM.16.MT88.4 R108, [R134+UR4+0x4100] ;  /* 0x00410004866c783b */ /* 0x000f660008004200 */
[C---:B------:R-:W-:Y:S02]  /*f8a0*/  FMUL.FTZ R84, R132.reuse, R84 ;  /* 0x0000005484547220 */ /* 0x040fe40000410000 */
[----:B------:R-:W-:Y:S01]  /*f8b0*/  FMUL.FTZ R85, R132, R85 ;  /* 0x0000005584557220 */ /* 0x000fe20000410000 */
[----:B------:R-:W-:Y:S01]  /*f8c0*/  MUFU.EX2 R218, R218 ;  /* 0x000000da00da7308 */ /* 0x000fe20000000800 */
[C---:B------:R-:W-:Y:S01]  /*f8d0*/  FMUL.FTZ R86, R3.reuse, R86 ;  /* 0x0000005603567220 */ /* 0x040fe20000410000 */
[C---:B---3--:R-:W-:Y:S03]  /*f8e0*/  HMMA.16816.F32.BF16 R68, R136.reuse, R104, R68 ;  /* 0x000000688844723c */ /* 0x048fe60000041844 */
[C---:B------:R-:W-:Y:S02]  /*f8f0*/  FMUL.FTZ R87, R3.reuse, R87 ;  /* 0x0000005703577220 */ /* 0x040fe40000410000 */
[--C-:B------:R-:W-:Y:S02]  /*f900*/  FFMA.FTZ R179, R178, c[0x0][0x2d0], -R145.reuse ;  /* 0x0000b400b2b37a23 */ /* 0x100fe40000010891 */
[--C-:B------:R-:W-:Y:S01]  /*f910*/  FFMA.FTZ R178, R162, c[0x0][0x2d0], -R145.reuse ;  /* 0x0000b400a2b27a23 */ /* 0x100fe20000010891 */
[C---:B------:R-:W-:Y:S01]  /*f920*/  HMMA.16816.F32.BF16 R72, R136.reuse, R106, R72 ;  /* 0x0000006a8848723c */ /* 0x040fe20000041848 */
[----:B------:R-:W3:Y:S01]  /*f930*/  LDSM.16.MT88.4 R104, [R164+0x4100] ;  /* 0x00410000a468783b */ /* 0x000ee20000004200 */
[----:B------:R-:W-:Y:S02]  /*f940*/  MUFU.EX2 R220, R220 ;  /* 0x000000dc00dc7308 */ /* 0x000fe40000000800 */
[C---:B------:R-:W-:Y:S02]  /*f950*/  FMUL.FTZ R76, R132.reuse, R76 ;  /* 0x0000004c844c7220 */ /* 0x040fe40000410000 */
[----:B------:R-:W-:Y:S02]  /*f960*/  FMUL.FTZ R77, R132, R77 ;  /* 0x0000004d844d7220 */ /* 0x000fe40000410000 */
[C---:B------:R-:W-:Y:S01]  /*f970*/  FMUL.FTZ R78, R3.reuse, R78 ;  /* 0x0000004e034e7220 */ /* 0x040fe20000410000 */
[----:B------:R-:W-:Y:S03]  /*f980*/  LDSM.16.MT88.4 R160, [R135+UR4+0x5900] ;  /* 0x0059000487a0783b */ /* 0x000fe60008004200 */
[C---:B------:R-:W-:Y:S01]  /*f990*/  FMUL.FTZ R79, R3.reuse, R79 ;  /* 0x0000004f034f7220 */ /* 0x040fe20000410000 */
[----:B------:R-:W-:Y:S01]  /*f9a0*/  MUFU.EX2 R179, R179 ;  /* 0x000000b300b37308 */ /* 0x000fe20000000800 */
[----:B------:R-:W-:Y:S02]  /*f9b0*/  FFMA.FTZ R145, R144, c[0x0][0x2d0], -R145 ;  /* 0x0000b40090917a23 */ /* 0x000fe40000010891 */
[C---:B------:R-:W-:Y:S02]  /*f9c0*/  FMUL.FTZ R88, R132.reuse, R88 ;  /* 0x0000005884587220 */ /* 0x040fe40000410000 */
[C---:B------:R-:W-:Y:S01]  /*f9d0*/  FMUL.FTZ R89, R132.reuse, R89 ;  /* 0x0000005984597220 */ /* 0x040fe20000410000 */
[C---:B----4-:R-:W-:Y:S03]  /*f9e0*/  HMMA.16816.F32.BF16 R76, R136.reuse, R100, R76 ;  /* 0x00000064884c723c */ /* 0x050fe6000004184c */
[C---:B------:R-:W-:Y:S01]  /*f9f0*/  FMUL.FTZ R80, R132.reuse, R80 ;  /* 0x0000005084507220 */ /* 0x040fe20000410000 */
[----:B------:R-:W4:Y:S01]  /*fa00*/  MUFU.EX2 R178, R178 ;  /* 0x000000b200b27308 */ /* 0x000f220000000800 */
[C---:B------:R-:W-:Y:S02]  /*fa10*/  FMUL.FTZ R81, R132.reuse, R81 ;  /* 0x0000005184517220 */ /* 0x040fe40000410000 */
[----:B------:R-:W-:Y:S01]  /*fa20*/  FMUL.FTZ R82, R3, R82 ;  /* 0x0000005203527220 */ /* 0x000fe20000410000 */
[----:B-1----:R-:W-:Y:S01]  /*fa30*/  F2FP.BF16.PACK_AB R100, R175, R174 ;  /* 0x000000aeaf64723e */ /* 0x002fe200000010ff */
[C---:B------:R-:W-:Y:S03]  /*fa40*/  FMUL.FTZ R83, R3.reuse, R83 ;  /* 0x0000005303537220 */ /* 0x040fe60000410000 */
[C---:B------:R-:W-:Y:S02]  /*fa50*/  FMUL.FTZ R90, R3.reuse, R90 ;  /* 0x0000005a035a7220 */ /* 0x040fe40000410000 */
[----:B------:R1:W-:Y:S01]  /*fa60*/  MUFU.EX2 R223, R145 ;  /* 0x0000009100df7308 */ /* 0x0003e20000000800 */
[C---:B------:R-:W-:Y:S01]  /*fa70*/  FMUL.FTZ R91, R3.reuse, R91 ;  /* 0x0000005b035b7220 */ /* 0x040fe20000410000 */
[C---:B------:R-:W-:Y:S03]  /*fa80*/  HMMA.16816.F32.BF16 R80, R136.reuse, R102, R80 ;  /* 0x000000668850723c */ /* 0x040fe60000041850 */
[C---:B------:R-:W-:Y:S02]  /*fa90*/  FMUL.FTZ R92, R132.reuse, R92 ;  /* 0x0000005c845c7220 */ /* 0x040fe40000410000 */
[C---:B------:R-:W-:Y:S02]  /*faa0*/  FMUL.FTZ R93, R132.reuse, R93 ;  /* 0x0000005d845d7220 */ /* 0x040fe40000410000 */
[C---:B------:R-:W-:Y:S01]  /*fab0*/  FMUL.FTZ R94, R3.reuse, R94 ;  /* 0x0000005e035e7220 */ /* 0x040fe20000410000 */
[C---:B-----5:R-:W-:Y:S01]  /*fac0*/  HMMA.16816.F32.BF16 R84, R136.reuse, R108, R84 ;  /* 0x0000006c8854723c */ /* 0x060fe20000041854 */
[----:B------:R-:W5:Y:S03]  /*fad0*/  MUFU.EX2 R221, R221 ;  /* 0x000000dd00dd7308 */ /* 0x000f660000000800 */
[----:B------:R-:W-:Y:S01]  /*fae0*/  FMUL.FTZ R95, R3, R95 ;  /* 0x0000005f035f7220 */ /* 0x000fe20000410000 */
[----:B--2---:R-:W-:Y:S01]  /*faf0*/  F2FP.BF16.PACK_AB R102, R177, R176 ;  /* 0x000000b0b166723e */ /* 0x004fe200000010ff */
[----:B------:R-:W-:Y:S01]  /*fb00*/  FMUL.FTZ R96, R132, R96 ;  /* 0x0000006084607220 */ /* 0x000fe20000410000 */
[----:B----4-:R-:W-:Y:S01]  /*fb10*/  F2FP.BF16.PACK_AB R101, R178, R179 ;  /* 0x000000b3b265723e */ /* 0x010fe200000010ff */
[C---:B------:R-:W-:Y:S01]  /*fb20*/  HMMA.16816.F32.BF16 R88, R136.reuse, R110, R88 ;  /* 0x0000006e8858723c */ /* 0x040fe20000041858 */
[----:B------:R-:W2:Y:S02]  /*fb30*/  LDSM.16.MT88.4 R108, [R133+0x900] ;  /* 0x00090000856c783b */ /* 0x000ea40000004200 */
[----:B------:R-:W4:Y:S01]  /*fb40*/  MUFU.EX2 R222, R222 ;  /* 0x000000de00de7308 */ /* 0x000f220000000800 */
[C---:B------:R-:W-:Y:S01]  /*fb50*/  FMUL.FTZ R97, R132.reuse, R97 ;  /* 0x0000006184617220 */ /* 0x040fe20000410000 */
[----:B------:R-:W-:Y:S01]  /*fb60*/  F2FP.BF16.PACK_AB R103, R181, R180 ;  /* 0x000000b4b567723e */ /* 0x000fe200000010ff */
[C---:B------:R-:W-:Y:S02]  /*fb70*/  FMUL.FTZ R98, R3.reuse, R98 ;  /* 0x0000006203627220 */ /* 0x040fe40000410000 */
[C---:B---3--:R-:W-:Y:S01]  /*fb80*/  HMMA.16816.F32.BF16 R92, R136.reuse, R104, R92 ;  /* 0x00000068885c723c */ /* 0x048fe2000004185c */
[----:B-1----:R-:W-:Y:S03]  /*fb90*/  LDSM.16.MT88.4 R144, [R135+UR4+0x3900] ;  /* 0x003900048790783b */ /* 0x002fe60008004200 */
[C---:B------:R-:W-:Y:S02]  /*fba0*/  FMUL.FTZ R99, R3.reuse, R99 ;  /* 0x0000006303637220 */ /* 0x040fe40000410000 */
[----:B------:R-:W-:Y:S02]  /*fbb0*/  FFMA.FTZ R168, R132, R205, R168 ;  /* 0x000000cd84a87223 */ /* 0x000fe400000100a8 */
[----:B------:R-:W-:Y:S01]  /*fbc0*/  FFMA.FTZ R172, R3, R206, R172 ;  /* 0x000000ce03ac7223 */ /* 0x000fe200000100ac */
[----:B------:R-:W-:Y:S02]  /*fbd0*/  IADD3 R3, R210, -0x2, RZ ;  /* 0xfffffffed2037810 */ /* 0x000fe40007ffe0ff */
[----:B------:R-:W-:Y:S01]  /*fbe0*/  HMMA.16816.F32.BF16 R96, R136, R106, R96 ;  /* 0x0000006a8860723c */ /* 0x000fe20000041860 */
[----:B------:R-:W1:Y:S02]  /*fbf0*/  LDSM.16.MT88.4 R104, [R164+0x2900] ;  /* 0x00290000a468783b */ /* 0x000e640000004200 */
[----:B------:R-:W-:Y:S01]  /*fc00*/  FADD.FTZ R167, R167, R168 ;  /* 0x000000a8a7a77221 */ /* 0x000fe20000010000 */
[----:B------:R-:W-:Y:S01]  /*fc10*/  ISETP.GE.AND P0, PT, R3, UR11, PT ;  /* 0x0000000b03007c0c */ /* 0x000fe2000bf06270 */
[----:B------:R-:W-:Y:S02]  /*fc20*/  FADD.FTZ R171, R171, R172 ;  /* 0x000000acabab7221 */ /* 0x000fe40000010000 */
[----:B------:R-:W-:Y:S01]  /*fc30*/  F2FP.BF16.PACK_AB R136, R217, R216 ;  /* 0x000000d8d988723e */ /* 0x000fe200000010ff */
[C---:B------:R-:W-:Y:S05]  /*fc40*/  HMMA.16816.F32.BF16 R4, R100.reuse, R112, R4 ;  /* 0x000000706404723c */ /* 0x040fea0000041804 */
[----:B------:R-:W-:Y:S01]  /*fc50*/  F2FP.BF16.PACK_AB R138, R219, R218 ;  /* 0x000000dadb8a723e */ /* 0x000fe200000010ff */
[----:B------:R-:W-:Y:S01]  /*fc60*/  FADD.FTZ R166, R166, R167 ;  /* 0x000000a7a6a67221 */ /* 0x000fe20000010000 */
[----:B-----5:R-:W-:Y:S01]  /*fc70*/  F2FP.BF16.PACK_AB R137, R221, R220 ;  /* 0x000000dcdd89723e */ /* 0x020fe200000010ff */
[C---:B------:R-:W-:Y:S01]  /*fc80*/  HMMA.16816.F32.BF16 R8, R100.reuse, R114, R8 ;  /* 0x000000726408723c */ /* 0x040fe20000041808 */
[----:B------:R-:W-:Y:S03]  /*fc90*/  LDSM.16.MT88.4 R112, [R133+0x4900] ;  /* 0x004900008570783b */ /* 0x000fe60000004200 */
[----:B----4-:R-:W-:Y:S01]  /*fca0*/  F2FP.BF16.PACK_AB R139, R223, R222 ;  /* 0x000000dedf8b723e */ /* 0x010fe200000010ff */
[----:B------:R-:W-:Y:S02]  /*fcb0*/  FADD.FTZ R170, R170, R171 ;  /* 0x000000abaaaa7221 */ /* 0x000fe40000010000 */
[----:B------:R-:W-:Y:S01]  /*fcc0*/  FADD.FTZ R169, R169, R166 ;  /* 0x000000a6a9a97221 */ /* 0x000fe20000010000 */
[C---:B--2---:R-:W-:Y:S04]  /*fcd0*/  HMMA.16816.F32.BF16 R12, R100.reuse, R108, R12 ;  /* 0x0000006c640c723c */ /* 0x044fe8000004180c */
        /* <DEDUP_REMOVED lines=121> */
[----:B------:R-:W-:Y:S01]  /*10470*/  IMAD.MOV.U32 R198, RZ, RZ, RZ ;  /* 0x000000ffffc67224 */ /* 0x000fe200078e00ff */
[----:B------:R-:W-:Y:S02]  /*10480*/  ISETP.NE.AND P2, PT, R195, 0x1, PT ;  /* 0x00000001c300780c */ /* 0x000fe40003f45270 */
[----:B------:R-:W-:Y:S04]  /*10490*/  IADD3 R199, R201, R165, R202 ;  /* 0x000000a5c9c77210 */ /* 0x000fe80007ffe0ca */
[----:B------:R-:W-:Y:S05]  /*104a0*/  IADD3 R199, R199, -0x80, RZ ;  /* 0xffffff80c7c77810 */ /* 0x000fea0007ffe0ff */
        /* <DEDUP_REMOVED lines=8> */
[----:B------:R1:W2:Y:S01]  /*10530*/  @!P3 LDG.E R198, [R4.64] ;  /* 0x0000001404c6b981 */ /* 0x0002a2000c1e1900 */
[----:B------:R-:W-:Y:S05]  /*10540*/  IMAD R199, R6, c[0x0][0x2b8], R199 ;  /* 0x0000ae0006c77a24 */ /* 0x000fea00078e02c7 */
[----:B------:R-:W-:Y:S05]  /*10550*/  SHF.R.S32.HI R3, RZ, 0x1f, R199 ;  /* 0x0000001fff037819 */ /* 0x000fea00000114c7 */
        /* <DEDUP_REMOVED lines=10> */
[----:B------:R-:W-:Y:S02]  /*10600*/  LEA R17, P0, R4, c[0x0][0x1c8], 0x1 ;  /* 0x0000720004117a11 */ /* 0x000fe400078008ff */
[----:B------:R-:W-:Y:S02]  /*10610*/  SHF.L.U64.HI R5, R194, 0x1, R197 ;  /* 0x00000001c2057819 */ /* 0x000fe400000102c5 */
[----:B------:R-:W-:Y:S01]  /*10620*/  LEA.HI.X R16, R4, c[0x0][0x1cc], R3, 0x1, P0 ;  /* 0x0000730004107a11 */ /* 0x000fe200000f0c03 */
[----:B------:R-:W1:Y:S01]  /*10630*/  SHFL.IDX PT, R9, R17, RZ, 0x181f ;  /* 0x00181fff11097589 */ /* 0x000e6200000e0000 */
[----:B------:R-:W-:Y:S02]  /*10640*/  IMAD.SHL.U32 R4, R194, 0x2, RZ ;  /* 0x00000002c2047824 */ /* 0x000fe400078e00ff */
[----:B------:R-:W-:Y:S01]  /*10650*/  IMAD.U32 R3, RZ, RZ, UR15 ;  /* 0x0000000fff037e24 */ /* 0x000fe2000f8e00ff */
[----:B------:R-:W2:Y:S03]  /*10660*/  SHFL.IDX PT, R8, R16, RZ, 0x181f ;  /* 0x00181fff10087589 */ /* 0x000ea600000e0000 */
[----:B------:R-:W-:Y:S01]  /*10670*/  IMAD R3, R3, 0x3000, R200 ;  /* 0x0000300003037824 */ /* 0x000fe200078e02c8 */
[----:B------:R-:W3:Y:S04]  /*10680*/  SHFL.IDX PT, R7, R17, 0x1, 0x181f ;  /* 0x00381f0011077f89 */ /* 0x000ee800000e0000 */
[----:B------:R4:W5:Y:S01]  /*10690*/  SHFL.IDX PT, R6, R16, 0x1, 0x181f ;  /* 0x00381f0010067f89 */ /* 0x00096200000e0000 */
[C---:B-1----:R-:W-:Y:S02]  /*106a0*/  IADD3 R12, P0, R9.reuse, R208, RZ ;  /* 0x000000d0090c7210 */ /* 0x042fe40007f1e0ff */
[C---:B------:R-:W-:Y:S02]  /*106b0*/  IADD3 R10, P2, R9.reuse, R209, RZ ;  /* 0x000000d1090a7210 */ /* 0x040fe40007f5e0ff */
[C---:B--2---:R-:W-:Y:S02]  /*106c0*/  IADD3.X R13, R8.reuse, R193, RZ, P0, !PT ;  /* 0x000000c1080d7210 */ /* 0x044fe400007fe4ff */
[-C--:B------:R-:W-:Y:S01]  /*106d0*/  IADD3 R14, P1, R9, R4.reuse, RZ ;  /* 0x00000004090e7210 */ /* 0x080fe20007f3e0ff */
[----:B------:R-:W-:Y:S01]  /*106e0*/  IMAD.SHL.U32 R9, R3, 0x2, RZ ;  /* 0x0000000203097824 */ /* 0x000fe200078e00ff */
[C---:B---3--:R-:W-:Y:S01]  /*106f0*/  IADD3 R4, P0, R7.reuse, R4, RZ ;  /* 0x0000000407047210 */ /* 0x048fe20007f1e0ff */
[C---:B------:R-:W-:Y:S02]  /*10700*/  IMAD.X R11, R8.reuse, 0x1, R207, P2 ;  /* 0x00000001080b7824 */ /* 0x040fe400010e06cf */
[----:B------:R-:W-:Y:S01]  /*10710*/  IMAD.X R15, R8, 0x1, R5, P1 ;  /* 0x00000001080f7824 */ /* 0x000fe200008e0605 */
[----:B------:R1:W-:Y:S01]  /*10720*/  LDGSTS.E.BYPASS.LTC128B.128 [R9+0xc100], [R12.64], !P5 ;  /* 0x0c1000000c097fae */ /* 0x0003e2000e901d54 */
[C---:B----4-:R-:W-:Y:S02]  /*10730*/  IADD3 R16, P1, R7.reuse, R208, RZ ;  /* 0x000000d007107210 */ /* 0x050fe40007f3e0ff */
[C---:B-----5:R-:W-:Y:S01]  /*10740*/  IADD3.X R5, R6.reuse, R5, RZ, P0, !PT ;  /* 0x0000000506057210 */ /* 0x060fe200007fe4ff */
[----:B------:R1:W-:Y:S01]  /*10750*/  LDGSTS.E.BYPASS.LTC128B.128 [R9+0xe100], [R10.64], !P4 ;  /* 0x0e1000000a097fae */ /* 0x0003e2000e101d54 */
[----:B------:R-:W-:Y:S01]  /*10760*/  IADD3 R18, P0, R7, R209, RZ ;  /* 0x000000d107127210 */ /* 0x000fe20007f1e0ff */
[C---:B------:R-:W-:Y:S02]  /*10770*/  IMAD.X R17, R6.reuse, 0x1, R193, P1 ;  /* 0x0000000106117824 */ /* 0x040fe400008e06c1 */
[----:B------:R1:W-:Y:S02]  /*10780*/  LDGSTS.E.BYPASS.LTC128B.128 [R9+0x10100], [R14.64], !P6 ;  /* 0x101000000e097fae */ /* 0x0003e4000f101d54 */
[----:B------:R-:W-:Y:S02]  /*10790*/  IMAD.X R19, R6, 0x1, R207, P0 ;  /* 0x0000000106137824 */ /* 0x000fe400000e06cf */
[----:B------:R1:W-:Y:S04]  /*107a0*/  LDGSTS.E.BYPASS.LTC128B.128 [R9+0xd100], [R16.64], !P5 ;  /* 0x0d10000010097fae */ /* 0x0003e8000e901d54 */
[----:B------:R1:W-:Y:S04]  /*107b0*/  LDGSTS.E.BYPASS.LTC128B.128 [R9+0xf100], [R18.64], !P4 ;  /* 0x0f10000012097fae */ /* 0x0003e8000e101d54 */
[----:B------:R1:W-:Y:S02]  /*107c0*/  LDGSTS.E.BYPASS.LTC128B.128 [R9+0x11100], [R4.64], !P6 ;  /* 0x1110000004097fae */ /* 0x0003e4000f101d54 */
.L_x_2002:
[----:B------:R-:W-:Y:S01]  /*107d0*/  UIADD3 UR4, UR5, 0x1, URZ ;  /* 0x0000000105047890 */ /* 0x000fe2000fffe03f */
[----:B------:R-:W0:Y:S01]  /*107e0*/  LDGDEPBAR ;  /* 0x00000000000079af */ /* 0x000e220000000000 */
[----:B------:R-:W-:Y:S01]  /*107f0*/  UISETP.GE.AND UP2, UPT, UR5, 0x1, UPT ;  /* 0x000000010500788c */ /* 0x000fe2000bf46270 */
[C---:B------:R-:W-:Y:S01]  /*10800*/  ISETP.LE.AND P0, PT, R210.reuse, UR11, PT ;  /* 0x0000000bd2007c0c */ /* 0x040fe2000bf03270 */
[----:B------:R-:W-:Y:S01]  /*10810*/  IMAD.MOV.U32 R3, RZ, RZ, R0 ;  /* 0x000000ffff037224 */ /* 0x000fe200078e0000 */
[----:B------:R-:W-:Y:S01]  /*10820*/  IADD3 R210, R210, -0x1, RZ ;  /* 0xffffffffd2d27810 */ /* 0x000fe20007ffe0ff */
[----:B------:R-:W-:Y:S01]  /*10830*/  USEL UR5, UR4, URZ, !UP2 ;  /* 0x0000003f04057287 */ /* 0x000fe2000d000000 */
[----:B------:R-:W-:Y:S09]  /*10840*/  IMAD.MOV.U32 R132, RZ, RZ, R2 ;  /* 0x000000ffff847224 */ /* 0x000ff200078e0002 */
[----:B------:R-:W-:-:S05]  /*10850*/  @!P0 BRA `(.L_x_2003) ;  /* 0xffffc65000008947 */ /* 0x000fca000383ffff */
.L_x_1992:
[----:B-1----:R-:W1:Y:S01]  /*10860*/  SHFL.BFLY PT, R8, R205, 0x2, 0x1f ;  /* 0x0c401f00cd087f89 */ /* 0x002e6200000e0000 */
        /* <DEDUP_REMOVED lines=14> */
[----:B------:R-:W-:-:S03]  /*10950*/  @P0 MOV R10, 0x3f317218 ;  /* 0x3f317218000a0802 */ /* 0x000fc60000000f00 */
[----:B------:R-:W-:Y:S02]  /*10960*/  @P1 FMUL.FTZ R8, R8, c[0x0][0x2d0] ;  /* 0x0000b40008081a20 */ /* 0x000fe40000410000 */
[----:B------:R-:W2:Y:S08]  /*10970*/  @P0 MUFU.LG2 R7, R4 ;  /* 0x0000000400070308 */ /* 0x000eb00000000c00 */
[----:B------:R-:W3:Y:S01]  /*10980*/  @P1 MUFU.LG2 R5, R5 ;  /* 0x0000000500051308 */ /* 0x000ee20000000c00 */
[----:B-1----:R-:W-:-:S02]  /*10990*/  FMUL.FTZ R128, R6, R128 ;  /* 0x0000008006807220 */ /* 0x002fc40000410000 */
[C---:B------:R-:W-:Y:S02]  /*109a0*/  FMUL.FTZ R129, R6.reuse, R129 ;  /* 0x0000008106817220 */ /* 0x040fe40000410000 */
[C---:B------:R-:W-:Y:S02]  /*109b0*/  FMUL.FTZ R124, R6.reuse, R124 ;  /* 0x0000007c067c7220 */ /* 0x040fe40000410000 */
[----:B------:R-:W-:Y:S01]  /*109c0*/  FMUL.FTZ R125, R6, R125 ;  /* 0x0000007d067d7220 */ /* 0x000fe20000410000 */
[----:B------:R1:W4:Y:S01]  /*109d0*/  @P0 MUFU.RCP R3, R4 ;  /* 0x0000000400030308 */ /* 0x0003220000001000 */
[----:B--2---:R-:W-:Y:S02]  /*109e0*/  @P0 FMUL.FTZ R9, R7, 0.69314718246459960938 ;  /* 0x3f31721807090820 */ /* 0x004fe40000410000 */
[----:B------:R-:W-:Y:S02]  /*109f0*/  @P0 FMUL.FTZ R7, R10, c[0x0][0x2d0] ;  /* 0x0000b4000a070a20 */ /* 0x000fe40000410000 */
[----:B------:R-:W-:-:S02]  /*10a00*/  FMUL.FTZ R120, R6, R120 ;  /* 0x0000007806787220 */ /* 0x000fc40000410000 */
        /* <DEDUP_REMOVED lines=96> */
.L_x_1952:
[----:B------:R-:W-:Y:S05]  /*11010*/  @P2 BRA `(.L_x_2004) ;  /* 0x0000198000002947 */ /* 0x000fea0003800000 */
[----:B------:R-:W1:Y:S01]  /*11020*/  S2R R2, SR_TID.X ;  /* 0x0000000000027919 */ /* 0x000e620000002100 */
[----:B------:R-:W-:Y:S01]  /*11030*/  IMAD R7, RZ, RZ, -UR14 ;  /* 0x8000000eff077e24 */ /* 0x000fe2000f8e02ff */
[----:B------:R-:W-:Y:S01]  /*11040*/  USHF.R.S32.HI UR6, URZ, 0x1f, UR14 ;  /* 0x0000001f3f067899 */ /* 0x000fe2000801140e */
[----:B------:R-:W-:Y:S01]  /*11050*/  IMAD.MOV.U32 R11, RZ, RZ, c[0x0][0x4e8] ;  /* 0x00013a00ff0b7624 */ /* 0x000fe200078e00ff */
[----:B------:R-:W2:Y:S01]  /*11060*/  S2R R0, SR_CTAID.Y ;  /* 0x0000000000007919 */ /* 0x000ea20000002600 */
[----:B------:R-:W-:Y:S01]  /*11070*/  ULDC.64 UR4, c[0x0][0x4d0] ;  /* 0x0001340000047ab9 */ /* 0x000fe20000000a00 */
[----:B------:R-:W-:Y:S01]  /*11080*/  BSSY B0, `(.L_x_2005) ;  /* 0x00000fe000007945 */ /* 0x000fe20003800000 */
[----:B------:R-:W-:Y:S01]  /*11090*/  UIMAD UR7, UR6, UR4, URZ ;  /* 0x00000004060772a4 */ /* 0x000fe2000f8e023f */
[----:B------:R-:W3:Y:S01]  /*110a0*/  S2R R9, SR_CTAID.Z ;  /* 0x0000000000097919 */ /* 0x000ee20000002700 */
[----:B------:R-:W-:Y:S01]  /*110b0*/  UIMAD.WIDE.U32 UR8, UR14, UR4, URZ ;  /* 0x000000040e0872a5 */ /* 0x000fe2000f8e003f */
[C---:B------:R-:W-:Y:S01]  /*110c0*/  ISETP.NE.AND P1, PT, R11.reuse, 0x1, PT ;  /* 0x000000010b00780c */ /* 0x040fe20003f25270 */
[----:B------:R-:W-:Y:S01]  /*110d0*/  UIMAD UR7, UR14, UR5, UR7 ;  /* 0x000000050e0772a4 */ /* 0x000fe2000f8e0207 */
[----:B------:R-:W4:Y:S01]  /*110e0*/  S2R R10, SR_CTAID.X ;  /* 0x00000000000a7919 */ /* 0x000f220000002500 */
[----:B------:R-:W-:Y:S01]  /*110f0*/  IMAD R11, R11, c[0x0][0x388], RZ ;  /* 0x0000e2000b0b7a24 */ /* 0x000fe200078e02ff */
        /* <DEDUP_REMOVED lines=8> */
[----:B------:R-:W-:Y:S01]  /*11180*/  IMAD.U32 R15, RZ, RZ, UR11 ;  /* 0x0000000bff0f7e24 */ /* 0x000fe2000f8e00ff */
[----:B-1----:R-:W-:Y:S01]  /*11190*/  SHF.R.S32.HI R3, RZ, 0x1f, R2 ;  /* 0x0000001fff037819 */ /* 0x002fe20000011402 */
[----:B------:R-:W-:Y:S01]  /*111a0*/  UIADD3 UR4, UR11, UR4, URZ ;  /* 0x000000040b047290 */ /* 0x000fe2000fffe03f */
[----:B------:R-:W-:Y:S02]  /*111b0*/  IMAD.U32 R17, RZ, RZ, UR7 ;  /* 0x00000007ff117e24 */ /* 0x000fe4000f8e00ff */
[----:B--2---:R-:W-:Y:S01]  /*111c0*/  IMAD R7, R7, c[0x0][0x550], R0 ;  /* 0x0001540007077a24 */ /* 0x004fe200078e0200 */
[----:B------:R-:W-:-:S02]  /*111d0*/  LEA.HI R0, R3, R2, RZ, 0x5 ;  /* 0x0000000203007211 */ /* 0x000fc400078f28ff */
[----:B------:R-:W-:Y:S01]  /*111e0*/  LEA.HI R3, R3, R2, RZ, 0x2 ;  /* 0x0000000203037211 */ /* 0x000fe200078f10ff */
[----:B------:R-:W-:Y:S01]  /*111f0*/  IMAD.U32 R15, RZ, RZ, UR4 ;  /* 0x00000004ff0f7e24 */ /* 0x000fe2000f8e00ff */
[----:B------:R-:W-:Y:S01]  /*11200*/  LOP3.LUT R5, R0, 0xffffffe0, RZ, 0xc0, !PT ;  /* 0xffffffe000057812 */ /* 0x000fe200078ec0ff */
[----:B---3--:R-:W-:Y:S01]  /*11210*/  IMAD.WIDE.U32 R16, R9, c[0x0][0x4d8], R16 ;  /* 0x0001360009107a25 */ /* 0x008fe200078e0010 */
[--C-:B------:R-:W-:Y:S02]  /*11220*/  SHF.R.S32.HI R13, RZ, 0x5, R0.reuse ;  /* 0x00000005ff0d7819 */ /* 0x100fe40000011400 */
[----:B------:R-:W-:Y:S01]  /*11230*/  SHF.R.S32.HI R0, RZ, 0x1f, R0 ;  /* 0x0000001fff007819 */ /* 0x000fe20000011400 */
[----:B------:R-:W-:Y:S01]  /*11240*/  IMAD.IADD R5, R2, 0x1, -R5 ;  /* 0x0000000102057824 */ /* 0x000fe200078e0a05 */
[----:B------:R-:W-:Y:S01]  /*11250*/  LOP3.LUT R3, R3, 0xfffffffc, RZ, 0xc0, !PT ;  /* 0xfffffffc03037812 */ /* 0x000fe200078ec0ff */
[----:B------:R-:W-:Y:S01]  /*11260*/  IMAD.WIDE.U32 R14, R9, c[0x0][0x440], R14 ;  /* 0x00011000090e7a25 */ /* 0x000fe200078e000e */
[----:B------:R-:W-:-:S02]  /*11270*/  LEA.HI R0, R0, R13, RZ, 0x3 ;  /* 0x0000000d00007211 */ /* 0x000fc400078f18ff */
[----:B------:R-:W-:Y:S02]  /*11280*/  IADD3 R3, -R3, R2, RZ ;  /* 0x0000000203037210 */ /* 0x000fe40007ffe1ff */
[----:B------:R-:W-:Y:S02]  /*11290*/  LOP3.LUT R0, R0, 0xffffff8, RZ, 0xc0, !PT ;  /* 0x0ffffff800007812 */ /* 0x000fe400078ec0ff */
[----:B------:R-:W-:Y:S02]  /*112a0*/  SHF.R.S32.HI R2, RZ, 0x1f, R5 ;  /* 0x0000001fff027819 */ /* 0x000fe40000011405 */
[----:B------:R-:W-:Y:S01]  /*112b0*/  SHF.R.S32.HI R8, RZ, 0x1f, R9 ;  /* 0x0000001fff087819 */ /* 0x000fe20000011409 */
[----:B------:R-:W-:Y:S01]  /*112c0*/  IMAD.IADD R13, R13, 0x1, -R0 ;  /* 0x000000010d0d7824 */ /* 0x000fe200078e0a00 */
[----:B------:R-:W-:Y:S02]  /*112d0*/  LEA.HI R0, R3, R3, RZ, 0x1 ;  /* 0x0000000303007211 */ /* 0x000fe400078f08ff */
[----:B------:R-:W-:-:S02]  /*112e0*/  LEA.HI R2, R2, R5, RZ, 0x2 ;  /* 0x0000000502027211 */ /* 0x000fc400078f10ff */
[----:B------:R-:W-:Y:S02]  /*112f0*/  LOP3.LUT R0, R0, 0x1ffffffe, RZ, 0xc0, !PT ;  /* 0x1ffffffe00007812 */ /* 0x000fe400078ec0ff */
[----:B------:R-:W-:Y:S02]  /*11300*/  SHF.R.S32.HI R12, RZ, 0x2, R2 ;  /* 0x00000002ff0c7819 */ /* 0x000fe40000011402 */
[----:B------:R-:W-:Y:S02]  /*11310*/  IADD3 R0, R3, -R0, RZ ;  /* 0x8000000003007210 */ /* 0x000fe40007ffe0ff */
[----:B------:R-:W-:Y:S01]  /*11320*/  LOP3.LUT R2, R2, 0x7ffffffc, RZ, 0xc0, !PT ;  /* 0x7ffffffc02027812 */ /* 0x000fe200078ec0ff */
[----:B------:R-:W-:Y:S02]  /*11330*/  IMAD R13, R13, 0x10, R12 ;  /* 0x000000100d0d7824 */ /* 0x000fe400078e020c */
[----:B------:R-:W-:Y:S02]  /*11340*/  IMAD R12, R8, c[0x0][0x4d8], RZ ;  /* 0x00013600080c7a24 */ /* 0x000fe400078e02ff */
[----:B------:R-:W-:Y:S01]  /*11350*/  IMAD R3, R0, 0x8, R13 ;  /* 0x0000000800037824 */ /* 0x000fe200078e020d */
[----:B------:R-:W-:Y:S01]  /*11360*/  SHF.R.S32.HI R0, RZ, 0x1f, R7 ;  /* 0x0000001fff007819 */ /* 0x000fe20000011407 */
[----:B------:R-:W-:-:S02]  /*11370*/  IMAD R8, R8, c[0x0][0x440], RZ ;  /* 0x0001100008087a24 */ /* 0x000fc400078e02ff */
[C---:B------:R-:W-:Y:S01]  /*11380*/  IMAD R12, R9.reuse, c[0x0][0x4dc], R12 ;  /* 0x00013700090c7a24 */ /* 0x040fe200078e020c */
[C---:B----4-:R-:W-:Y:S01]  /*11390*/  LEA R3, R10.reuse, R3, 0x7 ;  /* 0x000000030a037211 */ /* 0x050fe200078e38ff */
        /* <DEDUP_REMOVED lines=8> */
[----:B------:R-:W-:Y:S02]  /*11420*/  IMAD R0, R0, c[0x0][0x448], RZ ;  /* 0x0001120000007a24 */ /* 0x000fe400078e02ff */
[C---:B------:R-:W-:Y:S02]  /*11430*/  IMAD R12, R7.reuse, c[0x0][0x4e4], R12 ;  /* 0x00013900070c7a24 */ /* 0x040fe400078e020c */
[C---:B------:R-:W-:Y:S02]  /*11440*/  IMAD R8, R7.reuse, c[0x0][0x44c], R0 ;  /* 0x0001130007087a24 */ /* 0x040fe400078e0200 */
[----:B------:R-:W-:Y:S02]  /*11450*/  IMAD.MOV R0, RZ, RZ, -R9 ;  /* 0x000000ffff007224 */ /* 0x000fe400078e0a09 */
[----:B------:R-:W-:-:S04]  /*11460*/  IMAD.WIDE.U32 R14, R7, c[0x0][0x448], R14 ;  /* 0x00011200070e7a25 */ /* 0x000fc800078e000e */
[----:B------:R-:W-:Y:S01]  /*11470*/  IMAD.WIDE.U32 R18, R7, c[0x0][0x4e0], R16 ;  /* 0x0001380007127a25 */ /* 0x000fe200078e0010 */
[----:B------:R-:W-:Y:S02]  /*11480*/  IADD3 R21, R15, R8, RZ ;  /* 0x000000080f157210 */ /* 0x000fe40007ffe0ff */
[----:B------:R-:W-:Y:S01]  /*11490*/  SHF.R.S32.HI R15, RZ, 0x1f, R9 ;  /* 0x0000001fff0f7819 */ /* 0x000fe20000011409 */
[----:B------:R-:W-:Y:S01]  /*114a0*/  @P1 IMAD.HI.U32 R7, R3, c[0x0][0x4ec], RZ ;  /* 0x00013b0003071a27 */ /* 0x000fe200078e00ff */
[----:B------:R-:W-:Y:S01]  /*114b0*/  BAR.SYNC.DEFER_BLOCKING 0x1, 0x100 ;  /* 0x0044000000007b1d */ /* 0x000fe20000010000 */
[----:B------:R-:W-:Y:S02]  /*114c0*/  IADD3 R8, P0, R9, R18, RZ ;  /* 0x0000001209087210 */ /* 0x000fe40007f1e0ff */
[--C-:B------:R-:W-:Y:S02]  /*114d0*/  IMAD R0, R0, c[0x0][0x4e8], R3.reuse ;  /* 0x00013a0000007a24 */ /* 0x100fe400078e0203 */
[----:B------:R-:W-:Y:S01]  /*114e0*/  IMAD.MOV.U32 R16, RZ, RZ, R3 ;  /* 0x000000ffff107224 */ /* 0x000fe200078e0003 */
[----:B------:R-:W-:Y:S01]  /*114f0*/  @P1 SHF.R.U32.HI R16, RZ, c[0x0][0x4f0], R7 ;  /* 0x00013c00ff101a19 */ /* 0x000fe20000011607 */
[----:B------:R-:W-:Y:S01]  /*11500*/  IMAD.MOV.U32 R20, RZ, RZ, R14 ;  /* 0x000000ffff147224 */ /* 0x000fe200078e000e */
[----:B------:R-:W-:Y:S01]  /*11510*/  SHF.R.S32.HI R7, RZ, 0x1f, R0 ;  /* 0x0000001fff077819 */ /* 0x000fe20000011400 */
[----:B------:R-:W-:Y:S01]  /*11520*/  IMAD.IADD R2, R5, 0x1, -R2 ;  /* 0x0000000105027824 */ /* 0x000fe200078e0a02 */
[----:B------:R-:W-:Y:S01]  /*11530*/  IADD3.X R9, R15, R19, R12, P0, !PT ;  /* 0x000000130f097210 */ /* 0x000fe200007fe40c */
[C---:B------:R-:W-:Y:S01]  /*11540*/  IMAD.WIDE.U32 R20, R16.reuse, c[0x0][0x430], R20 ;  /* 0x00010c0010147a25 */ /* 0x040fe200078e0014 */
[----:B------:R-:W-:-:S02]  /*11550*/  IADD3 R12, -R16, RZ, RZ ;  /* 0x000000ff100c7210 */ /* 0x000fc40007ffe1ff */
[----:B------:R-:W-:Y:S01]  /*11560*/  SHF.R.S32.HI R14, RZ, 0x1f, R16 ;  /* 0x0000001fff0e7819 */ /* 0x000fe20000011410 */
[----:B------:R-:W-:Y:S02]  /*11570*/  IMAD R7, R7, c[0x0][0x4c8], RZ ;  /* 0x0001320007077a24 */ /* 0x000fe400078e02ff */
[----:B------:R-:W-:-:S04]  /*11580*/  IMAD.WIDE.U32 R8, R0, c[0x0][0x4c8], R8 ;  /* 0x0001320000087a25 */ /* 0x000fc800078e0008 */
[----:B------:R-:W-:Y:S01]  /*11590*/  IMAD R7, R0, c[0x0][0x4cc], R7 ;  /* 0x0001330000077a24 */ /* 0x000fe200078e0207 */
[----:B------:R-:W-:Y:S01]  /*115a0*/  LEA R0, P0, R8, c[0x0][0x4a8], 0x2 ;  /* 0x00012a0008007a11 */ /* 0x000fe200078010ff */
[----:B------:R-:W-:Y:S02]  /*115b0*/  IMAD R12, R12, c[0x0][0x4e8], R3 ;  /* 0x00013a000c0c7a24 */ /* 0x000fe400078e0203 */
[----:B------:R-:W-:Y:S02]  /*115c0*/  IMAD.IADD R7, R9, 0x1, R7 ;  /* 0x0000000109077824 */ /* 0x000fe400078e0207 */
[----:B------:R-:W-:Y:S01]  /*115d0*/  IMAD R3, R14, c[0x0][0x430], RZ ;  /* 0x00010c000e037a24 */ /* 0x000fe200078e02ff */
[----:B------:R-:W-:Y:S01]  /*115e0*/  SHF.R.S32.HI R9, RZ, 0x1f, R12 ;  /* 0x0000001fff097819 */ /* 0x000fe2000001140c */
[----:B------:R-:W-:Y:S01]  /*115f0*/  SHFL.IDX PT, R14, R0, RZ, 0x1c1f ;  /* 0x001c1fff000e7589 */ /* 0x000fe200000e0000 */
[----:B------:R-:W-:Y:S01]  /*11600*/  LEA.HI.X R7, R8, c[0x0][0x4ac], R7, 0x2, P0 ;  /* 0x00012b0008077a11 */ /* 0x000fe200000f1407 */
[----:B------:R-:W-:Y:S01]  /*11610*/  IMAD R3, R16, c[0x0][0x434], R3 ;  /* 0x00010d0010037a24 */ /* 0x000fe200078e0203 */
[----:B------:R-:W-:Y:S01]  /*11620*/  LOP3.LUT P0, RZ, R5, 0x3, RZ, 0xc0, !PT ;  /* 0x0000000305ff7812 */ /* 0x000fe2000780c0ff */
[----:B------:R-:W-:Y:S01]  /*11630*/  SHFL.IDX PT, R16, R0, 0x1, 0x1c1f ;  /* 0x003c1f0000107f89 */ /* 0x000fe200000e0000 */
[----:B------:R-:W-:-:S02]  /*11640*/  IMAD R9, R9, c[0x0][0x428], RZ ;  /* 0x00010a0009097a24 */ /* 0x000fc400078e02ff */
[----:B------:R-:W-:Y:S01]  /*11650*/  IMAD.IADD R21, R21, 0x1, R3 ;  /* 0x0000000115157824 */ /* 0x000fe200078e0203 */
[----:B------:R-:W1:Y:S01]  /*11660*/  SHFL.IDX PT, R15, R7, RZ, 0x1c1f ;  /* 0x001c1fff070f7589 */ /* 0x000e6200000e0000 */
[----:B------:R-:W-:Y:S01]  /*11670*/  IADD3 R3, R10, 0x8, RZ ;  /* 0x000000080a037810 */ /* 0x000fe20007ffe0ff */
[----:B------:R-:W-:Y:S01]  /*11680*/  IMAD R9, R12, c[0x0][0x42c], R9 ;  /* 0x00010b000c097a24 */ /* 0x000fe200078e0209 */
[-C--:B------:R-:W-:Y:S01]  /*11690*/  ISETP.GE.OR P2, PT, R10, R11.reuse, P0 ;  /* 0x0000000b0a00720c */ /* 0x080fe20000746670 */
[----:B------:R2:W3:Y:S01]  /*116a0*/  SHFL.IDX PT, R17, R7, 0x1, 0x1c1f ;  /* 0x003c1f0007117f89 */ /* 0x0004e200000e0000 */
[----:B------:R-:W-:Y:S01]  /*116b0*/  ISETP.GE.OR P0, PT, R3, R11, P0 ;  /* 0x0000000b0300720c */ /* 0x000fe20000706670 */
[----:B------:R-:W-:-:S05]  /*116c0*/  IMAD.WIDE.U32 R12, R12, c[0x0][0x428], R20 ;  /* 0x00010a000c0c7a25 */ /* 0x000fca00078e0014 */
[----:B------:R-:W-:Y:S02]  /*116d0*/  IADD3 R9, R13, R9, RZ ;  /* 0x000000090d097210 */ /* 0x000fe40007ffe0ff */
[----:B------:R-:W-:-:S04]  /*116e0*/  LEA R8, P1, R12, c[0x0][0x400], 0x2 ;  /* 0x000100000c087a11 */ /* 0x000fc800078210ff */
[----:B------:R-:W-:Y:S02]  /*116f0*/  LEA.HI.X R9, R12, c[0x0][0x404], R9, 0x2, P1 ;  /* 0x000101000c097a11 */ /* 0x000fe400008f1409 */
[----:B------:R-:W-:Y:S01]  /*11700*/  ISETP.GE.AND P1, PT, R3, R11, PT ;  /* 0x0000000b0300720c */ /* 0x000fe20003f26270 */
[----:B------:R4:W4:Y:S01]  /*11710*/  SHFL.IDX PT, R12, R8, RZ, 0x1c1f ;  /* 0x001c1fff080c7589 */ /* 0x00092200000e0000 */
[----:B------:R-:W-:-:S03]  /*11720*/  SHF.L.U32 R3, R2, 0x1, RZ ;  /* 0x0000000102037819 */ /* 0x000fc600000006ff */
[----:B-1----:R1:W-:Y:S01]  /*11730*/  @!P2 ST.E [R14.64], R4 ;  /* 0x000000040e00a985 */ /* 0x0023e2000c101914 */
[----:B--2---:R-:W-:-:S03]  /*11740*/  P2R R7, PR, RZ, 0x2 ;  /* 0x00000002ff077803 */ /* 0x004fc60000000000 */
[----:B---3--:R1:W-:Y:S01]  /*11750*/  @!P0 ST.E [R16.64], R6 ;  /* 0x0000000610008985 */ /* 0x0083e2000c101914 */
[----:B------:R-:W-:-:S03]  /*11760*/  ISETP.GE.AND P0, PT, R10, R11, PT ;  /* 0x0000000b0a00720c */ /* 0x000fc60003f06270 */
[----:B------:R1:W2:Y:S10]  /*11770*/  SHFL.IDX PT, R13, R9, RZ, 0x1c1f ;  /* 0x001c1fff090d7589 */ /* 0x0002b400000e0000 */
[----:B------:R-:W-:Y:S05]  /*11780*/  @P0 BRA `(.L_x_2006) ;  /* 0x000008d000000947 */ /* 0x000fea0003800000 */
[C---:B-1----:R-:W-:Y:S02]  /*11790*/  IADD3 R6, R3.reuse, 0x8, RZ ;  /* 0x0000000803067810 */ /* 0x042fe40007ffe0ff */
[----:B------:R-:W-:-:S02]  /*117a0*/  IADD3 R5, R3, 0x10, RZ ;  /* 0x0000001003057810 */ /* 0x000fc40007ffe0ff */
[----:B------:R-:W-:Y:S02]  /*117b0*/  IADD3 R4, R3, 0x18, RZ ;  /* 0x0000001803047810 */ /* 0x000fe40007ffe0ff */
[----:B------:R-:W-:Y:S02]  /*117c0*/  ISETP.GE.AND P3, PT, R6, c[0x0][0x3c8], PT ;  /* 0x0000f20006007a0c */ /* 0x000fe40003f66270 */
[----:B------:R-:W-:Y:S02]  /*117d0*/  ISETP.GE.AND P2, PT, R5, c[0x0][0x3c8], PT ;  /* 0x0000f20005007a0c */ /* 0x000fe40003f46270 */
[----:B------:R-:W-:Y:S02]  /*117e0*/  ISETP.GE.AND P1, PT, R4, c[0x0][0x3c8], PT ;  /* 0x0000f20004007a0c */ /* 0x000fe40003f26270 */
[C---:B------:R-:W-:Y:S02]  /*117f0*/  ISETP.GE.AND P4, PT, R3.reuse, c[0x0][0x3c8], PT ;  /* 0x0000f20003007a0c */ /* 0x040fe40003f86270 */
[----:B------:R-:W-:-:S02]  /*11800*/  IADD3 R2, R3, 0x20, RZ ;  /* 0x0000002003027810 */ /* 0x000fc40007ffe0ff */
[----:B------:R-:W-:Y:S02]  /*11810*/  IADD3 R0, R3, 0x28, RZ ;  /* 0x0000002803007810 */ /* 0x000fe40007ffe0ff */
[----:B------:R-:W-:Y:S02]  /*11820*/  ISETP.GE.AND P0, PT, R2, c[0x0][0x3c8], PT ;  /* 0x0000f20002007a0c */ /* 0x000fe40003f06270 */
[----:B------:R-:W-:Y:S02]  /*11830*/  ISETP.GE.AND P5, PT, R0, c[0x0][0x3c8], PT ;  /* 0x0000f20000007a0c */ /* 0x000fe40003fa6270 */
[----:B------:R-:W-:Y:S02]  /*11840*/  @!P3 LEA.HI R6, R6, R6, RZ, 0x1 ;  /* 0x000000060606b211 */ /* 0x000fe400078f08ff */
[----:B------:R-:W-:Y:S01]  /*11850*/  @!P2 LEA.HI R5, R5, R5, RZ, 0x1 ;  /* 0x000000050505a211 */ /* 0x000fe200078f08ff */
[----:B--2-4-:R-:W-:Y:S01]  /*11860*/  @!P4 IMAD.WIDE R10, R3, 0x4, R12 ;  /* 0x00000004030ac825 */ /* 0x014fe200078e020c */
[----:B------:R-:W-:-:S02]  /*11870*/  @!P1 LEA.HI R4, R4, R4, RZ, 0x1 ;  /* 0x0000000404049211 */ /* 0x000fc400078f08ff */
[----:B------:R-:W-:Y:S02]  /*11880*/  @!P3 LOP3.LUT R15, R6, 0xfffffffe, RZ, 0xc0, !PT ;  /* 0xfffffffe060fb812 */ /* 0x000fe400078ec0ff */
[----:B------:R-:W-:Y:S01]  /*11890*/  @!P2 LOP3.LUT R5, R5, 0xfffffffe, RZ, 0xc0, !PT ;  /* 0xfffffffe0505a812 */ /* 0x000fe200078ec0ff */
[----:B------:R1:W-:Y:S01]  /*118a0*/  @!P4 ST.E.64 [R10.64], R128 ;  /* 0x000000800a00c985 */ /* 0x0003e2000c101b14 */
[----:B------:R-:W-:Y:S02]  /*118b0*/  @!P1 LOP3.LUT R17, R4, 0xfffffffe, RZ, 0xc0, !PT ;  /* 0xfffffffe04119812 */ /* 0x000fe400078ec0ff */
[----:B------:R-:W-:Y:S01]  /*118c0*/  IADD3 R14, R3, 0x30, RZ ;  /* 0x00000030030e7810 */ /* 0x000fe20007ffe0ff */
[--C-:B------:R-:W-:Y:S01]  /*118d0*/  @!P2 IMAD.WIDE R4, R5, 0x4, R12.reuse ;  /* 0x000000040504a825 */ /* 0x100fe200078e020c */
[----:B------:R-:W-:Y:S02]  /*118e0*/  @!P0 LEA.HI R2, R2, R2, RZ, 0x1 ;  /* 0x0000000202028211 */ /* 0x000fe400078f08ff */
[----:B------:R-:W-:Y:S01]  /*118f0*/  ISETP.GE.AND P4, PT, R14, c[0x0][0x3c8], PT ;  /* 0x0000f2000e007a0c */ /* 0x000fe20003f86270 */
[----:B------:R-:W-:Y:S01]  /*11900*/  @!P1 IMAD.WIDE R16, R17, 0x4, R12 ;  /* 0x0000000411109825 */ /* 0x000fe200078e020c */
[----:B------:R-:W-:-:S02]  /*11910*/  @!P0 LOP3.LUT R19, R2, 0xfffffffe, RZ, 0xc0, !PT ;  /* 0xfffffffe02138812 */ /* 0x000fc400078ec0ff */
[C---:B------:R-:W-:Y:S02]  /*11920*/  IADD3 R20, R3.reuse, 0x38, RZ ;  /* 0x0000003803147810 */ /* 0x040fe40007ffe0ff */
[----:B------:R-:W-:Y:S01]  /*11930*/  IADD3 R6, R3, 0x48, RZ ;  /* 0x0000004803067810 */ /* 0x000fe20007ffe0ff */
[----:B------:R-:W-:Y:S01]  /*11940*/  @!P0 IMAD.WIDE R18, R19, 0x4, R12 ;  /* 0x0000000413128825 */ /* 0x000fe200078e020c */
[----:B------:R-:W-:Y:S02]  /*11950*/  @!P5 LEA.HI R0, R0, R0, RZ, 0x1 ;  /* 0x000000000000d211 */ /* 0x000fe400078f08ff */
[----:B------:R-:W-:-:S03]  /*11960*/  IADD3 R2, R3, 0x50, RZ ;  /* 0x0000005003027810 */ /* 0x000fc60007ffe0ff */
[----:B------:R-:W-:Y:S01]  /*11970*/  @!P4 LEA.HI R14, R14, R14, RZ, 0x1 ;  /* 0x0000000e0e0ec211 */ /* 0x000fe200078f08ff */
[----:B-1----:R-:W-:Y:S01]  /*11980*/  @!P3 IMAD.WIDE R10, R15, 0x4, R12 ;  /* 0x000000040f0ab825 */ /* 0x002fe200078e020c */
[----:B------:R-:W-:-:S04]  /*11990*/  IADD3 R15, R3, 0x40, RZ ;  /* 0x00000040030f7810 */ /* 0x000fc80007ffe0ff */
[----:B------:R1:W-:Y:S01]  /*119a0*/  @!P3 ST.E.64 [R10.64], R124 ;  /* 0x0000007c0a00b985 */ /* 0x0003e2000c101b14 */
[----:B------:R-:W-:-:S03]  /*119b0*/  ISETP.GE.AND P3, PT, R20, c[0x0][0x3c8], PT ;  /* 0x0000f20014007a0c */ /* 0x000fc60003f66270 */
[----:B------:R2:W-:Y:S01]  /*119c0*/  @!P2 ST.E.64 [R4.64], R120 ;  /* 0x000000780400a985 */ /* 0x0005e2000c101b14 */
[----:B------:R-:W-:-:S03]  /*119d0*/  ISETP.GE.AND P2, PT, R15, c[0x0][0x3c8], PT ;  /* 0x0000f2000f007a0c */ /* 0x000fc60003f46270 */
[----:B------:R3:W-:Y:S01]  /*119e0*/  @!P1 ST.E.64 [R16.64], R116 ;  /* 0x0000007410009985 */ /* 0x0007e2000c101b14 */
        /* <DEDUP_REMOVED lines=9> */
[----:B------:R-:W-:Y:S01]  /*11a80*/  @!P2 IMAD.WIDE R14, R15, 0x4, R12 ;  /* 0x000000040f0ea825 */ /* 0x000fe200078e020c */
[----:B--2---:R-:W-:-:S03]  /*11a90*/  @!P5 LOP3.LUT R5, R0, 0xfffffffe, RZ, 0xc0, !PT ;  /* 0xfffffffe0005d812 */ /* 0x004fc600078ec0ff */
[--C-:B------:R-:W-:Y:S01]  /*11aa0*/  @!P4 IMAD.WIDE R10, R11, 0x4, R12.reuse ;  /* 0x000000040b0ac825 */ /* 0x100fe200078e020c */
[----:B------:R-:W-:Y:S02]  /*11ab0*/  IADD3 R0, R3, 0x58, RZ ;  /* 0x0000005803007810 */ /* 0x000fe40007ffe0ff */
[----:B---3--:R-:W-:Y:S01]  /*11ac0*/  @!P3 LOP3.LUT R17, R20, 0xfffffffe, RZ, 0xc0, !PT ;  /* 0xfffffffe1411b812 */ /* 0x008fe200078ec0ff */
[----:B------:R-:W-:Y:S01]  /*11ad0*/  @!P5 IMAD.WIDE R4, R5, 0x4, R12 ;  /* 0x000000040504d825 */ /* 0x000fe200078e020c */
[----:B------:R-:W-:Y:S02]  /*11ae0*/  IADD3 R20, R3, 0x80, RZ ;  /* 0x0000008003147810 */ /* 0x000fe40007ffe0ff */
[----:B----4-:R-:W-:Y:S02]  /*11af0*/  @!P1 LOP3.LUT R19, R6, 0xfffffffe, RZ, 0xc0, !PT ;  /* 0xfffffffe06139812 */ /* 0x010fe400078ec0ff */
[----:B------:R1:W-:Y:S01]  /*11b00*/  @!P5 ST.E.64 [R4.64], R108 ;  /* 0x0000006c0400d985 */ /* 0x0003e2000c101b14 */
[----:B------:R-:W-:-:S02]  /*11b10*/  ISETP.GE.AND P5, PT, R0, c[0x0][0x3c8], PT ;  /* 0x0000f20000007a0c */ /* 0x000fc40003fa6270 */
[C---:B------:R-:W-:Y:S01]  /*11b20*/  IADD3 R6, R3.reuse, 0x60, RZ ;  /* 0x0000006003067810 */ /* 0x040fe20007ffe0ff */
[----:B------:R2:W-:Y:S01]  /*11b30*/  @!P4 ST.E.64 [R10.64], R104 ;  /* 0x000000680a00c985 */ /* 0x0005e2000c101b14 */
[----:B------:R-:W-:Y:S02]  /*11b40*/  IADD3 R18, R3, 0x70, RZ ;  /* 0x0000007003127810 */ /* 0x000fe40007ffe0ff */
[----:B------:R-:W-:-:S07]  /*11b50*/  ISETP.GE.AND P6, PT, R6, c[0x0][0x3c8], PT ;  /* 0x0000f20006007a0c */ /* 0x000fce0003fc6270 */
[----:B------:R-:W-:-:S04]  /*11b60*/  @!P5 LEA.HI R0, R0, R0, RZ, 0x1 ;  /* 0x000000000000d211 */ /* 0x000fc800078f08ff */
[----:B------:R-:W-:Y:S02]  /*11b70*/  @!P5 LOP3.LUT R21, R0, 0xfffffffe, RZ, 0xc0, !PT ;  /* 0xfffffffe0015d812 */ /* 0x000fe400078ec0ff */
[C---:B------:R-:W-:Y:S02]  /*11b80*/  IADD3 R0, R3.reuse, 0x88, RZ ;  /* 0x0000008803007810 */ /* 0x040fe40007ffe0ff */
[----:B------:R-:W-:Y:S02]  /*11b90*/  @!P6 LEA.HI R6, R6, R6, RZ, 0x1 ;  /* 0x000000060606e211 */ /* 0x000fe400078f08ff */
[----:B-1----:R-:W-:Y:S02]  /*11ba0*/  @!P0 LOP3.LUT R5, R2, 0xfffffffe, RZ, 0xc0, !PT ;  /* 0xfffffffe02058812 */ /* 0x002fe400078ec0ff */
[----:B------:R-:W-:Y:S01]  /*11bb0*/  IADD3 R2, R3, 0x78, RZ ;  /* 0x0000007803027810 */ /* 0x000fe20007ffe0ff */
[----:B--2---:R-:W-:-:S04]  /*11bc0*/  @!P3 IMAD.WIDE R10, R17, 0x4, R12 ;  /* 0x00000004110ab825 */ /* 0x004fc800078e020c */
[--C-:B------:R-:W-:Y:S01]  /*11bd0*/  @!P1 IMAD.WIDE R16, R19, 0x4, R12.reuse ;  /* 0x0000000413109825 */ /* 0x100fe200078e020c */
[----:B------:R-:W-:Y:S01]  /*11be0*/  IADD3 R19, R3, 0x68, RZ ;  /* 0x0000006803137810 */ /* 0x000fe20007ffe0ff */
[----:B------:R1:W-:Y:S01]  /*11bf0*/  @!P3 ST.E.64 [R10.64], R100 ;  /* 0x000000640a00b985 */ /* 0x0003e2000c101b14 */
[----:B------:R-:W-:Y:S01]  /*11c00*/  ISETP.GE.AND P3, PT, R18, c[0x0][0x3c8], PT ;  /* 0x0000f20012007a0c */ /* 0x000fe20003f66270 */
[----:B------:R-:W-:Y:S01]  /*11c10*/  @!P0 IMAD.WIDE R4, R5, 0x4, R12 ;  /* 0x0000000405048825 */ /* 0x000fe200078e020c */
[----:B------:R-:W-:Y:S01]  /*11c20*/  ISETP.GE.AND P4, PT, R19, c[0x0][0x3c8], PT ;  /* 0x0000f20013007a0c */ /* 0x000fe20003f86270 */
[----:B------:R2:W-:Y:S01]  /*11c30*/  @!P2 ST.E.64 [R14.64], R36 ;  /* 0x000000240e00a985 */ /* 0x0005e2000c101b14 */
[----:B------:R-:W-:-:S03]  /*11c40*/  ISETP.GE.AND P2, PT, R2, c[0x0][0x3c8], PT ;  /* 0x0000f20002007a0c */ /* 0x000fc60003f46270 */
[----:B------:R3:W-:Y:S01]  /*11c50*/  @!P1 ST.E.64 [R16.64], R40 ;  /* 0x0000002810009985 */ /* 0x0007e2000c101b14 */
[----:B------:R-:W-:-:S03]  /*11c60*/  ISETP.GE.AND P1, PT, R20, c[0x0][0x3c8], PT ;  /* 0x0000f20014007a0c */ /* 0x000fc60003f26270 */
[----:B------:R4:W-:Y:S01]  /*11c70*/  @!P0 ST.E.64 [R4.64], R44 ;  /* 0x0000002c04008985 */ /* 0x0009e2000c101b14 */
[----:B------:R-:W-:Y:S02]  /*11c80*/  ISETP.GE.AND P0, PT, R0, c[0x0][0x3c8], PT ;  /* 0x0000f20000007a0c */ /* 0x000fe40003f06270 */
[----:B------:R-:W-:Y:S02]  /*11c90*/  @!P3 LEA.HI R18, R18, R18, RZ, 0x1 ;  /* 0x000000121212b211 */ /* 0x000fe400078f08ff */
[----:B------:R-:W-:Y:S02]  /*11ca0*/  @!P4 LEA.HI R19, R19, R19, RZ, 0x1 ;  /* 0x000000131313c211 */ /* 0x000fe400078f08ff */
[----:B------:R-:W-:Y:S02]  /*11cb0*/  @!P2 LEA.HI R2, R2, R2, RZ, 0x1 ;  /* 0x000000020202a211 */ /* 0x000fe400078f08ff */
[----:B------:R-:W-:Y:S02]  /*11cc0*/  @!P4 LOP3.LUT R19, R19, 0xfffffffe, RZ, 0xc0, !PT ;  /* 0xfffffffe1313c812 */ /* 0x000fe400078ec0ff */
[----:B------:R-:W-:-:S03]  /*11cd0*/  @!P1 LEA.HI R20, R20, R20, RZ, 0x1 ;  /* 0x0000001414149211 */ /* 0x000fc600078f08ff */
[----:B------:R-:W-:Y:S01]  /*11ce0*/  @!P0 LEA.HI R0, R0, R0, RZ, 0x1 ;  /* 0x0000000000008211 */ /* 0x000fe200078f08ff */
[--C-:B-1----:R-:W-:Y:S01]  /*11cf0*/  @!P5 IMAD.WIDE R10, R21, 0x4, R12.reuse ;  /* 0x00000004150ad825 */ /* 0x102fe200078e020c */
[----:B------:R-:W-:Y:S02]  /*11d00*/  IADD3 R21, R3, 0xa0, RZ ;  /* 0x000000a003157810 */ /* 0x000fe40007ffe0ff */
[----:B--2---:R-:W-:Y:S02]  /*11d10*/  @!P3 LOP3.LUT R15, R18, 0xfffffffe, RZ, 0xc0, !PT ;  /* 0xfffffffe120fb812 */ /* 0x004fe400078ec0ff */
[----:B------:R1:W-:Y:S01]  /*11d20*/  @!P5 ST.E.64 [R10.64], R48 ;  /* 0x000000300a00d985 */ /* 0x0003e2000c101b14 */
[----:B------:R-:W-:Y:S01]  /*11d30*/  @!P4 IMAD.WIDE R18, R19, 0x4, R12 ;  /* 0x000000041312c825 */ /* 0x000fe200078e020c */
[----:B---3--:R-:W-:-:S03]  /*11d40*/  @!P1 LOP3.LUT R17, R20, 0xfffffffe, RZ, 0xc0, !PT ;  /* 0xfffffffe14119812 */ /* 0x008fc600078ec0ff */
[--C-:B------:R-:W-:Y:S01]  /*11d50*/  @!P3 IMAD.WIDE R14, R15, 0x4, R12.reuse ;  /* 0x000000040f0eb825 */ /* 0x100fe200078e020c */
[----:B------:R-:W-:Y:S02]  /*11d60*/  IADD3 R20, R3, 0xa8, RZ ;  /* 0x000000a803147810 */ /* 0x000fe40007ffe0ff */
[----:B----4-:R-:W-:Y:S01]  /*11d70*/  @!P6 LOP3.LUT R5, R6, 0xfffffffe, RZ, 0xc0, !PT ;  /* 0xfffffffe0605e812 */ /* 0x010fe200078ec0ff */
[----:B------:R-:W-:Y:S01]  /*11d80*/  @!P1 IMAD.WIDE R16, R17, 0x4, R12 ;  /* 0x0000000411109825 */ /* 0x000fe200078e020c */
[----:B------:R-:W-:-:S03]  /*11d90*/  IADD3 R6, R3, 0xb8, RZ ;  /* 0x000000b803067810 */ /* 0x000fc60007ffe0ff */
[----:B------:R-:W-:-:S05]  /*11da0*/  @!P6 IMAD.WIDE R4, R5, 0x4, R12 ;  /* 0x000000040504e825 */ /* 0x000fca00078e020c */
[----:B------:R2:W-:Y:S04]  /*11db0*/  @!P6 ST.E.64 [R4.64], R52 ;  /* 0x000000340400e985 */ /* 0x0005e8000c101b14 */
[----:B------:R3:W-:Y:S04]  /*11dc0*/  @!P4 ST.E.64 [R18.64], R56 ;  /* 0x000000381200c985 */ /* 0x0007e8000c101b14 */
[----:B------:R-:W-:Y:S01]  /*11dd0*/  @!P3 ST.E.64 [R14.64], R60 ;  /* 0x0000003c0e00b985 */ /* 0x000fe2000c101b14 */
[----:B------:R-:W-:Y:S02]  /*11de0*/  ISETP.GE.AND P3, PT, R21, c[0x0][0x3c8], PT ;  /* 0x0000f20015007a0c */ /* 0x000fe40003f66270 */
[----:B-1----:R-:W-:-:S02]  /*11df0*/  @!P2 LOP3.LUT R11, R2, 0xfffffffe, RZ, 0xc0, !PT ;  /* 0xfffffffe020ba812 */ /* 0x002fc400078ec0ff */
[----:B------:R-:W-:-:S03]  /*11e00*/  IADD3 R2, R3, 0x98, RZ ;  /* 0x0000009803027810 */ /* 0x000fc60007ffe0ff */
[----:B------:R-:W-:Y:S01]  /*11e10*/  @!P2 IMAD.WIDE R10, R11, 0x4, R12 ;  /* 0x000000040b0aa825 */ /* 0x000fe200078e020c */
[----:B------:R-:W-:-:S04]  /*11e20*/  ISETP.GE.AND P4, PT, R2, c[0x0][0x3c8], PT ;  /* 0x0000f20002007a0c */ /* 0x000fc80003f86270 */
[----:B------:R1:W-:Y:S01]  /*11e30*/  @!P2 ST.E.64 [R10.64], R64 ;  /* 0x000000400a00a985 */ /* 0x0003e2000c101b14 */
[----:B------:R-:W-:Y:S02]  /*11e40*/  ISETP.GE.AND P2, PT, R20, c[0x0][0x3c8], PT ;  /* 0x0000f20014007a0c */ /* 0x000fe40003f46270 */
[----:B------:R-:W-:Y:S01]  /*11e50*/  @!P3 LEA.HI R21, R21, R21, RZ, 0x1 ;  /* 0x000000151515b211 */ /* 0x000fe200078f08ff */
[----:B------:R4:W-:Y:S03]  /*11e60*/  @!P1 ST.E.64 [R16.64], R68 ;  /* 0x0000004410009985 */ /* 0x0009e6000c101b14 */
[----:B------:R-:W-:Y:S02]  /*11e70*/  @!P3 LOP3.LUT R21, R21, 0xfffffffe, RZ, 0xc0, !PT ;  /* 0xfffffffe1515b812 */ /* 0x000fe400078ec0ff */
[----:B--2---:R-:W-:Y:S02]  /*11e80*/  @!P0 LOP3.LUT R5, R0, 0xfffffffe, RZ, 0xc0, !PT ;  /* 0xfffffffe00058812 */ /* 0x004fe400078ec0ff */
[----:B------:R-:W-:-:S02]  /*11e90*/  IADD3 R0, R3, 0x90, RZ ;  /* 0x0000009003007810 */ /* 0x000fc40007ffe0ff */
[----:B---3--:R-:W-:Y:S01]  /*11ea0*/  IADD3 R18, R3, 0xb0, RZ ;  /* 0x000000b003127810 */ /* 0x008fe20007ffe0ff */
[----:B------:R-:W-:Y:S01]  /*11eb0*/  @!P0 IMAD.WIDE R4, R5, 0x4, R12 ;  /* 0x0000000405048825 */ /* 0x000fe200078e020c */
[----:B------:R-:W-:Y:S02]  /*11ec0*/  ISETP.GE.AND P5, PT, R0, c[0x0][0x3c8], PT ;  /* 0x0000f20000007a0c */ /* 0x000fe40003fa6270 */
[----:B------:R-:W-:Y:S02]  /*11ed0*/  ISETP.GE.AND P1, PT, R18, c[0x0][0x3c8], PT ;  /* 0x0000f20012007a0c */ /* 0x000fe40003f26270 */
[----:B------:R2:W-:Y:S01]  /*11ee0*/  @!P0 ST.E.64 [R4.64], R72 ;  /* 0x0000004804008985 */ /* 0x0005e2000c101b14 */
[----:B------:R-:W-:Y:S02]  /*11ef0*/  ISETP.GE.AND P0, PT, R6, c[0x0][0x3c8], PT ;  /* 0x0000f20006007a0c */ /* 0x000fe40003f06270 */
[----:B------:R-:W-:Y:S02]  /*11f00*/  @!P4 LEA.HI R2, R2, R2, RZ, 0x1 ;  /* 0x000000020202c211 */ /* 0x000fe400078f08ff */
[----:B------:R-:W-:-:S04]  /*11f10*/  @!P2 LEA.HI R20, R20, R20, RZ, 0x1 ;  /* 0x000000141414a211 */ /* 0x000fc800078f08ff */
[----:B------:R-:W-:Y:S02]  /*11f20*/  @!P5 LEA.HI R0, R0, R0, RZ, 0x1 ;  /* 0x000000000000d211 */ /* 0x000fe400078f08ff */
[----:B------:R-:W-:Y:S02]  /*11f30*/  @!P1 LEA.HI R18, R18, R18, RZ, 0x1 ;  /* 0x0000001212129211 */ /* 0x000fe400078f08ff */
[----:B-1----:R-:W-:Y:S02]  /*11f40*/  @!P4 LOP3.LUT R11, R2, 0xfffffffe, RZ, 0xc0, !PT ;  /* 0xfffffffe020bc812 */ /* 0x002fe400078ec0ff */
[----:B------:R-:W-:Y:S02]  /*11f50*/  @!P0 LEA.HI R6, R6, R6, RZ, 0x1 ;  /* 0x0000000606068211 */ /* 0x000fe400078f08ff */
[----:B------:R-:W-:Y:S01]  /*11f60*/  @!P2 LOP3.LUT R15, R20, 0xfffffffe, RZ, 0xc0, !PT ;  /* 0xfffffffe140fa812 */ /* 0x000fe200078ec0ff */
[----:B------:R-:W-:Y:S01]  /*11f70*/  @!P4 IMAD.WIDE R10, R11, 0x4, R12 ;  /* 0x000000040b0ac825 */ /* 0x000fe200078e020c */
[----:B----4-:R-:W-:-:S02]  /*11f80*/  @!P1 LOP3.LUT R17, R18, 0xfffffffe, RZ, 0xc0, !PT ;  /* 0xfffffffe12119812 */ /* 0x010fc400078ec0ff */
[----:B------:R-:W-:Y:S01]  /*11f90*/  @!P0 LOP3.LUT R19, R6, 0xfffffffe, RZ, 0xc0, !PT ;  /* 0xfffffffe06138812 */ /* 0x000fe200078ec0ff */
[----:B------:R-:W-:-:S04]  /*11fa0*/  @!P3 IMAD.WIDE R20, R21, 0x4, R12 ;  /* 0x000000041514b825 */ /* 0x000fc800078e020c */
[----:B------:R-:W-:Y:S01]  /*11fb0*/  @!P2 IMAD.WIDE R14, R15, 0x4, R12 ;  /* 0x000000040f0ea825 */ /* 0x000fe200078e020c */
[----:B--2---:R-:W-:-:S03]  /*11fc0*/  @!P5 LOP3.LUT R5, R0, 0xfffffffe, RZ, 0xc0, !PT ;  /* 0xfffffffe0005d812 */ /* 0x004fc600078ec0ff */
        /* <DEDUP_REMOVED lines=9> */
.L_x_2006:
[----:B------:R-:W-:Y:S05]  /*12060*/  BSYNC B0 ;  /* 0x0000000000007941 */ /* 0x000fea0003800000 */
.L_x_2005:
[----:B------:R-:W-:Y:S01]  /*12070*/  ISETP.NE.AND P0, PT, R7, RZ, PT ;  /* 0x000000ff0700720c */ /* 0x000fe20003f05270 */
[----:B-1----:R1:W3:Y:S04]  /*12080*/  SHFL.IDX PT, R5, R9, 0x1, 0x1c1f ;  /* 0x003c1f0009057f89 */ /* 0x0022e800000e0000 */
        /* <DEDUP_REMOVED lines=10> */
[C---:B--234-:R-:W-:Y:S01]  /*12130*/  @!P1 IMAD.WIDE R12, R3.reuse, 0x4, R4 ;  /* 0x00000004030c9825 */ /* 0x05cfe200078e0204 */
[----:B-1----:R-:W-:-:S02]  /*12140*/  IADD3 R9, R3, 0x28, RZ ;  /* 0x0000002803097810 */ /* 0x002fc40007ffe0ff */
        /* <DEDUP_REMOVED lines=21> */
[----:B------:R-:W-:Y:S01]  /*122a0*/  @!P1 LEA.HI R7, R7, R7, RZ, 0x1 ;  /* 0x0000000707079211 */ /* 0x000fe200078f08ff */
[--C-:B------:R-:W-:Y:S01]  /*122b0*/  @!P5 IMAD.WIDE R12, R13, 0x4, R4.reuse ;  /* 0x000000040d0cd825 */ /* 0x100fe200078e0204 */
[----:B------:R-:W-:Y:S02]  /*122c0*/  IADD3 R0, R3, 0x50, RZ ;  /* 0x0000005003007810 */ /* 0x000fe40007ffe0ff */
        /* <DEDUP_REMOVED lines=8> */
[C---:B------:R-:W-:Y:S01]  /*12350*/  IADD3 R20, R3.reuse, 0x58, RZ ;  /* 0x0000005803147810 */ /* 0x040fe20007ffe0ff */
        /* <DEDUP_REMOVED lines=10> */
[----:B------:R-:W-:Y:S02]  /*12400*/  @!P4 LEA.HI R20, R20, R20, RZ, 0x1 ;  /* 0x000000141414c211 */ /* 0x000fe400078f08ff */
[----:B-1----:R-:W-:Y:S01]  /*12410*/  @!P2 LOP3.LUT R15, R8, 0xfffffffe, RZ, 0xc0, !PT ;  /* 0xfffffffe080fa812 */ /* 0x002fe200078ec0ff */
[----:B------:R-:W-:Y:S01]  /*12420*/  @!P3 IMAD.WIDE R8, R9, 0x4, R4 ;  /* 0x000000040908b825 */ /* 0x000fe200078e0204 */
        /* <DEDUP_REMOVED lines=8> */
[----:B------:R4:W-:Y:S01]  /*124b0*/  @!P1 ST.E.64 [R6.64], R102 ;  /* 0x0000006606009985 */ /* 0x0009e2000c101b14 */
[----:B------:R-:W-:-:S02]  /*124c0*/  ISETP.GE.AND P1, PT, R17, c[0x0][0x3c8], PT ;  /* 0x0000f20011007a0c */ /* 0x000fc40003f26270 */
[----:B---3--:R-:W-:Y:S01]  /*124d0*/  @!P4 LOP3.LUT R11, R20, 0xfffffffe, RZ, 0xc0, !PT ;  /* 0xfffffffe140bc812 */ /* 0x008fe200078ec0ff */
[----:B------:R3:W-:Y:S01]  /*124e0*/  @!P0 ST.E.64 [R12.64], R38 ;  /* 0x000000260c008985 */ /* 0x0007e2000c101b14 */
[----:B------:R-:W-:Y:S02]  /*124f0*/  ISETP.GE.AND P0, PT, R16, c[0x0][0x3c8], PT ;  /* 0x0000f20010007a0c */ /* 0x000fe40003f06270 */
[----:B------:R-:W-:Y:S01]  /*12500*/  @!P3 LEA.HI R19, R19, R19, RZ, 0x1 ;  /* 0x000000131313b211 */ /* 0x000fe200078f08ff */
[----:B------:R-:W-:Y:S01]  /*12510*/  @!P4 IMAD.WIDE R10, R11, 0x4, R4 ;  /* 0x000000040b0ac825 */ /* 0x000fe200078e0204 */
[----:B------:R-:W-:Y:S02]  /*12520*/  IADD3 R20, R3, 0x90, RZ ;  /* 0x0000009003147810 */ /* 0x000fe40007ffe0ff */
[----:B------:R-:W-:Y:S02]  /*12530*/  @!P2 LEA.HI R18, R18, R18, RZ, 0x1 ;  /* 0x000000121212a211 */ /* 0x000fe400078f08ff */
[----:B------:R-:W-:-:S02]  /*12540*/  @!P3 LOP3.LUT R19, R19, 0xfffffffe, RZ, 0xc0, !PT ;  /* 0xfffffffe1313b812 */ /* 0x000fc400078ec0ff */
[----:B------:R-:W-:-:S03]  /*12550*/  @!P1 LEA.HI R17, R17, R17, RZ, 0x1 ;  /* 0x0000001111119211 */ /* 0x000fc600078f08ff */
[----:B------:R-:W-:Y:S02]  /*12560*/  @!P0 LEA.HI R16, R16, R16, RZ, 0x1 ;  /* 0x0000001010108211 */ /* 0x000fe400078f08ff */
[----:B------:R-:W-:Y:S02]  /*12570*/  @!P1 LOP3.LUT R17, R17, 0xfffffffe, RZ, 0xc0, !PT ;  /* 0xfffffffe11119812 */ /* 0x000fe400078ec0ff */
[----:B-1----:R-:W-:Y:S02]  /*12580*/  @!P5 LOP3.LUT R9, R0, 0xfffffffe, RZ, 0xc0, !PT ;  /* 0xfffffffe0009d812 */ /* 0x002fe400078ec0ff */
[----:B------:R-:W-:Y:S01]  /*12590*/  IADD3 R0, R3, 0x88, RZ ;  /* 0x0000008803007810 */ /* 0x000fe20007ffe0ff */
[--C-:B--2---:R-:W-:Y:S01]  /*125a0*/  @!P1 IMAD.WIDE R14, R17, 0x4, R4.reuse ;  /* 0x00000004110e9825 */ /* 0x104fe200078e0204 */
[----:B------:R-:W-:Y:S02]  /*125b0*/  IADD3 R17, R3, 0xa8, RZ ;  /* 0x000000a803117810 */ /* 0x000fe40007ffe0ff */
[----:B----4-:R-:W-:Y:S01]  /*125c0*/  @!P6 LOP3.LUT R7, R2, 0xfffffffe, RZ, 0xc0, !PT ;  /* 0xfffffffe0207e812 */ /* 0x010fe200078ec0ff */
[----:B------:R-:W-:Y:S01]  /*125d0*/  @!P5 IMAD.WIDE R8, R9, 0x4, R4 ;  /* 0x000000040908d825 */ /* 0x000fe200078e0204 */
[----:B------:R-:W-:-:S03]  /*125e0*/  IADD3 R2, R3, 0x80, RZ ;  /* 0x0000008003027810 */ /* 0x000fc60007ffe0ff */
[----:B------:R-:W-:-:S04]  /*125f0*/  @!P6 IMAD.WIDE R6, R7, 0x4, R4 ;  /* 0x000000040706e825 */ /* 0x000fc800078e0204 */
[----:B---3--:R-:W-:Y:S01]  /*12600*/  @!P3 IMAD.WIDE R12, R19, 0x4, R4 ;  /* 0x00000004130cb825 */ /* 0x008fe200078e0204 */
[----:B------:R1:W-:Y:S01]  /*12610*/  @!P6 ST.E.64 [R6.64], R42 ;  /* 0x0000002a0600e985 */ /* 0x0003e2000c101b14 */
[----:B------:R-:W-:Y:S02]  /*12620*/  ISETP.GE.AND P6, PT, R2, c[0x0][0x3c8], PT ;  /* 0x0000f20002007a0c */ /* 0x000fe40003fc6270 */
[----:B------:R-:W-:Y:S01]  /*12630*/  IADD3 R19, R3, 0x98, RZ ;  /* 0x0000009803137810 */ /* 0x000fe20007ffe0ff */
        /* <DEDUP_REMOVED lines=28> */
[----:B------:R-:W-:Y:S02]  /*12800*/  @!P0 LEA.HI R16, R16, R16, RZ, 0x1 ;  /* 0x0000001010108211 */ /* 0x000fe400078f08ff */
[----:B------:R-:W-:Y:S01]  /*12810*/  @!P1 LOP3.LUT R17, R17, 0xfffffffe, RZ, 0xc0, !PT ;  /* 0xfffffffe11119812 */ /* 0x000fe200078ec0ff */
[----:B------:R-:W-:Y:S01]  /*12820*/  @!P2 IMAD.WIDE R12, R13, 0x4, R4 ;  /* 0x000000040d0ca825 */ /* 0x000fe200078e0204 */
[----:B-1----:R-:W-:-:S03]  /*12830*/  @!P6 LOP3.LUT R7, R2, 0xfffffffe, RZ, 0xc0, !PT ;  /* 0xfffffffe0207e812 */ /* 0x002fc600078ec0ff */
[----:B--2---:R-:W-:Y:S01]  /*12840*/  @!P1 IMAD.WIDE R14, R17, 0x4, R4 ;  /* 0x00000004110e9825 */ /* 0x004fe200078e0204 */
[----:B---3--:R-:W-:-:S03]  /*12850*/  @!P5 LOP3.LUT R9, R0, 0xfffffffe, RZ, 0xc0, !PT ;  /* 0xfffffffe0009d812 */ /* 0x008fc600078ec0ff */
[----:B------:R-:W-:-:S04]  /*12860*/  @!P6 IMAD.WIDE R6, R7, 0x4, R4 ;  /* 0x000000040706e825 */ /* 0x000fc800078e0204 */
[--C-:B------:R-:W-:Y:S01]  /*12870*/  @!P5 IMAD.WIDE R8, R9, 0x4, R4.reuse ;  /* 0x000000040908d825 */ /* 0x100fe200078e0204 */
[----:B------:R1:W-:Y:S04]  /*12880*/  @!P6 ST.E.64 [R6.64], R70 ;  /* 0x000000460600e985 */ /* 0x0003e8000c101b14 */
[----:B------:R2:W-:Y:S01]  /*12890*/  @!P5 ST.E.64 [R8.64], R74 ;  /* 0x0000004a0800d985 */ /* 0x0005e2000c101b14 */
[----:B-1----:R-:W-:Y:S01]  /*128a0*/  @!P0 LOP3.LUT R7, R16, 0xfffffffe, RZ, 0xc0, !PT ;  /* 0xfffffffe10078812 */ /* 0x002fe200078ec0ff */
[----:B--2---:R-:W-:-:S04]  /*128b0*/  @!P4 IMAD.WIDE R8, R11, 0x4, R4 ;  /* 0x000000040b08c825 */ /* 0x004fc800078e0204 */
[--C-:B------:R-:W-:Y:S01]  /*128c0*/  @!P3 IMAD.WIDE R10, R19, 0x4, R4.reuse ;  /* 0x00000004130ab825 */ /* 0x100fe200078e0204 */
[----:B------:R1:W-:Y:S03]  /*128d0*/  @!P4 ST.E.64 [R8.64], R78 ;  /* 0x0000004e0800c985 */ /* 0x0003e6000c101b14 */
[----:B------:R-:W-:Y:S01]  /*128e0*/  @!P0 IMAD.WIDE R6, R7, 0x4, R4 ;  /* 0x0000000407068825 */ /* 0x000fe200078e0204 */
[----:B------:R1:W-:Y:S04]  /*128f0*/  @!P3 ST.E.64 [R10.64], R82 ;  /* 0x000000520a00b985 */ /* 0x0003e8000c101b14 */
[----:B------:R1:W-:Y:S04]  /*12900*/  @!P2 ST.E.64 [R12.64], R86 ;  /* 0x000000560c00a985 */ /* 0x0003e8000c101b14 */
[----:B------:R1:W-:Y:S04]  /*12910*/  @!P1 ST.E.64 [R14.64], R90 ;  /* 0x0000005a0e009985 */ /* 0x0003e8000c101b14 */
[----:B------:R1:W-:Y:S01]  /*12920*/  @!P0 ST.E.64 [R6.64], R94 ;  /* 0x0000005e06008985 */ /* 0x0003e2000c101b14 */
[----:B------:R-:W-:-:S13]  /*12930*/  ISETP.GE.AND P0, PT, R3, c[0x0][0x3c8], PT ;  /* 0x0000f20003007a0c */ /* 0x000fda0003f06270 */
[----:B------:R-:W-:Y:S05]  /*12940*/  @P0 EXIT ;  /* 0x000000000000094d */ /* 0x000fea0003800000 */
[----:B------:R-:W-:-:S04]  /*12950*/  LEA.HI R3, R3, R3, RZ, 0x1 ;  /* 0x0000000303037211 */ /* 0x000fc800078f08ff */
[----:B------:R-:W-:-:S05]  /*12960*/  LOP3.LUT R3, R3, 0xfffffffe, RZ, 0xc0, !PT ;  /* 0xfffffffe03037812 */ /* 0x000fca00078ec0ff */
[----:B------:R-:W-:-:S05]  /*12970*/  IMAD.WIDE R4, R3, 0x4, R4 ;  /* 0x0000000403047825 */ /* 0x000fca00078e0204 */
[----:B------:R-:W-:Y:S01]  /*12980*/  ST.E.64 [R4.64], R98 ;  /* 0x0000006204007985 */ /* 0x000fe2000c101b14 */
[----:B------:R-:W-:Y:S05]  /*12990*/  EXIT ;  /* 0x000000000000794d */ /* 0x000fea0003800000 */
.L_x_2004:
        /* <DEDUP_REMOVED lines=13> */
[----:B------:R-:W2:Y:S01]  /*12a70*/  S2R R3, SR_CTAID.Y ;  /* 0x0000000000037919 */ /* 0x000ea20000002600 */
        /* <DEDUP_REMOVED lines=15> */
[----:B--2---:R-:W-:Y:S02]  /*12b70*/  IMAD R2, R2, c[0x0][0x550], R3 ;  /* 0x0001540002027a24 */ /* 0x004fe400078e0203 */
        /* <DEDUP_REMOVED lines=20> */
.L_x_2007:
        /* <DEDUP_REMOVED lines=12> */
.L_x_6257:


//--------------------- .text._ZN7cutlass13device_kernelIN5flash19enable_sm80_to_sm89INS1_16FlashAttnFwdSm80INS1_25CollectiveMainloopFwdSm80ILi8ELi2ELb0EN4cute5tupleIJNS5_1CILi128EEENS7_ILi64EEENS7_ILi192EEEEEELi192ENS_10bfloat16_tEfNS_4arch4Sm80ELb0ELb1ELb1ELb1ELb1ELb0ELb1ELb1EEENS1_21CollectiveEpilogueFwdINS6_IJS8_SA_S9_EEENS6_IJNS7_ILi1EEESI_SI_EEESC_SE_Li256ELb1ELb1ELb1ELb0EEENS1_36VarlenDynamicPersistentTileSchedulerILi128ELi64ELi256ELi256ELb1ELb1ELb0ELb1ELb0ELb1EEEEEEEEEvNT_6ParamsE --------------------------
	.section	.text._ZN7cutlass13device_kernelIN5flash19enable_sm80_to_sm89INS1_16FlashAttnFwdSm80INS1_25CollectiveMainloopFwdSm80ILi8ELi2ELb0EN4cute5tupleIJNS5_1CILi128EEENS7_ILi64EEENS7_ILi192EEEEEELi192ENS_10bfloat16_tEfNS_4arch4Sm80ELb0ELb1ELb1ELb1ELb1ELb0ELb1ELb1EEENS1_21CollectiveEpilogueFwdINS6_IJS8_SA_S9_EEENS6_IJNS7_ILi1EEESI_SI_EEESC_SE_Li256ELb1ELb1ELb1ELb0EEENS1_36VarlenDynamicPersistentTileSchedulerILi128ELi64ELi256ELi256ELb1ELb1ELb0ELb1ELb0ELb1EEEEEEEEEvNT_6ParamsE,"ax",@progbits
	.sectioninfo	@"SHI_REGISTERS=255"
	.align	128
.text._ZN7cutlass13device_kernelIN5flash19enable_sm80_to_sm89INS1_16FlashAttnFwdSm80INS1_25CollectiveMainloopFwdSm80ILi8ELi2ELb0EN4cute5tupleIJNS5_1CILi128EEENS7_ILi64EEENS7_ILi192EEEEEELi192ENS_10bfloat16_tEfNS_4arch4Sm80ELb0ELb1ELb1ELb1ELb1ELb0ELb1ELb1EEENS1_21CollectiveEpilogueFwdINS6_IJS8_SA_S9_EEENS6_IJNS7_ILi1EEESI_SI_EEESC_SE_Li256ELb1ELb1ELb1ELb0EEENS1_36VarlenDynamicPersistentTileSchedulerILi128ELi64ELi256ELi256ELb1ELb1ELb0ELb1ELb0ELb1EEEEEEEEEvNT_6ParamsE:
        .type           _ZN7cutlass13device_kernelIN5flash19enable_sm80_to_sm89INS1_16FlashAttnFwdSm80INS1_25CollectiveMainloopFwdSm80ILi8ELi2ELb0EN4cute5tupleIJNS5_1CILi128EEENS7_ILi64EEENS7_ILi192EEEEEELi192ENS_10bfloat16_tEfNS_4arch4Sm80ELb0ELb1ELb1ELb1ELb1ELb0ELb1ELb1EEENS1_21CollectiveEpilogueFwdINS6_IJS8_SA_S9_EEENS6_IJNS7_ILi1EEESI_SI_EEESC_SE_Li256ELb1ELb1ELb1ELb0EEENS1_36VarlenDynamicPersistentTileSchedulerILi128ELi64ELi256ELi256ELb1ELb1ELb0ELb1ELb0ELb1EEEEEEEEEvNT_6ParamsE,@function
        .size           _ZN7cutlass13device_kernelIN5flash19enable_sm80_to_sm89INS1_16FlashAttnFwdSm80INS1_25CollectiveMainloopFwdSm80ILi8ELi2ELb0EN4cute5tupleIJNS5_1CILi128EEENS7_ILi64EEENS7_ILi192EEEEEELi192ENS_10bfloat16_tEfNS_4arch4Sm80ELb0ELb1ELb1ELb1ELb1ELb0ELb1ELb1EEENS1_21CollectiveEpilogueFwdINS6_IJS8_SA_S9_EEENS6_IJNS7_ILi1EEESI_SI_EEESC_SE_Li256ELb1ELb1ELb1ELb0EEENS1_36VarlenDynamicPersistentTileSchedulerILi128ELi64ELi256ELi256ELb1ELb1ELb0ELb1ELb0ELb1EEEEEEEEEvNT_6ParamsE,(.L_x_6258 - _ZN7cutlass13device_kernelIN5flash19enable_sm80_to_sm89INS1_16FlashAttnFwdSm80INS1_25CollectiveMainloopFwdSm80ILi8ELi2ELb0EN4cute5tupleIJNS5_1CILi128EEENS7_ILi64EEENS7_ILi192EEEEEELi192ENS_10bfloat16_tEfNS_4arch4Sm80ELb0ELb1ELb1ELb1ELb1ELb0ELb1ELb1EEENS1_21CollectiveEpilogueFwdINS6_IJS8_SA_S9_EEENS6_IJNS7_ILi1EEESI_SI_EEESC_SE_Li256ELb1ELb1ELb1ELb0EEENS1_36VarlenDynamicPersistentTileSchedulerILi128ELi64ELi256ELi256ELb1ELb1ELb0ELb1ELb0ELb1EEEEEEEEEvNT_6ParamsE)
        .other          _ZN7cutlass13device_kernelIN5flash19enable_sm80_to_sm89INS1_16FlashAttnFwdSm80INS1_25CollectiveMainloopFwdSm80ILi8ELi2ELb0EN4cute5tupleIJNS5_1CILi128EEENS7_ILi64EEENS7_ILi192EEEEEELi192ENS_10bfloat16_tEfNS_4arch4Sm80ELb0ELb1ELb1ELb1ELb1ELb0ELb1ELb1EEENS1_21CollectiveEpilogueFwdINS6_IJS8_SA_S9_EEENS6_IJNS7_ILi1EEESI_SI_EEESC_SE_Li256ELb1ELb1ELb1ELb0EEENS1_36VarlenDynamicPersistentTileSchedulerILi128ELi64ELi256ELi256ELb1ELb1ELb0ELb1ELb0ELb1EEEEEEEEEvNT_6ParamsE,@"STO_CUDA_ENTRY STV_DEFAULT"
_ZN7cutlass13device_kernelIN5flash19enable_sm80_to_sm89INS1_16FlashAttnFwdSm80INS1_25CollectiveMainloopFwdSm80ILi8ELi2ELb0EN4cute5tupleIJNS5_1CILi128EEENS7_ILi64EEENS7_ILi192EEEEEELi192ENS_10bfloat16_tEfNS_4arch4Sm80ELb0ELb1ELb1ELb1ELb1ELb0ELb1ELb1EEENS1_21CollectiveEpilogueFwdINS6_IJS8_SA_S9_EEENS6_IJNS7_ILi1EEESI_SI_EEESC_SE_Li256ELb1ELb1ELb1ELb0EEENS1_36VarlenDynamicPersistentTileSchedulerILi128ELi64ELi256ELi256ELb1ELb1ELb0ELb1ELb0ELb1EEEEEEEEEvNT_6ParamsE:
        /* <DEDUP_REMOVED lines=52> */
.L_x_2013:
        /* <DEDUP_REMOVED lines=16> */
.L_x_2187:
        /* <DEDUP_REMOVED lines=16> */
.L_x_2188:
[----:B---3--:R-:W-:-:S05]  /*0540*/  IMAD R0, R0, c[0x0][0x538], RZ ;  /* 0x00014e0000007a24 */ /* 0x008fca00078e02ff */
[----:B------:R-:W-:-:S04]  /*0550*/  IADD3 R6, R0, R6, RZ ;  /* 0x0000000600067210 */ /* 0x000fc80007ffe0ff */
[----:B------:R-:W-:-:S13]  /*0560*/  ISETP.GT.AND P0, PT, R6, UR4, PT ;  /* 0x0000000406007c0c */ /* 0x000fda000bf04270 */
[----:B-12---:R-:W-:Y:S05]  /*0570*/  @!P0 BRA `(.L_x_2013) ;  /* 0xfffffdc000008947 */ /* 0x006fea000383ffff */
.L_x_2009:
[----:B------:R-:W-:-:S05]  /*0580*/  IADD3 R10, -R0, R6, RZ ;  /* 0x00000006000a7210 */ /* 0x000fca0007ffe1ff */
[----:B------:R-:W-:-:S05]  /*0590*/  IMAD R0, R4, c[0x0][0x538], R10 ;  /* 0x00014e0004007a24 */ /* 0x000fca00078e020a */
[----:B------:R-:W-:Y:S01]  /*05a0*/  ISETP.GT.AND P0, PT, R0, UR4, PT ;  /* 0x0000000400007c0c */ /* 0x000fe2000bf04270 */
[----:B------:R-:W-:-:S12]  /*05b0*/  BRA.DIV ~URZ, `(.L_x_2014) ;  /* 0x000170f27f007947 */ /* 0x000fd8000b800000 */
[----:B------:R-:W-:-:S04]  /*05c0*/  VOTE.ANY R6, PT, !P0 ;  /* 0x0000000000067806 */ /* 0x000fc800040e0100 */
.L_x_2189:
[----:B------:R-:W1:Y:S02]  /*05d0*/  POPC R0, R6 ;  /* 0x0000000600007309 */ /* 0x000e640000000000 */
[----:B-12---:R-:W-:Y:S01]  /*05e0*/  IADD3 R211, R0, R7, RZ ;  /* 0x0000000700d37210 */ /* 0x006fe20007ffe0ff */
[----:B------:R-:W-:Y:S05]  /*05f0*/  BRA.DIV ~URZ, `(.L_x_2015) ;  /* 0x000171027f007947 */ /* 0x000fea000b800000 */
[----:B------:R1:W2:Y:S01]  /*0600*/  SHFL.IDX PT, R12, R9, R0, 0x1f ;  /* 0x00001f00090c7589 */ /* 0x0002a200000e0000 */
[----:B------:R-:W-:-:S03]  /*0610*/  MOV R5, RZ ;  /* 0x000000ff00057202 */ /* 0x000fc60000000f00 */
[----:B------:R1:W3:Y:S04]  /*0620*/  SHFL.IDX PT, R9, R8, R0, 0x1f ;  /* 0x00001f0008097589 */ /* 0x0002e800000e0000 */
.L_x_2190:
[----:B------:R-:W-:Y:S01]  /*0630*/  ISETP.NE.AND P0, PT, R6, RZ, PT ;  /* 0x000000ff0600720c */ /* 0x000fe20003f05270 */
[----:B------:R-:W-:-:S12]  /*0640*/  BSSY B0, `(.L_x_2016) ;  /* 0x0000005000007945 */ /* 0x000fd80003800000 */
[----:B------:R-:W-:Y:S05]  /*0650*/  @!P0 BRA `(.L_x_2017) ;  /* 0x0000003000008947 */ /* 0x000fea0003800000 */
[----:B-1----:R-:W-:Y:S01]  /*0660*/  IADD3 R0, R0, -0x1, RZ ;  /* 0xffffffff00007810 */ /* 0x002fe20007ffe0ff */
[----:B------:R-:W-:Y:S05]  /*0670*/  BRA.DIV ~URZ, `(.L_x_2018) ;  /* 0x000171627f007947 */ /* 0x000fea000b800000 */
[----:B------:R1:W4:Y:S02]  /*0680*/  SHFL.IDX PT, R5, R4, R0, 0x1f ;  /* 0x00001f0004057589 */ /* 0x00032400000e0000 */
.L_x_2017:
[----:B------:R-:W-:Y:S05]  /*0690*/  BSYNC B0 ;  /* 0x0000000000007941 */ /* 0x000fea0003800000 */
.L_x_2016:
        /* <DEDUP_REMOVED lines=67> */
.L_x_2020:
        /* <DEDUP_REMOVED lines=68> */
.L_x_2021:
[----:B------:R-:W-:Y:S05]  /*0f10*/  BSYNC B0 ;  /* 0x0000000000007941 */ /* 0x000fea0003800000 */
.L_x_2019:
[----:B------:R-:W-:-:S04]  /*0f20*/  LOP3.LUT R0, RZ, R0, RZ, 0x33, !PT ;  /* 0x00000000ff007212 */ /* 0x000fc800078e33ff */
[----:B------:R-:W-:Y:S01]  /*0f30*/  IADD3 R209, R0, R12, RZ ;  /* 0x0000000c00d17210 */ /* 0x000fe20007ffe0ff */
[----:B------:R-:W-:Y:S05]  /*0f40*/  BRA `(.L_x_2022) ;  /* 0x0000004000007947 */ /* 0x000fea0003800000 */
.L_x_2010:
[----:B--2---:R-:W-:Y:S01]  /*0f50*/  IMAD.MOV.U32 R209, RZ, RZ, RZ ;  /* 0x000000ffffd17224 */ /* 0x004fe200078e00ff */
[----:B------:R-:W-:Y:S01]  /*0f60*/  MOV R210, RZ ;  /* 0x000000ff00d27202 */ /* 0x000fe20000000f00 */
[----:B------:R-:W-:Y:S01]  /*0f70*/  IMAD.U32 R208, RZ, RZ, UR4 ;  /* 0x00000004ffd07e24 */ /* 0x000fe2000f8e00ff */
[----:B------:R-:W-:Y:S02]  /*0f80*/  MOV R211, c[0x0][0x53c] ;  /* 0x00014f0000d37a02 */ /* 0x000fe40000000f00 */
.L_x_2022:
[----:B------:R-:W-:Y:S01]  /*0f90*/  ISETP.NE.AND P0, PT, R13, RZ, PT ;  /* 0x000000ff0d00720c */ /* 0x000fe20003f05270 */
[----:B------:R-:W-:-:S12]  /*0fa0*/  WARPSYNC 0xffffffff ;  /* 0xffffffff00007948 */ /* 0x000fd80003800000 */
[----:B------:R1:W-:Y:S04]  /*0fb0*/  @!P0 STS.128 [0x24100], R208 ;  /* 0x024100d0ff008388 */ /* 0x0003e80000000c00 */
[----:B------:R-:W-:Y:S06]  /*0fc0*/  BAR.ARV 0x5, 0x100 ;  /* 0x0144000000007b1d */ /* 0x000fec0000002000 */
.L_x_2008:
        /* <DEDUP_REMOVED lines=14> */
[--C-:B------:R-:W-:Y:S01]  /*10b0*/  SHF.R.S32.HI R7, RZ, 0x2, R13.reuse ;  /* 0x00000002ff077819 */ /* 0x100fe2000001140d */
[----:B------:R-:W-:Y:S01]  /*10c0*/  IMAD.SHL.U32 R4, R205, 0x40, RZ ;  /* 0x00000040cd047824 */ /* 0x000fe200078e00ff */
[----:B------:R-:W-:Y:S01]  /*10d0*/  LEA.HI R6, R9, R15, RZ, 0x5 ;  /* 0x0000000f09067211 */ /* 0x000fe200078f28ff */
[----:B------:R-:W-:Y:S01]  /*10e0*/  IMAD.IADD R14, R3, 0x1, -R0 ;  /* 0x00000001030e7824 */ /* 0x000fe200078e0a00 */
[----:B------:R-:W-:Y:S02]  /*10f0*/  LOP3.LUT R0, R2, 0xfffffff0, RZ, 0xc0, !PT ;  /* 0xfffffff002007812 */ /* 0x000fe400078ec0ff */
        /* <DEDUP_REMOVED lines=9> */
[----:B------:R-:W-:Y:S01]  /*1190*/  LOP3.LUT R2, R4, 0x1c0, RZ, 0xc0, !PT ;  /* 0x000001c004027812 */ /* 0x000fe200078ec0ff */
[----:B------:R-:W-:Y:S01]  /*11a0*/  IMAD.SHL.U32 R9, R9, 0x8, RZ ;  /* 0x0000000809097824 */ /* 0x000fe200078e00ff */
[----:B------:R-:W-:Y:S01]  /*11b0*/  LEA.HI R10, R5, R0, RZ, 0x3 ;  /* 0x00000000050a7211 */ /* 0x000fe200078f18ff */
[----:B------:R-:W-:Y:S01]  /*11c0*/  IMAD.IADD R7, R7, 0x1, -R3 ;  /* 0x0000000107077824 */ /* 0x000fe200078e0a03 */
[----:B------:R-:W-:-:S02]  /*11d0*/  SHF.R.U32.HI R4, RZ, 0x3, R2 ;  /* 0x00000003ff047819 */ /* 0x000fc40000011602 */
[----:B------:R-:W-:Y:S02]  /*11e0*/  LOP3.LUT R2, R2, 0x38, R177, 0xf8, !PT ;  /* 0x0000003802027812 */ /* 0x000fe400078ef8b1 */
[----:B------:R-:W-:Y:S02]  /*11f0*/  LOP3.LUT R3, R10, 0xfffffff8, RZ, 0xc0, !PT ;  /* 0xfffffff80a037812 */ /* 0x000fe400078ec0ff */
[----:B------:R-:W-:Y:S02]  /*1200*/  LOP3.LUT R11, R2, R4, RZ, 0x3c, !PT ;  /* 0x00000004020b7212 */ /* 0x000fe400078e3cff */
[--C-:B------:R-:W-:Y:S01]  /*1210*/  SHF.R.S32.HI R4, RZ, 0x1f, R6.reuse ;  /* 0x0000001fff047819 */ /* 0x100fe20000011406 */
[----:B------:R-:W-:Y:S01]  /*1220*/  IMAD.IADD R2, R0, 0x1, -R3 ;  /* 0x0000000100027824 */ /* 0x000fe200078e0a03 */
[----:B------:R-:W-:Y:S02]  /*1230*/  LOP3.LUT R3, R6, 0xffffffe0, RZ, 0xc0, !PT ;  /* 0xffffffe006037812 */ /* 0x000fe400078ec0ff */
[----:B------:R-:W-:-:S02]  /*1240*/  SHF.R.S32.HI R0, RZ, 0x5, R6 ;  /* 0x00000005ff007819 */ /* 0x000fc40000011406 */
[----:B------:R-:W-:Y:S01]  /*1250*/  LOP3.LUT R5, R7, 0x1, RZ, 0xc0, !PT ;  /* 0x0000000107057812 */ /* 0x000fe200078ec0ff */
[----:B------:R-:W-:Y:S01]  /*1260*/  IMAD.IADD R16, R15, 0x1, -R3 ;  /* 0x000000010f107824 */ /* 0x000fe200078e0a03 */
[----:B------:R-:W-:Y:S01]  /*1270*/  LEA.HI R4, R4, R0, RZ, 0x3 ;  /* 0x0000000004047211 */ /* 0x000fe200078f18ff */
[----:B------:R-:W-:Y:S01]  /*1280*/  IMAD.SHL.U32 R3, R187, 0x40, RZ ;  /* 0x00000040bb037824 */ /* 0x000fe200078e00ff */
[----:B------:R-:W-:Y:S02]  /*1290*/  ISETP.NE.U32.AND P3, PT, R5, 0x1, PT ;  /* 0x000000010500780c */ /* 0x000fe40003f65070 */
[----:B------:R-:W-:Y:S02]  /*12a0*/  SHF.R.S32.HI R12, RZ, 0x1f, R16 ;  /* 0x0000001fff0c7819 */ /* 0x000fe40000011410 */
[----:B------:R-:W-:Y:S02]  /*12b0*/  LOP3.LUT R3, R3, 0x1c0, RZ, 0xc0, !PT ;  /* 0x000001c003037812 */ /* 0x000fe400078ec0ff */
[----:B------:R-:W-:-:S02]  /*12c0*/  LOP3.LUT R4, R4, 0xffffff8, RZ, 0xc0, !PT ;  /* 0x0ffffff804047812 */ /* 0x000fc400078ec0ff */
[----:B------:R-:W-:Y:S02]  /*12d0*/  LOP3.LUT R8, R3, 0x8, R8, 0xf8, !PT ;  /* 0x0000000803087812 */ /* 0x000fe400078ef808 */
[----:B------:R-:W-:Y:S01]  /*12e0*/  SHF.R.U32.HI R6, RZ, 0x3, R3 ;  /* 0x00000003ff067819 */ /* 0x000fe20000011603 */
[----:B------:R-:W-:Y:S01]  /*12f0*/  IMAD.IADD R5, R0, 0x1, -R4 ;  /* 0x0000000100057824 */ /* 0x000fe200078e0a04 */
[----:B------:R-:W-:Y:S02]  /*1300*/  LEA.HI R12, R12, R16, RZ, 0x2 ;  /* 0x000000100c0c7211 */ /* 0x000fe400078f10ff */
[----:B------:R-:W-:Y:S02]  /*1310*/  LOP3.LUT R3, R13, 0xfffffffc, RZ, 0xc0, !PT ;  /* 0xfffffffc0d037812 */ /* 0x000fe400078ec0ff */
[----:B------:R-:W-:Y:S02]  /*1320*/  SHF.R.S32.HI R4, RZ, 0x2, R12 ;  /* 0x00000002ff047819 */ /* 0x000fe4000001140c */
[----:B------:R-:W-:Y:S01]  /*1330*/  LOP3.LUT R13, R8, R6, RZ, 0x3c, !PT ;  /* 0x00000006080d7212 */ /* 0x000fe200078e3cff */
[----:B------:R-:W-:Y:S01]  /*1340*/  IMAD.IADD R3, R15, 0x1, -R3 ;  /* 0x000000010f037824 */ /* 0x000fe200078e0a03 */
[C---:B------:R-:W-:Y:S01]  /*1350*/  LOP3.LUT P0, RZ, R2.reuse, 0x2, RZ, 0xc0, !PT ;  /* 0x0000000202ff7812 */ /* 0x040fe2000780c0ff */
[----:B------:R-:W-:Y:S01]  /*1360*/  IMAD R15, R5, 0x10, R4 ;  /* 0x00000010050f7824 */ /* 0x000fe200078e0204 */
[----:B------:R-:W-:Y:S01]  /*1370*/  LOP3.LUT P4, RZ, R2, 0x4, RZ, 0xc0, !PT ;  /* 0x0000000402ff7812 */ /* 0x000fe2000788c0ff */
[----:B------:R-:W-:Y:S01]  /*1380*/  IMAD.SHL.U32 R5, R7, 0x40, RZ ;  /* 0x0000004007057824 */ /* 0x000fe200078e00ff */
[----:B------:R-:W-:Y:S01]  /*1390*/  LEA.HI R4, R3, R3, RZ, 0x1 ;  /* 0x0000000303047211 */ /* 0x000fe200078f08ff */
[----:B------:R-:W-:Y:S01]  /*13a0*/  IMAD.SHL.U32 R8, R0, 0x400, RZ ;  /* 0x0000040000087824 */ /* 0x000fe200078e00ff */
[----:B------:R-:W-:Y:S01]  /*13b0*/  LOP3.LUT R11, R11, 0x7ffffe00, R9, 0xf8, !PT ;  /* 0x7ffffe000b0b7812 */ /* 0x000fe200078ef809 */
[----:B------:R-:W-:Y:S01]  /*13c0*/  IMAD.SHL.U32 R0, R2, 0x40, RZ ;  /* 0x0000004002007824 */ /* 0x000fe200078e00ff */
[----:B------:R-:W-:Y:S01]  /*13d0*/  LOP3.LUT R2, R4, 0x1ffffffe, RZ, 0xc0, !PT ;  /* 0x1ffffffe04027812 */ /* 0x000fe200078ec0ff */
[----:B------:R-:W-:Y:S01]  /*13e0*/  IMAD.SHL.U32 R6, R14, 0x8, RZ ;  /* 0x000000080e067824 */ /* 0x000fe200078e00ff */
[----:B------:R-:W-:Y:S01]  /*13f0*/  LOP3.LUT R4, R5, 0x1c0, RZ, 0xc0, !PT ;  /* 0x000001c005047812 */ /* 0x000fe200078ec0ff */
[C---:B------:R-:W-:Y:S01]  /*1400*/  IMAD R5, R3.reuse, 0x2, R8 ;  /* 0x0000000203057824 */ /* 0x040fe200078e0208 */
[----:B------:R-:W-:Y:S01]  /*1410*/  LOP3.LUT R0, R0, 0x1c0, RZ, 0xc0, !PT ;  /* 0x000001c000007812 */ /* 0x000fe200078ec0ff */
[----:B------:R-:W-:Y:S01]  /*1420*/  IMAD.IADD R212, R3, 0x1, -R2 ;  /* 0x0000000103d47824 */ /* 0x000fe200078e0a02 */
[----:B------:R-:W-:Y:S01]  /*1430*/  LEA.HI R2, R4, R4, RZ, 0x1d ;  /* 0x0000000404027211 */ /* 0x000fe200078fe8ff */
[----:B------:R1:W-:Y:S01]  /*1440*/  STL [R1+0xc], R15 ;  /* 0x00000c0f01007387 */ /* 0x0003e20000100800 */
[----:B------:R-:W-:Y:S01]  /*1450*/  R2P PR, R7, 0x6 ;  /* 0x0000000607007804 */ /* 0x000fe20000000000 */
[----:B------:R-:W-:Y:S01]  /*1460*/  IMAD.SHL.U32 R7, R10, 0x40, RZ ;  /* 0x000000400a077824 */ /* 0x000fe200078e00ff */
[----:B------:R-:W-:Y:S01]  /*1470*/  LOP3.LUT R6, R0, 0x8, R6, 0xf8, !PT ;  /* 0x0000000800067812 */ /* 0x000fe200078ef806 */
[----:B------:R-:W-:Y:S01]  /*1480*/  IMAD.IADD R9, R5, 0x1, R2 ;  /* 0x0000000105097824 */ /* 0x000fe200078e0202 */
[----:B------:R-:W-:Y:S01]  /*1490*/  SHF.R.U32.HI R0, RZ, 0x3, R0 ;  /* 0x00000003ff007819 */ /* 0x000fe20000011600 */
[----:B------:R-:W-:Y:S01]  /*14a0*/  IMAD R5, R187, 0x20, R205 ;  /* 0x00000020bb057824 */ /* 0x000fe200078e02cd */
[----:B------:R-:W-:Y:S01]  /*14b0*/  LOP3.LUT R5, R12, 0x7ffffffc, RZ, 0xc0, !PT ;  /* 0x7ffffffc0c057812 */ /* 0x000fe200078ec0ff */
[----:B------:R-:W-:Y:S01]  /*14c0*/  IMAD.SHL.U32 R204, R11, 0x2, RZ ;  /* 0x000000020bcc7824 */ /* 0x000fe200078e00ff */
[----:B------:R-:W-:Y:S01]  /*14d0*/  LOP3.LUT R4, R7, 0xfffffe00, RZ, 0xc0, !PT ;  /* 0xfffffe0007047812 */ /* 0x000fe200078ec0ff */
[----:B------:R-:W-:Y:S01]  /*14e0*/  IMAD R212, R212, 0x8, R15 ;  /* 0x00000008d4d47824 */ /* 0x000fe200078e020f */
[----:B------:R-:W-:Y:S01]  /*14f0*/  SHF.R.S32.HI R7, RZ, 0x1f, R177 ;  /* 0x0000001fff077819 */ /* 0x000fe200000114b1 */
[----:B------:R-:W-:Y:S01]  /*1500*/  IMAD.IADD R7, R16, 0x1, -R5 ;  /* 0x0000000110077824 */ /* 0x000fe200078e0a05 */
[----:B------:R-:W-:Y:S01]  /*1510*/  LOP3.LUT R3, R6, R0, RZ, 0x3c, !PT ;  /* 0x0000000006037212 */ /* 0x000fe200078e3cff */
[----:B------:R-:W-:Y:S01]  /*1520*/  IMAD R0, R14, 0x200, R13 ;  /* 0x000002000e007824 */ /* 0x000fe200078e020d */
[----:B------:R-:W-:Y:S01]  /*1530*/  IADD3 R186, R177, 0x40, RZ ;  /* 0x00000040b1ba7810 */ /* 0x000fe20007ffe0ff */
[----:B------:R-:W-:Y:S01]  /*1540*/  IMAD.SHL.U32 R191, R7, 0x2, RZ ;  /* 0x0000000207bf7824 */ /* 0x000fe200078e00ff */
[CC--:B------:R-:W-:Y:S01]  /*1550*/  IADD3 R2, R3.reuse, R4.reuse, R8 ;  /* 0x0000000403027210 */ /* 0x0c0fe20007ffe008 */
[----:B------:R-:W-:Y:S01]  /*1560*/  IMAD.MOV.U32 R8, RZ, RZ, 0x40 ;  /* 0x00000040ff087424 */ /* 0x000fe200078e00ff */
[----:B------:R-:W-:Y:S01]  /*1570*/  LOP3.LUT R3, R3, R4, RZ, 0xfc, !PT ;  /* 0x0000000403037212 */ /* 0x000fe200078efcff */
[----:B------:R-:W-:Y:S01]  /*1580*/  IMAD.MOV.U32 R4, RZ, RZ, 0x20 ;  /* 0x00000020ff047424 */ /* 0x000fe200078e00ff */
[----:B------:R-:W-:-:S02]  /*1590*/  IADD3 R248, R191, 0x10, RZ ;  /* 0x00000010bff87810 */ /* 0x000fc40007ffe0ff */
[----:B------:R-:W-:Y:S02]  /*15a0*/  SHF.R.S32.HI R6, RZ, 0x1f, R186 ;  /* 0x0000001fff067819 */ /* 0x000fe400000114ba */
[C---:B------:R-:W-:Y:S02]  /*15b0*/  IADD3 R245, R191.reuse, 0x28, RZ ;  /* 0x00000028bff57810 */ /* 0x040fe40007ffe0ff */
[C---:B------:R-:W-:Y:S02]  /*15c0*/  SEL R6, R4.reuse, 0xffffffe0, !P1 ;  /* 0xffffffe004067807 */ /* 0x040fe40004800000 */
[----:B------:R-:W-:Y:S02]  /*15d0*/  SEL R169, R4, 0xffffffe0, !P0 ;  /* 0xffffffe004a97807 */ /* 0x000fe40004000000 */
[----:B------:R-:W-:Y:S02]  /*15e0*/  IADD3 R242, R191, 0x40, RZ ;  /* 0x00000040bff27810 */ /* 0x000fe40007ffe0ff */
[----:B------:R-:W-:-:S02]  /*15f0*/  SHF.R.S32.HI R4, RZ, 0x1f, R191 ;  /* 0x0000001fff047819 */ /* 0x000fc400000114bf */
[C---:B------:R-:W-:Y:S02]  /*1600*/  IADD3 R239, R191.reuse, 0x58, RZ ;  /* 0x00000058bfef7810 */ /* 0x040fe40007ffe0ff */
[----:B------:R-:W-:Y:S02]  /*1610*/  LEA R164, R2, 0x18100, 0x1 ;  /* 0x0001810002a47811 */ /* 0x000fe400078e08ff */
[----:B------:R-:W-:Y:S02]  /*1620*/  IADD3 R236, R191, 0x70, RZ ;  /* 0x00000070bfec7810 */ /* 0x000fe40007ffe0ff */
[----:B------:R-:W-:Y:S01]  /*1630*/  SHF.R.S32.HI R4, RZ, 0x1f, R248 ;  /* 0x0000001fff047819 */ /* 0x000fe200000114f8 */
[----:B------:R-:W-:Y:S01]  /*1640*/  IMAD.IADD R165, R164, 0x1, R169 ;  /* 0x00000001a4a57824 */ /* 0x000fe200078e02a9 */
[----:B------:R-:W-:Y:S02]  /*1650*/  LEA R171, R3, 0x100, 0x1 ;  /* 0x0000010003ab7811 */ /* 0x000fe400078e08ff */
[----:B------:R-:W-:-:S02]  /*1660*/  IADD3 R233, R191, 0x88, RZ ;  /* 0x00000088bfe97810 */ /* 0x000fc40007ffe0ff */
[----:B------:R-:W-:Y:S01]  /*1670*/  SHF.R.S32.HI R4, RZ, 0x1f, R245 ;  /* 0x0000001fff047819 */ /* 0x000fe200000114f5 */
[----:B------:R-:W-:Y:S01]  /*1680*/  IMAD.IADD R218, R169, 0x1, R171 ;  /* 0x00000001a9da7824 */ /* 0x000fe200078e02ab */
[----:B------:R-:W-:Y:S02]  /*1690*/  LEA R170, R0, 0xc100, 0x1 ;  /* 0x0000c10000aa7811 */ /* 0x000fe400078e08ff */
[----:B------:R-:W-:Y:S02]  /*16a0*/  IADD3 R230, R191, 0xa0, RZ ;  /* 0x000000a0bfe67810 */ /* 0x000fe40007ffe0ff */
[----:B------:R-:W-:Y:S02]  /*16b0*/  SHF.R.S32.HI R4, RZ, 0x1f, R242 ;  /* 0x0000001fff047819 */ /* 0x000fe400000114f2 */
[C---:B------:R-:W-:Y:S02]  /*16c0*/  SEL R5, R8.reuse, 0xffffffc0, !P2 ;  /* 0xffffffc008057807 */ /* 0x040fe40005000000 */
[----:B------:R-:W-:-:S02]  /*16d0*/  SEL R0, R8, 0xffffffc0, !P4 ;  /* 0xffffffc008007807 */ /* 0x000fc40006000000 */
[----:B------:R-:W-:Y:S02]  /*16e0*/  IADD3 R228, R191, 0xb0, RZ ;  /* 0x000000b0bfe47810 */ /* 0x000fe40007ffe0ff */
[----:B------:R-:W-:Y:S01]  /*16f0*/  LEA R223, R9, 0x80, 0x1 ;  /* 0x0000008009df7811 */ /* 0x000fe200078e08ff */
[----:B------:R-:W-:Y:S01]  /*1700*/  IMAD.IADD R172, R0, 0x1, R171 ;  /* 0x0000000100ac7824 */ /* 0x000fe200078e02ab */
[----:B------:R-:W-:Y:S01]  /*1710*/  SHF.R.S32.HI R4, RZ, 0x1f, R239 ;  /* 0x0000001fff047819 */ /* 0x000fe200000114ef */
[----:B------:R-:W-:Y:S01]  /*1720*/  IMAD.IADD R167, R164, 0x1, R0 ;  /* 0x00000001a4a77824 */ /* 0x000fe200078e0200 */
[----:B------:R-:W-:Y:S01]  /*1730*/  SHF.R.S32.HI R4, RZ, 0x1f, R236 ;  /* 0x0000001fff047819 */ /* 0x000fe200000114ec */
[----:B------:R-:W-:Y:S01]  /*1740*/  IMAD.IADD R166, R165, 0x1, R0 ;  /* 0x00000001a5a67824 */ /* 0x000fe200078e0200 */
[----:B------:R-:W-:Y:S01]  /*1750*/  SHF.R.S32.HI R4, RZ, 0x1f, R233 ;  /* 0x0000001fff047819 */ /* 0x000fe200000114e9 */
[----:B------:R-:W-:Y:S01]  /*1760*/  IMAD.IADD R0, R0, 0x1, R218 ;  /* 0x0000000100007824 */ /* 0x000fe200078e02da */
[----:B------:R-:W-:Y:S01]  /*1770*/  SHF.R.S32.HI R4, RZ, 0x1f, R230 ;  /* 0x0000001fff047819 */ /* 0x000fe200000114e6 */
[C---:B------:R-:W-:Y:S01]  /*1780*/  IMAD.IADD R226, R223.reuse, 0x1, R6 ;  /* 0x00000001dfe27824 */ /* 0x040fe200078e0206 */
[----:B------:R-:W-:Y:S01]  /*1790*/  SHF.R.S32.HI R4, RZ, 0x1f, R228 ;  /* 0x0000001fff047819 */ /* 0x000fe200000114e4 */
[--C-:B------:R-:W-:Y:S01]  /*17a0*/  IMAD.IADD R4, R223, 0x1, R5.reuse ;  /* 0x00000001df047824 */ /* 0x100fe200078e0205 */
[C---:B------:R-:W-:Y:S01]  /*17b0*/  IADD3 R249, R191.reuse, 0x8, RZ ;  /* 0x00000008bff97810 */ /* 0x040fe20007ffe0ff */
[----:B------:R-:W-:Y:S01]  /*17c0*/  IMAD.IADD R252, R226, 0x1, R5 ;  /* 0x00000001e2fc7824 */ /* 0x000fe200078e0205 */
[----:B------:R-:W-:Y:S01]  /*17d0*/  IADD3 R246, R191, 0x20, RZ ;  /* 0x00000020bff67810 */ /* 0x000fe20007ffe0ff */
[----:B------:R-:W-:Y:S01]  /*17e0*/  IMAD.IADD R220, R169, 0x1, R172 ;  /* 0x00000001a9dc7824 */ /* 0x000fe200078e02ac */
[----:B------:R1:W-:Y:S01]  /*17f0*/  STL [R1], R4 ;  /* 0x0000000401007387 */ /* 0x0003e20000100800 */
[----:B------:R-:W-:-:S02]  /*1800*/  IADD3 R243, R191, 0x38, RZ ;  /* 0x00000038bff37810 */ /* 0x000fc40007ffe0ff */
[----:B------:R-:W-:Y:S01]  /*1810*/  IADD3 R224, R223, -0x10, RZ ;  /* 0xfffffff0dfe07810 */ /* 0x000fe20007ffe0ff */
[----:B------:R1:W-:Y:S01]  /*1820*/  STL [R1+0x4], R0 ;  /* 0x0000040001007387 */ /* 0x0003e20000100800 */
[C---:B------:R-:W-:Y:S02]  /*1830*/  IADD3 R247, R191.reuse, 0x18, RZ ;  /* 0x00000018bff77810 */ /* 0x040fe40007ffe0ff */
[----:B------:R-:W-:Y:S02]  /*1840*/  IADD3 R240, R191, 0x50, RZ ;  /* 0x00000050bff07810 */ /* 0x000fe40007ffe0ff */
[----:B------:R-:W-:Y:S02]  /*1850*/  @P3 IADD3 R224, R223, 0x10, RZ ;  /* 0x00000010dfe03810 */ /* 0x000fe40007ffe0ff */
[C---:B------:R-:W-:Y:S02]  /*1860*/  IADD3 R244, R191.reuse, 0x30, RZ ;  /* 0x00000030bff47810 */ /* 0x040fe40007ffe0ff */
[----:B------:R-:W-:Y:S01]  /*1870*/  IADD3 R237, R191, 0x68, RZ ;  /* 0x00000068bfed7810 */ /* 0x000fe20007ffe0ff */
[--C-:B------:R-:W-:Y:S01]  /*1880*/  IMAD.IADD R225, R6, 0x1, R224.reuse ;  /* 0x0000000106e17824 */ /* 0x100fe200078e02e0 */
[----:B------:R-:W-:Y:S01]  /*1890*/  SHF.R.S32.HI R7, RZ, 0x1f, R249 ;  /* 0x0000001fff077819 */ /* 0x000fe200000114f9 */
[----:B------:R-:W-:Y:S01]  /*18a0*/  IMAD.IADD R251, R5, 0x1, R224 ;  /* 0x0000000105fb7824 */ /* 0x000fe200078e02e0 */
[----:B------:R-:W-:Y:S01]  /*18b0*/  IADD3 R241, R191, 0x48, RZ ;  /* 0x00000048bff17810 */ /* 0x000fe20007ffe0ff */
[----:B------:R-:W-:Y:S01]  /*18c0*/  IMAD.IADD R250, R225, 0x1, R5 ;  /* 0x00000001e1fa7824 */ /* 0x000fe200078e0205 */
[----:B------:R-:W-:-:S02]  /*18d0*/  IADD3 R234, R191, 0x80, RZ ;  /* 0x00000080bfea7810 */ /* 0x000fc40007ffe0ff */
[----:B------:R-:W-:Y:S02]  /*18e0*/  SHF.R.S32.HI R7, RZ, 0x1f, R246 ;  /* 0x0000001fff077819 */ /* 0x000fe400000114f6 */
[C---:B------:R-:W-:Y:S02]  /*18f0*/  IADD3 R238, R191.reuse, 0x60, RZ ;  /* 0x00000060bfee7810 */ /* 0x040fe40007ffe0ff */
[C---:B------:R-:W-:Y:S02]  /*1900*/  IADD3 R231, R191.reuse, 0x98, RZ ;  /* 0x00000098bfe77810 */ /* 0x040fe40007ffe0ff */
[----:B------:R-:W-:Y:S02]  /*1910*/  SHF.R.S32.HI R7, RZ, 0x1f, R243 ;  /* 0x0000001fff077819 */ /* 0x000fe400000114f3 */
[C---:B------:R-:W-:Y:S02]  /*1920*/  IADD3 R235, R191.reuse, 0x78, RZ ;  /* 0x00000078bfeb7810 */ /* 0x040fe40007ffe0ff */
[----:B------:R-:W-:-:S02]  /*1930*/  IADD3 R229, R191, 0xa8, RZ ;  /* 0x000000a8bfe57810 */ /* 0x000fc40007ffe0ff */
[----:B------:R-:W-:Y:S02]  /*1940*/  SHF.R.S32.HI R8, RZ, 0x1f, R247 ;  /* 0x0000001fff087819 */ /* 0x000fe400000114f7 */
[----:B------:R-:W-:Y:S02]  /*1950*/  SHF.R.S32.HI R7, RZ, 0x1f, R240 ;  /* 0x0000001fff077819 */ /* 0x000fe400000114f0 */
[----:B------:R-:W-:Y:S02]  /*1960*/  IADD3 R185, R177, 0x80, RZ ;  /* 0x00000080b1b97810 */ /* 0x000fe40007ffe0ff */
[C---:B------:R-:W-:Y:S02]  /*1970*/  IADD3 R232, R191.reuse, 0x90, RZ ;  /* 0x00000090bfe87810 */ /* 0x040fe40007ffe0ff */
[----:B------:R-:W-:Y:S02]  /*1980*/  IADD3 R227, R191, 0xb8, RZ ;  /* 0x000000b8bfe37810 */ /* 0x000fe40007ffe0ff */
        /* <DEDUP_REMOVED lines=9> */
[C---:B------:R-:W-:Y:S02]  /*1a20*/  IADD3 R207, R204.reuse, 0xc100, RZ ;  /* 0x0000c100cccf7810 */ /* 0x040fe40007ffe0ff */
[----:B------:R-:W-:Y:S02]  /*1a30*/  IADD3 R206, R204, 0x100, RZ ;  /* 0x00000100ccce7810 */ /* 0x000fe40007ffe0ff */
[----:B------:R-:W-:Y:S02]  /*1a40*/  SHF.R.S32.HI R8, RZ, 0x1f, R232 ;  /* 0x0000001fff087819 */ /* 0x000fe400000114e8 */
[----:B-1----:R-:W-:-:S02]  /*1a50*/  SHF.R.S32.HI R7, RZ, 0x1f, R227 ;  /* 0x0000001fff077819 */ /* 0x002fc400000114e3 */
.L_x_2186:
[----:B------:R-:W-:Y:S01]  /*1a60*/  ISETP.NE.U32.AND P0, PT, RZ, c[0x0][0x370], PT ;  /* 0x0000dc00ff007a0c */ /* 0x000fe20003f05070 */
[----:B------:R-:W-:Y:S01]  /*1a70*/  IMAD.MOV.U32 R13, RZ, RZ, 0x4 ;  /* 0x00000004ff0d7424 */ /* 0x000fe200078e00ff */
[----:B------:R-:W-:Y:S01]  /*1a80*/  ISETP.NE.U32.AND P2, PT, RZ, c[0x0][0x360], PT ;  /* 0x0000d800ff007a0c */ /* 0x000fe20003f45070 */
[----:B------:R-:W-:Y:S01]  /*1a90*/  IMAD.MOV.U32 R193, RZ, RZ, RZ ;  /* 0x000000ffffc17224 */ /* 0x000fe200078e00ff */
[----:B------:R-:W-:Y:S01]  /*1aa0*/  ISETP.NE.AND.EX P1, PT, RZ, c[0x0][0x374], PT, P0 ;  /* 0x0000dd00ff007a0c */ /* 0x000fe20003f25300 */
[----:B------:R-:W-:Y:S01]  /*1ab0*/  IMAD.MOV.U32 R12, RZ, RZ, RZ ;  /* 0x000000ffff0c7224 */ /* 0x000fe200078e00ff */
[----:B------:R-:W-:Y:S01]  /*1ac0*/  ISETP.NE.AND.EX P0, PT, RZ, c[0x0][0x364], PT, P2 ;  /* 0x0000d900ff007a0c */ /* 0x000fe20003f05320 */
[----:B------:R-:W-:Y:S01]  /*1ad0*/  IMAD.WIDE R2, R211, R13, c[0x0][0x348] ;  /* 0x0000d200d3027625 */ /* 0x000fe200078e020d */
        /* <DEDUP_REMOVED lines=14> */
.L_x_2023:
[----:B------:R-:W-:-:S04]  /*1bc0*/  ISETP.NE.U32.AND P0, PT, RZ, c[0x0][0x368], PT ;  /* 0x0000da00ff007a0c */ /* 0x000fc80003f05070 */
[----:B------:R-:W-:-:S13]  /*1bd0*/  ISETP.NE.AND.EX P0, PT, RZ, c[0x0][0x36c], PT, P0 ;  /* 0x0000db00ff007a0c */ /* 0x000fda0003f05300 */
[----:B------:R-:W-:Y:S05]  /*1be0*/  @!P0 BRA `(.L_x_2024) ;  /* 0x0000003000008947 */ /* 0x000fea0003800000 */
[----:B-1----:R-:W-:-:S05]  /*1bf0*/  IMAD.WIDE R2, R211, R13, c[0x0][0x368] ;  /* 0x0000da00d3027625 */ /* 0x002fca00078e020d */
[----:B------:R1:W5:Y:S01]  /*1c00*/  LDG.E R0, [R2.64] ;  /* 0x0000000602007981 */ /* 0x000362000c1e1900 */
[----:B------:R-:W-:Y:S05]  /*1c10*/  BRA `(.L_x_2025) ;  /* 0x0000008000007947 */ /* 0x000fea0003800000 */
.L_x_2024:
        /* <DEDUP_REMOVED lines=8> */
.L_x_2025:
        /* <DEDUP_REMOVED lines=28> */
.L_x_2028:
[----:B------:R-:W-:-:S13]  /*1e60*/  ISETP.NE.AND P0, PT, R7, 0x1, PT ;  /* 0x000000010700780c */ /* 0x000fda0003f05270 */
[----:B------:R-:W-:-:S05]  /*1e70*/  @P0 IMAD.HI.U32 R0, R2, c[0x0][0x330], RZ ;  /* 0x0000cc0002000a27 */ /* 0x000fca00078e00ff */
[----:B------:R-:W-:Y:S02]  /*1e80*/  @P0 SHF.R.U32.HI R2, RZ, c[0x0][0x334], R0 ;  /* 0x0000cd00ff020a19 */ /* 0x000fe40000011600 */
.L_x_2029:
[----:B------:R-:W-:Y:S05]  /*1e90*/  BSYNC B0 ;  /* 0x0000000000007941 */ /* 0x000fea0003800000 */
.L_x_2027:
[----:B------:R-:W-:-:S05]  /*1ea0*/  IMAD R2, R2, R7, c[0x0][0x32c] ;  /* 0x0000cb0002027624 */ /* 0x000fca00078e0207 */
[----:B------:R-:W-:-:S04]  /*1eb0*/  IMNMX R3, R3, R2, PT ;  /* 0x0000000203037217 */ /* 0x000fc80003800200 */
.L_x_2026:
        /* <DEDUP_REMOVED lines=25> */
.L_x_2032:
[----:B------:R-:W-:-:S13]  /*2050*/  ISETP.NE.AND P0, PT, R7, 0x1, PT ;  /* 0x000000010700780c */ /* 0x000fda0003f05270 */
[----:B------:R-:W-:-:S05]  /*2060*/  @P0 IMAD.HI.U32 R3, R0, c[0x0][0x330], RZ ;  /* 0x0000cc0000030a27 */ /* 0x000fca00078e00ff */
[----:B------:R-:W-:Y:S02]  /*2070*/  @P0 SHF.R.U32.HI R0, RZ, c[0x0][0x334], R3 ;  /* 0x0000cd00ff000a19 */ /* 0x000fe40000011603 */
.L_x_2033:
[----:B------:R-:W-:Y:S05]  /*2080*/  BSYNC B0 ;  /* 0x0000000000007941 */ /* 0x000fea0003800000 */
.L_x_2031:
[----:B------:R-:W-:-:S05]  /*2090*/  IMAD R0, R0, c[0x0][0x32c], RZ ;  /* 0x0000cb0000007a24 */ /* 0x000fca00078e02ff */
[----:B------:R-:W-:-:S04]  /*20a0*/  IMNMX R2, R2, R0, !PT ;  /* 0x0000000002027217 */ /* 0x000fc80007800200 */
.L_x_2030:
        /* <DEDUP_REMOVED lines=45> */
.L_x_2035:
[----:B------:R-:W-:Y:S05]  /*2380*/  BSYNC B0 ;  /* 0x0000000000007941 */ /* 0x000fea0003800000 */
.L_x_2034:
[----:B------:R-:W-:Y:S01]  /*2390*/  IMAD R188, R222, R2, R8 ;  /* 0x00000002debc7224 */ /* 0x000fe200078e0208 */
[----:B------:R-:W-:Y:S01]  /*23a0*/  PRMT R0, RZ, 0x7610, R0 ;  /* 0x00007610ff007816 */ /* 0x000fe20000000000 */
[----:B------:R-:W-:Y:S01]  /*23b0*/  IMAD.MOV.U32 R22, RZ, RZ, RZ ;  /* 0x000000ffff167224 */ /* 0x000fe200078e00ff */
[----:B------:R-:W-:Y:S01]  /*23c0*/  MOV R17, RZ ;  /* 0x000000ff00117202 */ /* 0x000fe20000000f00 */
        /* <DEDUP_REMOVED lines=56> */
[----:B------:R-:W-:Y:S02]  /*2750*/  SHF.R.S32.HI R0, RZ, 0x1f, R12 ;  /* 0x0000001fff007819 */ /* 0x000fe4000001140c */
[----:B------:R-:W-:Y:S02]  /*2760*/  LEA R4, R187, R205, 0x5 ;  /* 0x000000cdbb047211 */ /* 0x000fe400078e28ff */
[----:B------:R-:W-:Y:S01]  /*2770*/  LOP3.LUT R14, R210, 0xffff, RZ, 0xc0, !PT ;  /* 0x0000ffffd20e7812 */ /* 0x000fe200078ec0ff */
[----:B------:R-:W-:Y:S01]  /*2780*/  IMAD R0, R0, c[0x0][0x178], RZ ;  /* 0x00005e0000007a24 */ /* 0x000fe200078e02ff */
[----:B------:R-:W-:Y:S01]  /*2790*/  ISETP.GE.AND P2, PT, R185, c[0x0][0x198], PT ;  /* 0x00006600b9007a0c */ /* 0x000fe20003f46270 */
[----:B------:R-:W-:Y:S01]  /*27a0*/  IMAD.IADD R5, R4, 0x1, R203 ;  /* 0x0000000104057824 */ /* 0x000fe200078e02cb */
[----:B------:R-:W-:Y:S01]  /*27b0*/  SEL R4, R211, RZ, !P3 ;  /* 0x000000ffd3047207 */ /* 0x000fe20005800000 */
[----:B------:R-:W-:Y:S01]  /*27c0*/  IMAD R0, R12, c[0x0][0x17c], R0 ;  /* 0x00005f000c007a24 */ /* 0x000fe200078e0200 */
[----:B------:R-:W-:Y:S01]  /*27d0*/  IADD3 R16, R181, -0x1, RZ ;  /* 0xffffffffb5107810 */ /* 0x000fe20007ffe0ff */
[----:B------:R-:W-:-:S04]  /*27e0*/  @P4 IMAD.HI.U32 R7, R5, c[0x0][0x2c8], RZ ;  /* 0x0000b20005074a27 */ /* 0x000fc800078e00ff */
        /* <DEDUP_REMOVED lines=31> */
.L_x_2191:
[----:B------:R-:W-:Y:S05]  /*29e0*/  BRA.DIV ~URZ, `(.L_x_2038) ;  /* 0x00014ed27f007947 */ /* 0x000fea000b800000 */
[----:B------:R3:W4:Y:S02]  /*29f0*/  SHFL.IDX PT, R0, R12, RZ, 0x181f ;  /* 0x00181fff0c007589 */ /* 0x00072400000e0000 */
.L_x_2192:
[----:B------:R-:W-:Y:S01]  /*2a00*/  IMAD R11, R190, c[0x0][0x2c4], RZ ;  /* 0x0000b100be0b7a24 */ /* 0x000fe200078e02ff */
[----:B------:R-:W-:Y:S01]  /*2a10*/  IADD3 R10, R205, R203, RZ ;  /* 0x000000cbcd0a7210 */ /* 0x000fe20007ffe0ff */
[----:B------:R-:W-:Y:S03]  /*2a20*/  BSSY B0, `(.L_x_2039) ;  /* 0x0000012000007945 */ /* 0x000fe60003800000 */
[----:B------:R-:W-:-:S13]  /*2a30*/  ISETP.GE.AND P0, PT, R10, R11, PT ;  /* 0x0000000b0a00720c */ /* 0x000fda0003f06270 */
[----:B------:R-:W-:Y:S05]  /*2a40*/  @P0 BRA `(.L_x_2040) ;  /* 0x000000f000000947 */ /* 0x000fea0003800000 */
[CC--:B----4-:R-:W-:Y:S02]  /*2a50*/  LEA R6, P0, R177.reuse, R0.reuse, 0x1 ;  /* 0x00000000b1067211 */ /* 0x0d0fe400078008ff */
        /* <DEDUP_REMOVED lines=14> */
.L_x_2040:
[----:B------:R-:W-:Y:S05]  /*2b40*/  BSYNC B0 ;  /* 0x0000000000007941 */ /* 0x000fea0003800000 */
.L_x_2039:
[----:B------:R-:W-:Y:S05]  /*2b50*/  BRA.DIV ~URZ, `(.L_x_2041) ;  /* 0x00014dd27f007947 */ /* 0x000fea000b800000 */
[----:B--2---:R2:W1:Y:S04]  /*2b60*/  SHFL.IDX PT, R8, R9, 0x1, 0x181f ;  /* 0x00381f0009087f89 */ /* 0x00446800000e0000 */
[----:B----4-:R2:W4:Y:S02]  /*2b70*/  SHFL.IDX PT, R0, R12, 0x1, 0x181f ;  /* 0x00381f000c007f89 */ /* 0x01052400000e0000 */
.L_x_2193:
[----:B------:R-:W-:Y:S01]  /*2b80*/  IADD3 R2, R10, 0x20, RZ ;  /* 0x000000200a027810 */ /* 0x000fe20007ffe0ff */
[----:B------:R-:W-:Y:S03]  /*2b90*/  BSSY B0, `(.L_x_2042) ;  /* 0x0000012000007945 */ /* 0x000fe60003800000 */
[----:B------:R-:W-:-:S13]  /*2ba0*/  ISETP.GE.AND P0, PT, R2, R11, PT ;  /* 0x0000000b0200720c */ /* 0x000fda0003f06270 */
[----:B------:R-:W-:Y:S05]  /*2bb0*/  @P0 BRA `(.L_x_2043) ;  /* 0x000000f000000947 */ /* 0x000fea0003800000 */
[CC--:B----4-:R-:W-:Y:S02]  /*2bc0*/  LEA R6, P0, R177.reuse, R0.reuse, 0x1 ;  /* 0x00000000b1067211 */ /* 0x0d0fe400078008ff */
        /* <DEDUP_REMOVED lines=14> */
.L_x_2043:
[----:B------:R-:W-:Y:S05]  /*2cb0*/  BSYNC B0 ;  /* 0x0000000000007941 */ /* 0x000fea0003800000 */
.L_x_2042:
[----:B------:R-:W-:Y:S05]  /*2cc0*/  BRA.DIV ~URZ, `(.L_x_2044) ;  /* 0x00014d327f007947 */ /* 0x000fea000b800000 */
[----:B-1----:R1:W2:Y:S02]  /*2cd0*/  SHFL.IDX PT, R8, R9, 0x2, 0x181f ;  /* 0x00581f0009087f89 */ /* 0x0022a400000e0000 */
.L_x_2194:
[----:B------:R-:W-:Y:S05]  /*2ce0*/  BRA.DIV ~URZ, `(.L_x_2045) ;  /* 0x00014d827f007947 */ /* 0x000fea000b800000 */
[----:B----4-:R4:W1:Y:S02]  /*2cf0*/  SHFL.IDX PT, R0, R12, 0x2, 0x181f ;  /* 0x00581f000c007f89 */ /* 0x01086400000e0000 */
.L_x_2195:
[----:B------:R-:W-:Y:S01]  /*2d00*/  IADD3 R2, R10, 0x40, RZ ;  /* 0x000000400a027810 */ /* 0x000fe20007ffe0ff */
[----:B------:R-:W-:Y:S03]  /*2d10*/  BSSY B0, `(.L_x_2046) ;  /* 0x0000012000007945 */ /* 0x000fe60003800000 */
[----:B------:R-:W-:-:S13]  /*2d20*/  ISETP.GE.AND P0, PT, R2, R11, PT ;  /* 0x0000000b0200720c */ /* 0x000fda0003f06270 */
[----:B------:R-:W-:Y:S05]  /*2d30*/  @P0 BRA `(.L_x_2047) ;  /* 0x000000f000000947 */ /* 0x000fea0003800000 */
[CC--:B-1----:R-:W-:Y:S02]  /*2d40*/  LEA R6, P0, R177.reuse, R0.reuse, 0x1 ;  /* 0x00000000b1067211 */ /* 0x0c2fe400078008ff */
        /* <DEDUP_REMOVED lines=14> */
.L_x_2047:
[----:B------:R-:W-:Y:S05]  /*2e30*/  BSYNC B0 ;  /* 0x0000000000007941 */ /* 0x000fea0003800000 */
.L_x_2046:
[----:B------:R-:W-:Y:S05]  /*2e40*/  BRA.DIV ~URZ, `(.L_x_2048) ;  /* 0x00014c927f007947 */ /* 0x000fea000b800000 */
[----:B--2---:R2:W3:Y:S04]  /*2e50*/  SHFL.IDX PT, R8, R9, 0x3, 0x181f ;  /* 0x00781f0009087f89 */ /* 0x0044e800000e0000 */
[----:B-1----:R2:W1:Y:S02]  /*2e60*/  SHFL.IDX PT, R0, R12, 0x3, 0x181f ;  /* 0x00781f000c007f89 */ /* 0x00246400000e0000 */
.L_x_2196:
        /* <DEDUP_REMOVED lines=26> */
[----:B------:R-:W-:Y:S01]  /*3010*/  IMAD R20, R187, 0x20, R205 ;  /* 0x00000020bb147824 */ /* 0x000fe200078e02cd */
[----:B------:R-:W-:Y:S01]  /*3020*/  LOP3.LUT R213, R213, 0xfffffff7, RZ, 0xc0, !PT ;  /* 0xfffffff7d5d57812 */ /* 0x000fe200078ec0ff */
[----:B------:R-:W-:Y:S01]  /*3030*/  IMAD.SHL.U32 R178, R16, 0x40, RZ ;  /* 0x0000004010b27824 */ /* 0x000fe200078e00ff */
[----:B------:R-:W-:Y:S01]  /*3040*/  ISETP.NE.AND P6, PT, R0, 0x1, PT ;  /* 0x000000010000780c */ /* 0x000fe20003fc5270 */
[----:B------:R-:W-:-:S02]  /*3050*/  IMAD.MOV.U32 R174, RZ, RZ, RZ ;  /* 0x000000ffffae7224 */ /* 0x000fc400078e00ff */
[----:B-1----:R-:W-:-:S05]  /*3060*/  IMAD.IADD R2, R20, 0x1, R178 ;  /* 0x0000000114027824 */ /* 0x002fca00078e02b2 */
[C---:B------:R-:W-:Y:S01]  /*3070*/  ISETP.GE.AND P0, PT, R2.reuse, R189, PT ;  /* 0x000000bd0200720c */ /* 0x040fe20003f06270 */
[----:B------:R-:W-:-:S03]  /*3080*/  IMAD.IADD R2, R2, 0x1, R193 ;  /* 0x0000000102027824 */ /* 0x000fc600078e02c1 */
[----:B------:R-:W-:Y:S01]  /*3090*/  ISETP.GT.OR P0, PT, R20, 0x3f, P0 ;  /* 0x0000003f1400780c */ /* 0x000fe20000704670 */
[----:B------:R-:W-:-:S04]  /*30a0*/  @P6 IMAD.HI.U32 R3, R2, c[0x0][0x2bc], RZ ;  /* 0x0000af0002036a27 */ /* 0x000fc800078e00ff */
[----:B------:R-:W-:-:S04]  /*30b0*/  IMAD.WIDE.U32 R194, R14, c[0x0][0x1e8], RZ ;  /* 0x00007a000ec27a25 */ /* 0x000fc800078e00ff */
[----:B------:R-:W-:-:S04]  /*30c0*/  IMAD.WIDE.U32 R198, R14, c[0x0][0x210], RZ ;  /* 0x000084000ec67a25 */ /* 0x000fc800078e00ff */
[----:B------:R-:W-:Y:S02]  /*30d0*/  IMAD.SHL.U32 R17, R177, 0x2, RZ ;  /* 0x00000002b1117824 */ /* 0x000fe400078e00ff */
[----:B------:R-:W-:Y:S01]  /*30e0*/  IMAD.SHL.U32 R19, R185, 0x2, RZ ;  /* 0x00000002b9137824 */ /* 0x000fe200078e00ff */
[----:B------:R-:W-:Y:S01]  /*30f0*/  ISETP.GT.AND P5, PT, R20, 0x3f, PT ;  /* 0x0000003f1400780c */ /* 0x000fe20003fa4270 */
[----:B------:R-:W-:Y:S01]  /*3100*/  IMAD.MOV.U32 R0, RZ, RZ, R2 ;  /* 0x000000ffff007224 */ /* 0x000fe200078e0002 */
[----:B------:R-:W-:Y:S01]  /*3110*/  @P6 SHF.R.U32.HI R0, RZ, c[0x0][0x2c0], R3 ;  /* 0x0000b000ff006a19 */ /* 0x000fe20000011603 */
[----:B------:R-:W-:Y:S01]  /*3120*/  IMAD.IADD R92, R189, 0x1, -R178 ;  /* 0x00000001bd5c7824 */ /* 0x000fe200078e0ab2 */
[----:B------:R-:W-:Y:S02]  /*3130*/  @P6 LOP3.LUT R213, R213, 0x8, RZ, 0xfc, !PT ;  /* 0x00000008d5d56812 */ /* 0x000fe400078efcff */
[----:B------:R-:W-:-:S04]  /*3140*/  @!P0 IADD3 R3, P1, R0, R196, RZ ;  /* 0x000000c400038210 */ /* 0x000fc80007f3e0ff */
[----:B------:R-:W-:Y:S02]  /*3150*/  @!P0 LEA.HI.X.SX32 R5, R0, R201, 0x1, P1 ;  /* 0x000000c900058211 */ /* 0x000fe400008f0eff */
[----:B------:R-:W-:-:S04]  /*3160*/  @!P0 LEA R4, P1, R3, c[0x0][0x2a0], 0x2 ;  /* 0x0000a80003048a11 */ /* 0x000fc800078210ff */
[----:B------:R-:W-:-:S05]  /*3170*/  @!P0 LEA.HI.X R5, R3, c[0x0][0x2a4], R5, 0x2, P1 ;  /* 0x0000a90003058a11 */ /* 0x000fca00008f1405 */
[----:B------:R1:W3:Y:S01]  /*3180*/  @!P0 LDG.E R174, [R4.64] ;  /* 0x0000000604ae8981 */ /* 0x0002e2000c1e1900 */
[----:B------:R-:W-:Y:S01]  /*3190*/  IMAD.MOV R0, RZ, RZ, -R0 ;  /* 0x000000ffff007224 */ /* 0x000fe200078e0a00 */
[----:B------:R-:W-:Y:S01]  /*31a0*/  LOP3.LUT R213, R213, 0xfffffffe, RZ, 0xc0, !PT ;  /* 0xfffffffed5d57812 */ /* 0x000fe200078ec0ff */
[----:B------:R-:W-:Y:S01]  /*31b0*/  IMAD R200, R14, c[0x0][0x1ec], R195 ;  /* 0x00007b000ec87a24 */ /* 0x000fe200078e02c3 */
[----:B------:R-:W-:Y:S01]  /*31c0*/  BSSY B0, `(.L_x_2049) ;  /* 0x00000a8000007945 */ /* 0x000fe20003800000 */
[----:B------:R-:W-:Y:S01]  /*31d0*/  IMAD R175, R0, c[0x0][0x2b8], R2 ;  /* 0x0000ae0000af7a24 */ /* 0x000fe200078e0202 */
[----:B------:R-:W-:Y:S01]  /*31e0*/  @P5 LOP3.LUT R213, R213, 0x1, RZ, 0xfc, !PT ;  /* 0x00000001d5d55812 */ /* 0x000fe200078efcff */
[----:B--2-4-:R-:W-:Y:S02]  /*31f0*/  IMAD.IADD R12, R92, 0x1, -R205 ;  /* 0x000000015c0c7824 */ /* 0x014fe400078e0acd */
[----:B------:R-:W-:-:S03]  /*3200*/  IMAD.WIDE.U32 R2, R175, c[0x0][0x1e0], RZ ;  /* 0x00007800af027a25 */ /* 0x000fc600078e00ff */
[----:B------:R-:W-:Y:S01]  /*3210*/  ISETP.GE.AND P1, PT, R12, 0x1, PT ;  /* 0x000000010c00780c */ /* 0x000fe20003f26270 */
[----:B------:R-:W-:Y:S01]  /*3220*/  IMAD R202, R14, c[0x0][0x214], R199 ;  /* 0x000085000eca7a24 */ /* 0x000fe200078e02c7 */
[----:B------:R-:W-:Y:S02]  /*3230*/  SHF.L.U64.HI R14, R185, 0x1, R21 ;  /* 0x00000001b90e7819 */ /* 0x000fe40000010215 */
[----:B-1----:R-:W-:-:S09]  /*3240*/  SHF.R.S32.HI R4, RZ, 0x1f, R175 ;  /* 0x0000001fff047819 */ /* 0x002fd200000114af */
[----:B------:R-:W-:Y:S02]  /*3250*/  @P1 ISETP.GE.AND P4, PT, R177, c[0x0][0x1d4], PT ;  /* 0x00007500b1001a0c */ /* 0x000fe40003f86270 */
[----:B------:R-:W-:Y:S01]  /*3260*/  @P1 ISETP.GE.AND P3, PT, R186, c[0x0][0x1d4], PT ;  /* 0x00007500ba001a0c */ /* 0x000fe20003f66270 */
[C---:B------:R-:W-:Y:S02]  /*3270*/  IMAD R0, R4.reuse, c[0x0][0x1e0], RZ ;  /* 0x0000780004007a24 */ /* 0x040fe400078e02ff */
[----:B------:R-:W-:Y:S02]  /*3280*/  IMAD R5, R4, c[0x0][0x208], RZ ;  /* 0x0000820004057a24 */ /* 0x000fe400078e02ff */
[----:B------:R-:W-:-:S04]  /*3290*/  IMAD R0, R175, c[0x0][0x1e4], R0 ;  /* 0x00007900af007a24 */ /* 0x000fc800078e0200 */
[----:B------:R-:W-:Y:S01]  /*32a0*/  IMAD.IADD R3, R3, 0x1, R0 ;  /* 0x0000000103037824 */ /* 0x000fe200078e0200 */
[----:B---3--:R-:W-:-:S03]  /*32b0*/  SHF.R.S32.HI R13, RZ, 0x1f, R174 ;  /* 0x0000001fff0d7819 */ /* 0x008fc600000114ae */
        /* <DEDUP_REMOVED lines=8> */
[----:B------:R-:W-:-:S03]  /*3340*/  IMAD.WIDE.U32 R2, R175, c[0x0][0x208], RZ ;  /* 0x00008200af027a25 */ /* 0x000fc600078e00ff */
[----:B------:R-:W2:Y:S04]  /*3350*/  SHFL.IDX PT, R9, R6, RZ, 0x181f ;  /* 0x00181fff06097589 */ /* 0x000ea800000e0000 */
[----:B------:R3:W4:Y:S04]  /*3360*/  SHFL.IDX PT, R10, R0, 0x1, 0x181f ;  /* 0x00381f00000a7f89 */ /* 0x00072800000e0000 */
[----:B------:R5:W4:Y:S01]  /*3370*/  SHFL.IDX PT, R11, R6, 0x1, 0x181f ;  /* 0x00381f00060b7f89 */ /* 0x000b2200000e0000 */
[----:B-1----:R-:W-:Y:S01]  /*3380*/  @P1 LEA R4, P0, R177, R8, 0x1 ;  /* 0x00000008b1041211 */ /* 0x002fe200078008ff */
[----:B---3--:R-:W-:-:S03]  /*3390*/  IMAD R0, R175, c[0x0][0x20c], R5 ;  /* 0x00008300af007a24 */ /* 0x008fc600078e0205 */
[-C--:B--2---:R-:W-:Y:S02]  /*33a0*/  @P1 LEA.HI.X R5, R177, R9.reuse, R18, 0x1, P0 ;  /* 0x00000009b1051211 */ /* 0x084fe400000f0c12 */
[----:B------:R-:W-:Y:S01]  /*33b0*/  ISETP.GE.AND P0, PT, R12, 0x21, PT ;  /* 0x000000210c00780c */ /* 0x000fe20003f06270 */
[----:B------:R-:W-:Y:S01]  /*33c0*/  IMAD.IADD R3, R3, 0x1, R0 ;  /* 0x0000000103037824 */ /* 0x000fe200078e0200 */
[----:B-----5:R-:W-:Y:S01]  /*33d0*/  @P1 LEA R6, P2, R186, R8, 0x1 ;  /* 0x00000008ba061211 */ /* 0x020fe200078408ff */
[----:B------:R1:W-:Y:S01]  /*33e0*/  @P1 LDGSTS.E.BYPASS.LTC128B.128 [R204+0xc100], [R4.64], !P4 ;  /* 0x0c10000004cc1fae */ /* 0x0003e2000e101d46 */
[----:B------:R-:W-:Y:S01]  /*33f0*/  IMAD R0, R13, c[0x0][0x218], RZ ;  /* 0x000086000d007a24 */ /* 0x000fe200078e02ff */
[C---:B------:R-:W-:Y:S01]  /*3400*/  ISETP.GE.AND P4, PT, R177.reuse, c[0x0][0x1d4], PT ;  /* 0x00007500b1007a0c */ /* 0x040fe20003f86270 */
[----:B------:R-:W-:Y:S01]  /*3410*/  IMAD.WIDE.U32 R2, R174, c[0x0][0x218], R2 ;  /* 0x00008600ae027a25 */ /* 0x000fe200078e0002 */
[----:B------:R-:W-:Y:S02]  /*3420*/  @P1 LEA.HI.X R7, R186, R9, R15, 0x1, P2 ;  /* 0x00000009ba071211 */ /* 0x000fe400010f0c0f */
[----:B------:R-:W-:-:S03]  /*3430*/  SHF.L.U64.HI R13, R177, 0x1, R18 ;  /* 0x00000001b10d7819 */ /* 0x000fc60000010212 */
[----:B------:R2:W-:Y:S01]  /*3440*/  @P1 LDGSTS.E.BYPASS.LTC128B.128 [R204+0xe100], [R6.64], !P3 ;  /* 0x0e10000006cc1fae */ /* 0x0005e2000d901d46 */
[----:B-1----:R-:W-:-:S04]  /*3450*/  @P1 LEA R4, P2, R185, R8, 0x1 ;  /* 0x00000008b9041211 */ /* 0x002fc800078408ff */
[----:B------:R-:W-:Y:S01]  /*3460*/  @P1 LEA.HI.X R5, R185, R9, R21, 0x1, P2 ;  /* 0x00000009b9051211 */ /* 0x000fe200010f0c15 */
[----:B--2---:R-:W-:Y:S01]  /*3470*/  IMAD R6, R174, c[0x0][0x21c], R0 ;  /* 0x00008700ae067a24 */ /* 0x004fe200078e0200 */
[----:B------:R-:W-:Y:S02]  /*3480*/  IADD3 R0, P3, R2, R198, RZ ;  /* 0x000000c602007210 */ /* 0x000fe40007f7e0ff */
[C---:B----4-:R-:W-:Y:S02]  /*3490*/  @P0 LEA R2, P2, R177.reuse, R10, 0x1 ;  /* 0x0000000ab1020211 */ /* 0x050fe400078408ff */
[----:B------:R-:W-:Y:S02]  /*34a0*/  IADD3.X R6, R202, R3, R6, P3, !PT ;  /* 0x00000003ca067210 */ /* 0x000fe40001ffe406 */
[----:B------:R-:W-:Y:S01]  /*34b0*/  @P0 LEA.HI.X R3, R177, R11, R18, 0x1, P2 ;  /* 0x0000000bb1030211 */ /* 0x000fe200010f0c12 */
[----:B------:R-:W-:Y:S01]  /*34c0*/  IMAD.SHL.U32 R18, R186, 0x2, RZ ;  /* 0x00000002ba127824 */ /* 0x000fe200078e00ff */
[----:B------:R-:W-:-:S02]  /*34d0*/  LEA R8, P2, R0, c[0x0][0x1f8], 0x1 ;  /* 0x00007e0000087a11 */ /* 0x000fc400078408ff */
[----:B------:R-:W-:Y:S02]  /*34e0*/  @P1 ISETP.GE.AND P3, PT, R185, c[0x0][0x1d4], PT ;  /* 0x00007500b9001a0c */ /* 0x000fe40003f66270 */
[----:B------:R-:W-:Y:S02]  /*34f0*/  LEA.HI.X R9, R0, c[0x0][0x1fc], R6, 0x1, P2 ;  /* 0x00007f0000097a11 */ /* 0x000fe400010f0c06 */
[----:B------:R-:W-:Y:S01]  /*3500*/  @P0 ISETP.GE.AND P2, PT, R177, c[0x0][0x1d4], PT ;  /* 0x00007500b1000a0c */ /* 0x000fe20003f46270 */
[----:B------:R-:W1:Y:S04]  /*3510*/  SHFL.IDX PT, R6, R8, RZ, 0x181f ;  /* 0x00181fff08067589 */ /* 0x000e6800000e0000 */
[----:B------:R-:W2:Y:S04]  /*3520*/  SHFL.IDX PT, R7, R9, RZ, 0x181f ;  /* 0x00181fff09077589 */ /* 0x000ea800000e0000 */
[----:B------:R3:W-:Y:S01]  /*3530*/  @P1 LDGSTS.E.BYPASS.LTC128B.128 [R204+0x10100], [R4.64], !P3 ;  /* 0x1010000004cc1fae */ /* 0x0007e2000d901d46 */
[----:B------:R-:W-:-:S03]  /*3540*/  @P0 ISETP.GE.AND P3, PT, R186, c[0x0][0x1d4], PT ;  /* 0x00007500ba000a0c */ /* 0x000fc60003f66270 */
[----:B------:R4:W-:Y:S01]  /*3550*/  @P0 LDGSTS.E.BYPASS.LTC128B.128 [R204+0xd100], [R2.64], !P2 ;  /* 0x0d10000002cc0fae */ /* 0x0009e2000d101d46 */
[----:B------:R-:W-:-:S03]  /*3560*/  @P0 ISETP.GE.AND P2, PT, R185, c[0x0][0x1d4], PT ;  /* 0x00007500b9000a0c */ /* 0x000fc60003f46270 */
[----:B------:R-:W5:Y:S04]  /*3570*/  SHFL.IDX PT, R0, R8, 0x1, 0x181f ;  /* 0x00381f0008007f89 */ /* 0x000f6800000e0000 */
[----:B------:R-:W1:Y:S01]  /*3580*/  SHFL.IDX PT, R8, R9, 0x1, 0x181f ;  /* 0x00381f0009087f89 */ /* 0x000e6200000e0000 */
[----:B---3--:R-:W-:-:S04]  /*3590*/  @P0 LEA R4, P1, R186, R10, 0x1 ;  /* 0x0000000aba040211 */ /* 0x008fc800078208ff */
[CCC-:B------:R-:W-:Y:S02]  /*35a0*/  @P0 LEA.HI.X R5, R186.reuse, R11.reuse, R15.reuse, 0x1, P1 ;  /* 0x0000000bba050211 */ /* 0x1c0fe400008f0c0f */
[C---:B----4-:R-:W-:Y:S02]  /*35b0*/  @P0 LEA R2, P1, R185.reuse, R10, 0x1 ;  /* 0x0000000ab9020211 */ /* 0x050fe400078208ff */
[C---:B------:R-:W-:Y:S01]  /*35c0*/  SHF.L.U64.HI R15, R186.reuse, 0x1, R15 ;  /* 0x00000001ba0f7819 */ /* 0x040fe2000001020f */
[----:B------:R3:W-:Y:S01]  /*35d0*/  @P0 LDGSTS.E.BYPASS.LTC128B.128 [R204+0xf100], [R4.64], !P3 ;  /* 0x0f10000004cc0fae */ /* 0x0007e2000d901d46 */
[----:B------:R-:W-:Y:S02]  /*35e0*/  @P0 LEA.HI.X R3, R185, R11, R21, 0x1, P1 ;  /* 0x0000000bb9030211 */ /* 0x000fe400008f0c15 */
[----:B------:R-:W-:-:S03]  /*35f0*/  ISETP.GE.AND P3, PT, R186, c[0x0][0x1d4], PT ;  /* 0x00007500ba007a0c */ /* 0x000fc60003f66270 */
[----:B------:R1:W-:Y:S01]  /*3600*/  @P0 LDGSTS.E.BYPASS.LTC128B.128 [R204+0x11100], [R2.64], !P2 ;  /* 0x1110000002cc0fae */ /* 0x0003e2000d101d46 */
[C---:B------:R-:W-:Y:S02]  /*3610*/  ISETP.LT.OR P2, PT, R12.reuse, 0x1, P4 ;  /* 0x000000010c00780c */ /* 0x040fe40002741670 */
[C---:B------:R-:W-:Y:S01]  /*3620*/  ISETP.LT.OR P1, PT, R12.reuse, 0x1, P3 ;  /* 0x000000010c00780c */ /* 0x040fe20001f21670 */
[----:B------:R-:W0:Y:S01]  /*3630*/  LDGDEPBAR ;  /* 0x00000000000079af */ /* 0x000e220000000000 */
[----:B------:R-:W-:Y:S02]  /*3640*/  ISETP.LT.OR P4, PT, R12, 0x21, P4 ;  /* 0x000000210c00780c */ /* 0x000fe40002781670 */
[----:B-1----:R-:W-:-:S05]  /*3650*/  IADD3 R2, P0, R6, R17, RZ ;  /* 0x0000001106027210 */ /* 0x002fca0007f1e0ff */
[----:B--2---:R-:W-:-:S05]  /*3660*/  IMAD.X R3, R7, 0x1, R13, P0 ;  /* 0x0000000107037824 */ /* 0x004fca00000e060d */
[----:B------:R1:W-:Y:S01]  /*3670*/  LDGSTS.E.BYPASS.LTC128B.128 [R204+0x100], [R2.64], !P2 ;  /* 0x0010000002cc7fae */ /* 0x0003e2000d101d46 */
[----:B------:R-:W-:Y:S02]  /*3680*/  ISETP.LT.OR P2, PT, R12, 0x21, P3 ;  /* 0x000000210c00780c */ /* 0x000fe40001f41670 */
[----:B------:R-:W-:Y:S02]  /*3690*/  ISETP.GT.AND P3, PT, R16, R188, PT ;  /* 0x000000bc1000720c */ /* 0x000fe40003f64270 */
[----:B-1----:R-:W-:-:S05]  /*36a0*/  IADD3 R2, P0, R6, R18, RZ ;  /* 0x0000001206027210 */ /* 0x002fca0007f1e0ff */
[----:B------:R-:W-:-:S05]  /*36b0*/  IMAD.X R3, R7, 0x1, R15, P0 ;  /* 0x0000000107037824 */ /* 0x000fca00000e060f */
[----:B------:R1:W-:Y:S01]  /*36c0*/  LDGSTS.E.BYPASS.LTC128B.128 [R204+0x2100], [R2.64], !P1 ;  /* 0x0210000002cc7fae */ /* 0x0003e2000c901d46 */
[----:B------:R-:W-:Y:S02]  /*36d0*/  ISETP.GE.AND P1, PT, R185, c[0x0][0x1d4], PT ;  /* 0x00007500b9007a0c */ /* 0x000fe40003f26270 */
[----:B-1----:R-:W-:-:S05]  /*36e0*/  IADD3 R2, P0, R6, R19, RZ ;  /* 0x0000001306027210 */ /* 0x002fca0007f1e0ff */
[----:B------:R-:W-:Y:S01]  /*36f0*/  IMAD.X R3, R7, 0x1, R14, P0 ;  /* 0x0000000107037824 */ /* 0x000fe200000e060e */
[C---:B------:R-:W-:Y:S02]  /*3700*/  ISETP.LT.OR P0, PT, R12.reuse, 0x1, P1 ;  /* 0x000000010c00780c */ /* 0x040fe40000f01670 */
[----:B------:R-:W-:-:S11]  /*3710*/  ISETP.LT.OR P1, PT, R12, 0x21, P1 ;  /* 0x000000210c00780c */ /* 0x000fd60000f21670 */
[----:B------:R1:W-:Y:S01]  /*3720*/  LDGSTS.E.BYPASS.LTC128B.128 [R204+0x4100], [R2.64], !P0 ;  /* 0x0410000002cc7fae */ /* 0x0003e2000c101d46 */
[----:B-----5:R-:W-:-:S05]  /*3730*/  IADD3 R6, P0, R0, R17, RZ ;  /* 0x0000001100067210 */ /* 0x020fca0007f1e0ff */
[----:B------:R-:W-:Y:S01]  /*3740*/  IMAD.X R7, R8, 0x1, R13, P0 ;  /* 0x0000000108077824 */ /* 0x000fe200000e060d */
[----:B---3--:R-:W-:-:S04]  /*3750*/  IADD3 R4, P0, R0, R18, RZ ;  /* 0x0000001200047210 */ /* 0x008fc80007f1e0ff */
[----:B------:R2:W-:Y:S01]  /*3760*/  LDGSTS.E.BYPASS.LTC128B.128 [R204+0x1100], [R6.64], !P4 ;  /* 0x0110000006cc7fae */ /* 0x0005e2000e101d46 */
[----:B------:R-:W-:-:S05]  /*3770*/  IMAD.X R5, R8, 0x1, R15, P0 ;  /* 0x0000000108057824 */ /* 0x000fca00000e060f */
[----:B------:R2:W-:Y:S01]  /*3780*/  LDGSTS.E.BYPASS.LTC128B.128 [R204+0x3100], [R4.64], !P2 ;  /* 0x0310000004cc7fae */ /* 0x0005e2000d101d46 */
[----:B-1----:R-:W-:-:S05]  /*3790*/  IADD3 R2, P0, R0, R19, RZ ;  /* 0x0000001300027210 */ /* 0x002fca0007f1e0ff */
[----:B------:R-:W-:-:S05]  /*37a0*/  IMAD.X R3, R8, 0x1, R14, P0 ;  /* 0x0000000108037824 */ /* 0x000fca00000e060e */
[----:B------:R2:W-:Y:S04]  /*37b0*/  LDGSTS.E.BYPASS.LTC128B.128 [R204+0x5100], [R2.64], !P1 ;  /* 0x0510000002cc7fae */ /* 0x0005e8000c901d46 */
[----:B------:R-:W0:Y:S01]  /*37c0*/  LDGDEPBAR ;  /* 0x00000000000079af */ /* 0x000e220000000000 */
[----:B------:R-:W-:Y:S05]  /*37d0*/  @!P3 BRA `(.L_x_2050) ;  /* 0x000004600000b947 */ /* 0x000fea0003800000 */
[----:B--2---:R-:W-:Y:S01]  /*37e0*/  IADD3 R2, R20, R178, R193 ;  /* 0x000000b214027210 */ /* 0x004fe20007ffe0c1 */
[----:B------:R-:W-:-:S03]  /*37f0*/  IMAD.MOV.U32 R174, RZ, RZ, RZ ;  /* 0x000000ffffae7224 */ /* 0x000fc600078e00ff */
[----:B------:R-:W-:-:S05]  /*3800*/  IADD3 R2, R2, -0x40, RZ ;  /* 0xffffffc002027810 */ /* 0x000fca0007ffe0ff */
        /* <DEDUP_REMOVED lines=25> */
.L_x_2197:
[----:B------:R-:W-:Y:S05]  /*39a0*/  BRA.DIV ~URZ, `(.L_x_2052) ;  /* 0x000142727f007947 */ /* 0x000fea000b800000 */
[----:B------:R-:W3:Y:S01]  /*39b0*/  SHFL.IDX PT, R0, R11, RZ, 0x181f ;  /* 0x00181fff0b007589 */ /* 0x000ee200000e0000 */
[----:B------:R-:W-:Y:S02]  /*39c0*/  ISETP.GE.AND P2, PT, R177, c[0x0][0x1d4], PT ;  /* 0x00007500b1007a0c */ /* 0x000fe40003f46270 */
[----:B------:R-:W-:Y:S02]  /*39d0*/  ISETP.GE.AND P1, PT, R186, c[0x0][0x1d4], PT ;  /* 0x00007500ba007a0c */ /* 0x000fe40003f26270 */
        /* <DEDUP_REMOVED lines=10> */
[----:B------:R-:W3:Y:S03]  /*3a80*/  SHFL.IDX PT, R0, R11, 0x1, 0x181f ;  /* 0x00381f000b007f89 */ /* 0x000ee600000e0000 */
[----:B------:R-:W-:Y:S01]  /*3a90*/  IMAD.X R3, R8, 0x1, R14, P0 ;  /* 0x0000000108037824 */ /* 0x000fe200000e060e */
[----:B------:R-:W-:Y:S01]  /*3aa0*/  ISETP.GE.AND P0, PT, R185, c[0x0][0x1d4], PT ;  /* 0x00007500b9007a0c */ /* 0x000fe20003f06270 */
[----:B------:R2:W-:Y:S04]  /*3ab0*/  LDGSTS.E.BYPASS.LTC128B.128 [R204+0x14100], [R4.64], !P1 ;  /* 0x1410000004cc7fae */ /* 0x0005e8000c901d46 */
[----:B------:R4:W1:Y:S08]  /*3ac0*/  SHFL.IDX PT, R8, R9, 0x1, 0x181f ;  /* 0x00381f0009087f89 */ /* 0x00087000000e0000 */
[----:B------:R2:W-:Y:S01]  /*3ad0*/  LDGSTS.E.BYPASS.LTC128B.128 [R204+0x16100], [R2.64], !P0 ;  /* 0x1610000002cc7fae */ /* 0x0005e2000c101d46 */
[----:B-1--4-:R-:W-:-:S03]  /*3ae0*/  SEL R9, RZ, 0x10, P0 ;  /* 0x00000010ff097807 */ /* 0x012fc60000000000 */
.L_x_2198:
        /* <DEDUP_REMOVED lines=21> */
.L_x_2050:
[----:B------:R-:W-:Y:S05]  /*3c40*/  BSYNC B0 ;  /* 0x0000000000007941 */ /* 0x000fea0003800000 */
.L_x_2049:
        /* <DEDUP_REMOVED lines=10> */
[----:B-12---:R1:W2:Y:S04]  /*3cf0*/  LDSM.16.M88.4 R4, [R164] ;  /* 0x00000000a404783b */ /* 0x0062a80000000200 */
        /* <DEDUP_REMOVED lines=33> */
[----:B------:R4:W3:Y:S02]  /*3f10*/  SHFL.IDX PT, R12, R13, RZ, 0x181f ;  /* 0x00181fff0d0c7589 */ /* 0x0008e400000e0000 */
.L_x_2199:
[----:B------:R-:W-:Y:S05]  /*3f20*/  BRA.DIV ~URZ, `(.L_x_2056) ;  /* 0x00013fa27f007947 */ /* 0x000fea000b800000 */
[----:B------:R-:W5:Y:S01]  /*3f30*/  SHFL.IDX PT, R0, R19, RZ, 0x181f ;  /* 0x00181fff13007589 */ /* 0x000f6200000e0000 */
[----:B------:R-:W-:Y:S02]  /*3f40*/  ISETP.GE.AND P3, PT, R177, c[0x0][0x1d4], PT ;  /* 0x00007500b1007a0c */ /* 0x000fe40003f66270 */
[----:B------:R-:W-:Y:S02]  /*3f50*/  ISETP.GE.AND P1, PT, R186, c[0x0][0x1d4], PT ;  /* 0x00007500ba007a0c */ /* 0x000fe40003f26270 */
[----:B------:R-:W-:Y:S02]  /*3f60*/  SEL R20, RZ, 0x10, P3 ;  /* 0x00000010ff147807 */ /* 0x000fe40001800000 */
[----:B------:R-:W-:Y:S02]  /*3f70*/  SEL R18, RZ, 0x10, P1 ;  /* 0x00000010ff127807 */ /* 0x000fe40000800000 */
[----:B-----5:R-:W-:-:S05]  /*3f80*/  IADD3 R16, P0, R0, R25, RZ ;  /* 0x0000001900107210 */ /* 0x020fca0007f1e0ff */
[----:B---3--:R-:W-:Y:S01]  /*3f90*/  IMAD.X R17, R12, 0x1, R21, P0 ;  /* 0x000000010c117824 */ /* 0x008fe200000e0615 */
[----:B------:R-:W-:-:S04]  /*3fa0*/  IADD3 R14, P0, R0, R26, RZ ;  /* 0x0000001a000e7210 */ /* 0x000fc80007f1e0ff */
[----:B------:R-:W-:Y:S01]  /*3fb0*/  @!PT LDS RZ, [RZ] ;  /* 0x00000000fffff984 */ /* 0x000fe20000000800 */
[----:B------:R-:W-:Y:S01]  /*3fc0*/  @!PT LDS RZ, [RZ] ;  /* 0x00000000fffff984 */ /* 0x000fe20000000800 */
[----:B------:R3:W-:Y:S01]  /*3fd0*/  LDGSTS.E.BYPASS.LTC128B.128 [R204+0x6100], [R16.64], !P3 ;  /* 0x0610000010cc7fae */ /* 0x0007e2000d901d46 */
[----:B------:R-:W-:Y:S01]  /*3fe0*/  IMAD.X R15, R12, 0x1, R22, P0 ;  /* 0x000000010c0f7824 */ /* 0x000fe200000e0616 */
[----:B------:R-:W-:Y:S02]  /*3ff0*/  IADD3 R2, P0, R0, R27, RZ ;  /* 0x0000001b00027210 */ /* 0x000fe40007f1e0ff */
[----:B------:R-:W4:Y:S03]  /*4000*/  SHFL.IDX PT, R0, R19, 0x1, 0x181f ;  /* 0x00381f0013007f89 */ /* 0x000f2600000e0000 */
[----:B------:R-:W-:Y:S01]  /*4010*/  IMAD.X R3, R12, 0x1, R23, P0 ;  /* 0x000000010c037824 */ /* 0x000fe200000e0617 */
[----:B------:R-:W-:Y:S01]  /*4020*/  ISETP.GE.AND P0, PT, R185, c[0x0][0x1d4], PT ;  /* 0x00007500b9007a0c */ /* 0x000fe20003f06270 */
[----:B------:R3:W-:Y:S04]  /*4030*/  LDGSTS.E.BYPASS.LTC128B.128 [R204+0x8100], [R14.64], !P1 ;  /* 0x081000000ecc7fae */ /* 0x0007e8000c901d46 */
[----:B------:R5:W2:Y:S08]  /*4040*/  SHFL.IDX PT, R12, R13, 0x1, 0x181f ;  /* 0x00381f000d0c7f89 */ /* 0x000ab000000e0000 */
[----:B------:R3:W-:Y:S01]  /*4050*/  LDGSTS.E.BYPASS.LTC128B.128 [R204+0xa100], [R2.64], !P0 ;  /* 0x0a10000002cc7fae */ /* 0x0007e2000c101d46 */
[----:B----45:R-:W-:-:S03]  /*4060*/  SEL R13, RZ, 0x10, P0 ;  /* 0x00000010ff0d7807 */ /* 0x030fc60000000000 */
.L_x_2200:
[----:B---3--:R-:W-:Y:S02]  /*4070*/  IADD3 R2, -R20, 0x10, RZ ;  /* 0x0000001014027810 */ /* 0x008fe40007ffe1ff */
[----:B------:R-:W-:-:S02]  /*4080*/  IADD3 R3, -R18, 0x10, RZ ;  /* 0x0000001012037810 */ /* 0x000fc40007ffe1ff */
[----:B------:R-:W-:-:S04]  /*4090*/  LOP3.LUT R2, R2, 0xf, RZ, 0xc0, !PT ;  /* 0x0000000f02027812 */ /* 0x000fc800078ec0ff */
[----:B------:R-:W-:Y:S02]  /*40a0*/  IADD3 R16, P1, P0, R2, R0, R25 ;  /* 0x0000000002107210 */ /* 0x000fe4000783e019 */
[----:B------:R-:W-:Y:S02]  /*40b0*/  LOP3.LUT R2, R3, 0xf, RZ, 0xc0, !PT ;  /* 0x0000000f03027812 */ /* 0x000fe400078ec0ff */
[----:B------:R-:W-:Y:S02]  /*40c0*/  IADD3 R3, -R13, 0x10, RZ ;  /* 0x000000100d037810 */ /* 0x000fe40007ffe1ff */
[----:B--2---:R-:W-:Y:S02]  /*40d0*/  IADD3.X R17, RZ, R12, R21, P1, P0 ;  /* 0x0000000cff117210 */ /* 0x004fe40000fe0415 */
        /* <DEDUP_REMOVED lines=14> */
.L_x_2054:
[----:B------:R-:W-:Y:S05]  /*41c0*/  BSYNC B0 ;  /* 0x0000000000007941 */ /* 0x000fea0003800000 */
.L_x_2053:
[----:B------:R-:W-:Y:S01]  /*41d0*/  LOP3.LUT P1, RZ, R187, 0x4, RZ, 0xc0, !PT ;  /* 0x00000004bbff7812 */ /* 0x000fe2000782c0ff */
[----:B------:R-:W0:Y:S01]  /*41e0*/  LDGDEPBAR ;  /* 0x00000000000079af */ /* 0x000e220000000000 */
[----:B------:R-:W-:Y:S01]  /*41f0*/  MOV R0, 0x40 ;  /* 0x0000004000007802 */ /* 0x000fe20000000f00 */
[----:B------:R-:W-:Y:S01]  /*4200*/  WARPSYNC 0xffffffff ;  /* 0xffffffff00007948 */ /* 0x000fe20003800000 */
[----:B--23--:R-:W-:Y:S01]  /*4210*/  HMMA.16816.F32.BF16 R12, R4, R32, RZ ;  /* 0x00000020040c723c */ /* 0x00cfe200000418ff */
[----:B------:R-:W-:Y:S01]  /*4220*/  MOV R93, c[0x0][0x2c4] ;  /* 0x0000b100005d7a02 */ /* 0x000fe20000000f00 */
[----:B------:R-:W-:Y:S01]  /*4230*/  ULDC UR4, c[0x0][0x324] ;  /* 0x0000c90000047ab9 */ /* 0x000fe20000000800 */
[----:B------:R-:W-:Y:S01]  /*4240*/  SEL R162, R0, 0xffffffc0, !P1 ;  /* 0xffffffc000a27807 */ /* 0x000fe20004800000 */
[----:B------:R-:W-:Y:S01]  /*4250*/  ULOP3.LUT UR4, URZ, UR4, URZ, 0x33, !UPT ;  /* 0x000000043f047292 */ /* 0x000fe2000f8e333f */
[----:B------:R-:W-:-:S02]  /*4260*/  ISETP.NE.AND P0, PT, R93, 0x1, PT ;  /* 0x000000015d00780c */ /* 0x000fc40003f05270 */
[----:B------:R-:W-:Y:S01]  /*4270*/  IADD3 R2, R170, R162, RZ ;  /* 0x000000a2aa027210 */ /* 0x000fe20007ffe0ff */
[C---:B------:R-:W-:Y:S01]  /*4280*/  HMMA.16816.F32.BF16 R20, R4.reuse, R34, RZ ;  /* 0x000000220414723c */ /* 0x040fe200000418ff */
[----:B------:R-:W-:Y:S02]  /*4290*/  IADD3 R0, R162, R170, R168 ;  /* 0x000000aaa2007210 */ /* 0x000fe40007ffe0a8 */
[----:B------:R-:W-:Y:S01]  /*42a0*/  MOV R93, c[0x0][0x32c] ;  /* 0x0000cb00005d7a02 */ /* 0x000fe20000000f00 */
[----:B------:R-:W-:Y:S03]  /*42b0*/  LDSM.16.M88.4 R56, [R2] ;  /* 0x000000000238783b */ /* 0x000fe60000000200 */
[----:B------:R-:W-:Y:S01]  /*42c0*/  ISETP.GE.AND P4, PT, R93, 0x1, PT ;  /* 0x000000015d00780c */ /* 0x000fe20003f86270 */
[C---:B----4-:R-:W-:Y:S01]  /*42d0*/  HMMA.16816.F32.BF16 R16, R4.reuse, R36, RZ ;  /* 0x000000240410723c */ /* 0x050fe200000418ff */
[----:B------:R-:W-:Y:S04]  /*42e0*/  LDSM.16.M88.4 R60, [R2+0x800] ;  /* 0x00080000023c783b */ /* 0x000fe80000000200 */
[----:B------:R-:W-:Y:S03]  /*42f0*/  LDSM.16.M88.4 R68, [R2+0x1000] ;  /* 0x001000000244783b */ /* 0x000fe60000000200 */
[C---:B-1----:R-:W-:Y:S01]  /*4300*/  HMMA.16816.F32.BF16 R40, R4.reuse, R44, RZ ;  /* 0x0000002c0428723c */ /* 0x042fe200000418ff */
[----:B------:R-:W-:Y:S04]  /*4310*/  LDSM.16.M88.4 R84, [R0] ;  /* 0x000000000054783b */ /* 0x000fe80000000200 */
[----:B------:R-:W-:Y:S03]  /*4320*/  LDSM.16.M88.4 R88, [R0+0x1000] ;  /* 0x001000000058783b */ /* 0x000fe60000000200 */
[C---:B------:R-:W-:Y:S08]  /*4330*/  HMMA.16816.F32.BF16 R52, R4.reuse, R48, RZ ;  /* 0x000000300434723c */ /* 0x040ff000000418ff */
[C---:B------:R-:W-:Y:S08]  /*4340*/  HMMA.16816.F32.BF16 R36, R4.reuse, R38, RZ ;  /* 0x000000260424723c */ /* 0x040ff000000418ff */
[C---:B------:R-:W-:Y:S08]  /*4350*/  HMMA.16816.F32.BF16 R44, R4.reuse, R46, RZ ;  /* 0x0000002e042c723c */ /* 0x040ff000000418ff */
[----:B------:R-:W-:Y:S01]  /*4360*/  HMMA.16816.F32.BF16 R48, R4, R50, RZ ;  /* 0x000000320430723c */ /* 0x000fe200000418ff */
[----:B------:R-:W1:Y:S07]  /*4370*/  LDSM.16.M88.4 R4, [R167] ;  /* 0x00000000a704783b */ /* 0x000e6e0000000200 */
[C---:B------:R-:W-:Y:S01]  /*4380*/  HMMA.16816.F32.BF16 R28, R8.reuse, R64, R12 ;  /* 0x00000040081c723c */ /* 0x040fe2000004180c */
[----:B------:R-:W-:Y:S07]  /*4390*/  LDSM.16.M88.4 R12, [R166] ;  /* 0x00000000a60c783b */ /* 0x000fee0000000200 */
[C---:B------:R-:W-:Y:S01]  /*43a0*/  HMMA.16816.F32.BF16 R20, R8.reuse, R66, R20 ;  /* 0x000000420814723c */ /* 0x040fe20000041814 */
[----:B------:R-:W2:Y:S07]  /*43b0*/  LDSM.16.M88.4 R64, [R2+0x1800] ;  /* 0x001800000240783b */ /* 0x000eae0000000200 */
[C---:B------:R-:W-:Y:S08]  /*43c0*/  HMMA.16816.F32.BF16 R16, R8.reuse, R72, R16 ;  /* 0x000000480810723c */ /* 0x040ff00000041810 */
[C---:B------:R-:W-:Y:S01]  /*43d0*/  HMMA.16816.F32.BF16 R36, R8.reuse, R74, R36 ;  /* 0x0000004a0824723c */ /* 0x040fe20000041824 */
[----:B------:R-:W-:Y:S07]  /*43e0*/  LDSM.16.M88.4 R72, [R170+0x2000] ;  /* 0x00200000aa48783b */ /* 0x000fee0000000200 */
[C---:B------:R-:W-:Y:S08]  /*43f0*/  HMMA.16816.F32.BF16 R40, R8.reuse, R76, R40 ;  /* 0x0000004c0828723c */ /* 0x040ff00000041828 */
[C---:B------:R-:W-:Y:S01]  /*4400*/  HMMA.16816.F32.BF16 R44, R8.reuse, R78, R44 ;  /* 0x0000004e082c723c */ /* 0x040fe2000004182c */
[----:B------:R-:W3:Y:S07]  /*4410*/  LDSM.16.M88.4 R76, [R0+0x800] ;  /* 0x00080000004c783b */ /* 0x000eee0000000200 */
[C---:B------:R-:W-:Y:S08]  /*4420*/  HMMA.16816.F32.BF16 R52, R8.reuse, R80, R52 ;  /* 0x000000500834723c */ /* 0x040ff00000041834 */
[----:B------:R-:W-:Y:S01]  /*4430*/  HMMA.16816.F32.BF16 R48, R8, R82, R48 ;  /* 0x000000520830723c */ /* 0x000fe20000041830 */
[----:B------:R-:W4:Y:S07]  /*4440*/  LDSM.16.M88.4 R80, [R0+0x1800] ;  /* 0x001800000050783b */ /* 0x000f2e0000000200 */
[C---:B-1----:R-:W-:Y:S08]  /*4450*/  HMMA.16816.F32.BF16 R32, R4.reuse, R56, R28 ;  /* 0x000000380420723c */ /* 0x042ff0000004181c */
[C---:B------:R-:W-:Y:S08]  /*4460*/  HMMA.16816.F32.BF16 R28, R4.reuse, R58, R20 ;  /* 0x0000003a041c723c */ /* 0x040ff00000041814 */
[C---:B------:R-:W-:Y:S08]  /*4470*/  HMMA.16816.F32.BF16 R20, R4.reuse, R60, R16 ;  /* 0x0000003c0414723c */ /* 0x040ff00000041810 */
[C---:B------:R-:W-:Y:S01]  /*4480*/  HMMA.16816.F32.BF16 R16, R4.reuse, R62, R36 ;  /* 0x0000003e0410723c */ /* 0x040fe20000041824 */
[----:B------:R-:W-:Y:S07]  /*4490*/  LDSM.16.M88.4 R36, [R170+0x3000] ;  /* 0x00300000aa24783b */ /* 0x000fee0000000200 */
[C---:B------:R-:W-:Y:S01]  /*44a0*/  HMMA.16816.F32.BF16 R8, R4.reuse, R68, R40 ;  /* 0x000000440408723c */ /* 0x040fe20000041828 */
[----:B------:R-:W-:Y:S07]  /*44b0*/  LDSM.16.M88.4 R40, [R170+0x2800] ;  /* 0x00280000aa28783b */ /* 0x000fee0000000200 */
[C---:B------:R-:W-:Y:S08]  /*44c0*/  HMMA.16816.F32.BF16 R44, R4.reuse, R70, R44 ;  /* 0x00000046042c723c */ /* 0x040ff0000004182c */
[C---:B--2---:R-:W-:Y:S08]  /*44d0*/  HMMA.16816.F32.BF16 R68, R4.reuse, R64, R52 ;  /* 0x000000400444723c */ /* 0x044ff00000041834 */
[----:B------:R-:W-:Y:S01]  /*44e0*/  HMMA.16816.F32.BF16 R64, R4, R66, R48 ;  /* 0x000000420440723c */ /* 0x000fe20000041830 */
[----:B------:R-:W1:Y:S07]  /*44f0*/  LDSM.16.M88.4 R4, [R164+0x4000] ;  /* 0x00400000a404783b */ /* 0x000e6e0000000200 */
[C---:B------:R-:W-:Y:S01]  /*4500*/  HMMA.16816.F32.BF16 R60, R12.reuse, R84, R32 ;  /* 0x000000540c3c723c */ /* 0x040fe20000041820 */
[----:B------:R-:W2:Y:S07]  /*4510*/  LDSM.16.M88.4 R32, [R170+0x3800] ;  /* 0x00380000aa20783b */ /* 0x000eae0000000200 */
[C---:B------:R-:W-:Y:S01]  /*4520*/  HMMA.16816.F32.BF16 R56, R12.reuse, R86, R28 ;  /* 0x000000560c38723c */ /* 0x040fe2000004181c */
[----:B------:R-:W-:Y:S07]  /*4530*/  LDSM.16.M88.4 R84, [R0+0x2000] ;  /* 0x002000000054783b */ /* 0x000fee0000000200 */
[C---:B---3--:R-:W-:Y:S08]  /*4540*/  HMMA.16816.F32.BF16 R52, R12.reuse, R76, R20 ;  /* 0x0000004c0c34723c */ /* 0x048ff00000041814 */
[C---:B------:R-:W-:Y:S01]  /*4550*/  HMMA.16816.F32.BF16 R48, R12.reuse, R78, R16 ;  /* 0x0000004e0c30723c */ /* 0x040fe20000041810 */
[----:B------:R-:W-:Y:S07]  /*4560*/  LDSM.16.M88.4 R76, [R24+0x2000] ;  /* 0x00200000184c783b */ /* 0x000fee0000000200 */
[C---:B------:R-:W-:Y:S01]  /*4570*/  HMMA.16816.F32.BF16 R28, R12.reuse, R88, R8 ;  /* 0x000000580c1c723c */ /* 0x040fe20000041808 */
[----:B------:R-:W3:Y:S07]  /*4580*/  LDSM.16.M88.4 R8, [R165+0x4000] ;  /* 0x00400000a508783b */ /* 0x000eee0000000200 */
[C---:B------:R-:W-:Y:S08]  /*4590*/  HMMA.16816.F32.BF16 R20, R12.reuse, R90, R44 ;  /* 0x0000005a0c14723c */ /* 0x040ff0000004182c */
[C---:B----4-:R-:W-:Y:S08]  /*45a0*/  HMMA.16816.F32.BF16 R16, R12.reuse, R80, R68 ;  /* 0x000000500c10723c */ /* 0x050ff00000041844 */
[----:B------:R-:W-:Y:S01]  /*45b0*/  HMMA.16816.F32.BF16 R12, R12, R82, R64 ;  /* 0x000000520c0c723c */ /* 0x000fe20000041840 */
[----:B------:R-:W4:Y:S07]  /*45c0*/  LDSM.16.M88.4 R80, [R24+0x2800] ;  /* 0x002800001850783b */ /* 0x000f2e0000000200 */
[C---:B-1----:R-:W-:Y:S08]  /*45d0*/  HMMA.16816.F32.BF16 R44, R4.reuse, R72, R60 ;  /* 0x00000048042c723c */ /* 0x042ff0000004183c */
[C---:B------:R-:W-:Y:S08]  /*45e0*/  HMMA.16816.F32.BF16 R64, R4.reuse, R74, R56 ;  /* 0x0000004a0440723c */ /* 0x040ff00000041838 */
[C---:B--2---:R-:W-:Y:S08]  /*45f0*/  HMMA.16816.F32.BF16 R56, R4.reuse, R32, R16 ;  /* 0x000000200438723c */ /* 0x044ff00000041810 */
[C---:B------:R-:W-:Y:S01]  /*4600*/  HMMA.16816.F32.BF16 R16, R4.reuse, R34, R12 ;  /* 0x000000220410723c */ /* 0x040fe2000004180c */
[----:B------:R-:W1:Y:S07]  /*4610*/  LDSM.16.M88.4 R32, [R24+0x3000] ;  /* 0x003000001820783b */ /* 0x000e6e0000000200 */
[C---:B------:R-:W-:Y:S08]  /*4620*/  HMMA.16816.F32.BF16 R72, R4.reuse, R40, R52 ;  /* 0x000000280448723c */ /* 0x040ff00000041834 */
[C---:B------:R-:W-:Y:S01]  /*4630*/  HMMA.16816.F32.BF16 R68, R4.reuse, R36, R28 ;  /* 0x000000240444723c */ /* 0x040fe2000004181c */
[----:B------:R-:W2:Y:S07]  /*4640*/  LDSM.16.M88.4 R28, [R24+0x3800] ;  /* 0x00380000181c783b */ /* 0x000eae0000000200 */
[C---:B------:R-:W-:Y:S01]  /*4650*/  HMMA.16816.F32.BF16 R52, R4.reuse, R42, R48 ;  /* 0x0000002a0434723c */ /* 0x040fe20000041830 */
[----:B------:R-:W-:Y:S07]  /*4660*/  LDSM.16.M88.4 R48, [R2+0x2800] ;  /* 0x002800000230783b */ /* 0x000fee0000000200 */
[----:B------:R-:W-:Y:S01]  /*4670*/  HMMA.16816.F32.BF16 R60, R4, R38, R20 ;  /* 0x00000026043c723c */ /* 0x000fe20000041814 */
[----:B------:R-:W-:Y:S04]  /*4680*/  LDSM.16.M88.4 R4, [R167+0x4000] ;  /* 0x00400000a704783b */ /* 0x000fe80000000200 */
[----:B------:R-:W5:Y:S03]  /*4690*/  LDSM.16.M88.4 R36, [R2+0x2000] ;  /* 0x002000000224783b */ /* 0x000f660000000200 */
[C---:B---3--:R-:W-:Y:S01]  /*46a0*/  HMMA.16816.F32.BF16 R12, R8.reuse, R76, R44 ;  /* 0x0000004c080c723c */ /* 0x048fe2000004182c */
[----:B------:R-:W3:Y:S07]  /*46b0*/  LDSM.16.M88.4 R20, [R166+0x4000] ;  /* 0x00400000a614783b */ /* 0x000eee0000000200 */
[C---:B------:R-:W-:Y:S01]  /*46c0*/  HMMA.16816.F32.BF16 R40, R8.reuse, R78, R64 ;  /* 0x0000004e0828723c */ /* 0x040fe20000041840 */
[----:B------:R-:W3:Y:S07]  /*46d0*/  LDSM.16.M88.4 R76, [R2+0x3000] ;  /* 0x00300000024c783b */ /* 0x000eee0000000200 */
[C---:B----4-:R-:W-:Y:S08]  /*46e0*/  HMMA.16816.F32.BF16 R44, R8.reuse, R80, R72 ;  /* 0x00000050082c723c */ /* 0x050ff00000041848 */
[C---:B------:R-:W-:Y:S01]  /*46f0*/  HMMA.16816.F32.BF16 R52, R8.reuse, R82, R52 ;  /* 0x000000520834723c */ /* 0x040fe20000041834 */
[----:B------:R-:W4:Y:S07]  /*4700*/  LDSM.16.M88.4 R80, [R2+0x3800] ;  /* 0x003800000250783b */ /* 0x000f2e0000000200 */
[C---:B-1----:R-:W-:Y:S08]  /*4710*/  HMMA.16816.F32.BF16 R72, R8.reuse, R34, R60 ;  /* 0x000000220848723c */ /* 0x042ff0000004183c */
[C---:B------:R-:W-:Y:S08]  /*4720*/  HMMA.16816.F32.BF16 R68, R8.reuse, R32, R68 ;  /* 0x000000200844723c */ /* 0x040ff00000041844 */
[C---:B--2---:R-:W-:Y:S08]  /*4730*/  HMMA.16816.F32.BF16 R64, R8.reuse, R28, R56 ;  /* 0x0000001c0840723c */ /* 0x044ff00000041838 */
[----:B------:R-:W-:Y:S01]  /*4740*/  HMMA.16816.F32.BF16 R60, R8, R30, R16 ;  /* 0x0000001e083c723c */ /* 0x000fe20000041810 */
[----:B------:R-:W-:Y:S07]  /*4750*/  LDSM.16.M88.4 R16, [R164+0x8000] ;  /* 0x00800000a410783b */ /* 0x000fee0000000200 */
[C---:B-----5:R-:W-:Y:S01]  /*4760*/  HMMA.16816.F32.BF16 R8, R4.reuse, R36, R12 ;  /* 0x000000240408723c */ /* 0x060fe2000004180c */
[----:B------:R-:W-:Y:S07]  /*4770*/  LDSM.16.M88.4 R12, [R165+0x8000] ;  /* 0x00800000a50c783b */ /* 0x000fee0000000200 */
[C---:B------:R-:W-:Y:S01]  /*4780*/  HMMA.16816.F32.BF16 R28, R4.reuse, R38, R40 ;  /* 0x00000026041c723c */ /* 0x040fe20000041828 */
[----:B------:R-:W-:Y:S07]  /*4790*/  LDSM.16.M88.4 R40, [R0+0x2800] ;  /* 0x002800000028783b */ /* 0x000fee0000000200 */
[C---:B------:R-:W-:Y:S08]  /*47a0*/  HMMA.16816.F32.BF16 R36, R4.reuse, R48, R44 ;  /* 0x000000300424723c */ /* 0x040ff0000004182c */
[----:B------:R-:W-:Y:S01]  /*47b0*/  HMMA.16816.F32.BF16 R32, R4, R50, R52 ;  /* 0x000000320420723c */ /* 0x000fe20000041834 */
[----:B------:R-:W1:Y:S04]  /*47c0*/  LDSM.16.M88.4 R48, [R170+0x4000] ;  /* 0x00400000aa30783b */ /* 0x000e680000000200 */
[----:B------:R-:W2:Y:S03]  /*47d0*/  LDSM.16.M88.4 R52, [R0+0x3000] ;  /* 0x003000000034783b */ /* 0x000ea60000000200 */
[----:B---3--:R-:W-:Y:S08]  /*47e0*/  HMMA.16816.F32.BF16 R8, R20, R84, R8 ;  /* 0x000000541408723c */ /* 0x008ff00000041808 */
[C---:B------:R-:W-:Y:S08]  /*47f0*/  HMMA.16816.F32.BF16 R44, R4.reuse, R76, R68 ;  /* 0x0000004c042c723c */ /* 0x040ff00000041844 */
[C---:B------:R-:W-:Y:S01]  /*4800*/  HMMA.16816.F32.BF16 R56, R4.reuse, R78, R72 ;  /* 0x0000004e0438723c */ /* 0x040fe20000041848 */
[----:B------:R-:W3:Y:S07]  /*4810*/  LDSM.16.M88.4 R72, [R24+0x4000] ;  /* 0x004000001848783b */ /* 0x000eee0000000200 */
[C---:B----4-:R-:W-:Y:S01]  /*4820*/  HMMA.16816.F32.BF16 R68, R4.reuse, R80, R64 ;  /* 0x000000500444723c */ /* 0x050fe20000041840 */
[----:B------:R-:W4:Y:S07]  /*4830*/  LDSM.16.M88.4 R64, [R0+0x3800] ;  /* 0x003800000040783b */ /* 0x000f2e0000000200 */
[----:B------:R-:W-:Y:S08]  /*4840*/  HMMA.16816.F32.BF16 R80, R4, R82, R60 ;  /* 0x000000520450723c */ /* 0x000ff0000004183c */
[----:B------:R-:W-:Y:S08]  /*4850*/  HMMA.16816.F32.BF16 R28, R20, R86, R28 ;  /* 0x00000056141c723c */ /* 0x000ff0000004181c */
[----:B-1----:R-:W-:Y:S01]  /*4860*/  HMMA.16816.F32.BF16 R4, R16, R48, R8 ;  /* 0x000000301004723c */ /* 0x002fe20000041808 */
[----:B------:R-:W-:Y:S07]  /*4870*/  LDSM.16.M88.4 R8, [R167+0x8000] ;  /* 0x00800000a708783b */ /* 0x000fee0000000200 */
[C---:B--2---:R-:W-:Y:S01]  /*4880*/  HMMA.16816.F32.BF16 R60, R20.reuse, R52, R44 ;  /* 0x00000034143c723c */ /* 0x044fe2000004182c */
[----:B------:R-:W1:Y:S07]  /*4890*/  LDSM.16.M88.4 R44, [R2+0x4000] ;  /* 0x00400000022c783b */ /* 0x000e6e0000000200 */
[C---:B------:R-:W-:Y:S08]  /*48a0*/  HMMA.16816.F32.BF16 R36, R20.reuse, R40, R36 ;  /* 0x000000281424723c */ /* 0x040ff00000041824 */
[----:B------:R-:W-:Y:S01]  /*48b0*/  HMMA.16816.F32.BF16 R76, R20, R42, R32 ;  /* 0x0000002a144c723c */ /* 0x000fe20000041820 */
[----:B------:R-:W2:Y:S07]  /*48c0*/  LDSM.16.M88.4 R40, [R170+0x4800] ;  /* 0x00480000aa28783b */ /* 0x000eae0000000200 */
[----:B------:R-:W-:Y:S01]  /*48d0*/  HMMA.16816.F32.BF16 R28, R16, R50, R28 ;  /* 0x00000032101c723c */ /* 0x000fe2000004181c */
[----:B------:R-:W-:Y:S07]  /*48e0*/  LDSM.16.M88.4 R48, [R24+0x4800] ;  /* 0x004800001830783b */ /* 0x000fee0000000200 */
[----:B---3--:R-:W-:Y:S01]  /*48f0*/  HMMA.16816.F32.BF16 R32, R12, R72, R4 ;  /* 0x000000480c20723c */ /* 0x008fe20000041804 */
[----:B------:R-:W-:Y:S07]  /*4900*/  LDSM.16.M88.4 R4, [R166+0x8000] ;  /* 0x00800000a604783b */ /* 0x000fee0000000200 */
[C---:B------:R-:W-:Y:S01]  /*4910*/  HMMA.16816.F32.BF16 R84, R20.reuse, R54, R56 ;  /* 0x000000361454723c */ /* 0x040fe20000041838 */
[----:B------:R-:W3:Y:S04]  /*4920*/  LDSM.16.M88.4 R52, [R170+0x5000] ;  /* 0x00500000aa34783b */ /* 0x000ee80000000200 */
[----:B------:R-:W-:Y:S03]  /*4930*/  LDSM.16.M88.4 R56, [R24+0x5000] ;  /* 0x005000001838783b */ /* 0x000fe60000000200 */
[C---:B----4-:R-:W-:Y:S01]  /*4940*/  HMMA.16816.F32.BF16 R88, R20.reuse, R64, R68 ;  /* 0x000000401458723c */ /* 0x050fe20000041844 */
[----:B------:R-:W4:Y:S07]  /*4950*/  LDSM.16.M88.4 R68, [R0+0x4000] ;  /* 0x004000000044783b */ /* 0x000f2e0000000200 */
[----:B------:R-:W-:Y:S08]  /*4960*/  HMMA.16816.F32.BF16 R80, R20, R66, R80 ;  /* 0x000000421450723c */ /* 0x000ff00000041850 */
[----:B------:R-:W-:Y:S08]  /*4970*/  HMMA.16816.F32.BF16 R28, R12, R74, R28 ;  /* 0x0000004a0c1c723c */ /* 0x000ff0000004181c */
[----:B-1----:R-:W-:Y:S08]  /*4980*/  HMMA.16816.F32.BF16 R20, R8, R44, R32 ;  /* 0x0000002c0814723c */ /* 0x002ff00000041820 */
[C---:B--2---:R-:W-:Y:S08]  /*4990*/  HMMA.16816.F32.BF16 R36, R16.reuse, R40, R36 ;  /* 0x000000281024723c */ /* 0x044ff00000041824 */
[C---:B------:R-:W-:Y:S01]  /*49a0*/  HMMA.16816.F32.BF16 R40, R16.reuse, R42, R76 ;  /* 0x0000002a1028723c */ /* 0x040fe2000004184c */
[----:B------:R-:W1:Y:S07]  /*49b0*/  LDSM.16.M88.4 R76, [R170+0x5800] ;  /* 0x00580000aa4c783b */ /* 0x000e6e0000000200 */
[----:B---3--:R-:W-:Y:S01]  /*49c0*/  HMMA.16816.F32.BF16 R72, R16, R52, R60 ;  /* 0x000000341048723c */ /* 0x008fe2000004183c */
[----:B------:R-:W2:Y:S07]  /*49d0*/  LDSM.16.M88.4 R60, [R2+0x4800] ;  /* 0x00480000023c783b */ /* 0x000eae0000000200 */
[----:B------:R-:W-:Y:S01]  /*49e0*/  HMMA.16816.F32.BF16 R32, R8, R46, R28 ;  /* 0x0000002e0820723c */ /* 0x000fe2000004181c */
[----:B------:R-:W3:Y:S07]  /*49f0*/  LDSM.16.M88.4 R44, [R0+0x4800] ;  /* 0x00480000002c783b */ /* 0x000eee0000000200 */
[----:B----4-:R-:W-:Y:S08]  /*4a00*/  HMMA.16816.F32.BF16 R28, R4, R68, R20 ;  /* 0x00000044041c723c */ /* 0x010ff00000041814 */
[C---:B------:R-:W-:Y:S08]  /*4a10*/  HMMA.16816.F32.BF16 R20, R12.reuse, R48, R36 ;  /* 0x000000300c14723c */ /* 0x040ff00000041824 */
[----:B------:R-:W-:Y:S01]  /*4a20*/  HMMA.16816.F32.BF16 R36, R12, R50, R40 ;  /* 0x000000320c24723c */ /* 0x000fe20000041828 */
[----:B------:R-:W4:Y:S07]  /*4a30*/  LDSM.16.M88.4 R48, [R2+0x5000] ;  /* 0x005000000230783b */ /* 0x000f2e0000000200 */
[----:B------:R-:W-:Y:S01]  /*4a40*/  HMMA.16816.F32.BF16 R52, R16, R54, R84 ;  /* 0x000000361034723c */ /* 0x000fe20000041854 */
[----:B------:R-:W-:-:S07]  /*4a50*/  FMUL.FTZ R3, R28, c[0x0][0x320] ;  /* 0x0000c8001c037a20 */ /* 0x000fce0000410000 */
[----:B------:R-:W-:Y:S01]  /*4a60*/  HMMA.16816.F32.BF16 R40, R4, R70, R32 ;  /* 0x000000460428723c */ /* 0x000fe20000041820 */
[----:B------:R5:W3:Y:S07]  /*4a70*/  MUFU.TANH R71, R3 ;  /* 0x0000000300477308 */ /* 0x000aee0000002400 */
[----:B-1----:R-:W-:Y:S08]  /*4a80*/  HMMA.16816.F32.BF16 R64, R16, R76, R88 ;  /* 0x0000004c1040723c */ /* 0x002ff00000041858 */
[----:B--2---:R-:W-:Y:S01]  /*4a90*/  HMMA.16816.F32.BF16 R20, R8, R60, R20 ;  /* 0x0000003c0814723c */ /* 0x004fe20000041814 */
[----:B-----5:R-:W-:-:S04]  /*4aa0*/  FMUL.FTZ R3, R29, c[0x0][0x320] ;  /* 0x0000c8001d037a20 */ /* 0x020fc80000410000 */
[----:B------:R1:W2:Y:S03]  /*4ab0*/  MUFU.TANH R70, R3 ;  /* 0x0000000300467308 */ /* 0x0002a60000002400 */
[----:B------:R-:W-:Y:S08]  /*4ac0*/  HMMA.16816.F32.BF16 R32, R12, R56, R72 ;  /* 0x000000380c20723c */ /* 0x000ff00000041848 */
[----:B------:R-:W-:Y:S01]  /*4ad0*/  HMMA.16816.F32.BF16 R16, R16, R78, R80 ;  /* 0x0000004e1010723c */ /* 0x000fe20000041850 */
[----:B-1----:R-:W-:-:S07]  /*4ae0*/  FMUL.FTZ R3, R30, c[0x0][0x320] ;  /* 0x0000c8001e037a20 */ /* 0x002fce0000410000 */
[----:B---3--:R-:W-:Y:S01]  /*4af0*/  HMMA.16816.F32.BF16 R20, R4, R44, R20 ;  /* 0x0000002c0414723c */ /* 0x008fe20000041814 */
[----:B------:R1:W3:Y:S07]  /*4b00*/  MUFU.TANH R76, R3 ;  /* 0x00000003004c7308 */ /* 0x0002ee0000002400 */
[----:B----4-:R-:W-:Y:S01]  /*4b10*/  HMMA.16816.F32.BF16 R32, R8, R48, R32 ;  /* 0x000000300820723c */ /* 0x010fe20000041820 */
[----:B-1----:R-:W-:-:S07]  /*4b20*/  FMUL.FTZ R3, R31, c[0x0][0x320] ;  /* 0x0000c8001f037a20 */ /* 0x002fce0000410000 */
[----:B------:R-:W-:Y:S01]  /*4b30*/  HMMA.16816.F32.BF16 R28, R8, R62, R36 ;  /* 0x0000003e081c723c */ /* 0x000fe20000041824 */
[----:B------:R-:W1:Y:S01]  /*4b40*/  LDSM.16.M88.4 R60, [R24+0x5800] ;  /* 0x00580000183c783b */ /* 0x000e620000000200 */
[----:B------:R4:W1:Y:S06]  /*4b50*/  MUFU.TANH R74, R3 ;  /* 0x00000003004a7308 */ /* 0x00086c0000002400 */
[----:B------:R-:W-:Y:S01]  /*4b60*/  HMMA.16816.F32.BF16 R36, R12, R58, R52 ;  /* 0x0000003a0c24723c */ /* 0x000fe20000041834 */
[----:B------:R-:W5:Y:S01]  /*4b70*/  LDSM.16.M88.4 R52, [R0+0x5000] ;  /* 0x005000000034783b */ /* 0x000f620000000200 */
[----:B----4-:R-:W-:-:S04]  /*4b80*/  FMUL.FTZ R3, R40, c[0x0][0x320] ;  /* 0x0000c80028037a20 */ /* 0x010fc80000410000 */
[----:B------:R4:W1:Y:S02]  /*4b90*/  MUFU.TANH R69, R3 ;  /* 0x0000000300457308 */ /* 0x0008640000002400 */
[----:B----4-:R-:W-:Y:S01]  /*4ba0*/  FMUL.FTZ R3, R41, c[0x0][0x320] ;  /* 0x0000c80029037a20 */ /* 0x010fe20000410000 */
[----:B-1----:R-:W-:Y:S05]  /*4bb0*/  HMMA.16816.F32.BF16 R24, R12, R60, R64 ;  /* 0x0000003c0c18723c */ /* 0x002fea0000041840 */
[----:B------:R1:W4:Y:S03]  /*4bc0*/  MUFU.TANH R68, R3 ;  /* 0x0000000300447308 */ /* 0x0003260000002400 */
[----:B-----5:R-:W-:Y:S08]  /*4bd0*/  HMMA.16816.F32.BF16 R32, R4, R52, R32 ;  /* 0x000000340420723c */ /* 0x020ff00000041820 */
[----:B------:R-:W-:Y:S01]  /*4be0*/  HMMA.16816.F32.BF16 R16, R12, R62, R16 ;  /* 0x0000003e0c10723c */ /* 0x000fe20000041810 */
[----:B-1----:R-:W-:-:S04]  /*4bf0*/  FMUL.FTZ R3, R42, c[0x0][0x320] ;  /* 0x0000c8002a037a20 */ /* 0x002fc80000410000 */
[----:B------:R1:W1:Y:S02]  /*4c00*/  MUFU.TANH R59, R3 ;  /* 0x00000003003b7308 */ /* 0x0002640000002400 */
[----:B-1----:R-:W-:Y:S02]  /*4c10*/  FMUL.FTZ R3, R43, c[0x0][0x320] ;  /* 0x0000c8002b037a20 */ /* 0x002fe40000410000 */
[----:B------:R-:W-:Y:S01]  /*4c20*/  HMMA.16816.F32.BF16 R40, R4, R46, R28 ;  /* 0x0000002e0428723c */ /* 0x000fe2000004181c */
[----:B------:R1:W5:Y:S03]  /*4c30*/  LDSM.16.M88.4 R44, [R2+0x5800] ;  /* 0x00580000022c783b */ /* 0x0003660000000200 */
[----:B------:R-:W1:Y:S04]  /*4c40*/  MUFU.TANH R58, R3 ;  /* 0x00000003003a7308 */ /* 0x000e680000002400 */
[----:B------:R-:W-:Y:S01]  /*4c50*/  HMMA.16816.F32.BF16 R28, R8, R50, R36 ;  /* 0x00000032081c723c */ /* 0x000fe20000041824 */
[----:B------:R2:W3:Y:S01]  /*4c60*/  LDSM.16.M88.4 R36, [R0+0x5800] ;  /* 0x005800000024783b */ /* 0x0004e20000000200 */
[----:B-1----:R-:W-:-:S04]  /*4c70*/  FMUL.FTZ R2, R20, c[0x0][0x320] ;  /* 0x0000c80014027a20 */ /* 0x002fc80000410000 */
[----:B------:R1:W1:Y:S10]  /*4c80*/  MUFU.TANH R56, R2 ;  /* 0x0000000200387308 */ /* 0x0002740000002400 */
[----:B--2---:R-:W-:-:S04]  /*4c90*/  FMUL.FTZ R0, R40, c[0x0][0x320] ;  /* 0x0000c80028007a20 */ /* 0x004fc80000410000 */
[----:B------:R2:W2:Y:S01]  /*4ca0*/  MUFU.TANH R48, R0 ;  /* 0x0000000000307308 */ /* 0x0004a20000002400 */
[----:B-----5:R-:W-:Y:S01]  /*4cb0*/  HMMA.16816.F32.BF16 R12, R8, R44, R24 ;  /* 0x0000002c080c723c */ /* 0x020fe20000041818 */
[----:B-1----:R-:W-:-:S06]  /*4cc0*/  FMUL.FTZ R2, R21, c[0x0][0x320] ;  /* 0x0000c80015027a20 */ /* 0x002fcc0000410000 */
[----:B------:R1:W1:Y:S01]  /*4cd0*/  MUFU.TANH R49, R2 ;  /* 0x0000000200317308 */ /* 0x0002620000002400 */
[----:B------:R-:W-:Y:S01]  /*4ce0*/  HMMA.16816.F32.BF16 R8, R8, R46, R16 ;  /* 0x0000002e0808723c */ /* 0x000fe20000041810 */
[----:B--2---:R-:W-:-:S06]  /*4cf0*/  FMUL.FTZ R0, R41, c[0x0][0x320] ;  /* 0x0000c80029007a20 */ /* 0x004fcc0000410000 */
[----:B------:R2:W2:Y:S01]  /*4d00*/  MUFU.TANH R41, R0 ;  /* 0x0000000000297308 */ /* 0x0004a20000002400 */
[----:B-1----:R-:W-:-:S08]  /*4d10*/  FMUL.FTZ R2, R22, c[0x0][0x320] ;  /* 0x0000c80016027a20 */ /* 0x002fd00000410000 */
[----:B---3--:R-:W-:Y:S01]  /*4d20*/  HMMA.16816.F32.BF16 R12, R4, R36, R12 ;  /* 0x00000024040c723c */ /* 0x008fe2000004180c */
[----:B------:R1:W3:Y:S01]  /*4d30*/  MUFU.TANH R57, R2 ;  /* 0x0000000200397308 */ /* 0x0002e20000002400 */
[----:B--2---:R-:W-:-:S06]  /*4d40*/  FMUL.FTZ R0, R42, c[0x0][0x320] ;  /* 0x0000c8002a007a20 */ /* 0x004fcc0000410000 */
[----:B------:R-:W-:Y:S01]  /*4d50*/  HMMA.16816.F32.BF16 R8, R4, R38, R8 ;  /* 0x000000260408723c */ /* 0x000fe20000041808 */
[----:B------:R2:W2:Y:S01]  /*4d60*/  MUFU.TANH R42, R0 ;  /* 0x00000000002a7308 */ /* 0x0004a20000002400 */
[----:B-1----:R-:W-:-:S06]  /*4d70*/  FMUL.FTZ R2, R23, c[0x0][0x320] ;  /* 0x0000c80017027a20 */ /* 0x002fcc0000410000 */
[----:B------:R-:W-:Y:S01]  /*4d80*/  HMMA.16816.F32.BF16 R20, R4, R54, R28 ;  /* 0x000000360414723c */ /* 0x000fe2000004181c */
[----:B------:R-:W1:Y:S07]  /*4d90*/  MUFU.TANH R50, R2 ;  /* 0x0000000200327308 */ /* 0x000e6e0000002400 */
[----:B------:R-:W-:Y:S02]  /*4da0*/  FMUL.FTZ R3, R14, c[0x0][0x320] ;  /* 0x0000c8000e037a20 */ /* 0x000fe40000410000 */
[----:B--2---:R-:W-:-:S04]  /*4db0*/  FMUL.FTZ R0, R43, c[0x0][0x320] ;  /* 0x0000c8002b007a20 */ /* 0x004fc80000410000 */
[----:B------:R2:W1:Y:S08]  /*4dc0*/  MUFU.TANH R40, R0 ;  /* 0x0000000000287308 */ /* 0x0004700000002400 */
[----:B------:R-:W1:Y:S01]  /*4dd0*/  MUFU.TANH R19, R3 ;  /* 0x0000000300137308 */ /* 0x000e620000002400 */
[----:B--2---:R-:W-:-:S07]  /*4de0*/  FMUL.FTZ R0, R32, c[0x0][0x320] ;  /* 0x0000c80020007a20 */ /* 0x004fce0000410000 */
[----:B------:R2:W1:Y:S02]  /*4df0*/  MUFU.TANH R31, R0 ;  /* 0x00000000001f7308 */ /* 0x0004640000002400 */
[----:B--2---:R-:W-:-:S06]  /*4e00*/  FMUL.FTZ R0, R33, c[0x0][0x320] ;  /* 0x0000c80021007a20 */ /* 0x004fcc0000410000 */
        /* <DEDUP_REMOVED lines=17> */
[----:B--2---:R-:W-:-:S04]  /*4f20*/  IADD3 R0, R212, R203, RZ ;  /* 0x000000cbd4007210 */ /* 0x004fc80007ffe0ff */
[----:B------:R-:W-:Y:S01]  /*4f30*/  MOV R4, R0 ;  /* 0x0000000000047202 */ /* 0x000fe20000000f00 */
[----:B------:R-:W-:-:S04]  /*4f40*/  @P0 IMAD.HI.U32 R2, R0, c[0x0][0x2c8], RZ ;  /* 0x0000b20000020a27 */ /* 0x000fc800078e00ff */
[----:B------:R-:W-:Y:S01]  /*4f50*/  FMUL.FTZ R0, R15, c[0x0][0x320] ;  /* 0x0000c8000f007a20 */ /* 0x000fe20000410000 */
[----:B------:R-:W-:Y:S01]  /*4f60*/  @P0 SHF.R.U32.HI R4, RZ, c[0x0][0x2cc], R2 ;  /* 0x0000b300ff040a19 */ /* 0x000fe20000011602 */
[----:B------:R-:W-:Y:S02]  /*4f70*/  FMUL.FTZ R2, R10, c[0x0][0x320] ;  /* 0x0000c8000a027a20 */ /* 0x000fe40000410000 */
[----:B------:R2:W1:Y:S02]  /*4f80*/  MUFU.TANH R18, R0 ;  /* 0x0000000000127308 */ /* 0x0004640000002400 */
[----:B------:R-:W5:Y:S06]  /*4f90*/  SHFL.IDX PT, R3, R4, RZ, 0x1c1f ;  /* 0x001c1fff04037589 */ /* 0x000f6c00000e0000 */
[----:B------:R1:W1:Y:S01]  /*4fa0*/  MUFU.TANH R10, R2 ;  /* 0x00000002000a7308 */ /* 0x0002620000002400 */
[----:B--2---:R-:W-:Y:S01]  /*4fb0*/  FMUL.FTZ R0, R8, c[0x0][0x320] ;  /* 0x0000c80008007a20 */ /* 0x004fe20000410000 */
[----:B------:R-:W-:-:S06]  /*4fc0*/  IADD3 R8, -R191, R92, RZ ;  /* 0x0000005cbf087210 */ /* 0x000fcc0007ffe1ff */
[----:B------:R2:W2:Y:S01]  /*4fd0*/  MUFU.TANH R12, R0 ;  /* 0x00000000000c7308 */ /* 0x0004a20000002400 */
[----:B-1----:R-:W-:-:S07]  /*4fe0*/  FMUL.FTZ R2, R11, c[0x0][0x320] ;  /* 0x0000c8000b027a20 */ /* 0x002fce0000410000 */
[----:B------:R-:W1:Y:S01]  /*4ff0*/  MUFU.TANH R28, R2 ;  /* 0x00000002001c7308 */ /* 0x000e620000002400 */
[----:B--2---:R-:W-:-:S07]  /*5000*/  FMUL.FTZ R0, R9, c[0x0][0x320] ;  /* 0x0000c80009007a20 */ /* 0x004fce0000410000 */
[----:B------:R2:W1:Y:S02]  /*5010*/  MUFU.TANH R9, R0 ;  /* 0x0000000000097308 */ /* 0x0004640000002400 */
[----:B--2---:R-:W-:-:S04]  /*5020*/  IADD3 R0, R189, 0x1, -R178 ;  /* 0x00000001bd007810 */ /* 0x004fc80007ffe8b2 */
[----:B------:R-:W-:-:S04]  /*5030*/  IADD3 R0, -R190, R0, -R191 ;  /* 0x00000000be007210 */ /* 0x000fc80007ffe9bf */
[C---:B------:R-:W-:Y:S02]  /*5040*/  IADD3 R6, R0.reuse, c[0x0][0x328], RZ ;  /* 0x0000ca0000067a10 */ /* 0x040fe40007ffe0ff */
[----:B------:R-:W-:Y:S02]  /*5050*/  IADD3 R7, R0, UR4, RZ ;  /* 0x0000000400077c10 */ /* 0x000fe4000fffe0ff */
[-C--:B-----5:R-:W-:Y:S02]  /*5060*/  IADD3 R2, R6, R3.reuse, RZ ;  /* 0x0000000306027210 */ /* 0x0a0fe40007ffe0ff */
[----:B------:R-:W-:Y:S02]  /*5070*/  IADD3 R0, R7, R3, RZ ;  /* 0x0000000307007210 */ /* 0x000fe40007ffe0ff */
[----:B------:R-:W-:Y:S01]  /*5080*/  IMNMX R2, R8, R2, PT ;  /* 0x0000000208027217 */ /* 0x000fe20003800200 */
[----:B------:R-:W-:Y:S05]  /*5090*/  @!P4 BRA `(.L_x_2057) ;  /* 0x000001500000c947 */ /* 0x000fea0003800000 */
[----:B-1-34-:R-:W-:Y:S01]  /*50a0*/  IADD3 R3, -R190, R189, R3 ;  /* 0x000000bdbe037210 */ /* 0x01afe20007ffe103 */
        /* <DEDUP_REMOVED lines=10> */
.L_x_2059:
[----:B------:R-:W-:-:S04]  /*5150*/  MOV R5, 0x1 ;  /* 0x0000000100057802 */ /* 0x000fc80000000f00 */
[----:B------:R-:W-:-:S13]  /*5160*/  ISETP.NE.AND P0, PT, R5, c[0x0][0x32c], PT ;  /* 0x0000cb0005007a0c */ /* 0x000fda0003f05270 */
[----:B------:R-:W-:-:S05]  /*5170*/  @P0 IMAD.HI.U32 R5, R3, c[0x0][0x330], RZ ;  /* 0x0000cc0003050a27 */ /* 0x000fca00078e00ff */
[----:B------:R-:W-:Y:S02]  /*5180*/  @P0 SHF.R.U32.HI R3, RZ, c[0x0][0x334], R5 ;  /* 0x0000cd00ff030a19 */ /* 0x000fe40000011605 */
.L_x_2060:
[----:B------:R-:W-:Y:S05]  /*5190*/  BSYNC B0 ;  /* 0x0000000000007941 */ /* 0x000fea0003800000 */
.L_x_2058:
[----:B------:R-:W-:-:S04]  /*51a0*/  IMAD R3, R3, c[0x0][0x32c], -R178 ;  /* 0x0000cb0003037a24 */ /* 0x000fc800078e0ab2 */
[----:B------:R-:W-:-:S05]  /*51b0*/  IMAD.IADD R3, R3, 0x1, -R191 ;  /* 0x0000000103037824 */ /* 0x000fca00078e0abf */
[----:B------:R-:W-:Y:S02]  /*51c0*/  IADD3 R5, R3, c[0x0][0x32c], RZ ;  /* 0x0000cb0003057a10 */ /* 0x000fe40007ffe0ff */
[----:B------:R-:W-:Y:S02]  /*51d0*/  IMNMX R0, R0, R3, !PT ;  /* 0x0000000300007217 */ /* 0x000fe40007800200 */
[----:B------:R-:W-:Y:S02]  /*51e0*/  IMNMX R2, R2, R5, PT ;  /* 0x0000000502027217 */ /* 0x000fe40003800200 */
.L_x_2057:
[----:B-1-34-:R-:W-:Y:S01]  /*51f0*/  ISETP.GT.AND P3, PT, R181, RZ, PT ;  /* 0x000000ffb500720c */ /* 0x01afe20003f64270 */
[----:B------:R-:W1:Y:S03]  /*5200*/  SHFL.IDX PT, R3, R4, 0x1, 0x1c1f ;  /* 0x003c1f0004037f89 */ /* 0x000e6600000e0000 */
        /* <DEDUP_REMOVED lines=46> */
[----:B-1----:R-:W-:-:S03]  /*54f0*/  IMAD.IADD R0, R7, 0x1, R3 ;  /* 0x0000000107007824 */ /* 0x002fc600078e0203 */
[----:B------:R-:W-:Y:S01]  /*5500*/  ISETP.LT.OR P0, PT, R2, 0x3a, P0 ;  /* 0x0000003a0200780c */ /* 0x000fe20000701670 */
[----:B------:R-:W-:-:S03]  /*5510*/  IMAD.IADD R2, R6, 0x1, R3 ;  /* 0x0000000106027824 */ /* 0x000fc600078e0203 */
[----:B------:R-:W-:Y:S02]  /*5520*/  FSEL R75, R9, -INF , !P0 ;  /* 0xff800000094b7808 */ /* 0x000fe40004000000 */
        /* <DEDUP_REMOVED lines=13> */
.L_x_2063:
[----:B------:R-:W-:-:S04]  /*5600*/  MOV R4, 0x1 ;  /* 0x0000000100047802 */ /* 0x000fc80000000f00 */
[----:B------:R-:W-:-:S13]  /*5610*/  ISETP.NE.AND P0, PT, R4, c[0x0][0x32c], PT ;  /* 0x0000cb0004007a0c */ /* 0x000fda0003f05270 */
[----:B------:R-:W-:-:S05]  /*5620*/  @P0 IMAD.HI.U32 R4, R3, c[0x0][0x330], RZ ;  /* 0x0000cc0003040a27 */ /* 0x000fca00078e00ff */
[----:B------:R-:W-:Y:S02]  /*5630*/  @P0 SHF.R.U32.HI R3, RZ, c[0x0][0x334], R4 ;  /* 0x0000cd00ff030a19 */ /* 0x000fe40000011604 */
.L_x_2064:
[----:B------:R-:W-:Y:S05]  /*5640*/  BSYNC B0 ;  /* 0x0000000000007941 */ /* 0x000fea0003800000 */
.L_x_2062:
[----:B------:R-:W-:-:S04]  /*5650*/  IMAD R3, R3, c[0x0][0x32c], -R178 ;  /* 0x0000cb0003037a24 */ /* 0x000fc800078e0ab2 */
[----:B------:R-:W-:-:S05]  /*5660*/  IMAD.IADD R3, R3, 0x1, -R191 ;  /* 0x0000000103037824 */ /* 0x000fca00078e0abf */
[----:B------:R-:W-:Y:S02]  /*5670*/  IADD3 R4, R3, c[0x0][0x32c], RZ ;  /* 0x0000cb0003047a10 */ /* 0x000fe40007ffe0ff */
[----:B------:R-:W-:Y:S02]  /*5680*/  IMNMX R0, R0, R3, !PT ;  /* 0x0000000300007217 */ /* 0x000fe40007800200 */
[----:B------:R-:W-:Y:S02]  /*5690*/  IMNMX R2, R2, R4, PT ;  /* 0x0000000402027217 */ /* 0x000fe40003800200 */
.L_x_2061:
[----:B------:R-:W-:Y:S01]  /*56a0*/  ISETP.GT.AND P0, PT, R0, 0x1, P3 ;  /* 0x000000010000780c */ /* 0x000fe20001f04270 */
[----:B------:R-:W2:Y:S01]  /*56b0*/  LDL R92, [R1+0x4] ;  /* 0x00000400015c7983 */ /* 0x000ea20000100800 */
[----:B------:R-:W-:Y:S01]  /*56c0*/  FMNMX.FTZ R3, R11, R14, !PT ;  /* 0x0000000e0b037209 */ /* 0x000fe20007810000 */
[----:B------:R-:W-:-:S04]  /*56d0*/  DEPBAR.LE SB0, 0x2 ;  /* 0x000080800000791a */ /* 0x000fc80000000000 */
[----:B------:R-:W-:Y:S01]  /*56e0*/  BAR.SYNC.DEFER_BLOCKING 0x0 ;  /* 0x0000000000007b1d */ /* 0x000fe20000010000 */
[----:B------:R-:W-:Y:S02]  /*56f0*/  ISETP.LT.OR P0, PT, R2, 0x2, P0 ;  /* 0x000000020200780c */ /* 0x000fe40000701670 */
[----:B------:R-:W-:Y:S02]  /*5700*/  FMNMX.FTZ R3, R15, R3, !PT ;  /* 0x000000030f037209 */ /* 0x000fe40007810000 */
[----:B------:R-:W-:Y:S01]  /*5710*/  FSEL R7, R74, -INF , !P0 ;  /* 0xff8000004a077808 */ /* 0x000fe20004000000 */
[----:B------:R-:W-:Y:S01]  /*5720*/  BSSY B0, `(.L_x_2065) ;  /* 0x00001af000007945 */ /* 0x000fe20003800000 */
        /* <DEDUP_REMOVED lines=8> */
[----:B------:R-:W-:Y:S01]  /*57b0*/  FMNMX.FTZ R3, R23, R3, !PT ;  /* 0x0000000317037209 */ /* 0x000fe20007810000 */
[----:B------:R-:W-:Y:S01]  /*57c0*/  LDSM.16.MT88.4 R36, [R172] ;  /* 0x00000000ac24783b */ /* 0x000fe20000004200 */
[----:B------:R-:W-:-:S02]  /*57d0*/  FSEL R9, R58, -INF , !P0 ;  /* 0xff8000003a097808 */ /* 0x000fc40004000000 */
[----:B------:R-:W-:Y:S01]  /*57e0*/  ISETP.GT.AND P0, PT, R0, 0x10, P3 ;  /* 0x000000100000780c */ /* 0x000fe20001f04270 */
[----:B------:R-:W-:Y:S01]  /*57f0*/  LDSM.16.MT88.4 R60, [R171+0x2000] ;  /* 0x00200000ab3c783b */ /* 0x000fe20000004200 */
[----:B------:R-:W-:Y:S02]  /*5800*/  FMNMX.FTZ R3, R25, R3, !PT ;  /* 0x0000000319037209 */ /* 0x000fe40007810000 */
[----:B------:R-:W-:Y:S02]  /*5810*/  ISETP.LT.OR P0, PT, R2, 0x11, P0 ;  /* 0x000000110200780c */ /* 0x000fe40000701670 */
[----:B------:R-:W-:Y:S02]  /*5820*/  FMNMX.FTZ R3, R73, R3, !PT ;  /* 0x0000000349037209 */ /* 0x000fe40007810000 */
[----:B------:R-:W-:Y:S02]  /*5830*/  FSEL R16, R57, -INF , !P0 ;  /* 0xff80000039107808 */ /* 0x000fe40004000000 */
[----:B------:R-:W-:Y:S01]  /*5840*/  ISETP.GT.AND P0, PT, R0, 0x11, P3 ;  /* 0x000000110000780c */ /* 0x000fe20001f04270 */
[----:B------:R-:W-:Y:S01]  /*5850*/  LDSM.16.MT88.4 R56, [R220+0x2000] ;  /* 0x00200000dc38783b */ /* 0x000fe20000004200 */
        /* <DEDUP_REMOVED lines=14> */
[----:B------:R-:W-:Y:S01]  /*5940*/  ISETP.GT.AND P0, PT, R0, 0x20, P3 ;  /* 0x000000200000780c */ /* 0x000fe20001f04270 */
[----:B------:R-:W-:Y:S01]  /*5950*/  LDSM.16.MT88.4 R40, [R172+0x800] ;  /* 0x00080000ac28783b */ /* 0x000fe20000004200 */
[----:B------:R-:W-:Y:S02]  /*5960*/  FMNMX.FTZ R3, R75, R3, !PT ;  /* 0x000000034b037209 */ /* 0x000fe40007810000 */
[----:B------:R-:W-:-:S03]  /*5970*/  ISETP.LT.OR P0, PT, R2, 0x21, P0 ;  /* 0x000000210200780c */ /* 0x000fc60000701670 */
[----:B------:R-:W1:Y:S01]  /*5980*/  SHFL.BFLY PT, R5, R3, 0x2, 0x1f ;  /* 0x0c401f0003057f89 */ /* 0x000e6200000e0000 */
[----:B------:R-:W-:Y:S02]  /*5990*/  FSEL R66, R33, -INF , !P0 ;  /* 0xff80000021427808 */ /* 0x000fe40004000000 */
[----:B------:R-:W-:-:S04]  /*59a0*/  ISETP.GT.AND P0, PT, R0, 0x21, P3 ;  /* 0x000000210000780c */ /* 0x000fc80001f04270 */
[----:B------:R-:W-:-:S04]  /*59b0*/  ISETP.LT.OR P0, PT, R2, 0x22, P0 ;  /* 0x000000220200780c */ /* 0x000fc80000701670 */
[----:B------:R-:W-:Y:S02]  /*59c0*/  FSEL R67, R32, -INF , !P0 ;  /* 0xff80000020437808 */ /* 0x000fe40004000000 */
[----:B------:R-:W-:Y:S01]  /*59d0*/  ISETP.GT.AND P0, PT, R0, 0x28, P3 ;  /* 0x000000280000780c */ /* 0x000fe20001f04270 */
[----:B------:R-:W-:Y:S03]  /*59e0*/  LDSM.16.MT88.4 R32, [R171+0x800] ;  /* 0x00080000ab20783b */ /* 0x000fe60000004200 */
        /* <DEDUP_REMOVED lines=17> */
[----:B------:R-:W-:Y:S02]  /*5b00*/  ISETP.GT.AND P0, PT, R0, 0x39, P3 ;  /* 0x000000390000780c */ /* 0x000fe40001f04270 */
[----:B------:R-:W-:Y:S02]  /*5b10*/  FMNMX.FTZ R4, R6, R7, !PT ;  /* 0x0000000706047209 */ /* 0x000fe40007810000 */
[----:B------:R-:W-:Y:S02]  /*5b20*/  ISETP.LT.OR P0, PT, R2, 0x3a, P0 ;  /* 0x0000003a0200780c */ /* 0x000fe40000701670 */
[----:B------:R-:W-:Y:S02]  /*5b30*/  FMNMX.FTZ R4, R8, R4, !PT ;  /* 0x0000000408047209 */ /* 0x000fe40007810000 */
[----:B------:R-:W-:-:S02]  /*5b40*/  FSEL R161, R28, -INF , !P0 ;  /* 0xff8000001ca17808 */ /* 0x000fc40004000000 */
[----:B------:R-:W-:Y:S01]  /*5b50*/  FMNMX.FTZ R4, R9, R4, !PT ;  /* 0x0000000409047209 */ /* 0x000fe20007810000 */
[----:B------:R-:W-:Y:S03]  /*5b60*/  LDSM.16.MT88.4 R28, [R218+0x800] ;  /* 0x00080000da1c783b */ /* 0x000fe60000004200 */
        /* <DEDUP_REMOVED lines=14> */
[----:B------:R-:W3:Y:S01]  /*5c50*/  SHFL.BFLY PT, R3, R2, 0x2, 0x1f ;  /* 0x0c401f0002037f89 */ /* 0x000ee200000e0000 */
[----:B-1----:R-:W-:-:S04]  /*5c60*/  FMNMX.FTZ R101, R0, R4, !PT ;  /* 0x0000000400657209 */ /* 0x002fc80007810000 */
[C---:B------:R-:W-:Y:S01]  /*5c70*/  FSETP.NEU.FTZ.AND P0, PT, R101.reuse, -INF , PT ;  /* 0xff8000006500780b */ /* 0x040fe20003f1d000 */
[----:B------:R-:W-:Y:S01]  /*5c80*/  FMUL.FTZ R0, R101, c[0x0][0x2d0] ;  /* 0x0000b40065007a20 */ /* 0x000fe20000410000 */
[----:B---3--:R-:W-:-:S04]  /*5c90*/  FMNMX.FTZ R2, R2, R3, !PT ;  /* 0x0000000302027209 */ /* 0x008fc80007810000 */
[----:B------:R-:W-:Y:S01]  /*5ca0*/  FSEL R0, R0, RZ, P0 ;  /* 0x000000ff00007208 */ /* 0x000fe20000000000 */
[----:B------:R-:W1:Y:S04]  /*5cb0*/  SHFL.BFLY PT, R4, R2, 0x1, 0x1f ;  /* 0x0c201f0002047f89 */ /* 0x000e6800000e0000 */
[----:B------:R-:W-:-:S04]  /*5cc0*/  FFMA.FTZ R3, R11, c[0x0][0x2d0], -R0 ;  /* 0x0000b4000b037a23 */ /* 0x000fc80000010800 */
[----:B------:R3:W-:Y:S01]  /*5cd0*/  MUFU.EX2 R102, R3 ;  /* 0x0000000300667308 */ /* 0x0007e20000000800 */
[----:B-1----:R-:W-:Y:S01]  /*5ce0*/  FMNMX.FTZ R100, R2, R4, !PT ;  /* 0x0000000402647209 */ /* 0x002fe20007810000 */
[--C-:B------:R-:W-:Y:S02]  /*5cf0*/  FFMA.FTZ R2, R15, c[0x0][0x2d0], -R0.reuse ;  /* 0x0000b4000f027a23 */ /* 0x100fe40000010800 */
[----:B---3--:R-:W-:Y:S01]  /*5d00*/  FFMA.FTZ R3, R14, c[0x0][0x2d0], -R0 ;  /* 0x0000b4000e037a23 */ /* 0x008fe20000010800 */
[----:B------:R-:W-:-:S03]  /*5d10*/  FSETP.NEU.FTZ.AND P0, PT, R100, -INF , PT ;  /* 0xff8000006400780b */ /* 0x000fc60003f1d000 */
[----:B------:R1:W-:Y:S01]  /*5d20*/  MUFU.EX2 R156, R2 ;  /* 0x00000002009c7308 */ /* 0x0003e20000000800 */
[----:B------:R-:W3:Y:S07]  /*5d30*/  LDSM.16.MT88.4 R12, [R171] ;  /* 0x00000000ab0c783b */ /* 0x000eee0000004200 */
[----:B------:R4:W-:Y:S01]  /*5d40*/  MUFU.EX2 R74, R3 ;  /* 0x00000003004a7308 */ /* 0x0009e20000000800 */
[----:B-1----:R-:W-:-:S05]  /*5d50*/  FMUL.FTZ R2, R100, c[0x0][0x2d0] ;  /* 0x0000b40064027a20 */ /* 0x002fca0000410000 */
[----:B------:R-:W-:Y:S01]  /*5d60*/  FSEL R2, R2, RZ, P0 ;  /* 0x000000ff02027208 */ /* 0x000fe20000000000 */
[----:B----4-:R-:W-:-:S04]  /*5d70*/  FFMA.FTZ R3, R17, c[0x0][0x2d0], -R0 ;  /* 0x0000b40011037a23 */ /* 0x010fc80000010800 */
[----:B------:R1:W4:Y:S02]  /*5d80*/  MUFU.EX2 R157, R3 ;  /* 0x00000003009d7308 */ /* 0x0003240000000800 */
[----:B-1----:R-:W-:Y:S01]  /*5d90*/  FFMA.FTZ R3, R6, c[0x0][0x2d0], -R2 ;  /* 0x0000b40006037a23 */ /* 0x002fe20000010802 */
[----:B----4-:R-:W-:-:S05]  /*5da0*/  F2FP.BF16.PACK_AB R10, R157, R156 ;  /* 0x0000009c9d0a723e */ /* 0x010fca00000010ff */
[----:B------:R1:W-:Y:S02]  /*5db0*/  MUFU.EX2 R65, R3 ;  /* 0x0000000300417308 */ /* 0x0003e40000000800 */
[--C-:B-1----:R-:W-:Y:S02]  /*5dc0*/  FFMA.FTZ R3, R7, c[0x0][0x2d0], -R2.reuse ;  /* 0x0000b40007037a23 */ /* 0x102fe40000010802 */
[----:B------:R-:W1:Y:S04]  /*5dd0*/  LDSM.16.MT88.4 R4, [R218] ;  /* 0x00000000da04783b */ /* 0x000e680000004200 */
[----:B------:R4:W5:Y:S02]  /*5de0*/  MUFU.EX2 R64, R3 ;  /* 0x0000000300407308 */ /* 0x0009640000000800 */
[----:B----4-:R-:W-:Y:S01]  /*5df0*/  FFMA.FTZ R3, R8, c[0x0][0x2d0], -R2 ;  /* 0x0000b40008037a23 */ /* 0x010fe20000010802 */
[----:B------:R-:W-:-:S05]  /*5e00*/  F2FP.BF16.PACK_AB R8, R74, R102 ;  /* 0x000000664a08723e */ /* 0x000fca00000010ff */
[----:B------:R4:W-:Y:S02]  /*5e10*/  MUFU.EX2 R137, R3 ;  /* 0x0000000300897308 */ /* 0x0009e40000000800 */
[----:B----4-:R-:W-:Y:S01]  /*5e20*/  FFMA.FTZ R3, R9, c[0x0][0x2d0], -R2 ;  /* 0x0000b40009037a23 */ /* 0x010fe20000010802 */
[----:B-----5:R-:W-:-:S05]  /*5e30*/  F2FP.BF16.PACK_AB R9, R64, R65 ;  /* 0x000000414009723e */ /* 0x020fca00000010ff */
[----:B------:R4:W5:Y:S02]  /*5e40*/  MUFU.EX2 R139, R3 ;  /* 0x00000003008b7308 */ /* 0x0009640000000800 */
[----:B----4-:R-:W-:Y:S01]  /*5e50*/  FFMA.FTZ R3, R20, c[0x0][0x2d0], -R0 ;  /* 0x0000b40014037a23 */ /* 0x010fe20000010800 */
[----:B-----5:R-:W-:-:S05]  /*5e60*/  F2FP.BF16.PACK_AB R11, R139, R137 ;  /* 0x000000898b0b723e */ /* 0x020fca00000010ff */
[----:B------:R4:W-:Y:S02]  /*5e70*/  MUFU.EX2 R214, R3 ;  /* 0x0000000300d67308 */ /* 0x0009e40000000800 */
[C---:B---3--:R-:W-:Y:S08]  /*5e80*/  HMMA.16816.F32.BF16 R52, R8.reuse, R12, RZ ;  /* 0x0000000c0834723c */ /* 0x048ff000000418ff */
[----:B------:R-:W-:Y:S01]  /*5e90*/  HMMA.16816.F32.BF16 R44, R8, R14, RZ ;  /* 0x0000000e082c723c */ /* 0x000fe200000418ff */
[----:B----4-:R-:W-:-:S04]  /*5ea0*/  FFMA.FTZ R3, R21, c[0x0][0x2d0], -R0 ;  /* 0x0000b40015037a23 */ /* 0x010fc80000010800 */
[----:B------:R3:W4:Y:S03]  /*5eb0*/  MUFU.EX2 R216, R3 ;  /* 0x0000000300d87308 */ /* 0x0007260000000800 */
[----:B------:R-:W-:Y:S01]  /*5ec0*/  HMMA.16816.F32.BF16 R12, R8, R38, RZ ;  /* 0x00000026080c723c */ /* 0x000fe200000418ff */
[----:B---3--:R-:W-:-:S04]  /*5ed0*/  FFMA.FTZ R3, R23, c[0x0][0x2d0], -R0 ;  /* 0x0000b40017037a23 */ /* 0x008fc80000010800 */
[----:B------:R3:W-:Y:S02]  /*5ee0*/  MUFU.EX2 R215, R3 ;  /* 0x0000000300d77308 */ /* 0x0007e40000000800 */
[----:B---3--:R-:W-:Y:S02]  /*5ef0*/  FFMA.FTZ R3, R25, c[0x0][0x2d0], -R0 ;  /* 0x0000b40019037a23 */ /* 0x008fe40000010800 */
[----:B-1----:R-:W-:Y:S04]  /*5f00*/  HMMA.16816.F32.BF16 R24, R8, R4, RZ ;  /* 0x000000040818723c */ /* 0x002fe800000418ff */
[----:B------:R1:W3:Y:S03]  /*5f10*/  MUFU.EX2 R217, R3 ;  /* 0x0000000300d97308 */ /* 0x0002e60000000800 */
[----:B----4-:R-:W-:Y:S01]  /*5f20*/  F2FP.BF16.PACK_AB R4, R216, R214 ;  /* 0x000000d6d804723e */ /* 0x010fe200000010ff */
[----:B-1----:R-:W-:-:S02]  /*5f30*/  FFMA.FTZ R3, R16, c[0x0][0x2d0], -R2 ;  /* 0x0000b40010037a23 */ /* 0x002fc40000010802 */
[----:B------:R-:W-:Y:S01]  /*5f40*/  HMMA.16816.F32.BF16 R16, R8, R36, RZ ;  /* 0x000000240810723c */ /* 0x000fe200000418ff */
[----:B------:R-:W-:Y:S01]  /*5f50*/  LDSM.16.MT88.4 R36, [R218+0x2800] ;  /* 0x00280000da24783b */ /* 0x000fe20000004200 */
[----:B------:R1:W-:Y:S02]  /*5f60*/  MUFU.EX2 R160, R3 ;  /* 0x0000000300a07308 */ /* 0x0003e40000000800 */
[----:B-1----:R-:W-:-:S04]  /*5f70*/  FFMA.FTZ R3, R22, c[0x0][0x2d0], -R2 ;  /* 0x0000b40016037a23 */ /* 0x002fc80000010802 */
[----:B------:R-:W-:Y:S02]  /*5f80*/  HMMA.16816.F32.BF16 R20, R8, R6, RZ ;  /* 0x000000060814723c */ /* 0x000fe400000418ff */
[----:B------:R1:W4:Y:S05]  /*5f90*/  MUFU.EX2 R138, R3 ;  /* 0x00000003008a7308 */ /* 0x00032a0000000800 */
[----:B---3--:R-:W-:Y:S01]  /*5fa0*/  F2FP.BF16.PACK_AB R6, R217, R215 ;  /* 0x000000d7d906723e */ /* 0x008fe200000010ff */
[----:B-1----:R-:W-:Y:S01]  /*5fb0*/  FFMA.FTZ R3, R48, c[0x0][0x2d0], -R2 ;  /* 0x0000b40030037a23 */ /* 0x002fe20000010802 */
[----:B----4-:R-:W-:-:S03]  /*5fc0*/  F2FP.BF16.PACK_AB R5, R138, R160 ;  /* 0x000000a08a05723e */ /* 0x010fc600000010ff */
[----:B------:R1:W-:Y:S02]  /*5fd0*/  MUFU.EX2 R179, R3 ;  /* 0x0000000300b37308 */ /* 0x0003e40000000800 */
[----:B-1----:R-:W-:Y:S02]  /*5fe0*/  FFMA.FTZ R3, R49, c[0x0][0x2d0], -R2 ;  /* 0x0000b40031037a23 */ /* 0x002fe40000010802 */
[----:B--2---:R-:W1:Y:S04]  /*5ff0*/  LDSM.16.MT88.4 R48, [R92] ;  /* 0x000000005c30783b */ /* 0x004e680000004200 */
        /* <DEDUP_REMOVED lines=26> */
[----:B--2---:R-:W-:-:S07]  /*61a0*/  FFMA.FTZ R3, R66, c[0x0][0x2d0], -R2 ;  /* 0x0000b40042037a23 */ /* 0x004fce0000010802 */
[C---:B------:R-:W-:Y:S01]  /*61b0*/  HMMA.16816.F32.BF16 R28, R8.reuse, R62, RZ ;  /* 0x0000003e081c723c */ /* 0x040fe200000418ff */
[----:B------:R-:W2:Y:S07]  /*61c0*/  LDSM.16.MT88.4 R60, [R171+0x4000] ;  /* 0x00400000ab3c783b */ /* 0x000eae0000004200 */
[----:B----4-:R-:W-:Y:S08]  /*61d0*/  HMMA.16816.F32.BF16 R16, R8, R20, RZ ;  /* 0x000000140810723c */ /* 0x010ff000000418ff */
[C---:B------:R-:W-:Y:S08]  /*61e0*/  HMMA.16816.F32.BF16 R140, R4.reuse, R26, R12 ;  /* 0x0000001a048c723c */ /* 0x040ff0000004180c */
[----:B-----5:R-:W-:Y:S01]  /*61f0*/  HMMA.16816.F32.BF16 R128, R4, R40, R32 ;  /* 0x000000280480723c */ /* 0x020fe20000041820 */
[----:B------:R-:W3:Y:S07]  /*6200*/  LDSM.16.MT88.4 R32, [R218+0x4000] ;  /* 0x00400000da20783b */ /* 0x000eee0000004200 */
        /* <DEDUP_REMOVED lines=10> */
[----:B--2---:R-:W-:Y:S08]  /*62b0*/  HMMA.16816.F32.BF16 R12, R8, R60, RZ ;  /* 0x0000003c080c723c */ /* 0x004ff000000418ff */
[C---:B------:R-:W-:Y:S08]  /*62c0*/  HMMA.16816.F32.BF16 R80, R4.reuse, R46, R16 ;  /* 0x0000002e0450723c */ /* 0x040ff00000041810 */
[----:B------:R-:W-:Y:S01]  /*62d0*/  HMMA.16816.F32.BF16 R96, R4, R48, R28 ;  /* 0x000000300460723c */ /* 0x000fe2000004181c */
[----:B------:R-:W2:Y:S07]  /*62e0*/  LDSM.16.MT88.4 R28, [R172+0x4000] ;  /* 0x00400000ac1c783b */ /* 0x000eae0000004200 */
[C---:B---3--:R-:W-:Y:S08]  /*62f0*/  HMMA.16816.F32.BF16 R16, R8.reuse, R32, RZ ;  /* 0x000000200810723c */ /* 0x048ff000000418ff */
        /* <DEDUP_REMOVED lines=8> */
[----:B--2---:R-:W-:Y:S08]  /*6380*/  HMMA.16816.F32.BF16 R12, R8, R28, RZ ;  /* 0x0000001c080c723c */ /* 0x004ff000000418ff */
        /* <DEDUP_REMOVED lines=8> */
[----:B-1----:R1:W-:Y:S02]  /*6410*/  MUFU.EX2 R92, R3 ;  /* 0x00000003005c7308 */ /* 0x0023e40000000800 */
        /* <DEDUP_REMOVED lines=13> */
[--C-:B------:R-:W-:Y:S02]  /*64f0*/  FFMA.FTZ R14, R95, c[0x0][0x2d0], -R0.reuse ;  /* 0x0000b4005f0e7a23 */ /* 0x100fe40000010800 */
[----:B------:R-:W-:Y:S02]  /*6500*/  FFMA.FTZ R0, R75, c[0x0][0x2d0], -R0 ;  /* 0x0000b4004b007a23 */ /* 0x000fe40000010800 */
[----:B------:R2:W3:Y:S08]  /*6510*/  MUFU.EX2 R102, R3 ;  /* 0x0000000300667308 */ /* 0x0004f00000000800 */
[----:B------:R4:W-:Y:S01]  /*6520*/  MUFU.EX2 R183, R0 ;  /* 0x0000000000b77308 */ /* 0x0009e20000000800 */
[----:B--2---:R-:W-:Y:S01]  /*6530*/  FFMA.FTZ R3, R68, c[0x0][0x2d0], -R2 ;  /* 0x0000b40044037a23 */ /* 0x004fe20000010802 */
[----:B---3--:R-:W-:-:S06]  /*6540*/  F2FP.BF16.PACK_AB R5, R102, R92 ;  /* 0x0000005c6605723e */ /* 0x008fcc00000010ff */
[----:B------:R-:W-:Y:S01]  /*6550*/  MUFU.EX2 R14, R14 ;  /* 0x0000000e000e7308 */ /* 0x000fe20000000800 */
[----:B----4-:R-:W-:-:S07]  /*6560*/  FFMA.FTZ R0, R163, c[0x0][0x2d0], -R2 ;  /* 0x0000b400a3007a23 */ /* 0x010fce0000010802 */
[----:B------:R2:W-:Y:S08]  /*6570*/  MUFU.EX2 R103, R3 ;  /* 0x0000000300677308 */ /* 0x0005f00000000800 */
[----:B------:R-:W-:Y:S01]  /*6580*/  MUFU.EX2 R12, R12 ;  /* 0x0000000c000c7308 */ /* 0x000fe20000000800 */
[----:B--2---:R-:W-:-:S07]  /*6590*/  FFMA.FTZ R3, R69, c[0x0][0x2d0], -R2 ;  /* 0x0000b40045037a23 */ /* 0x004fce0000010802 */
[----:B------:R2:W3:Y:S02]  /*65a0*/  MUFU.EX2 R136, R3 ;  /* 0x0000000300887308 */ /* 0x0004e40000000800 */
[----:B--2---:R-:W-:Y:S01]  /*65b0*/  FADD.FTZ R3, R156, R4 ;  /* 0x000000049c037221 */ /* 0x004fe20000010000 */
[----:B------:R-:W-:Y:S02]  /*65c0*/  F2FP.BF16.PACK_AB R4, R192, R182 ;  /* 0x000000b6c004723e */ /* 0x000fe400000010ff */
[----:B---3--:R-:W-:Y:S01]  /*65d0*/  F2FP.BF16.PACK_AB R7, R136, R103 ;  /* 0x000000678807723e */ /* 0x008fe200000010ff */
[----:B------:R-:W-:Y:S02]  /*65e0*/  FADD.FTZ R15, R157, R3 ;  /* 0x000000039d0f7221 */ /* 0x000fe40000010000 */
[----:B------:R-:W-:-:S04]  /*65f0*/  FADD.FTZ R3, R65, R64 ;  /* 0x0000004041037221 */ /* 0x000fc80000010000 */
        /* <DEDUP_REMOVED lines=26> */
[----:B------:R-:W-:-:S06]  /*67a0*/  F2FP.BF16.PACK_AB R98, R183, R12 ;  /* 0x0000000cb762723e */ /* 0x000fcc00000010ff */
        /* <DEDUP_REMOVED lines=17> */
[----:B------:R-:W-:-:S02]  /*68c0*/  FFMA.FTZ R4, R176, c[0x0][0x2d0], -R2 ;  /* 0x0000b400b0047a23 */ /* 0x000fc40000010802 */
[--C-:B-1----:R-:W-:Y:S02]  /*68d0*/  FFMA.FTZ R0, R173, c[0x0][0x2d0], -R2.reuse ;  /* 0x0000b400ad007a23 */ /* 0x102fe40000010802 */
[----:B------:R-:W-:Y:S01]  /*68e0*/  FFMA.FTZ R2, R161, c[0x0][0x2d0], -R2 ;  /* 0x0000b400a1027a23 */ /* 0x000fe20000010802 */
[----:B------:R1:W-:Y:S08]  /*68f0*/  MUFU.EX2 R8, R4 ;  /* 0x0000000400087308 */ /* 0x0003f00000000800 */
[----:B------:R-:W2:Y:S08]  /*6900*/  MUFU.EX2 R11, R0 ;  /* 0x00000000000b7308 */ /* 0x000eb00000000800 */
[----:B------:R-:W3:Y:S01]  /*6910*/  MUFU.EX2 R9, R2 ;  /* 0x0000000200097308 */ /* 0x000ee20000000800 */
[----:B-1----:R-:W-:Y:S01]  /*6920*/  LDSM.16.MT88.4 R4, [R220+0x5800] ;  /* 0x00580000dc04783b */ /* 0x002fe20000004200 */
[----:B--2---:R-:W-:Y:S01]  /*6930*/  F2FP.BF16.PACK_AB R97, R11, R10 ;  /* 0x0000000a0b61723e */ /* 0x004fe200000010ff */
[----:B------:R-:W-:-:S02]  /*6940*/  FADD.FTZ R0, R137, R3 ;  /* 0x0000000389007221 */ /* 0x000fc40000010000 */
[----:B------:R-:W-:Y:S02]  /*6950*/  FADD.FTZ R3, R214, R15 ;  /* 0x0000000fd6037221 */ /* 0x000fe40000010000 */
        /* <DEDUP_REMOVED lines=18> */
[----:B------:R-:W-:Y:S01]  /*6a80*/  FADD.FTZ R0, R209, R3 ;  /* 0x00000003d1007221 */ /* 0x000fe20000010000 */
[----:B------:R-:W-:Y:S01]  /*6a90*/  IADD3 R3, R181, -0x3, RZ ;  /* 0xfffffffdb5037810 */ /* 0x000fe20007ffe0ff */
[----:B------:R-:W-:Y:S01]  /*6aa0*/  FADD.FTZ R2, R136, R2 ;  /* 0x0000000288027221 */ /* 0x000fe20000010000 */
[----:B------:R-:W-:Y:S01]  /*6ab0*/  HMMA.16816.F32.BF16 R44, R96, R48, R68 ;  /* 0x00000030602c723c */ /* 0x000fe20000041844 */
[----:B------:R-:W-:Y:S01]  /*6ac0*/  FADD.FTZ R0, R14, R0 ;  /* 0x000000000e007221 */ /* 0x000fe20000010000 */
[----:B------:R-:W-:Y:S01]  /*6ad0*/  ISETP.GE.AND P0, PT, R3, R188, PT ;  /* 0x000000bc0300720c */ /* 0x000fe20003f06270 */
[----:B------:R-:W-:Y:S02]  /*6ae0*/  FADD.FTZ R2, R10, R2 ;  /* 0x000000020a027221 */ /* 0x000fe40000010000 */
[----:B------:R-:W-:-:S02]  /*6af0*/  FADD.FTZ R0, R13, R0 ;  /* 0x000000000d007221 */ /* 0x000fc40000010000 */
[----:B------:R-:W-:Y:S01]  /*6b00*/  FADD.FTZ R2, R11, R2 ;  /* 0x000000020b027221 */ /* 0x000fe20000010000 */
[C---:B------:R-:W-:Y:S01]  /*6b10*/  HMMA.16816.F32.BF16 R40, R96.reuse, R42, R64 ;  /* 0x0000002a6028723c */ /* 0x040fe20000041840 */
[----:B------:R-:W1:Y:S01]  /*6b20*/  LDSM.16.MT88.4 R64, [R220+0x3800] ;  /* 0x00380000dc40783b */ /* 0x000e620000004200 */
[----:B------:R-:W-:Y:S02]  /*6b30*/  FADD.FTZ R0, R12, R0 ;  /* 0x000000000c007221 */ /* 0x000fe40000010000 */
[----:B------:R-:W-:Y:S02]  /*6b40*/  FADD.FTZ R2, R8, R2 ;  /* 0x0000000208027221 */ /* 0x000fe40000010000 */
[----:B------:R-:W-:Y:S02]  /*6b50*/  FADD.FTZ R183, R183, R0 ;  /* 0x00000000b7b77221 */ /* 0x000fe40000010000 */
[----:B------:R-:W-:Y:S01]  /*6b60*/  HMMA.16816.F32.BF16 R48, R96, R50, R72 ;  /* 0x000000326030723c */ /* 0x000fe20000041848 */
[----:B------:R-:W2:Y:S01]  /*6b70*/  LDSM.16.MT88.4 R72, [R171+0x5800] ;  /* 0x00580000ab48783b */ /* 0x000ea20000004200 */
[----:B------:R-:W-:-:S06]  /*6b80*/  FADD.FTZ R184, R9, R2 ;  /* 0x0000000209b87221 */ /* 0x000fcc0000010000 */
        /* <DEDUP_REMOVED lines=23> */
[----:B------:R-:W-:Y:S02]  /*6d00*/  IMAD.MOV.U32 R173, RZ, RZ, c[0x0][0x2b8] ;  /* 0x0000ae00ffad7624 */ /* 0x000fe400078e00ff */
[----:B------:R-:W-:-:S02]  /*6d10*/  IMAD R163, R187, 0x20, R205 ;  /* 0x00000020bba37824 */ /* 0x000fc400078e02cd */
[----:B------:R-:W-:Y:S01]  /*6d20*/  IMAD.MOV.U32 R174, RZ, RZ, RZ ;  /* 0x000000ffffae7224 */ /* 0x000fe200078e00ff */
[----:B------:R-:W-:Y:S02]  /*6d30*/  ISETP.NE.AND P5, PT, R173, 0x1, PT ;  /* 0x00000001ad00780c */ /* 0x000fe40003fa5270 */
[C---:B------:R-:W-:Y:S02]  /*6d40*/  IADD3 R2, R163.reuse, R178, R193 ;  /* 0x000000b2a3027210 */ /* 0x040fe40007ffe0c1 */
[----:B------:R-:W-:Y:S02]  /*6d50*/  ISETP.GT.AND P4, PT, R163, 0x3f, PT ;  /* 0x0000003fa300780c */ /* 0x000fe40003f84270 */
[----:B------:R-:W-:-:S05]  /*6d60*/  IADD3 R2, R2, -0x80, RZ ;  /* 0xffffff8002027810 */ /* 0x000fca0007ffe0ff */
        /* <DEDUP_REMOVED lines=10> */
[C---:B------:R-:W-:Y:S01]  /*6e10*/  IMAD.SHL.U32 R18, R185.reuse, 0x2, RZ ;  /* 0x00000002b9127824 */ /* 0x040fe200078e00ff */
        /* <DEDUP_REMOVED lines=23> */
.L_x_2201:
[----:B------:R-:W-:Y:S05]  /*6f90*/  BRA.DIV ~URZ, `(.L_x_2068) ;  /* 0x000111e27f007947 */ /* 0x000fea000b800000 */
[----:B------:R-:W3:Y:S02]  /*6fa0*/  SHFL.IDX PT, R0, R12, RZ, 0x181f ;  /* 0x00181fff0c007589 */ /* 0x000ee400000e0000 */
[----:B---3--:R-:W-:-:S05]  /*6fb0*/  IADD3 R8, P0, R0, R17, RZ ;  /* 0x0000001100087210 */ /* 0x008fca0007f1e0ff */
[----:B--2---:R-:W-:Y:S01]  /*6fc0*/  IMAD.X R9, R4, 0x1, R14, P0 ;  /* 0x0000000104097824 */ /* 0x004fe200000e060e */
[----:B------:R-:W-:-:S05]  /*6fd0*/  IADD3 R6, P0, R0, R16, RZ ;  /* 0x0000001000067210 */ /* 0x000fca0007f1e0ff */
[----:B------:R-:W-:Y:S01]  /*6fe0*/  IMAD.X R7, R4, 0x1, R13, P0 ;  /* 0x0000000104077824 */ /* 0x000fe200000e060d */
[----:B------:R-:W-:Y:S02]  /*6ff0*/  IADD3 R2, P0, R0, R18, RZ ;  /* 0x0000001200027210 */ /* 0x000fe40007f1e0ff */
[----:B------:R-:W2:Y:S03]  /*7000*/  SHFL.IDX PT, R0, R12, 0x1, 0x181f ;  /* 0x00381f000c007f89 */ /* 0x000ea600000e0000 */
[----:B------:R-:W-:Y:S01]  /*7010*/  IMAD.X R3, R4, 0x1, R15, P0 ;  /* 0x0000000104037824 */ /* 0x000fe200000e060f */
[----:B------:R-:W-:Y:S01]  /*7020*/  ISETP.GE.AND P0, PT, R177, c[0x0][0x1d4], PT ;  /* 0x00007500b1007a0c */ /* 0x000fe20003f06270 */
[----:B------:R3:W4:Y:S03]  /*7030*/  SHFL.IDX PT, R4, R5, 0x1, 0x181f ;  /* 0x00381f0005047f89 */ /* 0x00072600000e0000 */
[----:B------:R-:W-:-:S09]  /*7040*/  SEL R11, RZ, 0x10, P0 ;  /* 0x00000010ff0b7807 */ /* 0x000fd20000000000 */
[----:B------:R1:W-:Y:S01]  /*7050*/  LDGSTS.E.BYPASS.LTC128B.128 [R204+0xc100], [R8.64], !P0 ;  /* 0x0c10000008cc7fae */ /* 0x0003e2000c101d46 */
[----:B------:R-:W-:-:S04]  /*7060*/  ISETP.GE.AND P0, PT, R186, c[0x0][0x1d4], PT ;  /* 0x00007500ba007a0c */ /* 0x000fc80003f06270 */
[----:B------:R-:W-:-:S09]  /*7070*/  SEL R10, RZ, 0x10, P0 ;  /* 0x00000010ff0a7807 */ /* 0x000fd20000000000 */
[----:B------:R1:W-:Y:S01]  /*7080*/  LDGSTS.E.BYPASS.LTC128B.128 [R204+0xe100], [R6.64], !P0 ;  /* 0x0e10000006cc7fae */ /* 0x0003e2000c101d46 */
[----:B------:R-:W-:-:S04]  /*7090*/  ISETP.GE.AND P0, PT, R185, c[0x0][0x1d4], PT ;  /* 0x00007500b9007a0c */ /* 0x000fc80003f06270 */
[----:B-1-3--:R-:W-:-:S09]  /*70a0*/  SEL R5, RZ, 0x10, P0 ;  /* 0x00000010ff057807 */ /* 0x00afd20000000000 */
[----:B------:R1:W-:Y:S02]  /*70b0*/  LDGSTS.E.BYPASS.LTC128B.128 [R204+0x10100], [R2.64], !P0 ;  /* 0x1010000002cc7fae */ /* 0x0003e4000c101d46 */
.L_x_2202:
[----:B-12-4-:R-:W-:-:S04]  /*70c0*/  IADD3 R2, -R10, 0x10, RZ ;  /* 0x000000100a027810 */ /* 0x016fc80007ffe1ff */
[----:B------:R-:W-:-:S04]  /*70d0*/  LOP3.LUT R2, R2, 0xf, RZ, 0xc0, !PT ;  /* 0x0000000f02027812 */ /* 0x000fc800078ec0ff */
[----:B------:R-:W-:Y:S02]  /*70e0*/  IADD3 R6, P3, P0, R2, R0, R16 ;  /* 0x0000000002067210 */ /* 0x000fe4000787e010 */
[----:B------:R-:W-:Y:S02]  /*70f0*/  IADD3 R2, -R11, 0x10, RZ ;  /* 0x000000100b027810 */ /* 0x000fe40007ffe1ff */
[----:B------:R-:W-:Y:S02]  /*7100*/  IADD3.X R7, RZ, R4, R13, P3, P0 ;  /* 0x00000004ff077210 */ /* 0x000fe40001fe040d */
        /* <DEDUP_REMOVED lines=16> */
.L_x_2066:
[----:B------:R-:W-:Y:S05]  /*7210*/  BSYNC B0 ;  /* 0x0000000000007941 */ /* 0x000fea0003800000 */
.L_x_2065:
[----:B------:R-:W-:Y:S01]  /*7220*/  IMAD.MOV.U32 R0, RZ, RZ, c[0x0][0x2c4] ;  /* 0x0000b100ff007624 */ /* 0x000fe200078e00ff */
[----:B------:R-:W0:Y:S01]  /*7230*/  LDGDEPBAR ;  /* 0x00000000000079af */ /* 0x000e220000000000 */
[----:B-1----:R-:W-:Y:S01]  /*7240*/  IMAD.MOV.U32 R3, RZ, RZ, c[0x0][0x32c] ;  /* 0x0000cb00ff037624 */ /* 0x002fe200078e00ff */
[----:B------:R-:W-:Y:S02]  /*7250*/  IADD3 R173, R181, -0x2, RZ ;  /* 0xfffffffeb5ad7810 */ /* 0x000fe40007ffe0ff */
[----:B------:R-:W-:Y:S01]  /*7260*/  ISETP.NE.AND P0, PT, R0, 0x1, PT ;  /* 0x000000010000780c */ /* 0x000fe20003f05270 */
[----:B------:R-:W-:-:S12]  /*7270*/  IMAD.MOV.U32 R0, RZ, RZ, R203 ;  /* 0x000000ffff007224 */ /* 0x000fd800078e00cb */
[----:B------:R-:W-:-:S05]  /*7280*/  @P0 IMAD.HI.U32 R2, R203, c[0x0][0x2c8], RZ ;  /* 0x0000b200cb020a27 */ /* 0x000fca00078e00ff */
[----:B------:R-:W-:Y:S02]  /*7290*/  @P0 SHF.R.U32.HI R0, RZ, c[0x0][0x2cc], R2 ;  /* 0x0000b300ff000a19 */ /* 0x000fe40000011602 */
[----:B------:R-:W-:-:S03]  /*72a0*/  ISETP.GE.AND P0, PT, R3, 0x1, PT ;  /* 0x000000010300780c */ /* 0x000fc60003f06270 */
[----:B------:R-:W-:-:S05]  /*72b0*/  IMAD.IADD R2, R219, 0x1, R0 ;  /* 0x00000001db027824 */ /* 0x000fca00078e0200 */
[----:B------:R-:W-:-:S05]  /*72c0*/  IADD3 R0, R2, c[0x0][0x328], RZ ;  /* 0x0000ca0002007a10 */ /* 0x000fca0007ffe0ff */
[----:B------:R-:W-:Y:S05]  /*72d0*/  @!P0 BRA `(.L_x_2069) ;  /* 0x0000013000008947 */ /* 0x000fea0003800000 */
        /* <DEDUP_REMOVED lines=11> */
.L_x_2071:
[----:B------:R-:W-:-:S04]  /*7390*/  MOV R2, 0x1 ;  /* 0x0000000100027802 */ /* 0x000fc80000000f00 */
[----:B------:R-:W-:-:S13]  /*73a0*/  ISETP.NE.AND P0, PT, R2, c[0x0][0x32c], PT ;  /* 0x0000cb0002007a0c */ /* 0x000fda0003f05270 */
[----:B------:R-:W-:-:S05]  /*73b0*/  @P0 IMAD.HI.U32 R2, R3, c[0x0][0x330], RZ ;  /* 0x0000cc0003020a27 */ /* 0x000fca00078e00ff */
[----:B------:R-:W-:Y:S02]  /*73c0*/  @P0 SHF.R.U32.HI R3, RZ, c[0x0][0x334], R2 ;  /* 0x0000cd00ff030a19 */ /* 0x000fe40000011602 */
.L_x_2072:
[----:B------:R-:W-:Y:S05]  /*73d0*/  BSYNC B0 ;  /* 0x0000000000007941 */ /* 0x000fea0003800000 */
.L_x_2070:
[----:B------:R-:W-:-:S05]  /*73e0*/  MOV R2, c[0x0][0x32c] ;  /* 0x0000cb0000027a02 */ /* 0x000fca0000000f00 */
[----:B------:R-:W-:-:S05]  /*73f0*/  IMAD R3, R3, R2, c[0x0][0x32c] ;  /* 0x0000cb0003037624 */ /* 0x000fca00078e0202 */
[----:B------:R-:W-:-:S04]  /*7400*/  IMNMX R0, R0, R3, PT ;  /* 0x0000000300007217 */ /* 0x000fc80003800200 */
.L_x_2069:
[----:B------:R-:W-:Y:S01]  /*7410*/  SHF.R.S32.HI R2, RZ, 0x1f, R0 ;  /* 0x0000001fff027819 */ /* 0x000fe20000011400 */
[----:B------:R-:W-:Y:S02]  /*7420*/  IMAD.MOV.U32 R163, RZ, RZ, 0x1 ;  /* 0x00000001ffa37424 */ /* 0x000fe400078e00ff */
[----:B------:R-:W-:Y:S01]  /*7430*/  IMAD.MOV.U32 R178, RZ, RZ, RZ ;  /* 0x000000ffffb27224 */ /* 0x000fe200078e00ff */
[----:B------:R-:W-:-:S04]  /*7440*/  LEA.HI R0, R2, R0, RZ, 0x6 ;  /* 0x0000000002007211 */ /* 0x000fc800078f30ff */
[----:B------:R-:W-:-:S04]  /*7450*/  SHF.R.S32.HI R0, RZ, 0x6, R0 ;  /* 0x00000006ff007819 */ /* 0x000fc80000011400 */
[----:B------:R-:W-:-:S04]  /*7460*/  IMNMX R192, R188, R0, !PT ;  /* 0x00000000bcc07217 */ /* 0x000fc80007800200 */
[----:B------:R-:W-:-:S13]  /*7470*/  ISETP.GE.AND P0, PT, R173, R192, PT ;  /* 0x000000c0ad00720c */ /* 0x000fda0003f06270 */
[----:B------:R-:W-:Y:S05]  /*7480*/  @!P0 BRA `(.L_x_2073) ;  /* 0x00003eb000008947 */ /* 0x000fea0003800000 */
[----:B------:R-:W-:Y:S01]  /*7490*/  ISETP.GE.AND P0, PT, R177, c[0x0][0x1d4], PT ;  /* 0x00007500b1007a0c */ /* 0x000fe20003f06270 */
[----:B------:R-:W-:Y:S01]  /*74a0*/  IMAD.MOV.U32 R103, RZ, RZ, R100 ;  /* 0x000000ffff677224 */ /* 0x000fe200078e0064 */
[----:B------:R-:W-:Y:S01]  /*74b0*/  LOP3.LUT R213, R213, 0xfffffffb, RZ, 0xc0, !PT ;  /* 0xfffffffbd5d57812 */ /* 0x000fe200078ec0ff */
[----:B------:R-:W-:Y:S02]  /*74c0*/  IMAD.MOV.U32 R102, RZ, RZ, R101 ;  /* 0x000000ffff667224 */ /* 0x000fe400078e0065 */
[----:B------:R-:W-:Y:S02]  /*74d0*/  IMAD.MOV.U32 R176, RZ, RZ, R173 ;  /* 0x000000ffffb07224 */ /* 0x000fe400078e00ad */
[----:B------:R-:W-:Y:S02]  /*74e0*/  IMAD.MOV.U32 R178, RZ, RZ, RZ ;  /* 0x000000ffffb27224 */ /* 0x000fe400078e00ff */
[----:B------:R-:W-:-:S04]  /*74f0*/  IMAD.MOV.U32 R163, RZ, RZ, 0x1 ;  /* 0x00000001ffa37424 */ /* 0x000fc800078e00ff */
[----:B------:R-:W-:Y:S02]  /*7500*/  @P0 LOP3.LUT R213, R213, 0x4, RZ, 0xfc, !PT ;  /* 0x00000004d5d50812 */ /* 0x000fe400078efcff */
[----:B------:R-:W-:Y:S02]  /*7510*/  ISETP.GE.AND P0, PT, R186, c[0x0][0x1d4], PT ;  /* 0x00007500ba007a0c */ /* 0x000fe40003f06270 */
[----:B------:R-:W-:-:S11]  /*7520*/  LOP3.LUT R213, R213, 0xfffffffd, RZ, 0xc0, !PT ;  /* 0xfffffffdd5d57812 */ /* 0x000fd600078ec0ff */
[----:B------:R-:W-:Y:S02]  /*7530*/  @P0 LOP3.LUT R213, R213, 0x2, RZ, 0xfc, !PT ;  /* 0x00000002d5d50812 */ /* 0x000fe400078efcff */
.L_x_2090:
[----:B------:R-:W-:Y:S04]  /*7540*/  DEPBAR.LE SB0, 0x2 ;  /* 0x000080800000791a */ /* 0x000fe80000000000 */
[----:B------:R-:W-:Y:S01]  /*7550*/  WARPSYNC 0xffffffff ;  /* 0xffffffff00007948 */ /* 0x000fe20003800000 */
[----:B------:R-:W-:Y:S01]  /*7560*/  BAR.SYNC.DEFER_BLOCKING 0x0 ;  /* 0x0000000000007b1d */ /* 0x000fe20000010000 */
[----:B------:R-:W-:Y:S01]  /*7570*/  IMAD R161, R163, 0x6000, RZ ;  /* 0x00006000a3a17824 */ /* 0x000fe200078e02ff */
[----:B------:R-:W-:Y:S04]  /*7580*/  ISETP.GE.AND P0, PT, R188, R176, PT ;  /* 0x000000b0bc00720c */ /* 0x000fe80003f06270 */
[----:B------:R-:W-:Y:S04]  /*7590*/  IADD3 R0, R170, R161, RZ ;  /* 0x000000a1aa007210 */ /* 0x000fe80007ffe0ff */
[----:B------:R-:W-:Y:S01]  /*75a0*/  IADD3 R100, R168, R0, RZ ;  /* 0x00000000a8647210 */ /* 0x000fe20007ffe0ff */
        /* <DEDUP_REMOVED lines=35> */
[----:B------:R4:W3:Y:S02]  /*77e0*/  SHFL.IDX PT, R5, R12, RZ, 0x181f ;  /* 0x00181fff0c057589 */ /* 0x0008e400000e0000 */
.L_x_2203:
[----:B------:R-:W-:-:S05]  /*77f0*/  BRA.DIV ~URZ, `(.L_x_2077) ;  /* 0x00010c327f007947 */ /* 0x000fca000b800000 */
[----:B------:R-:W5:Y:S01]  /*7800*/  SHFL.IDX PT, R2, R13, RZ, 0x181f ;  /* 0x00181fff0d027589 */ /* 0x000f6200000e0000 */
[----:B------:R-:W-:Y:S01]  /*7810*/  ISETP.GE.AND P4, PT, R177, c[0x0][0x1d4], PT ;  /* 0x00007500b1007a0c */ /* 0x000fe20003f86270 */
[----:B------:R-:W-:Y:S01]  /*7820*/  IMAD R4, R178, 0x6000, R206 ;  /* 0x00006000b2047824 */ /* 0x000fe200078e02ce */
[----:B------:R-:W-:Y:S04]  /*7830*/  ISETP.GE.AND P3, PT, R186, c[0x0][0x1d4], PT ;  /* 0x00007500ba007a0c */ /* 0x000fe80003f66270 */
[----:B------:R-:W-:Y:S02]  /*7840*/  SEL R15, RZ, 0x10, P3 ;  /* 0x00000010ff0f7807 */ /* 0x000fe40001800000 */
[C---:B-----5:R-:W-:Y:S05]  /*7850*/  IADD3 R6, P0, R2.reuse, R28, RZ ;  /* 0x0000001c02067210 */ /* 0x060fea0007f1e0ff */
[C---:B---3--:R-:W-:Y:S05]  /*7860*/  IMAD.X R7, R5.reuse, 0x1, R20, P0 ;  /* 0x0000000105077824 */ /* 0x048fea00000e0614 */
[----:B------:R-:W-:Y:S01]  /*7870*/  @!PT LDS RZ, [RZ] ;  /* 0x00000000fffff984 */ /* 0x000fe20000000800 */
[----:B------:R-:W-:Y:S01]  /*7880*/  @!PT LDS RZ, [RZ] ;  /* 0x00000000fffff984 */ /* 0x000fe20000000800 */
[----:B------:R3:W-:Y:S02]  /*7890*/  LDGSTS.E.BYPASS.LTC128B.128 [R4], [R6.64], !P4 ;  /* 0x0000000006047fae */ /* 0x0007e4000e101d46 */
[C---:B---3--:R-:W-:Y:S05]  /*78a0*/  IADD3 R6, P0, R2.reuse, R23, RZ ;  /* 0x0000001702067210 */ /* 0x048fea0007f1e0ff */
[C---:B------:R-:W-:Y:S01]  /*78b0*/  IMAD.X R7, R5.reuse, 0x1, R21, P0 ;  /* 0x0000000105077824 */ /* 0x040fe200000e0615 */
[----:B------:R-:W-:Y:S04]  /*78c0*/  IADD3 R2, P0, R2, R29, RZ ;  /* 0x0000001d02027210 */ /* 0x000fe80007f1e0ff */
[----:B------:R3:W-:Y:S01]  /*78d0*/  LDGSTS.E.BYPASS.LTC128B.128 [R4+0x2000], [R6.64], !P3 ;  /* 0x0200000006047fae */ /* 0x0007e2000d901d46 */
[----:B------:R-:W-:Y:S01]  /*78e0*/  IMAD.X R3, R5, 0x1, R22, P0 ;  /* 0x0000000105037824 */ /* 0x000fe200000e0616 */
[----:B------:R-:W-:Y:S02]  /*78f0*/  ISETP.GE.AND P0, PT, R185, c[0x0][0x1d4], PT ;  /* 0x00007500b9007a0c */ /* 0x000fe40003f06270 */
[----:B------:R4:W2:Y:S02]  /*7900*/  SHFL.IDX PT, R5, R12, 0x1, 0x181f ;  /* 0x00381f000c057f89 */ /* 0x0008a400000e0000 */
[----:B------:R-:W-:Y:S09]  /*7910*/  SEL R14, RZ, 0x10, P0 ;  /* 0x00000010ff0e7807 */ /* 0x000ff20000000000 */
[----:B------:R5:W-:Y:S01]  /*7920*/  LDGSTS.E.BYPASS.LTC128B.128 [R4+0x4000], [R2.64], !P0 ;  /* 0x0400000002047fae */ /* 0x000be2000c101d46 */
[----:B---3--:R-:W-:Y:S03]  /*7930*/  SEL R7, RZ, 0x10, P4 ;  /* 0x00000010ff077807 */ /* 0x008fe60002000000 */
[----:B-----5:R4:W3:Y:S04]  /*7940*/  SHFL.IDX PT, R2, R13, 0x1, 0x181f ;  /* 0x00381f000d027f89 */ /* 0x0208e800000e0000 */
.L_x_2204:
[----:B--2---:R-:W-:Y:S02]  /*7950*/  IADD3 R3, -R15, 0x10, RZ ;  /* 0x000000100f037810 */ /* 0x004fe40007ffe1ff */
[----:B------:R-:W-:Y:S02]  /*7960*/  ISETP.NE.U32.AND P6, PT, R7, RZ, PT ;  /* 0x000000ff0700720c */ /* 0x000fe40003fc5070 */
[----:B------:R-:W-:Y:S04]  /*7970*/  LOP3.LUT R3, R3, 0xf, RZ, 0xc0, !PT ;  /* 0x0000000f03037812 */ /* 0x000fe800078ec0ff */
[-C--:B---3--:R-:W-:Y:S02]  /*7980*/  IADD3 R6, P3, P0, R3, R2.reuse, R23 ;  /* 0x0000000203067210 */ /* 0x088fe4000787e017 */
[----:B------:R-:W-:Y:S02]  /*7990*/  IADD3 R3, -R7, 0x10, RZ ;  /* 0x0000001007037810 */ /* 0x000fe40007ffe1ff */
[-C--:B------:R-:W-:Y:S02]  /*79a0*/  IADD3.X R7, RZ, R5.reuse, R21, P3, P0 ;  /* 0x00000005ff077210 */ /* 0x080fe40001fe0415 */
[----:B------:R-:W-:Y:S04]  /*79b0*/  LOP3.LUT R3, R3, 0xf, RZ, 0xc0, !PT ;  /* 0x0000000f03037812 */ /* 0x000fe800078ec0ff */
[-C--:B----4-:R-:W-:Y:S02]  /*79c0*/  IADD3 R12, P5, P4, R3, R2.reuse, R28 ;  /* 0x00000002030c7210 */ /* 0x090fe40007cbe01c */
[C---:B------:R-:W-:Y:S02]  /*79d0*/  IADD3 R3, -R14.reuse, 0x10, RZ ;  /* 0x000000100e037810 */ /* 0x040fe40007ffe1ff */
[-C--:B------:R-:W-:Y:S02]  /*79e0*/  IADD3.X R13, RZ, R5.reuse, R20, P5, P4 ;  /* 0x00000005ff0d7210 */ /* 0x080fe40002fe8414 */
[----:B------:R-:W-:Y:S03]  /*79f0*/  LOP3.LUT R3, R3, 0xf, RZ, 0xc0, !PT ;  /* 0x0000000f03037812 */ /* 0x000fe600078ec0ff */
[----:B------:R-:W-:Y:S01]  /*7a00*/  @!PT LDS RZ, [RZ] ;  /* 0x00000000fffff984 */ /* 0x000fe20000000800 */
[----:B------:R-:W-:Y:S01]  /*7a10*/  @!PT LDS RZ, [RZ] ;  /* 0x00000000fffff984 */ /* 0x000fe20000000800 */
[----:B------:R-:W-:Y:S01]  /*7a20*/  @!PT LDS RZ, [RZ] ;  /* 0x00000000fffff984 */ /* 0x000fe20000000800 */
[----:B------:R2:W-:Y:S01]  /*7a30*/  LDGSTS.E.BYPASS.LTC128B.128.ZFILL [R4+0x1000], [R12.64], P6 ;  /* 0x010000000c047fae */ /* 0x0005e2000b141d46 */
[----:B------:R-:W-:Y:S04]  /*7a40*/  IADD3 R2, P3, P0, R3, R2, R29 ;  /* 0x0000000203027210 */ /* 0x000fe8000787e01d */
[----:B------:R-:W-:Y:S02]  /*7a50*/  IADD3.X R3, RZ, R5, R22, P3, P0 ;  /* 0x00000005ff037210 */ /* 0x000fe40001fe0416 */
[----:B------:R-:W-:Y:S11]  /*7a60*/  ISETP.NE.U32.AND P0, PT, R15, RZ, PT ;  /* 0x000000ff0f00720c */ /* 0x000ff60003f05070 */
[----:B------:R-:W-:Y:S02]  /*7a70*/  @!UPT UIADD3 URZ, URZ, URZ, URZ ;  /* 0x0000003f3f3ff290 */ /* 0x000fe4000fffe03f */
[----:B------:R2:W-:Y:S01]  /*7a80*/  LDGSTS.E.BYPASS.LTC128B.128.ZFILL [R4+0x3000], [R6.64], P0 ;  /* 0x0300000006047fae */ /* 0x0005e20008141d46 */
[----:B------:R-:W-:Y:S11]  /*7a90*/  ISETP.NE.U32.AND P0, PT, R14, RZ, PT ;  /* 0x000000ff0e00720c */ /* 0x000ff60003f05070 */
[----:B------:R-:W-:Y:S02]  /*7aa0*/  @!UPT UIADD3 URZ, URZ, URZ, URZ ;  /* 0x0000003f3f3ff290 */ /* 0x000fe4000fffe03f */
[----:B------:R2:W-:Y:S02]  /*7ab0*/  LDGSTS.E.BYPASS.LTC128B.128.ZFILL [R4+0x5000], [R2.64], P0 ;  /* 0x0500000002047fae */ /* 0x0005e40008141d46 */
.L_x_2075:
[----:B------:R-:W-:Y:S05]  /*7ac0*/  BSYNC B0 ;  /* 0x0000000000007941 */ /* 0x000fea0003800000 */
.L_x_2074:
[----:B------:R-:W0:Y:S01]  /*7ad0*/  LDGDEPBAR ;  /* 0x00000000000079af */ /* 0x000e220000000000 */
[----:B------:R-:W-:Y:S01]  /*7ae0*/  WARPSYNC 0xffffffff ;  /* 0xffffffff00007948 */ /* 0x000fe20003800000 */
[C---:B--23--:R-:W-:Y:S01]  /*7af0*/  HMMA.16816.F32.BF16 R4, R32.reuse, R8, RZ ;  /* 0x000000082004723c */ /* 0x04cfe200000418ff */
[----:B------:R-:W-:Y:S01]  /*7b00*/  MOV R173, c[0x0][0x2c4] ;  /* 0x0000b10000ad7a02 */ /* 0x000fe20000000f00 */
[----:B------:R-:W-:Y:S01]  /*7b10*/  ULDC UR4, c[0x0][0x324] ;  /* 0x0000c90000047ab9 */ /* 0x000fe20000000800 */
[----:B------:R-:W-:Y:S01]  /*7b20*/  ISETP.GE.AND P0, PT, R178, 0x1, PT ;  /* 0x00000001b200780c */ /* 0x000fe20003f06270 */
[----:B------:R-:W-:Y:S01]  /*7b30*/  ULOP3.LUT UR4, URZ, UR4, URZ, 0x33, !UPT ;  /* 0x000000043f047292 */ /* 0x000fe2000f8e333f */
[C---:B------:R-:W-:Y:S02]  /*7b40*/  IADD3 R160, R162.reuse, R0, RZ ;  /* 0x00000000a2a07210 */ /* 0x040fe40007ffe0ff */
[----:B------:R-:W-:Y:S01]  /*7b50*/  IADD3 R101, R162, R100, RZ ;  /* 0x00000064a2657210 */ /* 0x000fe20007ffe0ff */
[C---:B------:R-:W-:Y:S01]  /*7b60*/  HMMA.16816.F32.BF16 R8, R32.reuse, R10, RZ ;  /* 0x0000000a2008723c */ /* 0x040fe200000418ff */
[-C--:B------:R-:W-:Y:S02]  /*7b70*/  IADD3 R3, R168, R0.reuse, RZ ;  /* 0x00000000a8037210 */ /* 0x080fe40007ffe0ff */
[----:B------:R-:W-:Y:S02]  /*7b80*/  ISETP.NE.AND P3, PT, R173, 0x1, PT ;  /* 0x00000001ad00780c */ /* 0x000fe40003f65270 */
[----:B------:R-:W-:Y:S02]  /*7b90*/  IADD3 R2, R178, 0x1, RZ ;  /* 0x00000001b2027810 */ /* 0x000fe40007ffe0ff */
[----:B------:R-:W-:Y:S01]  /*7ba0*/  MOV R173, c[0x0][0x32c] ;  /* 0x0000cb0000ad7a02 */ /* 0x000fe20000000f00 */
[C---:B----4-:R-:W-:Y:S01]  /*7bb0*/  HMMA.16816.F32.BF16 R12, R32.reuse, R16, RZ ;  /* 0x00000010200c723c */ /* 0x050fe200000418ff */
[----:B------:R-:W-:Y:S02]  /*7bc0*/  SEL R178, R2, RZ, !P0 ;  /* 0x000000ff02b27207 */ /* 0x000fe40004000000 */
[----:B------:R-:W-:Y:S02]  /*7bd0*/  ISETP.GE.AND P4, PT, R173, 0x1, PT ;  /* 0x00000001ad00780c */ /* 0x000fe40003f86270 */
[----:B------:R-:W-:Y:S03]  /*7be0*/  IADD3 R2, R168, R0, R162 ;  /* 0x00000000a8027210 */ /* 0x000fe60007ffe0a2 */
        /* <DEDUP_REMOVED lines=30> */
[----:B------:R-:W-:Y:S01]  /*7dd0*/  LDSM.16.M88.4 R152, [R3+0x5800] ;  /* 0x005800000398783b */ /* 0x000fe20000000200 */
[C---:B-1----:R-:W-:Y:S08]  /*7de0*/  HMMA.16816.F32.BF16 R4, R140.reuse, R144, R4 ;  /* 0x000000908c04723c */ /* 0x042ff00000041804 */
[C---:B------:R-:W-:Y:S01]  /*7df0*/  HMMA.16816.F32.BF16 R8, R140.reuse, R146, R8 ;  /* 0x000000928c08723c */ /* 0x040fe20000041808 */
[----:B------:R-:W-:Y:S07]  /*7e00*/  LDSM.16.M88.4 R144, [R164+0x4000] ;  /* 0x00400000a490783b */ /* 0x000fee0000000200 */
[C---:B--2---:R-:W-:Y:S08]  /*7e10*/  HMMA.16816.F32.BF16 R12, R140.reuse, R136, R12 ;  /* 0x000000888c0c723c */ /* 0x044ff0000004180c */
[C---:B------:R-:W-:Y:S01]  /*7e20*/  HMMA.16816.F32.BF16 R16, R140.reuse, R138, R16 ;  /* 0x0000008a8c10723c */ /* 0x040fe20000041810 */
[----:B------:R-:W1:Y:S07]  /*7e30*/  LDSM.16.M88.4 R136, [R101+0x1800] ;  /* 0x001800006588783b */ /* 0x000e6e0000000200 */
[C---:B------:R-:W-:Y:S08]  /*7e40*/  HMMA.16816.F32.BF16 R20, R140.reuse, R148, R20 ;  /* 0x000000948c14723c */ /* 0x040ff00000041814 */
        /* <DEDUP_REMOVED lines=34> */
[----:B------:R-:W2:Y:S07]  /*8070*/  LDSM.16.M88.4 R148, [R160+0x3800] ;  /* 0x00380000a094783b */ /* 0x000eae0000000200 */
[C---:B-1----:R-:W-:Y:S08]  /*8080*/  HMMA.16816.F32.BF16 R12, R144.reuse, R136, R12 ;  /* 0x00000088900c723c */ /* 0x042ff0000004180c */
[C---:B------:R-:W-:Y:S01]  /*8090*/  HMMA.16816.F32.BF16 R16, R144.reuse, R138, R16 ;  /* 0x0000008a9010723c */ /* 0x040fe20000041810 */
[----:B------:R-:W-:Y:S07]  /*80a0*/  LDSM.16.M88.4 R136, [R166+0x4000] ;  /* 0x00400000a688783b */ /* 0x000fee0000000200 */
[C---:B---3--:R-:W-:Y:S08]  /*80b0*/  HMMA.16816.F32.BF16 R20, R144.reuse, R140, R20 ;  /* 0x0000008c9014723c */ /* 0x048ff00000041814 */
[C---:B------:R-:W-:Y:S01]  /*80c0*/  HMMA.16816.F32.BF16 R24, R144.reuse, R142, R24 ;  /* 0x0000008e9018723c */ /* 0x040fe20000041818 */
[----:B------:R-:W1:Y:S07]  /*80d0*/  LDSM.16.M88.4 R140, [R101+0x2000] ;  /* 0x00200000658c783b */ /* 0x000e6e0000000200 */
[C---:B--2---:R-:W-:Y:S08]  /*80e0*/  HMMA.16816.F32.BF16 R28, R144.reuse, R148, R28 ;  /* 0x00000094901c723c */ /* 0x044ff0000004181c */
        /* <DEDUP_REMOVED lines=58> */
[----:B------:R1:W2:Y:S04]  /*8490*/  MUFU.TANH R142, R0 ;  /* 0x00000000008e7308 */ /* 0x0002a80000002400 */
[----:B------:R-:W-:Y:S02]  /*84a0*/  FMUL.FTZ R10, R10, c[0x0][0x320] ;  /* 0x0000c8000a0a7a20 */ /* 0x000fe40000410000 */
[----:B------:R-:W-:Y:S04]  /*84b0*/  FMUL.FTZ R3, R11, c[0x0][0x320] ;  /* 0x0000c8000b037a20 */ /* 0x000fe80000410000 */
[----:B------:R-:W3:Y:S10]  /*84c0*/  MUFU.TANH R153, R10 ;  /* 0x0000000a00997308 */ /* 0x000ef40000002400 */
[----:B------:R4:W2:Y:S01]  /*84d0*/  MUFU.TANH R152, R3 ;  /* 0x0000000300987308 */ /* 0x0008a20000002400 */
[----:B-1----:R-:W-:Y:S09]  /*84e0*/  FMUL.FTZ R0, R5, c[0x0][0x320] ;  /* 0x0000c80005007a20 */ /* 0x002ff20000410000 */
[----:B------:R1:W1:Y:S01]  /*84f0*/  MUFU.TANH R141, R0 ;  /* 0x00000000008d7308 */ /* 0x0002620000002400 */
        /* <DEDUP_REMOVED lines=9> */
[C---:B-1----:R-:W-:Y:S07]  /*8590*/  HMMA.16816.F32.BF16 R20, R148.reuse, R4, R20 ;  /* 0x000000049414723c */ /* 0x042fee0000041814 */
[----:B------:R-:W-:Y:S01]  /*85a0*/  FMUL.FTZ R4, R18, c[0x0][0x320] ;  /* 0x0000c80012047a20 */ /* 0x000fe20000410000 */
[C---:B------:R-:W-:Y:S03]  /*85b0*/  HMMA.16816.F32.BF16 R24, R148.reuse, R6, R24 ;  /* 0x000000069418723c */ /* 0x040fe60000041818 */
[----:B------:R1:W1:Y:S01]  /*85c0*/  MUFU.TANH R145, R4 ;  /* 0x0000000400917308 */ /* 0x0002620000002400 */
[----:B-----5:R-:W-:Y:S02]  /*85d0*/  FMUL.FTZ R0, R9, c[0x0][0x320] ;  /* 0x0000c80009007a20 */ /* 0x020fe40000410000 */
[----:B------:R-:W5:Y:S07]  /*85e0*/  LDSM.16.M88.4 R8, [R2+0x5800] ;  /* 0x005800000208783b */ /* 0x000f6e0000000200 */
[----:B------:R2:W2:Y:S01]  /*85f0*/  MUFU.TANH R137, R0 ;  /* 0x0000000000897308 */ /* 0x0004a20000002400 */
[----:B-1----:R-:W-:Y:S01]  /*8600*/  IADD3 R4, R212, R203, RZ ;  /* 0x000000cbd4047210 */ /* 0x002fe20007ffe0ff */
[----:B--2---:R-:W-:Y:S08]  /*8610*/  FMUL.FTZ R0, R12, c[0x0][0x320] ;  /* 0x0000c8000c007a20 */ /* 0x004ff00000410000 */
[----:B------:R1:W2:Y:S01]  /*8620*/  MUFU.TANH R136, R0 ;  /* 0x0000000000887308 */ /* 0x0002a20000002400 */
[C---:B-----5:R-:W-:Y:S08]  /*8630*/  HMMA.16816.F32.BF16 R28, R148.reuse, R8, R28 ;  /* 0x00000008941c723c */ /* 0x060ff0000004181c */
[----:B------:R-:W-:Y:S07]  /*8640*/  HMMA.16816.F32.BF16 R32, R148, R10, R32 ;  /* 0x0000000a9420723c */ /* 0x000fee0000041820 */
[----:B------:R-:W-:Y:S01]  /*8650*/  SHF.L.U32 R150, R176, 0x6, RZ ;  /* 0x00000006b0967819 */ /* 0x000fe200000006ff */
[----:B-1----:R-:W-:Y:S04]  /*8660*/  FMUL.FTZ R0, R13, c[0x0][0x320] ;  /* 0x0000c8000d007a20 */ /* 0x002fe80000410000 */
[----:B------:R1:W1:Y:S11]  /*8670*/  MUFU.TANH R101, R0 ;  /* 0x0000000000657308 */ /* 0x0002760000002400 */
[----:B------:R-:W-:Y:S01]  /*8680*/  @!UPT UIADD3 URZ, URZ, URZ, URZ ;  /* 0x0000003f3f3ff290 */ /* 0x000fe2000fffe03f */
[----:B------:R-:W-:Y:S04]  /*8690*/  FMUL.FTZ R2, R33, c[0x0][0x320] ;  /* 0x0000c80021027a20 */ /* 0x000fe80000410000 */
[----:B------:R-:W2:Y:S01]  /*86a0*/  MUFU.TANH R8, R2 ;  /* 0x0000000200087308 */ /* 0x000ea20000002400 */
[----:B-1----:R-:W-:Y:S09]  /*86b0*/  FMUL.FTZ R0, R14, c[0x0][0x320] ;  /* 0x0000c8000e007a20 */ /* 0x002ff20000410000 */
        /* <DEDUP_REMOVED lines=33> */
[----:B-1----:R-:W-:Y:S05]  /*88d0*/  @P3 IMAD.HI.U32 R0, R4, c[0x0][0x2c8], RZ ;  /* 0x0000b20004003a27 */ /* 0x002fea00078e00ff */
[----:B------:R-:W-:Y:S01]  /*88e0*/  @P3 SHF.R.U32.HI R4, RZ, c[0x0][0x2cc], R0 ;  /* 0x0000b300ff043a19 */ /* 0x000fe20000011600 */
[----:B------:R-:W-:Y:S04]  /*88f0*/  FMUL.FTZ R0, R34, c[0x0][0x320] ;  /* 0x0000c80022007a20 */ /* 0x000fe80000410000 */
[----:B------:R1:W1:Y:S01]  /*8900*/  MUFU.TANH R24, R0 ;  /* 0x0000000000187308 */ /* 0x0002620000002400 */
[----:B------:R-:W5:Y:S01]  /*8910*/  SHFL.IDX PT, R3, R4, RZ, 0x1c1f ;  /* 0x001c1fff04037589 */ /* 0x000f6200000e0000 */
[----:B-1----:R-:W-:Y:S08]  /*8920*/  FMUL.FTZ R0, R35, c[0x0][0x320] ;  /* 0x0000c80023007a20 */ /* 0x002ff00000410000 */
[----:B------:R1:W1:Y:S02]  /*8930*/  MUFU.TANH R23, R0 ;  /* 0x0000000000177308 */ /* 0x0002640000002400 */
[----:B-1----:R-:W-:Y:S04]  /*8940*/  IADD3 R0, -R191, 0x1, -R150 ;  /* 0x00000001bf007810 */ /* 0x002fe80007ffe996 */
[----:B------:R-:W-:Y:S04]  /*8950*/  IADD3 R0, -R190, R0, R189 ;  /* 0x00000000be007210 */ /* 0x000fe80007ffe1bd */
[C---:B------:R-:W-:Y:S02]  /*8960*/  IADD3 R6, R0.reuse, c[0x0][0x328], RZ ;  /* 0x0000ca0000067a10 */ /* 0x040fe40007ffe0ff */
[----:B------:R-:W-:Y:S02]  /*8970*/  IADD3 R5, R0, UR4, RZ ;  /* 0x0000000400057c10 */ /* 0x000fe4000fffe0ff */
[-C--:B-----5:R-:W-:Y:S02]  /*8980*/  IADD3 R2, R6, R3.reuse, RZ ;  /* 0x0000000306027210 */ /* 0x0a0fe40007ffe0ff */
[----:B------:R-:W-:Y:S01]  /*8990*/  IADD3 R0, R5, R3, RZ ;  /* 0x0000000305007210 */ /* 0x000fe20007ffe0ff */
[----:B------:R-:W-:-:S05]  /*89a0*/  @!P4 BRA `(.L_x_2078) ;  /* 0x000001800000c947 */ /* 0x000fca0003800000 */
[----:B--234-:R-:W-:Y:S01]  /*89b0*/  IADD3 R3, -R190, R189, R3 ;  /* 0x000000bdbe037210 */ /* 0x01cfe20007ffe103 */
[----:B------:R-:W-:Y:S03]  /*89c0*/  BSSY B0, `(.L_x_2079) ;  /* 0x0000011000007945 */ /* 0x000fe60003800000 */
        /* <DEDUP_REMOVED lines=11> */
.L_x_2080:
[----:B------:R-:W-:Y:S04]  /*8a80*/  MOV R7, c[0x0][0x32c] ;  /* 0x0000cb0000077a02 */ /* 0x000fe80000000f00 */
[----:B------:R-:W-:Y:S11]  /*8a90*/  ISETP.NE.AND P0, PT, R7, 0x1, PT ;  /* 0x000000010700780c */ /* 0x000ff60003f05270 */
[----:B------:R-:W-:Y:S02]  /*8aa0*/  @!UPT UIADD3 URZ, URZ, URZ, URZ ;  /* 0x0000003f3f3ff290 */ /* 0x000fe4000fffe03f */
[----:B------:R-:W-:Y:S05]  /*8ab0*/  @P0 IMAD.HI.U32 R7, R3, c[0x0][0x330], RZ ;  /* 0x0000cc0003070a27 */ /* 0x000fea00078e00ff */
[----:B------:R-:W-:Y:S02]  /*8ac0*/  @P0 SHF.R.U32.HI R3, RZ, c[0x0][0x334], R7 ;  /* 0x0000cd00ff030a19 */ /* 0x000fe40000011607 */
.L_x_2081:
[----:B------:R-:W-:Y:S05]  /*8ad0*/  BSYNC B0 ;  /* 0x0000000000007941 */ /* 0x000fea0003800000 */
.L_x_2079:
[----:B------:R-:W-:Y:S04]  /*8ae0*/  IMAD R3, R3, c[0x0][0x32c], -R150 ;  /* 0x0000cb0003037a24 */ /* 0x000fe800078e0a96 */
[----:B------:R-:W-:Y:S05]  /*8af0*/  IMAD.IADD R3, R3, 0x1, -R191 ;  /* 0x0000000103037824 */ /* 0x000fea00078e0abf */
[----:B------:R-:W-:Y:S02]  /*8b00*/  IMNMX R0, R0, R3, !PT ;  /* 0x0000000300007217 */ /* 0x000fe40007800200 */
[----:B------:R-:W-:Y:S04]  /*8b10*/  IADD3 R3, R3, c[0x0][0x32c], RZ ;  /* 0x0000cb0003037a10 */ /* 0x000fe80007ffe0ff */
[----:B------:R-:W-:Y:S02]  /*8b20*/  IMNMX R2, R2, R3, PT ;  /* 0x0000000302027217 */ /* 0x000fe40003800200 */
.L_x_2078:
[----:B--234-:R-:W-:Y:S04]  /*8b30*/  ISETP.GT.AND P3, PT, R176, -0x1, PT ;  /* 0xffffffffb000780c */ /* 0x01cfe80003f64270 */
        /* <DEDUP_REMOVED lines=46> */
[----:B------:R-:W1:Y:S02]  /*8e20*/  SHFL.IDX PT, R0, R4, 0x1, 0x1c1f ;  /* 0x003c1f0004007f89 */ /* 0x000e6400000e0000 */
[----:B------:R-:W-:Y:S04]  /*8e30*/  ISETP.LT.OR P0, PT, R2, 0x3a, P0 ;  /* 0x0000003a0200780c */ /* 0x000fe80000701670 */
[----:B------:R-:W-:Y:S01]  /*8e40*/  FSEL R8, R8, -INF , !P0 ;  /* 0xff80000008087808 */ /* 0x000fe20004000000 */
[--C-:B-1----:R-:W-:Y:S02]  /*8e50*/  IMAD.IADD R3, R6, 0x1, R0.reuse ;  /* 0x0000000106037824 */ /* 0x102fe400078e0200 */
[----:B------:R-:W-:Y:S01]  /*8e60*/  IMAD.IADD R2, R5, 0x1, R0 ;  /* 0x0000000105027824 */ /* 0x000fe200078e0200 */
[----:B------:R-:W-:-:S05]  /*8e70*/  @!P4 BRA `(.L_x_2082) ;  /* 0x000001800000c947 */ /* 0x000fca0003800000 */
[----:B------:R-:W-:Y:S01]  /*8e80*/  IADD3 R0, -R190, R189, R0 ;  /* 0x000000bdbe007210 */ /* 0x000fe20007ffe100 */
        /* <DEDUP_REMOVED lines=12> */
.L_x_2084:
[----:B------:R-:W-:Y:S04]  /*8f50*/  MOV R4, c[0x0][0x32c] ;  /* 0x0000cb0000047a02 */ /* 0x000fe80000000f00 */
[----:B------:R-:W-:Y:S11]  /*8f60*/  ISETP.NE.AND P0, PT, R4, 0x1, PT ;  /* 0x000000010400780c */ /* 0x000ff60003f05270 */
[----:B------:R-:W-:Y:S02]  /*8f70*/  @!UPT UIADD3 URZ, URZ, URZ, URZ ;  /* 0x0000003f3f3ff290 */ /* 0x000fe4000fffe03f */
[----:B------:R-:W-:Y:S05]  /*8f80*/  @P0 IMAD.HI.U32 R4, R0, c[0x0][0x330], RZ ;  /* 0x0000cc0000040a27 */ /* 0x000fea00078e00ff */
[----:B------:R-:W-:Y:S02]  /*8f90*/  @P0 SHF.R.U32.HI R0, RZ, c[0x0][0x334], R4 ;  /* 0x0000cd00ff000a19 */ /* 0x000fe40000011604 */
.L_x_2085:
[----:B------:R-:W-:Y:S05]  /*8fa0*/  BSYNC B0 ;  /* 0x0000000000007941 */ /* 0x000fea0003800000 */
.L_x_2083:
[----:B------:R-:W-:Y:S04]  /*8fb0*/  IMAD R0, R0, c[0x0][0x32c], -R150 ;  /* 0x0000cb0000007a24 */ /* 0x000fe800078e0a96 */
[----:B------:R-:W-:Y:S05]  /*8fc0*/  IMAD.IADD R0, R0, 0x1, -R191 ;  /* 0x0000000100007824 */ /* 0x000fea00078e0abf */
[----:B------:R-:W-:Y:S02]  /*8fd0*/  IMNMX R2, R2, R0, !PT ;  /* 0x0000000002027217 */ /* 0x000fe40007800200 */
[----:B------:R-:W-:Y:S04]  /*8fe0*/  IADD3 R0, R0, c[0x0][0x32c], RZ ;  /* 0x0000cb0000007a10 */ /* 0x000fe80007ffe0ff */
[----:B------:R-:W-:Y:S02]  /*8ff0*/  IMNMX R3, R3, R0, PT ;  /* 0x0000000003037217 */ /* 0x000fe40003800200 */
.L_x_2082:
[----:B------:R-:W-:Y:S01]  /*9000*/  FMNMX.FTZ R0, R7, R102, !PT ;  /* 0x0000006607007209 */ /* 0x000fe20007810000 */
[----:B------:R-:W-:Y:S04]  /*9010*/  DEPBAR.LE SB0, 0x2 ;  /* 0x000080800000791a */ /* 0x000fe80000000000 */
[----:B------:R-:W-:Y:S01]  /*9020*/  FMNMX.FTZ R0, R22, R0, !PT ;  /* 0x0000000016007209 */ /* 0x000fe20007810000 */
[----:B------:R-:W-:Y:S03]  /*9030*/  BAR.SYNC.DEFER_BLOCKING 0x0 ;  /* 0x0000000000007b1d */ /* 0x000fe60000010000 */
        /* <DEDUP_REMOVED lines=14> */
[----:B------:R-:W1:Y:S01]  /*9120*/  SHFL.BFLY PT, R4, R0, 0x2, 0x1f ;  /* 0x0c401f0000047f89 */ /* 0x000e6200000e0000 */
[----:B------:R-:W-:Y:S01]  /*9130*/  BSSY B0, `(.L_x_2086) ;  /* 0x0000215000007945 */ /* 0x000fe20003800000 */
[----:B-1----:R-:W-:Y:S06]  /*9140*/  FMNMX.FTZ R0, R0, R4, !PT ;  /* 0x0000000400007209 */ /* 0x002fec0007810000 */
[----:B------:R-:W1:Y:S02]  /*9150*/  SHFL.BFLY PT, R4, R0, 0x1, 0x1f ;  /* 0x0c201f0000047f89 */ /* 0x000e6400000e0000 */
[----:B-1----:R-:W-:Y:S04]  /*9160*/  FMNMX.FTZ R101, R0, R4, !PT ;  /* 0x0000000400657209 */ /* 0x002fe80007810000 */
[C---:B------:R-:W-:Y:S01]  /*9170*/  FSETP.NEU.FTZ.AND P0, PT, R101.reuse, -INF , PT ;  /* 0xff8000006500780b */ /* 0x040fe20003f1d000 */
[C---:B------:R-:W-:Y:S03]  /*9180*/  FMUL.FTZ R4, R101.reuse, c[0x0][0x2d0] ;  /* 0x0000b40065047a20 */ /* 0x040fe60000410000 */
[----:B------:R-:W-:Y:S02]  /*9190*/  FSEL R0, R101, RZ, P0 ;  /* 0x000000ff65007208 */ /* 0x000fe40000000000 */
[----:B------:R-:W-:Y:S02]  /*91a0*/  FSEL R4, R4, RZ, P0 ;  /* 0x000000ff04047208 */ /* 0x000fe40000000000 */
[----:B------:R-:W-:Y:S01]  /*91b0*/  ISETP.GT.AND P0, PT, R2, RZ, P3 ;  /* 0x000000ff0200720c */ /* 0x000fe20001f04270 */
[----:B------:R-:W-:Y:S02]  /*91c0*/  FADD.FTZ R0, -R0, R102 ;  /* 0x0000006600007221 */ /* 0x000fe40000010100 */
[--C-:B------:R-:W-:Y:S01]  /*91d0*/  FFMA.FTZ R182, R11, c[0x0][0x2d0], -R4.reuse ;  /* 0x0000b4000bb67a23 */ /* 0x100fe20000010804 */
[----:B------:R-:W-:Y:S01]  /*91e0*/  ISETP.LT.OR P0, PT, R3, 0x1, P0 ;  /* 0x000000010300780c */ /* 0x000fe20000701670 */
[--C-:B------:R-:W-:Y:S02]  /*91f0*/  FFMA.FTZ R181, R10, c[0x0][0x2d0], -R4.reuse ;  /* 0x0000b4000ab57a23 */ /* 0x100fe40000010804 */
        /* <DEDUP_REMOVED lines=13> */
[----:B------:R-:W-:Y:S01]  /*92d0*/  FFMA.FTZ R7, R7, c[0x0][0x2d0], -R4 ;  /* 0x0000b40007077a23 */ /* 0x000fe20000010804 */
[----:B------:R-:W-:Y:S01]  /*92e0*/  FSEL R4, R155, -INF , !P0 ;  /* 0xff8000009b047808 */ /* 0x000fe20004000000 */
[----:B------:R-:W-:Y:S01]  /*92f0*/  FMUL.FTZ R0, R0, c[0x0][0x2d0] ;  /* 0x0000b40000007a20 */ /* 0x000fe20000410000 */
[----:B------:R-:W-:Y:S01]  /*9300*/  ISETP.GT.AND P0, PT, R2, 0x1, P3 ;  /* 0x000000010200780c */ /* 0x000fe20001f04270 */
[----:B------:R-:W-:Y:S03]  /*9310*/  MUFU.EX2 R8, R21 ;  /* 0x0000001500087308 */ /* 0x000fe60000000800 */
[C---:B------:R-:W-:Y:S04]  /*9320*/  ISETP.LT.OR P0, PT, R3.reuse, 0x2, P0 ;  /* 0x000000020300780c */ /* 0x040fe80000701670 */
[----:B------:R-:W-:Y:S02]  /*9330*/  FSEL R5, R154, -INF , !P0 ;  /* 0xff8000009a057808 */ /* 0x000fe40004000000 */
[C---:B------:R-:W-:Y:S01]  /*9340*/  ISETP.GT.AND P0, PT, R2.reuse, 0x8, P3 ;  /* 0x000000080200780c */ /* 0x040fe20001f04270 */
[----:B------:R-:W1:Y:S03]  /*9350*/  MUFU.EX2 R0, R0 ;  /* 0x0000000000007308 */ /* 0x000e660000000800 */
[----:B------:R-:W-:Y:S04]  /*9360*/  ISETP.LT.OR P0, PT, R3, 0x9, P0 ;  /* 0x000000090300780c */ /* 0x000fe80000701670 */
[----:B------:R-:W-:Y:S02]  /*9370*/  FSEL R102, R153, -INF , !P0 ;  /* 0xff80000099667808 */ /* 0x000fe40004000000 */
[----:B------:R-:W-:Y:S01]  /*9380*/  ISETP.GT.AND P0, PT, R2, 0x9, P3 ;  /* 0x000000090200780c */ /* 0x000fe20001f04270 */
[----:B------:R-:W2:Y:S03]  /*9390*/  MUFU.EX2 R7, R7 ;  /* 0x0000000700077308 */ /* 0x000ea60000000800 */
[C---:B------:R-:W-:Y:S04]  /*93a0*/  ISETP.LT.OR P0, PT, R3.reuse, 0xa, P0 ;  /* 0x0000000a0300780c */ /* 0x040fe80000701670 */
[----:B------:R-:W-:Y:S02]  /*93b0*/  FSEL R137, R152, -INF , !P0 ;  /* 0xff80000098897808 */ /* 0x000fe40004000000 */
[----:B------:R-:W-:Y:S01]  /*93c0*/  ISETP.GT.AND P0, PT, R2, 0x10, P3 ;  /* 0x000000100200780c */ /* 0x000fe20001f04270 */
[----:B------:R-:W-:Y:S03]  /*93d0*/  MUFU.EX2 R158, R158 ;  /* 0x0000009e009e7308 */ /* 0x000fe60000000800 */
[----:B------:R-:W-:Y:S01]  /*93e0*/  ISETP.LT.OR P0, PT, R3, 0x11, P0 ;  /* 0x000000110300780c */ /* 0x000fe20000701670 */
[C---:B-1----:R-:W-:Y:S02]  /*93f0*/  FMUL.FTZ R17, R0.reuse, R121 ;  /* 0x0000007900117220 */ /* 0x042fe40000410000 */
[C---:B------:R-:W-:Y:S01]  /*9400*/  FMUL.FTZ R9, R0.reuse, R129 ;  /* 0x0000008100097220 */ /* 0x040fe20000410000 */
[----:B------:R-:W-:Y:S01]  /*9410*/  FSEL R141, R147, -INF , !P0 ;  /* 0xff800000938d7808 */ /* 0x000fe20004000000 */
[----:B------:R-:W-:Y:S01]  /*9420*/  FMUL.FTZ R32, R0, R104 ;  /* 0x0000006800207220 */ /* 0x000fe20000410000 */
[----:B------:R-:W-:Y:S01]  /*9430*/  ISETP.GT.AND P0, PT, R2, 0x11, P3 ;  /* 0x000000110200780c */ /* 0x000fe20001f04270 */
[C---:B------:R-:W-:Y:S02]  /*9440*/  FMUL.FTZ R33, R0.reuse, R105 ;  /* 0x0000006900217220 */ /* 0x040fe40000410000 */
[C---:B------:R-:W-:Y:S01]  /*9450*/  FMUL.FTZ R12, R0.reuse, R124 ;  /* 0x0000007c000c7220 */ /* 0x040fe20000410000 */
[C---:B------:R-:W-:Y:S01]  /*9460*/  ISETP.LT.OR P0, PT, R3.reuse, 0x12, P0 ;  /* 0x000000120300780c */ /* 0x040fe20000701670 */
[C---:B------:R-:W-:Y:S01]  /*9470*/  FMUL.FTZ R13, R0.reuse, R125 ;  /* 0x0000007d000d7220 */ /* 0x040fe20000410000 */
[----:B------:R-:W-:Y:S01]  /*9480*/  MUFU.EX2 R124, R173 ;  /* 0x000000ad007c7308 */ /* 0x000fe20000000800 */
[----:B------:R-:W-:Y:S01]  /*9490*/  FMUL.FTZ R16, R0, R120 ;  /* 0x0000007800107220 */ /* 0x000fe20000410000 */
[----:B------:R-:W-:Y:S01]  /*94a0*/  FSEL R142, R146, -INF , !P0 ;  /* 0xff800000928e7808 */ /* 0x000fe20004000000 */
[----:B------:R-:W-:Y:S01]  /*94b0*/  FMUL.FTZ R21, R0, R117 ;  /* 0x0000007500157220 */ /* 0x000fe20000410000 */
[----:B------:R-:W-:Y:S01]  /*94c0*/  ISETP.GT.AND P0, PT, R2, 0x18, P3 ;  /* 0x000000180200780c */ /* 0x000fe20001f04270 */
[C---:B------:R-:W-:Y:S02]  /*94d0*/  FMUL.FTZ R28, R0.reuse, R108 ;  /* 0x0000006c001c7220 */ /* 0x040fe40000410000 */
[C---:B------:R-:W-:Y:S01]  /*94e0*/  FMUL.FTZ R29, R0.reuse, R109 ;  /* 0x0000006d001d7220 */ /* 0x040fe20000410000 */
[----:B------:R-:W-:Y:S01]  /*94f0*/  ISETP.LT.OR P0, PT, R3, 0x19, P0 ;  /* 0x000000190300780c */ /* 0x000fe20000701670 */
[C---:B------:R-:W-:Y:S01]  /*9500*/  FMUL.FTZ R36, R0.reuse, R36 ;  /* 0x0000002400247220 */ /* 0x040fe20000410000 */
[----:B------:R-:W-:Y:S01]  /*9510*/  MUFU.EX2 R125, R160 ;  /* 0x000000a0007d7308 */ /* 0x000fe20000000800 */
[C---:B------:R-:W-:Y:S01]  /*9520*/  FMUL.FTZ R37, R0.reuse, R37 ;  /* 0x0000002500257220 */ /* 0x040fe20000410000 */
[----:B------:R-:W-:Y:S01]  /*9530*/  FSEL R145, R145, -INF , !P0 ;  /* 0xff80000091917808 */ /* 0x000fe20004000000 */
[----:B------:R-:W-:Y:S01]  /*9540*/  FMUL.FTZ R40, R0, R40 ;  /* 0x0000002800287220 */ /* 0x000fe20000410000 */
[----:B------:R-:W-:Y:S01]  /*9550*/  ISETP.GT.AND P0, PT, R2, 0x19, P3 ;  /* 0x000000190200780c */ /* 0x000fe20001f04270 */
[C---:B------:R-:W-:Y:S02]  /*9560*/  FMUL.FTZ R41, R0.reuse, R41 ;  /* 0x0000002900297220 */ /* 0x040fe40000410000 */
[C---:B------:R-:W-:Y:S01]  /*9570*/  FMUL.FTZ R44, R0.reuse, R44 ;  /* 0x0000002c002c7220 */ /* 0x040fe20000410000 */
[C---:B------:R-:W-:Y:S01]  /*9580*/  ISETP.LT.OR P0, PT, R3.reuse, 0x1a, P0 ;  /* 0x0000001a0300780c */ /* 0x040fe20000701670 */
[C---:B------:R-:W-:Y:S02]  /*9590*/  FMUL.FTZ R45, R0.reuse, R45 ;  /* 0x0000002d002d7220 */ /* 0x040fe40000410000 */
[----:B------:R-:W-:Y:S01]  /*95a0*/  FMUL.FTZ R48, R0, R48 ;  /* 0x0000003000307220 */ /* 0x000fe20000410000 */
[----:B------:R-:W-:Y:S01]  /*95b0*/  FSEL R144, R144, -INF , !P0 ;  /* 0xff80000090907808 */ /* 0x000fe20004000000 */
[----:B------:R-:W-:Y:S01]  /*95c0*/  FMUL.FTZ R49, R0, R49 ;  /* 0x0000003100317220 */ /* 0x000fe20000410000 */
[----:B------:R-:W-:Y:S01]  /*95d0*/  ISETP.GT.AND P0, PT, R2, 0x20, P3 ;  /* 0x000000200200780c */ /* 0x000fe20001f04270 */
[C---:B------:R-:W-:Y:S02]  /*95e0*/  FMUL.FTZ R52, R0.reuse, R52 ;  /* 0x0000003400347220 */ /* 0x040fe40000410000 */
[C---:B------:R-:W-:Y:S01]  /*95f0*/  FMUL.FTZ R53, R0.reuse, R53 ;  /* 0x0000003500357220 */ /* 0x040fe20000410000 */
[----:B------:R-:W-:Y:S01]  /*9600*/  ISETP.LT.OR P0, PT, R3, 0x21, P0 ;  /* 0x000000210300780c */ /* 0x000fe20000701670 */
[C---:B------:R-:W-:Y:S02]  /*9610*/  FMUL.FTZ R56, R0.reuse, R56 ;  /* 0x0000003800387220 */ /* 0x040fe40000410000 */
[C---:B------:R-:W-:Y:S01]  /*9620*/  FMUL.FTZ R57, R0.reuse, R57 ;  /* 0x0000003900397220 */ /* 0x040fe20000410000 */
        /* <DEDUP_REMOVED lines=32> */
[----:B------:R-:W-:Y:S02]  /*9830*/  FSEL R152, R26, -INF , !P0 ;  /* 0xff8000001a987808 */ /* 0x000fe40004000000 */
[----:B------:R-:W-:Y:S04]  /*9840*/  ISETP.GT.AND P0, PT, R2, 0x31, P3 ;  /* 0x000000310200780c */ /* 0x000fe80001f04270 */
[----:B------:R-:W-:Y:S04]  /*9850*/  ISETP.LT.OR P0, PT, R3, 0x32, P0 ;  /* 0x000000320300780c */ /* 0x000fe80000701670 */
[----:B------:R-:W-:Y:S01]  /*9860*/  FSEL R153, R25, -INF , !P0 ;  /* 0xff80000019997808 */ /* 0x000fe20004000000 */
[----:B------:R-:W-:Y:S01]  /*9870*/  FMUL.FTZ R25, R0, R113 ;  /* 0x0000007100197220 */ /* 0x000fe20000410000 */
[----:B------:R-:W-:Y:S04]  /*9880*/  ISETP.GT.AND P0, PT, R2, 0x38, P3 ;  /* 0x000000380200780c */ /* 0x000fe80001f04270 */
[C---:B------:R-:W-:Y:S04]  /*9890*/  ISETP.LT.OR P0, PT, R3.reuse, 0x39, P0 ;  /* 0x000000390300780c */ /* 0x040fe80000701670 */
[----:B------:R-:W-:Y:S01]  /*98a0*/  FSEL R155, R24, -INF , !P0 ;  /* 0xff800000189b7808 */ /* 0x000fe20004000000 */
[----:B------:R-:W-:Y:S01]  /*98b0*/  FMUL.FTZ R24, R0, R112 ;  /* 0x0000007000187220 */ /* 0x000fe20000410000 */
[----:B------:R-:W-:Y:S01]  /*98c0*/  ISETP.GT.AND P0, PT, R2, 0x39, P3 ;  /* 0x000000390200780c */ /* 0x000fe20001f04270 */
[----:B--2---:R-:W-:Y:S03]  /*98d0*/  FFMA.FTZ R2, R0, R183, R7 ;  /* 0x000000b700027223 */ /* 0x004fe60000010007 */
[----:B------:R-:W-:Y:S02]  /*98e0*/  ISETP.LT.OR P0, PT, R3, 0x3a, P0 ;  /* 0x0000003a0300780c */ /* 0x000fe40000701670 */
[----:B------:R-:W1:Y:S02]  /*98f0*/  MUFU.EX2 R3, R6 ;  /* 0x0000000600037308 */ /* 0x000e640000000800 */
[----:B------:R-:W-:Y:S01]  /*9900*/  FSEL R154, R23, -INF , !P0 ;  /* 0xff800000179a7808 */ /* 0x000fe20004000000 */
[C---:B-1----:R-:W-:Y:S01]  /*9910*/  FADD.FTZ R6, R3.reuse, R2 ;  /* 0x0000000203067221 */ /* 0x042fe20000010000 */
[----:B------:R-:W-:Y:S02]  /*9920*/  FMNMX.FTZ R2, R4, R103, !PT ;  /* 0x0000006704027209 */ /* 0x000fe40007810000 */
[----:B------:R-:W-:Y:S01]  /*9930*/  F2FP.BF16.PACK_AB R136, R3, R7 ;  /* 0x000000070388723e */ /* 0x000fe200000010ff */
[----:B------:R-:W-:Y:S01]  /*9940*/  FADD.FTZ R6, R8, R6 ;  /* 0x0000000608067221 */ /* 0x000fe20000010000 */
[----:B------:R-:W-:Y:S02]  /*9950*/  FMNMX.FTZ R2, R5, R2, !PT ;  /* 0x0000000205027209 */ /* 0x000fe40007810000 */
[----:B------:R-:W1:Y:S02]  /*9960*/  MUFU.EX2 R7, R20 ;  /* 0x0000001400077308 */ /* 0x000e640000000800 */
[----:B------:R-:W-:Y:S04]  /*9970*/  FMNMX.FTZ R2, R102, R2, !PT ;  /* 0x0000000266027209 */ /* 0x000fe80007810000 */
[----:B------:R-:W-:Y:S04]  /*9980*/  FMNMX.FTZ R2, R137, R2, !PT ;  /* 0x0000000289027209 */ /* 0x000fe80007810000 */
[----:B------:R-:W-:Y:S04]  /*9990*/  FMNMX.FTZ R2, R141, R2, !PT ;  /* 0x000000028d027209 */ /* 0x000fe80007810000 */
[----:B------:R-:W-:Y:S04]  /*99a0*/  FMNMX.FTZ R2, R142, R2, !PT ;  /* 0x000000028e027209 */ /* 0x000fe80007810000 */
[----:B------:R-:W-:Y:S04]  /*99b0*/  FMNMX.FTZ R2, R145, R2, !PT ;  /* 0x0000000291027209 */ /* 0x000fe80007810000 */
[----:B------:R-:W-:Y:S01]  /*99c0*/  FMNMX.FTZ R2, R144, R2, !PT ;  /* 0x0000000290027209 */ /* 0x000fe20007810000 */
[C---:B-1----:R-:W-:Y:S01]  /*99d0*/  FADD.FTZ R140, R7.reuse, R6 ;  /* 0x00000006078c7221 */ /* 0x042fe20000010000 */
[----:B------:R-:W-:Y:S01]  /*99e0*/  F2FP.BF16.PACK_AB R138, R7, R8 ;  /* 0x00000008078a723e */ /* 0x000fe200000010ff */
[C---:B------:R-:W-:Y:S01]  /*99f0*/  FMUL.FTZ R8, R0.reuse, R128 ;  /* 0x0000008000087220 */ /* 0x040fe20000410000 */
[----:B------:R-:W-:Y:S01]  /*9a00*/  FMNMX.FTZ R2, R143, R2, !PT ;  /* 0x000000028f027209 */ /* 0x000fe20007810000 */
[----:B------:R-:W-:Y:S03]  /*9a10*/  FMUL.FTZ R20, R0, R116 ;  /* 0x0000007400147220 */ /* 0x000fe60000410000 */
        /* <DEDUP_REMOVED lines=10> */
[----:B-1----:R-:W-:Y:S04]  /*9ac0*/  FMNMX.FTZ R100, R2, R3, !PT ;  /* 0x0000000302647209 */ /* 0x002fe80007810000 */
[C---:B------:R-:W-:Y:S01]  /*9ad0*/  FSETP.NEU.FTZ.AND P0, PT, R100.reuse, -INF , PT ;  /* 0xff8000006400780b */ /* 0x040fe20003f1d000 */
[C---:B------:R-:W-:Y:S03]  /*9ae0*/  FMUL.FTZ R3, R100.reuse, c[0x0][0x2d0] ;  /* 0x0000b40064037a20 */ /* 0x040fe60000410000 */
[----:B------:R-:W-:Y:S05]  /*9af0*/  FSEL R2, R100, RZ, P0 ;  /* 0x000000ff64027208 */ /* 0x000fea0000000000 */
[----:B------:R-:W-:Y:S01]  /*9b00*/  FADD.FTZ R2, -R2, R103 ;  /* 0x0000006702027221 */ /* 0x000fe20000010100 */
[----:B------:R-:W-:Y:S03]  /*9b10*/  FSEL R103, R3, RZ, P0 ;  /* 0x000000ff03677208 */ /* 0x000fe60000000000 */
[----:B------:R-:W-:Y:S02]  /*9b20*/  FMUL.FTZ R2, R2, c[0x0][0x2d0] ;  /* 0x0000b40002027a20 */ /* 0x000fe40000410000 */
[--C-:B------:R-:W-:Y:S02]  /*9b30*/  FFMA.FTZ R3, R4, c[0x0][0x2d0], -R103.reuse ;  /* 0x0000b40004037a23 */ /* 0x100fe40000010867 */
[--C-:B------:R-:W-:Y:S02]  /*9b40*/  FFMA.FTZ R6, R5, c[0x0][0x2d0], -R103.reuse ;  /* 0x0000b40005067a23 */ /* 0x100fe40000010867 */
[----:B------:R-:W1:Y:S01]  /*9b50*/  MUFU.EX2 R2, R2 ;  /* 0x0000000200027308 */ /* 0x000e620000000800 */
[C---:B------:R-:W-:Y:S02]  /*9b60*/  FMUL.FTZ R4, R0.reuse, R132 ;  /* 0x0000008400047220 */ /* 0x040fe40000410000 */
[----:B------:R-:W-:Y:S02]  /*9b70*/  FMUL.FTZ R5, R0, R133 ;  /* 0x0000008500057220 */ /* 0x000fe40000410000 */
[--C-:B------:R-:W-:Y:S02]  /*9b80*/  FFMA.FTZ R0, R102, c[0x0][0x2d0], -R103.reuse ;  /* 0x0000b40066007a23 */ /* 0x100fe40000010867 */
[----:B------:R-:W-:Y:S03]  /*9b90*/  FFMA.FTZ R109, R144, c[0x0][0x2d0], -R103 ;  /* 0x0000b400906d7a23 */ /* 0x000fe60000010867 */
[----:B------:R-:W2:Y:S10]  /*9ba0*/  MUFU.EX2 R3, R3 ;  /* 0x0000000300037308 */ /* 0x000eb40000000800 */
[----:B------:R3:W-:Y:S01]  /*9bb0*/  MUFU.EX2 R121, R6 ;  /* 0x0000000600797308 */ /* 0x0007e20000000800 */
[C---:B-1----:R-:W-:Y:S02]  /*9bc0*/  FMUL.FTZ R26, R2.reuse, R114 ;  /* 0x00000072021a7220 */ /* 0x042fe40000410000 */
[C---:B------:R-:W-:Y:S02]  /*9bd0*/  FMUL.FTZ R10, R2.reuse, R130 ;  /* 0x00000082020a7220 */ /* 0x040fe40000410000 */
[C---:B------:R-:W-:Y:S05]  /*9be0*/  FMUL.FTZ R11, R2.reuse, R131 ;  /* 0x00000083020b7220 */ /* 0x040fea0000410000 */
        /* <DEDUP_REMOVED lines=12> */
[----:B------:R-:W-:Y:S01]  /*9cb0*/  MUFU.EX2 R122, R109 ;  /* 0x0000006d007a7308 */ /* 0x000fe20000000800 */
[C---:B------:R-:W-:Y:S02]  /*9cc0*/  FMUL.FTZ R27, R2.reuse, R115 ;  /* 0x00000073021b7220 */ /* 0x040fe40000410000 */
[C---:B--2---:R-:W-:Y:S02]  /*9cd0*/  FFMA.FTZ R115, R2.reuse, R184, R3 ;  /* 0x000000b802737223 */ /* 0x044fe40000010003 */
        /* <DEDUP_REMOVED lines=24> */
[----:B-1----:R-:W-:Y:S01]  /*9e60*/  F2FP.BF16.PACK_AB R110, R127, R126 ;  /* 0x0000007e7f6e723e */ /* 0x002fe200000010ff */
        /* <DEDUP_REMOVED lines=14> */
[----:B------:R-:W-:Y:S01]  /*9f50*/  IADD3 R2, R171, R161, RZ ;  /* 0x000000a1ab027210 */ /* 0x000fe20007ffe0ff */
[--C-:B------:R-:W-:Y:S01]  /*9f60*/  FFMA.FTZ R0, R137, c[0x0][0x2d0], -R103.reuse ;  /* 0x0000b40089007a23 */ /* 0x100fe20000010867 */
[----:B------:R-:W-:Y:S02]  /*9f70*/  F2FP.BF16.PACK_AB R137, R121, R3 ;  /* 0x000000037989723e */ /* 0x000fe400000010ff */
[----:B------:R-:W1:Y:S01]  /*9f80*/  MUFU.EX2 R3, R149 ;  /* 0x0000009500037308 */ /* 0x000e620000000800 */
[----:B------:R-:W2:Y:S08]  /*9f90*/  LDSM.16.MT88.4 R104, [R2] ;  /* 0x000000000268783b */ /* 0x000eb00000004200 */
[----:B------:R-:W-:Y:S01]  /*9fa0*/  LDSM.16.MT88.4 R128, [R2+0x1800] ;  /* 0x001800000280783b */ /* 0x000fe20000004200 */
[----:B------:R-:W3:Y:S10]  /*9fb0*/  MUFU.EX2 R113, R0 ;  /* 0x0000000000717308 */ /* 0x000ef40000000800 */
[----:B------:R-:W4:Y:S01]  /*9fc0*/  MUFU.EX2 R149, R179 ;  /* 0x000000b300957308 */ /* 0x000f220000000800 */
[C---:B-1----:R-:W-:Y:S02]  /*9fd0*/  F2FP.BF16.PACK_AB R108, R102.reuse, R3 ;  /* 0x00000003666c723e */ /* 0x042fe400000010ff */
[----:B---3--:R-:W-:Y:S01]  /*9fe0*/  F2FP.BF16.PACK_AB R139, R113, R114 ;  /* 0x00000072718b723e */ /* 0x008fe200000010ff */
[----:B------:R-:W-:Y:S04]  /*9ff0*/  FADD.FTZ R0, R3, R140 ;  /* 0x0000008c03007221 */ /* 0x000fe80000010000 */
[----:B------:R-:W-:Y:S01]  /*a000*/  FADD.FTZ R123, R102, R0 ;  /* 0x00000000667b7221 */ /* 0x000fe20000010000 */
[C---:B------:R-:W-:Y:S01]  /*a010*/  IADD3 R102, R169.reuse, R2, RZ ;  /* 0x00000002a9667210 */ /* 0x040fe20007ffe0ff */
[C---:B--2---:R-:W-:Y:S05]  /*a020*/  HMMA.16816.F32.BF16 R4, R136.reuse, R104, R4 ;  /* 0x000000688804723c */ /* 0x044fea0000041804 */
[----:B------:R-:W-:Y:S03]  /*a030*/  IADD3 R0, R172, R161, RZ ;  /* 0x000000a1ac007210 */ /* 0x000fe60007ffe0ff */
[C---:B------:R-:W-:Y:S01]  /*a040*/  HMMA.16816.F32.BF16 R8, R136.reuse, R106, R8 ;  /* 0x0000006a8808723c */ /* 0x040fe20000041808 */
[----:B------:R-:W1:Y:S03]  /*a050*/  LDSM.16.MT88.4 R104, [R102] ;  /* 0x000000006668783b */ /* 0x000e660000004200 */
[----:B------:R-:W-:Y:S04]  /*a060*/  IADD3 R3, R169, R0, RZ ;  /* 0x00000000a9037210 */ /* 0x000fe80007ffe0ff */
[C---:B-1----:R-:W-:Y:S08]  /*a070*/  HMMA.16816.F32.BF16 R12, R136.reuse, R104, R12 ;  /* 0x00000068880c723c */ /* 0x042ff0000004180c */
[C---:B------:R-:W-:Y:S01]  /*a080*/  HMMA.16816.F32.BF16 R16, R136.reuse, R106, R16 ;  /* 0x0000006a8810723c */ /* 0x040fe20000041810 */
[----:B------:R-:W1:Y:S07]  /*a090*/  LDSM.16.MT88.4 R104, [R0] ;  /* 0x000000000068783b */ /* 0x000e6e0000004200 */
[C---:B-1----:R-:W-:Y:S08]  /*a0a0*/  HMMA.16816.F32.BF16 R20, R136.reuse, R104, R20 ;  /* 0x000000688814723c */ /* 0x042ff00000041814 */
[C---:B------:R-:W-:Y:S01]  /*a0b0*/  HMMA.16816.F32.BF16 R24, R136.reuse, R106, R24 ;  /* 0x0000006a8818723c */ /* 0x040fe20000041818 */
[----:B------:R-:W1:Y:S07]  /*a0c0*/  LDSM.16.MT88.4 R104, [R3] ;  /* 0x000000000368783b */ /* 0x000e6e0000004200 */
        /* <DEDUP_REMOVED lines=25> */
[--C-:B------:R-:W-:Y:S01]  /*a260*/  FFMA.FTZ R104, R141, c[0x0][0x2d0], -R103.reuse ;  /* 0x0000b4008d687a23 */ /* 0x100fe20000010867 */
[----:B------:R-:W-:Y:S03]  /*a270*/  HMMA.16816.F32.BF16 R96, R136, R106, R96 ;  /* 0x0000006a8860723c */ /* 0x000fe60000041860 */
[----:B------:R1:W-:Y:S04]  /*a280*/  MUFU.EX2 R112, R104 ;  /* 0x0000006800707308 */ /* 0x0003e80000000800 */
[----:B----4-:R-:W-:Y:S01]  /*a290*/  F2FP.BF16.PACK_AB R138, R149, R148 ;  /* 0x00000094958a723e */ /* 0x010fe200000010ff */
[--C-:B-1----:R-:W-:Y:S05]  /*a2a0*/  FFMA.FTZ R104, R142, c[0x0][0x2d0], -R103.reuse ;  /* 0x0000b4008e687a23 */ /* 0x102fea0000010867 */
[----:B------:R1:W2:Y:S02]  /*a2b0*/  MUFU.EX2 R120, R104 ;  /* 0x0000006800787308 */ /* 0x0002a40000000800 */
[--C-:B-1----:R-:W-:Y:S01]  /*a2c0*/  FFMA.FTZ R104, R145, c[0x0][0x2d0], -R103.reuse ;  /* 0x0000b40091687a23 */ /* 0x102fe20000010867 */
[----:B--2---:R-:W-:Y:S07]  /*a2d0*/  F2FP.BF16.PACK_AB R109, R120, R112 ;  /* 0x00000070786d723e */ /* 0x004fee00000010ff */
[----:B------:R1:W2:Y:S02]  /*a2e0*/  MUFU.EX2 R116, R104 ;  /* 0x0000006800747308 */ /* 0x0002a40000000800 */
[----:B-1----:R-:W1:Y:S01]  /*a2f0*/  LDSM.16.MT88.4 R104, [R2+0x800] ;  /* 0x000800000268783b */ /* 0x002e620000004200 */
[----:B--2---:R-:W-:Y:S07]  /*a300*/  F2FP.BF16.PACK_AB R111, R122, R116 ;  /* 0x000000747a6f723e */ /* 0x004fee00000010ff */
        /* <DEDUP_REMOVED lines=35> */
[----:B------:R-:W-:Y:S01]  /*a540*/  HMMA.16816.F32.BF16 R96, R108, R106, R96 ;  /* 0x0000006a6c60723c */ /* 0x000fe20000041860 */
[----:B------:R-:W1:Y:S02]  /*a550*/  LDSM.16.MT88.4 R108, [R2+0x1000] ;  /* 0x00100000026c783b */ /* 0x000e640000004200 */
[----:B------:R2:W-:Y:S01]  /*a560*/  MUFU.EX2 R117, R104 ;  /* 0x0000006800757308 */ /* 0x0005e20000000800 */
[--C-:B------:R-:W-:Y:S03]  /*a570*/  FFMA.FTZ R105, R151, c[0x0][0x2d0], -R103.reuse ;  /* 0x0000b40097697a23 */ /* 0x100fe60000010867 */
[----:B------:R-:W-:Y:S06]  /*a580*/  F2FP.BF16.PACK_AB R106, R158, R132 ;  /* 0x000000849e6a723e */ /* 0x000fec00000010ff */
[----:B------:R3:W-:Y:S01]  /*a590*/  MUFU.EX2 R145, R105 ;  /* 0x0000006900917308 */ /* 0x0007e20000000800 */
[----:B--2---:R-:W-:Y:S09]  /*a5a0*/  FFMA.FTZ R104, R146, c[0x0][0x2d0], -R103 ;  /* 0x0000b40092687a23 */ /* 0x004ff20000010867 */
[----:B------:R-:W-:Y:S01]  /*a5b0*/  MUFU.EX2 R146, R182 ;  /* 0x000000b600927308 */ /* 0x000fe20000000800 */
[----:B---3--:R-:W-:Y:S09]  /*a5c0*/  FADD.FTZ R105, R126, R123 ;  /* 0x0000007b7e697221 */ /* 0x008ff20000010000 */
[----:B------:R2:W-:Y:S02]  /*a5d0*/  MUFU.EX2 R118, R104 ;  /* 0x0000006800767308 */ /* 0x0005e40000000800 */
[----:B--2---:R-:W-:Y:S08]  /*a5e0*/  FFMA.FTZ R104, R147, c[0x0][0x2d0], -R103 ;  /* 0x0000b40093687a23 */ /* 0x004ff00000010867 */
[----:B------:R-:W2:Y:S10]  /*a5f0*/  MUFU.EX2 R147, R181 ;  /* 0x000000b500937308 */ /* 0x000eb40000000800 */
[----:B------:R3:W4:Y:S01]  /*a600*/  MUFU.EX2 R119, R104 ;  /* 0x0000006800777308 */ /* 0x0007220000000800 */
[----:B--2---:R-:W-:Y:S01]  /*a610*/  F2FP.BF16.PACK_AB R136, R147, R146 ;  /* 0x000000929388723e */ /* 0x004fe200000010ff */
[----:B---3--:R-:W-:Y:S01]  /*a620*/  FADD.FTZ R104, R121, R115 ;  /* 0x0000007379687221 */ /* 0x008fe20000010000 */
[----:B----4-:R-:W-:Y:S01]  /*a630*/  F2FP.BF16.PACK_AB R107, R145, R119 ;  /* 0x00000077916b723e */ /* 0x010fe200000010ff */
[----:B------:R-:W-:Y:S01]  /*a640*/  FADD.FTZ R121, R127, R105 ;  /* 0x000000697f797221 */ /* 0x000fe20000010000 */
[----:B------:R-:W-:Y:S01]  /*a650*/  F2FP.BF16.PACK_AB R105, R118, R117 ;  /* 0x000000757669723e */ /* 0x000fe200000010ff */
[----:B------:R-:W-:Y:S04]  /*a660*/  FADD.FTZ R104, R114, R104 ;  /* 0x0000006872687221 */ /* 0x000fe80000010000 */
[----:B------:R-:W-:Y:S04]  /*a670*/  FADD.FTZ R104, R113, R104 ;  /* 0x0000006871687221 */ /* 0x000fe80000010000 */
[----:B------:R-:W-:Y:S02]  /*a680*/  FADD.FTZ R104, R112, R104 ;  /* 0x0000006870687221 */ /* 0x000fe40000010000 */
[----:B------:R-:W2:Y:S02]  /*a690*/  LDSM.16.MT88.4 R112, [R102+0x1000] ;  /* 0x001000006670783b */ /* 0x000ea40000004200 */
[----:B------:R-:W-:Y:S04]  /*a6a0*/  FADD.FTZ R104, R120, R104 ;  /* 0x0000006878687221 */ /* 0x000fe80000010000 */
[----:B------:R-:W-:Y:S01]  /*a6b0*/  FADD.FTZ R120, R116, R104 ;  /* 0x0000006874787221 */ /* 0x000fe20000010000 */
[----:B------:R-:W-:Y:S01]  /*a6c0*/  F2FP.BF16.PACK_AB R104, R125, R124 ;  /* 0x0000007c7d68723e */ /* 0x000fe200000010ff */
[----:B------:R-:W-:Y:S04]  /*a6d0*/  FFMA.FTZ R116, R152, c[0x0][0x2d0], -R103 ;  /* 0x0000b40098747a23 */ /* 0x000fe80000010867 */
[----:B------:R3:W-:Y:S02]  /*a6e0*/  MUFU.EX2 R142, R116 ;  /* 0x00000074008e7308 */ /* 0x0007e40000000800 */
[C---:B-1----:R-:W-:Y:S08]  /*a6f0*/  HMMA.16816.F32.BF16 R4, R104.reuse, R108, R4 ;  /* 0x0000006c6804723c */ /* 0x042ff00000041804 */
[C---:B------:R-:W-:Y:S01]  /*a700*/  HMMA.16816.F32.BF16 R8, R104.reuse, R110, R8 ;  /* 0x0000006e6808723c */ /* 0x040fe20000041808 */
[----:B------:R-:W1:Y:S03]  /*a710*/  LDSM.16.MT88.4 R108, [R0+0x1000] ;  /* 0x00100000006c783b */ /* 0x000e660000004200 */
[----:B---3--:R-:W-:Y:S04]  /*a720*/  FADD.FTZ R116, R124, R121 ;  /* 0x000000797c747221 */ /* 0x008fe80000010000 */
        /* <DEDUP_REMOVED lines=28> */
[----:B------:R-:W-:Y:S01]  /*a8f0*/  FFMA.FTZ R108, R153, c[0x0][0x2d0], -R103 ;  /* 0x0000b400996c7a23 */ /* 0x000fe20000010867 */
[C---:B------:R-:W-:Y:S03]  /*a900*/  HMMA.16816.F32.BF16 R88, R104.reuse, R110, R88 ;  /* 0x0000006e6858723c */ /* 0x040fe60000041858 */
[----:B------:R1:W3:Y:S01]  /*a910*/  MUFU.EX2 R141, R108 ;  /* 0x0000006c008d7308 */ /* 0x0002e20000000800 */
[----:B------:R-:W-:Y:S02]  /*a920*/  FADD.FTZ R109, R122, R120 ;  /* 0x000000787a6d7221 */ /* 0x000fe40000010000 */
[----:B------:R-:W4:Y:S02]  /*a930*/  LDSM.16.MT88.4 R120, [R102+0x1800] ;  /* 0x001800006678783b */ /* 0x000f240000004200 */
[----:B------:R-:W-:Y:S04]  /*a940*/  FADD.FTZ R109, R117, R109 ;  /* 0x0000006d756d7221 */ /* 0x000fe80000010000 */
[----:B------:R-:W-:Y:S02]  /*a950*/  FADD.FTZ R117, R125, R116 ;  /* 0x000000747d757221 */ /* 0x000fe40000010000 */
[----:B------:R-:W-:Y:S02]  /*a960*/  FADD.FTZ R116, R118, R109 ;  /* 0x0000006d76747221 */ /* 0x000fe40000010000 */
[----:B------:R-:W-:Y:S01]  /*a970*/  FADD.FTZ R144, R132, R117 ;  /* 0x0000007584907221 */ /* 0x000fe20000010000 */
[C---:B--2---:R-:W-:Y:S03]  /*a980*/  HMMA.16816.F32.BF16 R92, R104.reuse, R112, R92 ;  /* 0x00000070685c723c */ /* 0x044fe6000004185c */
[----:B------:R-:W-:Y:S05]  /*a990*/  FADD.FTZ R143, R119, R116 ;  /* 0x00000074778f7221 */ /* 0x000fea0000010000 */
[----:B------:R-:W-:Y:S01]  /*a9a0*/  HMMA.16816.F32.BF16 R96, R104, R114, R96 ;  /* 0x000000726860723c */ /* 0x000fe20000041860 */
[----:B------:R-:W-:Y:S03]  /*a9b0*/  LDSM.16.MT88.4 R104, [R3+0x1800] ;  /* 0x001800000368783b */ /* 0x000fe60000004200 */
[--C-:B-1----:R-:W-:Y:S01]  /*a9c0*/  FFMA.FTZ R108, R155, c[0x0][0x2d0], -R103.reuse ;  /* 0x0000b4009b6c7a23 */ /* 0x102fe20000010867 */
[----:B---3--:R-:W-:Y:S01]  /*a9d0*/  F2FP.BF16.PACK_AB R137, R141, R142 ;  /* 0x0000008e8d89723e */ /* 0x008fe200000010ff */
[----:B------:R-:W-:Y:S02]  /*a9e0*/  FFMA.FTZ R103, R154, c[0x0][0x2d0], -R103 ;  /* 0x0000b4009a677a23 */ /* 0x000fe40000010867 */
[----:B------:R1:W-:Y:S10]  /*a9f0*/  MUFU.EX2 R140, R108 ;  /* 0x0000006c008c7308 */ /* 0x0003f40000000800 */
[----:B------:R-:W2:Y:S01]  /*aa00*/  MUFU.EX2 R103, R103 ;  /* 0x0000006700677308 */ /* 0x000ea20000000800 */
[----:B-1----:R-:W1:Y:S01]  /*aa10*/  LDSM.16.MT88.4 R108, [R0+0x1800] ;  /* 0x00180000006c783b */ /* 0x002e620000004200 */
[----:B--2---:R-:W-:Y:S07]  /*aa20*/  F2FP.BF16.PACK_AB R139, R103, R140 ;  /* 0x0000008c678b723e */ /* 0x004fee00000010ff */
[C---:B------:R-:W-:Y:S01]  /*aa30*/  HMMA.16816.F32.BF16 R132, R136.reuse, R128, R4 ;  /* 0x000000808884723c */ /* 0x040fe20000041804 */
[----:B------:R-:W2:Y:S07]  /*aa40*/  LDSM.16.MT88.4 R4, [R2+0x3800] ;  /* 0x003800000204783b */ /* 0x000eae0000004200 */
[C---:B------:R-:W-:Y:S01]  /*aa50*/  HMMA.16816.F32.BF16 R128, R136.reuse, R130, R8 ;  /* 0x000000828880723c */ /* 0x040fe20000041808 */
[----:B------:R-:W3:Y:S07]  /*aa60*/  LDSM.16.MT88.4 R8, [R102+0x3800] ;  /* 0x003800006608783b */ /* 0x000eee0000004200 */
[C---:B----4-:R-:W-:Y:S01]  /*aa70*/  HMMA.16816.F32.BF16 R124, R136.reuse, R120, R12 ;  /* 0x00000078887c723c */ /* 0x050fe2000004180c */
[----:B------:R-:W4:Y:S07]  /*aa80*/  LDSM.16.MT88.4 R12, [R0+0x3800] ;  /* 0x00380000000c783b */ /* 0x000f2e0000004200 */
[C---:B------:R-:W-:Y:S01]  /*aa90*/  HMMA.16816.F32.BF16 R120, R136.reuse, R122, R16 ;  /* 0x0000007a8878723c */ /* 0x040fe20000041810 */
[----:B------:R-:W-:Y:S07]  /*aaa0*/  LDSM.16.MT88.4 R16, [R102+0x5800] ;  /* 0x005800006610783b */ /* 0x000fee0000004200 */
[C---:B-1----:R-:W-:Y:S01]  /*aab0*/  HMMA.16816.F32.BF16 R116, R136.reuse, R108, R20 ;  /* 0x0000006c8874723c */ /* 0x042fe20000041814 */
[----:B------:R1:W-:Y:S07]  /*aac0*/  LDSM.16.MT88.4 R20, [R0+0x5800] ;  /* 0x005800000014783b */ /* 0x0003ee0000004200 */
[C---:B------:R-:W-:Y:S08]  /*aad0*/  HMMA.16816.F32.BF16 R112, R136.reuse, R110, R24 ;  /* 0x0000006e8870723c */ /* 0x040ff00000041818 */
[C---:B------:R-:W-:Y:S08]  /*aae0*/  HMMA.16816.F32.BF16 R108, R136.reuse, R104, R28 ;  /* 0x00000068886c723c */ /* 0x040ff0000004181c */
[C---:B------:R-:W-:Y:S04]  /*aaf0*/  HMMA.16816.F32.BF16 R104, R136.reuse, R106, R32 ;  /* 0x0000006a8868723c */ /* 0x040fe80000041820 */
[----:B-1----:R-:W-:Y:S04]  /*ab00*/  FADD.FTZ R0, R145, R143 ;  /* 0x0000008f91007221 */ /* 0x002fe80000010000 */
[C---:B--2---:R-:W-:Y:S04]  /*ab10*/  HMMA.16816.F32.BF16 R36, R136.reuse, R4, R36 ;  /* 0x000000048824723c */ /* 0x044fe80000041824 */
[----:B------:R-:W-:Y:S04]  /*ab20*/  FADD.FTZ R0, R142, R0 ;  /* 0x000000008e007221 */ /* 0x000fe80000010000 */
[C---:B------:R-:W-:Y:S01]  /*ab30*/  HMMA.16816.F32.BF16 R40, R136.reuse, R6, R40 ;  /* 0x000000068828723c */ /* 0x040fe20000041828 */
[----:B------:R-:W1:Y:S03]  /*ab40*/  LDSM.16.MT88.4 R4, [R3+0x3800] ;  /* 0x003800000304783b */ /* 0x000e660000004200 */
[----:B------:R-:W-:Y:S04]  /*ab50*/  FADD.FTZ R0, R141, R0 ;  /* 0x000000008d007221 */ /* 0x000fe80000010000 */
[C---:B---3--:R-:W-:Y:S08]  /*ab60*/  HMMA.16816.F32.BF16 R44, R136.reuse, R8, R44 ;  /* 0x00000008882c723c */ /* 0x048ff0000004182c */
[C---:B------:R-:W-:Y:S01]  /*ab70*/  HMMA.16816.F32.BF16 R48, R136.reuse, R10, R48 ;  /* 0x0000000a8830723c */ /* 0x040fe20000041830 */
[----:B------:R2:W3:Y:S07]  /*ab80*/  LDSM.16.MT88.4 R8, [R2+0x5800] ;  /* 0x005800000208783b */ /* 0x0004ee0000004200 */
[C---:B----4-:R-:W-:Y:S08]  /*ab90*/  HMMA.16816.F32.BF16 R52, R136.reuse, R12, R52 ;  /* 0x0000000c8834723c */ /* 0x050ff00000041834 */
[C---:B------:R-:W-:Y:S01]  /*aba0*/  HMMA.16816.F32.BF16 R56, R136.reuse, R14, R56 ;  /* 0x0000000e8838723c */ /* 0x040fe20000041838 */
[----:B------:R4:W5:Y:S03]  /*abb0*/  LDSM.16.MT88.4 R12, [R3+0x5800] ;  /* 0x00580000030c783b */ /* 0x0009660000004200 */
[----:B--2---:R-:W-:Y:S04]  /*abc0*/  FADD.FTZ R2, R158, R144 ;  /* 0x000000909e027221 */ /* 0x004fe80000010000 */
[C---:B-1----:R-:W-:Y:S04]  /*abd0*/  HMMA.16816.F32.BF16 R60, R136.reuse, R4, R60 ;  /* 0x00000004883c723c */ /* 0x042fe8000004183c */
[----:B------:R-:W-:Y:S04]  /*abe0*/  FADD.FTZ R2, R146, R2 ;  /* 0x0000000292027221 */ /* 0x000fe80000010000 */
[----:B------:R-:W-:Y:S01]  /*abf0*/  FADD.FTZ R2, R147, R2 ;  /* 0x0000000293027221 */ /* 0x000fe20000010000 */
[C---:B------:R-:W-:Y:S03]  /*ac00*/  HMMA.16816.F32.BF16 R64, R136.reuse, R6, R64 ;  /* 0x000000068840723c */ /* 0x040fe60000041840 */
[----:B----4-:R-:W-:Y:S05]  /*ac10*/  FADD.FTZ R3, R148, R2 ;  /* 0x0000000294037221 */ /* 0x010fea0000010000 */
[C---:B---3--:R-:W-:Y:S04]  /*ac20*/  HMMA.16816.F32.BF16 R68, R136.reuse, R8, R68 ;  /* 0x000000088844723c */ /* 0x048fe80000041844 */
[----:B------:R-:W-:Y:S01]  /*ac30*/  FADD.FTZ R2, R140, R0 ;  /* 0x000000008c027221 */ /* 0x000fe20000010000 */
[----:B------:R-:W-:Y:S01]  /*ac40*/  IADD3 R0, R176, -0x2, RZ ;  /* 0xfffffffeb0007810 */ /* 0x000fe20007ffe0ff */
[----:B------:R-:W-:Y:S02]  /*ac50*/  FADD.FTZ R183, R149, R3 ;  /* 0x0000000395b77221 */ /* 0x000fe40000010000 */
[C---:B------:R-:W-:Y:S03]  /*ac60*/  HMMA.16816.F32.BF16 R72, R136.reuse, R10, R72 ;  /* 0x0000000a8848723c */ /* 0x040fe60000041848 */
[----:B------:R-:W-:Y:S01]  /*ac70*/  ISETP.GE.AND P0, PT, R0, R188, PT ;  /* 0x000000bc0000720c */ /* 0x000fe20003f06270 */
[----:B------:R-:W-:Y:S04]  /*ac80*/  FADD.FTZ R184, R103, R2 ;  /* 0x0000000267b87221 */ /* 0x000fe80000010000 */
[C---:B------:R-:W-:Y:S08]  /*ac90*/  HMMA.16816.F32.BF16 R76, R136.reuse, R16, R76 ;  /* 0x00000010884c723c */ /* 0x040ff0000004184c */
[C---:B------:R-:W-:Y:S08]  /*aca0*/  HMMA.16816.F32.BF16 R80, R136.reuse, R18, R80 ;  /* 0x000000128850723c */ /* 0x040ff00000041850 */
[C---:B------:R-:W-:Y:S08]  /*acb0*/  HMMA.16816.F32.BF16 R84, R136.reuse, R20, R84 ;  /* 0x000000148854723c */ /* 0x040ff00000041854 */
[C---:B------:R-:W-:Y:S08]  /*acc0*/  HMMA.16816.F32.BF16 R88, R136.reuse, R22, R88 ;  /* 0x000000168858723c */ /* 0x040ff00000041858 */
[C---:B-----5:R-:W-:Y:S08]  /*acd0*/  HMMA.16816.F32.BF16 R92, R136.reuse, R12, R92 ;  /* 0x0000000c885c723c */ /* 0x060ff0000004185c */
[----:B------:R-:W-:Y:S01]  /*ace0*/  HMMA.16816.F32.BF16 R96, R136, R14, R96 ;  /* 0x0000000e8860723c */ /* 0x000fe20000041860 */
[----:B------:R-:W-:Y:S07]  /*acf0*/  @!UPT UIADD3 URZ, URZ, URZ, URZ ;  /* 0x0000003f3f3ff290 */ /* 0x000fee000fffe03f */
[----:B------:R-:W-:-:S11]  /*ad00*/  @!P0 BRA `(.L_x_2087) ;  /* 0x0000057000008947 */ /* 0x000fd60003800000 */
[----:B------:R-:W-:Y:S01]  /*ad10*/  SHF.R.S32.HI R7, RZ, 0x1f, R186 ;  /* 0x0000001fff077819 */ /* 0x000fe200000114ba */
[----:B------:R-:W-:Y:S01]  /*ad20*/  IMAD.MOV.U32 R214, RZ, RZ, c[0x0][0x2b8] ;  /* 0x0000ae00ffd67624 */ /* 0x000fe200078e00ff */
[----:B------:R-:W-:Y:S01]  /*ad30*/  SHF.R.S32.HI R6, RZ, 0x1f, R177 ;  /* 0x0000001fff067819 */ /* 0x000fe200000114b1 */
[----:B------:R-:W-:Y:S01]  /*ad40*/  IMAD R209, R187, 0x20, R205 ;  /* 0x00000020bbd17824 */ /* 0x000fe200078e02cd */
[----:B------:R-:W-:Y:S01]  /*ad50*/  SHF.L.U64.HI R14, R186, 0x1, R7 ;  /* 0x00000001ba0e7819 */ /* 0x000fe20000010207 */
[----:B------:R-:W-:Y:S01]  /*ad60*/  IMAD.MOV.U32 R174, RZ, RZ, RZ ;  /* 0x000000ffffae7224 */ /* 0x000fe200078e00ff */
[----:B------:R-:W-:Y:S01]  /*ad70*/  ISETP.NE.AND P5, PT, R214, 0x1, PT ;  /* 0x00000001d600780c */ /* 0x000fe20003fa5270 */
[----:B------:R-:W-:Y:S01]  /*ad80*/  IMAD.SHL.U32 R18, R185, 0x2, RZ ;  /* 0x00000002b9127824 */ /* 0x000fe200078e00ff */
[C---:B------:R-:W-:Y:S01]  /*ad90*/  IADD3 R2, R209.reuse, R150, R193 ;  /* 0x00000096d1027210 */ /* 0x040fe20007ffe0c1 */
[----:B------:R-:W-:Y:S01]  /*ada0*/  IMAD.SHL.U32 R17, R186, 0x2, RZ ;  /* 0x00000002ba117824 */ /* 0x000fe200078e00ff */
[----:B------:R-:W-:Y:S01]  /*adb0*/  ISETP.GT.AND P4, PT, R209, 0x3f, PT ;  /* 0x0000003fd100780c */ /* 0x000fe20003f84270 */
[C---:B------:R-:W-:Y:S01]  /*adc0*/  IMAD.SHL.U32 R16, R177.reuse, 0x2, RZ ;  /* 0x00000002b1107824 */ /* 0x040fe200078e00ff */
[----:B------:R-:W-:Y:S02]  /*add0*/  IADD3 R2, R2, -0x80, RZ ;  /* 0xffffff8002027810 */ /* 0x000fe40007ffe0ff */
[----:B------:R-:W-:Y:S02]  /*ade0*/  SHF.R.S32.HI R209, RZ, 0x1f, R185 ;  /* 0x0000001fffd17819 */ /* 0x000fe400000114b9 */
[----:B------:R-:W-:Y:S01]  /*adf0*/  SHF.L.U64.HI R13, R177, 0x1, R6 ;  /* 0x00000001b10d7819 */ /* 0x000fe20000010206 */
[----:B------:R-:W-:Y:S01]  /*ae00*/  IMAD.MOV.U32 R0, RZ, RZ, R2 ;  /* 0x000000ffff007224 */ /* 0x000fe200078e0002 */
[----:B------:R-:W-:Y:S01]  /*ae10*/  SHF.L.U64.HI R15, R185, 0x1, R209 ;  /* 0x00000001b90f7819 */ /* 0x000fe200000102d1 */
        /* <DEDUP_REMOVED lines=24> */
.L_x_2205:
[----:B------:R-:W-:-:S05]  /*afa0*/  BRA.DIV ~URZ, `(.L_x_2089) ;  /* 0x0000d7427f007947 */ /* 0x000fca000b800000 */
[----:B------:R-:W3:Y:S01]  /*afb0*/  SHFL.IDX PT, R0, R12, RZ, 0x181f ;  /* 0x00181fff0c007589 */ /* 0x000ee200000e0000 */
[----:B------:R-:W-:Y:S02]  /*afc0*/  ISETP.GE.AND P4, PT, R177, c[0x0][0x1d4], PT ;  /* 0x00007500b1007a0c */ /* 0x000fe40003f86270 */
[----:B------:R-:W-:Y:S02]  /*afd0*/  ISETP.GE.AND P3, PT, R186, c[0x0][0x1d4], PT ;  /* 0x00007500ba007a0c */ /* 0x000fe40003f66270 */
[----:B------:R-:W-:Y:S02]  /*afe0*/  SEL R10, RZ, 0x10, P4 ;  /* 0x00000010ff0a7807 */ /* 0x000fe40002000000 */
[----:B---3--:R-:W-:Y:S05]  /*aff0*/  IADD3 R8, P0, R0, R16, RZ ;  /* 0x0000001000087210 */ /* 0x008fea0007f1e0ff */
[----:B--2---:R-:W-:Y:S01]  /*b000*/  IMAD.X R9, R4, 0x1, R13, P0 ;  /* 0x0000000104097824 */ /* 0x004fe200000e060d */
[----:B------:R-:W-:Y:S05]  /*b010*/  IADD3 R6, P0, R0, R17, RZ ;  /* 0x0000001100067210 */ /* 0x000fea0007f1e0ff */
[----:B------:R-:W-:Y:S01]  /*b020*/  IMAD.X R7, R4, 0x1, R14, P0 ;  /* 0x0000000104077824 */ /* 0x000fe200000e060e */
[----:B------:R-:W-:Y:S01]  /*b030*/  IADD3 R2, P0, R0, R18, RZ ;  /* 0x0000001200027210 */ /* 0x000fe20007f1e0ff */
[----:B------:R-:W-:Y:S04]  /*b040*/  IMAD R0, R178, 0x6000, R207 ;  /* 0x00006000b2007824 */ /* 0x000fe800078e02cf */
[----:B------:R-:W-:Y:S01]  /*b050*/  IMAD.X R3, R4, 0x1, R15, P0 ;  /* 0x0000000104037824 */ /* 0x000fe200000e060f */
[----:B------:R-:W-:Y:S01]  /*b060*/  @!PT LDS RZ, [RZ] ;  /* 0x00000000fffff984 */ /* 0x000fe20000000800 */
[----:B------:R-:W-:Y:S01]  /*b070*/  @!PT LDS RZ, [RZ] ;  /* 0x00000000fffff984 */ /* 0x000fe20000000800 */
[----:B------:R2:W-:Y:S01]  /*b080*/  LDGSTS.E.BYPASS.LTC128B.128 [R0], [R8.64], !P4 ;  /* 0x0000000008007fae */ /* 0x0005e2000e101d46 */
[----:B------:R-:W-:Y:S03]  /*b090*/  ISETP.GE.AND P0, PT, R185, c[0x0][0x1d4], PT ;  /* 0x00007500b9007a0c */ /* 0x000fe60003f06270 */
[----:B------:R2:W-:Y:S01]  /*b0a0*/  LDGSTS.E.BYPASS.LTC128B.128 [R0+0x2000], [R6.64], !P3 ;  /* 0x0200000006007fae */ /* 0x0005e2000d901d46 */
[----:B------:R-:W-:Y:S03]  /*b0b0*/  SEL R11, RZ, 0x10, P0 ;  /* 0x00000010ff0b7807 */ /* 0x000fe60000000000 */
[----:B------:R3:W4:Y:S06]  /*b0c0*/  SHFL.IDX PT, R4, R5, 0x1, 0x181f ;  /* 0x00381f0005047f89 */ /* 0x00072c00000e0000 */
[----:B------:R5:W-:Y:S01]  /*b0d0*/  LDGSTS.E.BYPASS.LTC128B.128 [R0+0x4000], [R2.64], !P0 ;  /* 0x0400000002007fae */ /* 0x000be2000c101d46 */
[----:B-1-3--:R-:W-:Y:S03]  /*b0e0*/  SEL R5, RZ, 0x10, P3 ;  /* 0x00000010ff057807 */ /* 0x00afe60001800000 */
[----:B-----5:R2:W1:Y:S04]  /*b0f0*/  SHFL.IDX PT, R2, R12, 0x1, 0x181f ;  /* 0x00381f000c027f89 */ /* 0x02046800000e0000 */
.L_x_2206:
[C---:B----4-:R-:W-:Y:S04]  /*b100*/  IADD3 R3, -R10.reuse, 0x10, RZ ;  /* 0x000000100a037810 */ /* 0x050fe80007ffe1ff */
[----:B------:R-:W-:Y:S04]  /*b110*/  LOP3.LUT R3, R3, 0xf, RZ, 0xc0, !PT ;  /* 0x0000000f03037812 */ /* 0x000fe800078ec0ff */
[----:B-12---:R-:W-:Y:S02]  /*b120*/  IADD3 R8, P3, P0, R3, R2, R16 ;  /* 0x0000000203087210 */ /* 0x006fe4000787e010 */
[----:B------:R-:W-:Y:S02]  /*b130*/  IADD3 R3, -R5, 0x10, RZ ;  /* 0x0000001005037810 */ /* 0x000fe40007ffe1ff */
[----:B------:R-:W-:Y:S02]  /*b140*/  IADD3.X R9, RZ, R4, R13, P3, P0 ;  /* 0x00000004ff097210 */ /* 0x000fe40001fe040d */
[----:B------:R-:W-:Y:S04]  /*b150*/  LOP3.LUT R3, R3, 0xf, RZ, 0xc0, !PT ;  /* 0x0000000f03037812 */ /* 0x000fe800078ec0ff */
[----:B------:R-:W-:Y:S02]  /*b160*/  IADD3 R6, P3, P0, R3, R2, R17 ;  /* 0x0000000203067210 */ /* 0x000fe4000787e011 */
[----:B------:R-:W-:Y:S02]  /*b170*/  IADD3 R3, -R11, 0x10, RZ ;  /* 0x000000100b037810 */ /* 0x000fe40007ffe1ff */
[----:B------:R-:W-:Y:S02]  /*b180*/  IADD3.X R7, RZ, R4, R14, P3, P0 ;  /* 0x00000004ff077210 */ /* 0x000fe40001fe040e */
        /* <DEDUP_REMOVED lines=9> */
[----:B------:R-:W-:Y:S11]  /*b220*/  ISETP.NE.U32.AND P0, PT, R5, RZ, PT ;  /* 0x000000ff0500720c */ /* 0x000ff60003f05070 */
[----:B------:R-:W-:Y:S02]  /*b230*/  @!UPT UIADD3 URZ, URZ, URZ, URZ ;  /* 0x0000003f3f3ff290 */ /* 0x000fe4000fffe03f */
[----:B------:R1:W-:Y:S01]  /*b240*/  LDGSTS.E.BYPASS.LTC128B.128.ZFILL [R0+0x3000], [R6.64], P0 ;  /* 0x0300000006007fae */ /* 0x0003e20008141d46 */
[----:B------:R-:W-:Y:S11]  /*b250*/  ISETP.NE.U32.AND P0, PT, R11, RZ, PT ;  /* 0x000000ff0b00720c */ /* 0x000ff60003f05070 */
[----:B------:R-:W-:Y:S02]  /*b260*/  @!UPT UIADD3 URZ, URZ, URZ, URZ ;  /* 0x0000003f3f3ff290 */ /* 0x000fe4000fffe03f */
[----:B------:R1:W-:Y:S02]  /*b270*/  LDGSTS.E.BYPASS.LTC128B.128.ZFILL [R0+0x5000], [R2.64], P0 ;  /* 0x0500000002007fae */ /* 0x0003e40008141d46 */
.L_x_2087:
[----:B------:R-:W-:Y:S05]  /*b280*/  BSYNC B0 ;  /* 0x0000000000007941 */ /* 0x000fea0003800000 */
.L_x_2086:
[C---:B-1----:R-:W-:Y:S01]  /*b290*/  IADD3 R0, R163.reuse, 0x1, RZ ;  /* 0x00000001a3007810 */ /* 0x042fe20007ffe0ff */
[----:B------:R-:W0:Y:S01]  /*b2a0*/  LDGDEPBAR ;  /* 0x00000000000079af */ /* 0x000e220000000000 */
[----:B------:R-:W-:Y:S01]  /*b2b0*/  ISETP.GE.AND P0, PT, R163, 0x1, PT ;  /* 0x00000001a300780c */ /* 0x000fe20003f06270 */
[----:B------:R-:W-:Y:S01]  /*b2c0*/  IMAD.MOV.U32 R103, RZ, RZ, R100 ;  /* 0x000000ffff677224 */ /* 0x000fe200078e0064 */
[----:B------:R-:W-:Y:S01]  /*b2d0*/  IADD3 R173, R176, -0x1, RZ ;  /* 0xffffffffb0ad7810 */ /* 0x000fe20007ffe0ff */
[----:B------:R-:W-:Y:S01]  /*b2e0*/  IMAD.MOV.U32 R102, RZ, RZ, R101 ;  /* 0x000000ffff667224 */ /* 0x000fe200078e0065 */
[----:B------:R-:W-:Y:S02]  /*b2f0*/  SEL R163, R0, RZ, !P0 ;  /* 0x000000ff00a37207 */ /* 0x000fe40004000000 */
[----:B------:R-:W-:Y:S01]  /*b300*/  ISETP.GT.AND P0, PT, R176, R192, PT ;  /* 0x000000c0b000720c */ /* 0x000fe20003f04270 */
[----:B------:R-:W-:Y:S11]  /*b310*/  IMAD.MOV.U32 R176, RZ, RZ, R173 ;  /* 0x000000ffffb07224 */ /* 0x000ff600078e00ad */
[----:B------:R-:W-:Y:S01]  /*b320*/  @!UPT UIADD3 URZ, URZ, URZ, URZ ;  /* 0x0000003f3f3ff290 */ /* 0x000fe2000fffe03f */
[----:B------:R-:W-:-:S05]  /*b330*/  @P0 BRA `(.L_x_2090) ;  /* 0xffffc20000000947 */ /* 0x000fca000383ffff */
.L_x_2073:
        /* <DEDUP_REMOVED lines=21> */
.L_x_2093:
[----:B------:R-:W-:-:S04]  /*b490*/  MOV R3, c[0x0][0x32c] ;  /* 0x0000cb0000037a02 */ /* 0x000fc80000000f00 */
[----:B------:R-:W-:-:S13]  /*b4a0*/  ISETP.NE.AND P0, PT, R3, 0x1, PT ;  /* 0x000000010300780c */ /* 0x000fda0003f05270 */
[----:B------:R-:W-:-:S05]  /*b4b0*/  @P0 IMAD.HI.U32 R3, R0, c[0x0][0x330], RZ ;  /* 0x0000cc0000030a27 */ /* 0x000fca00078e00ff */
[----:B------:R-:W-:Y:S02]  /*b4c0*/  @P0 SHF.R.U32.HI R0, RZ, c[0x0][0x334], R3 ;  /* 0x0000cd00ff000a19 */ /* 0x000fe40000011603 */
.L_x_2094:
[----:B------:R-:W-:Y:S05]  /*b4d0*/  BSYNC B0 ;  /* 0x0000000000007941 */ /* 0x000fea0003800000 */
.L_x_2092:
[----:B------:R-:W-:-:S05]  /*b4e0*/  IMAD R0, R0, c[0x0][0x32c], RZ ;  /* 0x0000cb0000007a24 */ /* 0x000fca00078e02ff */
[----:B------:R-:W-:-:S04]  /*b4f0*/  IMNMX R2, R2, R0, !PT ;  /* 0x0000000002027217 */ /* 0x000fc80007800200 */
.L_x_2091:
[----:B------:R-:W-:Y:S01]  /*b500*/  IADD3 R2, R2, 0x3f, RZ ;  /* 0x0000003f02027810 */ /* 0x000fe20007ffe0ff */
[----:B------:R-:W-:Y:S02]  /*b510*/  IMAD.MOV.U32 R209, RZ, RZ, 0x1f ;  /* 0x0000001fffd17424 */ /* 0x000fe400078e00ff */
[----:B------:R-:W-:Y:S01]  /*b520*/  IMAD.MOV.U32 R192, RZ, RZ, -0x1 ;  /* 0xffffffffffc07424 */ /* 0x000fe200078e00ff */
        /* <DEDUP_REMOVED lines=8> */
.L_x_2105:
[----:B------:R-:W-:Y:S04]  /*b5b0*/  DEPBAR.LE SB0, 0x2 ;  /* 0x000080800000791a */ /* 0x000fe80000000000 */
[----:B------:R-:W-:Y:S01]  /*b5c0*/  WARPSYNC 0xffffffff ;  /* 0xffffffff00007948 */ /* 0x000fe20003800000 */
[----:B------:R-:W-:Y:S01]  /*b5d0*/  BAR.SYNC.DEFER_BLOCKING 0x0 ;  /* 0x0000000000007b1d */ /* 0x000fe20000010000 */
[----:B------:R-:W-:Y:S01]  /*b5e0*/  IMAD R162, R163, 0x6000, RZ ;  /* 0x00006000a3a27824 */ /* 0x000fe200078e02ff */
[----:B------:R-:W-:Y:S01]  /*b5f0*/  LOP3.LUT P2, RZ, R187, 0x2, RZ, 0xc0, !PT ;  /* 0x00000002bbff7812 */ /* 0x000fe2000784c0ff */
[----:B------:R-:W-:Y:S01]  /*b600*/  IMAD.MOV.U32 R2, RZ, RZ, 0x20 ;  /* 0x00000020ff027424 */ /* 0x000fe200078e00ff */
[----:B------:R-:W-:Y:S02]  /*b610*/  ISETP.GE.AND P0, PT, R188, R173, PT ;  /* 0x000000adbc00720c */ /* 0x000fe40003f06270 */
[----:B------:R-:W-:Y:S02]  /*b620*/  IADD3 R100, R170, R162, RZ ;  /* 0x000000a2aa647210 */ /* 0x000fe40007ffe0ff */
[----:B------:R-:W-:Y:S05]  /*b630*/  SEL R160, R2, 0xffffffe0, !P2 ;  /* 0xffffffe002a07807 */ /* 0x000fea0005000000 */
[----:B------:R-:W-:Y:S01]  /*b640*/  IMAD.IADD R103, R160, 0x1, R100 ;  /* 0x00000001a0677824 */ /* 0x000fe200078e0264 */
        /* <DEDUP_REMOVED lines=36> */
.L_x_2207:
        /* <DEDUP_REMOVED lines=22> */
.L_x_2208:
[C---:B--2---:R-:W-:Y:S02]  /*b9f0*/  IADD3 R3, -R6.reuse, 0x10, RZ ;  /* 0x0000001006037810 */ /* 0x044fe40007ffe1ff */
[----:B------:R-:W-:Y:S02]  /*ba00*/  ISETP.NE.U32.AND P3, PT, R6, RZ, PT ;  /* 0x000000ff0600720c */ /* 0x000fe40003f65070 */
[----:B------:R-:W-:Y:S04]  /*ba10*/  LOP3.LUT R3, R3, 0xf, RZ, 0xc0, !PT ;  /* 0x0000000f03037812 */ /* 0x000fe800078ec0ff */
[-C--:B---34-:R-:W-:Y:S02]  /*ba20*/  IADD3 R12, P1, P0, R3, R2.reuse, R23 ;  /* 0x00000002030c7210 */ /* 0x098fe4000783e017 */
        /* <DEDUP_REMOVED lines=17> */
.L_x_2097:
[----:B------:R-:W-:Y:S05]  /*bb40*/  BSYNC B0 ;  /* 0x0000000000007941 */ /* 0x000fea0003800000 */
.L_x_2096:
[----:B------:R-:W0:Y:S01]  /*bb50*/  LDGDEPBAR ;  /* 0x00000000000079af */ /* 0x000e220000000000 */
[----:B------:R-:W-:Y:S01]  /*bb60*/  WARPSYNC 0xffffffff ;  /* 0xffffffff00007948 */ /* 0x000fe20003800000 */
[C---:B--23--:R-:W-:Y:S01]  /*bb70*/  HMMA.16816.F32.BF16 R4, R32.reuse, R8, RZ ;  /* 0x000000082004723c */ /* 0x04cfe200000418ff */
[----:B------:R-:W-:Y:S02]  /*bb80*/  IMAD.MOV.U32 R2, RZ, RZ, 0x40 ;  /* 0x00000040ff027424 */ /* 0x000fe400078e00ff */
[----:B------:R-:W-:Y:S01]  /*bb90*/  LOP3.LUT P1, RZ, R187, 0x4, RZ, 0xc0, !PT ;  /* 0x00000004bbff7812 */ /* 0x000fe2000782c0ff */
[----:B------:R-:W-:Y:S01]  /*bba0*/  IMAD.IADD R3, R170, 0x1, R162 ;  /* 0x00000001aa037824 */ /* 0x000fe200078e02a2 */
[----:B------:R-:W-:Y:S02]  /*bbb0*/  ISETP.GE.AND P0, PT, R178, 0x1, PT ;  /* 0x00000001b200780c */ /* 0x000fe40003f06270 */
[----:B------:R-:W-:Y:S01]  /*bbc0*/  SEL R161, R2, 0xffffffc0, !P1 ;  /* 0xffffffc002a17807 */ /* 0x000fe20004800000 */
[C---:B------:R-:W-:Y:S01]  /*bbd0*/  HMMA.16816.F32.BF16 R8, R32.reuse, R10, RZ ;  /* 0x0000000a2008723c */ /* 0x040fe200000418ff */
[C---:B------:R-:W-:Y:S03]  /*bbe0*/  IMAD.IADD R2, R160.reuse, 0x1, R3 ;  /* 0x00000001a0027824 */ /* 0x040fe600078e0203 */
[C---:B------:R-:W-:Y:S01]  /*bbf0*/  IMAD.IADD R101, R161.reuse, 0x1, R100 ;  /* 0x00000001a1657824 */ /* 0x040fe200078e0264 */
[----:B------:R-:W-:Y:S03]  /*bc00*/  IADD3 R3, R160, R3, R161 ;  /* 0x00000003a0037210 */ /* 0x000fe60007ffe0a1 */
        /* <DEDUP_REMOVED lines=19> */
[----:B------:R-:W2:Y:S07]  /*bd40*/  LDSM.16.M88.4 R140, [R101+0x800] ;  /* 0x00080000658c783b */ /* 0x000eae0000000200 */
        /* <DEDUP_REMOVED lines=67> */
[----:B------:R-:W-:Y:S07]  /*c180*/  LDSM.16.M88.4 R144, [R164+0x8000] ;  /* 0x00800000a490783b */ /* 0x000fee0000000200 */
[C---:B--2---:R-:W-:Y:S08]  /*c190*/  HMMA.16816.F32.BF16 R12, R136.reuse, R140, R12 ;  /* 0x0000008c880c723c */ /* 0x044ff0000004180c */
        /* <DEDUP_REMOVED lines=69> */
[----:B------:R-:W-:Y:S02]  /*c5f0*/  FMUL.FTZ R4, R18, c[0x0][0x320] ;  /* 0x0000c80012047a20 */ /* 0x000fe40000410000 */
[----:B---3--:R-:W-:Y:S02]  /*c600*/  FMUL.FTZ R2, R10, c[0x0][0x320] ;  /* 0x0000c8000a027a20 */ /* 0x008fe40000410000 */
[----:B------:R1:W3:Y:S05]  /*c610*/  LDSM.16.M88.4 R8, [R3+0x5800] ;  /* 0x005800000308783b */ /* 0x0002ea0000000200 */
[----:B------:R5:W2:Y:S10]  /*c620*/  MUFU.TANH R153, R2 ;  /* 0x0000000200997308 */ /* 0x000ab40000002400 */
[----:B------:R-:W-:Y:S01]  /*c630*/  MUFU.TANH R141, R4 ;  /* 0x00000004008d7308 */ /* 0x000fe20000002400 */
[----:B-1----:R-:W-:Y:S02]  /*c640*/  FMUL.FTZ R3, R25, c[0x0][0x320] ;  /* 0x0000c80019037a20 */ /* 0x002fe40000410000 */
[----:B-----5:R-:W-:Y:S02]  /*c650*/  FMUL.FTZ R2, R12, c[0x0][0x320] ;  /* 0x0000c8000c027a20 */ /* 0x020fe40000410000 */
[----:B------:R-:W-:Y:S05]  /*c660*/  FMUL.FTZ R12, R16, c[0x0][0x320] ;  /* 0x0000c800100c7a20 */ /* 0x000fea0000410000 */
[----:B------:R1:W-:Y:S01]  /*c670*/  MUFU.TANH R139, R2 ;  /* 0x00000002008b7308 */ /* 0x0003e20000002400 */
[C---:B---3--:R-:W-:Y:S09]  /*c680*/  HMMA.16816.F32.BF16 R28, R148.reuse, R8, R28 ;  /* 0x00000008941c723c */ /* 0x048ff2000004181c */
[----:B------:R-:W-:Y:S01]  /*c690*/  MUFU.TANH R136, R12 ;  /* 0x0000000c00887308 */ /* 0x000fe20000002400 */
[----:B------:R-:W-:Y:S03]  /*c6a0*/  HMMA.16816.F32.BF16 R32, R148, R10, R32 ;  /* 0x0000000a9420723c */ /* 0x000fe60000041820 */
[----:B-1----:R-:W-:Y:S06]  /*c6b0*/  FMUL.FTZ R2, R14, c[0x0][0x320] ;  /* 0x0000c8000e027a20 */ /* 0x002fec0000410000 */
[----:B------:R2:W-:Y:S05]  /*c6c0*/  MUFU.TANH R14, R3 ;  /* 0x00000003000e7308 */ /* 0x0005ea0000002400 */
[----:B------:R-:W-:Y:S05]  /*c6d0*/  FMUL.FTZ R4, R31, c[0x0][0x320] ;  /* 0x0000c8001f047a20 */ /* 0x000fea0000410000 */
[----:B------:R1:W3:Y:S05]  /*c6e0*/  MUFU.TANH R145, R2 ;  /* 0x0000000200917308 */ /* 0x0002ea0000002400 */
[----:B------:R-:W-:Y:S02]  /*c6f0*/  FMUL.FTZ R7, R32, c[0x0][0x320] ;  /* 0x0000c80020077a20 */ /* 0x000fe40000410000 */
[----:B------:R-:W-:Y:S03]  /*c700*/  FMUL.FTZ R6, R33, c[0x0][0x320] ;  /* 0x0000c80021067a20 */ /* 0x000fe60000410000 */
[----:B------:R5:W-:Y:S01]  /*c710*/  MUFU.TANH R12, R4 ;  /* 0x00000004000c7308 */ /* 0x000be20000002400 */
[----:B--2---:R-:W-:Y:S04]  /*c720*/  FMNMX.FTZ R3, R154, R102, !PT ;  /* 0x000000669a037209 */ /* 0x004fe80007810000 */
[----:B----4-:R-:W-:Y:S05]  /*c730*/  FMNMX.FTZ R3, R155, R3, !PT ;  /* 0x000000039b037209 */ /* 0x010fea0007810000 */
[----:B------:R-:W-:Y:S01]  /*c740*/  MUFU.TANH R7, R7 ;  /* 0x0000000700077308 */ /* 0x000fe20000002400 */
[----:B------:R-:W-:Y:S01]  /*c750*/  FMNMX.FTZ R3, R153, R3, !PT ;  /* 0x0000000399037209 */ /* 0x000fe20007810000 */
[----:B-1----:R-:W-:Y:S03]  /*c760*/  FMUL.FTZ R2, R13, c[0x0][0x320] ;  /* 0x0000c8000d027a20 */ /* 0x002fe60000410000 */
[----:B------:R-:W-:Y:S05]  /*c770*/  FMNMX.FTZ R3, R152, R3, !PT ;  /* 0x0000000398037209 */ /* 0x000fea0007810000 */
[----:B------:R1:W-:Y:S01]  /*c780*/  MUFU.TANH R138, R2 ;  /* 0x00000002008a7308 */ /* 0x0003e20000002400 */
[----:B---3--:R-:W-:Y:S01]  /*c790*/  FMNMX.FTZ R3, R145, R3, !PT ;  /* 0x0000000391037209 */ /* 0x008fe20007810000 */
[----:B-----5:R-:W-:Y:S08]  /*c7a0*/  FMUL.FTZ R4, R34, c[0x0][0x320] ;  /* 0x0000c80022047a20 */ /* 0x020ff00000410000 */
[----:B------:R2:W-:Y:S10]  /*c7b0*/  MUFU.TANH R11, R4 ;  /* 0x00000004000b7308 */ /* 0x0005f40000002400 */
[----:B------:R-:W-:Y:S01]  /*c7c0*/  MUFU.TANH R6, R6 ;  /* 0x0000000600067308 */ /* 0x000fe20000002400 */
[----:B-1----:R-:W-:Y:S09]  /*c7d0*/  FMUL.FTZ R2, R15, c[0x0][0x320] ;  /* 0x0000c8000f027a20 */ /* 0x002ff20000410000 */
[----:B------:R1:W3:Y:S01]  /*c7e0*/  MUFU.TANH R144, R2 ;  /* 0x0000000200907308 */ /* 0x0002e20000002400 */
[----:B--2---:R-:W-:Y:S09]  /*c7f0*/  FMUL.FTZ R4, R35, c[0x0][0x320] ;  /* 0x0000c80023047a20 */ /* 0x004ff20000410000 */
[----:B------:R2:W-:Y:S01]  /*c800*/  MUFU.TANH R9, R4 ;  /* 0x0000000400097308 */ /* 0x0005e20000002400 */
[----:B-1----:R-:W-:Y:S01]  /*c810*/  FMUL.FTZ R2, R19, c[0x0][0x320] ;  /* 0x0000c80013027a20 */ /* 0x002fe20000410000 */
[----:B---3--:R-:W-:Y:S08]  /*c820*/  FMNMX.FTZ R3, R144, R3, !PT ;  /* 0x0000000390037209 */ /* 0x008ff00007810000 */
[----:B------:R1:W3:Y:S01]  /*c830*/  MUFU.TANH R140, R2 ;  /* 0x00000002008c7308 */ /* 0x0002e20000002400 */
[----:B------:R-:W-:Y:S02]  /*c840*/  FMNMX.FTZ R3, R141, R3, !PT ;  /* 0x000000038d037209 */ /* 0x000fe40007810000 */
[----:B--2---:R-:W-:Y:S04]  /*c850*/  IADD3 R4, R178, 0x1, RZ ;  /* 0x00000001b2047810 */ /* 0x004fe80007ffe0ff */
[----:B------:R-:W-:Y:S01]  /*c860*/  SEL R178, R4, RZ, !P0 ;  /* 0x000000ff04b27207 */ /* 0x000fe20004000000 */
[----:B-1----:R-:W-:Y:S01]  /*c870*/  FMUL.FTZ R2, R20, c[0x0][0x320] ;  /* 0x0000c80014027a20 */ /* 0x002fe20000410000 */
[----:B---3--:R-:W-:Y:S03]  /*c880*/  FMNMX.FTZ R3, R140, R3, !PT ;  /* 0x000000038c037209 */ /* 0x008fe60007810000 */
[----:B------:R1:W-:Y:S02]  /*c890*/  MUFU.TANH R20, R2 ;  /* 0x0000000200147308 */ /* 0x0003e40000002400 */
[----:B-1----:R-:W-:Y:S08]  /*c8a0*/  FMUL.FTZ R2, R22, c[0x0][0x320] ;  /* 0x0000c80016027a20 */ /* 0x002ff00000410000 */
[----:B------:R1:W2:Y:S02]  /*c8b0*/  MUFU.TANH R137, R2 ;  /* 0x0000000200897308 */ /* 0x0002a40000002400 */
[----:B-1----:R-:W-:Y:S01]  /*c8c0*/  FMUL.FTZ R2, R21, c[0x0][0x320] ;  /* 0x0000c80015027a20 */ /* 0x002fe20000410000 */
[----:B--2---:R-:W-:Y:S07]  /*c8d0*/  FMNMX.FTZ R3, R137, R3, !PT ;  /* 0x0000000389037209 */ /* 0x004fee0007810000 */
[----:B------:R1:W-:Y:S02]  /*c8e0*/  MUFU.TANH R17, R2 ;  /* 0x0000000200117308 */ /* 0x0003e40000002400 */
[----:B-1----:R-:W-:Y:S08]  /*c8f0*/  FMUL.FTZ R2, R23, c[0x0][0x320] ;  /* 0x0000c80017027a20 */ /* 0x002ff00000410000 */
[----:B------:R1:W2:Y:S02]  /*c900*/  MUFU.TANH R103, R2 ;  /* 0x0000000200677308 */ /* 0x0002a40000002400 */
[----:B-1----:R-:W-:Y:S01]  /*c910*/  FMUL.FTZ R2, R24, c[0x0][0x320] ;  /* 0x0000c80018027a20 */ /* 0x002fe20000410000 */
[----:B--2---:R-:W-:Y:S07]  /*c920*/  FMNMX.FTZ R3, R103, R3, !PT ;  /* 0x0000000367037209 */ /* 0x004fee0007810000 */
[----:B------:R1:W-:Y:S02]  /*c930*/  MUFU.TANH R15, R2 ;  /* 0x00000002000f7308 */ /* 0x0003e40000002400 */
[----:B-1----:R-:W-:Y:S08]  /*c940*/  FMUL.FTZ R2, R26, c[0x0][0x320] ;  /* 0x0000c8001a027a20 */ /* 0x002ff00000410000 */
[----:B------:R-:W1:Y:S02]  /*c950*/  MUFU.TANH R22, R2 ;  /* 0x0000000200167308 */ /* 0x000e640000002400 */
[----:B-1----:R-:W-:Y:S01]  /*c960*/  FMNMX.FTZ R3, R22, R3, !PT ;  /* 0x0000000316037209 */ /* 0x002fe20007810000 */
[----:B------:R-:W-:Y:S07]  /*c970*/  FMUL.FTZ R2, R27, c[0x0][0x320] ;  /* 0x0000c8001b027a20 */ /* 0x000fee0000410000 */
[----:B------:R-:W1:Y:S02]  /*c980*/  MUFU.TANH R18, R2 ;  /* 0x0000000200127308 */ /* 0x000e640000002400 */
[----:B-1----:R-:W-:Y:S01]  /*c990*/  FMNMX.FTZ R3, R18, R3, !PT ;  /* 0x0000000312037209 */ /* 0x002fe20007810000 */
[----:B------:R-:W-:Y:S07]  /*c9a0*/  FMUL.FTZ R2, R28, c[0x0][0x320] ;  /* 0x0000c8001c027a20 */ /* 0x000fee0000410000 */
        /* <DEDUP_REMOVED lines=27> */
.L_x_2209:
        /* <DEDUP_REMOVED lines=42> */
[----:B------:R-:W3:Y:S01]  /*ce00*/  MUFU.EX2 R14, R23 ;  /* 0x00000017000e7308 */ /* 0x000ee20000000800 */
[C---:B------:R-:W-:Y:S02]  /*ce10*/  FMUL.FTZ R40, R2.reuse, R40 ;  /* 0x0000002802287220 */ /* 0x040fe40000410000 */
[C---:B------:R-:W-:Y:S01]  /*ce20*/  FMUL.FTZ R41, R2.reuse, R41 ;  /* 0x0000002902297220 */ /* 0x040fe20000410000 */
[C---:B-1----:R-:W-:Y:S01]  /*ce30*/  F2FP.BF16.PACK_AB R136, R3.reuse, R6 ;  /* 0x000000060388723e */ /* 0x042fe200000010ff */
[----:B------:R-:W-:Y:S02]  /*ce40*/  FADD.FTZ R8, R3, R0 ;  /* 0x0000000003087221 */ /* 0x000fe40000010000 */
[----:B------:R-:W1:Y:S01]  /*ce50*/  SHFL.BFLY PT, R0, R5, 0x2, 0x1f ;  /* 0x0c401f0005007f89 */ /* 0x000e6200000e0000 */
[C---:B------:R-:W-:Y:S02]  /*ce60*/  FMUL.FTZ R44, R2.reuse, R44 ;  /* 0x0000002c022c7220 */ /* 0x040fe40000410000 */
[C---:B------:R-:W-:Y:S01]  /*ce70*/  FMUL.FTZ R45, R2.reuse, R45 ;  /* 0x0000002d022d7220 */ /* 0x040fe20000410000 */
[----:B------:R-:W4:Y:S01]  /*ce80*/  MUFU.EX2 R19, R19 ;  /* 0x0000001300137308 */ /* 0x000f220000000800 */
[C---:B------:R-:W-:Y:S02]  /*ce90*/  FMUL.FTZ R48, R2.reuse, R48 ;  /* 0x0000003002307220 */ /* 0x040fe40000410000 */
[C---:B--2---:R-:W-:Y:S02]  /*cea0*/  FMUL.FTZ R21, R2.reuse, R117 ;  /* 0x0000007502157220 */ /* 0x044fe40000410000 */
[C---:B------:R-:W-:Y:S02]  /*ceb0*/  FMUL.FTZ R49, R2.reuse, R49 ;  /* 0x0000003102317220 */ /* 0x040fe40000410000 */
[C---:B------:R-:W-:Y:S02]  /*cec0*/  FMUL.FTZ R52, R2.reuse, R52 ;  /* 0x0000003402347220 */ /* 0x040fe40000410000 */
[C---:B------:R-:W-:Y:S01]  /*ced0*/  FMUL.FTZ R53, R2.reuse, R53 ;  /* 0x0000003502357220 */ /* 0x040fe20000410000 */
[----:B------:R-:W-:Y:S01]  /*cee0*/  MUFU.EX2 R109, R149 ;  /* 0x00000095006d7308 */ /* 0x000fe20000000800 */
[C---:B------:R-:W-:Y:S02]  /*cef0*/  FMUL.FTZ R56, R2.reuse, R56 ;  /* 0x0000003802387220 */ /* 0x040fe40000410000 */
[----:B------:R-:W-:Y:S01]  /*cf00*/  FMUL.FTZ R57, R2, R57 ;  /* 0x0000003902397220 */ /* 0x000fe20000410000 */
[----:B---3--:R-:W-:Y:S01]  /*cf10*/  F2FP.BF16.PACK_AB R138, R10, R14 ;  /* 0x0000000e0a8a723e */ /* 0x008fe200000010ff */
[C---:B------:R-:W-:Y:S02]  /*cf20*/  FMUL.FTZ R60, R2.reuse, R60 ;  /* 0x0000003c023c7220 */ /* 0x040fe40000410000 */
[C---:B------:R-:W-:Y:S02]  /*cf30*/  FMUL.FTZ R61, R2.reuse, R61 ;  /* 0x0000003d023d7220 */ /* 0x040fe40000410000 */
[C---:B------:R-:W-:Y:S01]  /*cf40*/  FMUL.FTZ R64, R2.reuse, R64 ;  /* 0x0000004002407220 */ /* 0x040fe20000410000 */
[----:B-1----:R-:W-:Y:S01]  /*cf50*/  FMNMX.FTZ R0, R5, R0, !PT ;  /* 0x0000000005007209 */ /* 0x002fe20007810000 */
[C---:B------:R-:W-:Y:S01]  /*cf60*/  FMUL.FTZ R65, R2.reuse, R65 ;  /* 0x0000004102417220 */ /* 0x040fe20000410000 */
[----:B------:R-:W-:Y:S01]  /*cf70*/  MUFU.EX2 R113, R159 ;  /* 0x0000009f00717308 */ /* 0x000fe20000000800 */
[C---:B------:R-:W-:Y:S01]  /*cf80*/  FMUL.FTZ R68, R2.reuse, R68 ;  /* 0x0000004402447220 */ /* 0x040fe20000410000 */
[----:B----4-:R-:W-:Y:S01]  /*cf90*/  F2FP.BF16.PACK_AB R108, R15, R19 ;  /* 0x000000130f6c723e */ /* 0x010fe200000010ff */
[----:B------:R-:W1:Y:S01]  /*cfa0*/  SHFL.BFLY PT, R3, R0, 0x1, 0x1f ;  /* 0x0c201f0000037f89 */ /* 0x000e6200000e0000 */
        /* <DEDUP_REMOVED lines=13> */
[----:B------:R-:W-:Y:S01]  /*d080*/  FMUL.FTZ R92, R2, R92 ;  /* 0x0000005c025c7220 */ /* 0x000fe20000410000 */
[----:B-1----:R-:W-:Y:S01]  /*d090*/  FMNMX.FTZ R100, R0, R3, !PT ;  /* 0x0000000300647209 */ /* 0x002fe20007810000 */
[C---:B------:R-:W-:Y:S02]  /*d0a0*/  FMUL.FTZ R93, R2.reuse, R93 ;  /* 0x0000005d025d7220 */ /* 0x040fe40000410000 */
[----:B------:R-:W-:Y:S01]  /*d0b0*/  FMUL.FTZ R96, R2, R96 ;  /* 0x0000006002607220 */ /* 0x000fe20000410000 */
[----:B------:R-:W-:Y:S01]  /*d0c0*/  MUFU.EX2 R116, R156 ;  /* 0x0000009c00747308 */ /* 0x000fe20000000800 */
[C---:B------:R-:W-:Y:S02]  /*d0d0*/  FMUL.FTZ R3, R100.reuse, c[0x0][0x2d0] ;  /* 0x0000b40064037a20 */ /* 0x040fe40000410000 */
[----:B------:R-:W-:Y:S02]  /*d0e0*/  FADD.FTZ R0, -R100, R102 ;  /* 0x0000006664007221 */ /* 0x000fe40000010100 */
[--C-:B------:R-:W-:Y:S02]  /*d0f0*/  FFMA.FTZ R4, R154, c[0x0][0x2d0], -R3.reuse ;  /* 0x0000b4009a047a23 */ /* 0x100fe40000010803 */
[--C-:B------:R-:W-:Y:S02]  /*d100*/  FFMA.FTZ R5, R155, c[0x0][0x2d0], -R3.reuse ;  /* 0x0000b4009b057a23 */ /* 0x100fe40000010803 */
[--C-:B------:R-:W-:Y:S02]  /*d110*/  FFMA.FTZ R161, R11, c[0x0][0x2d0], -R3.reuse ;  /* 0x0000b4000ba17a23 */ /* 0x100fe40000010803 */
        /* <DEDUP_REMOVED lines=8> */
[C---:B------:R-:W-:Y:S02]  /*d1a0*/  FMUL.FTZ R9, R2.reuse, R129 ;  /* 0x0000008102097220 */ /* 0x040fe40000410000 */
[----:B------:R-:W-:Y:S02]  /*d1b0*/  FMUL.FTZ R97, R2, R97 ;  /* 0x0000006102617220 */ /* 0x000fe40000410000 */
[--C-:B------:R-:W-:Y:S02]  /*d1c0*/  FFMA.FTZ R6, R153, c[0x0][0x2d0], -R3.reuse ;  /* 0x0000b40099067a23 */ /* 0x100fe40000010803 */
[--C-:B------:R-:W-:Y:S01]  /*d1d0*/  FFMA.FTZ R153, R18, c[0x0][0x2d0], -R3.reuse ;  /* 0x0000b40012997a23 */ /* 0x100fe20000010803 */
[----:B------:R-:W3:Y:S01]  /*d1e0*/  MUFU.EX2 R0, R0 ;  /* 0x0000000000007308 */ /* 0x000ee20000000800 */
[--C-:B------:R-:W-:Y:S02]  /*d1f0*/  FFMA.FTZ R144, R144, c[0x0][0x2d0], -R3.reuse ;  /* 0x0000b40090907a23 */ /* 0x100fe40000010803 */
[--C-:B------:R-:W-:Y:S02]  /*d200*/  FFMA.FTZ R151, R137, c[0x0][0x2d0], -R3.reuse ;  /* 0x0000b40089977a23 */ /* 0x100fe40000010803 */
[----:B-1----:R-:W-:Y:S02]  /*d210*/  FMUL.FTZ R4, R2, R132 ;  /* 0x0000008402047220 */ /* 0x002fe40000410000 */
[--C-:B------:R-:W-:Y:S02]  /*d220*/  FFMA.FTZ R150, R103, c[0x0][0x2d0], -R3.reuse ;  /* 0x0000b40067967a23 */ /* 0x100fe40000010803 */
[--C-:B------:R-:W-:Y:S01]  /*d230*/  FFMA.FTZ R152, R22, c[0x0][0x2d0], -R3.reuse ;  /* 0x0000b40016987a23 */ /* 0x100fe20000010803 */
[----:B------:R-:W-:Y:S01]  /*d240*/  MUFU.EX2 R121, R145 ;  /* 0x0000009100797308 */ /* 0x000fe20000000800 */
[--C-:B------:R-:W-:Y:S02]  /*d250*/  FFMA.FTZ R154, R13, c[0x0][0x2d0], -R3.reuse ;  /* 0x0000b4000d9a7a23 */ /* 0x100fe40000010803 */
[C---:B------:R-:W-:Y:S01]  /*d260*/  FMUL.FTZ R13, R2.reuse, R125 ;  /* 0x0000007d020d7220 */ /* 0x040fe20000410000 */
[----:B--2---:R-:W-:Y:S01]  /*d270*/  F2FP.BF16.PACK_AB R137, R181, R11 ;  /* 0x0000000bb589723e */ /* 0x004fe200000010ff */
[----:B------:R-:W-:Y:S02]  /*d280*/  FMUL.FTZ R5, R2, R133 ;  /* 0x0000008502057220 */ /* 0x000fe40000410000 */
[----:B------:R-:W-:Y:S02]  /*d290*/  FFMA.FTZ R155, R12, c[0x0][0x2d0], -R3 ;  /* 0x0000b4000c9b7a23 */ /* 0x000fe40000010803 */
[----:B------:R-:W-:Y:S01]  /*d2a0*/  FMUL.FTZ R12, R2, R124 ;  /* 0x0000007c020c7220 */ /* 0x000fe20000410000 */
[----:B------:R1:W-:Y:S01]  /*d2b0*/  MUFU.EX2 R125, R6 ;  /* 0x00000006007d7308 */ /* 0x0003e20000000800 */
[----:B------:R-:W-:Y:S02]  /*d2c0*/  FADD.FTZ R3, R14, R8 ;  /* 0x000000080e037221 */ /* 0x000fe40000010000 */
[----:B------:R-:W-:Y:S01]  /*d2d0*/  FMUL.FTZ R8, R2, R128 ;  /* 0x0000008002087220 */ /* 0x000fe20000410000 */
[----:B------:R-:W-:Y:S01]  /*d2e0*/  IADD3 R2, R171, R162, RZ ;  /* 0x000000a2ab027210 */ /* 0x000fe20007ffe0ff */
[C---:B---3--:R-:W-:Y:S02]  /*d2f0*/  FMUL.FTZ R34, R0.reuse, R106 ;  /* 0x0000006a00227220 */ /* 0x048fe40000410000 */
[----:B------:R-:W-:Y:S01]  /*d300*/  FMUL.FTZ R35, R0, R107 ;  /* 0x0000006b00237220 */ /* 0x000fe20000410000 */
[----:B------:R-:W-:Y:S01]  /*d310*/  IADD3 R102, R169, R2, RZ ;  /* 0x00000002a9667210 */ /* 0x000fe20007ffe0ff */
[----:B------:R-:W2:Y:S01]  /*d320*/  LDSM.16.MT88.4 R140, [R2] ;  /* 0x00000000028c783b */ /* 0x000ea20000004200 */
[----:B------:R-:W3:Y:S01]  /*d330*/  MUFU.EX2 R128, R7 ;  /* 0x0000000700807308 */ /* 0x000ee20000000800 */
[----:B------:R-:W-:Y:S02]  /*d340*/  FADD.FTZ R3, R10, R3 ;  /* 0x000000030a037221 */ /* 0x000fe40000010000 */
[C---:B------:R-:W-:Y:S02]  /*d350*/  FMUL.FTZ R10, R0.reuse, R130 ;  /* 0x00000082000a7220 */ /* 0x040fe40000410000 */
[C---:B------:R-:W-:Y:S02]  /*d360*/  FFMA.FTZ R120, R0.reuse, R184, R11 ;  /* 0x000000b800787223 */ /* 0x040fe4000001000b */
[----:B------:R-:W4:Y:S01]  /*d370*/  LDSM.16.MT88.4 R104, [R102] ;  /* 0x000000006668783b */ /* 0x000f220000004200 */
[C---:B------:R-:W-:Y:S02]  /*d380*/  FMUL.FTZ R11, R0.reuse, R131 ;  /* 0x00000083000b7220 */ /* 0x040fe40000410000 */
[----:B------:R-:W-:Y:S01]  /*d390*/  FADD.FTZ R3, R19, R3 ;  /* 0x0000000313037221 */ /* 0x000fe20000010000 */
[----:B------:R-:W-:Y:S01]  /*d3a0*/  MUFU.EX2 R124, R144 ;  /* 0x00000090007c7308 */ /* 0x000fe20000000800 */
[C---:B------:R-:W-:Y:S02]  /*d3b0*/  FMUL.FTZ R14, R0.reuse, R126 ;  /* 0x0000007e000e7220 */ /* 0x040fe40000410000 */
[C---:B-1----:R-:W-:Y:S02]  /*d3c0*/  FMUL.FTZ R6, R0.reuse, R134 ;  /* 0x0000008600067220 */ /* 0x042fe40000410000 */
[----:B------:R-:W-:Y:S02]  /*d3d0*/  FADD.FTZ R103, R15, R3 ;  /* 0x000000030f677221 */ /* 0x000fe40000010000 */
[C---:B------:R-:W-:Y:S02]  /*d3e0*/  FMUL.FTZ R15, R0.reuse, R127 ;  /* 0x0000007f000f7220 */ /* 0x040fe40000410000 */
[C---:B------:R-:W-:Y:S01]  /*d3f0*/  FMUL.FTZ R18, R0.reuse, R122 ;  /* 0x0000007a00127220 */ /* 0x040fe20000410000 */
[----:B------:R-:W-:Y:S01]  /*d400*/  MUFU.EX2 R149, R147 ;  /* 0x0000009300957308 */ /* 0x000fe20000000800 */
[----:B------:R-:W-:Y:S01]  /*d410*/  FMUL.FTZ R19, R0, R123 ;  /* 0x0000007b00137220 */ /* 0x000fe20000410000 */
[----:B---3--:R-:W-:Y:S01]  /*d420*/  F2FP.BF16.PACK_AB R139, R128, R125 ;  /* 0x0000007d808b723e */ /* 0x008fe200000010ff */
[C---:B------:R-:W-:Y:S02]  /*d430*/  FMUL.FTZ R7, R0.reuse, R135 ;  /* 0x0000008700077220 */ /* 0x040fe40000410000 */
[C---:B------:R-:W-:Y:S02]  /*d440*/  FMUL.FTZ R26, R0.reuse, R114 ;  /* 0x00000072001a7220 */ /* 0x040fe40000410000 */
[C---:B------:R-:W-:Y:S02]  /*d450*/  FMUL.FTZ R27, R0.reuse, R115 ;  /* 0x00000073001b7220 */ /* 0x040fe40000410000 */
[----:B------:R-:W-:Y:S01]  /*d460*/  FADD.FTZ R120, R181, R120 ;  /* 0x00000078b5787221 */ /* 0x000fe20000010000 */
[----:B------:R-:W-:Y:S01]  /*d470*/  MUFU.EX2 R147, R150 ;  /* 0x0000009600937308 */ /* 0x000fe20000000800 */
[C---:B------:R-:W-:Y:S02]  /*d480*/  FMUL.FTZ R22, R0.reuse, R118 ;  /* 0x0000007600167220 */ /* 0x040fe40000410000 */
[C---:B------:R-:W-:Y:S02]  /*d490*/  FMUL.FTZ R23, R0.reuse, R119 ;  /* 0x0000007700177220 */ /* 0x040fe40000410000 */
[C---:B------:R-:W-:Y:S01]  /*d4a0*/  FMUL.FTZ R30, R0.reuse, R110 ;  /* 0x0000006e001e7220 */ /* 0x040fe20000410000 */
[C---:B--2---:R-:W-:Y:S04]  /*d4b0*/  HMMA.16816.F32.BF16 R4, R136.reuse, R140, R4 ;  /* 0x0000008c8804723c */ /* 0x044fe80000041804 */
[----:B------:R-:W-:Y:S01]  /*d4c0*/  MUFU.EX2 R110, R148 ;  /* 0x00000094006e7308 */ /* 0x000fe20000000800 */
[C---:B------:R-:W-:Y:S02]  /*d4d0*/  FMUL.FTZ R31, R0.reuse, R111 ;  /* 0x0000006f001f7220 */ /* 0x040fe40000410000 */
[C---:B------:R-:W-:Y:S01]  /*d4e0*/  FMUL.FTZ R38, R0.reuse, R38 ;  /* 0x0000002600267220 */ /* 0x040fe20000410000 */
[C---:B------:R-:W-:Y:S04]  /*d4f0*/  HMMA.16816.F32.BF16 R8, R136.reuse, R142, R8 ;  /* 0x0000008e8808723c */ /* 0x040fe80000041808 */
[C---:B------:R-:W-:Y:S02]  /*d500*/  FMUL.FTZ R39, R0.reuse, R39 ;  /* 0x0000002700277220 */ /* 0x040fe40000410000 */
[----:B------:R-:W1:Y:S01]  /*d510*/  MUFU.EX2 R148, R146 ;  /* 0x0000009200947308 */ /* 0x000e620000000800 */
[C---:B------:R-:W-:Y:S01]  /*d520*/  FMUL.FTZ R42, R0.reuse, R42 ;  /* 0x0000002a002a7220 */ /* 0x040fe20000410000 */
[C---:B----4-:R-:W-:Y:S04]  /*d530*/  HMMA.16816.F32.BF16 R12, R136.reuse, R104, R12 ;  /* 0x00000068880c723c */ /* 0x050fe8000004180c */
[C---:B------:R-:W-:Y:S02]  /*d540*/  FMUL.FTZ R43, R0.reuse, R43 ;  /* 0x0000002b002b7220 */ /* 0x040fe40000410000 */
[C---:B------:R-:W-:Y:S02]  /*d550*/  FMUL.FTZ R46, R0.reuse, R46 ;  /* 0x0000002e002e7220 */ /* 0x040fe40000410000 */
[----:B------:R-:W-:Y:S01]  /*d560*/  MUFU.EX2 R146, R151 ;  /* 0x0000009700927308 */ /* 0x000fe20000000800 */
[C---:B------:R-:W-:Y:S03]  /*d570*/  HMMA.16816.F32.BF16 R16, R136.reuse, R106, R16 ;  /* 0x0000006a8810723c */ /* 0x040fe60000041810 */
[C---:B------:R-:W-:Y:S02]  /*d580*/  FMUL.FTZ R47, R0.reuse, R47 ;  /* 0x0000002f002f7220 */ /* 0x040fe40000410000 */
[C---:B------:R-:W-:Y:S02]  /*d590*/  FMUL.FTZ R50, R0.reuse, R50 ;  /* 0x0000003200327220 */ /* 0x040fe40000410000 */
[C---:B------:R-:W-:Y:S02]  /*d5a0*/  FMUL.FTZ R51, R0.reuse, R51 ;  /* 0x0000003300337220 */ /* 0x040fe40000410000 */
[----:B------:R-:W-:Y:S03]  /*d5b0*/  MUFU.EX2 R144, R152 ;  /* 0x0000009800907308 */ /* 0x000fe60000000800 */
[C---:B------:R-:W-:Y:S01]  /*d5c0*/  FMUL.FTZ R54, R0.reuse, R54 ;  /* 0x0000003600367220 */ /* 0x040fe20000410000 */
        /* <DEDUP_REMOVED lines=28> */
[----:B------:R-:W-:Y:S01]  /*d790*/  IADD3 R0, R172, R162, RZ ;  /* 0x000000a2ac007210 */ /* 0x000fe20007ffe0ff */
[----:B------:R-:W-:Y:S01]  /*d7a0*/  FADD.FTZ R103, R109, R103 ;  /* 0x000000676d677221 */ /* 0x000fe20000010000 */
[----:B------:R-:W2:Y:S02]  /*d7b0*/  MUFU.EX2 R142, R155 ;  /* 0x0000009b008e7308 */ /* 0x000ea40000000800 */
[----:B------:R-:W-:Y:S01]  /*d7c0*/  IADD3 R3, R169, R0, RZ ;  /* 0x00000000a9037210 */ /* 0x000fe20007ffe0ff */
[----:B------:R-:W3:Y:S01]  /*d7d0*/  LDSM.16.MT88.4 R104, [R0] ;  /* 0x000000000068783b */ /* 0x000ee20000004200 */
[C---:B------:R-:W-:Y:S01]  /*d7e0*/  FADD.FTZ R103, R110.reuse, R103 ;  /* 0x000000676e677221 */ /* 0x040fe20000010000 */
[----:B------:R-:W-:Y:S02]  /*d7f0*/  F2FP.BF16.PACK_AB R110, R110, R109 ;  /* 0x0000006d6e6e723e */ /* 0x000fe400000010ff */
[----:B------:R-:W-:Y:S01]  /*d800*/  F2FP.BF16.PACK_AB R109, R124, R121 ;  /* 0x000000797c6d723e */ /* 0x000fe200000010ff */
[----:B------:R-:W-:Y:S02]  /*d810*/  FADD.FTZ R103, R113, R103 ;  /* 0x0000006771677221 */ /* 0x000fe40000010000 */
[----:B------:R-:W-:Y:S02]  /*d820*/  MUFU.EX2 R141, R161 ;  /* 0x000000a1008d7308 */ /* 0x000fe40000000800 */
[----:B------:R-:W-:Y:S04]  /*d830*/  FADD.FTZ R103, R112, R103 ;  /* 0x0000006770677221 */ /* 0x000fe80000010000 */
[----:B------:R-:W-:Y:S04]  /*d840*/  FADD.FTZ R103, R117, R103 ;  /* 0x0000006775677221 */ /* 0x000fe80000010000 */
[----:B------:R-:W-:Y:S01]  /*d850*/  FADD.FTZ R103, R116, R103 ;  /* 0x0000006774677221 */ /* 0x000fe20000010000 */
[----:B------:R-:W4:Y:S03]  /*d860*/  MUFU.EX2 R140, R180 ;  /* 0x000000b4008c7308 */ /* 0x000f260000000800 */
[----:B-1----:R-:W-:Y:S01]  /*d870*/  FADD.FTZ R103, R119, R103 ;  /* 0x0000006777677221 */ /* 0x002fe20000010000 */
[C---:B---3--:R-:W-:Y:S08]  /*d880*/  HMMA.16816.F32.BF16 R20, R136.reuse, R104, R20 ;  /* 0x000000688814723c */ /* 0x048ff00000041814 */
        /* <DEDUP_REMOVED lines=30> */
[----:B----4-:R-:W-:Y:S01]  /*da70*/  F2FP.BF16.PACK_AB R139, R140, R141 ;  /* 0x0000008d8c8b723e */ /* 0x010fe200000010ff */
        /* <DEDUP_REMOVED lines=80> */
[C---:B------:R-:W-:Y:S04]  /*df80*/  HMMA.16816.F32.BF16 R88, R104.reuse, R110, R88 ;  /* 0x0000006e6858723c */ /* 0x040fe80000041858 */
[----:B------:R-:W-:Y:S02]  /*df90*/  FADD.FTZ R108, R128, R108 ;  /* 0x0000006c806c7221 */ /* 0x000fe40000010000 */
[----:B------:R-:W1:Y:S02]  /*dfa0*/  LDSM.16.MT88.4 R128, [R2+0x1800] ;  /* 0x001800000280783b */ /* 0x000e640000004200 */
        /* <DEDUP_REMOVED lines=42> */
[C---:B----4-:R-:W-:Y:S04]  /*e250*/  HMMA.16816.F32.BF16 R68, R136.reuse, R8, R68 ;  /* 0x000000088844723c */ /* 0x050fe80000041844 */
[----:B------:R-:W-:Y:S04]  /*e260*/  FADD.FTZ R184, R140, R0 ;  /* 0x000000008cb87221 */ /* 0x000fe80000010000 */
        /* <DEDUP_REMOVED lines=13> */
[----:B------:R-:W-:Y:S01]  /*e340*/  IMAD R2, R173, 0x40, R193 ;  /* 0x00000040ad027824 */ /* 0x000fe200078e02c1 */
[----:B------:R-:W-:Y:S01]  /*e350*/  ISETP.NE.AND P4, PT, R215, 0x1, PT ;  /* 0x00000001d700780c */ /* 0x000fe20003f85270 */
[----:B------:R-:W-:Y:S01]  /*e360*/  IMAD.MOV.U32 R174, RZ, RZ, RZ ;  /* 0x000000ffffae7224 */ /* 0x000fe200078e00ff */
[----:B------:R-:W-:Y:S01]  /*e370*/  ISETP.GT.AND P3, PT, R214, 0x3f, PT ;  /* 0x0000003fd600780c */ /* 0x000fe20003f64270 */
[----:B------:R-:W-:Y:S01]  /*e380*/  IMAD.SHL.U32 R18, R185, 0x2, RZ ;  /* 0x00000002b9127824 */ /* 0x000fe200078e00ff */
[----:B------:R-:W-:Y:S01]  /*e390*/  IADD3 R2, R2, -0x80, R214 ;  /* 0xffffff8002027810 */ /* 0x000fe20007ffe0d6 */
[C---:B------:R-:W-:Y:S01]  /*e3a0*/  IMAD.SHL.U32 R17, R186.reuse, 0x2, RZ ;  /* 0x00000002ba117824 */ /* 0x040fe200078e00ff */
[----:B------:R-:W-:Y:S01]  /*e3b0*/  SHF.R.S32.HI R214, RZ, 0x1f, R185 ;  /* 0x0000001fffd67819 */ /* 0x000fe200000114b9 */
[----:B------:R-:W-:Y:S01]  /*e3c0*/  IMAD.SHL.U32 R16, R177, 0x2, RZ ;  /* 0x00000002b1107824 */ /* 0x000fe200078e00ff */
[----:B------:R-:W-:Y:S01]  /*e3d0*/  SHF.L.U64.HI R14, R186, 0x1, R7 ;  /* 0x00000001ba0e7819 */ /* 0x000fe20000010207 */
[----:B------:R-:W-:Y:S01]  /*e3e0*/  IMAD.MOV.U32 R0, RZ, RZ, R2 ;  /* 0x000000ffff007224 */ /* 0x000fe200078e0002 */
[----:B------:R-:W-:Y:S02]  /*e3f0*/  SHF.L.U64.HI R15, R185, 0x1, R214 ;  /* 0x00000001b90f7819 */ /* 0x000fe400000102d6 */
        /* <DEDUP_REMOVED lines=25> */
.L_x_2210:
[----:B------:R-:W-:-:S05]  /*e590*/  BRA.DIV ~URZ, `(.L_x_2104) ;  /* 0x0000a7227f007947 */ /* 0x000fca000b800000 */
[----:B------:R-:W3:Y:S01]  /*e5a0*/  SHFL.IDX PT, R2, R10, RZ, 0x181f ;  /* 0x00181fff0a027589 */ /* 0x000ee200000e0000 */
[----:B------:R-:W-:Y:S01]  /*e5b0*/  IMAD R0, R178, 0x6000, R207 ;  /* 0x00006000b2007824 */ /* 0x000fe200078e02cf */
[----:B---3--:R-:W-:Y:S05]  /*e5c0*/  IADD3 R8, P0, R2, R16, RZ ;  /* 0x0000001002087210 */ /* 0x008fea0007f1e0ff */
[----:B--2---:R-:W-:Y:S01]  /*e5d0*/  IMAD.X R9, R4, 0x1, R12, P0 ;  /* 0x0000000104097824 */ /* 0x004fe200000e060c */
[----:B------:R-:W-:Y:S05]  /*e5e0*/  IADD3 R6, P0, R2, R17, RZ ;  /* 0x0000001102067210 */ /* 0x000fea0007f1e0ff */
[----:B------:R-:W-:Y:S01]  /*e5f0*/  IMAD.X R7, R4, 0x1, R14, P0 ;  /* 0x0000000104077824 */ /* 0x000fe200000e060e */
[----:B------:R-:W-:Y:S04]  /*e600*/  ISETP.GE.AND P0, PT, R177, c[0x0][0x1d4], PT ;  /* 0x00007500b1007a0c */ /* 0x000fe80003f06270 */
[----:B------:R-:W-:Y:S09]  /*e610*/  SEL R13, RZ, 0x10, P0 ;  /* 0x00000010ff0d7807 */ /* 0x000ff20000000000 */
[----:B------:R-:W-:Y:S01]  /*e620*/  @!PT LDS RZ, [RZ] ;  /* 0x00000000fffff984 */ /* 0x000fe20000000800 */
[----:B------:R-:W-:Y:S01]  /*e630*/  @!PT LDS RZ, [RZ] ;  /* 0x00000000fffff984 */ /* 0x000fe20000000800 */
[----:B------:R2:W-:Y:S01]  /*e640*/  LDGSTS.E.BYPASS.LTC128B.128 [R0], [R8.64], !P0 ;  /* 0x0000000008007fae */ /* 0x0005e2000c101d46 */
[----:B------:R-:W-:Y:S04]  /*e650*/  ISETP.GE.AND P0, PT, R186, c[0x0][0x1d4], PT ;  /* 0x00007500ba007a0c */ /* 0x000fe80003f06270 */
[----:B------:R-:W-:Y:S09]  /*e660*/  SEL R11, RZ, 0x10, P0 ;  /* 0x00000010ff0b7807 */ /* 0x000ff20000000000 */
[----:B------:R2:W-:Y:S01]  /*e670*/  LDGSTS.E.BYPASS.LTC128B.128 [R0+0x2000], [R6.64], !P0 ;  /* 0x0200000006007fae */ /* 0x0005e2000c101d46 */
[----:B------:R-:W-:Y:S05]  /*e680*/  IADD3 R2, P0, R2, R18, RZ ;  /* 0x0000001202027210 */ /* 0x000fea0007f1e0ff */
[----:B------:R-:W-:Y:S01]  /*e690*/  IMAD.X R3, R4, 0x1, R15, P0 ;  /* 0x0000000104037824 */ /* 0x000fe200000e060f */
[----:B------:R-:W-:Y:S01]  /*e6a0*/  ISETP.GE.AND P0, PT, R185, c[0x0][0x1d4], PT ;  /* 0x00007500b9007a0c */ /* 0x000fe20003f06270 */
[----:B------:R3:W4:Y:S11]  /*e6b0*/  SHFL.IDX PT, R4, R5, 0x1, 0x181f ;  /* 0x00381f0005047f89 */ /* 0x00073600000e0000 */
[----:B------:R-:W-:Y:S01]  /*e6c0*/  @!UPT UIADD3 URZ, URZ, URZ, URZ ;  /* 0x0000003f3f3ff290 */ /* 0x000fe2000fffe03f */
[----:B------:R5:W-:Y:S01]  /*e6d0*/  LDGSTS.E.BYPASS.LTC128B.128 [R0+0x4000], [R2.64], !P0 ;  /* 0x0400000002007fae */ /* 0x000be2000c101d46 */
[----:B-1-3--:R-:W-:Y:S03]  /*e6e0*/  SEL R5, RZ, 0x10, P0 ;  /* 0x00000010ff057807 */ /* 0x00afe60000000000 */
[----:B-----5:R2:W1:Y:S04]  /*e6f0*/  SHFL.IDX PT, R2, R10, 0x1, 0x181f ;  /* 0x00381f000a027f89 */ /* 0x02046800000e0000 */
.L_x_2211:
[----:B----4-:R-:W-:Y:S04]  /*e700*/  IADD3 R3, -R13, 0x10, RZ ;  /* 0x000000100d037810 */ /* 0x010fe80007ffe1ff */
        /* <DEDUP_REMOVED lines=23> */
.L_x_2102:
[----:B------:R-:W-:Y:S05]  /*e880*/  BSYNC B0 ;  /* 0x0000000000007941 */ /* 0x000fea0003800000 */
.L_x_2101:
[C---:B------:R-:W-:Y:S01]  /*e890*/  ISETP.GE.AND P0, PT, R163.reuse, 0x1, PT ;  /* 0x00000001a300780c */ /* 0x040fe20003f06270 */
[----:B------:R-:W0:Y:S01]  /*e8a0*/  LDGDEPBAR ;  /* 0x00000000000079af */ /* 0x000e220000000000 */
[----:B-1----:R-:W-:Y:S01]  /*e8b0*/  IADD3 R0, R163, 0x1, RZ ;  /* 0x00000001a3007810 */ /* 0x002fe20007ffe0ff */
[----:B------:R-:W-:Y:S03]  /*e8c0*/  IMAD.MOV.U32 R102, RZ, RZ, R100 ;  /* 0x000000ffff667224 */ /* 0x000fe600078e0064 */
[----:B------:R-:W-:Y:S01]  /*e8d0*/  SEL R163, R0, RZ, !P0 ;  /* 0x000000ff00a37207 */ /* 0x000fe20004000000 */
[----:B------:R-:W-:Y:S01]  /*e8e0*/  IMAD.MOV.U32 R0, RZ, RZ, R101 ;  /* 0x000000ffff007224 */ /* 0x000fe200078e0065 */
[C---:B------:R-:W-:Y:S02]  /*e8f0*/  ISETP.GT.AND P0, PT, R173.reuse, R182, PT ;  /* 0x000000b6ad00720c */ /* 0x040fe40003f04270 */
[----:B------:R-:W-:Y:S11]  /*e900*/  IADD3 R173, R173, -0x1, RZ ;  /* 0xffffffffadad7810 */ /* 0x000ff60007ffe0ff */
[----:B------:R-:W-:-:S05]  /*e910*/  @P0 BRA `(.L_x_2105) ;  /* 0xffffcc9000000947 */ /* 0x000fca000383ffff */
.L_x_2095:
[----:B------:R-:W-:-:S13]  /*e920*/  ISETP.GE.AND P0, PT, R173, R188, PT ;  /* 0x000000bcad00720c */ /* 0x000fda0003f06270 */
[----:B------:R-:W-:Y:S05]  /*e930*/  @!P0 BRA `(.L_x_2106) ;  /* 0x00003e7000008947 */ /* 0x000fea0003800000 */
[----:B------:R-:W-:Y:S02]  /*e940*/  MOV R103, R100 ;  /* 0x0000006400677202 */ /* 0x000fe40000000f00 */
[----:B------:R-:W-:Y:S02]  /*e950*/  MOV R102, R101 ;  /* 0x0000006500667202 */ /* 0x000fe40000000f00 */
.L_x_2123:
[----:B------:R-:W-:Y:S04]  /*e960*/  DEPBAR.LE SB0, 0x2 ;  /* 0x000080800000791a */ /* 0x000fe80000000000 */
[----:B------:R-:W-:Y:S01]  /*e970*/  WARPSYNC 0xffffffff ;  /* 0xffffffff00007948 */ /* 0x000fe20003800000 */
[----:B------:R-:W-:Y:S01]  /*e980*/  BAR.SYNC.DEFER_BLOCKING 0x0 ;  /* 0x0000000000007b1d */ /* 0x000fe20000010000 */
[----:B------:R-:W-:Y:S01]  /*e990*/  IMAD.MOV.U32 R0, RZ, RZ, 0x20 ;  /* 0x00000020ff007424 */ /* 0x000fe200078e00ff */
[----:B------:R-:W-:Y:S01]  /*e9a0*/  ISETP.GE.AND P0, PT, R188, R173, PT ;  /* 0x000000adbc00720c */ /* 0x000fe20003f06270 */
[----:B------:R-:W-:Y:S03]  /*e9b0*/  IMAD R162, R163, 0x6000, RZ ;  /* 0x00006000a3a27824 */ /* 0x000fe600078e02ff */
[----:B------:R-:W-:Y:S02]  /*e9c0*/  SEL R160, R0, 0xffffffe0, !P2 ;  /* 0xffffffe000a07807 */ /* 0x000fe40005000000 */
[----:B------:R-:W-:Y:S05]  /*e9d0*/  IADD3 R0, R170, R162, RZ ;  /* 0x000000a2aa007210 */ /* 0x000fea0007ffe0ff */
        /* <DEDUP_REMOVED lines=37> */
.L_x_2212:
        /* <DEDUP_REMOVED lines=22> */
.L_x_2213:
        /* <DEDUP_REMOVED lines=23> */
.L_x_2108:
[----:B------:R-:W-:Y:S05]  /*ef00*/  BSYNC B0 ;  /* 0x0000000000007941 */ /* 0x000fea0003800000 */
.L_x_2107:
[----:B------:R-:W0:Y:S01]  /*ef10*/  LDGDEPBAR ;  /* 0x00000000000079af */ /* 0x000e220000000000 */
[----:B------:R-:W-:Y:S01]  /*ef20*/  WARPSYNC 0xffffffff ;  /* 0xffffffff00007948 */ /* 0x000fe20003800000 */
[C---:B--23--:R-:W-:Y:S01]  /*ef30*/  HMMA.16816.F32.BF16 R4, R32.reuse, R8, RZ ;  /* 0x000000082004723c */ /* 0x04cfe200000418ff */
[----:B------:R-:W-:Y:S01]  /*ef40*/  MOV R2, 0x40 ;  /* 0x0000004000027802 */ /* 0x000fe20000000f00 */
[----:B------:R-:W-:Y:S02]  /*ef50*/  ULDC UR4, c[0x0][0x324] ;  /* 0x0000c90000047ab9 */ /* 0x000fe40000000800 */
[----:B------:R-:W-:Y:S01]  /*ef60*/  IADD3 R3, R170, R162, RZ ;  /* 0x000000a2aa037210 */ /* 0x000fe20007ffe0ff */
[----:B------:R-:W-:Y:S01]  /*ef70*/  ULOP3.LUT UR4, URZ, UR4, URZ, 0x33, !UPT ;  /* 0x000000043f047292 */ /* 0x000fe2000f8e333f */
[----:B------:R-:W-:Y:S02]  /*ef80*/  SEL R161, R2, 0xffffffc0, !P1 ;  /* 0xffffffc002a17807 */ /* 0x000fe40004800000 */
[C---:B------:R-:W-:Y:S01]  /*ef90*/  HMMA.16816.F32.BF16 R8, R32.reuse, R10, RZ ;  /* 0x0000000a2008723c */ /* 0x040fe200000418ff */
[CC--:B------:R-:W-:Y:S03]  /*efa0*/  IADD3 R2, R160.reuse, R3.reuse, RZ ;  /* 0x00000003a0027210 */ /* 0x0c0fe60007ffe0ff */
[C---:B------:R-:W-:Y:S02]  /*efb0*/  IADD3 R100, R161.reuse, R0, RZ ;  /* 0x00000000a1647210 */ /* 0x040fe40007ffe0ff */
[----:B------:R-:W-:Y:S02]  /*efc0*/  IADD3 R3, R160, R3, R161 ;  /* 0x00000003a0037210 */ /* 0x000fe40007ffe0a1 */
[C---:B----4-:R-:W-:Y:S01]  /*efd0*/  HMMA.16816.F32.BF16 R12, R32.reuse, R16, RZ ;  /* 0x00000010200c723c */ /* 0x050fe200000418ff */
[----:B------:R-:W-:Y:S04]  /*efe0*/  MOV R168, c[0x0][0x2c4] ;  /* 0x0000b10000a87a02 */ /* 0x000fe80000000f00 */
[----:B------:R-:W-:Y:S02]  /*eff0*/  ISETP.NE.AND P0, PT, R168, 0x1, PT ;  /* 0x00000001a800780c */ /* 0x000fe40003f05270 */
[----:B------:R-:W-:Y:S01]  /*f000*/  MOV R168, c[0x0][0x32c] ;  /* 0x0000cb0000a87a02 */ /* 0x000fe20000000f00 */
[C---:B------:R-:W-:Y:S03]  /*f010*/  HMMA.16816.F32.BF16 R16, R32.reuse, R18, RZ ;  /* 0x000000122010723c */ /* 0x040fe600000418ff */
[----:B------:R-:W-:Y:S05]  /*f020*/  ISETP.GE.AND P4, PT, R168, 0x1, PT ;  /* 0x00000001a800780c */ /* 0x000fea0003f86270 */
        /* <DEDUP_REMOVED lines=15> */
[----:B------:R-:W-:Y:S01]  /*f120*/  IADD3 R156, R161, R101, RZ ;  /* 0x00000065a19c7210 */ /* 0x000fe20007ffe0ff */
        /* <DEDUP_REMOVED lines=155> */
[----:B------:R5:W2:Y:S01]  /*fae0*/  MUFU.TANH R8, R2 ;  /* 0x0000000200087308 */ /* 0x000aa20000002400 */
[----:B-1----:R-:W-:Y:S09]  /*faf0*/  FMUL.FTZ R0, R14, c[0x0][0x320] ;  /* 0x0000c8000e007a20 */ /* 0x002ff20000410000 */
[----:B------:R1:W1:Y:S01]  /*fb00*/  MUFU.TANH R152, R0 ;  /* 0x0000000000987308 */ /* 0x0002620000002400 */
[----:B-----5:R-:W-:Y:S01]  /*fb10*/  IADD3 R2, R178, 0x1, RZ ;  /* 0x00000001b2027810 */ /* 0x020fe20007ffe0ff */
        /* <DEDUP_REMOVED lines=34> */
[----:B------:R-:W-:Y:S01]  /*fd40*/  FMUL.FTZ R0, R34, c[0x0][0x320] ;  /* 0x0000c80022007a20 */ /* 0x000fe20000410000 */
[----:B------:R-:W-:Y:S03]  /*fd50*/  ISETP.GE.AND P0, PT, R178, 0x1, PT ;  /* 0x00000001b200780c */ /* 0x000fe60003f06270 */
[----:B------:R1:W1:Y:S01]  /*fd60*/  MUFU.TANH R23, R0 ;  /* 0x0000000000177308 */ /* 0x0002620000002400 */
[----:B------:R-:W-:Y:S01]  /*fd70*/  SEL R178, R2, RZ, !P0 ;  /* 0x000000ff02b27207 */ /* 0x000fe20004000000 */
[----:B------:R-:W5:Y:S01]  /*fd80*/  SHFL.IDX PT, R3, R4, RZ, 0x1c1f ;  /* 0x001c1fff04037589 */ /* 0x000f6200000e0000 */
[----:B-1----:R-:W-:Y:S07]  /*fd90*/  FMUL.FTZ R0, R35, c[0x0][0x320] ;  /* 0x0000c80023007a20 */ /* 0x002fee0000410000 */
        /* <DEDUP_REMOVED lines=21> */
.L_x_2113:
[----:B------:R-:W-:Y:S04]  /*fef0*/  MOV R7, 0x1 ;  /* 0x0000000100077802 */ /* 0x000fe80000000f00 */
[----:B------:R-:W-:Y:S11]  /*ff00*/  ISETP.NE.AND P0, PT, R7, c[0x0][0x32c], PT ;  /* 0x0000cb0007007a0c */ /* 0x000ff60003f05270 */
[----:B------:R-:W-:Y:S02]  /*ff10*/  @!UPT UIADD3 URZ, URZ, URZ, URZ ;  /* 0x0000003f3f3ff290 */ /* 0x000fe4000fffe03f */
[----:B------:R-:W-:Y:S05]  /*ff20*/  @P0 IMAD.HI.U32 R7, R3, c[0x0][0x330], RZ ;  /* 0x0000cc0003070a27 */ /* 0x000fea00078e00ff */
[----:B------:R-:W-:Y:S02]  /*ff30*/  @P0 SHF.R.U32.HI R3, RZ, c[0x0][0x334], R7 ;  /* 0x0000cd00ff030a19 */ /* 0x000fe40000011607 */
.L_x_2114:
[----:B------:R-:W-:Y:S05]  /*ff40*/  BSYNC B0 ;  /* 0x0000000000007941 */ /* 0x000fea0003800000 */
.L_x_2112:
[----:B------:R-:W-:Y:S04]  /*ff50*/  IMAD R3, R3, c[0x0][0x32c], -R150 ;  /* 0x0000cb0003037a24 */ /* 0x000fe800078e0a96 */
[----:B------:R-:W-:Y:S05]  /*ff60*/  IMAD.IADD R3, R3, 0x1, -R191 ;  /* 0x0000000103037824 */ /* 0x000fea00078e0abf */
[----:B------:R-:W-:Y:S02]  /*ff70*/  IMNMX R0, R0, R3, !PT ;  /* 0x0000000300007217 */ /* 0x000fe40007800200 */
[----:B------:R-:W-:Y:S04]  /*ff80*/  IADD3 R3, R3, c[0x0][0x32c], RZ ;  /* 0x0000cb0003037a10 */ /* 0x000fe80007ffe0ff */
[----:B------:R-:W-:Y:S02]  /*ff90*/  IMNMX R2, R2, R3, PT ;  /* 0x0000000302027217 */ /* 0x000fe40003800200 */
.L_x_2111:
        /* <DEDUP_REMOVED lines=66> */
.L_x_2117:
[----:B------:R-:W-:Y:S04]  /*103c0*/  MOV R4, 0x1 ;  /* 0x0000000100047802 */ /* 0x000fe80000000f00 */
[----:B------:R-:W-:Y:S11]  /*103d0*/  ISETP.NE.AND P0, PT, R4, c[0x0][0x32c], PT ;  /* 0x0000cb0004007a0c */ /* 0x000ff60003f05270 */
[----:B------:R-:W-:Y:S02]  /*103e0*/  @!UPT UIADD3 URZ, URZ, URZ, URZ ;  /* 0x0000003f3f3ff290 */ /* 0x000fe4000fffe03f */
[----:B------:R-:W-:Y:S05]  /*103f0*/  @P0 IMAD.HI.U32 R4, R0, c[0x0][0x330], RZ ;  /* 0x0000cc0000040a27 */ /* 0x000fea00078e00ff */
[----:B------:R-:W-:Y:S02]  /*10400*/  @P0 SHF.R.U32.HI R0, RZ, c[0x0][0x334], R4 ;  /* 0x0000cd00ff000a19 */ /* 0x000fe40000011604 */
.L_x_2118:
[----:B------:R-:W-:Y:S05]  /*10410*/  BSYNC B0 ;  /* 0x0000000000007941 */ /* 0x000fea0003800000 */
.L_x_2116:
[----:B------:R-:W-:Y:S04]  /*10420*/  IMAD R0, R0, c[0x0][0x32c], -R150 ;  /* 0x0000cb0000007a24 */ /* 0x000fe800078e0a96 */
[----:B------:R-:W-:Y:S05]  /*10430*/  IMAD.IADD R0, R0, 0x1, -R191 ;  /* 0x0000000100007824 */ /* 0x000fea00078e0abf */
[----:B------:R-:W-:Y:S02]  /*10440*/  IMNMX R2, R2, R0, !PT ;  /* 0x0000000002027217 */ /* 0x000fe40007800200 */
[----:B------:R-:W-:Y:S04]  /*10450*/  IADD3 R0, R0, c[0x0][0x32c], RZ ;  /* 0x0000cb0000007a10 */ /* 0x000fe80007ffe0ff */
[----:B------:R-:W-:Y:S02]  /*10460*/  IMNMX R3, R3, R0, PT ;  /* 0x0000000003037217 */ /* 0x000fe40003800200 */
.L_x_2115:
        /* <DEDUP_REMOVED lines=48> */
[C---:B------:R-:W-:Y:S01]  /*10770*/  ISETP.GT.AND P0, PT, R2.reuse, 0x1, P3 ;  /* 0x000000010200780c */ /* 0x040fe20001f04270 */
[----:B------:R-:W-:Y:S03]  /*10780*/  MUFU.EX2 R8, R7 ;  /* 0x0000000700087308 */ /* 0x000fe60000000800 */
[----:B------:R-:W-:Y:S04]  /*10790*/  ISETP.LT.OR P0, PT, R3, 0x2, P0 ;  /* 0x000000020300780c */ /* 0x000fe80000701670 */
[----:B------:R-:W-:Y:S02]  /*107a0*/  FSEL R5, R155, -INF , !P0 ;  /* 0xff8000009b057808 */ /* 0x000fe40004000000 */
[----:B------:R-:W-:Y:S01]  /*107b0*/  ISETP.GT.AND P0, PT, R2, 0x8, P3 ;  /* 0x000000080200780c */ /* 0x000fe20001f04270 */
[----:B------:R-:W1:Y:S03]  /*107c0*/  MUFU.EX2 R0, R0 ;  /* 0x0000000000007308 */ /* 0x000e660000000800 */
[C---:B------:R-:W-:Y:S04]  /*107d0*/  ISETP.LT.OR P0, PT, R3.reuse, 0x9, P0 ;  /* 0x000000090300780c */ /* 0x040fe80000701670 */
[----:B------:R-:W-:Y:S02]  /*107e0*/  FSEL R139, R154, -INF , !P0 ;  /* 0xff8000009a8b7808 */ /* 0x000fe40004000000 */
[C---:B------:R-:W-:Y:S01]  /*107f0*/  ISETP.GT.AND P0, PT, R2.reuse, 0x9, P3 ;  /* 0x000000090200780c */ /* 0x040fe20001f04270 */
[----:B------:R-:W2:Y:S03]  /*10800*/  MUFU.EX2 R7, R6 ;  /* 0x0000000600077308 */ /* 0x000ea60000000800 */
[----:B------:R-:W-:Y:S04]  /*10810*/  ISETP.LT.OR P0, PT, R3, 0xa, P0 ;  /* 0x0000000a0300780c */ /* 0x000fe80000701670 */
[----:B------:R-:W-:Y:S02]  /*10820*/  FSEL R140, R153, -INF , !P0 ;  /* 0xff800000998c7808 */ /* 0x000fe40004000000 */
[----:B------:R-:W-:Y:S01]  /*10830*/  ISETP.GT.AND P0, PT, R2, 0x10, P3 ;  /* 0x000000100200780c */ /* 0x000fe20001f04270 */
[----:B------:R-:W-:Y:S03]  /*10840*/  MUFU.EX2 R159, R159 ;  /* 0x0000009f009f7308 */ /* 0x000fe60000000800 */
[C---:B------:R-:W-:Y:S01]  /*10850*/  ISETP.LT.OR P0, PT, R3.reuse, 0x11, P0 ;  /* 0x000000110300780c */ /* 0x040fe20000701670 */
[C---:B-1----:R-:W-:Y:S02]  /*10860*/  FMUL.FTZ R9, R0.reuse, R129 ;  /* 0x0000008100097220 */ /* 0x042fe40000410000 */
        /* <DEDUP_REMOVED lines=8> */
[----:B--2---:R-:W-:Y:S01]  /*108f0*/  F2FP.BF16.PACK_AB R136, R7, R8 ;  /* 0x000000080788723e */ /* 0x004fe200000010ff */
[C---:B------:R-:W-:Y:S01]  /*10900*/  FMUL.FTZ R17, R0.reuse, R121 ;  /* 0x0000007900117220 */ /* 0x040fe20000410000 */
[----:B------:R-:W-:Y:S01]  /*10910*/  FSEL R147, R147, -INF , !P0 ;  /* 0xff80000093937808 */ /* 0x000fe20004000000 */
[----:B------:R-:W-:Y:S01]  /*10920*/  FMUL.FTZ R28, R0, R108 ;  /* 0x0000006c001c7220 */ /* 0x000fe20000410000 */
[----:B------:R-:W-:Y:S01]  /*10930*/  ISETP.GT.AND P0, PT, R2, 0x18, P3 ;  /* 0x000000180200780c */ /* 0x000fe20001f04270 */
[C---:B------:R-:W-:Y:S01]  /*10940*/  FMUL.FTZ R29, R0.reuse, R109 ;  /* 0x0000006d001d7220 */ /* 0x040fe20000410000 */
[----:B------:R-:W-:Y:S01]  /*10950*/  MUFU.EX2 R124, R168 ;  /* 0x000000a8007c7308 */ /* 0x000fe20000000800 */
[C---:B------:R-:W-:Y:S01]  /*10960*/  FMUL.FTZ R36, R0.reuse, R36 ;  /* 0x0000002400247220 */ /* 0x040fe20000410000 */
[C---:B------:R-:W-:Y:S01]  /*10970*/  ISETP.LT.OR P0, PT, R3.reuse, 0x19, P0 ;  /* 0x000000190300780c */ /* 0x040fe20000701670 */
[C---:B------:R-:W-:Y:S02]  /*10980*/  FMUL.FTZ R37, R0.reuse, R37 ;  /* 0x0000002500257220 */ /* 0x040fe40000410000 */
[----:B------:R-:W-:Y:S01]  /*10990*/  FMUL.FTZ R40, R0, R40 ;  /* 0x0000002800287220 */ /* 0x000fe20000410000 */
[----:B------:R-:W-:Y:S01]  /*109a0*/  FSEL R146, R146, -INF , !P0 ;  /* 0xff80000092927808 */ /* 0x000fe20004000000 */
[----:B------:R-:W-:Y:S01]  /*109b0*/  FMUL.FTZ R41, R0, R41 ;  /* 0x0000002900297220 */ /* 0x000fe20000410000 */
[----:B------:R-:W-:Y:S01]  /*109c0*/  ISETP.GT.AND P0, PT, R2, 0x19, P3 ;  /* 0x000000190200780c */ /* 0x000fe20001f04270 */
[C---:B------:R-:W-:Y:S01]  /*109d0*/  FMUL.FTZ R44, R0.reuse, R44 ;  /* 0x0000002c002c7220 */ /* 0x040fe20000410000 */
[----:B------:R-:W-:Y:S01]  /*109e0*/  MUFU.EX2 R109, R148 ;  /* 0x00000094006d7308 */ /* 0x000fe20000000800 */
[C---:B------:R-:W-:Y:S01]  /*109f0*/  FMUL.FTZ R45, R0.reuse, R45 ;  /* 0x0000002d002d7220 */ /* 0x040fe20000410000 */
[----:B------:R-:W-:Y:S01]  /*10a00*/  ISETP.LT.OR P0, PT, R3, 0x1a, P0 ;  /* 0x0000001a0300780c */ /* 0x000fe20000701670 */
[C---:B------:R-:W-:Y:S02]  /*10a10*/  FMUL.FTZ R48, R0.reuse, R48 ;  /* 0x0000003000307220 */ /* 0x040fe40000410000 */
        /* <DEDUP_REMOVED lines=41> */
[C---:B------:R-:W-:Y:S03]  /*10cb0*/  FMUL.FTZ R97, R0.reuse, R97 ;  /* 0x0000006100617220 */ /* 0x040fe60000410000 */
[----:B------:R-:W-:Y:S01]  /*10cc0*/  FSEL R154, R25, -INF , !P0 ;  /* 0xff800000199a7808 */ /* 0x000fe20004000000 */
[----:B------:R-:W-:Y:S01]  /*10cd0*/  FMUL.FTZ R25, R0, R113 ;  /* 0x0000007100197220 */ /* 0x000fe20000410000 */
[----:B------:R-:W-:Y:S04]  /*10ce0*/  ISETP.GT.AND P0, PT, R2, 0x31, P3 ;  /* 0x000000310200780c */ /* 0x000fe80001f04270 */
[C---:B------:R-:W-:Y:S04]  /*10cf0*/  ISETP.LT.OR P0, PT, R3.reuse, 0x32, P0 ;  /* 0x000000320300780c */ /* 0x040fe80000701670 */
[----:B------:R-:W-:Y:S01]  /*10d00*/  FSEL R155, R24, -INF , !P0 ;  /* 0xff800000189b7808 */ /* 0x000fe20004000000 */
[----:B------:R-:W-:Y:S01]  /*10d10*/  FMUL.FTZ R24, R0, R112 ;  /* 0x0000007000187220 */ /* 0x000fe20000410000 */
[C---:B------:R-:W-:Y:S04]  /*10d20*/  ISETP.GT.AND P0, PT, R2.reuse, 0x38, P3 ;  /* 0x000000380200780c */ /* 0x040fe80001f04270 */
[----:B------:R-:W-:Y:S04]  /*10d30*/  ISETP.LT.OR P0, PT, R3, 0x39, P0 ;  /* 0x000000390300780c */ /* 0x000fe80000701670 */
[----:B------:R-:W-:Y:S02]  /*10d40*/  FSEL R156, R23, -INF , !P0 ;  /* 0xff800000179c7808 */ /* 0x000fe40004000000 */
[----:B------:R-:W-:Y:S01]  /*10d50*/  ISETP.GT.AND P0, PT, R2, 0x39, P3 ;  /* 0x000000390200780c */ /* 0x000fe20001f04270 */
[----:B------:R-:W-:Y:S02]  /*10d60*/  FFMA.FTZ R2, R0, R183, R8 ;  /* 0x000000b700027223 */ /* 0x000fe40000010008 */
[----:B------:R1:W-:Y:S01]  /*10d70*/  MUFU.EX2 R8, R21 ;  /* 0x0000001500087308 */ /* 0x0003e20000000800 */
[----:B------:R-:W-:Y:S01]  /*10d80*/  ISETP.LT.OR P0, PT, R3, 0x3a, P0 ;  /* 0x0000003a0300780c */ /* 0x000fe20000701670 */
[----:B------:R-:W-:Y:S01]  /*10d90*/  FADD.FTZ R6, R7, R2 ;  /* 0x0000000207067221 */ /* 0x000fe20000010000 */
[----:B------:R-:W-:Y:S02]  /*10da0*/  FMNMX.FTZ R2, R4, R103, !PT ;  /* 0x0000006704027209 */ /* 0x000fe40007810000 */
[----:B------:R-:W-:Y:S02]  /*10db0*/  FSEL R153, R26, -INF , !P0 ;  /* 0xff8000001a997808 */ /* 0x000fe40004000000 */
[----:B------:R-:W-:Y:S03]  /*10dc0*/  FMNMX.FTZ R2, R5, R2, !PT ;  /* 0x0000000205027209 */ /* 0x000fe60007810000 */
[----:B------:R-:W2:Y:S01]  /*10dd0*/  MUFU.EX2 R7, R20 ;  /* 0x0000001400077308 */ /* 0x000ea20000000800 */
[----:B------:R-:W-:Y:S04]  /*10de0*/  FMNMX.FTZ R2, R139, R2, !PT ;  /* 0x000000028b027209 */ /* 0x000fe80007810000 */
[----:B------:R-:W-:Y:S04]  /*10df0*/  FMNMX.FTZ R2, R140, R2, !PT ;  /* 0x000000028c027209 */ /* 0x000fe80007810000 */
[----:B------:R-:W-:Y:S04]  /*10e00*/  FMNMX.FTZ R2, R142, R2, !PT ;  /* 0x000000028e027209 */ /* 0x000fe80007810000 */
[----:B------:R-:W-:Y:S01]  /*10e10*/  FMNMX.FTZ R2, R147, R2, !PT ;  /* 0x0000000293027209 */ /* 0x000fe20007810000 */
[----:B-1----:R-:W-:Y:S03]  /*10e20*/  FMUL.FTZ R21, R0, R117 ;  /* 0x0000007500157220 */ /* 0x002fe60000410000 */
[----:B------:R-:W-:Y:S04]  /*10e30*/  FMNMX.FTZ R2, R146, R2, !PT ;  /* 0x0000000292027209 */ /* 0x000fe80007810000 */
[----:B------:R-:W-:Y:S02]  /*10e40*/  FMNMX.FTZ R2, R145, R2, !PT ;  /* 0x0000000291027209 */ /* 0x000fe40007810000 */
[----:B--2---:R-:W-:Y:S01]  /*10e50*/  F2FP.BF16.PACK_AB R138, R7, R8 ;  /* 0x00000008078a723e */ /* 0x004fe200000010ff */
[----:B------:R-:W-:Y:S01]  /*10e60*/  FMUL.FTZ R20, R0, R116 ;  /* 0x0000007400147220 */ /* 0x000fe20000410000 */
        /* <DEDUP_REMOVED lines=11> */
[----:B-1----:R-:W-:Y:S01]  /*10f20*/  FMNMX.FTZ R100, R2, R3, !PT ;  /* 0x0000000302647209 */ /* 0x002fe20007810000 */
[----:B------:R-:W-:Y:S02]  /*10f30*/  FADD.FTZ R2, R8, R6 ;  /* 0x0000000608027221 */ /* 0x000fe40000010000 */
[----:B------:R-:W-:Y:S01]  /*10f40*/  FMUL.FTZ R8, R0, R128 ;  /* 0x0000008000087220 */ /* 0x000fe20000410000 */
[C---:B------:R-:W-:Y:S01]  /*10f50*/  FSETP.NEU.FTZ.AND P0, PT, R100.reuse, -INF , PT ;  /* 0xff8000006400780b */ /* 0x040fe20003f1d000 */
[----:B------:R-:W-:Y:S02]  /*10f60*/  FADD.FTZ R141, R7, R2 ;  /* 0x00000002078d7221 */ /* 0x000fe40000010000 */
[C---:B------:R-:W-:Y:S01]  /*10f70*/  FMUL.FTZ R3, R100.reuse, c[0x0][0x2d0] ;  /* 0x0000b40064037a20 */ /* 0x040fe20000410000 */
        /* <DEDUP_REMOVED lines=9> */
[----:B------:R-:W-:Y:S05]  /*11010*/  FFMA.FTZ R112, R144, c[0x0][0x2d0], -R103 ;  /* 0x0000b40090707a23 */ /* 0x000fea0000010867 */
[----:B------:R-:W2:Y:S10]  /*11020*/  MUFU.EX2 R3, R3 ;  /* 0x0000000300037308 */ /* 0x000eb40000000800 */
[----:B------:R-:W3:Y:S01]  /*11030*/  MUFU.EX2 R0, R6 ;  /* 0x0000000600007308 */ /* 0x000ee20000000800 */
[C---:B-1----:R-:W-:Y:S02]  /*11040*/  FMUL.FTZ R19, R2.reuse, R123 ;  /* 0x0000007b02137220 */ /* 0x042fe40000410000 */
[C---:B------:R-:W-:Y:S02]  /*11050*/  FMUL.FTZ R27, R2.reuse, R115 ;  /* 0x00000073021b7220 */ /* 0x040fe40000410000 */
[C---:B------:R-:W-:Y:S02]  /*11060*/  FMUL.FTZ R10, R2.reuse, R130 ;  /* 0x00000082020a7220 */ /* 0x040fe40000410000 */
[C---:B------:R-:W-:Y:S03]  /*11070*/  FMUL.FTZ R11, R2.reuse, R131 ;  /* 0x00000083020b7220 */ /* 0x040fe60000410000 */
[----:B------:R-:W-:Y:S01]  /*11080*/  MUFU.EX2 R117, R112 ;  /* 0x0000007000757308 */ /* 0x000fe20000000800 */
[C---:B------:R-:W-:Y:S02]  /*11090*/  FMUL.FTZ R34, R2.reuse, R106 ;  /* 0x0000006a02227220 */ /* 0x040fe40000410000 */
[C---:B--2---:R-:W-:Y:S02]  /*110a0*/  FFMA.FTZ R102, R2.reuse, R184, R3 ;  /* 0x000000b802667223 */ /* 0x044fe40000010003 */
[C---:B------:R-:W-:Y:S02]  /*110b0*/  FMUL.FTZ R35, R2.reuse, R107 ;  /* 0x0000006b02237220 */ /* 0x040fe40000410000 */
[C---:B------:R-:W-:Y:S02]  /*110c0*/  FMUL.FTZ R7, R2.reuse, R135 ;  /* 0x0000008702077220 */ /* 0x040fe40000410000 */
[C---:B------:R-:W-:Y:S01]  /*110d0*/  FMUL.FTZ R14, R2.reuse, R126 ;  /* 0x0000007e020e7220 */ /* 0x040fe20000410000 */
[----:B------:R-:W-:Y:S01]  /*110e0*/  MUFU.EX2 R132, R160 ;  /* 0x000000a000847308 */ /* 0x000fe20000000800 */
[----:B------:R-:W-:Y:S02]  /*110f0*/  FMUL.FTZ R15, R2, R127 ;  /* 0x0000007f020f7220 */ /* 0x000fe40000410000 */
[C---:B---3--:R-:W-:Y:S01]  /*11100*/  FADD.FTZ R123, R0.reuse, R102 ;  /* 0x00000066007b7221 */ /* 0x048fe20000010000 */
[----:B------:R-:W-:Y:S01]  /*11110*/  F2FP.BF16.PACK_AB R137, R0, R3 ;  /* 0x000000030089723e */ /* 0x000fe200000010ff */
[--C-:B------:R-:W-:Y:S02]  /*11120*/  FFMA.FTZ R0, R139, c[0x0][0x2d0], -R103.reuse ;  /* 0x0000b4008b007a23 */ /* 0x100fe40000010867 */
        /* <DEDUP_REMOVED lines=34> */
[C---:B------:R-:W-:Y:S01]  /*11350*/  FMUL.FTZ R79, R2.reuse, R79 ;  /* 0x0000004f024f7220 */ /* 0x040fe20000410000 */
[----:B--2---:R-:W-:Y:S01]  /*11360*/  F2FP.BF16.PACK_AB R110, R127, R126 ;  /* 0x0000007e7f6e723e */ /* 0x004fe200000010ff */
        /* <DEDUP_REMOVED lines=11> */
[--C-:B------:R-:W-:Y:S02]  /*11420*/  FFMA.FTZ R0, R140, c[0x0][0x2d0], -R103.reuse ;  /* 0x0000b4008c007a23 */ /* 0x100fe40000010867 */
[----:B------:R-:W-:Y:S01]  /*11430*/  FFMA.FTZ R112, R143, c[0x0][0x2d0], -R103 ;  /* 0x0000b4008f707a23 */ /* 0x000fe20000010867 */
[----:B------:R-:W-:Y:S01]  /*11440*/  IADD3 R102, R169, R2, RZ ;  /* 0x00000002a9667210 */ /* 0x000fe20007ffe0ff */
[----:B------:R-:W1:Y:S01]  /*11450*/  LDSM.16.MT88.4 R104, [R2] ;  /* 0x000000000268783b */ /* 0x000e620000004200 */
[----:B------:R-:W2:Y:S07]  /*11460*/  MUFU.EX2 R114, R0 ;  /* 0x0000000000727308 */ /* 0x000eae0000000800 */
[----:B------:R-:W-:Y:S03]  /*11470*/  LDSM.16.MT88.4 R128, [R2+0x1800] ;  /* 0x001800000280783b */ /* 0x000fe60000004200 */
[----:B------:R-:W-:Y:S01]  /*11480*/  MUFU.EX2 R119, R112 ;  /* 0x0000007000777308 */ /* 0x000fe20000000800 */
[----:B--2---:R-:W-:Y:S01]  /*11490*/  F2FP.BF16.PACK_AB R139, R114, R115 ;  /* 0x00000073728b723e */ /* 0x004fe200000010ff */
[----:B------:R-:W-:Y:S04]  /*114a0*/  FADD.FTZ R0, R3, R141 ;  /* 0x0000008d03007221 */ /* 0x000fe80000010000 */
[----:B------:R-:W-:Y:S01]  /*114b0*/  FADD.FTZ R121, R109, R0 ;  /* 0x000000006d797221 */ /* 0x000fe20000010000 */
[----:B------:R-:W-:Y:S01]  /*114c0*/  IADD3 R0, R172, R162, RZ ;  /* 0x000000a2ac007210 */ /* 0x000fe20007ffe0ff */
[--C-:B------:R-:W-:Y:S03]  /*114d0*/  FFMA.FTZ R109, R145, c[0x0][0x2d0], -R103.reuse ;  /* 0x0000b400916d7a23 */ /* 0x100fe60000010867 */
[----:B------:R-:W-:Y:S01]  /*114e0*/  IADD3 R3, R169, R0, RZ ;  /* 0x00000000a9037210 */ /* 0x000fe20007ffe0ff */
[----:B------:R-:W-:Y:S01]  /*114f0*/  MUFU.EX2 R122, R109 ;  /* 0x0000006d007a7308 */ /* 0x000fe20000000800 */
        /* <DEDUP_REMOVED lines=37> */
[----:B------:R-:W-:Y:S01]  /*11750*/  F2FP.BF16.PACK_AB R138, R149, R148 ;  /* 0x00000094958a723e */ /* 0x000fe200000010ff */
[--C-:B-1----:R-:W-:Y:S05]  /*11760*/  FFMA.FTZ R104, R147, c[0x0][0x2d0], -R103.reuse ;  /* 0x0000b40093687a23 */ /* 0x102fea0000010867 */
[----:B------:R-:W-:Y:S10]  /*11770*/  MUFU.EX2 R147, R180 ;  /* 0x000000b400937308 */ /* 0x000ff40000000800 */
[----:B------:R1:W2:Y:S02]  /*11780*/  MUFU.EX2 R120, R104 ;  /* 0x0000006800787308 */ /* 0x0002a40000000800 */
[--C-:B-1----:R-:W-:Y:S01]  /*11790*/  FFMA.FTZ R104, R146, c[0x0][0x2d0], -R103.reuse ;  /* 0x0000b40092687a23 */ /* 0x102fe20000010867 */
[----:B--2---:R-:W-:Y:S07]  /*117a0*/  F2FP.BF16.PACK_AB R109, R120, R113 ;  /* 0x00000071786d723e */ /* 0x004fee00000010ff */
[----:B------:R-:W1:Y:S10]  /*117b0*/  MUFU.EX2 R146, R181 ;  /* 0x000000b500927308 */ /* 0x000e740000000800 */
[----:B------:R2:W3:Y:S01]  /*117c0*/  MUFU.EX2 R116, R104 ;  /* 0x0000006800747308 */ /* 0x0004e20000000800 */
[----:B-1----:R-:W-:Y:S01]  /*117d0*/  F2FP.BF16.PACK_AB R136, R147, R146 ;  /* 0x000000929388723e */ /* 0x002fe200000010ff */
[----:B--2---:R-:W1:Y:S01]  /*117e0*/  LDSM.16.MT88.4 R104, [R2+0x800] ;  /* 0x000800000268783b */ /* 0x004e620000004200 */
[----:B---3--:R-:W-:Y:S07]  /*117f0*/  F2FP.BF16.PACK_AB R111, R122, R116 ;  /* 0x000000747a6f723e */ /* 0x008fee00000010ff */
        /* <DEDUP_REMOVED lines=38> */
[----:B------:R-:W-:Y:S03]  /*11a60*/  FFMA.FTZ R105, R152, c[0x0][0x2d0], -R103 ;  /* 0x0000b40098697a23 */ /* 0x000fe60000010867 */
[----:B------:R-:W-:Y:S06]  /*11a70*/  F2FP.BF16.PACK_AB R106, R159, R132 ;  /* 0x000000849f6a723e */ /* 0x000fec00000010ff */
[----:B------:R3:W4:Y:S01]  /*11a80*/  MUFU.EX2 R145, R105 ;  /* 0x0000006900917308 */ /* 0x0007220000000800 */
[----:B--2---:R-:W-:Y:S04]  /*11a90*/  FADD.FTZ R104, R115, R123 ;  /* 0x0000007b73687221 */ /* 0x004fe80000010000 */
[----:B------:R-:W-:Y:S04]  /*11aa0*/  FADD.FTZ R104, R114, R104 ;  /* 0x0000006872687221 */ /* 0x000fe80000010000 */
[----:B------:R-:W-:Y:S02]  /*11ab0*/  FADD.FTZ R104, R113, R104 ;  /* 0x0000006871687221 */ /* 0x000fe40000010000 */
[----:B---3--:R-:W-:Y:S01]  /*11ac0*/  FADD.FTZ R105, R126, R121 ;  /* 0x000000797e697221 */ /* 0x008fe20000010000 */
[----:B------:R-:W2:Y:S01]  /*11ad0*/  LDSM.16.MT88.4 R112, [R102+0x1000] ;  /* 0x001000006670783b */ /* 0x000ea20000004200 */
[----:B------:R-:W-:Y:S01]  /*11ae0*/  FADD.FTZ R104, R120, R104 ;  /* 0x0000006878687221 */ /* 0x000fe20000010000 */
[----:B----4-:R-:W-:Y:S01]  /*11af0*/  F2FP.BF16.PACK_AB R107, R145, R118 ;  /* 0x00000076916b723e */ /* 0x010fe200000010ff */
[----:B------:R-:W-:Y:S01]  /*11b00*/  FADD.FTZ R121, R127, R105 ;  /* 0x000000697f797221 */ /* 0x000fe20000010000 */
[----:B------:R-:W-:Y:S01]  /*11b10*/  F2FP.BF16.PACK_AB R105, R119, R117 ;  /* 0x000000757769723e */ /* 0x000fe200000010ff */
        /* <DEDUP_REMOVED lines=44> */
[----:B------:R-:W-:Y:S02]  /*11de0*/  FADD.FTZ R143, R132, R117 ;  /* 0x00000075848f7221 */ /* 0x000fe40000010000 */
[----:B------:R-:W-:Y:S01]  /*11df0*/  FADD.FTZ R144, R118, R116 ;  /* 0x0000007476907221 */ /* 0x000fe20000010000 */
[C---:B--2---:R-:W-:Y:S08]  /*11e00*/  HMMA.16816.F32.BF16 R92, R104.reuse, R112, R92 ;  /* 0x00000070685c723c */ /* 0x044ff0000004185c */
        /* <DEDUP_REMOVED lines=31> */
[----:B------:R2:W3:Y:S03]  /*12000*/  LDSM.16.MT88.4 R8, [R2+0x5800] ;  /* 0x005800000208783b */ /* 0x0004e60000004200 */
[----:B------:R-:W-:Y:S04]  /*12010*/  FADD.FTZ R184, R103, R0 ;  /* 0x0000000067b87221 */ /* 0x000fe80000010000 */
        /* <DEDUP_REMOVED lines=8> */
[----:B------:R-:W-:Y:S01]  /*120a0*/  FADD.FTZ R2, R148, R2 ;  /* 0x0000000294027221 */ /* 0x000fe20000010000 */
[----:B----4-:R-:W-:Y:S04]  /*120b0*/  IADD3 R3, R173, -0x2, RZ ;  /* 0xfffffffead037810 */ /* 0x010fe80007ffe0ff */
[C---:B---3--:R-:W-:Y:S03]  /*120c0*/  HMMA.16816.F32.BF16 R68, R136.reuse, R8, R68 ;  /* 0x000000088844723c */ /* 0x048fe60000041844 */
[----:B------:R-:W-:Y:S01]  /*120d0*/  ISETP.GE.AND P0, PT, R3, R188, PT ;  /* 0x000000bc0300720c */ /* 0x000fe20003f06270 */
[----:B------:R-:W-:Y:S04]  /*120e0*/  FADD.FTZ R183, R149, R2 ;  /* 0x0000000295b77221 */ /* 0x000fe80000010000 */
[C---:B------:R-:W-:Y:S08]  /*120f0*/  HMMA.16816.F32.BF16 R72, R136.reuse, R10, R72 ;  /* 0x0000000a8848723c */ /* 0x040ff00000041848 */
        /* <DEDUP_REMOVED lines=16> */
[----:B------:R-:W-:Y:S01]  /*12200*/  IADD3 R2, R182, R150, R193 ;  /* 0x00000096b6027210 */ /* 0x000fe20007ffe0c1 */
        /* <DEDUP_REMOVED lines=32> */
.L_x_2214:
        /* <DEDUP_REMOVED lines=23> */
.L_x_2215:
        /* <DEDUP_REMOVED lines=24> */
.L_x_2120:
[----:B------:R-:W-:Y:S05]  /*12700*/  BSYNC B0 ;  /* 0x0000000000007941 */ /* 0x000fea0003800000 */
.L_x_2119:
[C---:B------:R-:W-:Y:S01]  /*12710*/  ISETP.GE.AND P0, PT, R163.reuse, 0x1, PT ;  /* 0x00000001a300780c */ /* 0x040fe20003f06270 */
[----:B------:R-:W0:Y:S01]  /*12720*/  LDGDEPBAR ;  /* 0x00000000000079af */ /* 0x000e220000000000 */
[----:B-1----:R-:W-:Y:S01]  /*12730*/  IADD3 R0, R163, 0x1, RZ ;  /* 0x00000001a3007810 */ /* 0x002fe20007ffe0ff */
[----:B------:R-:W-:Y:S02]  /*12740*/  IMAD.MOV.U32 R103, RZ, RZ, R100 ;  /* 0x000000ffff677224 */ /* 0x000fe400078e0064 */
[----:B------:R-:W-:Y:S01]  /*12750*/  IMAD.MOV.U32 R102, RZ, RZ, R101 ;  /* 0x000000ffff667224 */ /* 0x000fe200078e0065 */
[----:B------:R-:W-:Y:S02]  /*12760*/  SEL R163, R0, RZ, !P0 ;  /* 0x000000ff00a37207 */ /* 0x000fe40004000000 */
[----:B------:R-:W-:Y:S02]  /*12770*/  ISETP.GE.AND P0, PT, R188, R173, PT ;  /* 0x000000adbc00720c */ /* 0x000fe40003f06270 */
[----:B------:R-:W-:Y:S05]  /*12780*/  IADD3 R0, R173, -0x1, RZ ;  /* 0xffffffffad007810 */ /* 0x000fea0007ffe0ff */
[----:B------:R-:W-:Y:S06]  /*12790*/  IMAD.MOV.U32 R173, RZ, RZ, R0 ;  /* 0x000000ffffad7224 */ /* 0x000fec00078e0000 */
[----:B------:R-:W-:-:S05]  /*127a0*/  @!P0 BRA `(.L_x_2123) ;  /* 0xffffc1b000008947 */ /* 0x000fca000383ffff */
.L_x_2106:
[----:B------:R-:W-:Y:S05]  /*127b0*/  BRA.DIV ~URZ, `(.L_x_2124) ;  /* 0x00006cd27f007947 */ /* 0x000fea000b800000 */
[----:B------:R1:W2:Y:S02]  /*127c0*/  SHFL.BFLY PT, R0, R183, 0x2, 0x1f ;  /* 0x0c401f00b7007f89 */ /* 0x0002a400000e0000 */
.L_x_2216:
[----:B--2---:R-:W-:Y:S01]  /*127d0*/  FADD.FTZ R0, R0, R183 ;  /* 0x000000b700007221 */ /* 0x004fe20000010000 */
[----:B------:R-:W-:Y:S05]  /*127e0*/  BRA.DIV ~URZ, `(.L_x_2125) ;  /* 0x00006d027f007947 */ /* 0x000fea000b800000 */
[----:B------:R-:W2:Y:S04]  /*127f0*/  SHFL.BFLY PT, R2, R184, 0x2, 0x1f ;  /* 0x0c401f00b8027f89 */ /* 0x000ea800000e0000 */
[----:B------:R-:W3:Y:S01]  /*12800*/  SHFL.BFLY PT, R5, R0, 0x1, 0x1f ;  /* 0x0c201f0000057f89 */ /* 0x000ee200000e0000 */
[----:B--2---:R-:W-:-:S02]  /*12810*/  FADD.FTZ R4, R2, R184 ;  /* 0x000000b802047221 */ /* 0x004fc40000010000 */
[----:B---3--:R-:W-:-:S03]  /*12820*/  FADD.FTZ R0, R0, R5 ;  /* 0x0000000500007221 */ /* 0x008fc60000010000 */
[----:B------:R2:W3:Y:S04]  /*12830*/  SHFL.BFLY PT, R3, R4, 0x1, 0x1f ;  /* 0x0c201f0004037f89 */ /* 0x0004e800000e0000 */
.L_x_2217:
[----:B------:R-:W-:Y:S01]  /*12840*/  FSETP.NE.FTZ.AND P1, PT, R0, RZ, PT ;  /* 0x000000ff0000720b */ /* 0x000fe20003f35000 */
[----:B---3--:R-:W-:Y:S01]  /*12850*/  FADD.FTZ R3, R3, R4 ;  /* 0x0000000403037221 */ /* 0x008fe20000010000 */
[----:B------:R-:W-:Y:S02]  /*12860*/  MOV R2, RZ ;  /* 0x000000ff00027202 */ /* 0x000fe40000000f00 */
[----:B------:R-:W-:Y:S02]  /*12870*/  MOV R22, 0xff800000 ;  /* 0xff80000000167802 */ /* 0x000fe40000000f00 */
[----:B------:R-:W-:Y:S02]  /*12880*/  FSETP.NE.FTZ.AND P0, PT, R3, RZ, PT ;  /* 0x000000ff0300720b */ /* 0x000fe40003f15000 */
[----:B------:R-:W-:-:S05]  /*12890*/  MOV R17, 0xff800000 ;  /* 0xff80000000117802 */ /* 0x000fca0000000f00 */
[----:B------:R-:W3:Y:S01]  /*128a0*/  @P1 MUFU.RCP R2, R0 ;  /* 0x0000000000021308 */ /* 0x000ee20000001000 */
[----:B--2---:R-:W-:-:S05]  /*128b0*/  @P1 MOV R4, 0x3f317218 ;  /* 0x3f31721800041802 */ /* 0x004fca0000000f00 */
[----:B------:R-:W-:Y:S02]  /*128c0*/  @P1 FMUL.FTZ R4, R4, c[0x0][0x2d0] ;  /* 0x0000b40004041a20 */ /* 0x000fe40000410000 */
[----:B------:R2:W4:Y:S01]  /*128d0*/  @P1 MUFU.LG2 R5, R0 ;  /* 0x0000000000051308 */ /* 0x0005220000000c00 */
[C---:B---3--:R-:W-:Y:S02]  /*128e0*/  FMUL.FTZ R34, R2.reuse, R120 ;  /* 0x0000007802227220 */ /* 0x048fe40000410000 */
[C---:B------:R-:W-:Y:S02]  /*128f0*/  FMUL.FTZ R35, R2.reuse, R121 ;  /* 0x0000007902237220 */ /* 0x040fe40000410000 */
[C---:B------:R-:W-:Y:S02]  /*12900*/  FMUL.FTZ R120, R2.reuse, R68 ;  /* 0x0000004402787220 */ /* 0x040fe40000410000 */
[C---:B------:R-:W-:Y:S01]  /*12910*/  FMUL.FTZ R121, R2.reuse, R69 ;  /* 0x0000004502797220 */ /* 0x040fe20000410000 */
[----:B--2---:R-:W-:Y:S01]  /*12920*/  MOV R0, RZ ;  /* 0x000000ff00007202 */ /* 0x004fe20000000f00 */
        /* <DEDUP_REMOVED lines=47> */
[C---:B--2---:R-:W-:Y:S02]  /*12c20*/  FMUL.FTZ R36, R0.reuse, R118 ;  /* 0x0000007600247220 */ /* 0x044fe40000410000 */
[----:B------:R-:W-:Y:S02]  /*12c30*/  FMUL.FTZ R37, R0, R119 ;  /* 0x0000007700257220 */ /* 0x000fe40000410000 */
[----:B------:R-:W-:Y:S01]  /*12c40*/  @P1 FFMA.FTZ R22, R4, R101, R5 ;  /* 0x0000006504161223 */ /* 0x000fe20000010005 */
[----:B------:R-:W-:Y:S01]  /*12c50*/  MOV R4, 0x1 ;  /* 0x0000000100047802 */ /* 0x000fe20000000f00 */
[----:B------:R-:W-:-:S02]  /*12c60*/  FMUL.FTZ R118, R0, R38 ;  /* 0x0000002600767220 */ /* 0x000fc40000410000 */
[C---:B------:R-:W-:Y:S02]  /*12c70*/  FMUL.FTZ R119, R0.reuse, R39 ;  /* 0x0000002700777220 */ /* 0x040fe40000410000 */
[C---:B------:R-:W-:Y:S02]  /*12c80*/  FMUL.FTZ R26, R0.reuse, R130 ;  /* 0x00000082001a7220 */ /* 0x040fe40000410000 */
[C---:B------:R-:W-:Y:S01]  /*12c90*/  FMUL.FTZ R27, R0.reuse, R131 ;  /* 0x00000083001b7220 */ /* 0x040fe20000410000 */
[----:B---3--:R-:W-:Y:S01]  /*12ca0*/  @P0 MOV R3, 0x3f317218 ;  /* 0x3f31721800030802 */ /* 0x008fe20000000f00 */
[C---:B------:R-:W-:Y:S02]  /*12cb0*/  FMUL.FTZ R92, R0.reuse, R122 ;  /* 0x0000007a005c7220 */ /* 0x040fe40000410000 */
[C---:B------:R-:W-:Y:S02]  /*12cc0*/  FMUL.FTZ R93, R0.reuse, R123 ;  /* 0x0000007b005d7220 */ /* 0x040fe40000410000 */
[----:B------:R-:W-:-:S02]  /*12cd0*/  FMUL.FTZ R38, R0, R46 ;  /* 0x0000002e00267220 */ /* 0x000fc40000410000 */
[----:B------:R-:W-:Y:S02]  /*12ce0*/  FMUL.FTZ R39, R0, R47 ;  /* 0x0000002f00277220 */ /* 0x000fe40000410000 */
[----:B-----5:R-:W-:Y:S02]  /*12cf0*/  @P0 FMUL.FTZ R2, R2, 0.69314718246459960938 ;  /* 0x3f31721802020820 */ /* 0x020fe40000410000 */
[----:B------:R-:W-:Y:S02]  /*12d00*/  @P0 FMUL.FTZ R3, R3, c[0x0][0x2d0] ;  /* 0x0000b40003030a20 */ /* 0x000fe40000410000 */
        /* <DEDUP_REMOVED lines=40> */
.L_x_2036:
        /* <DEDUP_REMOVED lines=17> */
.L_x_2127:
[----:B------:R-:W-:Y:S05]  /*130a0*/  BSYNC B0 ;  /* 0x0000000000007941 */ /* 0x000fea0003800000 */
.L_x_2126:
        /* <DEDUP_REMOVED lines=10> */
[----:B------:R-:W-:Y:S01]  /*13150*/  F2FP.BF16.PACK_AB R2, R85, R84 ;  /* 0x000000545502723e */ /* 0x000fe200000010ff */
[----:B------:R-:W-:Y:S01]  /*13160*/  IMAD.MOV.U32 R6, RZ, RZ, RZ ;  /* 0x000000ffff067224 */ /* 0x000fe200078e00ff */
        /* <DEDUP_REMOVED lines=88> */
[----:B------:R-:W-:Y:S01]  /*136f0*/  STS [R251+0x8400], R3 ;  /* 0x00840003fb007388 */ /* 0x000fe20000000800 */
[----:B----4-:R-:W-:-:S03]  /*13700*/  F2FP.BF16.PACK_AB R2, R81, R80 ;  /* 0x000000505102723e */ /* 0x010fc600000010ff */
[----:B------:R2:W-:Y:S04]  /*13710*/  STS [R251+0x8000], R4 ;  /* 0x00800004fb007388 */ /* 0x0005e80000000800 */
[----:B------:R3:W-:Y:S01]  /*13720*/  STS [R252+0x8000], R2 ;  /* 0x00800002fc007388 */ /* 0x0007e20000000800 */
[----:B-1----:R-:W-:-:S05]  /*13730*/  F2FP.BF16.PACK_AB R0, R55, R54 ;  /* 0x000000363700723e */ /* 0x002fca00000010ff */
[----:B------:R1:W-:Y:S01]  /*13740*/  STS [R252+0x8400], R0 ;  /* 0x00840000fc007388 */ /* 0x0003e20000000800 */
[----:B--2---:R-:W-:Y:S01]  /*13750*/  F2FP.BF16.PACK_AB R4, R25, R24 ;  /* 0x000000181904723e */ /* 0x004fe200000010ff */
[----:B---3--:R-:W-:-:S04]  /*13760*/  IMAD.MOV.U32 R2, RZ, RZ, 0x4 ;  /* 0x00000004ff027424 */ /* 0x008fc800078e00ff */
[----:B------:R2:W-:Y:S01]  /*13770*/  STS [R250+0x8000], R4 ;  /* 0x00800004fa007388 */ /* 0x0005e20000000800 */
[----:B------:R-:W-:-:S04]  /*13780*/  @P1 IMAD.WIDE R8, R211, R2, c[0x0][0x508] ;  /* 0x00014200d3081625 */ /* 0x000fc800078e0202 */
[----:B------:R-:W-:Y:S01]  /*13790*/  IMAD.WIDE R2, R211, R2, c[0x0][0x500] ;  /* 0x00014000d3027625 */ /* 0x000fe200078e0202 */
[----:B-1----:R-:W-:-:S05]  /*137a0*/  F2FP.BF16.PACK_AB R0, R43, R42 ;  /* 0x0000002a2b00723e */ /* 0x002fca00000010ff */
[----:B------:R1:W-:Y:S04]  /*137b0*/  STS [R250+0x8400], R0 ;  /* 0x00840000fa007388 */ /* 0x0003e80000000800 */
[----:B------:R-:W-:Y:S06]  /*137c0*/  BAR.SYNC.DEFER_BLOCKING 0x1, 0x100 ;  /* 0x0044000000007b1d */ /* 0x000fec0000010000 */
[----:B------:R1:W5:Y:S04]  /*137d0*/  @P1 LDG.E R16, [R8.64] ;  /* 0x0000000608101981 */ /* 0x000368000c1e1900 */
[----:B------:R1:W5:Y:S01]  /*137e0*/  @P2 LDG.E R6, [R2.64] ;  /* 0x0000000602062981 */ /* 0x000362000c1e1900 */
[----:B------:R-:W-:-:S04]  /*137f0*/  ISETP.NE.AND P0, PT, R221, RZ, PT ;  /* 0x000000ffdd00720c */ /* 0x000fc80003f05270 */
[----:B--2---:R-:W-:Y:S01]  /*13800*/  SEL R4, R221, c[0x0][0x3d4], P0 ;  /* 0x0000f500dd047a07 */ /* 0x004fe20000000000 */
[----:B------:R-:W-:Y:S05]  /*13810*/  @P1 BRA `(.L_x_2130) ;  /* 0x0000004000001947 */ /* 0x000fea0003800000 */
[----:B------:R-:W-:Y:S05]  /*13820*/  @!P2 BRA `(.L_x_2130) ;  /* 0x000000300000a947 */ /* 0x000fea0003800000 */
[----:B-1----:R1:W2:Y:S04]  /*13830*/  LDG.E R0, [R2.64] ;  /* 0x0000000602007981 */ /* 0x0022a8000c1e1900 */
[----:B-1----:R-:W2:Y:S02]  /*13840*/  LDG.E R2, [R2.64+0x4] ;  /* 0x0000040602027981 */ /* 0x002ea4000c1e1900 */
[----:B--2--5:R-:W-:Y:S02]  /*13850*/  IADD3 R16, -R0, R2, RZ ;  /* 0x0000000200107210 */ /* 0x024fe40007ffe1ff */
.L_x_2130:
[----:B------:R-:W2:Y:S01]  /*13860*/  LDL R30, [R1+0xc] ;  /* 0x00000c00011e7983 */ /* 0x000ea20000100800 */
[----:B-1----:R-:W-:Y:S01]  /*13870*/  IMAD.MOV.U32 R9, RZ, RZ, 0x368 ;  /* 0x00000368ff097424 */ /* 0x002fe200078e00ff */
[----:B------:R-:W-:Y:S01]  /*13880*/  ISETP.GT.AND P2, PT, R4, 0x1, PT ;  /* 0x000000010400780c */ /* 0x000fe20003f44270 */
[----:B------:R-:W-:Y:S01]  /*13890*/  IMAD.MOV.U32 R0, RZ, RZ, c[0x0][0x4e8] ;  /* 0x00013a00ff007624 */ /* 0x000fe200078e00ff */
[----:B------:R-:W-:Y:S01]  /*138a0*/  ISETP.NE.U32.AND P0, PT, RZ, c[0x0][0x500], PT ;  /* 0x00014000ff007a0c */ /* 0x000fe20003f05070 */
[----:B------:R-:W-:Y:S01]  /*138b0*/  IMAD.IADD R13, R212, 0x1, R203 ;  /* 0x00000001d40d7824 */ /* 0x000fe200078e02cb */
[----:B------:R-:W-:Y:S01]  /*138c0*/  SEL R9, R9, 0x328, P2 ;  /* 0x0000032809097807 */ /* 0x000fe20001000000 */
[----:B------:R-:W1:Y:S01]  /*138d0*/  S2R R31, SR_TID.X ;  /* 0x00000000001f7919 */ /* 0x000e620000002100 */
[----:B------:R-:W-:-:S02]  /*138e0*/  ISETP.NE.AND P3, PT, R0, 0x1, PT ;  /* 0x000000010000780c */ /* 0x000fc40003f65270 */
[----:B------:R-:W3:Y:S01]  /*138f0*/  LDC.64 R4, c[0x0][R9+0x170] ;  /* 0x00005c0009047b82 */ /* 0x000ee20000000a00 */
[----:B------:R-:W-:Y:S02]  /*13900*/  ISETP.NE.AND.EX P0, PT, RZ, c[0x0][0x504], PT, P0 ;  /* 0x00014100ff007a0c */ /* 0x000fe40003f05300 */
[----:B------:R-:W-:Y:S02]  /*13910*/  SHF.R.S32.HI R0, RZ, 0x1f, R211 ;  /* 0x0000001fff007819 */ /* 0x000fe400000114d3 */
[----:B------:R-:W-:Y:S02]  /*13920*/  SEL R7, R211, RZ, !P0 ;  /* 0x000000ffd3077207 */ /* 0x000fe40004000000 */
[----:B------:R-:W-:Y:S01]  /*13930*/  SEL R2, R0, RZ, !P0 ;  /* 0x000000ff00027207 */ /* 0x000fe20004000000 */
[----:B------:R-:W4:Y:S01]  /*13940*/  LDC.64 R14, c[0x0][R9+0x168] ;  /* 0x00005a00090e7b82 */ /* 0x000f220000000a00 */
[----:B------:R-:W-:Y:S02]  /*13950*/  LOP3.LUT R11, R210, 0xffff, RZ, 0xc0, !PT ;  /* 0x0000ffffd20b7812 */ /* 0x000fe400078ec0ff */
[----:B------:R-:W-:-:S05]  /*13960*/  @P3 IMAD.HI.U32 R8, R13, c[0x0][0x4ec], RZ ;  /* 0x00013b000d083a27 */ /* 0x000fca00078e00ff */
[----:B------:R3:W4:Y:S01]  /*13970*/  LDC.64 R18, c[0x0][R9+0x178] ;  /* 0x00005e0009127b82 */ /* 0x0007220000000a00 */
[----:B-1----:R-:W-:-:S07]  /*13980*/  SHF.R.S32.HI R23, RZ, 0x1f, R31 ;  /* 0x0000001fff177819 */ /* 0x002fce000001141f */
[----:B------:R1:W1:Y:S01]  /*13990*/  LDC.64 R20, c[0x0][R9+0x160] ;  /* 0x0000580009147b82 */ /* 0x0002620000000a00 */
[----:B------:R-:W-:-:S04]  /*139a0*/  LEA.HI R23, R23, R31, RZ, 0x5 ;  /* 0x0000001f17177211 */ /* 0x000fc800078f28ff */
[----:B------:R-:W-:-:S05]  /*139b0*/  LOP3.LUT R23, R23, 0xffffffe0, RZ, 0xc0, !PT ;  /* 0xffffffe017177812 */ /* 0x000fca00078ec0ff */
[----:B------:R-:W-:Y:S02]  /*139c0*/  IMAD.IADD R23, R31, 0x1, -R23 ;  /* 0x000000011f177824 */ /* 0x000fe400078e0a17 */
[----:B---3--:R-:W-:-:S04]  /*139d0*/  IMAD R0, R5, R7, RZ ;  /* 0x0000000705007224 */ /* 0x008fc800078e02ff */
[C---:B------:R-:W-:Y:S02]  /*139e0*/  IMAD R10, R4.reuse, R2, R0 ;  /* 0x00000002040a7224 */ /* 0x040fe400078e0200 */
        /* <DEDUP_REMOVED lines=10> */
[----:B------:R-:W-:Y:S02]  /*13a90*/  IMAD R10, R19, R8, RZ ;  /* 0x00000008130a7224 */ /* 0x000fe400078e02ff */
[----:B------:R-:W-:Y:S01]  /*13aa0*/  IMAD.MOV R3, RZ, RZ, -R0 ;  /* 0x000000ffff037224 */ /* 0x000fe200078e0a00 */
[----:B------:R-:W-:Y:S01]  /*13ab0*/  IADD3.X R12, R12, R2, R9, P1, P0 ;  /* 0x000000020c0c7210 */ /* 0x000fe20000fe0409 */
[----:B------:R-:W-:-:S04]  /*13ac0*/  IMAD.WIDE.U32 R4, R18, R8, RZ ;  /* 0x0000000812047225 */ /* 0x000fc800078e00ff */
        /* <DEDUP_REMOVED lines=11> */
[----:B------:R-:W-:Y:S02]  /*13b80*/  IMAD.MOV.U32 R5, RZ, RZ, c[0x0][0x4ac] ;  /* 0x00012b00ff057624 */ /* 0x000fe400078e00ff */
[----:B------:R-:W-:Y:S01]  /*13b90*/  IMAD.IADD R3, R3, 0x1, R0 ;  /* 0x0000000103037824 */ /* 0x000fe200078e0200 */
[----:B------:R-:W-:Y:S01]  /*13ba0*/  LEA R0, P0, R2, R4, 0x2 ;  /* 0x0000000402007211 */ /* 0x000fe200078010ff */
[----:B------:R-:W-:Y:S01]  /*13bb0*/  IMAD R12, R16, c[0x0][0x4e8], RZ ;  /* 0x00013a00100c7a24 */ /* 0x000fe200078e02ff */
[----:B------:R-:W-:-:S03]  /*13bc0*/  SEL R5, R5, c[0x0][0x454], P2 ;  /* 0x0001150005057a07 */ /* 0x000fc60001000000 */
[----:B------:R-:W-:Y:S01]  /*13bd0*/  SHFL.IDX PT, R4, R0, RZ, 0x1c1f ;  /* 0x001c1fff00047589 */ /* 0x000fe200000e0000 */
[----:B------:R-:W-:Y:S02]  /*13be0*/  LEA.HI.X R3, R2, R5, R3, 0x2, P0 ;  /* 0x0000000502037211 */ /* 0x000fe400000f1403 */
[----:B------:R-:W-:Y:S01]  /*13bf0*/  LOP3.LUT P0, RZ, R23, 0x3, RZ, 0xc0, !PT ;  /* 0x0000000317ff7812 */ /* 0x000fe2000780c0ff */
[----:B------:R2:W-:Y:S04]  /*13c00*/  SHFL.IDX PT, R2, R0, 0x1, 0x1c1f ;  /* 0x003c1f0000027f89 */ /* 0x0005e800000e0000 */
[----:B------:R-:W1:Y:S04]  /*13c10*/  SHFL.IDX PT, R5, R3, RZ, 0x1c1f ;  /* 0x001c1fff03057589 */ /* 0x000e6800000e0000 */
[----:B------:R-:W3:Y:S01]  /*13c20*/  SHFL.IDX PT, R3, R3, 0x1, 0x1c1f ;  /* 0x003c1f0003037f89 */ /* 0x000ee200000e0000 */
[----:B--2---:R-:W-:-:S05]  /*13c30*/  IMAD.IADD R0, R30, 0x1, R203 ;  /* 0x000000011e007824 */ /* 0x004fca00078e02cb */
[C---:B------:R-:W-:Y:S02]  /*13c40*/  IADD3 R8, R0.reuse, 0x8, RZ ;  /* 0x0000000800087810 */ /* 0x040fe40007ffe0ff */
[-C--:B------:R-:W-:Y:S02]  /*13c50*/  ISETP.GE.OR P1, PT, R0, R12.reuse, P0 ;  /* 0x0000000c0000720c */ /* 0x080fe40000726670 */
[----:B------:R-:W-:-:S11]  /*13c60*/  ISETP.GE.OR P0, PT, R8, R12, P0 ;  /* 0x0000000c0800720c */ /* 0x000fd60000706670 */
[----:B-1----:R1:W-:Y:S01]  /*13c70*/  @!P1 ST.E [R4.64], R22 ;  /* 0x0000001604009985 */ /* 0x0023e2000c101906 */
[----:B------:R-:W-:-:S03]  /*13c80*/  ISETP.GE.AND P1, PT, R8, R12, PT ;  /* 0x0000000c0800720c */ /* 0x000fc60003f26270 */
[----:B---3--:R1:W-:Y:S01]  /*13c90*/  @!P0 ST.E [R2.64], R17 ;  /* 0x0000001102008985 */ /* 0x0083e2000c101906 */
[----:B------:R-:W-:Y:S02]  /*13ca0*/  ISETP.GE.AND P0, PT, R0, R12, PT ;  /* 0x0000000c0000720c */ /* 0x000fe40003f06270 */
[----:B------:R-:W-:Y:S01]  /*13cb0*/  P2R R14, PR, RZ, 0x2 ;  /* 0x00000002ff0e7803 */ /* 0x000fe20000000000 */
[----:B------:R-:W-:Y:S05]  /*13cc0*/  @P2 BRA `(.L_x_2131) ;  /* 0x0000088000002947 */ /* 0x000fea0003800000 */
[----:B------:R-:W-:Y:S01]  /*13cd0*/  IMAD R0, R9, c[0x0][0x3a0], RZ ;  /* 0x0000e80009007a24 */ /* 0x000fe200078e02ff */
[----:B------:R-:W-:Y:S01]  /*13ce0*/  LEA R23, R187, R205, 0x5 ;  /* 0x000000cdbb177211 */ /* 0x000fe200078e28ff */
[C---:B-1----:R-:W-:Y:S01]  /*13cf0*/  IMAD.WIDE.U32 R2, R6.reuse, c[0x0][0x3a0], RZ ;  /* 0x0000e80006027a25 */ /* 0x042fe200078e00ff */
[----:B------:R-:W-:Y:S01]  /*13d00*/  SHF.R.S32.HI R5, RZ, 0x1f, R7 ;  /* 0x0000001fff057819 */ /* 0x000fe20000011407 */
[----:B------:R1:W2:Y:S01]  /*13d10*/  LDS.128 R24, [R204+0x80] ;  /* 0x00008000cc187984 */ /* 0x0002a20000000c00 */
[----:B------:R-:W-:Y:S01]  /*13d20*/  IADD3 R4, R23, R203, RZ ;  /* 0x000000cb17047210 */ /* 0x000fe20007ffe0ff */
[----:B------:R-:W-:-:S02]  /*13d30*/  IMAD R6, R6, c[0x0][0x3a4], R0 ;  /* 0x0000e90006067a24 */ /* 0x000fc400078e0200 */
[----:B------:R1:W3:Y:S01]  /*13d40*/  LDS.128 R40, [R204+0x1080] ;  /* 0x00108000cc287984 */ /* 0x0002e20000000c00 */
[----:B------:R-:W-:Y:S01]  /*13d50*/  IMAD R5, R5, c[0x0][0x3f0], RZ ;  /* 0x0000fc0005057a24 */ /* 0x000fe200078e02ff */
[----:B------:R-:W-:Y:S02]  /*13d60*/  MOV R0, R4 ;  /* 0x0000000400007202 */ /* 0x000fe40000000f00 */
[----:B------:R-:W-:Y:S01]  /*13d70*/  IADD3 R3, R3, R6, RZ ;  /* 0x0000000603037210 */ /* 0x000fe20007ffe0ff */
[----:B------:R-:W-:Y:S01]  /*13d80*/  @P3 IMAD.HI.U32 R6, R4, c[0x0][0x4ec], RZ ;  /* 0x00013b0004063a27 */ /* 0x000fe200078e00ff */
[----:B------:R1:W4:Y:S03]  /*13d90*/  LDS.128 R52, [R204+0x2080] ;  /* 0x00208000cc347984 */ /* 0x0003260000000c00 */
        /* <DEDUP_REMOVED lines=31> */
.L_x_2218:
[----:B------:R-:W-:Y:S05]  /*13f90*/  BRA.DIV ~URZ, `(.L_x_2133) ;  /* 0x000056b27f007947 */ /* 0x000fea000b800000 */
[----:B------:R4:W2:Y:S02]  /*13fa0*/  SHFL.IDX PT, R0, R11, RZ, 0x181f ;  /* 0x00181fff0b007589 */ /* 0x0008a400000e0000 */
.L_x_2219:
        /* <DEDUP_REMOVED lines=19> */
.L_x_2135:
[----:B------:R-:W-:Y:S05]  /*140e0*/  BSYNC B0 ;  /* 0x0000000000007941 */ /* 0x000fea0003800000 */
.L_x_2134:
[----:B------:R-:W-:Y:S05]  /*140f0*/  BRA.DIV ~URZ, `(.L_x_2136) ;  /* 0x000055c27f007947 */ /* 0x000fea000b800000 */
[----:B---3--:R3:W4:Y:S04]  /*14100*/  SHFL.IDX PT, R8, R9, 0x1, 0x181f ;  /* 0x00381f0009087f89 */ /* 0x00872800000e0000 */
[----:B--2---:R3:W2:Y:S02]  /*14110*/  SHFL.IDX PT, R0, R11, 0x1, 0x181f ;  /* 0x00381f000b007f89 */ /* 0x0046a400000e0000 */
.L_x_2220:
        /* <DEDUP_REMOVED lines=19> */
.L_x_2138:
[----:B------:R-:W-:Y:S05]  /*14250*/  BSYNC B0 ;  /* 0x0000000000007941 */ /* 0x000fea0003800000 */
.L_x_2137:
[----:B------:R-:W-:Y:S05]  /*14260*/  BRA.DIV ~URZ, `(.L_x_2139) ;  /* 0x000055227f007947 */ /* 0x000fea000b800000 */
[----:B----4-:R4:W3:Y:S02]  /*14270*/  SHFL.IDX PT, R8, R9, 0x2, 0x181f ;  /* 0x00581f0009087f89 */ /* 0x0108e400000e0000 */
.L_x_2221:
[----:B------:R-:W-:Y:S05]  /*14280*/  BRA.DIV ~URZ, `(.L_x_2140) ;  /* 0x000055727f007947 */ /* 0x000fea000b800000 */
[----:B--2---:R2:W4:Y:S02]  /*14290*/  SHFL.IDX PT, R0, R11, 0x2, 0x181f ;  /* 0x00581f000b007f89 */ /* 0x00452400000e0000 */
.L_x_2222:
        /* <DEDUP_REMOVED lines=19> */
.L_x_2142:
[----:B------:R-:W-:Y:S05]  /*143d0*/  BSYNC B0 ;  /* 0x0000000000007941 */ /* 0x000fea0003800000 */
.L_x_2141:
[----:B------:R-:W-:Y:S05]  /*143e0*/  BRA.DIV ~URZ, `(.L_x_2143) ;  /* 0x000054827f007947 */ /* 0x000fea000b800000 */
[----:B---3--:R3:W2:Y:S04]  /*143f0*/  SHFL.IDX PT, R6, R9, 0x3, 0x181f ;  /* 0x00781f0009067f89 */ /* 0x0086a800000e0000 */
[----:B----4-:R3:W4:Y:S02]  /*14400*/  SHFL.IDX PT, R0, R11, 0x3, 0x181f ;  /* 0x00781f000b007f89 */ /* 0x01072400000e0000 */
.L_x_2223:
        /* <DEDUP_REMOVED lines=20> */
.L_x_2131:
[----:B------:R-:W-:Y:S02]  /*14550*/  IMAD R0, R9, c[0x0][0x408], RZ ;  /* 0x0001020009007a24 */ /* 0x000fe400078e02ff */
[----:B-1----:R-:W-:-:S04]  /*14560*/  IMAD.WIDE.U32 R2, R6, c[0x0][0x408], RZ ;  /* 0x0001020006027a25 */ /* 0x002fc800078e00ff */
[----:B------:R-:W-:Y:S01]  /*14570*/  IMAD R6, R6, c[0x0][0x40c], R0 ;  /* 0x0001030006067a24 */ /* 0x000fe200078e0200 */
[----:B------:R-:W-:Y:S01]  /*14580*/  SHF.R.S32.HI R0, RZ, 0x1f, R7 ;  /* 0x0000001fff007819 */ /* 0x000fe20000011407 */
[----:B------:R-:W-:-:S03]  /*14590*/  @P3 IMAD.HI.U32 R5, R13, c[0x0][0x4ec], RZ ;  /* 0x00013b000d053a27 */ /* 0x000fc600078e00ff */
[----:B------:R-:W-:Y:S01]  /*145a0*/  IADD3 R3, R3, R6, RZ ;  /* 0x0000000603037210 */ /* 0x000fe20007ffe0ff */
[----:B------:R-:W-:-:S04]  /*145b0*/  IMAD R0, R0, c[0x0][0x440], RZ ;  /* 0x0001100000007a24 */ /* 0x000fc800078e02ff */
[----:B------:R-:W-:-:S04]  /*145c0*/  IMAD.WIDE.U32 R2, R11, c[0x0][0x438], R2 ;  /* 0x00010e000b027a25 */ /* 0x000fc800078e0002 */
        /* <DEDUP_REMOVED lines=24> */
.L_x_2224:
[----:B------:R-:W-:Y:S05]  /*14750*/  BRA.DIV ~URZ, `(.L_x_2146) ;  /* 0x000052527f007947 */ /* 0x000fea000b800000 */
[----:B------:R3:W4:Y:S02]  /*14760*/  SHFL.IDX PT, R0, R12, RZ, 0x1c1f ;  /* 0x001c1fff0c007589 */ /* 0x00072400000e0000 */
.L_x_2225:
        /* <DEDUP_REMOVED lines=9> */
[-C--:B----4-:R-:W-:Y:S02]  /*14800*/  @!P1 LEA R2, P5, R191, R0.reuse, 0x2 ;  /* 0x00000000bf029211 */ /* 0x090fe400078a10ff */
[----:B------:R-:W-:Y:S02]  /*14810*/  @!P0 LEA R6, P2, R249, R0, 0x2 ;  /* 0x00000000f9068211 */ /* 0x000fe400078410ff */
        /* <DEDUP_REMOVED lines=111> */
.L_x_2148:
[----:B------:R-:W-:Y:S05]  /*14f10*/  BSYNC B0 ;  /* 0x0000000000007941 */ /* 0x000fea0003800000 */
.L_x_2147:
[----:B------:R-:W-:Y:S05]  /*14f20*/  BRA.DIV ~URZ, `(.L_x_2149) ;  /* 0x00004af27f007947 */ /* 0x000fea000b800000 */
[----:B--2---:R2:W1:Y:S04]  /*14f30*/  SHFL.IDX PT, R4, R5, 0x1, 0x1c1f ;  /* 0x003c1f0005047f89 */ /* 0x00446800000e0000 */
[----:B----4-:R2:W4:Y:S02]  /*14f40*/  SHFL.IDX PT, R0, R12, 0x1, 0x1c1f ;  /* 0x003c1f000c007f89 */ /* 0x01052400000e0000 */
.L_x_2226:
        /* <DEDUP_REMOVED lines=136> */
.L_x_2129:
        /* <DEDUP_REMOVED lines=18> */
.L_x_2150:
        /* <DEDUP_REMOVED lines=35> */
[----:B------:R-:W-:-:S03]  /*15b20*/  IMAD.WIDE.U32 R4, R8, R6, RZ ;  /* 0x0000000608047225 */ /* 0x000fc600078e00ff */
[----:B------:R-:W-:Y:S01]  /*15b30*/  IADD3.X R8, R3, R16, R18, P1, P0 ;  /* 0x0000001003087210 */ /* 0x000fe20000fe0412 */
[----:B------:R-:W-:Y:S01]  /*15b40*/  IMAD.MOV R2, RZ, RZ, -R0 ;  /* 0x000000ffff027224 */ /* 0x000fe200078e0a00 */
[----:B------:R-:W-:Y:S01]  /*15b50*/  IADD3 R5, R5, R7, RZ ;  /* 0x0000000705057210 */ /* 0x000fe20007ffe0ff */
[----:B------:R-:W-:Y:S01]  /*15b60*/  IMAD.MOV.U32 R7, RZ, RZ, c[0x0][0x4a8] ;  /* 0x00012a00ff077624 */ /* 0x000fe200078e00ff */
[----:B------:R-:W-:Y:S01]  /*15b70*/  IADD3 R4, P1, P0, R0, R17, R4 ;  /* 0x0000001100047210 */ /* 0x000fe2000783e004 */
[----:B------:R-:W-:Y:S01]  /*15b80*/  IMAD R2, R2, c[0x0][0x4e8], R11 ;  /* 0x00013a0002027a24 */ /* 0x000fe200078e020b */
[----:B------:R-:W-:-:S03]  /*15b90*/  SHF.R.S32.HI R3, RZ, 0x1f, R0 ;  /* 0x0000001fff037819 */ /* 0x000fc60000011400 */
[----:B-1----:R-:W-:Y:S01]  /*15ba0*/  IMAD R0, R13, R2, RZ ;  /* 0x000000020d007224 */ /* 0x002fe200078e02ff */
[----:B------:R-:W-:Y:S02]  /*15bb0*/  SHF.R.S32.HI R6, RZ, 0x1f, R2 ;  /* 0x0000001fff067819 */ /* 0x000fe40000011402 */
        /* <DEDUP_REMOVED lines=11> */
.L_x_2152:
[----:B------:R-:W-:Y:S05]  /*15c70*/  BSYNC B0 ;  /* 0x0000000000007941 */ /* 0x000fea0003800000 */
.L_x_2151:
        /* <DEDUP_REMOVED lines=8> */
[----:B------:R-:W-:-:S03]  /*15d00*/  IADD3 R4, R4, R203, RZ ;  /* 0x000000cb04047210 */ /* 0x000fc60007ffe0ff */
        /* <DEDUP_REMOVED lines=26> */
.L_x_2227:
[----:B------:R-:W-:Y:S05]  /*15eb0*/  BRA.DIV ~URZ, `(.L_x_2154) ;  /* 0x00003ca27f007947 */ /* 0x000fea000b800000 */
[----:B------:R3:W4:Y:S02]  /*15ec0*/  SHFL.IDX PT, R0, R12, RZ, 0x181f ;  /* 0x00181fff0c007589 */ /* 0x00072400000e0000 */
.L_x_2228:
        /* <DEDUP_REMOVED lines=20> */
.L_x_2156:
[----:B------:R-:W-:Y:S05]  /*16010*/  BSYNC B0 ;  /* 0x0000000000007941 */ /* 0x000fea0003800000 */
.L_x_2155:
[----:B------:R-:W-:Y:S05]  /*16020*/  BRA.DIV ~URZ, `(.L_x_2157) ;  /* 0x00003ba27f007947 */ /* 0x000fea000b800000 */
[----:B--2---:R2:W1:Y:S04]  /*16030*/  SHFL.IDX PT, R8, R9, 0x1, 0x181f ;  /* 0x00381f0009087f89 */ /* 0x00446800000e0000 */
[----:B----4-:R2:W4:Y:S02]  /*16040*/  SHFL.IDX PT, R0, R12, 0x1, 0x181f ;  /* 0x00381f000c007f89 */ /* 0x01052400000e0000 */
.L_x_2229:
        /* <DEDUP_REMOVED lines=19> */
.L_x_2159:
[----:B------:R-:W-:Y:S05]  /*16180*/  BSYNC B0 ;  /* 0x0000000000007941 */ /* 0x000fea0003800000 */
.L_x_2158:
[----:B------:R-:W-:Y:S05]  /*16190*/  BRA.DIV ~URZ, `(.L_x_2160) ;  /* 0x00003b027f007947 */ /* 0x000fea000b800000 */
[----:B-1----:R1:W2:Y:S02]  /*161a0*/  SHFL.IDX PT, R8, R9, 0x2, 0x181f ;  /* 0x00581f0009087f89 */ /* 0x0022a400000e0000 */
.L_x_2230:
[----:B------:R-:W-:Y:S05]  /*161b0*/  BRA.DIV ~URZ, `(.L_x_2161) ;  /* 0x00003b527f007947 */ /* 0x000fea000b800000 */
[----:B----4-:R4:W1:Y:S02]  /*161c0*/  SHFL.IDX PT, R0, R12, 0x2, 0x181f ;  /* 0x00581f000c007f89 */ /* 0x01086400000e0000 */
.L_x_2231:
        /* <DEDUP_REMOVED lines=19> */
.L_x_2163:
[----:B------:R-:W-:Y:S05]  /*16300*/  BSYNC B0 ;  /* 0x0000000000007941 */ /* 0x000fea0003800000 */
.L_x_2162:
[----:B------:R-:W-:Y:S05]  /*16310*/  BRA.DIV ~URZ, `(.L_x_2164) ;  /* 0x00003a627f007947 */ /* 0x000fea000b800000 */
[----:B--2---:R2:W3:Y:S04]  /*16320*/  SHFL.IDX PT, R8, R9, 0x3, 0x181f ;  /* 0x00781f0009087f89 */ /* 0x0044e800000e0000 */
[----:B-1----:R2:W1:Y:S02]  /*16330*/  SHFL.IDX PT, R0, R12, 0x3, 0x181f ;  /* 0x00781f000c007f89 */ /* 0x00246400000e0000 */
.L_x_2232:
        /* <DEDUP_REMOVED lines=18> */
.L_x_2144:
[----:B------:R-:W-:Y:S05]  /*16460*/  BSYNC B1 ;  /* 0x0000000000017941 */ /* 0x000fea0003800000 */
.L_x_2128:
        /* <DEDUP_REMOVED lines=8> */
[----:B------:R-:W-:Y:S01]  /*164f0*/  IMAD.MOV.U32 R7, RZ, RZ, RZ ;  /* 0x000000ffff077224 */ /* 0x000fe200078e00ff */
[----:B----4-:R-:W-:-:S04]  /*16500*/  LOP3.LUT R13, R0, 0x1f, RZ, 0xc0, !PT ;  /* 0x0000001f000d7812 */ /* 0x010fc800078ec0ff */
[----:B------:R-:W-:Y:S01]  /*16510*/  ISETP.NE.AND P6, PT, R13, 0x1f, PT ;  /* 0x0000001f0d00780c */ /* 0x000fe20003fc5270 */
[----:B------:R-:W-:Y:S10]  /*16520*/  BRA.DIV ~URZ, `(.L_x_2166) ;  /* 0x000039227f007947 */ /* 0x000ff4000b800000 */
[----:B--23--:R2:W3:Y:S02]  /*16530*/  SHFL.IDX PT, R9, R82, RZ, 0x1f ;  /* 0x00001fff52097589 */ /* 0x00c4e400000e0000 */
.L_x_2233:
[----:B------:R-:W-:Y:S05]  /*16540*/  BRA.DIV ~URZ, `(.L_x_2167) ;  /* 0x000039727f007947 */ /* 0x000fea000b800000 */
[----:B------:R4:W2:Y:S02]  /*16550*/  SHFL.IDX PT, R8, R82, 0x1, 0x1f ;  /* 0x00201f0052087f89 */ /* 0x0008a400000e0000 */
.L_x_2234:
        /* <DEDUP_REMOVED lines=18> */
.L_x_2235:
        /* <DEDUP_REMOVED lines=16> */
.L_x_2236:
[----:B----4-:R-:W-:Y:S01]  /*16780*/  IMAD R0, R0, c[0x0][0x538], RZ ;  /* 0x00014e0000007a24 */ /* 0x010fe200078e02ff */
[----:B------:R-:W-:Y:S04]  /*16790*/  BSSY B1, `(.L_x_2170) ;  /* 0x00000c6000017945 */ /* 0x000fe80003800000 */
[----:B--2---:R-:W-:-:S04]  /*167a0*/  IADD3 R8, R0, R8, RZ ;  /* 0x0000000800087210 */ /* 0x004fc80007ffe0ff */
[----:B---3--:R-:W-:-:S13]  /*167b0*/  ISETP.GT.AND P0, PT, R8, R9, PT ;  /* 0x000000090800720c */ /* 0x008fda0003f04270 */
[----:B------:R-:W-:Y:S05]  /*167c0*/  @P0 BRA `(.L_x_2171) ;  /* 0x0000024000000947 */ /* 0x000fea0003800000 */
.L_x_2175:
        /* <DEDUP_REMOVED lines=16> */
.L_x_2237:
        /* <DEDUP_REMOVED lines=16> */
.L_x_2238:
[----:B--2---:R-:W-:-:S05]  /*169d0*/  IMAD R0, R0, c[0x0][0x538], RZ ;  /* 0x00014e0000007a24 */ /* 0x004fca00078e02ff */
[----:B------:R-:W-:-:S04]  /*169e0*/  IADD3 R8, R0, R8, RZ ;  /* 0x0000000800087210 */ /* 0x000fc80007ffe0ff */
[----:B------:R-:W-:-:S13]  /*169f0*/  ISETP.GT.AND P0, PT, R8, R9, PT ;  /* 0x000000090800720c */ /* 0x000fda0003f04270 */
[----:B-1----:R-:W-:Y:S05]  /*16a00*/  @!P0 BRA `(.L_x_2175) ;  /* 0xfffffdc000008947 */ /* 0x002fea000383ffff */
.L_x_2171:
[----:B------:R-:W-:-:S05]  /*16a10*/  IADD3 R8, -R0, R8, RZ ;  /* 0x0000000800087210 */ /* 0x000fca0007ffe1ff */
[----:B------:R-:W-:-:S05]  /*16a20*/  IMAD R0, R4, c[0x0][0x538], R8 ;  /* 0x00014e0004007a24 */ /* 0x000fca00078e0208 */
[----:B------:R-:W-:Y:S01]  /*16a30*/  ISETP.GT.AND P0, PT, R0, R9, PT ;  /* 0x000000090000720c */ /* 0x000fe20003f04270 */
[----:B------:R-:W-:-:S12]  /*16a40*/  BRA.DIV ~URZ, `(.L_x_2176) ;  /* 0x000038d27f007947 */ /* 0x000fd8000b800000 */
[----:B------:R-:W-:-:S04]  /*16a50*/  VOTE.ANY R5, PT, !P0 ;  /* 0x0000000000057806 */ /* 0x000fc800040e0100 */
.L_x_2239:
[----:B------:R-:W2:Y:S02]  /*16a60*/  POPC R0, R5 ;  /* 0x0000000500007309 */ /* 0x000ea40000000000 */
[----:B--2---:R-:W-:Y:S01]  /*16a70*/  IADD3 R211, R0, R211, RZ ;  /* 0x000000d300d37210 */ /* 0x004fe20007ffe0ff */
[----:B------:R-:W-:Y:S05]  /*16a80*/  BRA.DIV ~URZ, `(.L_x_2177) ;  /* 0x000038e27f007947 */ /* 0x000fea000b800000 */
[----:B------:R2:W3:Y:S04]  /*16a90*/  SHFL.IDX PT, R10, R6, R0, 0x1f ;  /* 0x00001f00060a7589 */ /* 0x0004e800000e0000 */
[----:B------:R2:W4:Y:S02]  /*16aa0*/  SHFL.IDX PT, R7, R7, R0, 0x1f ;  /* 0x00001f0007077589 */ /* 0x00052400000e0000 */
.L_x_2240:
[----:B------:R-:W-:Y:S01]  /*16ab0*/  ISETP.NE.AND P0, PT, R5, RZ, PT ;  /* 0x000000ff0500720c */ /* 0x000fe20003f05270 */
[----:B------:R-:W-:-:S12]  /*16ac0*/  BSSY B0, `(.L_x_2178) ;  /* 0x0000005000007945 */ /* 0x000fd80003800000 */
[----:B------:R-:W-:Y:S05]  /*16ad0*/  @!P0 BRA `(.L_x_2179) ;  /* 0x0000003000008947 */ /* 0x000fea0003800000 */
[----:B--2---:R-:W-:Y:S01]  /*16ae0*/  IADD3 R0, R0, -0x1, RZ ;  /* 0xffffffff00007810 */ /* 0x004fe20007ffe0ff */
[----:B------:R-:W-:Y:S05]  /*16af0*/  BRA.DIV ~URZ, `(.L_x_2180) ;  /* 0x000039427f007947 */ /* 0x000fea000b800000 */
[----:B------:R2:W1:Y:S02]  /*16b00*/  SHFL.IDX PT, R11, R4, R0, 0x1f ;  /* 0x00001f00040b7589 */ /* 0x00046400000e0000 */
.L_x_2179:
[----:B------:R-:W-:Y:S05]  /*16b10*/  BSYNC B0 ;  /* 0x0000000000007941 */ /* 0x000fea0003800000 */
.L_x_2178:
[----:B----4-:R-:W-:Y:S01]  /*16b20*/  ISETP.NE.AND P0, PT, R7, 0x1, PT ;  /* 0x000000010700780c */ /* 0x010fe20003f05270 */
[----:B-1----:R-:W-:Y:S01]  /*16b30*/  IMAD R208, R11, c[0x0][0x538], R8 ;  /* 0x00014e000bd07a24 */ /* 0x002fe200078e0208 */
[----:B------:R-:W-:Y:S04]  /*16b40*/  BSSY B0, `(.L_x_2181) ;  /* 0x0000083000007945 */ /* 0x000fe80003800000 */
[----:B------:R-:W-:-:S07]  /*16b50*/  IADD3 R9, -R208, R9, RZ ;  /* 0x00000009d0097210 */ /* 0x000fce0007ffe1ff */
[----:B------:R-:W-:Y:S05]  /*16b60*/  @!P0 BRA `(.L_x_2182) ;  /* 0x000003e000008947 */ /* 0x000fea0003800000 */
[-C--:B--23--:R-:W-:Y:S02]  /*16b70*/  IABS R0, R10.reuse ;  /* 0x0000000a00007213 */ /* 0x08cfe40000000000 */
        /* <DEDUP_REMOVED lines=15> */
[----:B------:R-:W-:-:S04]  /*16c70*/  IMAD.MOV R0, RZ, RZ, -R8 ;  /* 0x000000ffff007224 */ /* 0x000fc800078e0a08 */
        /* <DEDUP_REMOVED lines=14> */
[----:B-1----:R-:W-:-:S04]  /*16d60*/  IADD3 R2, RZ, -R3, RZ ;  /* 0x80000003ff027210 */ /* 0x002fc80007ffe0ff */
[----:B------:R-:W-:Y:S01]  /*16d70*/  @!P1 IMAD.MOV R0, RZ, RZ, -R0 ;  /* 0x000000ffff009224 */ /* 0x000fe200078e0a00 */
[----:B------:R-:W-:Y:S01]  /*16d80*/  @!P0 LOP3.LUT R0, RZ, R10, RZ, 0x33, !PT ;  /* 0x0000000aff008212 */ /* 0x000fe200078e33ff */
[----:B------:R-:W-:Y:S01]  /*16d90*/  IMAD.MOV.U32 R4, RZ, RZ, R2 ;  /* 0x000000ffff047224 */ /* 0x000fe200078e0002 */
[----:B------:R-:W-:Y:S02]  /*16da0*/  IABS R2, R7 ;  /* 0x0000000700027213 */ /* 0x000fe40000000000 */
[----:B------:R-:W-:Y:S01]  /*16db0*/  IABS R8, R0 ;  /* 0x0000000000087213 */ /* 0x000fe20000000000 */
[----:B------:R-:W-:Y:S02]  /*16dc0*/  IMAD R4, R4, R5, RZ ;  /* 0x0000000504047224 */ /* 0x000fe400078e02ff */
[----:B------:R-:W-:Y:S01]  /*16dd0*/  IMAD.MOV R6, RZ, RZ, -R2 ;  /* 0x000000ffff067224 */ /* 0x000fe200078e0a02 */
[----:B------:R-:W-:-:S05]  /*16de0*/  MOV R2, RZ ;  /* 0x000000ff00027202 */ /* 0x000fca0000000f00 */
        /* <DEDUP_REMOVED lines=16> */
[----:B------:R-:W-:Y:S01]  /*16ef0*/  IMAD.MOV R3, RZ, RZ, -R2 ;  /* 0x000000ffff037224 */ /* 0x000fe200078e0a02 */
[----:B------:R-:W-:-:S03]  /*16f00*/  LEA R2, R7, R2, 0x18 ;  /* 0x0000000207027211 */ /* 0x000fc600078ec0ff */
[----:B------:R-:W-:Y:S02]  /*16f10*/  IMAD R3, R7, R3, R0 ;  /* 0x0000000307037224 */ /* 0x000fe400078e0200 */
[----:B------:R-:W-:Y:S02]  /*16f20*/  IMAD R0, R10, R4, R9 ;  /* 0x000000040a007224 */ /* 0x000fe400078e0209 */
[----:B------:R-:W-:Y:S01]  /*16f30*/  IMAD R210, R3, 0x10000, R2 ;  /* 0x0001000003d27824 */ /* 0x000fe200078e0202 */
[----:B------:R-:W-:Y:S05]  /*16f40*/  BRA `(.L_x_2183) ;  /* 0x0000042000007947 */ /* 0x000fea0003800000 */
.L_x_2182:
        /* <DEDUP_REMOVED lines=66> */
.L_x_2183:
[----:B------:R-:W-:Y:S05]  /*17370*/  BSYNC B0 ;  /* 0x0000000000007941 */ /* 0x000fea0003800000 */
.L_x_2181:
[----:B------:R-:W-:-:S04]  /*17380*/  LOP3.LUT R0, RZ, R0, RZ, 0x33, !PT ;  /* 0x00000000ff007212 */ /* 0x000fc800078e33ff */
[----:B------:R-:W-:Y:S01]  /*17390*/  IADD3 R209, R0, R10, RZ ;  /* 0x0000000a00d17210 */ /* 0x000fe20007ffe0ff */
[----:B------:R-:W-:Y:S05]  /*173a0*/  BRA `(.L_x_2184) ;  /* 0x0000004000007947 */ /* 0x000fea0003800000 */
.L_x_2172:
[----:B------:R-:W-:Y:S01]  /*173b0*/  IMAD.MOV.U32 R208, RZ, RZ, R9 ;  /* 0x000000ffffd07224 */ /* 0x000fe200078e0009 */
[----:B------:R-:W-:Y:S01]  /*173c0*/  MOV R210, RZ ;  /* 0x000000ff00d27202 */ /* 0x000fe20000000f00 */
[----:B------:R-:W-:Y:S01]  /*173d0*/  IMAD.MOV.U32 R209, RZ, RZ, RZ ;  /* 0x000000ffffd17224 */ /* 0x000fe200078e00ff */
[----:B------:R-:W-:Y:S02]  /*173e0*/  MOV R211, c[0x0][0x53c] ;  /* 0x00014f0000d37a02 */ /* 0x000fe40000000f00 */
.L_x_2184:
[----:B------:R-:W-:Y:S05]  /*173f0*/  BSYNC B1 ;  /* 0x0000000000017941 */ /* 0x000fea0003800000 */
.L_x_2170:
[----:B------:R-:W-:Y:S01]  /*17400*/  WARPSYNC 0xffffffff ;  /* 0xffffffff00007948 */ /* 0x000fe20003800000 */
[----:B------:R-:W-:Y:S01]  /*17410*/  BAR.SYNC.DEFER_BLOCKING 0x4, 0x100 ;  /* 0x0104000000007b1d */ /* 0x000fe20000010000 */
[----:B------:R-:W-:-:S13]  /*17420*/  ISETP.NE.AND P0, PT, R13, RZ, PT ;  /* 0x000000ff0d00720c */ /* 0x000fda0003f05270 */
[----:B------:R2:W-:Y:S04]  /*17430*/  @!P0 STS.128 [0x24100], R208 ;  /* 0x024100d0ff008388 */ /* 0x0005e80000000c00 */
[----:B------:R-:W-:Y:S06]  /*17440*/  BAR.ARV 0x5, 0x100 ;  /* 0x0144000000007b1d */ /* 0x000fec0000002000 */
.L_x_2165:
[----:B-1----:R-:W-:-:S13]  /*17450*/  ISETP.GE.AND P0, PT, R211, c[0x0][0x53c], PT ;  /* 0x00014f00d3007a0c */ /* 0x002fda0003f06270 */
[----:B--23--:R-:W-:Y:S01]  /*17460*/  @P0 CALL.REL.NOINC `(.L_x_2185) ;  /* 0x0000001000000944 */ /* 0x00cfe20003c00000 */
[----:B------:R-:W-:Y:S05]  /*17470*/  BRA `(.L_x_2186) ;  /* 0xfffea5e000007947 */ /* 0x000fea000383ffff */
.L_x_2185:
[----:B------:R-:W-:Y:S05]  /*17480*/  EXIT ;  /* 0x000000000000794d */ /* 0x000fea0003800000 */
.L_x_2011:
[----:B------:R-:W-:Y:S01]  /*17490*/  IMAD.MOV.U32 R0, RZ, RZ, R5 ;  /* 0x000000ffff007224 */ /* 0x000fe200078e0005 */
[----:B------:R-:W-:Y:S02]  /*174a0*/  MOV R2, 0x1 ;  /* 0x0000000100027802 */ /* 0x000fe40000000f00 */
[----:B------:R-:W-:Y:S02]  /*174b0*/  MOV R3, 0x174d0 ;  /* 0x000174d000037802 */ /* 0x000fe40000000f00 */
[----:B--2---:R-:W-:Y:S05]  /*174c0*/  CALL.REL.NOINC `($__internal_36_$__cuda_sm70_shflsync_up_p) ;  /* 0x0000308000007944 */ /* 0x004fea0003c00000 */
[----:B------:R-:W-:Y:S01]  /*174d0*/  MOV R0, R4 ;  /* 0x0000000400007202 */ /* 0x000fe20000000f00 */
[----:B------:R-:W-:Y:S05]  /*174e0*/  BRA `(.L_x_2187) ;  /* 0xfffe8f5000007947 */ /* 0x000fea000383ffff */
.L_x_2012:
[----:B------:R-:W-:Y:S01]  /*174f0*/  IMAD.MOV.U32 R0, RZ, RZ, R5 ;  /* 0x000000ffff007224 */ /* 0x000fe200078e0005 */
[----:B------:R-:W-:Y:S02]  /*17500*/  MOV R2, 0x2 ;  /* 0x0000000200027802 */ /* 0x000fe40000000f00 */
[----:B------:R-:W-:Y:S02]  /*17510*/  MOV R3, 0x17530 ;  /* 0x0001753000037802 */ /* 0x000fe40000000f00 */
[----:B--2---:R-:W-:Y:S05]  /*17520*/  CALL.REL.NOINC `($__internal_36_$__cuda_sm70_shflsync_up_p) ;  /* 0x0000302000007944 */ /* 0x004fea0003c00000 */
[----:B------:R-:W-:Y:S01]  /*17530*/  SEL R0, R4, RZ, P4 ;  /* 0x000000ff04007207 */ /* 0x000fe20002000000 */
[----:B------:R-:W-:Y:S01]  /*17540*/  IMAD.MOV.U32 R2, RZ, RZ, 0x4 ;  /* 0x00000004ff027424 */ /* 0x000fe200078e00ff */
[----:B------:R-:W-:-:S03]  /*17550*/  MOV R3, 0x17580 ;  /* 0x0001758000037802 */ /* 0x000fc60000000f00 */
[----:B------:R-:W-:Y:S02]  /*17560*/  IMAD.IADD R0, R5, 0x1, R0 ;  /* 0x0000000105007824 */ /* 0x000fe400078e0200 */
[----:B------:R-:W-:Y:S05]  /*17570*/  CALL.REL.NOINC `($__internal_36_$__cuda_sm70_shflsync_up_p) ;  /* 0x00002fd000007944 */ /* 0x000fea0003c00000 */
        /* <DEDUP_REMOVED lines=12> */
[----:B------:R-:W-:Y:S02]  /*17640*/  MOV R30, 0x1f ;  /* 0x0000001f001e7802 */ /* 0x000fe40000000f00 */
[----:B------:R-:W-:Y:S01]  /*17650*/  MOV R3, 0x17690 ;  /* 0x0001769000037802 */ /* 0x000fe20000000f00 */
[----:B------:R-:W-:-:S04]  /*17660*/  IMAD.IADD R4, R0, 0x1, R4 ;  /* 0x0000000100047824 */ /* 0x000fc800078e0204 */
[----:B------:R-:W-:Y:S02]  /*17670*/  IMAD.MOV.U32 R31, RZ, RZ, R4 ;  /* 0x000000ffff1f7224 */ /* 0x000fe400078e0004 */
[----:B------:R-:W-:Y:S05]  /*17680*/  CALL.REL.NOINC `($__internal_35_$__cuda_sm70_shflsync_idx_p) ;  /* 0x00002e6000007944 */ /* 0x000fea0003c00000 */
[----:B------:R-:W-:Y:S01]  /*17690*/  MOV R0, R30 ;  /* 0x0000001e00007202 */ /* 0x000fe20000000f00 */
[----:B------:R-:W-:Y:S05]  /*176a0*/  BRA `(.L_x_2188) ;  /* 0xfffe8e9000007947 */ /* 0x000fea000383ffff */
.L_x_2014:
[----:B------:R-:W-:Y:S02]  /*176b0*/  SEL R0, RZ, 0x1, P0 ;  /* 0x00000001ff007807 */ /* 0x000fe40000000000 */
[----:B------:R-:W-:Y:S02]  /*176c0*/  MOV R2, 0x176e0 ;  /* 0x000176e000027802 */ /* 0x000fe40000000f00 */
[----:B--2---:R-:W-:Y:S05]  /*176d0*/  CALL.REL.NOINC `($__internal_37_$__cuda_sm70_votesync_ballot) ;  /* 0x00002ee000007944 */ /* 0x004fea0003c00000 */
[----:B------:R-:W-:Y:S01]  /*176e0*/  MOV R6, R0 ;  /* 0x0000000000067202 */ /* 0x000fe20000000f00 */
[----:B------:R-:W-:Y:S05]  /*176f0*/  BRA `(.L_x_2189) ;  /* 0xfffe8ed000007947 */ /* 0x000fea000383ffff */
.L_x_2015:
[----:B------:R-:W-:Y:S01]  /*17700*/  IMAD.MOV.U32 R31, RZ, RZ, R9 ;  /* 0x000000ffff1f7224 */ /* 0x000fe200078e0009 */
[----:B------:R-:W-:Y:S01]  /*17710*/  MOV R2, R0 ;  /* 0x0000000000027202 */ /* 0x000fe20000000f00 */
[----:B------:R-:W-:Y:S01]  /*17720*/  IMAD.MOV.U32 R30, RZ, RZ, 0x1f ;  /* 0x0000001fff1e7424 */ /* 0x000fe200078e00ff */
[----:B------:R-:W-:Y:S02]  /*17730*/  MOV R3, 0x17750 ;  /* 0x0001775000037802 */ /* 0x000fe40000000f00 */
[----:B------:R-:W-:Y:S05]  /*17740*/  CALL.REL.NOINC `($__internal_35_$__cuda_sm70_shflsync_idx_p) ;  /* 0x00002da000007944 */ /* 0x000fea0003c00000 */
[----:B------:R-:W-:Y:S01]  /*17750*/  IMAD.MOV.U32 R12, RZ, RZ, R30 ;  /* 0x000000ffff0c7224 */ /* 0x000fe200078e001e */
[----:B------:R-:W-:Y:S01]  /*17760*/  MOV R31, R8 ;  /* 0x00000008001f7202 */ /* 0x000fe20000000f00 */
[----:B------:R-:W-:Y:S01]  /*17770*/  IMAD.MOV.U32 R5, RZ, RZ, RZ ;  /* 0x000000ffff057224 */ /* 0x000fe200078e00ff */
[----:B------:R-:W-:Y:S01]  /*17780*/  MOV R2, R0 ;  /* 0x0000000000027202 */ /* 0x000fe20000000f00 */
[----:B------:R-:W-:Y:S01]  /*17790*/  IMAD.MOV.U32 R30, RZ, RZ, 0x1f ;  /* 0x0000001fff1e7424 */ /* 0x000fe200078e00ff */
[----:B------:R-:W-:-:S02]  /*177a0*/  MOV R3, 0x177c0 ;  /* 0x000177c000037802 */ /* 0x000fc40000000f00 */
[----:B------:R-:W-:Y:S05]  /*177b0*/  CALL.REL.NOINC `($__internal_35_$__cuda_sm70_shflsync_idx_p) ;  /* 0x00002d3000007944 */ /* 0x000fea0003c00000 */
[----:B------:R-:W-:Y:S01]  /*177c0*/  MOV R9, R30 ;  /* 0x0000001e00097202 */ /* 0x000fe20000000f00 */
[----:B------:R-:W-:Y:S05]  /*177d0*/  BRA `(.L_x_2190) ;  /* 0xfffe8e5000007947 */ /* 0x000fea000383ffff */
.L_x_2018:
[----:B------:R-:W-:Y:S01]  /*177e0*/  IMAD.MOV.U32 R31, RZ, RZ, R4 ;  /* 0x000000ffff1f7224 */ /* 0x000fe200078e0004 */
[----:B------:R-:W-:Y:S01]  /*177f0*/  MOV R2, R0 ;  /* 0x0000000000027202 */ /* 0x000fe20000000f00 */
[----:B------:R-:W-:Y:S01]  /*17800*/  IMAD.MOV.U32 R30, RZ, RZ, 0x1f ;  /* 0x0000001fff1e7424 */ /* 0x000fe200078e00ff */
[----:B------:R-:W-:-:S02]  /*17810*/  MOV R3, 0x17830 ;  /* 0x0001783000037802 */ /* 0x000fc40000000f00 */
[----:B--23--:R-:W-:Y:S05]  /*17820*/  CALL.REL.NOINC `($__internal_35_$__cuda_sm70_shflsync_idx_p) ;  /* 0x00002cc000007944 */ /* 0x00cfea0003c00000 */
[----:B------:R-:W-:Y:S01]  /*17830*/  MOV R5, R30 ;  /* 0x0000001e00057202 */ /* 0x000fe20000000f00 */
[----:B------:R-:W-:Y:S05]  /*17840*/  BRA `(.L_x_2017) ;  /* 0xfffe8e4000007947 */ /* 0x000fea000383ffff */
.L_x_2037:
[----:B------:R-:W-:Y:S01]  /*17850*/  IMAD.MOV.U32 R31, RZ, RZ, R9 ;  /* 0x000000ffff1f7224 */ /* 0x000fe200078e0009 */
[----:B------:R-:W-:Y:S01]  /*17860*/  MOV R2, RZ ;  /* 0x000000ff00027202 */ /* 0x000fe20000000f00 */
[----:B------:R-:W-:Y:S01]  /*17870*/  IMAD.MOV.U32 R30, RZ, RZ, 0x181f ;  /* 0x0000181fff1e7424 */ /* 0x000fe200078e00ff */
[----:B------:R-:W-:-:S02]  /*17880*/  MOV R3, 0x178a0 ;  /* 0x000178a000037802 */ /* 0x000fc40000000f00 */
[----:B-----5:R-:W-:Y:S05]  /*17890*/  CALL.REL.NOINC `($__internal_35_$__cuda_sm70_shflsync_idx_p) ;  /* 0x00002c5000007944 */ /* 0x020fea0003c00000 */
[----:B------:R-:W-:Y:S01]  /*178a0*/  MOV R8, R30 ;  /* 0x0000001e00087202 */ /* 0x000fe20000000f00 */
[----:B------:R-:W-:Y:S05]  /*178b0*/  BRA `(.L_x_2191) ;  /* 0xfffeb12000007947 */ /* 0x000fea000383ffff */
.L_x_2038:
[----:B------:R-:W-:Y:S01]  /*178c0*/  IMAD.MOV.U32 R31, RZ, RZ, R12 ;  /* 0x000000ffff1f7224 */ /* 0x000fe200078e000c */
[----:B------:R-:W-:Y:S01]  /*178d0*/  MOV R2, RZ ;  /* 0x000000ff00027202 */ /* 0x000fe20000000f00 */
[----:B------:R-:W-:Y:S01]  /*178e0*/  IMAD.MOV.U32 R30, RZ, RZ, 0x181f ;  /* 0x0000181fff1e7424 */ /* 0x000fe200078e00ff */
[----:B------:R-:W-:-:S02]  /*178f0*/  MOV R3, 0x17910 ;  /* 0x0001791000037802 */ /* 0x000fc40000000f00 */
[----:B-12--5:R-:W-:Y:S05]  /*17900*/  CALL.REL.NOINC `($__internal_35_$__cuda_sm70_shflsync_idx_p) ;  /* 0x00002be000007944 */ /* 0x026fea0003c00000 */
[----:B------:R-:W-:Y:S01]  /*17910*/  MOV R0, R30 ;  /* 0x0000001e00007202 */ /* 0x000fe20000000f00 */
[----:B------:R-:W-:Y:S05]  /*17920*/  BRA `(.L_x_2192) ;  /* 0xfffeb0d000007947 */ /* 0x000fea000383ffff */
.L_x_2041:
[----:B------:R-:W-:Y:S01]  /*17930*/  IMAD.MOV.U32 R31, RZ, RZ, R9 ;  /* 0x000000ffff1f7224 */ /* 0x000fe200078e0009 */
[----:B--2---:R-:W-:Y:S01]  /*17940*/  MOV R2, 0x1 ;  /* 0x0000000100027802 */ /* 0x004fe20000000f00 */
[----:B------:R-:W-:Y:S01]  /*17950*/  IMAD.MOV.U32 R30, RZ, RZ, 0x181f ;  /* 0x0000181fff1e7424 */ /* 0x000fe200078e00ff */
[----:B------:R-:W-:-:S02]  /*17960*/  MOV R3, 0x17980 ;  /* 0x0001798000037802 */ /* 0x000fc40000000f00 */
[----:B-1-345:R-:W-:Y:S05]  /*17970*/  CALL.REL.NOINC `($__internal_35_$__cuda_sm70_shflsync_idx_p) ;  /* 0x00002b7000007944 */ /* 0x03afea0003c00000 */
[----:B------:R-:W-:Y:S01]  /*17980*/  IMAD.MOV.U32 R8, RZ, RZ, R30 ;  /* 0x000000ffff087224 */ /* 0x000fe200078e001e */
[----:B------:R-:W-:Y:S01]  /*17990*/  MOV R2, 0x1 ;  /* 0x0000000100027802 */ /* 0x000fe20000000f00 */
[----:B------:R-:W-:Y:S01]  /*179a0*/  IMAD.MOV.U32 R31, RZ, RZ, R12 ;  /* 0x000000ffff1f7224 */ /* 0x000fe200078e000c */
[----:B------:R-:W-:-:S02]  /*179b0*/  MOV R30, 0x181f ;  /* 0x0000181f001e7802 */ /* 0x000fc40000000f00 */
[----:B------:R-:W-:Y:S02]  /*179c0*/  MOV R3, 0x179e0 ;  /* 0x000179e000037802 */ /* 0x000fe40000000f00 */
[----:B------:R-:W-:Y:S05]  /*179d0*/  CALL.REL.NOINC `($__internal_35_$__cuda_sm70_shflsync_idx_p) ;  /* 0x00002b1000007944 */ /* 0x000fea0003c00000 */
[----:B------:R-:W-:Y:S01]  /*179e0*/  MOV R0, R30 ;  /* 0x0000001e00007202 */ /* 0x000fe20000000f00 */
[----:B------:R-:W-:Y:S05]  /*179f0*/  BRA `(.L_x_2193) ;  /* 0xfffeb18000007947 */ /* 0x000fea000383ffff */
.L_x_2044:
[----:B------:R-:W-:Y:S01]  /*17a00*/  IMAD.MOV.U32 R31, RZ, RZ, R9 ;  /* 0x000000ffff1f7224 */ /* 0x000fe200078e0009 */
[----:B-1----:R-:W-:Y:S01]  /*17a10*/  MOV R2, 0x2 ;  /* 0x0000000200027802 */ /* 0x002fe20000000f00 */
[----:B------:R-:W-:Y:S01]  /*17a20*/  IMAD.MOV.U32 R30, RZ, RZ, 0x181f ;  /* 0x0000181fff1e7424 */ /* 0x000fe200078e00ff */
[----:B------:R-:W-:Y:S02]  /*17a30*/  MOV R3, 0x17a50 ;  /* 0x00017a5000037802 */ /* 0x000fe40000000f00 */
[----:B--2345:R-:W-:Y:S05]  /*17a40*/  CALL.REL.NOINC `($__internal_35_$__cuda_sm70_shflsync_idx_p) ;  /* 0x00002aa000007944 */ /* 0x03cfea0003c00000 */
[----:B------:R-:W-:Y:S01]  /*17a50*/  MOV R8, R30 ;  /* 0x0000001e00087202 */ /* 0x000fe20000000f00 */
[----:B------:R-:W-:Y:S05]  /*17a60*/  BRA `(.L_x_2194) ;  /* 0xfffeb27000007947 */ /* 0x000fea000383ffff */
.L_x_2045:
[----:B------:R-:W-:Y:S01]  /*17a70*/  IMAD.MOV.U32 R31, RZ, RZ, R12 ;  /* 0x000000ffff1f7224 */ /* 0x000fe200078e000c */
[----:B------:R-:W-:Y:S01]  /*17a80*/  MOV R2, 0x2 ;  /* 0x0000000200027802 */ /* 0x000fe20000000f00 */
[----:B------:R-:W-:Y:S01]  /*17a90*/  IMAD.MOV.U32 R30, RZ, RZ, 0x181f ;  /* 0x0000181fff1e7424 */ /* 0x000fe200078e00ff */
[----:B------:R-:W-:Y:S02]  /*17aa0*/  MOV R3, 0x17ac0 ;  /* 0x00017ac000037802 */ /* 0x000fe40000000f00 */
[----:B-12345:R-:W-:Y:S05]  /*17ab0*/  CALL.REL.NOINC `($__internal_35_$__cuda_sm70_shflsync_idx_p) ;  /* 0x00002a3000007944 */ /* 0x03efea0003c00000 */
[----:B------:R-:W-:Y:S01]  /*17ac0*/  MOV R0, R30 ;  /* 0x0000001e00007202 */ /* 0x000fe20000000f00 */
[----:B------:R-:W-:Y:S05]  /*17ad0*/  BRA `(.L_x_2195) ;  /* 0xfffeb22000007947 */ /* 0x000fea000383ffff */
.L_x_2048:
[----:B------:R-:W-:Y:S01]  /*17ae0*/  IMAD.MOV.U32 R31, RZ, RZ, R9 ;  /* 0x000000ffff1f7224 */ /* 0x000fe200078e0009 */
[----:B-1----:R-:W-:Y:S01]  /*17af0*/  MOV R2, 0x3 ;  /* 0x0000000300027802 */ /* 0x002fe20000000f00 */
[----:B------:R-:W-:Y:S01]  /*17b00*/  IMAD.MOV.U32 R30, RZ, RZ, 0x181f ;  /* 0x0000181fff1e7424 */ /* 0x000fe200078e00ff */
[----:B------:R-:W-:-:S02]  /*17b10*/  MOV R3, 0x17b30 ;  /* 0x00017b3000037802 */ /* 0x000fc40000000f00 */
[----:B--2345:R-:W-:Y:S05]  /*17b20*/  CALL.REL.NOINC `($__internal_35_$__cuda_sm70_shflsync_idx_p) ;  /* 0x000029c000007944 */ /* 0x03cfea0003c00000 */
        /* <DEDUP_REMOVED lines=8> */
.L_x_2051:
[----:B------:R-:W-:Y:S01]  /*17bb0*/  IMAD.MOV.U32 R31, RZ, RZ, R9 ;  /* 0x000000ffff1f7224 */ /* 0x000fe200078e0009 */
[----:B------:R-:W-:Y:S01]  /*17bc0*/  MOV R2, RZ ;  /* 0x000000ff00027202 */ /* 0x000fe20000000f00 */
[----:B------:R-:W-:Y:S01]  /*17bd0*/  IMAD.MOV.U32 R30, RZ, RZ, 0x181f ;  /* 0x0000181fff1e7424 */ /* 0x000fe200078e00ff */
[----:B------:R-:W-:Y:S02]  /*17be0*/  MOV R3, 0x17c00 ;  /* 0x00017c0000037802 */ /* 0x000fe40000000f00 */
[----:B------:R-:W-:Y:S05]  /*17bf0*/  CALL.REL.NOINC `($__internal_35_$__cuda_sm70_shflsync_idx_p) ;  /* 0x000028f000007944 */ /* 0x000fea0003c00000 */
[----:B------:R-:W-:Y:S01]  /*17c00*/  MOV R8, R30 ;  /* 0x0000001e00087202 */ /* 0x000fe20000000f00 */
[----:B------:R-:W-:Y:S05]  /*17c10*/  BRA `(.L_x_2197) ;  /* 0xfffebd8000007947 */ /* 0x000fea000383ffff */
.L_x_2052:
[----:B------:R-:W-:Y:S01]  /*17c20*/  IMAD.MOV.U32 R31, RZ, RZ, R11 ;  /* 0x000000ffff1f7224 */ /* 0x000fe200078e000b */
[----:B------:R-:W-:Y:S01]  /*17c30*/  MOV R2, RZ ;  /* 0x000000ff00027202 */ /* 0x000fe20000000f00 */
[----:B------:R-:W-:Y:S01]  /*17c40*/  IMAD.MOV.U32 R30, RZ, RZ, 0x181f ;  /* 0x0000181fff1e7424 */ /* 0x000fe200078e00ff */
[----:B------:R-:W-:Y:S02]  /*17c50*/  MOV R3, 0x17c70 ;  /* 0x00017c7000037802 */ /* 0x000fe40000000f00 */
[----:B-12---:R-:W-:Y:S05]  /*17c60*/  CALL.REL.NOINC `($__internal_35_$__cuda_sm70_shflsync_idx_p) ;  /* 0x0000288000007944 */ /* 0x006fea0003c00000 */
[----:B------:R-:W-:Y:S01]  /*17c70*/  IADD3 R4, P1, R30, R17, RZ ;  /* 0x000000111e047210 */ /* 0x000fe20007f3e0ff */
[----:B------:R-:W-:Y:S01]  /*17c80*/  IMAD.MOV.U32 R31, RZ, RZ, R9 ;  /* 0x000000ffff1f7224 */ /* 0x000fe200078e0009 */
[----:B------:R-:W-:-:S03]  /*17c90*/  ISETP.GE.AND P0, PT, R177, c[0x0][0x1d4], PT ;  /* 0x00007500b1007a0c */ /* 0x000fc60003f06270 */
[----:B------:R-:W-:Y:S01]  /*17ca0*/  IMAD.X R5, R8, 0x1, R13, P1 ;  /* 0x0000000108057824 */ /* 0x000fe200008e060d */
[----:B------:R-:W-:Y:S02]  /*17cb0*/  IADD3 R6, P1, R30, R18, RZ ;  /* 0x000000121e067210 */ /* 0x000fe40007f3e0ff */
[----:B------:R-:W-:-:S03]  /*17cc0*/  SEL R12, RZ, 0x10, P0 ;  /* 0x00000010ff0c7807 */ /* 0x000fc60000000000 */
[----:B------:R-:W-:Y:S01]  /*17cd0*/  IMAD.X R7, R8, 0x1, R15, P1 ;  /* 0x0000000108077824 */ /* 0x000fe200008e060f */
[----:B------:R-:W-:Y:S01]  /*17ce0*/  IADD3 R2, P1, R30, R19, RZ ;  /* 0x000000131e027210 */ /* 0x000fe20007f3e0ff */
[----:B------:R-:W-:Y:S02]  /*17cf0*/  IMAD.MOV.U32 R30, RZ, RZ, 0x181f ;  /* 0x0000181fff1e7424 */ /* 0x000fe400078e00ff */
[----:B------:R-:W-:Y:S01]  /*17d00*/  @!PT LDS RZ, [RZ] ;  /* 0x00000000fffff984 */ /* 0x000fe20000000800 */
[----:B------:R-:W-:Y:S01]  /*17d10*/  @!PT LDS RZ, [RZ] ;  /* 0x00000000fffff984 */ /* 0x000fe20000000800 */
[----:B------:R-:W-:Y:S01]  /*17d20*/  @!PT LDS RZ, [RZ] ;  /* 0x00000000fffff984 */ /* 0x000fe20000000800 */
[----:B------:R1:W-:Y:S01]  /*17d30*/  LDGSTS.E.BYPASS.LTC128B.128 [R204+0x12100], [R4.64], !P0 ;  /* 0x1210000004cc7fae */ /* 0x0003e2000c101d46 */
[----:B------:R-:W-:Y:S01]  /*17d40*/  ISETP.GE.AND P0, PT, R185, c[0x0][0x1d4], PT ;  /* 0x00007500b9007a0c */ /* 0x000fe20003f06270 */
[----:B------:R-:W-:Y:S01]  /*17d50*/  IMAD.X R3, R8, 0x1, R14, P1 ;  /* 0x0000000108037824 */ /* 0x000fe200008e060e */
[----:B------:R-:W-:Y:S02]  /*17d60*/  ISETP.GE.AND P1, PT, R186, c[0x0][0x1d4], PT ;  /* 0x00007500ba007a0c */ /* 0x000fe40003f26270 */
[----:B------:R-:W-:Y:S02]  /*17d70*/  SEL R9, RZ, 0x10, P0 ;  /* 0x00000010ff097807 */ /* 0x000fe40000000000 */
[----:B------:R-:W-:-:S09]  /*17d80*/  SEL R10, RZ, 0x10, P1 ;  /* 0x00000010ff0a7807 */ /* 0x000fd20000800000 */
[----:B------:R1:W-:Y:S04]  /*17d90*/  LDGSTS.E.BYPASS.LTC128B.128 [R204+0x14100], [R6.64], !P1 ;  /* 0x1410000006cc7fae */ /* 0x0003e8000c901d46 */
[----:B------:R2:W-:Y:S02]  /*17da0*/  LDGSTS.E.BYPASS.LTC128B.128 [R204+0x16100], [R2.64], !P0 ;  /* 0x1610000002cc7fae */ /* 0x0005e4000c101d46 */
[----:B--2---:R-:W-:Y:S01]  /*17db0*/  IMAD.MOV.U32 R2, RZ, RZ, 0x1 ;  /* 0x00000001ff027424 */ /* 0x004fe200078e00ff */
[----:B------:R-:W-:Y:S02]  /*17dc0*/  MOV R3, 0x17de0 ;  /* 0x00017de000037802 */ /* 0x000fe40000000f00 */
[----:B-1----:R-:W-:Y:S05]  /*17dd0*/  CALL.REL.NOINC `($__internal_35_$__cuda_sm70_shflsync_idx_p) ;  /* 0x0000271000007944 */ /* 0x002fea0003c00000 */
        /* <DEDUP_REMOVED lines=8> */
.L_x_2055:
[----:B------:R-:W-:Y:S01]  /*17e60*/  IMAD.MOV.U32 R31, RZ, RZ, R13 ;  /* 0x000000ffff1f7224 */ /* 0x000fe200078e000d */
[----:B------:R-:W-:Y:S01]  /*17e70*/  MOV R2, RZ ;  /* 0x000000ff00027202 */ /* 0x000fe20000000f00 */
[----:B------:R-:W-:Y:S01]  /*17e80*/  IMAD.MOV.U32 R30, RZ, RZ, 0x181f ;  /* 0x0000181fff1e7424 */ /* 0x000fe200078e00ff */
[----:B------:R-:W-:Y:S02]  /*17e90*/  MOV R3, 0x17eb0 ;  /* 0x00017eb000037802 */ /* 0x000fe40000000f00 */
[----:B-1234-:R-:W-:Y:S05]  /*17ea0*/  CALL.REL.NOINC `($__internal_35_$__cuda_sm70_shflsync_idx_p) ;  /* 0x0000264000007944 */ /* 0x01efea0003c00000 */
[----:B------:R-:W-:Y:S01]  /*17eb0*/  MOV R12, R30 ;  /* 0x0000001e000c7202 */ /* 0x000fe20000000f00 */
[----:B------:R-:W-:Y:S05]  /*17ec0*/  BRA `(.L_x_2199) ;  /* 0xfffec05000007947 */ /* 0x000fea000383ffff */
.L_x_2056:
[----:B------:R-:W-:Y:S01]  /*17ed0*/  IMAD.MOV.U32 R31, RZ, RZ, R19 ;  /* 0x000000ffff1f7224 */ /* 0x000fe200078e0013 */
[----:B------:R-:W-:Y:S01]  /*17ee0*/  MOV R2, RZ ;  /* 0x000000ff00027202 */ /* 0x000fe20000000f00 */
[----:B------:R-:W-:Y:S01]  /*17ef0*/  IMAD.MOV.U32 R30, RZ, RZ, 0x181f ;  /* 0x0000181fff1e7424 */ /* 0x000fe200078e00ff */
[----:B------:R-:W-:Y:S02]  /*17f00*/  MOV R3, 0x17f20 ;  /* 0x00017f2000037802 */ /* 0x000fe40000000f00 */
[----:B-1234-:R-:W-:Y:S05]  /*17f10*/  CALL.REL.NOINC `($__internal_35_$__cuda_sm70_shflsync_idx_p) ;  /* 0x000025d000007944 */ /* 0x01efea0003c00000 */
        /* <DEDUP_REMOVED lines=31> */
.L_x_2067:
[----:B------:R-:W-:Y:S01]  /*18110*/  IMAD.MOV.U32 R31, RZ, RZ, R5 ;  /* 0x000000ffff1f7224 */ /* 0x000fe200078e0005 */
[----:B------:R-:W-:Y:S01]  /*18120*/  MOV R2, RZ ;  /* 0x000000ff00027202 */ /* 0x000fe20000000f00 */
[----:B------:R-:W-:Y:S01]  /*18130*/  IMAD.MOV.U32 R30, RZ, RZ, 0x181f ;  /* 0x0000181fff1e7424 */ /* 0x000fe200078e00ff */
[----:B------:R-:W-:Y:S02]  /*18140*/  MOV R3, 0x18160 ;  /* 0x0001816000037802 */ /* 0x000fe40000000f00 */
[----:B------:R-:W-:Y:S05]  /*18150*/  CALL.REL.NOINC `($__internal_35_$__cuda_sm70_shflsync_idx_p) ;  /* 0x0000239000007944 */ /* 0x000fea0003c00000 */
[----:B------:R-:W-:Y:S01]  /*18160*/  MOV R4, R30 ;  /* 0x0000001e00047202 */ /* 0x000fe20000000f00 */
[----:B------:R-:W-:Y:S05]  /*18170*/  BRA `(.L_x_2201) ;  /* 0xfffeee1000007947 */ /* 0x000fea000383ffff */
.L_x_2068:
[----:B------:R-:W-:Y:S01]  /*18180*/  IMAD.MOV.U32 R31, RZ, RZ, R12 ;  /* 0x000000ffff1f7224 */ /* 0x000fe200078e000c */
[----:B------:R-:W-:Y:S01]  /*18190*/  MOV R2, RZ ;  /* 0x000000ff00027202 */ /* 0x000fe20000000f00 */
[----:B------:R-:W-:Y:S01]  /*181a0*/  IMAD.MOV.U32 R30, RZ, RZ, 0x181f ;  /* 0x0000181fff1e7424 */ /* 0x000fe200078e00ff */
[----:B------:R-:W-:Y:S02]  /*181b0*/  MOV R3, 0x181d0 ;  /* 0x000181d000037802 */ /* 0x000fe40000000f00 */
[----:B-12---:R-:W-:Y:S05]  /*181c0*/  CALL.REL.NOINC `($__internal_35_$__cuda_sm70_shflsync_idx_p) ;  /* 0x0000232000007944 */ /* 0x006fea0003c00000 */
[----:B------:R-:W-:Y:S01]  /*181d0*/  IADD3 R6, P0, R30, R17, RZ ;  /* 0x000000111e067210 */ /* 0x000fe20007f1e0ff */
[----:B------:R-:W-:Y:S01]  /*181e0*/  IMAD.MOV.U32 R31, RZ, RZ, R5 ;  /* 0x000000ffff1f7224 */ /* 0x000fe200078e0005 */
[----:B------:R-:W-:-:S02]  /*181f0*/  ISETP.GE.AND P4, PT, R177, c[0x0][0x1d4], PT ;  /* 0x00007500b1007a0c */ /* 0x000fc40003f86270 */
[----:B------:R-:W-:Y:S01]  /*18200*/  ISETP.GE.AND P3, PT, R186, c[0x0][0x1d4], PT ;  /* 0x00007500ba007a0c */ /* 0x000fe20003f66270 */
[----:B------:R-:W-:Y:S01]  /*18210*/  IMAD.X R7, R4, 0x1, R14, P0 ;  /* 0x0000000104077824 */ /* 0x000fe200000e060e */
[----:B------:R-:W-:Y:S02]  /*18220*/  IADD3 R2, P0, R30, R16, RZ ;  /* 0x000000101e027210 */ /* 0x000fe40007f1e0ff */
[----:B------:R-:W-:Y:S02]  /*18230*/  SEL R11, RZ, 0x10, P4 ;  /* 0x00000010ff0b7807 */ /* 0x000fe40002000000 */
[----:B------:R-:W-:Y:S01]  /*18240*/  SEL R10, RZ, 0x10, P3 ;  /* 0x00000010ff0a7807 */ /* 0x000fe20001800000 */
[----:B------:R-:W-:-:S04]  /*18250*/  IMAD.X R3, R4, 0x1, R13, P0 ;  /* 0x0000000104037824 */ /* 0x000fc800000e060d */
[----:B------:R-:W-:Y:S01]  /*18260*/  @!PT LDS RZ, [RZ] ;  /* 0x00000000fffff984 */ /* 0x000fe20000000800 */
[----:B------:R-:W-:Y:S01]  /*18270*/  @!PT LDS RZ, [RZ] ;  /* 0x00000000fffff984 */ /* 0x000fe20000000800 */
[----:B------:R-:W-:Y:S01]  /*18280*/  @!PT LDS RZ, [RZ] ;  /* 0x00000000fffff984 */ /* 0x000fe20000000800 */
[----:B------:R1:W-:Y:S04]  /*18290*/  LDGSTS.E.BYPASS.LTC128B.128 [R204+0xc100], [R6.64], !P4 ;  /* 0x0c10000006cc7fae */ /* 0x0003e8000e101d46 */
[----:B------:R2:W-:Y:S02]  /*182a0*/  LDGSTS.E.BYPASS.LTC128B.128 [R204+0xe100], [R2.64], !P3 ;  /* 0x0e10000002cc7fae */ /* 0x0005e4000d901d46 */
[----:B--2---:R-:W-:Y:S01]  /*182b0*/  IADD3 R2, P0, R30, R18, RZ ;  /* 0x000000121e027210 */ /* 0x004fe20007f1e0ff */
[----:B------:R-:W-:-:S04]  /*182c0*/  IMAD.MOV.U32 R30, RZ, RZ, 0x181f ;  /* 0x0000181fff1e7424 */ /* 0x000fc800078e00ff */
[----:B------:R-:W-:Y:S01]  /*182d0*/  IMAD.X R3, R4, 0x1, R15, P0 ;  /* 0x0000000104037824 */ /* 0x000fe200000e060f */
[----:B------:R-:W-:-:S04]  /*182e0*/  ISETP.GE.AND P0, PT, R185, c[0x0][0x1d4], PT ;  /* 0x00007500b9007a0c */ /* 0x000fc80003f06270 */
[----:B------:R-:W-:-:S09]  /*182f0*/  SEL R5, RZ, 0x10, P0 ;  /* 0x00000010ff057807 */ /* 0x000fd20000000000 */
[----:B------:R2:W-:Y:S02]  /*18300*/  LDGSTS.E.BYPASS.LTC128B.128 [R204+0x10100], [R2.64], !P0 ;  /* 0x1010000002cc7fae */ /* 0x0005e4000c101d46 */
[----:B--2---:R-:W-:Y:S01]  /*18310*/  IMAD.MOV.U32 R2, RZ, RZ, 0x1 ;  /* 0x00000001ff027424 */ /* 0x004fe200078e00ff */
[----:B------:R-:W-:Y:S02]  /*18320*/  MOV R3, 0x18340 ;  /* 0x0001834000037802 */ /* 0x000fe40000000f00 */
[----:B-1----:R-:W-:Y:S05]  /*18330*/  CALL.REL.NOINC `($__internal_35_$__cuda_sm70_shflsync_idx_p) ;  /* 0x000021b000007944 */ /* 0x002fea0003c00000 */
[----:B------:R-:W-:Y:S01]  /*18340*/  IMAD.MOV.U32 R4, RZ, RZ, R30 ;  /* 0x000000ffff047224 */ /* 0x000fe200078e001e */
[----:B------:R-:W-:Y:S01]  /*18350*/  MOV R2, 0x1 ;  /* 0x0000000100027802 */ /* 0x000fe20000000f00 */
[----:B------:R-:W-:Y:S01]  /*18360*/  IMAD.MOV.U32 R31, RZ, RZ, R12 ;  /* 0x000000ffff1f7224 */ /* 0x000fe200078e000c */
[----:B------:R-:W-:Y:S02]  /*18370*/  MOV R30, 0x181f ;  /* 0x0000181f001e7802 */ /* 0x000fe40000000f00 */
[----:B------:R-:W-:Y:S02]  /*18380*/  MOV R3, 0x183a0 ;  /* 0x000183a000037802 */ /* 0x000fe40000000f00 */
[----:B------:R-:W-:Y:S05]  /*18390*/  CALL.REL.NOINC `($__internal_35_$__cuda_sm70_shflsync_idx_p) ;  /* 0x0000215000007944 */ /* 0x000fea0003c00000 */
[----:B------:R-:W-:Y:S01]  /*183a0*/  MOV R0, R30 ;  /* 0x0000001e00007202 */ /* 0x000fe20000000f00 */
[----:B------:R-:W-:Y:S05]  /*183b0*/  BRA `(.L_x_2202) ;  /* 0xfffeed0000007947 */ /* 0x000fea000383ffff */
.L_x_2076:
[----:B------:R-:W-:Y:S01]  /*183c0*/  MOV R2, RZ ;  /* 0x000000ff00027202 */ /* 0x000fe20000000f00 */
[----:B------:R-:W-:Y:S01]  /*183d0*/  IMAD.MOV.U32 R31, RZ, RZ, R12 ;  /* 0x000000ffff1f7224 */ /* 0x000fe200078e000c */
[----:B------:R-:W-:Y:S01]  /*183e0*/  MOV R3, 0x18410 ;  /* 0x0001841000037802 */ /* 0x000fe20000000f00 */
[----:B------:R-:W-:Y:S02]  /*183f0*/  IMAD.MOV.U32 R30, RZ, RZ, 0x181f ;  /* 0x0000181fff1e7424 */ /* 0x000fe400078e00ff */
[----:B-1234-:R-:W-:Y:S05]  /*18400*/  CALL.REL.NOINC `($__internal_35_$__cuda_sm70_shflsync_idx_p) ;  /* 0x000020e000007944 */ /* 0x01efea0003c00000 */
[----:B------:R-:W-:Y:S01]  /*18410*/  MOV R5, R30 ;  /* 0x0000001e00057202 */ /* 0x000fe20000000f00 */
[----:B------:R-:W-:-:S05]  /*18420*/  BRA `(.L_x_2203) ;  /* 0xfffef3c000007947 */ /* 0x000fca000383ffff */
.L_x_2077:
[----:B------:R-:W-:Y:S01]  /*18430*/  MOV R2, RZ ;  /* 0x000000ff00027202 */ /* 0x000fe20000000f00 */
[----:B------:R-:W-:Y:S01]  /*18440*/  IMAD.MOV.U32 R31, RZ, RZ, R13 ;  /* 0x000000ffff1f7224 */ /* 0x000fe200078e000d */
[----:B------:R-:W-:Y:S01]  /*18450*/  MOV R3, 0x18480 ;  /* 0x0001848000037802 */ /* 0x000fe20000000f00 */
[----:B------:R-:W-:Y:S02]  /*18460*/  IMAD.MOV.U32 R30, RZ, RZ, 0x181f ;  /* 0x0000181fff1e7424 */ /* 0x000fe400078e00ff */
[----:B-1234-:R-:W-:Y:S05]  /*18470*/  CALL.REL.NOINC `($__internal_35_$__cuda_sm70_shflsync_idx_p) ;  /* 0x0000207000007944 */ /* 0x01efea0003c00000 */
[----:B------:R-:W-:Y:S01]  /*18480*/  ISETP.GE.AND P4, PT, R177, c[0x0][0x1d4], PT ;  /* 0x00007500b1007a0c */ /* 0x000fe20003f86270 */
[----:B------:R-:W-:Y:S01]  /*18490*/  IMAD R4, R178, 0x6000, R206 ;  /* 0x00006000b2047824 */ /* 0x000fe200078e02ce */
[----:B------:R-:W-:Y:S01]  /*184a0*/  IADD3 R2, P0, R30, R28, RZ ;  /* 0x0000001c1e027210 */ /* 0x000fe20007f1e0ff */
[----:B------:R-:W-:Y:S01]  /*184b0*/  IMAD.MOV.U32 R31, RZ, RZ, R12 ;  /* 0x000000ffff1f7224 */ /* 0x000fe200078e000c */
[----:B------:R-:W-:Y:S02]  /*184c0*/  ISETP.GE.AND P3, PT, R186, c[0x0][0x1d4], PT ;  /* 0x00007500ba007a0c */ /* 0x000fe40003f66270 */
[----:B------:R-:W-:Y:S01]  /*184d0*/  SEL R7, RZ, 0x10, P4 ;  /* 0x00000010ff077807 */ /* 0x000fe20002000000 */
[C---:B------:R-:W-:Y:S01]  /*184e0*/  IMAD.X R3, R5.reuse, 0x1, R20, P0 ;  /* 0x0000000105037824 */ /* 0x040fe200000e0614 */
[----:B------:R-:W-:Y:S05]  /*184f0*/  SEL R15, RZ, 0x10, P3 ;  /* 0x00000010ff0f7807 */ /* 0x000fea0001800000 */
[----:B------:R-:W-:Y:S01]  /*18500*/  @!PT LDS RZ, [RZ] ;  /* 0x00000000fffff984 */ /* 0x000fe20000000800 */
[----:B------:R-:W-:Y:S01]  /*18510*/  @!PT LDS RZ, [RZ] ;  /* 0x00000000fffff984 */ /* 0x000fe20000000800 */
[----:B------:R-:W-:Y:S01]  /*18520*/  @!PT LDS RZ, [RZ] ;  /* 0x00000000fffff984 */ /* 0x000fe20000000800 */
[----:B------:R1:W-:Y:S02]  /*18530*/  LDGSTS.E.BYPASS.LTC128B.128 [R4], [R2.64], !P4 ;  /* 0x0000000002047fae */ /* 0x0003e4000e101d46 */
[C---:B-1----:R-:W-:Y:S05]  /*18540*/  IADD3 R2, P0, R30.reuse, R23, RZ ;  /* 0x000000171e027210 */ /* 0x042fea0007f1e0ff */
[C---:B------:R-:W-:Y:S05]  /*18550*/  IMAD.X R3, R5.reuse, 0x1, R21, P0 ;  /* 0x0000000105037824 */ /* 0x040fea00000e0615 */
[----:B------:R1:W-:Y:S02]  /*18560*/  LDGSTS.E.BYPASS.LTC128B.128 [R4+0x2000], [R2.64], !P3 ;  /* 0x0200000002047fae */ /* 0x0003e4000d901d46 */
[----:B-1----:R-:W-:Y:S01]  /*18570*/  IADD3 R2, P0, R30, R29, RZ ;  /* 0x0000001d1e027210 */ /* 0x002fe20007f1e0ff */
[----:B------:R-:W-:Y:S04]  /*18580*/  IMAD.MOV.U32 R30, RZ, RZ, 0x181f ;  /* 0x0000181fff1e7424 */ /* 0x000fe800078e00ff */
[----:B------:R-:W-:Y:S01]  /*18590*/  IMAD.X R3, R5, 0x1, R22, P0 ;  /* 0x0000000105037824 */ /* 0x000fe200000e0616 */
[----:B------:R-:W-:Y:S04]  /*185a0*/  ISETP.GE.AND P0, PT, R185, c[0x0][0x1d4], PT ;  /* 0x00007500b9007a0c */ /* 0x000fe80003f06270 */
[----:B------:R-:W-:Y:S09]  /*185b0*/  SEL R14, RZ, 0x10, P0 ;  /* 0x00000010ff0e7807 */ /* 0x000ff20000000000 */
[----:B------:R1:W-:Y:S02]  /*185c0*/  LDGSTS.E.BYPASS.LTC128B.128 [R4+0x4000], [R2.64], !P0 ;  /* 0x0400000002047fae */ /* 0x0003e4000c101d46 */
[----:B-1----:R-:W-:Y:S01]  /*185d0*/  MOV R3, 0x18600 ;  /* 0x0001860000037802 */ /* 0x002fe20000000f00 */
[----:B------:R-:W-:Y:S02]  /*185e0*/  IMAD.MOV.U32 R2, RZ, RZ, 0x1 ;  /* 0x00000001ff027424 */ /* 0x000fe400078e00ff */
[----:B------:R-:W-:Y:S05]  /*185f0*/  CALL.REL.NOINC `($__internal_35_$__cuda_sm70_shflsync_idx_p) ;  /* 0x00001ef000007944 */ /* 0x000fea0003c00000 */
[----:B------:R-:W-:Y:S01]  /*18600*/  MOV R2, 0x1 ;  /* 0x0000000100027802 */ /* 0x000fe20000000f00 */
[----:B------:R-:W-:Y:S01]  /*18610*/  IMAD.MOV.U32 R5, RZ, RZ, R30 ;  /* 0x000000ffff057224 */ /* 0x000fe200078e001e */
[----:B------:R-:W-:Y:S01]  /*18620*/  MOV R30, 0x181f ;  /* 0x0000181f001e7802 */ /* 0x000fe20000000f00 */
[----:B------:R-:W-:Y:S01]  /*18630*/  IMAD.MOV.U32 R31, RZ, RZ, R13 ;  /* 0x000000ffff1f7224 */ /* 0x000fe200078e000d */
[----:B------:R-:W-:Y:S02]  /*18640*/  MOV R3, 0x18660 ;  /* 0x0001866000037802 */ /* 0x000fe40000000f00 */
[----:B------:R-:W-:Y:S05]  /*18650*/  CALL.REL.NOINC `($__internal_35_$__cuda_sm70_shflsync_idx_p) ;  /* 0x00001e9000007944 */ /* 0x000fea0003c00000 */
[----:B------:R-:W-:Y:S01]  /*18660*/  MOV R2, R30 ;  /* 0x0000001e00027202 */ /* 0x000fe20000000f00 */
[----:B------:R-:W-:-:S05]  /*18670*/  BRA `(.L_x_2204) ;  /* 0xfffef2d000007947 */ /* 0x000fca000383ffff */
.L_x_2088:
[----:B------:R-:W-:Y:S01]  /*18680*/  MOV R2, RZ ;  /* 0x000000ff00027202 */ /* 0x000fe20000000f00 */
[----:B------:R-:W-:Y:S01]  /*18690*/  IMAD.MOV.U32 R31, RZ, RZ, R5 ;  /* 0x000000ffff1f7224 */ /* 0x000fe200078e0005 */
[----:B------:R-:W-:Y:S01]  /*186a0*/  MOV R3, 0x186d0 ;  /* 0x000186d000037802 */ /* 0x000fe20000000f00 */
[----:B------:R-:W-:Y:S02]  /*186b0*/  IMAD.MOV.U32 R30, RZ, RZ, 0x181f ;  /* 0x0000181fff1e7424 */ /* 0x000fe400078e00ff */
[----:B------:R-:W-:Y:S05]  /*186c0*/  CALL.REL.NOINC `($__internal_35_$__cuda_sm70_shflsync_idx_p) ;  /* 0x00001e2000007944 */ /* 0x000fea0003c00000 */
[----:B------:R-:W-:Y:S01]  /*186d0*/  MOV R4, R30 ;  /* 0x0000001e00047202 */ /* 0x000fe20000000f00 */
[----:B------:R-:W-:-:S05]  /*186e0*/  BRA `(.L_x_2205) ;  /* 0xffff28b000007947 */ /* 0x000fca000383ffff */
.L_x_2089:
[----:B------:R-:W-:Y:S01]  /*186f0*/  MOV R2, RZ ;  /* 0x000000ff00027202 */ /* 0x000fe20000000f00 */
[----:B------:R-:W-:Y:S01]  /*18700*/  IMAD.MOV.U32 R31, RZ, RZ, R12 ;  /* 0x000000ffff1f7224 */ /* 0x000fe200078e000c */
[----:B------:R-:W-:Y:S01]  /*18710*/  MOV R3, 0x18740 ;  /* 0x0001874000037802 */ /* 0x000fe20000000f00 */
[----:B------:R-:W-:Y:S02]  /*18720*/  IMAD.MOV.U32 R30, RZ, RZ, 0x181f ;  /* 0x0000181fff1e7424 */ /* 0x000fe400078e00ff */
[----:B-12---:R-:W-:Y:S05]  /*18730*/  CALL.REL.NOINC `($__internal_35_$__cuda_sm70_shflsync_idx_p) ;  /* 0x00001db000007944 */ /* 0x006fea0003c00000 */
[----:B------:R-:W-:Y:S01]  /*18740*/  ISETP.GE.AND P4, PT, R177, c[0x0][0x1d4], PT ;  /* 0x00007500b1007a0c */ /* 0x000fe20003f86270 */
[----:B------:R-:W-:Y:S01]  /*18750*/  IMAD R0, R178, 0x6000, R207 ;  /* 0x00006000b2007824 */ /* 0x000fe200078e02cf */
[----:B------:R-:W-:Y:S01]  /*18760*/  IADD3 R2, P0, R30, R16, RZ ;  /* 0x000000101e027210 */ /* 0x000fe20007f1e0ff */
[----:B------:R-:W-:Y:S01]  /*18770*/  IMAD.MOV.U32 R31, RZ, RZ, R5 ;  /* 0x000000ffff1f7224 */ /* 0x000fe200078e0005 */
[----:B------:R-:W-:Y:S02]  /*18780*/  ISETP.GE.AND P3, PT, R186, c[0x0][0x1d4], PT ;  /* 0x00007500ba007a0c */ /* 0x000fe40003f66270 */
[----:B------:R-:W-:Y:S01]  /*18790*/  SEL R10, RZ, 0x10, P4 ;  /* 0x00000010ff0a7807 */ /* 0x000fe20002000000 */
[----:B------:R-:W-:Y:S01]  /*187a0*/  IMAD.X R3, R4, 0x1, R13, P0 ;  /* 0x0000000104037824 */ /* 0x000fe200000e060d */
[----:B------:R-:W-:Y:S05]  /*187b0*/  SEL R5, RZ, 0x10, P3 ;  /* 0x00000010ff057807 */ /* 0x000fea0001800000 */
[----:B------:R-:W-:Y:S01]  /*187c0*/  @!PT LDS RZ, [RZ] ;  /* 0x00000000fffff984 */ /* 0x000fe20000000800 */
[----:B------:R-:W-:Y:S01]  /*187d0*/  @!PT LDS RZ, [RZ] ;  /* 0x00000000fffff984 */ /* 0x000fe20000000800 */
[----:B------:R-:W-:Y:S01]  /*187e0*/  @!PT LDS RZ, [RZ] ;  /* 0x00000000fffff984 */ /* 0x000fe20000000800 */
[----:B------:R1:W-:Y:S02]  /*187f0*/  LDGSTS.E.BYPASS.LTC128B.128 [R0], [R2.64], !P4 ;  /* 0x0000000002007fae */ /* 0x0003e4000e101d46 */
[----:B-1----:R-:W-:Y:S05]  /*18800*/  IADD3 R2, P0, R30, R17, RZ ;  /* 0x000000111e027210 */ /* 0x002fea0007f1e0ff */
[----:B------:R-:W-:Y:S05]  /*18810*/  IMAD.X R3, R4, 0x1, R14, P0 ;  /* 0x0000000104037824 */ /* 0x000fea00000e060e */
        /* <DEDUP_REMOVED lines=18> */
.L_x_2098:
[----:B------:R-:W-:Y:S01]  /*18940*/  MOV R2, RZ ;  /* 0x000000ff00027202 */ /* 0x000fe20000000f00 */
[----:B------:R-:W-:Y:S01]  /*18950*/  IMAD.MOV.U32 R31, RZ, RZ, R12 ;  /* 0x000000ffff1f7224 */ /* 0x000fe200078e000c */
[----:B------:R-:W-:Y:S01]  /*18960*/  MOV R3, 0x18990 ;  /* 0x0001899000037802 */ /* 0x000fe20000000f00 */
[----:B------:R-:W-:Y:S02]  /*18970*/  IMAD.MOV.U32 R30, RZ, RZ, 0x181f ;  /* 0x0000181fff1e7424 */ /* 0x000fe400078e00ff */
[----:B-1234-:R-:W-:Y:S05]  /*18980*/  CALL.REL.NOINC `($__internal_35_$__cuda_sm70_shflsync_idx_p) ;  /* 0x00001b6000007944 */ /* 0x01efea0003c00000 */
[----:B------:R-:W-:Y:S01]  /*18990*/  MOV R5, R30 ;  /* 0x0000001e00057202 */ /* 0x000fe20000000f00 */
[----:B------:R-:W-:-:S05]  /*189a0*/  BRA `(.L_x_2207) ;  /* 0xffff2ee000007947 */ /* 0x000fca000383ffff */
.L_x_2099:
        /* <DEDUP_REMOVED lines=37> */
.L_x_2100:
[----:B------:R-:W-:Y:S02]  /*18c00*/  MOV R3, 0x2 ;  /* 0x0000000200037802 */ /* 0x000fe40000000f00 */
[----:B------:R-:W-:Y:S02]  /*18c10*/  MOV R2, 0x18c30 ;  /* 0x00018c3000027802 */ /* 0x000fe40000000f00 */
[----:B------:R-:W-:Y:S05]  /*18c20*/  CALL.REL.NOINC `($__internal_34_$__cuda_sm70_shflsync_bfly_p) ;  /* 0x0000188000007944 */ /* 0x000fea0003c00000 */
[----:B------:R-:W-:Y:S01]  /*18c30*/  MOV R2, R16 ;  /* 0x0000001000027202 */ /* 0x000fe20000000f00 */
[----:B------:R-:W-:-:S05]  /*18c40*/  BRA `(.L_x_2209) ;  /* 0xffff3f1000007947 */ /* 0x000fca000383ffff */
.L_x_2103:
[----:B------:R-:W-:Y:S01]  /*18c50*/  MOV R2, RZ ;  /* 0x000000ff00027202 */ /* 0x000fe20000000f00 */
[----:B------:R-:W-:Y:S01]  /*18c60*/  IMAD.MOV.U32 R31, RZ, RZ, R5 ;  /* 0x000000ffff1f7224 */ /* 0x000fe200078e0005 */
[----:B------:R-:W-:Y:S01]  /*18c70*/  MOV R3, 0x18ca0 ;  /* 0x00018ca000037802 */ /* 0x000fe20000000f00 */
[----:B------:R-:W-:Y:S02]  /*18c80*/  IMAD.MOV.U32 R30, RZ, RZ, 0x181f ;  /* 0x0000181fff1e7424 */ /* 0x000fe400078e00ff */
[----:B------:R-:W-:Y:S05]  /*18c90*/  CALL.REL.NOINC `($__internal_35_$__cuda_sm70_shflsync_idx_p) ;  /* 0x0000185000007944 */ /* 0x000fea0003c00000 */
[----:B------:R-:W-:Y:S01]  /*18ca0*/  MOV R4, R30 ;  /* 0x0000001e00047202 */ /* 0x000fe20000000f00 */
[----:B------:R-:W-:-:S05]  /*18cb0*/  BRA `(.L_x_2210) ;  /* 0xffff58d000007947 */ /* 0x000fca000383ffff */
.L_x_2104:
        /* <DEDUP_REMOVED lines=37> */
.L_x_2109:
[----:B------:R-:W-:Y:S01]  /*18f10*/  MOV R2, RZ ;  /* 0x000000ff00027202 */ /* 0x000fe20000000f00 */
[----:B------:R-:W-:Y:S01]  /*18f20*/  IMAD.MOV.U32 R31, RZ, RZ, R12 ;  /* 0x000000ffff1f7224 */ /* 0x000fe200078e000c */
[----:B------:R-:W-:Y:S01]  /*18f30*/  MOV R3, 0x18f60 ;  /* 0x00018f6000037802 */ /* 0x000fe20000000f00 */
[----:B------:R-:W-:Y:S02]  /*18f40*/  IMAD.MOV.U32 R30, RZ, RZ, 0x181f ;  /* 0x0000181fff1e7424 */ /* 0x000fe400078e00ff */
[----:B-1234-:R-:W-:Y:S05]  /*18f50*/  CALL.REL.NOINC `($__internal_35_$__cuda_sm70_shflsync_idx_p) ;  /* 0x0000159000007944 */ /* 0x01efea0003c00000 */
[----:B------:R-:W-:Y:S01]  /*18f60*/  MOV R5, R30 ;  /* 0x0000001e00057202 */ /* 0x000fe20000000f00 */
[----:B------:R-:W-:-:S05]  /*18f70*/  BRA `(.L_x_2212) ;  /* 0xffff5cb000007947 */ /* 0x000fca000383ffff */
.L_x_2110:
        /* <DEDUP_REMOVED lines=37> */
.L_x_2121:
[----:B------:R-:W-:Y:S01]  /*191d0*/  MOV R2, RZ ;  /* 0x000000ff00027202 */ /* 0x000fe20000000f00 */
[----:B------:R-:W-:Y:S01]  /*191e0*/  IMAD.MOV.U32 R31, RZ, RZ, R5 ;  /* 0x000000ffff1f7224 */ /* 0x000fe200078e0005 */
[----:B------:R-:W-:Y:S01]  /*191f0*/  MOV R3, 0x19220 ;  /* 0x0001922000037802 */ /* 0x000fe20000000f00 */
[----:B------:R-:W-:Y:S02]  /*19200*/  IMAD.MOV.U32 R30, RZ, RZ, 0x181f ;  /* 0x0000181fff1e7424 */ /* 0x000fe400078e00ff */
[----:B------:R-:W-:Y:S05]  /*19210*/  CALL.REL.NOINC `($__internal_35_$__cuda_sm70_shflsync_idx_p) ;  /* 0x000012d000007944 */ /* 0x000fea0003c00000 */
[----:B------:R-:W-:Y:S01]  /*19220*/  MOV R4, R30 ;  /* 0x0000001e00047202 */ /* 0x000fe20000000f00 */
[----:B------:R-:W-:-:S05]  /*19230*/  BRA `(.L_x_2214) ;  /* 0xffff91d000007947 */ /* 0x000fca000383ffff */
.L_x_2122:
        /* <DEDUP_REMOVED lines=37> */
.L_x_2124:
[----:B------:R-:W-:Y:S01]  /*19490*/  IMAD.MOV.U32 R4, RZ, RZ, R183 ;  /* 0x000000ffff047224 */ /* 0x000fe200078e00b7 */
[----:B------:R-:W-:-:S02]  /*194a0*/  MOV R3, 0x2 ;  /* 0x0000000200037802 */ /* 0x000fc40000000f00 */
[----:B------:R-:W-:Y:S02]  /*194b0*/  MOV R2, 0x194d0 ;  /* 0x000194d000027802 */ /* 0x000fe40000000f00 */
[----:B------:R-:W-:Y:S05]  /*194c0*/  CALL.REL.NOINC `($__internal_34_$__cuda_sm70_shflsync_bfly_p) ;  /* 0x00000fe000007944 */ /* 0x000fea0003c00000 */
[----:B------:R-:W-:Y:S01]  /*194d0*/  MOV R0, R16 ;  /* 0x0000001000007202 */ /* 0x000fe20000000f00 */
[----:B------:R-:W-:Y:S05]  /*194e0*/  BRA `(.L_x_2216) ;  /* 0xffff92e000007947 */ /* 0x000fea000383ffff */
.L_x_2125:
[----:B------:R-:W-:Y:S01]  /*194f0*/  IMAD.MOV.U32 R4, RZ, RZ, R0 ;  /* 0x000000ffff047224 */ /* 0x000fe200078e0000 */
[----:B------:R-:W-:Y:S02]  /*19500*/  MOV R3, 0x1 ;  /* 0x0000000100037802 */ /* 0x000fe40000000f00 */
[----:B------:R-:W-:Y:S02]  /*19510*/  MOV R2, 0x19530 ;  /* 0x0001953000027802 */ /* 0x000fe40000000f00 */
[----:B-1----:R-:W-:Y:S05]  /*19520*/  CALL.REL.NOINC `($__internal_34_$__cuda_sm70_shflsync_bfly_p) ;  /* 0x00000f8000007944 */ /* 0x002fea0003c00000 */
[----:B------:R-:W-:Y:S01]  /*19530*/  FADD.FTZ R0, R0, R16 ;  /* 0x0000001000007221 */ /* 0x000fe20000010000 */
[----:B------:R-:W-:Y:S02]  /*19540*/  MOV R4, R184 ;  /* 0x000000b800047202 */ /* 0x000fe40000000f00 */
[----:B------:R-:W-:Y:S02]  /*19550*/  MOV R3, 0x2 ;  /* 0x0000000200037802 */ /* 0x000fe40000000f00 */
[----:B------:R-:W-:Y:S02]  /*19560*/  MOV R2, 0x19580 ;  /* 0x0001958000027802 */ /* 0x000fe40000000f00 */
[----:B------:R-:W-:Y:S05]  /*19570*/  CALL.REL.NOINC `($__internal_34_$__cuda_sm70_shflsync_bfly_p) ;  /* 0x00000f3000007944 */ /* 0x000fea0003c00000 */
[----:B------:R-:W-:Y:S01]  /*19580*/  FADD.FTZ R4, R184, R16 ;  /* 0x00000010b8047221 */ /* 0x000fe20000010000 */
[----:B------:R-:W-:-:S02]  /*19590*/  MOV R3, 0x1 ;  /* 0x0000000100037802 */ /* 0x000fc40000000f00 */
[----:B------:R-:W-:Y:S02]  /*195a0*/  MOV R2, 0x195c0 ;  /* 0x000195c000027802 */ /* 0x000fe40000000f00 */
[----:B------:R-:W-:Y:S05]  /*195b0*/  CALL.REL.NOINC `($__internal_34_$__cuda_sm70_shflsync_bfly_p) ;  /* 0x00000ef000007944 */ /* 0x000fea0003c00000 */
[----:B------:R-:W-:Y:S01]  /*195c0*/  MOV R3, R16 ;  /* 0x0000001000037202 */ /* 0x000fe20000000f00 */
[----:B------:R-:W-:Y:S05]  /*195d0*/  BRA `(.L_x_2217) ;  /* 0xffff926000007947 */ /* 0x000fea000383ffff */
.L_x_2132:
[----:B--234-:R-:W-:Y:S01]  /*195e0*/  IMAD.MOV.U32 R31, RZ, RZ, R9 ;  /* 0x000000ffff1f7224 */ /* 0x01cfe200078e0009 */
[----:B------:R-:W-:Y:S01]  /*195f0*/  MOV R2, RZ ;  /* 0x000000ff00027202 */ /* 0x000fe20000000f00 */
[----:B------:R-:W-:Y:S01]  /*19600*/  IMAD.MOV.U32 R30, RZ, RZ, 0x181f ;  /* 0x0000181fff1e7424 */ /* 0x000fe200078e00ff */
[----:B------:R-:W-:Y:S02]  /*19610*/  MOV R3, 0x19630 ;  /* 0x0001963000037802 */ /* 0x000fe40000000f00 */
[----:B-1----:R-:W-:Y:S05]  /*19620*/  CALL.REL.NOINC `($__internal_35_$__cuda_sm70_shflsync_idx_p) ;  /* 0x00000ec000007944 */ /* 0x002fea0003c00000 */
[----:B------:R-:W-:Y:S01]  /*19630*/  MOV R8, R30 ;  /* 0x0000001e00087202 */ /* 0x000fe20000000f00 */
[----:B------:R-:W-:Y:S05]  /*19640*/  BRA `(.L_x_2218) ;  /* 0xffffa94000007947 */ /* 0x000fea000383ffff */
.L_x_2133:
[----:B------:R-:W-:Y:S01]  /*19650*/  IMAD.MOV.U32 R31, RZ, RZ, R11 ;  /* 0x000000ffff1f7224 */ /* 0x000fe200078e000b */
[----:B------:R-:W-:Y:S01]  /*19660*/  MOV R2, RZ ;  /* 0x000000ff00027202 */ /* 0x000fe20000000f00 */
[----:B------:R-:W-:Y:S01]  /*19670*/  IMAD.MOV.U32 R30, RZ, RZ, 0x181f ;  /* 0x0000181fff1e7424 */ /* 0x000fe200078e00ff */
[----:B------:R-:W-:Y:S02]  /*19680*/  MOV R3, 0x196a0 ;  /* 0x000196a000037802 */ /* 0x000fe40000000f00 */
[----:B-123--:R-:W-:Y:S05]  /*19690*/  CALL.REL.NOINC `($__internal_35_$__cuda_sm70_shflsync_idx_p) ;  /* 0x00000e5000007944 */ /* 0x00efea0003c00000 */
[----:B------:R-:W-:Y:S01]  /*196a0*/  MOV R0, R30 ;  /* 0x0000001e00007202 */ /* 0x000fe20000000f00 */
[----:B------:R-:W-:Y:S05]  /*196b0*/  BRA `(.L_x_2219) ;  /* 0xffffa8f000007947 */ /* 0x000fea000383ffff */
.L_x_2136:
[----:B------:R-:W-:Y:S01]  /*196c0*/  IMAD.MOV.U32 R31, RZ, RZ, R9 ;  /* 0x000000ffff1f7224 */ /* 0x000fe200078e0009 */
[----:B--2---:R-:W-:Y:S01]  /*196d0*/  MOV R2, 0x1 ;  /* 0x0000000100027802 */ /* 0x004fe20000000f00 */
[----:B------:R-:W-:Y:S01]  /*196e0*/  IMAD.MOV.U32 R30, RZ, RZ, 0x181f ;  /* 0x0000181fff1e7424 */ /* 0x000fe200078e00ff */
[----:B------:R-:W-:-:S02]  /*196f0*/  MOV R3, 0x19710 ;  /* 0x0001971000037802 */ /* 0x000fc40000000f00 */
[----:B-1-34-:R-:W-:Y:S05]  /*19700*/  CALL.REL.NOINC `($__internal_35_$__cuda_sm70_shflsync_idx_p) ;  /* 0x00000de000007944 */ /* 0x01afea0003c00000 */
        /* <DEDUP_REMOVED lines=8> */
.L_x_2139:
[----:B------:R-:W-:Y:S01]  /*19790*/  IMAD.MOV.U32 R31, RZ, RZ, R9 ;  /* 0x000000ffff1f7224 */ /* 0x000fe200078e0009 */
[----:B--2---:R-:W-:Y:S01]  /*197a0*/  MOV R2, 0x2 ;  /* 0x0000000200027802 */ /* 0x004fe20000000f00 */
[----:B------:R-:W-:Y:S01]  /*197b0*/  IMAD.MOV.U32 R30, RZ, RZ, 0x181f ;  /* 0x0000181fff1e7424 */ /* 0x000fe200078e00ff */
[----:B------:R-:W-:Y:S02]  /*197c0*/  MOV R3, 0x197e0 ;  /* 0x000197e000037802 */ /* 0x000fe40000000f00 */
[----:B-1-34-:R-:W-:Y:S05]  /*197d0*/  CALL.REL.NOINC `($__internal_35_$__cuda_sm70_shflsync_idx_p) ;  /* 0x00000d1000007944 */ /* 0x01afea0003c00000 */
[----:B------:R-:W-:Y:S01]  /*197e0*/  MOV R8, R30 ;  /* 0x0000001e00087202 */ /* 0x000fe20000000f00 */
[----:B------:R-:W-:Y:S05]  /*197f0*/  BRA `(.L_x_2221) ;  /* 0xffffaa8000007947 */ /* 0x000fea000383ffff */
.L_x_2140:
[----:B------:R-:W-:Y:S01]  /*19800*/  IMAD.MOV.U32 R31, RZ, RZ, R11 ;  /* 0x000000ffff1f7224 */ /* 0x000fe200078e000b */
[----:B--2---:R-:W-:Y:S01]  /*19810*/  MOV R2, 0x2 ;  /* 0x0000000200027802 */ /* 0x004fe20000000f00 */
[----:B------:R-:W-:Y:S01]  /*19820*/  IMAD.MOV.U32 R30, RZ, RZ, 0x181f ;  /* 0x0000181fff1e7424 */ /* 0x000fe200078e00ff */
[----:B------:R-:W-:Y:S02]  /*19830*/  MOV R3, 0x19850 ;  /* 0x0001985000037802 */ /* 0x000fe40000000f00 */
[----:B-1-34-:R-:W-:Y:S05]  /*19840*/  CALL.REL.NOINC `($__internal_35_$__cuda_sm70_shflsync_idx_p) ;  /* 0x00000ca000007944 */ /* 0x01afea0003c00000 */
[----:B------:R-:W-:Y:S01]  /*19850*/  MOV R0, R30 ;  /* 0x0000001e00007202 */ /* 0x000fe20000000f00 */
[----:B------:R-:W-:Y:S05]  /*19860*/  BRA `(.L_x_2222) ;  /* 0xffffaa3000007947 */ /* 0x000fea000383ffff */
.L_x_2143:
[----:B------:R-:W-:Y:S01]  /*19870*/  IMAD.MOV.U32 R31, RZ, RZ, R9 ;  /* 0x000000ffff1f7224 */ /* 0x000fe200078e0009 */
[----:B---3--:R-:W-:Y:S01]  /*19880*/  MOV R2, 0x3 ;  /* 0x0000000300027802 */ /* 0x008fe20000000f00 */
        /* <DEDUP_REMOVED lines=11> */
.L_x_2145:
[----:B------:R-:W-:Y:S01]  /*19940*/  IMAD.MOV.U32 R31, RZ, RZ, R5 ;  /* 0x000000ffff1f7224 */ /* 0x000fe200078e0005 */
[----:B------:R-:W-:Y:S01]  /*19950*/  MOV R2, RZ ;  /* 0x000000ff00027202 */ /* 0x000fe20000000f00 */
[----:B------:R-:W-:Y:S01]  /*19960*/  IMAD.MOV.U32 R30, RZ, RZ, 0x1c1f ;  /* 0x00001c1fff1e7424 */ /* 0x000fe200078e00ff */
[----:B------:R-:W-:Y:S02]  /*19970*/  MOV R3, 0x19990 ;  /* 0x0001999000037802 */ /* 0x000fe40000000f00 */
[----:B------:R-:W-:Y:S05]  /*19980*/  CALL.REL.NOINC `($__internal_35_$__cuda_sm70_shflsync_idx_p) ;  /* 0x00000b6000007944 */ /* 0x000fea0003c00000 */
[----:B------:R-:W-:Y:S01]  /*19990*/  MOV R4, R30 ;  /* 0x0000001e00047202 */ /* 0x000fe20000000f00 */
[----:B------:R-:W-:Y:S05]  /*199a0*/  BRA `(.L_x_2224) ;  /* 0xffffada000007947 */ /* 0x000fea000383ffff */
.L_x_2146:
[----:B------:R-:W-:Y:S01]  /*199b0*/  IMAD.MOV.U32 R31, RZ, RZ, R12 ;  /* 0x000000ffff1f7224 */ /* 0x000fe200078e000c */
[----:B------:R-:W-:Y:S01]  /*199c0*/  MOV R2, RZ ;  /* 0x000000ff00027202 */ /* 0x000fe20000000f00 */
[----:B------:R-:W-:Y:S01]  /*199d0*/  IMAD.MOV.U32 R30, RZ, RZ, 0x1c1f ;  /* 0x00001c1fff1e7424 */ /* 0x000fe200078e00ff */
[----:B------:R-:W-:Y:S02]  /*199e0*/  MOV R3, 0x19a00 ;  /* 0x00019a0000037802 */ /* 0x000fe40000000f00 */
[----:B-12---:R-:W-:Y:S05]  /*199f0*/  CALL.REL.NOINC `($__internal_35_$__cuda_sm70_shflsync_idx_p) ;  /* 0x00000af000007944 */ /* 0x006fea0003c00000 */
[----:B------:R-:W-:Y:S01]  /*19a00*/  MOV R0, R30 ;  /* 0x0000001e00007202 */ /* 0x000fe20000000f00 */
[----:B------:R-:W-:Y:S05]  /*19a10*/  BRA `(.L_x_2225) ;  /* 0xffffad5000007947 */ /* 0x000fea000383ffff */
.L_x_2149:
[----:B------:R-:W-:Y:S01]  /*19a20*/  IMAD.MOV.U32 R31, RZ, RZ, R5 ;  /* 0x000000ffff1f7224 */ /* 0x000fe200078e0005 */
[----:B----4-:R-:W-:Y:S01]  /*19a30*/  MOV R2, 0x1 ;  /* 0x0000000100027802 */ /* 0x010fe20000000f00 */
[----:B------:R-:W-:Y:S01]  /*19a40*/  IMAD.MOV.U32 R30, RZ, RZ, 0x1c1f ;  /* 0x00001c1fff1e7424 */ /* 0x000fe200078e00ff */
[----:B------:R-:W-:-:S02]  /*19a50*/  MOV R3, 0x19a70 ;  /* 0x00019a7000037802 */ /* 0x000fc40000000f00 */
[----:B-123--:R-:W-:Y:S05]  /*19a60*/  CALL.REL.NOINC `($__internal_35_$__cuda_sm70_shflsync_idx_p) ;  /* 0x00000a8000007944 */ /* 0x00efea0003c00000 */
        /* <DEDUP_REMOVED lines=8> */
.L_x_2153:
[----:B------:R-:W-:Y:S01]  /*19af0*/  IMAD.MOV.U32 R31, RZ, RZ, R9 ;  /* 0x000000ffff1f7224 */ /* 0x000fe200078e0009 */
[----:B------:R-:W-:Y:S01]  /*19b00*/  MOV R2, RZ ;  /* 0x000000ff00027202 */ /* 0x000fe20000000f00 */
[----:B------:R-:W-:Y:S01]  /*19b10*/  IMAD.MOV.U32 R30, RZ, RZ, 0x181f ;  /* 0x0000181fff1e7424 */ /* 0x000fe200078e00ff */
[----:B------:R-:W-:Y:S02]  /*19b20*/  MOV R3, 0x19b40 ;  /* 0x00019b4000037802 */ /* 0x000fe40000000f00 */
[----:B------:R-:W-:Y:S05]  /*19b30*/  CALL.REL.NOINC `($__internal_35_$__cuda_sm70_shflsync_idx_p) ;  /* 0x000009b000007944 */ /* 0x000fea0003c00000 */
[----:B------:R-:W-:Y:S01]  /*19b40*/  MOV R8, R30 ;  /* 0x0000001e00087202 */ /* 0x000fe20000000f00 */
[----:B------:R-:W-:Y:S05]  /*19b50*/  BRA `(.L_x_2227) ;  /* 0xffffc35000007947 */ /* 0x000fea000383ffff */
.L_x_2154:
[----:B------:R-:W-:Y:S01]  /*19b60*/  IMAD.MOV.U32 R31, RZ, RZ, R12 ;  /* 0x000000ffff1f7224 */ /* 0x000fe200078e000c */
[----:B------:R-:W-:Y:S01]  /*19b70*/  MOV R2, RZ ;  /* 0x000000ff00027202 */ /* 0x000fe20000000f00 */
[----:B------:R-:W-:Y:S01]  /*19b80*/  IMAD.MOV.U32 R30, RZ, RZ, 0x181f ;  /* 0x0000181fff1e7424 */ /* 0x000fe200078e00ff */
[----:B------:R-:W-:Y:S02]  /*19b90*/  MOV R3, 0x19bb0 ;  /* 0x00019bb000037802 */ /* 0x000fe40000000f00 */
[----:B-12---:R-:W-:Y:S05]  /*19ba0*/  CALL.REL.NOINC `($__internal_35_$__cuda_sm70_shflsync_idx_p) ;  /* 0x0000094000007944 */ /* 0x006fea0003c00000 */
[----:B------:R-:W-:Y:S01]  /*19bb0*/  MOV R0, R30 ;  /* 0x0000001e00007202 */ /* 0x000fe20000000f00 */
[----:B------:R-:W-:Y:S05]  /*19bc0*/  BRA `(.L_x_2228) ;  /* 0xffffc30000007947 */ /* 0x000fea000383ffff */
.L_x_2157:
        /* <DEDUP_REMOVED lines=13> */
.L_x_2160:
[----:B------:R-:W-:Y:S01]  /*19ca0*/  IMAD.MOV.U32 R31, RZ, RZ, R9 ;  /* 0x000000ffff1f7224 */ /* 0x000fe200078e0009 */
[----:B-1----:R-:W-:Y:S01]  /*19cb0*/  MOV R2, 0x2 ;  /* 0x0000000200027802 */ /* 0x002fe20000000f00 */
[----:B------:R-:W-:Y:S01]  /*19cc0*/  IMAD.MOV.U32 R30, RZ, RZ, 0x181f ;  /* 0x0000181fff1e7424 */ /* 0x000fe200078e00ff */
[----:B------:R-:W-:Y:S02]  /*19cd0*/  MOV R3, 0x19cf0 ;  /* 0x00019cf000037802 */ /* 0x000fe40000000f00 */
[----:B--234-:R-:W-:Y:S05]  /*19ce0*/  CALL.REL.NOINC `($__internal_35_$__cuda_sm70_shflsync_idx_p) ;  /* 0x0000080000007944 */ /* 0x01cfea0003c00000 */
[----:B------:R-:W-:Y:S01]  /*19cf0*/  MOV R8, R30 ;  /* 0x0000001e00087202 */ /* 0x000fe20000000f00 */
[----:B------:R-:W-:Y:S05]  /*19d00*/  BRA `(.L_x_2230) ;  /* 0xffffc4a000007947 */ /* 0x000fea000383ffff */
.L_x_2161:
[----:B------:R-:W-:Y:S01]  /*19d10*/  IMAD.MOV.U32 R31, RZ, RZ, R12 ;  /* 0x000000ffff1f7224 */ /* 0x000fe200078e000c */
[----:B------:R-:W-:Y:S01]  /*19d20*/  MOV R2, 0x2 ;  /* 0x0000000200027802 */ /* 0x000fe20000000f00 */
[----:B------:R-:W-:Y:S01]  /*19d30*/  IMAD.MOV.U32 R30, RZ, RZ, 0x181f ;  /* 0x0000181fff1e7424 */ /* 0x000fe200078e00ff */
[----:B------:R-:W-:Y:S02]  /*19d40*/  MOV R3, 0x19d60 ;  /* 0x00019d6000037802 */ /* 0x000fe40000000f00 */
[----:B-1234-:R-:W-:Y:S05]  /*19d50*/  CALL.REL.NOINC `($__internal_35_$__cuda_sm70_shflsync_idx_p) ;  /* 0x0000079000007944 */ /* 0x01efea0003c00000 */
[----:B------:R-:W-:Y:S01]  /*19d60*/  MOV R0, R30 ;  /* 0x0000001e00007202 */ /* 0x000fe20000000f00 */
[----:B------:R-:W-:Y:S05]  /*19d70*/  BRA `(.L_x_2231) ;  /* 0xffffc45000007947 */ /* 0x000fea000383ffff */
.L_x_2164:
[----:B------:R-:W-:Y:S01]  /*19d80*/  IMAD.MOV.U32 R31, RZ, RZ, R9 ;  /* 0x000000ffff1f7224 */ /* 0x000fe200078e0009 */
[----:B-1----:R-:W-:Y:S01]  /*19d90*/  MOV R2, 0x3 ;  /* 0x0000000300027802 */ /* 0x002fe20000000f00 */
[----:B------:R-:W-:Y:S01]  /*19da0*/  IMAD.MOV.U32 R30, RZ, RZ, 0x181f ;  /* 0x0000181fff1e7424 */ /* 0x000fe200078e00ff */
[----:B------:R-:W-:-:S02]  /*19db0*/  MOV R3, 0x19dd0 ;  /* 0x00019dd000037802 */ /* 0x000fc40000000f00 */
[----:B--234-:R-:W-:Y:S05]  /*19dc0*/  CALL.REL.NOINC `($__internal_35_$__cuda_sm70_shflsync_idx_p) ;  /* 0x0000072000007944 */ /* 0x01cfea0003c00000 */
        /* <DEDUP_REMOVED lines=8> */
.L_x_2166:
[----:B------:R-:W-:Y:S01]  /*19e50*/  IMAD.MOV.U32 R31, RZ, RZ, R82 ;  /* 0x000000ffff1f7224 */ /* 0x000fe200078e0052 */
[----:B------:R-:W-:Y:S01]  /*19e60*/  MOV R2, RZ ;  /* 0x000000ff00027202 */ /* 0x000fe20000000f00 */
[----:B------:R-:W-:Y:S01]  /*19e70*/  IMAD.MOV.U32 R30, RZ, RZ, 0x1f ;  /* 0x0000001fff1e7424 */ /* 0x000fe200078e00ff */
[----:B------:R-:W-:Y:S02]  /*19e80*/  MOV R3, 0x19ea0 ;  /* 0x00019ea000037802 */ /* 0x000fe40000000f00 */
[----:B-123--:R-:W-:Y:S05]  /*19e90*/  CALL.REL.NOINC `($__internal_35_$__cuda_sm70_shflsync_idx_p) ;  /* 0x0000065000007944 */ /* 0x00efea0003c00000 */
[----:B------:R-:W-:Y:S01]  /*19ea0*/  MOV R9, R30 ;  /* 0x0000001e00097202 */ /* 0x000fe20000000f00 */
[----:B------:R-:W-:Y:S05]  /*19eb0*/  BRA `(.L_x_2233) ;  /* 0xffffc68000007947 */ /* 0x000fea000383ffff */
.L_x_2167:
[----:B------:R-:W-:Y:S01]  /*19ec0*/  IMAD.MOV.U32 R31, RZ, RZ, R82 ;  /* 0x000000ffff1f7224 */ /* 0x000fe200078e0052 */
[----:B------:R-:W-:Y:S01]  /*19ed0*/  MOV R2, 0x1 ;  /* 0x0000000100027802 */ /* 0x000fe20000000f00 */
[----:B------:R-:W-:Y:S01]  /*19ee0*/  IMAD.MOV.U32 R30, RZ, RZ, 0x1f ;  /* 0x0000001fff1e7424 */ /* 0x000fe200078e00ff */
[----:B------:R-:W-:Y:S02]  /*19ef0*/  MOV R3, 0x19f10 ;  /* 0x00019f1000037802 */ /* 0x000fe40000000f00 */
[----:B-123--:R-:W-:Y:S05]  /*19f00*/  CALL.REL.NOINC `($__internal_35_$__cuda_sm70_shflsync_idx_p) ;  /* 0x000005e000007944 */ /* 0x00efea0003c00000 */
[----:B------:R-:W-:Y:S01]  /*19f10*/  MOV R8, R30 ;  /* 0x0000001e00087202 */ /* 0x000fe20000000f00 */
[----:B------:R-:W-:Y:S05]  /*19f20*/  BRA `(.L_x_2234) ;  /* 0xffffc63000007947 */ /* 0x000fea000383ffff */
.L_x_2168:
[----:B------:R-:W-:Y:S02]  /*19f30*/  MOV R2, 0x1 ;  /* 0x0000000100027802 */ /* 0x000fe40000000f00 */
[----:B------:R-:W-:-:S02]  /*19f40*/  MOV R3, 0x19f60 ;  /* 0x00019f6000037802 */ /* 0x000fc40000000f00 */
[----:B--234-:R-:W-:Y:S05]  /*19f50*/  CALL.REL.NOINC `($__internal_36_$__cuda_sm70_shflsync_up_p) ;  /* 0x000005f000007944 */ /* 0x01cfea0003c00000 */
[----:B------:R-:W-:Y:S05]  /*19f60*/  BRA `(.L_x_2235) ;  /* 0xffffc71000007947 */ /* 0x000fea000383ffff */
.L_x_2169:
[----:B------:R-:W-:Y:S02]  /*19f70*/  MOV R2, 0x2 ;  /* 0x0000000200027802 */ /* 0x000fe40000000f00 */
[----:B------:R-:W-:-:S02]  /*19f80*/  MOV R3, 0x19fa0 ;  /* 0x00019fa000037802 */ /* 0x000fc40000000f00 */
[----:B--23--:R-:W-:Y:S05]  /*19f90*/  CALL.REL.NOINC `($__internal_36_$__cuda_sm70_shflsync_up_p) ;  /* 0x000005b000007944 */ /* 0x00cfea0003c00000 */
        /* <DEDUP_REMOVED lines=24> */
.L_x_2173:
[----:B------:R-:W-:Y:S02]  /*1a120*/  MOV R2, 0x1 ;  /* 0x0000000100027802 */ /* 0x000fe40000000f00 */
[----:B------:R-:W-:Y:S02]  /*1a130*/  MOV R3, 0x1a150 ;  /* 0x0001a15000037802 */ /* 0x000fe40000000f00 */
[----:B------:R-:W-:Y:S05]  /*1a140*/  CALL.REL.NOINC `($__internal_36_$__cuda_sm70_shflsync_up_p) ;  /* 0x0000040000007944 */ /* 0x000fea0003c00000 */
[----:B------:R-:W-:Y:S01]  /*1a150*/  MOV R2, R4 ;  /* 0x0000000400027202 */ /* 0x000fe20000000f00 */
[----:B------:R-:W-:Y:S05]  /*1a160*/  BRA `(.L_x_2237) ;  /* 0xffffc76000007947 */ /* 0x000fea000383ffff */
.L_x_2174:
[----:B------:R-:W-:Y:S02]  /*1a170*/  MOV R2, 0x2 ;  /* 0x0000000200027802 */ /* 0x000fe40000000f00 */
[----:B------:R-:W-:Y:S02]  /*1a180*/  MOV R3, 0x1a1a0 ;  /* 0x0001a1a000037802 */ /* 0x000fe40000000f00 */
        /* <DEDUP_REMOVED lines=25> */
.L_x_2176:
[----:B------:R-:W-:Y:S02]  /*1a320*/  SEL R0, RZ, 0x1, P0 ;  /* 0x00000001ff007807 */ /* 0x000fe40000000000 */
[----:B------:R-:W-:Y:S02]  /*1a330*/  MOV R2, 0x1a350 ;  /* 0x0001a35000027802 */ /* 0x000fe40000000f00 */
[----:B-1----:R-:W-:Y:S05]  /*1a340*/  CALL.REL.NOINC `($__internal_37_$__cuda_sm70_votesync_ballot) ;  /* 0x0000027000007944 */ /* 0x002fea0003c00000 */
[----:B------:R-:W-:Y:S01]  /*1a350*/  MOV R5, R0 ;  /* 0x0000000000057202 */ /* 0x000fe20000000f00 */
[----:B------:R-:W-:Y:S05]  /*1a360*/  BRA `(.L_x_2239) ;  /* 0xffffc6f000007947 */ /* 0x000fea000383ffff */
.L_x_2177:
[----:B------:R-:W-:Y:S01]  /*1a370*/  IMAD.MOV.U32 R31, RZ, RZ, R6 ;  /* 0x000000ffff1f7224 */ /* 0x000fe200078e0006 */
[----:B------:R-:W-:Y:S01]  /*1a380*/  MOV R2, R0 ;  /* 0x0000000000027202 */ /* 0x000fe20000000f00 */
[----:B------:R-:W-:Y:S01]  /*1a390*/  IMAD.MOV.U32 R30, RZ, RZ, 0x1f ;  /* 0x0000001fff1e7424 */ /* 0x000fe200078e00ff */
[----:B------:R-:W-:Y:S02]  /*1a3a0*/  MOV R3, 0x1a3c0 ;  /* 0x0001a3c000037802 */ /* 0x000fe40000000f00 */
[----:B-1----:R-:W-:Y:S05]  /*1a3b0*/  CALL.REL.NOINC `($__internal_35_$__cuda_sm70_shflsync_idx_p) ;  /* 0x0000013000007944 */ /* 0x002fea0003c00000 */
[----:B------:R-:W-:Y:S01]  /*1a3c0*/  IMAD.MOV.U32 R10, RZ, RZ, R30 ;  /* 0x000000ffff0a7224 */ /* 0x000fe200078e001e */
[----:B------:R-:W-:Y:S01]  /*1a3d0*/  MOV R2, R0 ;  /* 0x0000000000027202 */ /* 0x000fe20000000f00 */
[----:B------:R-:W-:Y:S01]  /*1a3e0*/  IMAD.MOV.U32 R31, RZ, RZ, R7 ;  /* 0x000000ffff1f7224 */ /* 0x000fe200078e0007 */
[----:B------:R-:W-:-:S02]  /*1a3f0*/  MOV R30, 0x1f ;  /* 0x0000001f001e7802 */ /* 0x000fc40000000f00 */
[----:B------:R-:W-:Y:S02]  /*1a400*/  MOV R3, 0x1a420 ;  /* 0x0001a42000037802 */ /* 0x000fe40000000f00 */
[----:B------:R-:W-:Y:S05]  /*1a410*/  CALL.REL.NOINC `($__internal_35_$__cuda_sm70_shflsync_idx_p) ;  /* 0x000000d000007944 */ /* 0x000fea0003c00000 */
[----:B------:R-:W-:Y:S01]  /*1a420*/  MOV R7, R30 ;  /* 0x0000001e00077202 */ /* 0x000fe20000000f00 */
[----:B------:R-:W-:Y:S05]  /*1a430*/  BRA `(.L_x_2240) ;  /* 0xffffc67000007947 */ /* 0x000fea000383ffff */
.L_x_2180:
[----:B------:R-:W-:Y:S01]  /*1a440*/  IMAD.MOV.U32 R31, RZ, RZ, R4 ;  /* 0x000000ffff1f7224 */ /* 0x000fe200078e0004 */
[----:B------:R-:W-:Y:S01]  /*1a450*/  MOV R2, R0 ;  /* 0x0000000000027202 */ /* 0x000fe20000000f00 */
[----:B------:R-:W-:Y:S01]  /*1a460*/  IMAD.MOV.U32 R30, RZ, RZ, 0x1f ;  /* 0x0000001fff1e7424 */ /* 0x000fe200078e00ff */
[----:B------:R-:W-:Y:S02]  /*1a470*/  MOV R3, 0x1a490 ;  /* 0x0001a49000037802 */ /* 0x000fe40000000f00 */
[----:B-1-34-:R-:W-:Y:S05]  /*1a480*/  CALL.REL.NOINC `($__internal_35_$__cuda_sm70_shflsync_idx_p) ;  /* 0x0000006000007944 */ /* 0x01afea0003c00000 */
[----:B------:R-:W-:Y:S01]  /*1a490*/  MOV R11, R30 ;  /* 0x0000001e000b7202 */ /* 0x000fe20000000f00 */
[----:B------:R-:W-:Y:S05]  /*1a4a0*/  BRA `(.L_x_2179) ;  /* 0xffffc66000007947 */ /* 0x000fea000383ffff */
        .weak           $__internal_34_$__cuda_sm70_shflsync_bfly_p
        .type           $__internal_34_$__cuda_sm70_shflsync_bfly_p,@function
        .size           $__internal_34_$__cuda_sm70_shflsync_bfly_p,($__internal_35_$__cuda_sm70_shflsync_idx_p - $__internal_34_$__cuda_sm70_shflsync_bfly_p)
$__internal_34_$__cuda_sm70_shflsync_bfly_p:
[----:B------:R-:W-:Y:S04]  /*1a4b0*/  WARPSYNC R192 ;  /* 0x000000c000007348 */ /* 0x000fe80003800000 */
[----:B------:R1:W2:Y:S02]  /*1a4c0*/  SHFL.BFLY PT, R16, R4, R3, R209 ;  /* 0x0c00000304107389 */ /* 0x0002a400000e00d1 */
[----:B-1----:R-:W-:-:S04]  /*1a4d0*/  MOV R3, 0x0 ;  /* 0x0000000000037802 */ /* 0x002fc80000000f00 */
[----:B--2---:R-:W-:Y:S05]  /*1a4e0*/  RET.REL.NODEC R2 `(_ZN7cutlass13device_kernelIN5flash19enable_sm80_to_sm89INS1_16FlashAttnFwdSm80INS1_25CollectiveMainloopFwdSm80ILi8ELi2ELb0EN4cute5tupleIJNS5_1CILi128EEENS7_ILi64EEENS7_ILi192EEEEEELi192ENS_10bfloat16_tEfNS_4arch4Sm80ELb0ELb1ELb1ELb1ELb1ELb0ELb1ELb1EEENS1_21CollectiveEpilogueFwdINS6_IJS8_SA_S9_EEENS6_IJNS7_ILi1EEESI_SI_EEESC_SE_Li256ELb1ELb1ELb1ELb0EEENS1_36VarlenDynamicPersistentTileSchedulerILi128ELi64ELi256ELi256ELb1ELb1ELb0ELb1ELb0ELb1EEEEEEEEEvNT_6ParamsE) ;  /* 0xfffe5b1002007950 */ /* 0x004fea0003c3ffff */
        .weak           $__internal_35_$__cuda_sm70_shflsync_idx_p
        .type           $__internal_35_$__cuda_sm70_shflsync_idx_p,@function
        .size           $__internal_35_$__cuda_sm70_shflsync_idx_p,($__internal_36_$__cuda_sm70_shflsync_up_p - $__internal_35_$__cuda_sm70_shflsync_idx_p)
$__internal_35_$__cuda_sm70_shflsync_idx_p:
[----:B------:R-:W-:-:S04]  /*1a4f0*/  MOV R179, 0xffffffff ;  /* 0xffffffff00b37802 */ /* 0x000fc80000000f00 */
[----:B------:R-:W-:Y:S04]  /*1a500*/  WARPSYNC R179 ;  /* 0x000000b300007348 */ /* 0x000fe80003800000 */
[----:B------:R1:W2:Y:S02]  /*1a510*/  SHFL.IDX PT, R30, R31, R2, R30 ;  /* 0x000000021f1e7389 */ /* 0x0002a400000e001e */
[----:B-1----:R-:W-:Y:S02]  /*1a520*/  MOV R2, R3 ;  /* 0x0000000300027202 */ /* 0x002fe40000000f00 */
[----:B------:R-:W-:-:S04]  /*1a530*/  MOV R3, 0x0 ;  /* 0x0000000000037802 */ /* 0x000fc80000000f00 */
[----:B--2---:R-:W-:Y:S05]  /*1a540*/  RET.REL.NODEC R2 `(_ZN7cutlass13device_kernelIN5flash19enable_sm80_to_sm89INS1_16FlashAttnFwdSm80INS1_25CollectiveMainloopFwdSm80ILi8ELi2ELb0EN4cute5tupleIJNS5_1CILi128EEENS7_ILi64EEENS7_ILi192EEEEEELi192ENS_10bfloat16_tEfNS_4arch4Sm80ELb0ELb1ELb1ELb1ELb1ELb0ELb1ELb1EEENS1_21CollectiveEpilogueFwdINS6_IJS8_SA_S9_EEENS6_IJNS7_ILi1EEESI_SI_EEESC_SE_Li256ELb1ELb1ELb1ELb0EEENS1_36VarlenDynamicPersistentTileSchedulerILi128ELi64ELi256ELi256ELb1ELb1ELb0ELb1ELb0ELb1EEEEEEEEEvNT_6ParamsE) ;  /* 0xfffe5ab002007950 */ /* 0x004fea0003c3ffff */
        .weak           $__internal_36_$__cuda_sm70_shflsync_up_p
        .type           $__internal_36_$__cuda_sm70_shflsync_up_p,@function
        .size           $__internal_36_$__cuda_sm70_shflsync_up_p,($__internal_37_$__cuda_sm70_votesync_ballot - $__internal_36_$__cuda_sm70_shflsync_up_p)
$__internal_36_$__cuda_sm70_shflsync_up_p:
[----:B------:R-:W-:Y:S02]  /*1a550*/  IMAD.MOV.U32 R4, RZ, RZ, RZ ;  /* 0x000000ffff047224 */ /* 0x000fe400078e00ff */
[----:B------:R-:W-:-:S04]  /*1a560*/  IMAD.MOV.U32 R10, RZ, RZ, -0x1 ;  /* 0xffffffffff0a7424 */ /* 0x000fc800078e00ff */
[----:B------:R-:W-:Y:S04]  /*1a570*/  WARPSYNC R10 ;  /* 0x0000000a00007348 */ /* 0x000fe80003800000 */
[----:B------:R1:W2:Y:S02]  /*1a580*/  SHFL.UP PT, R4, R0, R2, R4 ;  /* 0x0400000200047389 */ /* 0x0002a400000e0004 */
[----:B-1----:R-:W-:Y:S02]  /*1a590*/  MOV R2, R3 ;  /* 0x0000000300027202 */ /* 0x002fe40000000f00 */
[----:B------:R-:W-:-:S04]  /*1a5a0*/  MOV R3, 0x0 ;  /* 0x0000000000037802 */ /* 0x000fc80000000f00 */
[----:B--2---:R-:W-:Y:S05]  /*1a5b0*/  RET.REL.NODEC R2 `(_ZN7cutlass13device_kernelIN5flash19enable_sm80_to_sm89INS1_16FlashAttnFwdSm80INS1_25CollectiveMainloopFwdSm80ILi8ELi2ELb0EN4cute5tupleIJNS5_1CILi128EEENS7_ILi64EEENS7_ILi192EEEEEELi192ENS_10bfloat16_tEfNS_4arch4Sm80ELb0ELb1ELb1ELb1ELb1ELb0ELb1ELb1EEENS1_21CollectiveEpilogueFwdINS6_IJS8_SA_S9_EEENS6_IJNS7_ILi1EEESI_SI_EEESC_SE_Li256ELb1ELb1ELb1ELb0EEENS1_36VarlenDynamicPersistentTileSchedulerILi128ELi64ELi256ELi256ELb1ELb1ELb0ELb1ELb0ELb1EEEEEEEEEvNT_6ParamsE) ;  /* 0xfffe5a4002007950 */ /* 0x004fea0003c3ffff */
        .weak           $__internal_37_$__cuda_sm70_votesync_ballot
        .type           $__internal_37_$__cuda_sm70_votesync_ballot,@function
        .size           $__internal_37_$__cuda_sm70_votesync_ballot,(.L_x_6258 - $__internal_37_$__cuda_sm70_votesync_ballot)
$__internal_37_$__cuda_sm70_votesync_ballot:
[----:B------:R-:W-:Y:S01]  /*1a5c0*/  ISETP.NE.U32.AND P0, PT, R0, 0x1, PT ;  /* 0x000000010000780c */ /* 0x000fe20003f05070 */
[----:B------:R-:W-:-:S04]  /*1a5d0*/  IMAD.MOV.U32 R3, RZ, RZ, -0x1 ;  /* 0xffffffffff037424 */ /* 0x000fc800078e00ff */
[----:B------:R-:W-:Y:S08]  /*1a5e0*/  WARPSYNC R3 ;  /* 0x0000000300007348 */ /* 0x000ff00003800000 */
[----:B------:R-:W-:-:S04]  /*1a5f0*/  VOTE.ANY R0, PT, !P0 ;  /* 0x0000000000007806 */ /* 0x000fc800040e0100 */
[----:B------:R-:W-:Y:S01]  /*1a600*/  LOP3.LUT R0, R0, R3, RZ, 0xc0, !PT ;  /* 0x0000000300007212 */ /* 0x000fe200078ec0ff */
[----:B------:R-:W-:-:S04]  /*1a610*/  IMAD.MOV.U32 R3, RZ, RZ, 0x0 ;  /* 0x00000000ff037424 */ /* 0x000fc800078e00ff */
[----:B------:R-:W-:Y:S05]  /*1a620*/  RET.REL.NODEC R2 `(_ZN7cutlass13device_kernelIN5flash19enable_sm80_to_sm89INS1_16FlashAttnFwdSm80INS1_25CollectiveMainloopFwdSm80ILi8ELi2ELb0EN4cute5tupleIJNS5_1CILi128EEENS7_ILi64EEENS7_ILi192EEEEEELi192ENS_10bfloat16_tEfNS_4arch4Sm80ELb0ELb1ELb1ELb1ELb1ELb0ELb1ELb1EEENS1_21CollectiveEpilogueFwdINS6_IJS8_SA_S9_EEENS6_IJNS7_ILi1EEESI_SI_EEESC_SE_Li256ELb1ELb1ELb1ELb0EEENS1_36VarlenDynamicPersistentTileSchedulerILi128ELi64ELi256ELi256ELb1ELb1ELb0ELb1ELb0ELb1EEEEEEEEEvNT_6ParamsE) ;  /* 0xfffe59d002007950 */ /* 0x000fea0003c3ffff */
.L_x_2241:
        /* <DEDUP_REMOVED lines=13> */
.L_x_6258:


//--------------------- .text._ZN7cutlass13device_kernelIN5flash19enable_sm80_to_sm89INS1_16FlashAttnFwdSm80INS1_25CollectiveMainloopFwdSm80ILi8ELi2ELb0EN4cute5tupleIJNS5_1CILi128EEENS7_ILi64EEENS7_ILi192EEEEEELi192ENS_10bfloat16_tEfNS_4arch4Sm80ELb0ELb1ELb1ELb1ELb1ELb1ELb1ELb1EEENS1_21CollectiveEpilogueFwdINS6_IJS8_SA_S9_EEENS6_IJNS7_ILi1EEESI_SI_EEESC_SE_Li256ELb1ELb1ELb1ELb0EEENS1_36VarlenDynamicPersistentTileSchedulerILi128ELi64ELi256ELi256ELb1ELb1ELb0ELb1ELb0ELb1EEEEEEEEEvNT_6ParamsE --------------------------
	.section	.text._ZN7cutlass13device_kernelIN5flash19enable_sm80_to_sm89INS1_16FlashAttnFwdSm80INS1_25CollectiveMainloopFwdSm80ILi8ELi2ELb0EN4cute5tupleIJNS5_1CILi128EEENS7_ILi64EEENS7_ILi192EEEEEELi192ENS_10bfloat16_tEfNS_4arch4Sm80ELb0ELb1ELb1ELb1ELb1ELb1ELb1ELb1EEENS1_21CollectiveEpilogueFwdINS6_IJS8_SA_S9_EEENS6_IJNS7_ILi1EEESI_SI_EEESC_SE_Li256ELb1ELb1ELb1ELb0EEENS1_36VarlenDynamicPersistentTileSchedulerILi128ELi64ELi256ELi256ELb1ELb1ELb0ELb1ELb0ELb1EEEEEEEEEvNT_6ParamsE,"ax",@progbits
	.sectioninfo	@"SHI_REGISTERS=255"
	.align	128
.text._ZN7cutlass13device_kernelIN5flash19enable_sm80_to_sm89INS1_16FlashAttnFwdSm80INS1_25CollectiveMainloopFwdSm80ILi8ELi2ELb0EN4cute5tupleIJNS5_1CILi128EEENS7_ILi64EEENS7_ILi192EEEEEELi192ENS_10bfloat16_tEfNS_4arch4Sm80ELb0ELb1ELb1ELb1ELb1ELb1ELb1ELb1EEENS1_21CollectiveEpilogueFwdINS6_IJS8_SA_S9_EEENS6_IJNS7_ILi1EEESI_SI_EEESC_SE_Li256ELb1ELb1ELb1ELb0EEENS1_36VarlenDynamicPersistentTileSchedulerILi128ELi64ELi256ELi256ELb1ELb1ELb0ELb1ELb0ELb1EEEEEEEEEvNT_6ParamsE:
        .type           _ZN7cutlass13device_kernelIN5flash19enable_sm80_to_sm89INS1_16FlashAttnFwdSm80INS1_25CollectiveMainloopFwdSm80ILi8ELi2ELb0EN4cute5tupleIJNS5_1CILi128EEENS7_ILi64EEENS7_ILi192EEEEEELi192ENS_10bfloat16_tEfNS_4arch4Sm80ELb0ELb1ELb1ELb1ELb1ELb1ELb1ELb1EEENS1_21CollectiveEpilogueFwdINS6_IJS8_SA_S9_EEENS6_IJNS7_ILi1EEESI_SI_EEESC_SE_Li256ELb1ELb1ELb1ELb0EEENS1_36VarlenDynamicPersistentTileSchedulerILi128ELi64ELi256ELi256ELb1ELb1ELb0ELb1ELb0ELb1EEEEEEEEEvNT_6ParamsE,@function
        .size           _ZN7cutlass13device_kernelIN5flash19enable_sm80_to_sm89INS1_16FlashAttnFwdSm80INS1_25CollectiveMainloopFwdSm80ILi8ELi2ELb0EN4cute5tupleIJNS5_1CILi128EEENS7_ILi64EEENS7_ILi192EEEEEELi192ENS_10bfloat16_tEfNS_4arch4Sm80ELb0ELb1ELb1ELb1ELb1ELb1ELb1ELb1EEENS1_21CollectiveEpilogueFwdINS6_IJS8_SA_S9_EEENS6_IJNS7_ILi1EEESI_SI_EEESC_SE_Li256ELb1ELb1ELb1ELb0EEENS1_36VarlenDynamicPersistentTileSchedulerILi128ELi64ELi256ELi256ELb1ELb1ELb0ELb1ELb0ELb1EEEEEEEEEvNT_6ParamsE,(.L_x_6263 - _ZN7cutlass13device_kernelIN5flash19enable_sm80_to_sm89INS1_16FlashAttnFwdSm80INS1_25CollectiveMainloopFwdSm80ILi8ELi2ELb0EN4cute5tupleIJNS5_1CILi128EEENS7_ILi64EEENS7_ILi192EEEEEELi192ENS_10bfloat16_tEfNS_4arch4Sm80ELb0ELb1ELb1ELb1ELb1ELb1ELb1ELb1EEENS1_21CollectiveEpilogueFwdINS6_IJS8_SA_S9_EEENS6_IJNS7_ILi1EEESI_SI_EEESC_SE_Li256ELb1ELb1ELb1ELb0EEENS1_36VarlenDynamicPersistentTileSchedulerILi128ELi64ELi256ELi256ELb1ELb1ELb0ELb1ELb0ELb1EEEEEEEEEvNT_6ParamsE)
        .other          _ZN7cutlass13device_kernelIN5flash19enable_sm80_to_sm89INS1_16FlashAttnFwdSm80INS1_25CollectiveMainloopFwdSm80ILi8ELi2ELb0EN4cute5tupleIJNS5_1CILi128EEENS7_ILi64EEENS7_ILi192EEEEEELi192ENS_10bfloat16_tEfNS_4arch4Sm80ELb0ELb1ELb1ELb1ELb1ELb1ELb1ELb1EEENS1_21CollectiveEpilogueFwdINS6_IJS8_SA_S9_EEENS6_IJNS7_ILi1EEESI_SI_EEESC_SE_Li256ELb1ELb1ELb1ELb0EEENS1_36VarlenDynamicPersistentTileSchedulerILi128ELi64ELi256ELi256ELb1ELb1ELb0ELb1ELb0ELb1EEEEEEEEEvNT_6ParamsE,@"STO_CUDA_ENTRY STV_DEFAULT"
_ZN7cutlass13device_kernelIN5flash19enable_sm80_to_sm89INS1_16FlashAttnFwdSm80INS1_25CollectiveMainloopFwdSm80ILi8ELi2ELb0EN4cute5tupleIJNS5_1CILi128EEENS7_ILi64EEENS7_ILi192EEEEEELi192ENS_10bfloat16_tEfNS_4arch4Sm80ELb0ELb1ELb1ELb1ELb1ELb1ELb1ELb1EEENS1_21CollectiveEpilogueFwdINS6_IJS8_SA_S9_EEENS6_IJNS7_ILi1EEESI_SI_EEESC_SE_Li256ELb1ELb1ELb1ELb0EEENS1_36VarlenDynamicPersistentTileSchedulerILi128ELi64ELi256ELi256ELb1ELb1ELb0ELb1ELb0ELb1EEEEEEEEEvNT_6ParamsE:
        /* <DEDUP_REMOVED lines=16> */
[----:B------:R-:W-:Y:S02]  /*0100*/  @P0 MOV R252, R228 ;  /* 0x000000e400fc0202 */ /* 0x000fe40000000f00 */
        /* <DEDUP_REMOVED lines=42> */
.L_x_2247:
        /* <DEDUP_REMOVED lines=17> */
.L_x_2458:
        /* <DEDUP_REMOVED lines=16> */
.L_x_2459:
[----:B--2---:R-:W-:-:S05]  /*05c0*/  IMAD R0, R0, c[0x0][0x538], RZ ;  /* 0x00014e0000007a24 */ /* 0x004fca00078e02ff */
[----:B------:R-:W-:-:S04]  /*05d0*/  IADD3 R6, R0, R6, RZ ;  /* 0x0000000600067210 */ /* 0x000fc80007ffe0ff */
[----:B------:R-:W-:-:S13]  /*05e0*/  ISETP.GT.AND P0, PT, R6, UR5, PT ;  /* 0x0000000506007c0c */ /* 0x000fda000bf04270 */
[----:B-1----:R-:W-:Y:S05]  /*05f0*/  @!P0 BRA `(.L_x_2247) ;  /* 0xfffffdb000008947 */ /* 0x002fea000383ffff */
.L_x_2243:
[----:B------:R-:W-:-:S05]  /*0600*/  IADD3 R10, -R0, R6, RZ ;  /* 0x00000006000a7210 */ /* 0x000fca0007ffe1ff */
[----:B------:R-:W-:-:S05]  /*0610*/  IMAD R0, R4, c[0x0][0x538], R10 ;  /* 0x00014e0004007a24 */ /* 0x000fca00078e020a */
[----:B------:R-:W-:Y:S01]  /*0620*/  ISETP.GT.AND P0, PT, R0, UR5, PT ;  /* 0x0000000500007c0c */ /* 0x000fe2000bf04270 */
[----:B------:R-:W-:-:S12]  /*0630*/  BRA.DIV ~URZ, `(.L_x_2248) ;  /* 0x0001d5a27f007947 */ /* 0x000fd8000b800000 */
[----:B------:R-:W-:-:S04]  /*0640*/  VOTE.ANY R6, PT, !P0 ;  /* 0x0000000000067806 */ /* 0x000fc800040e0100 */
.L_x_2460:
[----:B------:R-:W1:Y:S02]  /*0650*/  POPC R0, R6 ;  /* 0x0000000600007309 */ /* 0x000e640000000000 */
[----:B-1----:R-:W-:Y:S01]  /*0660*/  IADD3 R231, R0, R7, RZ ;  /* 0x0000000700e77210 */ /* 0x002fe20007ffe0ff */
[----:B------:R-:W-:Y:S05]  /*0670*/  BRA.DIV ~URZ, `(.L_x_2249) ;  /* 0x0001d5b27f007947 */ /* 0x000fea000b800000 */
[----:B------:R1:W2:Y:S01]  /*0680*/  SHFL.IDX PT, R12, R9, R0, 0x1f ;  /* 0x00001f00090c7589 */ /* 0x0002a200000e0000 */
[----:B------:R-:W-:-:S03]  /*0690*/  MOV R5, RZ ;  /* 0x000000ff00057202 */ /* 0x000fc60000000f00 */
[----:B------:R1:W3:Y:S04]  /*06a0*/  SHFL.IDX PT, R9, R8, R0, 0x1f ;  /* 0x00001f0008097589 */ /* 0x0002e800000e0000 */
.L_x_2461:
[----:B------:R-:W-:Y:S01]  /*06b0*/  ISETP.NE.AND P0, PT, R6, RZ, PT ;  /* 0x000000ff0600720c */ /* 0x000fe20003f05270 */
[----:B------:R-:W-:-:S12]  /*06c0*/  BSSY B0, `(.L_x_2250) ;  /* 0x0000005000007945 */ /* 0x000fd80003800000 */
[----:B------:R-:W-:Y:S05]  /*06d0*/  @!P0 BRA `(.L_x_2251) ;  /* 0x0000003000008947 */ /* 0x000fea0003800000 */
[----:B-1----:R-:W-:Y:S01]  /*06e0*/  IADD3 R0, R0, -0x1, RZ ;  /* 0xffffffff00007810 */ /* 0x002fe20007ffe0ff */
[----:B------:R-:W-:Y:S05]  /*06f0*/  BRA.DIV ~URZ, `(.L_x_2252) ;  /* 0x0001d6327f007947 */ /* 0x000fea000b800000 */
[----:B------:R1:W4:Y:S02]  /*0700*/  SHFL.IDX PT, R5, R4, R0, 0x1f ;  /* 0x00001f0004057589 */ /* 0x00032400000e0000 */
.L_x_2251:
[----:B------:R-:W-:Y:S05]  /*0710*/  BSYNC B0 ;  /* 0x0000000000007941 */ /* 0x000fea0003800000 */
.L_x_2250:
        /* <DEDUP_REMOVED lines=67> */
.L_x_2254:
        /* <DEDUP_REMOVED lines=68> */
.L_x_2255:
[----:B------:R-:W-:Y:S05]  /*0f90*/  BSYNC B0 ;  /* 0x0000000000007941 */ /* 0x000fea0003800000 */
.L_x_2253:
[----:B------:R-:W-:-:S04]  /*0fa0*/  LOP3.LUT R0, RZ, R0, RZ, 0x33, !PT ;  /* 0x00000000ff007212 */ /* 0x000fc800078e33ff */
[----:B------:R-:W-:-:S05]  /*0fb0*/  IADD3 R0, R0, R12, RZ ;  /* 0x0000000c00007210 */ /* 0x000fca0007ffe0ff */
[----:B------:R1:W-:Y:S01]  /*0fc0*/  STL [R1+0xd0], R0 ;  /* 0x0000d00001007387 */ /* 0x0003e20000100800 */
[----:B------:R-:W-:Y:S05]  /*0fd0*/  BRA `(.L_x_2256) ;  /* 0x0000003000007947 */ /* 0x000fea0003800000 */
.L_x_2244:
[----:B------:R1:W-:Y:S01]  /*0fe0*/  STL [R1+0xd0], RZ ;  /* 0x0000d0ff01007387 */ /* 0x0003e20000100800 */
[----:B------:R-:W-:Y:S02]  /*0ff0*/  MOV R252, UR5 ;  /* 0x0000000500fc7c02 */ /* 0x000fe40008000f00 */
[----:B------:R-:W-:-:S03]  /*1000*/  MOV R230, RZ ;  /* 0x000000ff00e67202 */ /* 0x000fc60000000f00 */
.L_x_2256:
[----:B-1----:R-:W2:Y:S01]  /*1010*/  LDL R0, [R1+0xd0] ;  /* 0x0000d00001007983 */ /* 0x002ea20000100800 */
[----:B------:R-:W-:Y:S01]  /*1020*/  ISETP.NE.AND P0, PT, R13, RZ, PT ;  /* 0x000000ff0d00720c */ /* 0x000fe20003f05270 */
[----:B------:R-:W-:Y:S01]  /*1030*/  IMAD.MOV.U32 R6, RZ, RZ, R230 ;  /* 0x000000ffff067224 */ /* 0x000fe200078e00e6 */
[----:B------:R-:W-:Y:S01]  /*1040*/  MOV R7, R231 ;  /* 0x000000e700077202 */ /* 0x000fe20000000f00 */
[----:B------:R-:W-:Y:S10]  /*1050*/  WARPSYNC 0xffffffff ;  /* 0xffffffff00007948 */ /* 0x000ff40003800000 */
[----:B------:R-:W-:-:S04]  /*1060*/  @!P0 IMAD.MOV.U32 R228, RZ, RZ, R252 ;  /* 0x000000ffffe48224 */ /* 0x000fc800078e00fc */
[----:B------:R-:W-:Y:S01]  /*1070*/  IMAD.MOV.U32 R4, RZ, RZ, R228 ;  /* 0x000000ffff047224 */ /* 0x000fe200078e00e4 */
[----:B--2---:R-:W-:-:S05]  /*1080*/  MOV R5, R0 ;  /* 0x0000000000057202 */ /* 0x004fca0000000f00 */
[----:B------:R1:W-:Y:S04]  /*1090*/  @!P0 STS.128 [0x24100], R4 ;  /* 0x02410004ff008388 */ /* 0x0003e80000000c00 */
[----:B------:R-:W-:Y:S06]  /*10a0*/  BAR.ARV 0x5, 0x100 ;  /* 0x0144000000007b1d */ /* 0x000fec0000002000 */
.L_x_2242:
[----:B---3--:R-:W-:-:S13]  /*10b0*/  ISETP.GE.AND P0, PT, R231, c[0x0][0x53c], PT ;  /* 0x00014f00e7007a0c */ /* 0x008fda0003f06270 */
[----:B------:R-:W-:Y:S05]  /*10c0*/  @P0 EXIT ;  /* 0x000000000000094d */ /* 0x000fea0003800000 */
[----:B------:R-:W3:Y:S01]  /*10d0*/  S2R R14, SR_TID.X ;  /* 0x00000000000e7919 */ /* 0x000ee20000002100 */
[----:B------:R-:W-:Y:S01]  /*10e0*/  IMAD.MOV.U32 R176, RZ, RZ, 0x20 ;  /* 0x00000020ffb07424 */ /* 0x000fe200078e00ff */
[----:B------:R-:W-:Y:S02]  /*10f0*/  ULDC UR7, c[0x0][0x20] ;  /* 0x0000080000077ab9 */ /* 0x000fe40000000800 */
[----:B------:R-:W-:Y:S02]  /*1100*/  UIADD3 UR7, UP0, UR4, UR7, URZ ;  /* 0x0000000704077290 */ /* 0x000fe4000ff1e03f */
[----:B------:R-:W-:Y:S02]  /*1110*/  ULDC UR6, c[0x0][0x24] ;  /* 0x0000090000067ab9 */ /* 0x000fe40000000800 */
[----:B------:R-:W-:Y:S01]  /*1120*/  UIADD3.X UR6, URZ, UR6, URZ, UP0, !UPT ;  /* 0x000000063f067290 */ /* 0x000fe200087fe43f */
[----:B---3--:R-:W-:-:S04]  /*1130*/  SHF.R.S32.HI R11, RZ, 0x1f, R14 ;  /* 0x0000001fff0b7819 */ /* 0x008fc8000001140e */
[CC--:B--2---:R-:W-:Y:S02]  /*1140*/  LEA.HI R0, R11.reuse, R14.reuse, RZ, 0x4 ;  /* 0x0000000e0b007211 */ /* 0x0c4fe400078f20ff */
[----:B------:R-:W-:Y:S02]  /*1150*/  LEA.HI R10, R11, R14, RZ, 0x3 ;  /* 0x0000000e0b0a7211 */ /* 0x000fe400078f18ff */
[----:B------:R-:W-:Y:S02]  /*1160*/  LOP3.LUT R2, R0, 0xfffffff0, RZ, 0xc0, !PT ;  /* 0xfffffff000027812 */ /* 0x000fe400078ec0ff */
[----:B-1----:R-:W-:Y:S02]  /*1170*/  SHF.R.S32.HI R4, RZ, 0x4, R0 ;  /* 0x00000004ff047819 */ /* 0x002fe40000011400 */
[----:B------:R-:W-:Y:S01]  /*1180*/  SHF.R.S32.HI R249, RZ, 0x3, R10 ;  /* 0x00000003fff97819 */ /* 0x000fe2000001140a */
[----:B------:R-:W-:Y:S01]  /*1190*/  IMAD.IADD R3, R14, 0x1, -R2 ;  /* 0x000000010e037824 */ /* 0x000fe200078e0a02 */
[----:B------:R-:W-:-:S02]  /*11a0*/  LOP3.LUT R6, R10, 0xfffffff8, RZ, 0xc0, !PT ;  /* 0xfffffff80a067812 */ /* 0x000fc400078ec0ff */
[----:B------:R-:W-:Y:S01]  /*11b0*/  LEA.HI R0, R0, R4, RZ, 0x1 ;  /* 0x0000000400007211 */ /* 0x000fe200078f08ff */
[----:B------:R-:W-:Y:S02]  /*11c0*/  IMAD.SHL.U32 R5, R249, 0x40, RZ ;  /* 0x00000040f9057824 */ /* 0x000fe400078e00ff */
[----:B------:R-:W-:Y:S01]  /*11d0*/  IMAD.IADD R7, R14, 0x1, -R6 ;  /* 0x000000010e077824 */ /* 0x000fe200078e0a06 */
[----:B------:R-:W-:Y:S02]  /*11e0*/  SHF.R.S32.HI R6, RZ, 0x1f, R3 ;  /* 0x0000001fff067819 */ /* 0x000fe40000011403 */
[----:B------:R-:W-:Y:S01]  /*11f0*/  LOP3.LUT R2, R0, 0xfffffffe, RZ, 0xc0, !PT ;  /* 0xfffffffe00027812 */ /* 0x000fe200078ec0ff */
[----:B------:R-:W-:Y:S01]  /*1200*/  IMAD.SHL.U32 R238, R7, 0x8, RZ ;  /* 0x0000000807ee7824 */ /* 0x000fe200078e00ff */
[----:B------:R-:W-:Y:S02]  /*1210*/  LOP3.LUT R0, R5, 0x1c0, RZ, 0xc0, !PT ;  /* 0x000001c005007812 */ /* 0x000fe400078ec0ff */
[----:B------:R-:W-:Y:S01]  /*1220*/  LEA.HI R178, R6, R3, RZ, 0x3 ;  /* 0x0000000306b27211 */ /* 0x000fe200078f18ff */
[----:B------:R-:W-:Y:S01]  /*1230*/  IMAD.IADD R8, R4, 0x1, -R2 ;  /* 0x0000000104087824 */ /* 0x000fe200078e0a02 */
[----:B------:R-:W-:-:S02]  /*1240*/  SHF.R.U32.HI R5, RZ, 0x3, R0 ;  /* 0x00000003ff057819 */ /* 0x000fc40000011600 */
[----:B------:R-:W-:Y:S01]  /*1250*/  LOP3.LUT R2, R0, 0x38, R238, 0xf8, !PT ;  /* 0x0000003800027812 */ /* 0x000fe200078ef8ee */
[----:B------:R-:W-:Y:S01]  /*1260*/  IMAD.SHL.U32 R0, R7, 0x40, RZ ;  /* 0x0000004007007824 */ /* 0x000fe200078e00ff */
[C---:B------:R-:W-:Y:S01]  /*1270*/  LOP3.LUT R4, R178.reuse, 0xfffffff8, RZ, 0xc0, !PT ;  /* 0xfffffff8b2047812 */ /* 0x040fe200078ec0ff */
[----:B------:R-:W-:Y:S01]  /*1280*/  IMAD.SHL.U32 R178, R178, 0x40, RZ ;  /* 0x00000040b2b27824 */ /* 0x000fe200078e00ff */
[----:B------:R-:W-:Y:S02]  /*1290*/  LEA.HI R7, R11, R14, RZ, 0x5 ;  /* 0x0000000e0b077211 */ /* 0x000fe400078f28ff */
[----:B------:R-:W-:Y:S01]  /*12a0*/  LOP3.LUT R0, R0, 0x1c0, RZ, 0xc0, !PT ;  /* 0x000001c000007812 */ /* 0x000fe200078ec0ff */
[----:B------:R-:W-:Y:S01]  /*12b0*/  IMAD.IADD R6, R3, 0x1, -R4 ;  /* 0x0000000103067824 */ /* 0x000fe200078e0a04 */
[----:B------:R-:W-:Y:S02]  /*12c0*/  LOP3.LUT R4, R7, 0xffffffe0, RZ, 0xc0, !PT ;  /* 0xffffffe007047812 */ /* 0x000fe400078ec0ff */
[----:B------:R-:W-:-:S02]  /*12d0*/  LOP3.LUT R3, R0, 0x8, R10, 0xf8, !PT ;  /* 0x0000000800037812 */ /* 0x000fc400078ef80a */
[----:B------:R-:W-:Y:S01]  /*12e0*/  LOP3.LUT R9, R2, R5, RZ, 0x3c, !PT ;  /* 0x0000000502097212 */ /* 0x000fe200078e3cff */
[----:B------:R-:W-:Y:S01]  /*12f0*/  IMAD.IADD R13, R14, 0x1, -R4 ;  /* 0x000000010e0d7824 */ /* 0x000fe200078e0a04 */
[----:B------:R-:W-:Y:S02]  /*1300*/  SHF.R.U32.HI R0, RZ, 0x3, R0 ;  /* 0x00000003ff007819 */ /* 0x000fe40000011600 */
[--C-:B------:R-:W-:Y:S02]  /*1310*/  SHF.R.S32.HI R247, RZ, 0x5, R7.reuse ;  /* 0x00000005fff77819 */ /* 0x100fe40000011407 */
[----:B------:R-:W-:Y:S02]  /*1320*/  SHF.R.S32.HI R2, RZ, 0x1f, R7 ;  /* 0x0000001fff027819 */ /* 0x000fe40000011407 */
[----:B------:R-:W-:Y:S01]  /*1330*/  LOP3.LUT R7, R3, R0, RZ, 0x3c, !PT ;  /* 0x0000000003077212 */ /* 0x000fe200078e3cff */
[----:B------:R-:W-:Y:S01]  /*1340*/  IMAD.SHL.U32 R3, R6, 0x40, RZ ;  /* 0x0000004006037824 */ /* 0x000fe200078e00ff */
[----:B------:R-:W-:Y:S01]  /*1350*/  LEA.HI R0, R2, R247, RZ, 0x3 ;  /* 0x000000f702007211 */ /* 0x000fe200078f18ff */
[----:B------:R-:W-:Y:S01]  /*1360*/  IMAD.SHL.U32 R15, R247, 0x400, RZ ;  /* 0x00000400f70f7824 */ /* 0x000fe200078e00ff */
[----:B------:R-:W-:-:S02]  /*1370*/  SHF.R.S32.HI R2, RZ, 0x1f, R13 ;  /* 0x0000001fff027819 */ /* 0x000fc4000001140d */
[----:B------:R-:W-:Y:S02]  /*1380*/  LOP3.LUT R4, R0, 0xffffff8, RZ, 0xc0, !PT ;  /* 0x0ffffff800047812 */ /* 0x000fe400078ec0ff */
[----:B------:R-:W-:Y:S01]  /*1390*/  LEA.HI R10, R2, R13, RZ, 0x2 ;  /* 0x0000000d020a7211 */ /* 0x000fe200078f10ff */
[----:B------:R-:W-:Y:S01]  /*13a0*/  IMAD.SHL.U32 R2, R8, 0x8, RZ ;  /* 0x0000000808027824 */ /* 0x000fe200078e00ff */
[----:B------:R-:W-:Y:S01]  /*13b0*/  LOP3.LUT R0, R3, 0x1c0, RZ, 0xc0, !PT ;  /* 0x000001c003007812 */ /* 0x000fe200078ec0ff */
[----:B------:R-:W-:Y:S01]  /*13c0*/  IMAD.IADD R4, R247, 0x1, -R4 ;  /* 0x00000001f7047824 */ /* 0x000fe200078e0a04 */
[----:B------:R-:W-:Y:S02]  /*13d0*/  SHF.R.S32.HI R3, RZ, 0x2, R10 ;  /* 0x00000002ff037819 */ /* 0x000fe4000001140a */
[----:B------:R-:W-:Y:S02]  /*13e0*/  LOP3.LUT R2, R0, 0x8, R2, 0xf8, !PT ;  /* 0x0000000800027812 */ /* 0x000fe400078ef802 */
[----:B------:R-:W-:Y:S01]  /*13f0*/  SHF.R.U32.HI R0, RZ, 0x3, R0 ;  /* 0x00000003ff007819 */ /* 0x000fe20000011600 */
[----:B------:R-:W-:Y:S01]  /*1400*/  IMAD R12, R4, 0x10, R3 ;  /* 0x00000010040c7824 */ /* 0x000fe200078e0203 */
[----:B------:R-:W-:-:S02]  /*1410*/  LOP3.LUT R178, R178, 0xfffffe00, RZ, 0xc0, !PT ;  /* 0xfffffe00b2b27812 */ /* 0x000fc400078ec0ff */
[----:B------:R-:W-:Y:S01]  /*1420*/  LOP3.LUT R2, R2, R0, RZ, 0x3c, !PT ;  /* 0x0000000002027212 */ /* 0x000fe200078e3cff */
[----:B------:R-:W-:Y:S01]  /*1430*/  IMAD R0, R8, 0x200, R7 ;  /* 0x0000020008007824 */ /* 0x000fe200078e0207 */
[----:B------:R-:W-:Y:S01]  /*1440*/  LEA.HI R3, R11, R14, RZ, 0x2 ;  /* 0x0000000e0b037211 */ /* 0x000fe200078f10ff */
[----:B------:R-:W-:Y:S01]  /*1450*/  STL [R1+0x138], R12 ;  /* 0x0001380c01007387 */ /* 0x000fe20000100800 */
[CC--:B------:R-:W-:Y:S02]  /*1460*/  IADD3 R172, R2.reuse, R178.reuse, R15 ;  /* 0x000000b202ac7210 */ /* 0x0c0fe40007ffe00f */
[----:B------:R-:W-:Y:S02]  /*1470*/  LOP3.LUT R178, R2, R178, RZ, 0xfc, !PT ;  /* 0x000000b202b27212 */ /* 0x000fe400078efcff */
[--C-:B------:R-:W-:Y:S02]  /*1480*/  SHF.R.S32.HI R214, RZ, 0x2, R3.reuse ;  /* 0x00000002ffd67819 */ /* 0x100fe40000011403 */
[----:B------:R-:W-:-:S02]  /*1490*/  SHF.R.S32.HI R2, RZ, 0x1f, R3 ;  /* 0x0000001fff027819 */ /* 0x000fc40000011403 */
[----:B------:R-:W-:Y:S02]  /*14a0*/  LOP3.LUT R3, R3, 0xfffffffc, RZ, 0xc0, !PT ;  /* 0xfffffffc03037812 */ /* 0x000fe400078ec0ff */
[----:B------:R-:W-:Y:S02]  /*14b0*/  LEA.HI R2, R2, R214, RZ, 0x3 ;  /* 0x000000d602027211 */ /* 0x000fe400078f18ff */
[----:B------:R-:W-:Y:S01]  /*14c0*/  LOP3.LUT R4, R10, 0x7ffffffc, RZ, 0xc0, !PT ;  /* 0x7ffffffc0a047812 */ /* 0x000fe200078ec0ff */
[----:B------:R-:W-:Y:S01]  /*14d0*/  IMAD.IADD R243, R14, 0x1, -R3 ;  /* 0x000000010ef37824 */ /* 0x000fe200078e0a03 */
[----:B------:R-:W-:Y:S02]  /*14e0*/  LOP3.LUT R3, R2, 0xfffffff8, RZ, 0xc0, !PT ;  /* 0xfffffff802037812 */ /* 0x000fe400078ec0ff */
[----:B------:R-:W-:Y:S01]  /*14f0*/  LEA.HI R5, R11, R14, RZ, 0x6 ;  /* 0x0000000e0b057211 */ /* 0x000fe200078f30ff */
[C---:B------:R-:W-:Y:S01]  /*1500*/  IMAD.SHL.U32 R106, R243.reuse, 0x8, RZ ;  /* 0x00000008f36a7824 */ /* 0x040fe200078e00ff */
[----:B------:R-:W-:Y:S01]  /*1510*/  LEA.HI R2, R243, R243, RZ, 0x1 ;  /* 0x000000f3f3027211 */ /* 0x000fe200078f08ff */
[----:B------:R-:W-:Y:S01]  /*1520*/  IMAD.IADD R4, R13, 0x1, -R4 ;  /* 0x000000010d047824 */ /* 0x000fe200078e0a04 */
[----:B------:R-:W-:Y:S01]  /*1530*/  R2P PR, R6, 0x6 ;  /* 0x0000000606007804 */ /* 0x000fe20000000000 */
[----:B------:R-:W-:Y:S01]  /*1540*/  IMAD.IADD R242, R214, 0x1, -R3 ;  /* 0x00000001d6f27824 */ /* 0x000fe200078e0a03 */
[----:B------:R-:W-:Y:S01]  /*1550*/  IADD3 R110, R106, 0x20, RZ ;  /* 0x000000206a6e7810 */ /* 0x000fe20007ffe0ff */
[----:B------:R-:W-:Y:S01]  /*1560*/  IMAD.SHL.U32 R30, R4, 0x2, RZ ;  /* 0x00000002041e7824 */ /* 0x000fe200078e00ff */
[----:B------:R-:W-:Y:S01]  /*1570*/  LOP3.LUT R2, R2, 0x1ffffffe, RZ, 0xc0, !PT ;  /* 0x1ffffffe02027812 */ /* 0x000fe200078ec0ff */
[----:B------:R-:W-:Y:S01]  /*1580*/  IMAD.SHL.U32 R5, R5, 0x8, RZ ;  /* 0x0000000805057824 */ /* 0x000fe200078e00ff */
[----:B------:R-:W-:Y:S01]  /*1590*/  SHF.R.S32.HI R3, RZ, 0x1f, R110 ;  /* 0x0000001fff037819 */ /* 0x000fe2000001146e */
[----:B------:R-:W-:Y:S01]  /*15a0*/  IMAD.MOV.U32 R6, RZ, RZ, 0x40 ;  /* 0x00000040ff067424 */ /* 0x000fe200078e00ff */
[C---:B------:R-:W-:Y:S01]  /*15b0*/  IADD3 R29, R30.reuse, 0x8, RZ ;  /* 0x000000081e1d7810 */ /* 0x040fe20007ffe0ff */
[----:B------:R-:W-:Y:S01]  /*15c0*/  STL [R1+0xd4], R30 ;  /* 0x0000d41e01007387 */ /* 0x000fe20000100800 */
[----:B------:R-:W-:Y:S01]  /*15d0*/  LEA.HI R3, R3, R110, RZ, 0x3 ;  /* 0x0000006e03037211 */ /* 0x000fe200078f18ff */
[----:B------:R-:W-:Y:S01]  /*15e0*/  IMAD.SHL.U32 R108, R243, 0x4, RZ ;  /* 0x00000004f36c7824 */ /* 0x000fe200078e00ff */
[----:B------:R-:W-:Y:S01]  /*15f0*/  IADD3 R27, R30, 0x18, RZ ;  /* 0x000000181e1b7810 */ /* 0x000fe20007ffe0ff */
[----:B------:R-:W-:Y:S01]  /*1600*/  STL [R1+0xcc], R29 ;  /* 0x0000cc1d01007387 */ /* 0x000fe20000100800 */
[----:B------:R-:W-:-:S02]  /*1610*/  LOP3.LUT R213, R3, 0xfffffff8, RZ, 0xc0, !PT ;  /* 0xfffffff803d57812 */ /* 0x000fc400078ec0ff */
[----:B------:R-:W-:Y:S01]  /*1620*/  SHF.R.S32.HI R3, RZ, 0x1f, R29 ;  /* 0x0000001fff037819 */ /* 0x000fe2000001141d */
[----:B------:R-:W-:Y:S01]  /*1630*/  STL [R1+0xc4], R27 ;  /* 0x0000c41b01007387 */ /* 0x000fe20000100800 */
[----:B------:R-:W-:Y:S01]  /*1640*/  LOP3.LUT R9, R9, 0x7ffffe00, R5, 0xf8, !PT ;  /* 0x7ffffe0009097812 */ /* 0x000fe200078ef805 */
[----:B------:R-:W-:Y:S01]  /*1650*/  IMAD.IADD R5, R243, 0x1, -R2 ;  /* 0x00000001f3057824 */ /* 0x000fe200078e0a02 */
[C---:B------:R-:W-:Y:S01]  /*1660*/  IADD3 R28, R30.reuse, 0x10, RZ ;  /* 0x000000101e1c7810 */ /* 0x040fe20007ffe0ff */
[----:B------:R1:W-:Y:S01]  /*1670*/  STL [R1+0x134], R3 ;  /* 0x0001340301007387 */ /* 0x0003e20000100800 */
[C---:B------:R-:W-:Y:S01]  /*1680*/  IADD3 R24, R30.reuse, 0x30, RZ ;  /* 0x000000301e187810 */ /* 0x040fe20007ffe0ff */
[----:B------:R-:W-:Y:S01]  /*1690*/  IMAD R4, R5, 0x8, R12 ;  /* 0x0000000805047824 */ /* 0x000fe200078e020c */
[----:B------:R-:W-:Y:S01]  /*16a0*/  SHF.R.S32.HI R5, RZ, 0x1f, R28 ;  /* 0x0000001fff057819 */ /* 0x000fe2000001141c */
[----:B------:R-:W-:Y:S01]  /*16b0*/  IMAD.SHL.U32 R111, R9, 0x2, RZ ;  /* 0x00000002096f7824 */ /* 0x000fe200078e00ff */
[C---:B------:R-:W-:Y:S01]  /*16c0*/  IADD3 R26, R30.reuse, 0x20, RZ ;  /* 0x000000201e1a7810 */ /* 0x040fe20007ffe0ff */
[----:B------:R-:W-:Y:S01]  /*16d0*/  STL [R1+0xc8], R28 ;  /* 0x0000c81c01007387 */ /* 0x000fe20000100800 */
[----:B------:R-:W-:-:S02]  /*16e0*/  IADD3 R25, R30, 0x28, RZ ;  /* 0x000000281e197810 */ /* 0x000fc40007ffe0ff */
[----:B------:R-:W-:Y:S01]  /*16f0*/  IADD3 R21, R30, 0x48, RZ ;  /* 0x000000481e157810 */ /* 0x000fe20007ffe0ff */
[----:B------:R2:W-:Y:S01]  /*1700*/  STL [R1+0x130], R5 ;  /* 0x0001300501007387 */ /* 0x0005e20000100800 */
[----:B------:R-:W-:Y:S02]  /*1710*/  LEA R177, R0, 0xc100, 0x1 ;  /* 0x0000c10000b17811 */ /* 0x000fe400078e08ff */
[----:B------:R-:W-:Y:S01]  /*1720*/  SEL R0, R6, 0xffffffc0, !P2 ;  /* 0xffffffc006007807 */ /* 0x000fe20005000000 */
[----:B------:R-:W-:Y:S01]  /*1730*/  STL [R1+0x13c], R4 ;  /* 0x00013c0401007387 */ /* 0x000fe20000100800 */
[----:B------:R-:W-:Y:S02]  /*1740*/  SHF.R.S32.HI R6, RZ, 0x1f, R26 ;  /* 0x0000001fff067819 */ /* 0x000fe4000001141a */
[C---:B------:R-:W-:Y:S01]  /*1750*/  IADD3 R23, R30.reuse, 0x38, RZ ;  /* 0x000000381e177810 */ /* 0x040fe20007ffe0ff */
[----:B------:R-:W-:Y:S01]  /*1760*/  STL [R1+0xc0], R26 ;  /* 0x0000c01a01007387 */ /* 0x000fe20000100800 */
[----:B------:R-:W-:-:S02]  /*1770*/  IADD3 R22, R30, 0x40, RZ ;  /* 0x000000401e167810 */ /* 0x000fc40007ffe0ff */
[C---:B------:R-:W-:Y:S01]  /*1780*/  IADD3 R18, R30.reuse, 0x60, RZ ;  /* 0x000000601e127810 */ /* 0x040fe20007ffe0ff */
[----:B------:R3:W-:Y:S01]  /*1790*/  STL [R1+0x128], R6 ;  /* 0x0001280601007387 */ /* 0x0007e20000100800 */
[C---:B------:R-:W-:Y:S02]  /*17a0*/  IADD3 R20, R30.reuse, 0x50, RZ ;  /* 0x000000501e147810 */ /* 0x040fe40007ffe0ff */
[----:B-1----:R-:W-:Y:S01]  /*17b0*/  SHF.R.S32.HI R3, RZ, 0x1f, R27 ;  /* 0x0000001fff037819 */ /* 0x002fe2000001141b */
[----:B------:R-:W-:Y:S01]  /*17c0*/  STL [R1+0xbc], R25 ;  /* 0x0000bc1901007387 */ /* 0x000fe20000100800 */
[C---:B------:R-:W-:Y:S02]  /*17d0*/  IADD3 R19, R30.reuse, 0x58, RZ ;  /* 0x000000581e137810 */ /* 0x040fe40007ffe0ff */
[----:B------:R-:W-:Y:S01]  /*17e0*/  IADD3 R15, R30, 0x78, RZ ;  /* 0x000000781e0f7810 */ /* 0x000fe20007ffe0ff */
[----:B------:R1:W-:Y:S01]  /*17f0*/  STL [R1+0x12c], R3 ;  /* 0x00012c0301007387 */ /* 0x0003e20000100800 */
[----:B------:R-:W-:-:S02]  /*1800*/  IADD3 R107, R106, 0x40, RZ ;  /* 0x000000406a6b7810 */ /* 0x000fc40007ffe0ff */
[C---:B------:R-:W-:Y:S01]  /*1810*/  IADD3 R17, R30.reuse, 0x68, RZ ;  /* 0x000000681e117810 */ /* 0x040fe20007ffe0ff */
[----:B------:R-:W-:Y:S01]  /*1820*/  STL [R1+0x78], R24 ;  /* 0x0000781801007387 */ /* 0x000fe20000100800 */
[----:B--2---:R-:W-:Y:S02]  /*1830*/  SHF.R.S32.HI R5, RZ, 0x1f, R25 ;  /* 0x0000001fff057819 */ /* 0x004fe40000011419 */
[C---:B------:R-:W-:Y:S01]  /*1840*/  IADD3 R16, R30.reuse, 0x70, RZ ;  /* 0x000000701e107810 */ /* 0x040fe20007ffe0ff */
[----:B------:R-:W-:Y:S01]  /*1850*/  STL [R1+0xb8], R23 ;  /* 0x0000b81701007387 */ /* 0x000fe20000100800 */
[----:B------:R-:W-:Y:S02]  /*1860*/  IADD3 R12, R30, 0x90, RZ ;  /* 0x000000901e0c7810 */ /* 0x000fe40007ffe0ff */
[----:B------:R-:W-:Y:S01]  /*1870*/  SHF.R.S32.HI R2, RZ, 0x1f, R107 ;  /* 0x0000001fff027819 */ /* 0x000fe2000001146b */
[----:B------:R2:W-:Y:S01]  /*1880*/  STL [R1+0x124], R5 ;  /* 0x0001240501007387 */ /* 0x0005e20000100800 */
[----:B------:R-:W-:-:S02]  /*1890*/  SEL R176, R176, 0xffffffe0, !P1 ;  /* 0xffffffe0b0b07807 */ /* 0x000fc40004800000 */
[----:B------:R-:W-:Y:S01]  /*18a0*/  LEA.HI R2, R2, R107, RZ, 0x3 ;  /* 0x0000006b02027211 */ /* 0x000fe200078f18ff */
[----:B------:R-:W-:Y:S01]  /*18b0*/  STL [R1+0xb4], R22 ;  /* 0x0000b41601007387 */ /* 0x000fe20000100800 */
[----:B---3--:R-:W-:Y:S02]  /*18c0*/  SHF.R.S32.HI R6, RZ, 0x1f, R23 ;  /* 0x0000001fff067819 */ /* 0x008fe40000011417 */
[C---:B------:R-:W-:Y:S01]  /*18d0*/  IADD3 R14, R30.reuse, 0x80, RZ ;  /* 0x000000801e0e7810 */ /* 0x040fe20007ffe0ff */
[----:B------:R-:W-:Y:S01]  /*18e0*/  STL [R1+0xb0], R21 ;  /* 0x0000b01501007387 */ /* 0x000fe20000100800 */
[C---:B------:R-:W-:Y:S02]  /*18f0*/  IADD3 R13, R30.reuse, 0x88, RZ ;  /* 0x000000881e0d7810 */ /* 0x040fe40007ffe0ff */
[----:B------:R-:W-:Y:S01]  /*1900*/  IADD3 R7, R30, 0xa8, RZ ;  /* 0x000000a81e077810 */ /* 0x000fe20007ffe0ff */
[----:B------:R3:W-:Y:S01]  /*1910*/  STL [R1+0x11c], R6 ;  /* 0x00011c0601007387 */ /* 0x0007e20000100800 */
[----:B-1----:R-:W-:-:S02]  /*1920*/  SHF.R.S32.HI R3, RZ, 0x1f, R24 ;  /* 0x0000001fff037819 */ /* 0x002fc40000011418 */
[----:B------:R-:W-:Y:S01]  /*1930*/  LEA R172, R172, 0x18100, 0x1 ;  /* 0x00018100acac7811 */ /* 0x000fe200078e08ff */
[----:B------:R-:W-:Y:S01]  /*1940*/  STL [R1+0xac], R20 ;  /* 0x0000ac1401007387 */ /* 0x000fe20000100800 */
[----:B------:R-:W-:Y:S02]  /*1950*/  LEA R178, R178, 0x100, 0x1 ;  /* 0x00000100b2b27811 */ /* 0x000fe400078e08ff */
[----:B------:R-:W-:Y:S01]  /*1960*/  LOP3.LUT R212, R2, 0xfffffff8, RZ, 0xc0, !PT ;  /* 0xfffffff802d47812 */ /* 0x000fe200078ec0ff */
[----:B------:R1:W-:Y:S01]  /*1970*/  STL [R1+0x120], R3 ;  /* 0x0001200301007387 */ /* 0x0003e20000100800 */
[----:B------:R-:W-:Y:S01]  /*1980*/  IADD3 R2, R30, 0xb8, RZ ;  /* 0x000000b81e027810 */ /* 0x000fe20007ffe0ff */
[----:B------:R-:W-:Y:S01]  /*1990*/  IMAD.IADD R173, R172, 0x1, R176 ;  /* 0x00000001acad7824 */ /* 0x000fe200078e02b0 */
[----:B------:R-:W-:Y:S01]  /*19a0*/  IADD3 R9, R30, 0x98, RZ ;  /* 0x000000981e097810 */ /* 0x000fe20007ffe0ff */
[----:B------:R-:W-:Y:S01]  /*19b0*/  IMAD.IADD R244, R176, 0x1, R178 ;  /* 0x00000001b0f47824 */ /* 0x000fe200078e02b2 */
[----:B--2---:R-:W-:Y:S01]  /*19c0*/  SHF.R.S32.HI R5, RZ, 0x1f, R22 ;  /* 0x0000001fff057819 */ /* 0x004fe20000011416 */
[----:B------:R2:W-:Y:S01]  /*19d0*/  STL [R1+0x7c], R2 ;  /* 0x00007c0201007387 */ /* 0x0005e20000100800 */
[----:B------:R-:W-:Y:S01]  /*19e0*/  IADD3 R8, R30, 0xa0, RZ ;  /* 0x000000a01e087810 */ /* 0x000fe20007ffe0ff */
[----:B------:R-:W-:Y:S01]  /*19f0*/  IMAD.IADD R179, R0, 0x1, R178 ;  /* 0x0000000100b37824 */ /* 0x000fe200078e02b2 */
[----:B------:R-:W-:Y:S01]  /*1a00*/  IADD3 R4, R30, 0xb0, RZ ;  /* 0x000000b01e047810 */ /* 0x000fe20007ffe0ff */
[----:B------:R4:W-:Y:S01]  /*1a10*/  STL [R1+0x118], R5 ;  /* 0x0001180501007387 */ /* 0x0009e20000100800 */
[--C-:B------:R-:W-:Y:S01]  /*1a20*/  IMAD.IADD R175, R172, 0x1, R0.reuse ;  /* 0x00000001acaf7824 */ /* 0x100fe200078e0200 */
[----:B------:R-:W-:Y:S01]  /*1a30*/  IADD3 R207, R106, 0x60, RZ ;  /* 0x000000606acf7810 */ /* 0x000fe20007ffe0ff */
[----:B------:R-:W-:Y:S01]  /*1a40*/  IMAD.IADD R174, R173, 0x1, R0 ;  /* 0x00000001adae7824 */ /* 0x000fe200078e0200 */
[----:B------:R-:W-:Y:S01]  /*1a50*/  STL [R1+0xa8], R19 ;  /* 0x0000a81301007387 */ /* 0x000fe20000100800 */
[----:B------:R-:W-:Y:S01]  /*1a60*/  IMAD.IADD R0, R0, 0x1, R244 ;  /* 0x0000000100007824 */ /* 0x000fe200078e02f4 */
[----:B------:R-:W-:Y:S01]  /*1a70*/  IADD3 R206, R106, 0x80, RZ ;  /* 0x000000806ace7810 */ /* 0x000fe20007ffe0ff */
[----:B------:R-:W-:Y:S01]  /*1a80*/  IMAD.IADD R250, R176, 0x1, R179 ;  /* 0x00000001b0fa7824 */ /* 0x000fe200078e02b3 */
[----:B---3--:R-:W-:Y:S01]  /*1a90*/  SHF.R.S32.HI R6, RZ, 0x1f, R20 ;  /* 0x0000001fff067819 */ /* 0x008fe20000011414 */
[----:B------:R-:W-:Y:S01]  /*1aa0*/  STL [R1+0x74], R18 ;  /* 0x0000741201007387 */ /* 0x000fe20000100800 */
[----:B------:R-:W-:-:S02]  /*1ab0*/  IADD3 R205, R106, 0xa0, RZ ;  /* 0x000000a06acd7810 */ /* 0x000fc40007ffe0ff */
[C---:B------:R-:W-:Y:S01]  /*1ac0*/  IADD3 R240, R238.reuse, 0x40, RZ ;  /* 0x00000040eef07810 */ /* 0x040fe20007ffe0ff */
[----:B------:R3:W-:Y:S01]  /*1ad0*/  STL [R1+0x110], R6 ;  /* 0x0001100601007387 */ /* 0x0007e20000100800 */
[----:B------:R-:W-:Y:S02]  /*1ae0*/  IADD3 R241, R238, 0x80, RZ ;  /* 0x00000080eef17810 */ /* 0x000fe40007ffe0ff */
[----:B-1----:R-:W-:Y:S01]  /*1af0*/  SHF.R.S32.HI R3, RZ, 0x1f, R21 ;  /* 0x0000001fff037819 */ /* 0x002fe20000011415 */
[----:B------:R-:W-:Y:S01]  /*1b00*/  STL [R1+0xa4], R17 ;  /* 0x0000a41101007387 */ /* 0x000fe20000100800 */
[----:B------:R-:W-:Y:S02]  /*1b10*/  SHF.R.S32.HI R239, RZ, 0x1f, R238 ;  /* 0x0000001fffef7819 */ /* 0x000fe400000114ee */
[----:B------:R-:W-:Y:S01]  /*1b20*/  SHF.R.S32.HI R232, RZ, 0x1f, R106 ;  /* 0x0000001fffe87819 */ /* 0x000fe2000001146a */
[----:B------:R1:W-:Y:S01]  /*1b30*/  STL [R1+0x114], R3 ;  /* 0x0001140301007387 */ /* 0x0003e20000100800 */
[----:B--2---:R-:W-:-:S02]  /*1b40*/  SHF.R.S32.HI R2, RZ, 0x1f, R2 ;  /* 0x0000001fff027819 */ /* 0x004fc40000011402 */
[----:B------:R-:W-:Y:S01]  /*1b50*/  SHF.R.S32.HI R237, RZ, 0x1f, R207 ;  /* 0x0000001fffed7819 */ /* 0x000fe200000114cf */
[----:B------:R-:W-:Y:S01]  /*1b60*/  STL [R1+0xa0], R16 ;  /* 0x0000a01001007387 */ /* 0x000fe20000100800 */
[----:B----4-:R-:W-:Y:S02]  /*1b70*/  SHF.R.S32.HI R5, RZ, 0x1f, R19 ;  /* 0x0000001fff057819 */ /* 0x010fe40000011413 */
[----:B------:R-:W-:Y:S01]  /*1b80*/  SHF.R.S32.HI R236, RZ, 0x1f, R206 ;  /* 0x0000001fffec7819 */ /* 0x000fe200000114ce */
[----:B------:R-:W-:Y:S01]  /*1b90*/  STL [R1+0x9c], R15 ;  /* 0x00009c0f01007387 */ /* 0x000fe20000100800 */
[----:B------:R-:W-:Y:S02]  /*1ba0*/  SHF.R.S32.HI R235, RZ, 0x1f, R205 ;  /* 0x0000001fffeb7819 */ /* 0x000fe400000114cd */
[----:B------:R-:W-:Y:S01]  /*1bb0*/  SHF.R.S32.HI R246, RZ, 0x1f, R240 ;  /* 0x0000001ffff67819 */ /* 0x000fe200000114f0 */
[----:B------:R2:W-:Y:S01]  /*1bc0*/  STL [R1+0x10c], R5 ;  /* 0x00010c0501007387 */ /* 0x0005e20000100800 */
[----:B------:R-:W-:-:S02]  /*1bd0*/  SHF.R.S32.HI R245, RZ, 0x1f, R241 ;  /* 0x0000001ffff57819 */ /* 0x000fc400000114f1 */
[C---:B------:R-:W-:Y:S01]  /*1be0*/  IADD3 R11, R111.reuse, 0xc100, RZ ;  /* 0x0000c1006f0b7810 */ /* 0x040fe20007ffe0ff */
[----:B------:R-:W-:Y:S01]  /*1bf0*/  STL [R1+0x98], R14 ;  /* 0x0000980e01007387 */ /* 0x000fe20000100800 */
[----:B---3--:R-:W-:Y:S02]  /*1c00*/  SHF.R.S32.HI R6, RZ, 0x1f, R17 ;  /* 0x0000001fff067819 */ /* 0x008fe40000011411 */
[----:B------:R-:W-:Y:S01]  /*1c10*/  IADD3 R10, R111, 0x100, RZ ;  /* 0x000001006f0a7810 */ /* 0x000fe20007ffe0ff */
[----:B------:R-:W-:Y:S01]  /*1c20*/  STL [R1+0x94], R13 ;  /* 0x0000940d01007387 */ /* 0x000fe20000100800 */
[----:B------:R-:W-:Y:S02]  /*1c30*/  SHF.R.S32.HI R234, RZ, 0x1f, R213 ;  /* 0x0000001fffea7819 */ /* 0x000fe400000114d5 */
[----:B------:R-:W-:Y:S01]  /*1c40*/  SHF.R.S32.HI R233, RZ, 0x1f, R212 ;  /* 0x0000001fffe97819 */ /* 0x000fe200000114d4 */
[----:B------:R3:W-:Y:S01]  /*1c50*/  STL [R1+0x104], R6 ;  /* 0x0001040601007387 */ /* 0x0007e20000100800 */
[----:B-1----:R-:W-:-:S03]  /*1c60*/  SHF.R.S32.HI R3, RZ, 0x1f, R18 ;  /* 0x0000001fff037819 */ /* 0x002fc60000011412 */
[----:B------:R-:W-:Y:S04]  /*1c70*/  STL [R1+0x90], R12 ;  /* 0x0000900c01007387 */ /* 0x000fe80000100800 */
[----:B------:R1:W-:Y:S04]  /*1c80*/  STL [R1+0x108], R3 ;  /* 0x0001080301007387 */ /* 0x0003e80000100800 */
[----:B------:R-:W-:Y:S01]  /*1c90*/  STL [R1+0x8c], R9 ;  /* 0x00008c0901007387 */ /* 0x000fe20000100800 */
[----:B--2---:R-:W-:-:S03]  /*1ca0*/  SHF.R.S32.HI R5, RZ, 0x1f, R16 ;  /* 0x0000001fff057819 */ /* 0x004fc60000011410 */
[----:B------:R-:W-:Y:S04]  /*1cb0*/  STL [R1+0x88], R8 ;  /* 0x0000880801007387 */ /* 0x000fe80000100800 */
[----:B------:R2:W-:Y:S04]  /*1cc0*/  STL [R1+0x100], R5 ;  /* 0x0001000501007387 */ /* 0x0005e80000100800 */
[----:B------:R-:W-:Y:S01]  /*1cd0*/  STL [R1+0x84], R7 ;  /* 0x0000840701007387 */ /* 0x000fe20000100800 */
[----:B---3--:R-:W-:-:S03]  /*1ce0*/  SHF.R.S32.HI R6, RZ, 0x1f, R14 ;  /* 0x0000001fff067819 */ /* 0x008fc6000001140e */
[----:B------:R-:W-:Y:S04]  /*1cf0*/  STL [R1+0x80], R4 ;  /* 0x0000800401007387 */ /* 0x000fe80000100800 */
[----:B------:R3:W-:Y:S01]  /*1d00*/  STL [R1+0xf8], R6 ;  /* 0x0000f80601007387 */ /* 0x0007e20000100800 */
[----:B-1----:R-:W-:-:S03]  /*1d10*/  SHF.R.S32.HI R3, RZ, 0x1f, R15 ;  /* 0x0000001fff037819 */ /* 0x002fc6000001140f */
[----:B------:R-:W-:Y:S04]  /*1d20*/  STL [R1+0xdc], R2 ;  /* 0x0000dc0201007387 */ /* 0x000fe80000100800 */
[----:B------:R1:W-:Y:S04]  /*1d30*/  STL [R1+0xfc], R3 ;  /* 0x0000fc0301007387 */ /* 0x0003e80000100800 */
[----:B------:R-:W-:Y:S01]  /*1d40*/  STL [R1+0xd8], R0 ;  /* 0x0000d80001007387 */ /* 0x000fe20000100800 */
[----:B--2---:R-:W-:-:S05]  /*1d50*/  SHF.R.S32.HI R5, RZ, 0x1f, R13 ;  /* 0x0000001fff057819 */ /* 0x004fca000001140d */
[----:B------:R2:W-:Y:S01]  /*1d60*/  STL [R1+0xf4], R5 ;  /* 0x0000f40501007387 */ /* 0x0005e20000100800 */
[----:B---3--:R-:W-:-:S05]  /*1d70*/  SHF.R.S32.HI R6, RZ, 0x1f, R9 ;  /* 0x0000001fff067819 */ /* 0x008fca0000011409 */
[----:B------:R-:W-:Y:S01]  /*1d80*/  STL [R1+0xec], R6 ;  /* 0x0000ec0601007387 */ /* 0x000fe20000100800 */
[----:B-1----:R-:W-:-:S05]  /*1d90*/  SHF.R.S32.HI R3, RZ, 0x1f, R12 ;  /* 0x0000001fff037819 */ /* 0x002fca000001140c */
[----:B------:R1:W-:Y:S01]  /*1da0*/  STL [R1+0xf0], R3 ;  /* 0x0000f00301007387 */ /* 0x0003e20000100800 */
[----:B--2---:R-:W-:-:S05]  /*1db0*/  SHF.R.S32.HI R5, RZ, 0x1f, R8 ;  /* 0x0000001fff057819 */ /* 0x004fca0000011408 */
[----:B------:R-:W-:Y:S01]  /*1dc0*/  STL [R1+0xe8], R5 ;  /* 0x0000e80501007387 */ /* 0x000fe20000100800 */
[----:B-1----:R-:W-:-:S05]  /*1dd0*/  SHF.R.S32.HI R3, RZ, 0x1f, R7 ;  /* 0x0000001fff037819 */ /* 0x002fca0000011407 */
[----:B------:R1:W-:Y:S02]  /*1de0*/  STL [R1+0xe4], R3 ;  /* 0x0000e40301007387 */ /* 0x0003e40000100800 */
[----:B-1----:R-:W-:-:S05]  /*1df0*/  SHF.R.S32.HI R3, RZ, 0x1f, R4 ;  /* 0x0000001fff037819 */ /* 0x002fca0000011404 */
[----:B------:R1:W-:Y:S02]  /*1e00*/  STL [R1+0xe0], R3 ;  /* 0x0000e00301007387 */ /* 0x0003e40000100800 */
.L_x_2457:
[----:B------:R-:W-:Y:S01]  /*1e10*/  ISETP.NE.U32.AND P0, PT, RZ, c[0x0][0x370], PT ;  /* 0x0000dc00ff007a0c */ /* 0x000fe20003f05070 */
[----:B------:R-:W-:Y:S01]  /*1e20*/  IMAD.MOV.U32 R18, RZ, RZ, 0x4 ;  /* 0x00000004ff127424 */ /* 0x000fe200078e00ff */
[----:B------:R-:W-:Y:S01]  /*1e30*/  ISETP.NE.U32.AND P4, PT, RZ, c[0x0][0x358], PT ;  /* 0x0000d600ff007a0c */ /* 0x000fe20003f85070 */
[----:B------:R-:W-:Y:S01]  /*1e40*/  IMAD.MOV.U32 R0, RZ, RZ, RZ ;  /* 0x000000ffff007224 */ /* 0x000fe200078e00ff */
        /* <DEDUP_REMOVED lines=9> */
[----:B-1----:R-:W-:-:S05]  /*1ee0*/  @P0 IMAD.WIDE R2, R231, R18, c[0x0][0x370] ;  /* 0x0000dc00e7020625 */ /* 0x002fca00078e0212 */
        /* <DEDUP_REMOVED lines=15> */
[----:B------:R1:W5:Y:S02]  /*1fe0*/  @P1 LDG.E R15, [R12.64] ;  /* 0x0000000a0c0f1981 */ /* 0x000364000c1e1900 */
[----:B------:R-:W-:Y:S02]  /*1ff0*/  IMAD.U32 R27, RZ, RZ, UR4 ;  /* 0x00000004ff1b7e24 */ /* 0x000fe4000f8e00ff */
[----:B------:R-:W-:Y:S02]  /*2000*/  IMAD.MOV.U32 R200, RZ, RZ, c[0x0][0x228] ;  /* 0x00008a00ffc87624 */ /* 0x000fe400078e00ff */
[----:B-1----:R-:W-:-:S05]  /*2010*/  IMAD.U32 R12, RZ, RZ, UR7 ;  /* 0x00000007ff0c7e24 */ /* 0x002fca000f8e00ff */
[----:B------:R-:W-:-:S04]  /*2020*/  IADD3 R144, P0, R12, 0x48, RZ ;  /* 0x000000480c907810 */ /* 0x000fc80007f1e0ff */
        /* <DEDUP_REMOVED lines=15> */
.L_x_2257:
[----:B-----5:R1:W-:Y:S01]  /*2120*/  STL [R1+0x58], R15 ;  /* 0x0000580f01007387 */ /* 0x0203e20000100800 */
[----:B------:R-:W-:-:S04]  /*2130*/  ISETP.NE.U32.AND P0, PT, RZ, c[0x0][0x368], PT ;  /* 0x0000da00ff007a0c */ /* 0x000fc80003f05070 */
[----:B------:R-:W-:-:S13]  /*2140*/  ISETP.NE.AND.EX P0, PT, RZ, c[0x0][0x36c], PT, P0 ;  /* 0x0000db00ff007a0c */ /* 0x000fda0003f05300 */
[----:B------:R-:W-:Y:S05]  /*2150*/  @!P0 BRA `(.L_x_2258) ;  /* 0x0000003000008947 */ /* 0x000fea0003800000 */
[----:B------:R-:W-:-:S05]  /*2160*/  IMAD.WIDE R4, R231, R18, c[0x0][0x368] ;  /* 0x0000da00e7047625 */ /* 0x000fca00078e0212 */
[----:B------:R2:W5:Y:S01]  /*2170*/  LDG.E R27, [R4.64] ;  /* 0x0000000a041b7981 */ /* 0x000562000c1e1900 */
[----:B------:R-:W-:Y:S05]  /*2180*/  BRA `(.L_x_2259) ;  /* 0x0000004000007947 */ /* 0x000fea0003800000 */
.L_x_2258:
[----:B------:R-:W-:Y:S05]  /*2190*/  @!P3 BRA `(.L_x_2259) ;  /* 0x000000300000b947 */ /* 0x000fea0003800000 */
[----:B------:R2:W4:Y:S04]  /*21a0*/  LDG.E R6, [R4.64] ;  /* 0x0000000a04067981 */ /* 0x000528000c1e1900 */
[----:B--2---:R-:W4:Y:S02]  /*21b0*/  LDG.E R4, [R4.64+0x4] ;  /* 0x0000040a04047981 */ /* 0x004f24000c1e1900 */
[----:B----4-:R-:W-:Y:S02]  /*21c0*/  IADD3 R27, -R6, R4, RZ ;  /* 0x00000004061b7210 */ /* 0x010fe40007ffe1ff */
.L_x_2259:
[----:B------:R-:W-:Y:S01]  /*21d0*/  ISETP.NE.U32.AND P0, PT, RZ, c[0x0][0x378], PT ;  /* 0x0000de00ff007a0c */ /* 0x000fe20003f05070 */
[----:B------:R-:W4:Y:S03]  /*21e0*/  LDL R6, [R1+0xd0] ;  /* 0x0000d00001067983 */ /* 0x000f260000100800 */
[----:B------:R-:W-:Y:S01]  /*21f0*/  ISETP.NE.AND.EX P0, PT, RZ, c[0x0][0x37c], PT, P0 ;  /* 0x0000df00ff007a0c */ /* 0x000fe20003f05300 */
[----:B--23--:R2:W3:Y:S01]  /*2200*/  @P4 LDG.E R5, [R2.64] ;  /* 0x0000000a02054981 */ /* 0x00c4e2000c1e1900 */
[----:B-----5:R-:W-:-:S03]  /*2210*/  IMAD.MOV.U32 R25, RZ, RZ, R27 ;  /* 0x000000ffff197224 */ /* 0x020fc600078e001b */
[----:B------:R2:W3:Y:S08]  /*2220*/  @P4 LDG.E R4, [R2.64+0x4] ;  /* 0x0000040a02044981 */ /* 0x0004f0000c1e1900 */
[----:B--2---:R-:W-:-:S05]  /*2230*/  @P0 IMAD.WIDE R2, R231, R18, c[0x0][0x378] ;  /* 0x0000de00e7020625 */ /* 0x004fca00078e0212 */
[----:B------:R2:W3:Y:S01]  /*2240*/  @P0 LDG.E R25, [R2.64] ;  /* 0x0000000a02190981 */ /* 0x0004e2000c1e1900 */
[----:B------:R-:W-:-:S05]  /*2250*/  IMAD.IADD R14, R27, 0x1, -R0 ;  /* 0x000000011b0e7824 */ /* 0x000fca00078e0a00 */
[----:B------:R1:W-:Y:S01]  /*2260*/  STL [R1+0x5c], R14 ;  /* 0x00005c0e01007387 */ /* 0x0003e20000100800 */
[----:B--2---:R-:W-:-:S05]  /*2270*/  IMAD.MOV.U32 R2, RZ, RZ, c[0x0][0x2c4] ;  /* 0x0000b100ff027624 */ /* 0x004fca00078e00ff */
[----:B------:R-:W-:Y:S01]  /*2280*/  ISETP.NE.AND P1, PT, R2, 0x1, PT ;  /* 0x000000010200780c */ /* 0x000fe20003f25270 */
[----:B----4-:R-:W-:-:S05]  /*2290*/  IMAD.SHL.U32 R229, R6, 0x80, RZ ;  /* 0x0000008006e57824 */ /* 0x010fca00078e00ff */
[----:B------:R-:W-:Y:S01]  /*22a0*/  IADD3 R0, R229, 0x7f, RZ ;  /* 0x0000007fe5007810 */ /* 0x000fe20007ffe0ff */
[----:B---3--:R-:W-:Y:S02]  /*22b0*/  @P4 IMAD.IADD R200, R4, 0x1, -R5 ;  /* 0x0000000104c84824 */ /* 0x008fe400078e0a05 */
[----:B------:R-:W-:Y:S02]  /*22c0*/  IMAD.MOV.U32 R5, RZ, RZ, c[0x0][0x32c] ;  /* 0x0000cb00ff057624 */ /* 0x000fe400078e00ff */
[----:B------:R-:W-:Y:S02]  /*22d0*/  IMAD.IADD R201, R14, 0x1, R200 ;  /* 0x000000010ec97824 */ /* 0x000fe400078e02c8 */
[----:B------:R-:W-:Y:S01]  /*22e0*/  @P1 IMAD.HI.U32 R3, R0, c[0x0][0x2c8], RZ ;  /* 0x0000b20000031a27 */ /* 0x000fe200078e00ff */
[----:B------:R-:W-:Y:S02]  /*22f0*/  ISETP.GE.AND P2, PT, R5, 0x1, PT ;  /* 0x000000010500780c */ /* 0x000fe40003f46270 */
[----:B------:R1:W-:Y:S01]  /*2300*/  STL.64 [R1+0x60], R200 ;  /* 0x000060c801007387 */ /* 0x0003e20000100a00 */
[----:B------:R-:W-:-:S02]  /*2310*/  IADD3 R2, R201, 0x3f, RZ ;  /* 0x0000003fc9027810 */ /* 0x000fc40007ffe0ff */
[----:B------:R-:W-:Y:S02]  /*2320*/  @P1 SHF.R.U32.HI R0, RZ, c[0x0][0x2cc], R3 ;  /* 0x0000b300ff001a19 */ /* 0x000fe40000011603 */
[----:B------:R-:W-:Y:S02]  /*2330*/  SHF.R.S32.HI R3, RZ, 0x1f, R2 ;  /* 0x0000001fff037819 */ /* 0x000fe40000011402 */
[----:B------:R-:W-:Y:S02]  /*2340*/  IADD3 R0, R0, 0x1, R201 ;  /* 0x0000000100007810 */ /* 0x000fe40007ffe0c9 */
[----:B------:R-:W-:-:S03]  /*2350*/  LEA.HI R2, R3, R2, RZ, 0x6 ;  /* 0x0000000203027211 */ /* 0x000fc600078f30ff */
[----:B------:R-:W-:Y:S01]  /*2360*/  IMAD.IADD R3, R0, 0x1, -R15 ;  /* 0x0000000100037824 */ /* 0x000fe200078e0a0f */
[----:B------:R-:W-:-:S04]  /*2370*/  SHF.R.S32.HI R16, RZ, 0x6, R2 ;  /* 0x00000006ff107819 */ /* 0x000fc80000011402 */
[----:B------:R-:W-:Y:S01]  /*2380*/  IADD3 R2, R3, c[0x0][0x328], RZ ;  /* 0x0000ca0003027a10 */ /* 0x000fe20007ffe0ff */
[----:B------:R1:W-:Y:S01]  /*2390*/  STL [R1+0x68], R25 ;  /* 0x0000681901007387 */ /* 0x0003e20000100800 */
        /* <DEDUP_REMOVED lines=11> */
.L_x_2262:
[----:B------:R-:W-:-:S13]  /*2450*/  ISETP.NE.AND P0, PT, R5, 0x1, PT ;  /* 0x000000010500780c */ /* 0x000fda0003f05270 */
[----:B------:R-:W-:-:S05]  /*2460*/  @P0 IMAD.HI.U32 R3, R0, c[0x0][0x330], RZ ;  /* 0x0000cc0000030a27 */ /* 0x000fca00078e00ff */
[----:B------:R-:W-:Y:S02]  /*2470*/  @P0 SHF.R.U32.HI R0, RZ, c[0x0][0x334], R3 ;  /* 0x0000cd00ff000a19 */ /* 0x000fe40000011603 */
.L_x_2263:
[----:B------:R-:W-:Y:S05]  /*2480*/  BSYNC B0 ;  /* 0x0000000000007941 */ /* 0x000fea0003800000 */
.L_x_2261:
[----:B------:R-:W-:-:S05]  /*2490*/  IMAD R0, R0, R5, c[0x0][0x32c] ;  /* 0x0000cb0000007624 */ /* 0x000fca00078e0205 */
[----:B------:R-:W-:-:S04]  /*24a0*/  IMNMX R2, R2, R0, PT ;  /* 0x0000000002027217 */ /* 0x000fc80003800200 */
.L_x_2260:
        /* <DEDUP_REMOVED lines=20> */
.L_x_2266:
[----:B------:R-:W-:-:S13]  /*25f0*/  ISETP.NE.AND P0, PT, R5, 0x1, PT ;  /* 0x000000010500780c */ /* 0x000fda0003f05270 */
[----:B------:R-:W-:-:S05]  /*2600*/  @P0 IMAD.HI.U32 R3, R0, c[0x0][0x330], RZ ;  /* 0x0000cc0000030a27 */ /* 0x000fca00078e00ff */
[----:B------:R-:W-:Y:S02]  /*2610*/  @P0 SHF.R.U32.HI R0, RZ, c[0x0][0x334], R3 ;  /* 0x0000cd00ff000a19 */ /* 0x000fe40000011603 */
.L_x_2267:
[----:B------:R-:W-:Y:S05]  /*2620*/  BSYNC B0 ;  /* 0x0000000000007941 */ /* 0x000fea0003800000 */
.L_x_2265:
[----:B------:R-:W-:-:S05]  /*2630*/  IMAD R0, R0, c[0x0][0x32c], RZ ;  /* 0x0000cb0000007a24 */ /* 0x000fca00078e02ff */
[----:B------:R-:W-:-:S04]  /*2640*/  IMNMX R2, R2, R0, !PT ;  /* 0x0000000002027217 */ /* 0x000fc80007800200 */
.L_x_2264:
[----:B------:R-:W-:Y:S01]  /*2650*/  SHF.R.S32.HI R6, RZ, 0x1f, R2 ;  /* 0x0000001fff067819 */ /* 0x000fe20000011402 */
[----:B------:R-:W-:Y:S01]  /*2660*/  BSSY B0, `(.L_x_2268) ;  /* 0x0000029000007945 */ /* 0x000fe20003800000 */
[----:B------:R-:W-:Y:S02]  /*2670*/  LOP3.LUT R19, R9, 0xff, RZ, 0xc0, !PT ;  /* 0x000000ff09137812 */ /* 0x000fe400078ec0ff */
[----:B------:R-:W-:Y:S01]  /*2680*/  LEA.HI R6, R6, R2, RZ, 0x6 ;  /* 0x0000000206067211 */ /* 0x000fe200078f30ff */
[----:B------:R-:W-:Y:S01]  /*2690*/  IMAD.MOV.U32 R2, RZ, RZ, RZ ;  /* 0x000000ffff027224 */ /* 0x000fe200078e00ff */
[----:B------:R-:W-:Y:S01]  /*26a0*/  SHF.R.U32.HI R251, RZ, 0x10, R9 ;  /* 0x00000010fffb7819 */ /* 0x000fe20000011609 */
[----:B------:R2:W-:Y:S01]  /*26b0*/  STL [R1+0x70], R19 ;  /* 0x0000701301007387 */ /* 0x0005e20000100800 */
[----:B------:R-:W-:-:S04]  /*26c0*/  SHF.R.S32.HI R6, RZ, 0x6, R6 ;  /* 0x00000006ff067819 */ /* 0x000fc80000011406 */
[----:B------:R-:W-:-:S04]  /*26d0*/  IMNMX R6, RZ, R6, !PT ;  /* 0x00000006ff067217 */ /* 0x000fc80007800200 */
[----:B------:R-:W-:-:S13]  /*26e0*/  ISETP.GT.AND P0, PT, R8, R6, PT ;  /* 0x000000060800720c */ /* 0x000fda0003f04270 */
[----:B------:R-:W-:Y:S05]  /*26f0*/  @!P0 BRA `(.L_x_2269) ;  /* 0x000001f000008947 */ /* 0x000fea0003800000 */
[----:B------:R-:W-:-:S04]  /*2700*/  ISETP.NE.AND P0, PT, R251, RZ, PT ;  /* 0x000000fffb00720c */ /* 0x000fc80003f05270 */
[----:B------:R-:W-:-:S04]  /*2710*/  SEL R0, R251, c[0x0][0x338], P0 ;  /* 0x0000ce00fb007a07 */ /* 0x000fc80000000000 */
[----:B------:R-:W-:Y:S02]  /*2720*/  IABS R3, R0 ;  /* 0x0000000000037213 */ /* 0x000fe40000000000 */
[----:B------:R-:W-:Y:S02]  /*2730*/  IADD3 R7, R0, -0x1, R8 ;  /* 0xffffffff00077810 */ /* 0x000fe40007ffe008 */
[----:B------:R-:W3:Y:S03]  /*2740*/  I2F.RP R4, R3 ;  /* 0x0000000300047306 */ /* 0x000ee60000209400 */
[----:B------:R-:W-:-:S05]  /*2750*/  IMAD.IADD R7, R7, 0x1, -R6 ;  /* 0x0000000107077824 */ /* 0x000fca00078e0a06 */
[----:B------:R-:W-:Y:S02]  /*2760*/  IABS R13, R7 ;  /* 0x00000007000d7213 */ /* 0x000fe40000000000 */
[----:B------:R-:W-:-:S04]  /*2770*/  LOP3.LUT R7, R7, R0, RZ, 0x3c, !PT ;  /* 0x0000000007077212 */ /* 0x000fc800078e3cff */
[----:B------:R-:W-:Y:S01]  /*2780*/  ISETP.GE.AND P1, PT, R7, RZ, PT ;  /* 0x000000ff0700720c */ /* 0x000fe20003f26270 */
[----:B---3--:R-:W3:Y:S02]  /*2790*/  MUFU.RCP R4, R4 ;  /* 0x0000000400047308 */ /* 0x008ee40000001000 */
[----:B---3--:R-:W-:-:S06]  /*27a0*/  IADD3 R4, R4, 0xffffffe, RZ ;  /* 0x0ffffffe04047810 */ /* 0x008fcc0007ffe0ff */
[----:B------:R-:W3:Y:S02]  /*27b0*/  F2I.FTZ.U32.TRUNC.NTZ R5, R4 ;  /* 0x0000000400057305 */ /* 0x000ee4000021f000 */
[----:B---3--:R-:W-:Y:S02]  /*27c0*/  IMAD.MOV R2, RZ, RZ, -R5 ;  /* 0x000000ffff027224 */ /* 0x008fe400078e0a05 */
        /* <DEDUP_REMOVED lines=18> */
.L_x_2269:
[----:B------:R-:W-:Y:S05]  /*28f0*/  BSYNC B0 ;  /* 0x0000000000007941 */ /* 0x000fea0003800000 */
.L_x_2268:
[----:B------:R-:W-:-:S04]  /*2900*/  IMAD R0, R19, R2, R6 ;  /* 0x0000000213007224 */ /* 0x000fc800078e0206 */
[C---:B------:R-:W-:Y:S02]  /*2910*/  IMAD.IADD R2, R0.reuse, 0x1, R2 ;  /* 0x0000000100027824 */ /* 0x040fe400078e0202 */
[----:B------:R-:W-:-:S03]  /*2920*/  IMAD R0, R0, 0x40, -R14 ;  /* 0x0000004000007824 */ /* 0x000fc600078e0a0e */
[----:B------:R-:W-:Y:S02]  /*2930*/  IMNMX R2, R8, R2, PT ;  /* 0x0000000208027217 */ /* 0x000fe40003800200 */
[----:B------:R-:W-:-:S03]  /*2940*/  IMNMX R0, RZ, R0, !PT ;  /* 0x00000000ff007217 */ /* 0x000fc60007800200 */
[----:B------:R-:W-:Y:S01]  /*2950*/  IMAD R2, R2, 0x40, -R14 ;  /* 0x0000004002027824 */ /* 0x000fe200078e0a0e */
[----:B------:R-:W-:-:S04]  /*2960*/  SHF.R.U32.HI R31, RZ, 0x6, R0 ;  /* 0x00000006ff1f7819 */ /* 0x000fc80000011600 */
[----:B------:R-:W-:Y:S01]  /*2970*/  IMNMX R2, R2, R200, PT ;  /* 0x000000c802027217 */ /* 0x000fe20003800200 */
[----:B------:R-:W-:-:S03]  /*2980*/  IMAD.MOV.U32 R6, RZ, RZ, R31 ;  /* 0x000000ffff067224 */ /* 0x000fc600078e001f */
[----:B------:R-:W-:-:S13]  /*2990*/  ISETP.GT.AND P0, PT, R2, R0, PT ;  /* 0x000000000200720c */ /* 0x000fda0003f04270 */
[----:B------:R-:W-:-:S04]  /*29a0*/  @P0 IADD3 R2, R2, 0x3f, RZ ;  /* 0x0000003f02020810 */ /* 0x000fc80007ffe0ff */
        /* <DEDUP_REMOVED lines=8> */
[----:B--2---:R2:W3:Y:S01]  /*2a30*/  @P5 LDG.E R19, [R2.64] ;  /* 0x0000000a02135981 */ /* 0x0044e2000c1e1900 */
[----:B------:R-:W-:Y:S01]  /*2a40*/  SHF.R.S32.HI R18, RZ, 0x1f, R231 ;  /* 0x0000001fff127819 */ /* 0x000fe200000114e7 */
[----:B------:R-:W-:Y:S01]  /*2a50*/  IMAD.MOV.U32 R29, RZ, RZ, 0x6 ;  /* 0x00000006ff1d7424 */ /* 0x000fe200078e00ff */
[----:B------:R-:W-:Y:S01]  /*2a60*/  LOP3.LUT R129, R230, 0xffff, RZ, 0xc0, !PT ;  /* 0x0000ffffe6817812 */ /* 0x000fe200078ec0ff */
[----:B------:R-:W-:Y:S01]  /*2a70*/  IMAD.MOV.U32 R139, RZ, RZ, 0x5 ;  /* 0x00000005ff8b7424 */ /* 0x000fe200078e00ff */
[----:B------:R-:W-:Y:S01]  /*2a80*/  SEL R7, R18, RZ, !P4 ;  /* 0x000000ff12077207 */ /* 0x000fe20006000000 */
[----:B------:R-:W-:Y:S01]  /*2a90*/  IMAD.IADD R133, R28, 0x1, R27 ;  /* 0x000000011c857824 */ /* 0x000fe200078e021b */
[----:B-1----:R-:W-:Y:S01]  /*2aa0*/  IADD3 R14, R6, -0x1, RZ ;  /* 0xffffffff060e7810 */ /* 0x002fe20007ffe0ff */
[----:B------:R-:W-:Y:S01]  /*2ab0*/  IMAD.WIDE.U32 R4, R129, c[0x0][0x240], R238 ;  /* 0x0000900081047a25 */ /* 0x000fe200078e00ee */
[----:B------:R-:W-:Y:S02]  /*2ac0*/  SEL R0, R231, RZ, !P4 ;  /* 0x000000ffe7007207 */ /* 0x000fe40006000000 */
[----:B------:R-:W-:Y:S01]  /*2ad0*/  LOP3.LUT R211, R211, 0xfffffffe, RZ, 0xc0, !PT ;  /* 0xfffffffed3d37812 */ /* 0x000fe200078ec0ff */
[C---:B------:R-:W-:Y:S01]  /*2ae0*/  IMAD R8, R7.reuse, c[0x0][0x248], RZ ;  /* 0x0000920007087a24 */ /* 0x040fe200078e02ff */
[----:B------:R-:W-:Y:S01]  /*2af0*/  SHF.R.S32.HI R23, RZ, 0x1f, R214 ;  /* 0x0000001fff177819 */ /* 0x000fe200000114d6 */
[----:B------:R-:W-:Y:S01]  /*2b00*/  IMAD R7, R7, c[0x0][0x268], RZ ;  /* 0x00009a0007077a24 */ /* 0x000fe200078e02ff */
[----:B------:R-:W-:Y:S01]  /*2b10*/  SHF.R.S32.HI R109, RZ, 0x1f, R108 ;  /* 0x0000001fff6d7819 */ /* 0x000fe2000001146c */
[----:B------:R-:W-:-:S02]  /*2b20*/  IMAD R13, R14, -0x40, -R249 ;  /* 0xffffffc00e0d7824 */ /* 0x000fc400078e0af9 */
[----:B------:R-:W-:Y:S02]  /*2b30*/  IMAD R5, R129, c[0x0][0x244], R5 ;  /* 0x0000910081057a24 */ /* 0x000fe400078e0205 */
[C---:B------:R-:W-:Y:S02]  /*2b40*/  IMAD R9, R0.reuse, c[0x0][0x26c], R7 ;  /* 0x00009b0000097a24 */ /* 0x040fe400078e0207 */
[----:B------:R-:W-:Y:S02]  /*2b50*/  IMAD.IADD R7, R13, 0x1, R200 ;  /* 0x000000010d077824 */ /* 0x000fe400078e02c8 */
[----:B------:R-:W-:Y:S01]  /*2b60*/  IMAD R12, R0, c[0x0][0x24c], R8 ;  /* 0x00009300000c7a24 */ /* 0x000fe200078e0208 */
[----:B------:R-:W-:Y:S01]  /*2b70*/  SHF.R.S32.HI R8, RZ, 0x1f, R17 ;  /* 0x0000001fff087819 */ /* 0x000fe20000011411 */
[----:B--2---:R-:W-:Y:S01]  /*2b80*/  IMAD.WIDE.U32 R2, R129, c[0x0][0x260], R238 ;  /* 0x0000980081027a25 */ /* 0x004fe200078e00ee */
[C---:B------:R-:W-:Y:S02]  /*2b90*/  ISETP.GE.AND P2, PT, R7.reuse, 0x1, PT ;  /* 0x000000010700780c */ /* 0x040fe40003f46270 */
[----:B------:R-:W-:Y:S01]  /*2ba0*/  ISETP.GE.AND P1, PT, R7, 0x21, PT ;  /* 0x000000210700780c */ /* 0x000fe20003f26270 */
[----:B------:R-:W-:-:S02]  /*2bb0*/  IMAD R3, R129, c[0x0][0x264], R3 ;  /* 0x0000990081037a24 */ /* 0x000fc400078e0203 */
[----:B------:R-:W-:-:S04]  /*2bc0*/  IMAD.WIDE.U32 R4, R0, c[0x0][0x248], R4 ;  /* 0x0000920000047a25 */ /* 0x000fc800078e0004 */
[----:B------:R-:W-:Y:S01]  /*2bd0*/  IMAD.WIDE.U32 R2, R0, c[0x0][0x268], R2 ;  /* 0x00009a0000027a25 */ /* 0x000fe200078e0002 */
[----:B------:R-:W-:-:S03]  /*2be0*/  IADD3 R0, P0, R249, R17, RZ ;  /* 0x00000011f9007210 */ /* 0x000fc60007f1e0ff */
[----:B------:R-:W-:Y:S01]  /*2bf0*/  IMAD.MOV.U32 R26, RZ, RZ, R14 ;  /* 0x000000ffff1a7224 */ /* 0x000fe200078e000e */
[----:B------:R-:W-:Y:S01]  /*2c00*/  LEA.HI.X.SX32 R7, R249, R8, 0x1, P0 ;  /* 0x00000008f9077211 */ /* 0x000fe200000f0eff */
[----:B------:R-:W-:Y:S02]  /*2c10*/  IMAD.IADD R3, R3, 0x1, R9 ;  /* 0x0000000103037824 */ /* 0x000fe400078e0209 */
[----:B------:R-:W-:Y:S01]  /*2c20*/  IMAD.IADD R5, R5, 0x1, R12 ;  /* 0x0000000105057824 */ /* 0x000fe200078e020c */
[----:B------:R-:W-:Y:S01]  /*2c30*/  ISETP.GT.AND P0, PT, R26, R31, PT ;  /* 0x0000001f1a00720c */ /* 0x000fe20003f04270 */
[----:B------:R-:W-:Y:S02]  /*2c40*/  IMAD.MOV.U32 R9, RZ, RZ, c[0x0][0x238] ;  /* 0x00008e00ff097624 */ /* 0x000fe400078e00ff */
[----:B------:R-:W-:Y:S02]  /*2c50*/  IMAD.MOV.U32 R12, RZ, RZ, c[0x0][0x258] ;  /* 0x00009600ff0c7624 */ /* 0x000fe400078e00ff */
[----:B------:R-:W-:Y:S01]  /*2c60*/  IMAD R8, R7, c[0x0][0x238], RZ ;  /* 0x00008e0007087a24 */ /* 0x000fe200078e02ff */
[-C--:B------:R-:W-:Y:S01]  /*2c70*/  SHF.L.U64.HI R140, R9, R29.reuse, c[0x0][0x23c] ;  /* 0x00008f00098c7619 */ /* 0x080fe2000001021d */
[----:B------:R-:W-:Y:S01]  /*2c80*/  IMAD R7, R7, c[0x0][0x258], RZ ;  /* 0x0000960007077a24 */ /* 0x000fe200078e02ff */
[----:B------:R-:W-:Y:S01]  /*2c90*/  SHF.L.U64.HI R141, R12, R29, c[0x0][0x25c] ;  /* 0x000097000c8d7619 */ /* 0x000fe2000001021d */
[C---:B------:R-:W-:Y:S01]  /*2ca0*/  IMAD R8, R0.reuse, c[0x0][0x23c], R8 ;  /* 0x00008f0000087a24 */ /* 0x040fe200078e0208 */
[-C--:B------:R-:W-:Y:S01]  /*2cb0*/  SHF.L.U64.HI R136, R9, R139.reuse, c[0x0][0x23c] ;  /* 0x00008f0009887619 */ /* 0x080fe2000001028b */
[----:B------:R-:W-:Y:S01]  /*2cc0*/  IMAD.WIDE.U32 R98, R0, c[0x0][0x238], R4 ;  /* 0x00008e0000627a25 */ /* 0x000fe200078e0004 */
[----:B------:R-:W-:-:S02]  /*2cd0*/  SHF.L.U64.HI R139, R12, R139, c[0x0][0x25c] ;  /* 0x000097000c8b7619 */ /* 0x000fc4000001028b */
[----:B------:R-:W-:Y:S01]  /*2ce0*/  @P0 IADD3 R16, R6, -0x2, RZ ;  /* 0xfffffffe06100810 */ /* 0x000fe20007ffe0ff */
[C---:B------:R-:W-:Y:S01]  /*2cf0*/  IMAD.WIDE.U32 R96, R0.reuse, c[0x0][0x258], R2 ;  /* 0x0000960000607a25 */ /* 0x040fe200078e0002 */
[----:B------:R-:W-:Y:S02]  /*2d00*/  SHF.R.S32.HI R2, RZ, 0x1f, R14 ;  /* 0x0000001fff027819 */ /* 0x000fe4000001140e */
[----:B------:R-:W-:Y:S01]  /*2d10*/  @P0 SHF.R.S32.HI R4, RZ, 0x1f, R16 ;  /* 0x0000001fff040819 */ /* 0x000fe20000011410 */
[----:B------:R-:W-:Y:S02]  /*2d20*/  IMAD R7, R0, c[0x0][0x25c], R7 ;  /* 0x0000970000077a24 */ /* 0x000fe400078e0207 */
[----:B------:R-:W-:Y:S02]  /*2d30*/  IMAD.SHL.U32 R142, R9, 0x40, RZ ;  /* 0x00000040098e7824 */ /* 0x000fe400078e00ff */
[----:B------:R-:W-:Y:S01]  /*2d40*/  IMAD R0, R140, R14, RZ ;  /* 0x0000000e8c007224 */ /* 0x000fe200078e02ff */
[----:B------:R-:W-:Y:S01]  /*2d50*/  IADD3 R95, R97, R7, RZ ;  /* 0x00000007615f7210 */ /* 0x000fe20007ffe0ff */
[----:B------:R-:W-:-:S02]  /*2d60*/  IMAD.SHL.U32 R148, R12, 0x40, RZ ;  /* 0x000000400c947824 */ /* 0x000fc400078e00ff */
[----:B------:R-:W-:Y:S02]  /*2d70*/  IMAD R3, R141, R14, RZ ;  /* 0x0000000e8d037224 */ /* 0x000fe400078e02ff */
[----:B------:R-:W-:Y:S02]  /*2d80*/  IMAD.IADD R93, R99, 0x1, R8 ;  /* 0x00000001635d7824 */ /* 0x000fe400078e0208 */
[----:B------:R-:W-:Y:S02]  /*2d90*/  IMAD.MOV.U32 R92, RZ, RZ, R98 ;  /* 0x000000ffff5c7224 */ /* 0x000fe400078e0062 */
[----:B------:R-:W-:Y:S02]  /*2da0*/  IMAD R6, R2, R142, R0 ;  /* 0x0000008e02067224 */ /* 0x000fe400078e0200 */
[----:B------:R-:W-:Y:S02]  /*2db0*/  @P0 IMAD R0, R140, R16, RZ ;  /* 0x000000108c000224 */ /* 0x000fe400078e02ff */
[----:B------:R-:W-:-:S02]  /*2dc0*/  IMAD R7, R2, R148, R3 ;  /* 0x0000009402077224 */ /* 0x000fc400078e0203 */
[----:B------:R-:W-:-:S04]  /*2dd0*/  IMAD.WIDE.U32 R2, R14, R142, R92 ;  /* 0x0000008e0e027225 */ /* 0x000fc800078e005c */
[----:B------:R-:W-:Y:S02]  /*2de0*/  IMAD.SHL.U32 R143, R9, 0x20, RZ ;  /* 0x00000020098f7824 */ /* 0x000fe400078e00ff */
[----:B------:R-:W-:Y:S02]  /*2df0*/  @P0 IMAD R24, R4, R142, R0 ;  /* 0x0000008e04180224 */ /* 0x000fe400078e0200 */
[----:B------:R-:W-:Y:S01]  /*2e00*/  IMAD.IADD R0, R3, 0x1, R6 ;  /* 0x0000000103007824 */ /* 0x000fe200078e0206 */
[----:B------:R-:W-:Y:S01]  /*2e10*/  @P1 IADD3 R3, P3, R143, R2, RZ ;  /* 0x000000028f031210 */ /* 0x000fe20007f7e0ff */
[----:B------:R-:W-:Y:S02]  /*2e20*/  IMAD.SHL.U32 R150, R12, 0x20, RZ ;  /* 0x000000200c967824 */ /* 0x000fe400078e00ff */
[----:B------:R-:W-:Y:S02]  /*2e30*/  IMAD.MOV.U32 R94, RZ, RZ, R96 ;  /* 0x000000ffff5e7224 */ /* 0x000fe400078e0060 */
[----:B------:R-:W-:Y:S01]  /*2e40*/  @P1 IMAD.X R6, R0, 0x1, R136, P3 ;  /* 0x0000000100061824 */ /* 0x000fe200018e0688 */
[----:B------:R-:W-:Y:S01]  /*2e50*/  @P1 LEA R12, P3, R3, c[0x0][0x220], 0x1 ;  /* 0x00008800030c1a11 */ /* 0x000fe200078608ff */
[----:B------:R-:W-:Y:S01]  /*2e60*/  IMAD.WIDE.U32 R4, R14, R148, R94 ;  /* 0x000000940e047225 */ /* 0x000fe200078e005e */
[----:B------:R-:W-:-:S02]  /*2e70*/  @P2 LEA R14, P4, R2, c[0x0][0x220], 0x1 ;  /* 0x00008800020e2a11 */ /* 0x000fc400078808ff */
[----:B------:R-:W-:Y:S01]  /*2e80*/  @P1 LEA.HI.X R13, R3, c[0x0][0x224], R6, 0x1, P3 ;  /* 0x00008900030d1a11 */ /* 0x000fe200018f0c06 */
[----:B------:R-:W-:Y:S01]  /*2e90*/  @P0 IMAD.WIDE.U32 R16, R16, R142, R92 ;  /* 0x0000008e10100225 */ /* 0x000fe200078e005c */
[----:B------:R-:W-:Y:S02]  /*2ea0*/  ISETP.GE.AND P3, PT, R238, c[0x0][0x1d4], PT ;  /* 0x00007500ee007a0c */ /* 0x000fe40003f66270 */
[----:B------:R-:W-:Y:S01]  /*2eb0*/  @P2 LEA.HI.X R15, R2, c[0x0][0x224], R0, 0x1, P4 ;  /* 0x00008900020f2a11 */ /* 0x000fe200020f0c00 */
[----:B------:R-:W-:Y:S01]  /*2ec0*/  IMAD.IADD R2, R5, 0x1, R7 ;  /* 0x0000000105027824 */ /* 0x000fe200078e0207 */
[----:B------:R-:W-:Y:S01]  /*2ed0*/  @P2 LEA R8, P6, R4, c[0x0][0x250], 0x1 ;  /* 0x0000940004082a11 */ /* 0x000fe200078c08ff */
[C---:B------:R-:W-:Y:S01]  /*2ee0*/  IMAD R22, R23.reuse, c[0x0][0x280], RZ ;  /* 0x0000a00017167a24 */ /* 0x040fe200078e02ff */
[----:B------:R-:W-:Y:S01]  /*2ef0*/  @P1 IADD3 R0, P4, R150, R4, RZ ;  /* 0x0000000496001210 */ /* 0x000fe20007f9e0ff */
[----:B------:R-:W-:Y:S01]  /*2f00*/  IMAD R23, R23, c[0x0][0x290], RZ ;  /* 0x0000a40017177a24 */ /* 0x000fe200078e02ff */
[----:B------:R-:W-:Y:S01]  /*2f10*/  @P2 LEA.HI.X R9, R4, c[0x0][0x254], R2, 0x1, P6 ;  /* 0x0000950004092a11 */ /* 0x000fe200030f0c02 */
[----:B------:R-:W-:Y:S01]  /*2f20*/  IMAD.WIDE.U32 R20, R214, c[0x0][0x280], R108 ;  /* 0x0000a000d6147a25 */ /* 0x000fe200078e006c */
[----:B------:R-:W-:-:S03]  /*2f30*/  ISETP.GE.AND P6, PT, R240, c[0x0][0x1d4], PT ;  /* 0x00007500f0007a0c */ /* 0x000fc60003fc6270 */
[----:B------:R-:W-:Y:S01]  /*2f40*/  @P3 LOP3.LUT R211, R211, 0x1, RZ, 0xfc, !PT ;  /* 0x00000001d3d33812 */ /* 0x000fe200078efcff */
[----:B------:R-:W-:Y:S01]  /*2f50*/  @P1 IMAD.X R2, R2, 0x1, R139, P4 ;  /* 0x0000000102021824 */ /* 0x000fe200020e068b */
[----:B------:R-:W-:Y:S01]  /*2f60*/  @P1 LEA R6, P3, R0, c[0x0][0x250], 0x1 ;  /* 0x0000940000061a11 */ /* 0x000fe200078608ff */
[C---:B------:R-:W-:Y:S01]  /*2f70*/  IMAD R23, R214.reuse, c[0x0][0x294], R23 ;  /* 0x0000a500d6177a24 */ /* 0x040fe200078e0217 */
[----:B------:R-:W-:Y:S01]  /*2f80*/  LOP3.LUT P4, RZ, R211, 0x1, RZ, 0xc0, !PT ;  /* 0x00000001d3ff7812 */ /* 0x000fe2000788c0ff */
[----:B------:R-:W-:Y:S01]  /*2f90*/  IMAD R22, R214, c[0x0][0x284], R22 ;  /* 0x0000a100d6167a24 */ /* 0x000fe200078e0216 */
[----:B------:R-:W-:Y:S01]  /*2fa0*/  @P1 LEA.HI.X R7, R0, c[0x0][0x254], R2, 0x1, P3 ;  /* 0x0000950000071a11 */ /* 0x000fe200018f0c02 */
[----:B------:R-:W-:Y:S01]  /*2fb0*/  @P0 IMAD.IADD R0, R17, 0x1, R24 ;  /* 0x0000000111000824 */ /* 0x000fe200078e0218 */
[----:B------:R-:W-:Y:S01]  /*2fc0*/  @P0 LEA R2, P3, R16, c[0x0][0x220], 0x1 ;  /* 0x0000880010020a11 */ /* 0x000fe200078608ff */
[----:B------:R-:W-:Y:S01]  /*2fd0*/  IMAD.IADD R21, R21, 0x1, R22 ;  /* 0x0000000115157824 */ /* 0x000fe200078e0216 */
[----:B------:R-:W-:Y:S01]  /*2fe0*/  LOP3.LUT R211, R211, 0xfffffffb, RZ, 0xc0, !PT ;  /* 0xfffffffbd3d37812 */ /* 0x000fe200078ec0ff */
[----:B------:R-:W-:Y:S01]  /*2ff0*/  IMAD.SHL.U32 R84, R242, 0x40, RZ ;  /* 0x00000040f2547824 */ /* 0x000fe200078e00ff */
[----:B------:R-:W-:Y:S01]  /*3000*/  @P0 LEA.HI.X R3, R16, c[0x0][0x224], R0, 0x1, P3 ;  /* 0x0000890010030a11 */ /* 0x000fe200018f0c00 */
[----:B------:R-:W-:Y:S01]  /*3010*/  IMAD.WIDE.U32 R116, R25, c[0x0][0x280], R20 ;  /* 0x0000a00019747a25 */ /* 0x000fe200078e0014 */
[----:B------:R-:W-:-:S02]  /*3020*/  ISETP.GE.AND P3, PT, R107, c[0x0][0x27c], PT ;  /* 0x00009f006b007a0c */ /* 0x000fc40003f66270 */
[----:B------:R-:W-:Y:S01]  /*3030*/  SHF.R.S32.HI R17, RZ, 0x1f, R25 ;  /* 0x0000001fff117819 */ /* 0x000fe20000011419 */
[----:B------:R-:W-:Y:S01]  /*3040*/  @!PT LDS RZ, [RZ] ;  /* 0x00000000fffff984 */ /* 0x000fe20000000800 */
[----:B------:R-:W-:Y:S01]  /*3050*/  @!PT LDS RZ, [RZ] ;  /* 0x00000000fffff984 */ /* 0x000fe20000000800 */
[----:B------:R-:W-:Y:S01]  /*3060*/  @!PT LDS RZ, [RZ] ;  /* 0x00000000fffff984 */ /* 0x000fe20000000800 */
[----:B------:R1:W-:Y:S01]  /*3070*/  @P2 LDGSTS.E.BYPASS.LTC128B.128 [R111+0xc100], [R14.64], !P4 ;  /* 0x0c1000000e6f2fae */ /* 0x0003e2000e101d4a */
[----:B------:R-:W-:Y:S01]  /*3080*/  SEL R0, RZ, c[0x0][0x27c], !P3 ;  /* 0x00009f00ff007a07 */ /* 0x000fe20005800000 */
[----:B------:R-:W-:Y:S01]  /*3090*/  IMAD.SHL.U32 R32, R247, 0x200, RZ ;  /* 0x00000200f7207824 */ /* 0x000fe200078e00ff */
[----:B------:R-:W-:Y:S01]  /*30a0*/  LOP3.LUT R84, R84, 0x1c0, RZ, 0xc0, !PT ;  /* 0x000001c054547812 */ /* 0x000fe200078ec0ff */
[----:B------:R1:W-:Y:S01]  /*30b0*/  @P2 LDGSTS.E.BYPASS.LTC128B.128 [R111+0xe100], [R14.64+0x80], !P6 ;  /* 0x0e1000800e6f2fae */ /* 0x0003e2000f101d4a */
[----:B------:R-:W-:Y:S02]  /*30c0*/  IMAD.MOV.U32 R147, RZ, RZ, c[0x0][0x280] ;  /* 0x0000a000ff937624 */ /* 0x000fe400078e00ff */
[----:B------:R-:W-:Y:S01]  /*30d0*/  IMAD.IADD R0, R107, 0x1, R0 ;  /* 0x000000016b007824 */ /* 0x000fe200078e0200 */
[----:B------:R-:W-:Y:S01]  /*30e0*/  SHF.R.U32.HI R85, RZ, 0x3, R84 ;  /* 0x00000003ff557819 */ /* 0x000fe20000011654 */
[----:B------:R-:W-:Y:S01]  /*30f0*/  IMAD.MOV.U32 R146, RZ, RZ, c[0x0][0x290] ;  /* 0x0000a400ff927624 */ /* 0x000fe200078e00ff */
[----:B------:R-:W-:Y:S01]  /*3100*/  SHF.L.U64.HI R138, R147, R29, c[0x0][0x284] ;  /* 0x0000a100938a7619 */ /* 0x000fe2000001021d */
[----:B------:R-:W-:Y:S01]  /*3110*/  IMAD.WIDE.U32 R86, R129, c[0x0][0x1e8], RZ ;  /* 0x00007a0081567a25 */ /* 0x000fe200078e00ff */
[----:B------:R-:W-:-:S02]  /*3120*/  SHF.L.U32 R147, R147, 0x6, RZ ;  /* 0x0000000693937819 */ /* 0x000fc400000006ff */
[----:B------:R-:W-:Y:S01]  /*3130*/  SHF.L.U64.HI R137, R146, R29, c[0x0][0x294] ;  /* 0x0000a50092897619 */ /* 0x000fe2000001021d */
[----:B------:R-:W-:Y:S02]  /*3140*/  IMAD.MOV.U32 R135, RZ, RZ, c[0x0][0x27c] ;  /* 0x00009f00ff877624 */ /* 0x000fe400078e00ff */
[----:B------:R-:W-:-:S04]  /*3150*/  IMAD.WIDE.U32 R102, R129, c[0x0][0x210], RZ ;  /* 0x0000840081667a25 */ /* 0x000fc800078e00ff */
[----:B------:R-:W-:Y:S02]  /*3160*/  IMAD R91, R129, c[0x0][0x1ec], R87 ;  /* 0x00007b00815b7a24 */ /* 0x000fe400078e0257 */
[----:B------:R-:W-:Y:S02]  /*3170*/  IMAD R149, R243, 0x40, R214 ;  /* 0x00000040f3957824 */ /* 0x000fe400078e02d6 */
[----:B------:R-:W-:Y:S02]  /*3180*/  IMAD.MOV.U32 R33, RZ, RZ, RZ ;  /* 0x000000ffff217224 */ /* 0x000fe400078e00ff */
[----:B------:R-:W-:Y:S02]  /*3190*/  IMAD.MOV.U32 R48, RZ, RZ, 0x1 ;  /* 0x00000001ff307424 */ /* 0x000fe400078e00ff */
[----:B------:R-:W-:Y:S02]  /*31a0*/  IMAD.SHL.U32 R146, R146, 0x40, RZ ;  /* 0x0000004092927824 */ /* 0x000fe400078e00ff */
[----:B------:R-:W-:-:S02]  /*31b0*/  IMAD.SHL.U32 R135, R135, 0x2, RZ ;  /* 0x0000000287877824 */ /* 0x000fc400078e00ff */
[----:B------:R-:W-:Y:S01]  /*31c0*/  IMAD R129, R129, c[0x0][0x214], R103 ;  /* 0x0000850081817a24 */ /* 0x000fe200078e0267 */
[----:B---3--:R-:W-:Y:S01]  /*31d0*/  @P5 SHF.R.S32.HI R5, RZ, 0x1f, R19 ;  /* 0x0000001fff055819 */ /* 0x008fe20000011413 */
[----:B------:R-:W-:Y:S01]  /*31e0*/  @!P5 IMAD.MOV.U32 R5, RZ, RZ, R18 ;  /* 0x000000ffff05d224 */ /* 0x000fe200078e0012 */
[----:B------:R-:W-:Y:S01]  /*31f0*/  @P5 MOV R4, R19 ;  /* 0x0000001300045202 */ /* 0x000fe20000000f00 */
[----:B------:R-:W-:Y:S01]  /*3200*/  @!P5 IMAD.MOV.U32 R4, RZ, RZ, R231 ;  /* 0x000000ffff04d224 */ /* 0x000fe200078e00e7 */
[----:B------:R-:W-:Y:S01]  /*3210*/  ISETP.GE.AND P5, PT, R241, c[0x0][0x1d4], PT ;  /* 0x00007500f1007a0c */ /* 0x000fe20003fa6270 */
[----:B------:R-:W-:-:S04]  /*3220*/  IMAD.WIDE.U32 R18, R214, c[0x0][0x290], R108 ;  /* 0x0000a400d6127a25 */ /* 0x000fc800078e006c */
[----:B------:R-:W-:Y:S02]  /*3230*/  IMAD.IADD R19, R19, 0x1, R23 ;  /* 0x0000000113137824 */ /* 0x000fe400078e0217 */
[----:B------:R-:W-:-:S04]  /*3240*/  IMAD.WIDE.U32 R100, R4, c[0x0][0x2b0], RZ ;  /* 0x0000ac0004647a25 */ /* 0x000fc800078e00ff */
[----:B------:R-:W-:Y:S02]  /*3250*/  IMAD.WIDE.U32 R114, R25, c[0x0][0x290], R18 ;  /* 0x0000a40019727a25 */ /* 0x000fe400078e0012 */
[----:B------:R1:W-:Y:S04]  /*3260*/  @P2 LDGSTS.E.BYPASS.LTC128B.128 [R111+0x10100], [R14.64+0x100], !P5 ;  /* 0x101001000e6f2fae */ /* 0x0003e8000e901d4a */
[----:B------:R2:W-:Y:S04]  /*3270*/  @P1 LDGSTS.E.BYPASS.LTC128B.128 [R111+0xd100], [R12.64], !P4 ;  /* 0x0d1000000c6f1fae */ /* 0x0005e8000e101d4a */
[----:B------:R2:W-:Y:S04]  /*3280*/  @P1 LDGSTS.E.BYPASS.LTC128B.128 [R111+0xf100], [R12.64+0x80], !P6 ;  /* 0x0f1000800c6f1fae */ /* 0x0005e8000f101d4a */
[----:B------:R2:W-:Y:S04]  /*3290*/  @P1 LDGSTS.E.BYPASS.LTC128B.128 [R111+0x11100], [R12.64+0x100], !P5 ;  /* 0x111001000c6f1fae */ /* 0x0005e8000e901d4a */
[----:B------:R-:W0:Y:S01]  /*32a0*/  LDGDEPBAR ;  /* 0x00000000000079af */ /* 0x000e220000000000 */
[----:B------:R-:W-:Y:S03]  /*32b0*/  WARPSYNC 0xffffffff ;  /* 0xffffffff00007948 */ /* 0x000fe60003800000 */
[----:B------:R-:W-:Y:S06]  /*32c0*/  BAR.SYNC.DEFER_BLOCKING 0x0 ;  /* 0x0000000000007b1d */ /* 0x000fec0000010000 */
[----:B------:R-:W-:Y:S01]  /*32d0*/  @!PT LDS RZ, [RZ] ;  /* 0x00000000fffff984 */ /* 0x000fe20000000800 */
[----:B------:R-:W-:Y:S01]  /*32e0*/  @!PT LDS RZ, [RZ] ;  /* 0x00000000fffff984 */ /* 0x000fe20000000800 */
[----:B------:R-:W-:Y:S01]  /*32f0*/  @!PT LDS RZ, [RZ] ;  /* 0x00000000fffff984 */ /* 0x000fe20000000800 */
[----:B------:R3:W-:Y:S04]  /*3300*/  @P2 LDGSTS.E.BYPASS.LTC128B.128 [R111+0x100], [R8.64], !P4 ;  /* 0x00100000086f2fae */ /* 0x0007e8000e101d4a */
[----:B------:R3:W-:Y:S04]  /*3310*/  @P2 LDGSTS.E.BYPASS.LTC128B.128 [R111+0x2100], [R8.64+0x80], !P6 ;  /* 0x02100080086f2fae */ /* 0x0007e8000f101d4a */
[----:B------:R3:W-:Y:S01]  /*3320*/  @P2 LDGSTS.E.BYPASS.LTC128B.128 [R111+0x4100], [R8.64+0x100], !P5 ;  /* 0x04100100086f2fae */ /* 0x0007e2000e901d4a */
[----:B------:R-:W-:-:S03]  /*3330*/  ISETP.GE.AND P2, PT, R110, c[0x0][0x27c], PT ;  /* 0x00009f006e007a0c */ /* 0x000fc60003f46270 */
[----:B------:R4:W-:Y:S01]  /*3340*/  @P1 LDGSTS.E.BYPASS.LTC128B.128 [R111+0x1100], [R6.64], !P4 ;  /* 0x01100000066f1fae */ /* 0x0009e2000e101d4a */
[----:B-1----:R-:W-:-:S03]  /*3350*/  SEL R14, RZ, c[0x0][0x27c], !P2 ;  /* 0x00009f00ff0e7a07 */ /* 0x002fc60005000000 */
[----:B------:R4:W-:Y:S02]  /*3360*/  @P1 LDGSTS.E.BYPASS.LTC128B.128 [R111+0x3100], [R6.64+0x80], !P6 ;  /* 0x03100080066f1fae */ /* 0x0009e4000f101d4a */
[----:B------:R-:W-:Y:S02]  /*3370*/  IMAD.IADD R14, R110, 0x1, R14 ;  /* 0x000000016e0e7824 */ /* 0x000fe400078e020e */
[----:B------:R4:W-:Y:S02]  /*3380*/  @P1 LDGSTS.E.BYPASS.LTC128B.128 [R111+0x5100], [R6.64+0x100], !P5 ;  /* 0x05100100066f1fae */ /* 0x0009e4000e901d4a */
[----:B------:R-:W-:Y:S02]  /*3390*/  @P2 LOP3.LUT R211, R211, 0x4, RZ, 0xfc, !PT ;  /* 0x00000004d3d32812 */ /* 0x000fe400078efcff */
[----:B------:R-:W-:Y:S01]  /*33a0*/  SHF.R.S32.HI R15, RZ, 0x1f, R14 ;  /* 0x0000001fff0f7819 */ /* 0x000fe2000001140e */
[----:B------:R-:W0:Y:S01]  /*33b0*/  LDGDEPBAR ;  /* 0x00000000000079af */ /* 0x000e220000000000 */
[----:B------:R-:W-:-:S02]  /*33c0*/  LOP3.LUT R211, R211, 0xfffffff7, RZ, 0xc0, !PT ;  /* 0xfffffff7d3d37812 */ /* 0x000fc400078ec0ff */
[CC--:B------:R-:W-:Y:S01]  /*33d0*/  LEA.HI R16, R15.reuse, R14.reuse, RZ, 0x3 ;  /* 0x0000000e0f107211 */ /* 0x0c0fe200078f18ff */
[----:B------:R1:W-:Y:S01]  /*33e0*/  @P0 LDGSTS.E.BYPASS.LTC128B.128 [R111+0x12100], [R2.64], !P4 ;  /* 0x12100000026f0fae */ /* 0x0003e2000e101d4a */
[----:B------:R-:W-:Y:S02]  /*33f0*/  LEA.HI R28, R15, R14, RZ, 0x6 ;  /* 0x0000000e0f1c7211 */ /* 0x000fe400078f30ff */
[----:B------:R-:W-:Y:S01]  /*3400*/  @P3 LOP3.LUT R211, R211, 0x8, RZ, 0xfc, !PT ;  /* 0x00000008d3d33812 */ /* 0x000fe200078efcff */
[----:B------:R1:W-:Y:S01]  /*3410*/  @P0 LDGSTS.E.BYPASS.LTC128B.128 [R111+0x14100], [R2.64+0x80], !P6 ;  /* 0x14100080026f0fae */ /* 0x0003e2000f101d4a */
[----:B------:R-:W-:Y:S02]  /*3420*/  LOP3.LUT R90, R16, 0xfffffff8, RZ, 0xc0, !PT ;  /* 0xfffffff8105a7812 */ /* 0x000fe400078ec0ff */
[----:B------:R-:W-:Y:S01]  /*3430*/  LOP3.LUT R211, R211, 0xfffffffd, RZ, 0xc0, !PT ;  /* 0xfffffffdd3d37812 */ /* 0x000fe200078ec0ff */
[----:B------:R1:W-:Y:S01]  /*3440*/  @P0 LDGSTS.E.BYPASS.LTC128B.128 [R111+0x16100], [R2.64+0x100], !P5 ;  /* 0x16100100026f0fae */ /* 0x0003e2000e901d4a */
[----:B------:R-:W-:-:S02]  /*3450*/  SHF.R.S32.HI R128, RZ, 0x3, R16 ;  /* 0x00000003ff807819 */ /* 0x000fc40000011410 */
[----:B------:R-:W-:Y:S01]  /*3460*/  SHF.R.S32.HI R122, RZ, 0x1f, R90 ;  /* 0x0000001fff7a7819 */ /* 0x000fe2000001145a */
[----:B----4-:R-:W-:Y:S01]  /*3470*/  IMAD.MOV.U32 R6, RZ, RZ, R106 ;  /* 0x000000ffff067224 */ /* 0x010fe200078e006a */
[----:B------:R-:W-:Y:S01]  /*3480*/  MOV R7, R232 ;  /* 0x000000e800077202 */ /* 0x000fe20000000f00 */
[----:B------:R-:W-:-:S04]  /*3490*/  IMAD.SHL.U32 R106, R243, 0x8, RZ ;  /* 0x00000008f36a7824 */ /* 0x000fc800078e00ff */
[----:B---3--:R-:W-:Y:S01]  /*34a0*/  IMAD.WIDE.U32 R8, R214, c[0x0][0x290], R6 ;  /* 0x0000a400d6087a25 */ /* 0x008fe200078e0006 */
[----:B------:R-:W-:-:S03]  /*34b0*/  ISETP.GE.AND P2, PT, R106, c[0x0][0x27c], PT ;  /* 0x00009f006a007a0c */ /* 0x000fc60003f46270 */
[----:B------:R-:W-:Y:S01]  /*34c0*/  IMAD.IADD R9, R23, 0x1, R9 ;  /* 0x0000000117097824 */ /* 0x000fe200078e0209 */
[----:B------:R-:W-:Y:S01]  /*34d0*/  SEL R23, RZ, c[0x0][0x27c], !P2 ;  /* 0x00009f00ff177a07 */ /* 0x000fe20005000000 */
[----:B--2---:R-:W-:Y:S01]  /*34e0*/  IMAD.WIDE.U32 R12, R214, c[0x0][0x280], R6 ;  /* 0x0000a000d60c7a25 */ /* 0x004fe200078e0006 */
[----:B------:R-:W-:-:S03]  /*34f0*/  @P0 LEA R6, P1, R143, R2, 0x1 ;  /* 0x000000028f060211 */ /* 0x000fc600078208ff */
[----:B------:R-:W-:Y:S01]  /*3500*/  IMAD.IADD R13, R22, 0x1, R13 ;  /* 0x00000001160d7824 */ /* 0x000fe200078e020d */
[----:B------:R-:W-:Y:S01]  /*3510*/  SHF.R.S32.HI R22, RZ, 0x1f, R0 ;  /* 0x0000001fff167819 */ /* 0x000fe20000011400 */
[----:B------:R-:W-:Y:S01]  /*3520*/  IMAD.IADD R23, R106, 0x1, R23 ;  /* 0x000000016a177824 */ /* 0x000fe200078e0217 */
[----:B------:R-:W-:Y:S01]  /*3530*/  @P0 LEA.HI.X R7, R143, R3, R136, 0x1, P1 ;  /* 0x000000038f070211 */ /* 0x000fe200008f0c88 */
[----:B------:R-:W-:Y:S01]  /*3540*/  IMAD.WIDE.U32 R112, R25, c[0x0][0x280], R12 ;  /* 0x0000a00019707a25 */ /* 0x000fe200078e000c */
[CC--:B------:R-:W-:Y:S02]  /*3550*/  LEA.HI R15, R22.reuse, R0.reuse, RZ, 0x3 ;  /* 0x00000000160f7211 */ /* 0x0c0fe400078f18ff */
[----:B------:R-:W-:Y:S01]  /*3560*/  LEA.HI R27, R22, R0, RZ, 0x6 ;  /* 0x00000000161b7211 */ /* 0x000fe200078f30ff */
[C---:B------:R-:W-:Y:S01]  /*3570*/  IMAD R0, R17.reuse, c[0x0][0x280], RZ ;  /* 0x0000a00011007a24 */ /* 0x040fe200078e02ff */
[----:B------:R-:W-:Y:S01]  /*3580*/  SHF.R.S32.HI R24, RZ, 0x1f, R23 ;  /* 0x0000001fff187819 */ /* 0x000fe20000011417 */
[----:B------:R-:W-:Y:S01]  /*3590*/  IMAD R22, R17, c[0x0][0x290], RZ ;  /* 0x0000a40011167a24 */ /* 0x000fe200078e02ff */
[----:B------:R2:W-:Y:S01]  /*35a0*/  @P0 LDGSTS.E.BYPASS.LTC128B.128 [R111+0x13100], [R6.64], !P4 ;  /* 0x13100000066f0fae */ /* 0x0005e2000e101d4a */
[----:B------:R-:W-:Y:S01]  /*35b0*/  IMAD R17, R25, c[0x0][0x284], R0 ;  /* 0x0000a10019117a24 */ /* 0x000fe200078e0200 */
[CC--:B------:R-:W-:Y:S01]  /*35c0*/  LEA.HI R14, R24.reuse, R23.reuse, RZ, 0x3 ;  /* 0x00000017180e7211 */ /* 0x0c0fe200078f18ff */
[----:B------:R-:W-:Y:S01]  /*35d0*/  IMAD.SHL.U32 R13, R27, 0x40, RZ ;  /* 0x000000401b0d7824 */ /* 0x000fe200078e00ff */
[----:B------:R-:W-:Y:S01]  /*35e0*/  LEA.HI R24, R24, R23, RZ, 0x6 ;  /* 0x0000001718187211 */ /* 0x000fe200078f30ff */
[----:B------:R2:W-:Y:S01]  /*35f0*/  @P0 LDGSTS.E.BYPASS.LTC128B.128 [R111+0x15100], [R6.64+0x80], !P6 ;  /* 0x15100080066f0fae */ /* 0x0005e2000f101d4a */
[----:B------:R-:W-:Y:S01]  /*3600*/  SHF.L.U32 R0, R28, 0x6, RZ ;  /* 0x000000061c007819 */ /* 0x000fe200000006ff */
[----:B-1----:R-:W-:Y:S01]  /*3610*/  IMAD R2, R5, c[0x0][0x2b0], RZ ;  /* 0x0000ac0005027a24 */ /* 0x002fe200078e02ff */
[----:B------:R-:W-:Y:S01]  /*3620*/  LOP3.LUT R12, R84, 0x38, R16, 0xf8, !PT ;  /* 0x00000038540c7812 */ /* 0x000fe200078ef810 */
[----:B------:R2:W-:Y:S01]  /*3630*/  @P0 LDGSTS.E.BYPASS.LTC128B.128 [R111+0x17100], [R6.64+0x100], !P5 ;  /* 0x17100100066f0fae */ /* 0x0005e2000e901d4a */
[----:B------:R-:W-:Y:S01]  /*3640*/  LOP3.LUT R23, R0, 0xfffff000, RZ, 0xc0, !PT ;  /* 0xfffff00000177812 */ /* 0x000fe200078ec0ff */
[----:B------:R-:W-:Y:S01]  /*3650*/  IMAD.SHL.U32 R0, R24, 0x40, RZ ;  /* 0x0000004018007824 */ /* 0x000fe200078e00ff */
[----:B------:R-:W-:Y:S01]  /*3660*/  LOP3.LUT R20, R84, 0x38, R14, 0xf8, !PT ;  /* 0x0000003854147812 */ /* 0x000fe200078ef80e */
[----:B------:R-:W0:Y:S01]  /*3670*/  LDGDEPBAR ;  /* 0x00000000000079af */ /* 0x000e220000000000 */
[-C--:B------:R-:W-:Y:S01]  /*3680*/  LOP3.LUT R21, R12, R85.reuse, RZ, 0x3c, !PT ;  /* 0x000000550c157212 */ /* 0x080fe200078e3cff */
[C---:B------:R-:W-:Y:S01]  /*3690*/  IMAD R22, R25.reuse, c[0x0][0x294], R22 ;  /* 0x0000a50019167a24 */ /* 0x040fe200078e0216 */
[----:B------:R-:W-:Y:S01]  /*36a0*/  LOP3.LUT R12, R0, 0xfffff000, RZ, 0xc0, !PT ;  /* 0xfffff000000c7812 */ /* 0x000fe200078ec0ff */
[----:B------:R-:W-:Y:S01]  /*36b0*/  IMAD.WIDE.U32 R104, R25, c[0x0][0x290], R8 ;  /* 0x0000a40019687a25 */ /* 0x000fe200078e0008 */
[----:B------:R-:W-:-:S02]  /*36c0*/  LOP3.LUT R0, R20, R85, RZ, 0x3c, !PT ;  /* 0x0000005514007212 */ /* 0x000fc400078e3cff */
[----:B------:R-:W-:Y:S01]  /*36d0*/  LOP3.LUT P0, RZ, R242, 0x4, RZ, 0xc0, !PT ;  /* 0x00000004f2ff7812 */ /* 0x000fe2000780c0ff */
[----:B------:R-:W-:Y:S01]  /*36e0*/  IMAD R2, R4, c[0x0][0x2b4], R2 ;  /* 0x0000ad0004027a24 */ /* 0x000fe200078e0202 */
[----:B------:R-:W-:Y:S01]  /*36f0*/  IADD3 R130, R0, R12, R32 ;  /* 0x0000000c00827210 */ /* 0x000fe20007ffe020 */
[----:B------:R-:W-:Y:S01]  /*3700*/  IMAD.IADD R126, R117, 0x1, R17 ;  /* 0x00000001757e7824 */ /* 0x000fe200078e0211 */
[----:B------:R-:W-:Y:S01]  /*3710*/  @P2 LOP3.LUT R211, R211, 0x2, RZ, 0xfc, !PT ;  /* 0x00000002d3d32812 */ /* 0x000fe200078efcff */
[----:B------:R-:W-:Y:S01]  /*3720*/  IMAD.IADD R124, R17, 0x1, R113 ;  /* 0x00000001117c7824 */ /* 0x000fe200078e0271 */
[----:B------:R-:W-:Y:S01]  /*3730*/  LOP3.LUT R19, R84, 0x38, R15, 0xf8, !PT ;  /* 0x0000003854137812 */ /* 0x000fe200078ef80f */
[----:B------:R-:W-:Y:S01]  /*3740*/  IMAD.IADD R125, R115, 0x1, R22 ;  /* 0x00000001737d7824 */ /* 0x000fe200078e0216 */
[----:B------:R-:W-:Y:S01]  /*3750*/  LOP3.LUT R0, R106, 0x18, RZ, 0xc0, !PT ;  /* 0x000000186a007812 */ /* 0x000fe200078ec0ff */
[----:B------:R-:W-:Y:S01]  /*3760*/  IMAD.IADD R123, R22, 0x1, R105 ;  /* 0x00000001167b7824 */ /* 0x000fe200078e0269 */
[----:B------:R-:W-:Y:S01]  /*3770*/  LOP3.LUT R18, R13, 0xfffff000, RZ, 0xc0, !PT ;  /* 0xfffff0000d127812 */ /* 0x000fe200078ec0ff */
[----:B------:R-:W-:Y:S01]  /*3780*/  IMAD.IADD R118, R101, 0x1, R2 ;  /* 0x0000000165767824 */ /* 0x000fe200078e0202 */
[----:B------:R-:W-:-:S02]  /*3790*/  LOP3.LUT R13, R19, R85, RZ, 0x3c, !PT ;  /* 0x00000055130d7212 */ /* 0x000fc400078e3cff */
[----:B------:R-:W-:Y:S02]  /*37a0*/  LOP3.LUT R211, R211, 0xffffffef, RZ, 0xc0, !PT ;  /* 0xffffffefd3d37812 */ /* 0x000fe400078ec0ff */
[----:B------:R-:W-:Y:S02]  /*37b0*/  LOP3.LUT R0, R85, R84, R0, 0x1e, !PT ;  /* 0x0000005455007212 */ /* 0x000fe400078e1e00 */
[----:B------:R-:W-:Y:S02]  /*37c0*/  LOP3.LUT R89, R15, 0xfffffff8, RZ, 0xc0, !PT ;  /* 0xfffffff80f597812 */ /* 0x000fe400078ec0ff */
[----:B------:R-:W-:Y:S02]  /*37d0*/  LOP3.LUT R88, R14, 0xfffffff8, RZ, 0xc0, !PT ;  /* 0xfffffff80e587812 */ /* 0x000fe400078ec0ff */
[--C-:B------:R-:W-:Y:S02]  /*37e0*/  IADD3 R132, R21, R23, R32.reuse ;  /* 0x0000001715847210 */ /* 0x100fe40007ffe020 */
[----:B------:R-:W-:-:S02]  /*37f0*/  IADD3 R131, R13, R18, R32 ;  /* 0x000000120d837210 */ /* 0x000fc40007ffe020 */
[----:B------:R-:W-:Y:S02]  /*3800*/  @P0 LOP3.LUT R211, R211, 0x10, RZ, 0xfc, !PT ;  /* 0x00000010d3d30812 */ /* 0x000fe400078efcff */
[----:B------:R-:W-:Y:S02]  /*3810*/  LOP3.LUT R0, R0, R32, RZ, 0xfc, !PT ;  /* 0x0000002000007212 */ /* 0x000fe400078efcff */
[----:B------:R-:W-:Y:S02]  /*3820*/  SHF.R.S32.HI R127, RZ, 0x3, R15 ;  /* 0x00000003ff7f7819 */ /* 0x000fe4000001140f */
[----:B------:R-:W-:Y:S02]  /*3830*/  SHF.R.S32.HI R121, RZ, 0x1f, R89 ;  /* 0x0000001fff797819 */ /* 0x000fe40000011459 */
[----:B------:R-:W-:Y:S02]  /*3840*/  SHF.R.S32.HI R120, RZ, 0x3, R14 ;  /* 0x00000003ff787819 */ /* 0x000fe4000001140e */
[----:B--2---:R-:W-:-:S02]  /*3850*/  SHF.R.S32.HI R119, RZ, 0x1f, R88 ;  /* 0x0000001fff777819 */ /* 0x004fc40000011458 */
.L_x_2295:
[----:B------:R-:W-:Y:S01]  /*3860*/  LOP3.LUT P2, RZ, R242, 0x4, RZ, 0xc0, !PT ;  /* 0x00000004f2ff7812 */ /* 0x000fe2000784c0ff */
[----:B------:R-:W-:Y:S01]  /*3870*/  IMAD.MOV.U32 R9, RZ, RZ, 0x1 ;  /* 0x00000001ff097424 */ /* 0x000fe200078e00ff */
[----:B------:R-:W-:Y:S04]  /*3880*/  DEPBAR.LE SB0, 0x2 ;  /* 0x000080800000791a */ /* 0x000fe80000000000 */
[----:B------:R-:W-:Y:S01]  /*3890*/  ISETP.NE.AND P0, PT, R9, c[0x0][0x2b8], PT ;  /* 0x0000ae0009007a0c */ /* 0x000fe20003f05270 */
[----:B------:R-:W-:Y:S01]  /*38a0*/  IMAD.SHL.U32 R8, R26, 0x40, RZ ;  /* 0x000000401a087824 */ /* 0x000fe200078e00ff */
[----:B------:R-:W-:Y:S01]  /*38b0*/  WARPSYNC 0xffffffff ;  /* 0xffffffff00007948 */ /* 0x000fe20003800000 */
[----:B------:R-:W-:Y:S01]  /*38c0*/  IMAD.MOV.U32 R77, RZ, RZ, RZ ;  /* 0x000000ffff4d7224 */ /* 0x000fe200078e00ff */
[----:B------:R-:W-:Y:S01]  /*38d0*/  BSSY B1, `(.L_x_2271) ;  /* 0x00003ff000017945 */ /* 0x000fe20003800000 */
[----:B-1----:R-:W-:Y:S04]  /*38e0*/  IMAD.IADD R2, R149, 0x1, R8 ;  /* 0x0000000195027824 */ /* 0x002fe800078e0208 */
[----:B------:R-:W-:Y:S04]  /*38f0*/  IMAD.IADD R4, R133, 0x1, R2 ;  /* 0x0000000185047824 */ /* 0x000fe800078e0202 */
[----:B------:R-:W-:Y:S04]  /*3900*/  @P0 IMAD.HI.U32 R5, R4, c[0x0][0x2bc], RZ ;  /* 0x0000af0004050a27 */ /* 0x000fe800078e00ff */
[--C-:B------:R-:W-:Y:S01]  /*3910*/  IMAD.MOV.U32 R3, RZ, RZ, R4.reuse ;  /* 0x000000ffff037224 */ /* 0x100fe200078e0004 */
        /* <DEDUP_REMOVED lines=9> */
[----:B------:R-:W-:Y:S01]  /*39b0*/  @!P0 LEA.HI.X R7, R2, c[0x0][0x2a4], R5, 0x2, P1 ;  /* 0x0000a90002078a11 */ /* 0x000fe200008f1405 */
[----:B------:R-:W-:Y:S04]  /*39c0*/  IMAD R2, R33, 0x3000, R0 ;  /* 0x0000300021027824 */ /* 0x000fe800078e0200 */
[----:B------:R1:W5:Y:S04]  /*39d0*/  @!P0 LDG.E R77, [R6.64] ;  /* 0x0000000a064d8981 */ /* 0x000368000c1e1900 */
[----:B------:R-:W-:Y:S01]  /*39e0*/  BAR.SYNC.DEFER_BLOCKING 0x0 ;  /* 0x0000000000007b1d */ /* 0x000fe20000010000 */
[----:B------:R-:W-:Y:S02]  /*39f0*/  ISETP.LE.AND P0, PT, R9, c[0x0][0x27c], PT ;  /* 0x00009f0009007a0c */ /* 0x000fe40003f03270 */
[C---:B------:R-:W-:Y:S02]  /*3a00*/  IADD3 R5, R2.reuse, 0x20, RZ ;  /* 0x0000002002057810 */ /* 0x040fe40007ffe0ff */
[C---:B------:R-:W-:Y:S02]  /*3a10*/  @P2 IADD3 R5, R2.reuse, -0x20, RZ ;  /* 0xffffffe002052810 */ /* 0x040fe40007ffe0ff */
[----:B------:R-:W-:Y:S02]  /*3a20*/  LEA R78, R2, 0x100, 0x1 ;  /* 0x00000100024e7811 */ /* 0x000fe400078e08ff */
[----:B------:R-:W-:Y:S05]  /*3a30*/  LEA R79, R5, 0x100, 0x1 ;  /* 0x00000100054f7811 */ /* 0x000fea00078e08ff */
[----:B---3--:R-:W-:-:S05]  /*3a40*/  @!P0 BRA `(.L_x_2272) ;  /* 0x00003b5000008947 */ /* 0x008fca0003800000 */
[----:B------:R-:W-:Y:S01]  /*3a50*/  IMAD.WIDE.U32 R2, R80, c[0x0][0x1e0], RZ ;  /* 0x0000780050027a25 */ /* 0x000fe200078e00ff */
[----:B------:R-:W-:Y:S01]  /*3a60*/  SHF.R.S32.HI R82, RZ, 0x1f, R80 ;  /* 0x0000001fff527819 */ /* 0x000fe20000011450 */
[----:B------:R-:W-:Y:S01]  /*3a70*/  ULDC.U8 UR4, c[0x0][0x298] ;  /* 0x0000a60000047ab9 */ /* 0x000fe20000000000 */
[----:B-----5:R-:W-:Y:S01]  /*3a80*/  SHF.R.S32.HI R83, RZ, 0x1f, R77 ;  /* 0x0000001fff537819 */ /* 0x020fe2000001144d */
[----:B------:R-:W-:Y:S04]  /*3a90*/  IMAD.WIDE.U32 R12, R146, R26, RZ ;  /* 0x0000001a920c7225 */ /* 0x000fe800078e00ff */
[----:B------:R-:W-:Y:S04]  /*3aa0*/  IMAD R4, R82, c[0x0][0x1e0], RZ ;  /* 0x0000780052047a24 */ /* 0x000fe800078e02ff */
        /* <DEDUP_REMOVED lines=15> */
[----:B------:R-:W-:Y:S01]  /*3ba0*/  IADD3 R2, -R8, R200, RZ ;  /* 0x000000c808027210 */ /* 0x000fe20007ffe1ff */
[----:B------:R-:W-:Y:S03]  /*3bb0*/  IMAD.WIDE.U32 R8, R147, R26, RZ ;  /* 0x0000001a93087225 */ /* 0x000fe600078e00ff */
[----:B------:R-:W-:Y:S02]  /*3bc0*/  IMNMX R81, R2, 0x40, PT ;  /* 0x0000004002517817 */ /* 0x000fe40003800200 */
[----:B------:R-:W-:Y:S02]  /*3bd0*/  IADD3 R14, R9, R4, RZ ;  /* 0x00000004090e7210 */ /* 0x000fe40007ffe0ff */
        /* <DEDUP_REMOVED lines=25> */
[----:B------:R-:W-:Y:S01]  /*3d70*/  IADD3 R12, R108, 0x10, RZ ;  /* 0x000000106c0c7810 */ /* 0x000fe20007ffe0ff */
[----:B------:R-:W-:Y:S01]  /*3d80*/  CS2R R18, SRZ ;  /* 0x0000000000127805 */ /* 0x000fe2000001ff00 */
[----:B------:R-:W-:Y:S01]  /*3d90*/  CS2R R44, SRZ ;  /* 0x00000000002c7805 */ /* 0x000fe2000001ff00 */
[----:B------:R-:W-:Y:S01]  /*3da0*/  IMAD.X R5, R15, 0x1, R125, P0 ;  /* 0x000000010f057824 */ /* 0x000fe200000e067d */
[C---:B------:R-:W-:Y:S01]  /*3db0*/  LEA R8, P0, R2.reuse, c[0x0][0x270], 0x1 ;  /* 0x00009c0002087a11 */ /* 0x040fe200078008ff */
[----:B------:R-:W-:Y:S01]  /*3dc0*/  CS2R R20, SRZ ;  /* 0x0000000000147805 */ /* 0x000fe2000001ff00 */
[----:B------:R-:W-:Y:S01]  /*3dd0*/  CS2R R46, SRZ ;  /* 0x00000000002e7805 */ /* 0x000fe2000001ff00 */
[----:B------:R-:W-:Y:S01]  /*3de0*/  CS2R R22, SRZ ;  /* 0x0000000000167805 */ /* 0x000fe2000001ff00 */
[----:B------:R-:W-:Y:S01]  /*3df0*/  LEA.HI.X R9, R2, c[0x0][0x274], R4, 0x1, P0 ;  /* 0x00009d0002097a11 */ /* 0x000fe200000f0c04 */
[----:B------:R-:W-:Y:S01]  /*3e00*/  CS2R R50, SRZ ;  /* 0x0000000000327805 */ /* 0x000fe2000001ff00 */
[C---:B------:R-:W-:Y:S04]  /*3e10*/  LEA R4, P0, R3.reuse, c[0x0][0x288], 0x1 ;  /* 0x0000a20003047a11 */ /* 0x040fe800078008ff */
        /* <DEDUP_REMOVED lines=26> */
.L_x_2275:
[----:B------:R-:W-:Y:S05]  /*3fc0*/  BSYNC B0 ;  /* 0x0000000000007941 */ /* 0x000fea0003800000 */
.L_x_2274:
[----:B------:R-:W2:Y:S04]  /*3fd0*/  SHFL.IDX PT, R66, R66, RZ, 0x1c1f ;  /* 0x001c1fff42427589 */ /* 0x000ea800000e0000 */
        /* <DEDUP_REMOVED lines=20> */
[----:B---3--:R-:W-:Y:S01]  /*4120*/  PRMT R24, R4, 0x5410, R5 ;  /* 0x0000541004187816 */ /* 0x008fe20000000005 */
        /* <DEDUP_REMOVED lines=19> */
[----:B------:R-:W-:Y:S01]  /*4260*/  IMAD.MOV.U32 R36, RZ, RZ, R35 ;  /* 0x000000ffff247224 */ /* 0x000fe200078e0023 */
[----:B------:R-:W-:Y:S01]  /*4270*/  ISETP.GE.AND P0, PT, R108, c[0x0][0x27c], PT ;  /* 0x00009f006c007a0c */ /* 0x000fe20003f06270 */
[----:B------:R-:W-:Y:S11]  /*4280*/  IMAD.MOV.U32 R4, RZ, RZ, R3 ;  /* 0x000000ffff047224 */ /* 0x000ff600078e0003 */
[----:B------:R-:W-:Y:S01]  /*4290*/  @!UPT UIADD3 URZ, URZ, URZ, URZ ;  /* 0x0000003f3f3ff290 */ /* 0x000fe2000fffe03f */
[----:B------:R-:W-:Y:S02]  /*42a0*/  @!P0 SHF.R.U64 R34, R34, 0x10, R35 ;  /* 0x0000001022228819 */ /* 0x000fe40000001223 */
[----:B------:R-:W-:Y:S02]  /*42b0*/  @!P0 SHF.R.U64 R8, R2, 0x10, R3 ;  /* 0x0000001002088819 */ /* 0x000fe40000001203 */
[----:B------:R-:W-:Y:S02]  /*42c0*/  @!P0 SHF.R.U32.HI R9, RZ, 0x10, R35 ;  /* 0x00000010ff098819 */ /* 0x000fe40000011623 */
[----:B------:R-:W-:Y:S02]  /*42d0*/  @!P0 SHF.R.U32.HI R2, RZ, 0x10, R3 ;  /* 0x00000010ff028819 */ /* 0x000fe40000011603 */
[----:B------:R-:W-:Y:S02]  /*42e0*/  @!P0 PRMT R34, R30, 0x5410, R34 ;  /* 0x000054101e228816 */ /* 0x000fe40000000022 */
[----:B------:R-:W-:Y:S02]  /*42f0*/  @!P0 PRMT R5, R5, 0x5410, R8 ;  /* 0x0000541005058816 */ /* 0x000fe40000000008 */
[----:B------:R-:W-:Y:S01]  /*4300*/  @!P0 PRMT R37, R36, 0x5410, R9 ;  /* 0x0000541024258816 */ /* 0x000fe20000000009 */
[----:B------:R-:W-:Y:S01]  /*4310*/  @!P0 IMAD.U32 R8, R34, 0x10000, RZ ;  /* 0x0001000022088824 */ /* 0x000fe200078e00ff */
[----:B------:R-:W-:Y:S02]  /*4320*/  @!P0 PRMT R9, R4, 0x5410, R2 ;  /* 0x0000541004098816 */ /* 0x000fe40000000002 */
[C---:B------:R-:W-:Y:S02]  /*4330*/  @!P0 SHF.L.U32 R4, R5.reuse, 0x10, RZ ;  /* 0x0000001005048819 */ /* 0x040fe400000006ff */
        /* <DEDUP_REMOVED lines=15> */
[----:B------:R-:W-:Y:S01]  /*4430*/  @!P0 FMUL.FTZ R3, R3, R5 ;  /* 0x0000000503038220 */ /* 0x000fe20000410000 */
[----:B------:R-:W-:Y:S01]  /*4440*/  @!P0 F2FP.BF16.PACK_AB R2, R2, R61 ;  /* 0x0000003d0202823e */ /* 0x000fe200000010ff */
[----:B------:R-:W-:Y:S01]  /*4450*/  @!P0 FFMA.FTZ R59, R35, R5, -R38 ;  /* 0x00000005233b8223 */ /* 0x000fe20000010826 */
[----:B------:R-:W-:Y:S01]  /*4460*/  @!P0 LOP3.LUT R5, R15, 0xffff0000, RZ, 0xc0, !PT ;  /* 0xffff00000f058812 */ /* 0x000fe200078ec0ff */
[----:B------:R-:W-:Y:S01]  /*4470*/  @!P0 IMAD.U32 R36, R14, 0x10000, RZ ;  /* 0x000100000e248824 */ /* 0x000fe200078e00ff */
[----:B------:R-:W-:Y:S01]  /*4480*/  @!P0 LOP3.LUT R9, R9, 0xffff0000, RZ, 0xc0, !PT ;  /* 0xffff000009098812 */ /* 0x000fe200078ec0ff */
[C---:B------:R-:W-:Y:S01]  /*4490*/  @!P0 FMUL.FTZ R55, R4.reuse, R30 ;  /* 0x0000001e04378220 */ /* 0x040fe20000410000 */
        /* <DEDUP_REMOVED lines=17> */
.L_x_2278:
[----:B------:R-:W-:Y:S05]  /*45b0*/  BSYNC B0 ;  /* 0x0000000000007941 */ /* 0x000fea0003800000 */
.L_x_2277:
        /* <DEDUP_REMOVED lines=11> */
[--C-:B------:R-:W-:Y:S02]  /*4670*/  @!P0 SHF.R.U64 R2, R6, 0x10, R7.reuse ;  /* 0x0000001006028819 */ /* 0x100fe40000001207 */
[----:B------:R-:W-:Y:S02]  /*4680*/  @!P0 SHF.R.U32.HI R6, RZ, 0x10, R7 ;  /* 0x00000010ff068819 */ /* 0x000fe40000011607 */
[C---:B------:R-:W-:Y:S02]  /*4690*/  @!P0 PRMT R4, R39.reuse, 0x5410, R4 ;  /* 0x0000541027048816 */ /* 0x040fe40000000004 */
[C---:B------:R-:W-:Y:S02]  /*46a0*/  @!P0 PRMT R2, R24.reuse, 0x5432, R2 ;  /* 0x0000543218028816 */ /* 0x040fe40000000002 */
[----:B------:R-:W-:Y:S01]  /*46b0*/  @!P0 PRMT R7, R24, 0x5410, R6 ;  /* 0x0000541018078816 */ /* 0x000fe20000000006 */
[C---:B------:R-:W-:Y:S01]  /*46c0*/  @!P0 IMAD.U32 R8, R4.reuse, 0x10000, RZ ;  /* 0x0001000004088824 */ /* 0x040fe200078e00ff */
[----:B------:R-:W-:Y:S01]  /*46d0*/  @!P0 LOP3.LUT R24, R4, 0xffff0000, RZ, 0xc0, !PT ;  /* 0xffff000004188812 */ /* 0x000fe200078ec0ff */
[C---:B------:R-:W-:Y:S01]  /*46e0*/  @!P0 IMAD.U32 R5, R2.reuse, 0x10000, RZ ;  /* 0x0001000002058824 */ /* 0x040fe200078e00ff */
[----:B------:R-:W-:Y:S02]  /*46f0*/  @!P0 SHF.R.U32.HI R34, RZ, 0x10, R41 ;  /* 0x00000010ff228819 */ /* 0x000fe40000011629 */
[----:B------:R-:W-:Y:S02]  /*4700*/  @!P0 LOP3.LUT R4, R2, 0xffff0000, RZ, 0xc0, !PT ;  /* 0xffff000002048812 */ /* 0x000fe400078ec0ff */
[----:B------:R-:W-:Y:S01]  /*4710*/  @!P0 PRMT R34, R39, 0x5432, R34 ;  /* 0x0000543227228816 */ /* 0x000fe20000000022 */
[C---:B-1----:R-:W-:Y:S01]  /*4720*/  @!P0 IMAD.U32 R9, R12.reuse, 0x10000, RZ ;  /* 0x000100000c098824 */ /* 0x042fe200078e00ff */
        /* <DEDUP_REMOVED lines=9> */
[----:B------:R-:W-:Y:S01]  /*47c0*/  @!P0 LOP3.LUT R6, R15, 0xffff0000, RZ, 0xc0, !PT ;  /* 0xffff00000f068812 */ /* 0x000fe200078ec0ff */
[----:B------:R-:W-:Y:S01]  /*47d0*/  @!P0 FFMA.FTZ R40, R30, R4, -R38 ;  /* 0x000000041e288223 */ /* 0x000fe20000010826 */
[----:B------:R-:W-:Y:S01]  /*47e0*/  @!P0 LOP3.LUT R4, R14, 0xffff0000, RZ, 0xc0, !PT ;  /* 0xffff00000e048812 */ /* 0x000fe200078ec0ff */
[----:B------:R-:W-:Y:S01]  /*47f0*/  @!P0 FFMA.FTZ R41, R9, R5, -R35 ;  /* 0x0000000509298223 */ /* 0x000fe20000010823 */
[----:B------:R-:W-:Y:S01]  /*4800*/  @!P0 SHF.L.U32 R35, R15, 0x10, RZ ;  /* 0x000000100f238819 */ /* 0x000fe200000006ff */
[C---:B------:R-:W-:Y:S01]  /*4810*/  @!P0 IMAD.U32 R5, R7.reuse, 0x10000, RZ ;  /* 0x0001000007058824 */ /* 0x040fe200078e00ff */
[----:B------:R-:W-:Y:S01]  /*4820*/  @!P0 LOP3.LUT R34, R34, 0xffff0000, RZ, 0xc0, !PT ;  /* 0xffff000022228812 */ /* 0x000fe200078ec0ff */
[----:B------:R-:W-:Y:S01]  /*4830*/  @!P0 IMAD.U32 R9, R14, 0x10000, RZ ;  /* 0x000100000e098824 */ /* 0x000fe200078e00ff */
[----:B------:R-:W-:Y:S01]  /*4840*/  @!P0 LOP3.LUT R7, R7, 0xffff0000, RZ, 0xc0, !PT ;  /* 0xffff000007078812 */ /* 0x000fe200078ec0ff */
[----:B------:R-:W-:Y:S01]  /*4850*/  @!P0 FMUL.FTZ R38, R4, R8 ;  /* 0x0000000804268220 */ /* 0x000fe20000410000 */
        /* <DEDUP_REMOVED lines=17> */
.L_x_2280:
[----:B------:R-:W-:Y:S05]  /*4970*/  BSYNC B0 ;  /* 0x0000000000007941 */ /* 0x000fea0003800000 */
.L_x_2279:
        /* <DEDUP_REMOVED lines=11> */
[--C-:B------:R-:W-:Y:S02]  /*4a30*/  @!P0 SHF.R.U64 R2, R16, 0x10, R17.reuse ;  /* 0x0000001010028819 */ /* 0x100fe40000001211 */
        /* <DEDUP_REMOVED lines=47> */
.L_x_2282:
[----:B------:R-:W-:Y:S05]  /*4d30*/  BSYNC B0 ;  /* 0x0000000000007941 */ /* 0x000fea0003800000 */
.L_x_2281:
        /* <DEDUP_REMOVED lines=59> */
.L_x_2284:
[----:B------:R-:W-:Y:S05]  /*50f0*/  BSYNC B0 ;  /* 0x0000000000007941 */ /* 0x000fea0003800000 */
.L_x_2283:
[----:B------:R-:W-:Y:S01]  /*5100*/  ISETP.GE.AND P0, PT, R206, c[0x0][0x1d4], PT ;  /* 0x00007500ce007a0c */ /* 0x000fe20003f06270 */
[----:B------:R-:W-:Y:S01]  /*5110*/  @!UPT UIADD3 URZ, URZ, URZ, URZ ;  /* 0x0000003f3f3ff290 */ /* 0x000fe2000fffe03f */
[----:B------:R-:W-:Y:S11]  /*5120*/  BSSY B0, `(.L_x_2285) ;  /* 0x0000039000007945 */ /* 0x000ff60003800000 */
[----:B------:R-:W-:-:S05]  /*5130*/  @P0 BRA `(.L_x_2286) ;  /* 0x0000037000000947 */ /* 0x000fca0003800000 */
[----:B-1--4-:R-:W-:Y:S01]  /*5140*/  LEA R24, P0, R206, R60, 0x1 ;  /* 0x0000003cce187211 */ /* 0x012fe200078008ff */
[----:B------:R-:W1:Y:S01]  /*5150*/  LDS.128 R12, [R78+0x10000] ;  /* 0x010000004e0c7984 */ /* 0x000e620000000c00 */
[----:B------:R-:W-:Y:S02]  /*5160*/  IADD3 R2, R108, 0x40, RZ ;  /* 0x000000406c027810 */ /* 0x000fe40007ffe0ff */
[----:B--2---:R-:W-:Y:S02]  /*5170*/  LEA.HI.X R25, R206, R66, R236, 0x1, P0 ;  /* 0x00000042ce197211 */ /* 0x004fe400000f0cec */
[----:B------:R-:W-:Y:S11]  /*5180*/  ISETP.GE.AND P0, PT, R2, c[0x0][0x27c], PT ;  /* 0x00009f0002007a0c */ /* 0x000ff60003f06270 */
[----:B------:R-:W-:Y:S02]  /*5190*/  @!UPT UIADD3 URZ, URZ, URZ, URZ ;  /* 0x0000003f3f3ff290 */ /* 0x000fe4000fffe03f */
[----:B------:R-:W-:Y:S02]  /*51a0*/  @!P0 SHF.R.U64 R16, R46, 0x10, R47 ;  /* 0x000000102e108819 */ /* 0x000fe4000000122f */
[--C-:B------:R-:W-:Y:S02]  /*51b0*/  @!P0 SHF.R.U64 R2, R20, 0x10, R21.reuse ;  /* 0x0000001014028819 */ /* 0x100fe40000001215 */
[C---:B------:R-:W-:Y:S02]  /*51c0*/  @!P0 PRMT R16, R53.reuse, 0x5410, R16 ;  /* 0x0000541035108816 */ /* 0x040fe40000000010 */
        /* <DEDUP_REMOVED lines=46> */
.L_x_2286:
[----:B------:R-:W-:Y:S05]  /*54b0*/  BSYNC B0 ;  /* 0x0000000000007941 */ /* 0x000fea0003800000 */
.L_x_2285:
        /* <DEDUP_REMOVED lines=59> */
.L_x_2273:
        /* <DEDUP_REMOVED lines=47> */
.L_x_2288:
[----:B------:R-:W-:Y:S05]  /*5b60*/  BSYNC B0 ;  /* 0x0000000000007941 */ /* 0x000fea0003800000 */
.L_x_2287:
        /* <DEDUP_REMOVED lines=40> */
[----:B------:R-:W-:Y:S04]  /*5df0*/  SHF.R.S32.HI R3, RZ, 0x1f, R2 ;  /* 0x0000001fff037819 */ /* 0x000fe80000011402 */
[----:B------:R-:W-:Y:S03]  /*5e00*/  LEA.HI R2, R3, R2, RZ, 0x4 ;  /* 0x0000000203027211 */ /* 0x000fe600078f20ff */
[----:B------:R-:W-:Y:S01]  /*5e10*/  @!P0 SHF.R.U64 R41, R36, 0x10, R37 ;  /* 0x0000001024298819 */ /* 0x000fe20000001225 */
[----:B------:R-:W-:Y:S01]  /*5e20*/  IMAD.MOV.U32 R36, RZ, RZ, R39 ;  /* 0x000000ffff247224 */ /* 0x000fe200078e0027 */
[----:B------:R-:W-:Y:S02]  /*5e30*/  LEA.HI.SX32 R2, R2, R120, 0x1c ;  /* 0x0000007802027211 */ /* 0x000fe400078fe2ff */
[----:B------:R-:W-:Y:S02]  /*5e40*/  @!P0 SHF.R.U32.HI R37, RZ, 0x10, R37 ;  /* 0x00000010ff258819 */ /* 0x000fe40000011625 */
[----:B------:R-:W-:Y:S01]  /*5e50*/  SHF.R.S32.HI R3, RZ, 0x1f, R2 ;  /* 0x0000001fff037819 */ /* 0x000fe20000011402 */
[----:B------:R-:W-:Y:S01]  /*5e60*/  IMAD.SHL.U32 R68, R2, 0x8, RZ ;  /* 0x0000000802447824 */ /* 0x000fe200078e00ff */
[----:B--2---:R-:W-:Y:S02]  /*5e70*/  @!P0 SHF.R.U64 R24, R4, 0x10, R5 ;  /* 0x0000001004188819 */ /* 0x004fe40000001205 */
[----:B------:R-:W-:Y:S02]  /*5e80*/  LEA.HI R2, R3, R2, RZ, 0x3 ;  /* 0x0000000203027211 */ /* 0x000fe400078f18ff */
[--C-:B------:R-:W-:Y:S02]  /*5e90*/  @!P0 SHF.R.U64 R35, R38, 0x10, R39.reuse ;  /* 0x0000001026238819 */ /* 0x100fe40000001227 */
[----:B------:R-:W-:Y:S01]  /*5ea0*/  @!P0 SHF.R.U32.HI R25, RZ, 0x10, R39 ;  /* 0x00000010ff198819 */ /* 0x000fe20000011627 */
        /* <DEDUP_REMOVED lines=8> */
[----:B------:R-:W-:Y:S02]  /*5f30*/  @!P0 PRMT R37, R42, 0x5410, R37 ;  /* 0x000054102a258816 */ /* 0x000fe40000000025 */
[----:B------:R-:W-:Y:S01]  /*5f40*/  @!P0 PRMT R42, R34, 0x5410, R35 ;  /* 0x00005410222a8816 */ /* 0x000fe20000000023 */
[----:B------:R-:W-:Y:S01]  /*5f50*/  IMAD.IADD R2, R65, 0x1, R2 ;  /* 0x0000000141027824 */ /* 0x000fe200078e0202 */
[----:B------:R-:W-:Y:S01]  /*5f60*/  @!P0 PRMT R46, R36, 0x5410, R25 ;  /* 0x00005410242e8816 */ /* 0x000fe20000000019 */
[----:B------:R-:W-:Y:S01]  /*5f70*/  IMAD.SHL.U32 R3, R3, 0x2, RZ ;  /* 0x0000000203037824 */ /* 0x000fe200078e00ff */
[----:B------:R-:W-:Y:S02]  /*5f80*/  @!P0 LOP3.LUT R34, R40, 0xffff0000, RZ, 0xc0, !PT ;  /* 0xffff000028228812 */ /* 0x000fe400078ec0ff */
[----:B------:R-:W-:Y:S02]  /*5f90*/  SHF.L.U32 R2, R2, 0x1, RZ ;  /* 0x0000000102027819 */ /* 0x000fe400000006ff */
[----:B------:R1:W2:Y:S01]  /*5fa0*/  LDS.128 R52, [R3+0xc100] ;  /* 0x00c1000003347984 */ /* 0x0002a20000000c00 */
[----:B------:R-:W-:Y:S02]  /*5fb0*/  @!P0 PRMT R8, R8, 0x5410, R5 ;  /* 0x0000541008088816 */ /* 0x000fe40000000005 */
[----:B------:R-:W-:Y:S02]  /*5fc0*/  @!P0 LOP3.LUT R38, R37, 0xffff0000, RZ, 0xc0, !PT ;  /* 0xffff000025268812 */ /* 0x000fe400078ec0ff */
[----:B------:R-:W-:Y:S02]  /*5fd0*/  MOV R4, R6 ;  /* 0x0000000600047202 */ /* 0x000fe40000000f00 */
[--C-:B------:R-:W-:Y:S01]  /*5fe0*/  @!P0 SHF.R.U64 R6, R6, 0x10, R7.reuse ;  /* 0x0000001006068819 */ /* 0x100fe20000001207 */
[----:B------:R5:W4:Y:S01]  /*5ff0*/  LDS.128 R12, [R2+0xc100] ;  /* 0x00c10000020c7984 */ /* 0x000b220000000c00 */
[--C-:B-1----:R-:W-:Y:S01]  /*6000*/  IMAD.MOV.U32 R3, RZ, RZ, R7.reuse ;  /* 0x000000ffff037224 */ /* 0x102fe200078e0007 */
[----:B-----5:R-:W-:Y:S02]  /*6010*/  @!P0 SHF.R.U32.HI R2, RZ, 0x10, R7 ;  /* 0x00000010ff028819 */ /* 0x020fe40000011607 */
[----:B------:R-:W-:Y:S02]  /*6020*/  @!P0 PRMT R7, R9, 0x5410, R24 ;  /* 0x0000541009078816 */ /* 0x000fe40000000018 */
[----:B------:R-:W-:Y:S02]  /*6030*/  @!P0 PRMT R25, R3, 0x5410, R2 ;  /* 0x0000541003198816 */ /* 0x000fe40000000002 */
[----:B------:R-:W-:Y:S01]  /*6040*/  @!P0 PRMT R9, R4, 0x5410, R6 ;  /* 0x0000541004098816 */ /* 0x000fe20000000006 */
[----:B------:R-:W-:Y:S01]  /*6050*/  @!P0 IMAD.U32 R6, R40, 0x10000, RZ ;  /* 0x0001000028068824 */ /* 0x000fe200078e00ff */
[C---:B------:R-:W-:Y:S01]  /*6060*/  @!P0 SHF.L.U32 R4, R7.reuse, 0x10, RZ ;  /* 0x0000001007048819 */ /* 0x040fe200000006ff */
[----:B------:R-:W-:Y:S01]  /*6070*/  @!P0 IMAD.U32 R40, R42, 0x10000, RZ ;  /* 0x000100002a288824 */ /* 0x000fe200078e00ff */
[----:B------:R-:W-:Y:S01]  /*6080*/  @!P0 LOP3.LUT R5, R7, 0xffff0000, RZ, 0xc0, !PT ;  /* 0xffff000007058812 */ /* 0x000fe200078ec0ff */
[C---:B--2---:R-:W-:Y:S01]  /*6090*/  @!P0 IMAD.U32 R7, R52.reuse, 0x10000, RZ ;  /* 0x0001000034078824 */ /* 0x044fe200078e00ff */
[----:B------:R-:W-:Y:S01]  /*60a0*/  @!P0 LOP3.LUT R35, R52, 0xffff0000, RZ, 0xc0, !PT ;  /* 0xffff000034238812 */ /* 0x000fe200078ec0ff */
[----:B------:R-:W-:Y:S01]  /*60b0*/  @!P0 IMAD.U32 R41, R54, 0x10000, RZ ;  /* 0x0001000036298824 */ /* 0x000fe200078e00ff */
[----:B------:R-:W-:Y:S01]  /*60c0*/  @!P0 LOP3.LUT R39, R53, 0xffff0000, RZ, 0xc0, !PT ;  /* 0xffff000035278812 */ /* 0x000fe200078ec0ff */
[C---:B------:R-:W-:Y:S01]  /*60d0*/  @!P0 IMAD.U32 R45, R55.reuse, 0x10000, RZ ;  /* 0x00010000372d8824 */ /* 0x040fe200078e00ff */
[----:B------:R-:W-:Y:S01]  /*60e0*/  @!P0 LOP3.LUT R42, R42, 0xffff0000, RZ, 0xc0, !PT ;  /* 0xffff00002a2a8812 */ /* 0x000fe200078ec0ff */
[C---:B----4-:R-:W-:Y:S01]  /*60f0*/  @!P0 IMAD.U32 R2, R12.reuse, 0x10000, RZ ;  /* 0x000100000c028824 */ /* 0x050fe200078e00ff */
[----:B------:R-:W-:Y:S02]  /*6100*/  @!P0 LOP3.LUT R3, R12, 0xffff0000, RZ, 0xc0, !PT ;  /* 0xffff00000c038812 */ /* 0x000fe400078ec0ff */
[----:B------:R-:W-:Y:S01]  /*6110*/  @!P0 LOP3.LUT R43, R54, 0xffff0000, RZ, 0xc0, !PT ;  /* 0xffff0000362b8812 */ /* 0x000fe200078ec0ff */
[C---:B------:R-:W-:Y:S01]  /*6120*/  @!P0 FMUL.FTZ R24, R2.reuse, R6 ;  /* 0x0000000602188220 */ /* 0x040fe20000410000 */
[----:B------:R-:W-:Y:S01]  /*6130*/  @!P0 LOP3.LUT R47, R55, 0xffff0000, RZ, 0xc0, !PT ;  /* 0xffff0000372f8812 */ /* 0x000fe200078ec0ff */
[C---:B------:R-:W-:Y:S02]  /*6140*/  @!P0 FMUL.FTZ R36, R3.reuse, R34 ;  /* 0x0000002203248220 */ /* 0x040fe40000410000 */
[-C--:B------:R-:W-:Y:S02]  /*6150*/  @!P0 FMUL.FTZ R2, R2, R4.reuse ;  /* 0x0000000402028220 */ /* 0x080fe40000410000 */
[-C--:B------:R-:W-:Y:S02]  /*6160*/  @!P0 FMUL.FTZ R3, R3, R5.reuse ;  /* 0x0000000503038220 */ /* 0x080fe40000410000 */
[----:B------:R-:W-:Y:S01]  /*6170*/  @!P0 FFMA.FTZ R75, R35, R5, -R36 ;  /* 0x00000005234b8223 */ /* 0x000fe20000010824 */
[----:B------:R-:W-:Y:S01]  /*6180*/  @!P0 LOP3.LUT R5, R13, 0xffff0000, RZ, 0xc0, !PT ;  /* 0xffff00000d058812 */ /* 0x000fe200078ec0ff */
[----:B------:R-:W-:Y:S02]  /*6190*/  @!P0 FFMA.FTZ R76, R7, R4, -R24 ;  /* 0x00000004074c8223 */ /* 0x000fe40000010818 */
[----:B------:R-:W-:Y:S02]  /*61a0*/  @!P0 IMAD.U32 R36, R37, 0x10000, RZ ;  /* 0x0001000025248824 */ /* 0x000fe400078e00ff */
[----:B------:R-:W-:Y:S02]  /*61b0*/  @!P0 IMAD.U32 R4, R13, 0x10000, RZ ;  /* 0x000100000d048824 */ /* 0x000fe400078e00ff */
[----:B------:R-:W-:Y:S01]  /*61c0*/  @!P0 FFMA.FTZ R2, R6, R7, R2 ;  /* 0x0000000706028223 */ /* 0x000fe20000010002 */
[C---:B------:R-:W-:Y:S01]  /*61d0*/  @!P0 SHF.L.U32 R6, R8.reuse, 0x10, RZ ;  /* 0x0000001008068819 */ /* 0x040fe200000006ff */
[----:B------:R-:W-:Y:S01]  /*61e0*/  @!P0 IMAD.U32 R37, R53, 0x10000, RZ ;  /* 0x0001000035258824 */ /* 0x000fe200078e00ff */
[----:B------:R-:W-:Y:S01]  /*61f0*/  @!P0 LOP3.LUT R7, R8, 0xffff0000, RZ, 0xc0, !PT ;  /* 0xffff000008078812 */ /* 0x000fe200078ec0ff */
[C---:B------:R-:W-:Y:S02]  /*6200*/  @!P0 FMUL.FTZ R8, R4.reuse, R36 ;  /* 0x0000002404088220 */ /* 0x040fe40000410000 */
[----:B------:R-:W-:Y:S02]  /*6210*/  @!P0 FMUL.FTZ R24, R5, R38 ;  /* 0x0000002605188220 */ /* 0x000fe40000410000 */
[-C--:B------:R-:W-:Y:S02]  /*6220*/  @!P0 FMUL.FTZ R4, R4, R6.reuse ;  /* 0x0000000604048220 */ /* 0x080fe40000410000 */
[----:B------:R-:W-:Y:S01]  /*6230*/  @!P0 FFMA.FTZ R74, R37, R6, -R8 ;  /* 0x00000006254a8223 */ /* 0x000fe20000010808 */
[----:B------:R-:W-:Y:S01]  /*6240*/  @!P0 SHF.L.U32 R8, R9, 0x10, RZ ;  /* 0x0000001009088819 */ /* 0x000fe200000006ff */
[-C--:B------:R-:W-:Y:S01]  /*6250*/  @!P0 FMUL.FTZ R5, R5, R7.reuse ;  /* 0x0000000705058220 */ /* 0x080fe20000410000 */
[----:B------:R-:W-:Y:S01]  /*6260*/  @!P0 LOP3.LUT R9, R9, 0xffff0000, RZ, 0xc0, !PT ;  /* 0xffff000009098812 */ /* 0x000fe200078ec0ff */
[----:B------:R-:W-:Y:S01]  /*6270*/  @!P0 FFMA.FTZ R73, R39, R7, -R24 ;  /* 0x0000000727498223 */ /* 0x000fe20000010818 */
[C---:B------:R-:W-:Y:S01]  /*6280*/  @!P0 LOP3.LUT R7, R14.reuse, 0xffff0000, RZ, 0xc0, !PT ;  /* 0xffff00000e078812 */ /* 0x040fe200078ec0ff */
[----:B------:R-:W-:Y:S02]  /*6290*/  @!P0 IMAD.U32 R6, R14, 0x10000, RZ ;  /* 0x000100000e068824 */ /* 0x000fe400078e00ff */
[----:B------:R-:W-:Y:S01]  /*62a0*/  @!P0 FFMA.FTZ R3, R34, R35, R3 ;  /* 0x0000002322038223 */ /* 0x000fe20000010003 */
[----:B------:R-:W-:Y:S01]  /*62b0*/  @!P0 F2FP.BF16.PACK_AB R34, R75, R76 ;  /* 0x0000004c4b22823e */ /* 0x000fe200000010ff */
[C---:B------:R-:W-:Y:S01]  /*62c0*/  @!P0 FMUL.FTZ R24, R6.reuse, R40 ;  /* 0x0000002806188220 */ /* 0x040fe20000410000 */
[----:B------:R-:W-:Y:S01]  /*62d0*/  @!P0 F2FP.BF16.PACK_AB R35, R73, R74 ;  /* 0x0000004a4923823e */ /* 0x000fe200000010ff */
[----:B------:R-:W-:Y:S01]  /*62e0*/  @!P0 FMUL.FTZ R44, R7, R42 ;  /* 0x0000002a072c8220 */ /* 0x000fe20000410000 */
[----:B------:R-:W-:Y:S01]  /*62f0*/  @!P0 F2FP.BF16.PACK_AB R2, R3, R2 ;  /* 0x000000020302823e */ /* 0x000fe200000010ff */
[-C--:B------:R-:W-:Y:S01]  /*6300*/  @!P0 FFMA.FTZ R72, R41, R8.reuse, -R24 ;  /* 0x0000000829488223 */ /* 0x080fe20000010818 */
[C---:B------:R-:W-:Y:S01]  /*6310*/  @!P0 SHF.L.U32 R24, R25.reuse, 0x10, RZ ;  /* 0x0000001019188819 */ /* 0x040fe200000006ff */
[----:B------:R-:W-:Y:S01]  /*6320*/  @!P0 FMUL.FTZ R6, R6, R8 ;  /* 0x0000000806068220 */ /* 0x000fe20000410000 */
[----:B------:R-:W-:Y:S01]  /*6330*/  @!P0 LOP3.LUT R25, R25, 0xffff0000, RZ, 0xc0, !PT ;  /* 0xffff000019198812 */ /* 0x000fe200078ec0ff */
[----:B------:R-:W-:Y:S02]  /*6340*/  @!P0 FFMA.FTZ R71, R43, R9, -R44 ;  /* 0x000000092b478223 */ /* 0x000fe4000001082c */
[C---:B------:R-:W-:Y:S01]  /*6350*/  @!P0 IMAD.U32 R44, R46.reuse, 0x10000, RZ ;  /* 0x000100002e2c8824 */ /* 0x040fe200078e00ff */
[----:B------:R-:W-:Y:S01]  /*6360*/  @!P0 LOP3.LUT R46, R46, 0xffff0000, RZ, 0xc0, !PT ;  /* 0xffff00002e2e8812 */ /* 0x000fe200078ec0ff */
[----:B------:R-:W-:Y:S02]  /*6370*/  @!P0 IMAD.U32 R8, R15, 0x10000, RZ ;  /* 0x000100000f088824 */ /* 0x000fe400078e00ff */
[----:B------:R-:W-:Y:S02]  /*6380*/  @!P0 FFMA.FTZ R4, R36, R37, R4 ;  /* 0x0000002524048223 */ /* 0x000fe40000010004 */
[----:B------:R-:W-:Y:S01]  /*6390*/  @!P0 FMUL.FTZ R7, R7, R9 ;  /* 0x0000000907078220 */ /* 0x000fe20000410000 */
[----:B------:R-:W-:Y:S01]  /*63a0*/  @!P0 LOP3.LUT R9, R15, 0xffff0000, RZ, 0xc0, !PT ;  /* 0xffff00000f098812 */ /* 0x000fe200078ec0ff */
[----:B------:R-:W-:Y:S02]  /*63b0*/  @!P0 FFMA.FTZ R5, R38, R39, R5 ;  /* 0x0000002726058223 */ /* 0x000fe40000010005 */
[C---:B------:R-:W-:Y:S02]  /*63c0*/  @!P0 FMUL.FTZ R69, R8.reuse, R44 ;  /* 0x0000002c08458220 */ /* 0x040fe40000410000 */
[----:B------:R-:W-:Y:S01]  /*63d0*/  @!P0 FMUL.FTZ R8, R8, R24 ;  /* 0x0000001808088220 */ /* 0x000fe20000410000 */
[----:B------:R-:W-:Y:S01]  /*63e0*/  @!P0 F2FP.BF16.PACK_AB R4, R5, R4 ;  /* 0x000000040504823e */ /* 0x000fe200000010ff */
[----:B------:R-:W-:Y:S02]  /*63f0*/  @!P0 FFMA.FTZ R6, R40, R41, R6 ;  /* 0x0000002928068223 */ /* 0x000fe40000010006 */
        /* <DEDUP_REMOVED lines=9> */
[----:B------:R-:W-:Y:S01]  /*6490*/  @!P0 MOV R14, R6 ;  /* 0x00000006000e8202 */ /* 0x000fe20000000f00 */
        /* <DEDUP_REMOVED lines=9> */
[C---:B------:R-:W-:Y:S04]  /*6530*/  LEA R2, P0, R88.reuse, R66, 0x1 ;  /* 0x0000004258027211 */ /* 0x040fe800078008ff */
[----:B---3--:R-:W-:Y:S02]  /*6540*/  LEA.HI.X R3, R88, R67, R119, 0x1, P0 ;  /* 0x0000004358037211 */ /* 0x008fe400000f0c77 */
[C---:B------:R-:W-:Y:S03]  /*6550*/  ISETP.GE.AND P0, PT, R68.reuse, c[0x0][0x1d4], PT ;  /* 0x0000750044007a0c */ /* 0x040fe60003f06270 */
[----:B------:R1:W-:Y:S10]  /*6560*/  ST.E.128 [R2.64], R52 ;  /* 0x0000003402007985 */ /* 0x0003f4000c101d0a */
[----:B------:R-:W-:Y:S05]  /*6570*/  @!P0 IMAD.WIDE R4, R68, 0x2, R66 ;  /* 0x0000000244048825 */ /* 0x000fea00078e0242 */
[----:B------:R1:W-:Y:S02]  /*6580*/  @!P0 ST.E.128 [R4.64], R12 ;  /* 0x0000000c04008985 */ /* 0x0003e4000c101d0a */
.L_x_2290:
[----:B------:R-:W-:Y:S05]  /*6590*/  BSYNC B0 ;  /* 0x0000000000007941 */ /* 0x000fea0003800000 */
.L_x_2289:
        /* <DEDUP_REMOVED lines=16> */
[----:B------:R-:W-:Y:S02]  /*66a0*/  @!P0 SHF.R.U32.HI R4, RZ, 0x10, R19 ;  /* 0x00000010ff048819 */ /* 0x000fe40000011613 */
[----:B------:R-:W-:Y:S01]  /*66b0*/  @!P0 PRMT R7, R27, 0x5432, R7 ;  /* 0x000054321b078816 */ /* 0x000fe20000000007 */
[----:B------:R-:W-:Y:S01]  /*66c0*/  IMAD.SHL.U32 R2, R2, 0x200, RZ ;  /* 0x0000020002027824 */ /* 0x000fe200078e00ff */
[----:B------:R-:W-:Y:S02]  /*66d0*/  LOP3.LUT R3, R84, 0x38, R52, 0xf8, !PT ;  /* 0x0000003854037812 */ /* 0x000fe400078ef834 */
[----:B------:R-:W-:Y:S01]  /*66e0*/  @!P0 PRMT R8, R28, 0x5410, R4 ;  /* 0x000054101c088816 */ /* 0x000fe20000000004 */
[----:B------:R-:W-:Y:S01]  /*66f0*/  @!P0 IMAD.U32 R4, R7, 0x10000, RZ ;  /* 0x0001000007048824 */ /* 0x000fe200078e00ff */
[----:B------:R-:W-:Y:S02]  /*6700*/  LOP3.LUT R3, R3, R85, RZ, 0x3c, !PT ;  /* 0x0000005503037212 */ /* 0x000fe400078e3cff */
[----:B------:R-:W-:Y:S02]  /*6710*/  LOP3.LUT R2, R2, 0x7ffff000, RZ, 0xc0, !PT ;  /* 0x7ffff00002027812 */ /* 0x000fe400078ec0ff */
[----:B------:R-:W-:Y:S02]  /*6720*/  @!P0 SHF.R.U32.HI R34, RZ, 0x10, R59 ;  /* 0x00000010ff228819 */ /* 0x000fe4000001163b */
[----:B------:R-:W-:Y:S01]  /*6730*/  IADD3 R2, R3, R2, R32 ;  /* 0x0000000203027210 */ /* 0x000fe20007ffe020 */
[----:B------:R-:W-:Y:S01]  /*6740*/  IMAD.IADD R3, R132, 0x1, R65 ;  /* 0x0000000184037824 */ /* 0x000fe200078e0241 */
[----:B------:R-:W-:Y:S02]  /*6750*/  @!P0 LOP3.LUT R7, R7, 0xffff0000, RZ, 0xc0, !PT ;  /* 0xffff000007078812 */ /* 0x000fe400078ec0ff */
[----:B------:R-:W-:Y:S01]  /*6760*/  @!P0 PRMT R34, R50, 0x5410, R34 ;  /* 0x0000541032228816 */ /* 0x000fe20000000022 */
[----:B------:R-:W-:Y:S01]  /*6770*/  IMAD.IADD R2, R65, 0x1, R2 ;  /* 0x0000000141027824 */ /* 0x000fe200078e0202 */
[----:B------:R-:W-:Y:S01]  /*6780*/  @!P0 SHF.R.U64 R35, R58, 0x10, R59 ;  /* 0x000000103a238819 */ /* 0x000fe2000000123b */
[----:B------:R-:W-:Y:S01]  /*6790*/  IMAD.SHL.U32 R3, R3, 0x2, RZ ;  /* 0x0000000203037824 */ /* 0x000fe200078e00ff */
[----:B------:R-:W-:Y:S01]  /*67a0*/  @!P0 LOP3.LUT R40, R34, 0xffff0000, RZ, 0xc0, !PT ;  /* 0xffff000022288812 */ /* 0x000fe200078ec0ff */
[----:B------:R-:W-:Y:S01]  /*67b0*/  IMAD.SHL.U32 R2, R2, 0x2, RZ ;  /* 0x0000000202027824 */ /* 0x000fe200078e00ff */
[----:B------:R-:W-:Y:S01]  /*67c0*/  @!P0 PRMT R35, R50, 0x5432, R35 ;  /* 0x0000543232238816 */ /* 0x000fe20000000023 */
[----:B------:R-:W-:Y:S01]  /*67d0*/  @!P0 IMAD.U32 R38, R34, 0x10000, RZ ;  /* 0x0001000022268824 */ /* 0x000fe200078e00ff */
[----:B------:R1:W5:Y:S08]  /*67e0*/  LDS.128 R44, [R3+0xc100] ;  /* 0x00c10000032c7984 */ /* 0x0003700000000c00 */
[----:B------:R2:W4:Y:S01]  /*67f0*/  LDS.128 R12, [R2+0xc100] ;  /* 0x00c10000020c7984 */ /* 0x0005220000000c00 */
[----:B-1----:R-:W-:Y:S02]  /*6800*/  @!P0 SHF.R.U32.HI R3, RZ, 0x10, R17 ;  /* 0x00000010ff038819 */ /* 0x002fe40000011611 */
[----:B--2---:R-:W-:Y:S02]  /*6810*/  @!P0 SHF.R.U64 R2, R18, 0x10, R19 ;  /* 0x0000001012028819 */ /* 0x004fe40000001213 */
[C---:B------:R-:W-:Y:S02]  /*6820*/  @!P0 PRMT R19, R49.reuse, 0x5410, R5 ;  /* 0x0000541031138816 */ /* 0x040fe40000000005 */
[----:B------:R-:W-:Y:S02]  /*6830*/  @!P0 PRMT R18, R49, 0x5432, R6 ;  /* 0x0000543231128816 */ /* 0x000fe40000000006 */
[----:B------:R-:W-:Y:S02]  /*6840*/  @!P0 PRMT R5, R27, 0x5410, R3 ;  /* 0x000054101b058816 */ /* 0x000fe40000000003 */
[----:B------:R-:W-:Y:S01]  /*6850*/  @!P0 SHF.L.U32 R9, R19, 0x10, RZ ;  /* 0x0000001013098819 */ /* 0x000fe200000006ff */
[----:B------:R-:W-:Y:S01]  /*6860*/  @!P0 IMAD.U32 R24, R18, 0x10000, RZ ;  /* 0x0001000012188824 */ /* 0x000fe200078e00ff */
[----:B------:R-:W-:Y:S01]  /*6870*/  @!P0 PRMT R16, R28, 0x5432, R2 ;  /* 0x000054321c108816 */ /* 0x000fe20000000002 */
[----:B------:R-:W-:Y:S02]  /*6880*/  @!P0 IMAD.U32 R6, R5, 0x10000, RZ ;  /* 0x0001000005068824 */ /* 0x000fe400078e00ff */
[----:B-----5:R-:W-:Y:S01]  /*6890*/  @!P0 IMAD.U32 R17, R44, 0x10000, RZ ;  /* 0x000100002c118824 */ /* 0x020fe200078e00ff */
[----:B------:R-:W-:Y:S01]  /*68a0*/  @!P0 LOP3.LUT R41, R47, 0xffff0000, RZ, 0xc0, !PT ;  /* 0xffff00002f298812 */ /* 0x000fe200078ec0ff */
[----:B------:R-:W-:Y:S01]  /*68b0*/  @!P0 IMAD.U32 R25, R45, 0x10000, RZ ;  /* 0x000100002d198824 */ /* 0x000fe200078e00ff */
[----:B------:R-:W-:Y:S01]  /*68c0*/  @!P0 LOP3.LUT R37, R46, 0xffff0000, RZ, 0xc0, !PT ;  /* 0xffff00002e258812 */ /* 0x000fe200078ec0ff */
[----:B----4-:R-:W-:Y:S01]  /*68d0*/  @!P0 IMAD.U32 R2, R12, 0x10000, RZ ;  /* 0x000100000c028824 */ /* 0x010fe200078e00ff */
[----:B------:R-:W-:Y:S01]  /*68e0*/  @!P0 SHF.L.U32 R3, R13, 0x10, RZ ;  /* 0x000000100d038819 */ /* 0x000fe200000006ff */
[----:B------:R-:W-:Y:S02]  /*68f0*/  @!P0 IMAD.U32 R39, R47, 0x10000, RZ ;  /* 0x000100002f278824 */ /* 0x000fe400078e00ff */
[C---:B------:R-:W-:Y:S02]  /*6900*/  @!P0 FMUL.FTZ R27, R2.reuse, R9 ;  /* 0x00000009021b8220 */ /* 0x040fe40000410000 */
[----:B------:R-:W-:Y:S02]  /*6910*/  @!P0 FMUL.FTZ R28, R3, R24 ;  /* 0x00000018031c8220 */ /* 0x000fe40000410000 */
[-C--:B------:R-:W-:Y:S02]  /*6920*/  @!P0 FMUL.FTZ R2, R2, R4.reuse ;  /* 0x0000000402028220 */ /* 0x080fe40000410000 */
[----:B------:R-:W-:Y:S01]  /*6930*/  @!P0 FFMA.FTZ R56, R17, R4, -R27 ;  /* 0x0000000411388223 */ /* 0x000fe2000001081b */
[----:B------:R-:W-:Y:S01]  /*6940*/  @!P0 LOP3.LUT R27, R18, 0xffff0000, RZ, 0xc0, !PT ;  /* 0xffff0000121b8812 */ /* 0x000fe200078ec0ff */
[-C--:B------:R-:W-:Y:S01]  /*6950*/  @!P0 FMUL.FTZ R4, R3, R6.reuse ;  /* 0x0000000603048220 */ /* 0x080fe20000410000 */
[----:B------:R-:W-:Y:S01]  /*6960*/  @!P0 LOP3.LUT R18, R19, 0xffff0000, RZ, 0xc0, !PT ;  /* 0xffff000013128812 */ /* 0x000fe200078ec0ff */
[----:B------:R-:W-:Y:S01]  /*6970*/  @!P0 FFMA.FTZ R55, R25, R6, -R28 ;  /* 0x0000000619378223 */ /* 0x000fe2000001081c */
[----:B------:R-:W-:Y:S01]  /*6980*/  @!P0 LOP3.LUT R6, R12, 0xffff0000, RZ, 0xc0, !PT ;  /* 0xffff00000c068812 */ /* 0x000fe200078ec0ff */
[----:B------:R-:W-:Y:S01]  /*6990*/  @!P0 FFMA.FTZ R2, R9, R17, R2 ;  /* 0x0000001109028223 */ /* 0x000fe20000010002 */
[----:B------:R-:W-:Y:S02]  /*69a0*/  @!P0 LOP3.LUT R3, R13, 0xffff0000, RZ, 0xc0, !PT ;  /* 0xffff00000d038812 */ /* 0x000fe400078ec0ff */
[----:B------:R-:W-:Y:S01]  /*69b0*/  @!P0 LOP3.LUT R9, R5, 0xffff0000, RZ, 0xc0, !PT ;  /* 0xffff000005098812 */ /* 0x000fe200078ec0ff */
[----:B------:R-:W-:Y:S01]  /*69c0*/  @!P0 FMUL.FTZ R36, R6, R18 ;  /* 0x0000001206248220 */ /* 0x000fe20000410000 */
[----:B------:R-:W-:Y:S01]  /*69d0*/  @!P0 LOP3.LUT R19, R44, 0xffff0000, RZ, 0xc0, !PT ;  /* 0xffff00002c138812 */ /* 0x000fe200078ec0ff */
[----:B------:R-:W-:Y:S01]  /*69e0*/  @!P0 FMUL.FTZ R17, R3, R27 ;  /* 0x0000001b03118220 */ /* 0x000fe20000410000 */
[----:B------:R-:W-:Y:S01]  /*69f0*/  @!P0 LOP3.LUT R28, R45, 0xffff0000, RZ, 0xc0, !PT ;  /* 0xffff00002d1c8812 */ /* 0x000fe200078ec0ff */
[----:B------:R-:W-:Y:S02]  /*6a00*/  @!P0 FMUL.FTZ R5, R3, R9 ;  /* 0x0000000903058220 */ /* 0x000fe40000410000 */
[-C--:B------:R-:W-:Y:S02]  /*6a10*/  @!P0 FMUL.FTZ R3, R6, R7.reuse ;  /* 0x0000000706038220 */ /* 0x080fe40000410000 */
[----:B------:R-:W-:Y:S01]  /*6a20*/  @!P0 FFMA.FTZ R53, R19, R7, -R36 ;  /* 0x0000000713358223 */ /* 0x000fe20000010824 */
[C---:B------:R-:W-:Y:S01]  /*6a30*/  @!P0 LOP3.LUT R7, R15.reuse, 0xffff0000, RZ, 0xc0, !PT ;  /* 0xffff00000f078812 */ /* 0x040fe200078ec0ff */
[----:B------:R-:W-:Y:S02]  /*6a40*/  @!P0 IMAD.U32 R6, R15, 0x10000, RZ ;  /* 0x000100000f068824 */ /* 0x000fe400078e00ff */
[----:B------:R-:W-:Y:S01]  /*6a50*/  @!P0 FFMA.FTZ R54, R28, R9, -R17 ;  /* 0x000000091c368223 */ /* 0x000fe20000010811 */
[----:B------:R-:W-:Y:S01]  /*6a60*/  @!P0 SHF.L.U32 R9, R8, 0x10, RZ ;  /* 0x0000001008098819 */ /* 0x000fe200000006ff */
[----:B------:R-:W-:Y:S01]  /*6a70*/  @!P0 FMUL.FTZ R34, R6, R38 ;  /* 0x0000002606228220 */ /* 0x000fe20000410000 */
[----:B------:R-:W-:Y:S01]  /*6a80*/  @!P0 LOP3.LUT R17, R8, 0xffff0000, RZ, 0xc0, !PT ;  /* 0xffff000008118812 */ /* 0x000fe200078ec0ff */
[----:B------:R-:W-:Y:S02]  /*6a90*/  @!P0 FMUL.FTZ R36, R7, R40 ;  /* 0x0000002807248220 */ /* 0x000fe40000410000 */
[-C--:B------:R-:W-:Y:S02]  /*6aa0*/  @!P0 FMUL.FTZ R8, R6, R9.reuse ;  /* 0x0000000906088220 */ /* 0x080fe40000410000 */
[----:B------:R-:W-:Y:S02]  /*6ab0*/  @!P0 FFMA.FTZ R50, R39, R9, -R34 ;  /* 0x0000000927328223 */ /* 0x000fe40000010822 */
[-C--:B------:R-:W-:Y:S01]  /*6ac0*/  @!P0 FMUL.FTZ R9, R7, R17.reuse ;  /* 0x0000001107098220 */ /* 0x080fe20000410000 */
[----:B------:R-:W-:Y:S01]  /*6ad0*/  @!P0 LOP3.LUT R7, R14, 0xffff0000, RZ, 0xc0, !PT ;  /* 0xffff00000e078812 */ /* 0x000fe200078ec0ff */
[----:B------:R-:W-:Y:S01]  /*6ae0*/  @!P0 FFMA.FTZ R49, R41, R17, -R36 ;  /* 0x0000001129318223 */ /* 0x000fe20000010824 */
[C---:B------:R-:W-:Y:S01]  /*6af0*/  @!P0 LOP3.LUT R36, R35.reuse, 0xffff0000, RZ, 0xc0, !PT ;  /* 0xffff000023248812 */ /* 0x040fe200078ec0ff */
[----:B------:R-:W-:Y:S01]  /*6b00*/  @!P0 IMAD.U32 R34, R35, 0x10000, RZ ;  /* 0x0001000023228824 */ /* 0x000fe200078e00ff */
[----:B------:R-:W-:Y:S01]  /*6b10*/  @!P0 SHF.L.U32 R35, R46, 0x10, RZ ;  /* 0x000000102e238819 */ /* 0x000fe200000006ff */
[----:B------:R-:W-:Y:S02]  /*6b20*/  @!P0 IMAD.U32 R6, R14, 0x10000, RZ ;  /* 0x000100000e068824 */ /* 0x000fe400078e00ff */
[C---:B------:R-:W-:Y:S01]  /*6b30*/  @!P0 IMAD.U32 R17, R16.reuse, 0x10000, RZ ;  /* 0x0001000010118824 */ /* 0x040fe200078e00ff */
[----:B------:R-:W-:Y:S01]  /*6b40*/  @!P0 LOP3.LUT R16, R16, 0xffff0000, RZ, 0xc0, !PT ;  /* 0xffff000010108812 */ /* 0x000fe200078ec0ff */
[----:B------:R-:W-:Y:S01]  /*6b50*/  @!P0 FFMA.FTZ R3, R18, R19, R3 ;  /* 0x0000001312038223 */ /* 0x000fe20000010003 */
[----:B------:R-:W-:Y:S01]  /*6b60*/  @!P0 F2FP.BF16.PACK_AB R19, R54, R55 ;  /* 0x000000373613823e */ /* 0x000fe200000010ff */
[C---:B------:R-:W-:Y:S01]  /*6b70*/  @!P0 FMUL.FTZ R42, R6.reuse, R34 ;  /* 0x00000022062a8220 */ /* 0x040fe20000410000 */
[----:B------:R-:W-:Y:S01]  /*6b80*/  @!P0 F2FP.BF16.PACK_AB R18, R53, R56 ;  /* 0x000000383512823e */ /* 0x000fe200000010ff */
[----:B------:R-:W-:Y:S01]  /*6b90*/  @!P0 FMUL.FTZ R6, R6, R17 ;  /* 0x0000001106068220 */ /* 0x000fe20000410000 */
[----:B------:R-:W-:Y:S01]  /*6ba0*/  @!P0 F2FP.BF16.PACK_AB R2, R3, R2 ;  /* 0x000000020302823e */ /* 0x000fe200000010ff */
[----:B------:R-:W-:Y:S02]  /*6bb0*/  @!P0 FFMA.FTZ R4, R24, R25, R4 ;  /* 0x0000001918048223 */ /* 0x000fe40000010004 */
[C---:B------:R-:W-:Y:S01]  /*6bc0*/  @!P0 FMUL.FTZ R43, R7.reuse, R36 ;  /* 0x00000024072b8220 */ /* 0x040fe20000410000 */
[----:B------:R-:W-:Y:S01]  /*6bd0*/  @!P0 MOV R12, R2 ;  /* 0x00000002000c8202 */ /* 0x000fe20000000f00 */
[----:B------:R-:W-:Y:S02]  /*6be0*/  @!P0 FMUL.FTZ R7, R7, R16 ;  /* 0x0000001007078220 */ /* 0x000fe40000410000 */
        /* <DEDUP_REMOVED lines=25> */
.L_x_2292:
[----:B------:R-:W-:Y:S05]  /*6d80*/  BSYNC B0 ;  /* 0x0000000000007941 */ /* 0x000fea0003800000 */
.L_x_2291:
[----:B------:R-:W-:Y:S11]  /*6d90*/  ISETP.GE.AND P0, PT, R107, c[0x0][0x1d4], PT ;  /* 0x000075006b007a0c */ /* 0x000ff60003f06270 */
[----:B------:R-:W-:Y:S02]  /*6da0*/  @!UPT UIADD3 URZ, URZ, URZ, URZ ;  /* 0x0000003f3f3ff290 */ /* 0x000fe4000fffe03f */
[----:B------:R-:W-:-:S05]  /*6db0*/  @P0 BRA `(.L_x_2276) ;  /* 0x00000b0000000947 */ /* 0x000fca0003800000 */
[----:B------:R-:W-:Y:S02]  /*6dc0*/  LOP3.LUT P1, RZ, R211, 0x8, RZ, 0xc0, !PT ;  /* 0x00000008d3ff7812 */ /* 0x000fe4000782c0ff */
[----:B-1--4-:R-:W-:Y:S02]  /*6dd0*/  LEA R52, P0, R89, R66, 0x1 ;  /* 0x0000004259347211 */ /* 0x012fe400078008ff */
[----:B------:R-:W-:Y:S02]  /*6de0*/  SEL R2, R135, R134, !P1 ;  /* 0x0000008687027207 */ /* 0x000fe40004800000 */
[----:B---3--:R-:W-:Y:S02]  /*6df0*/  LEA.HI.X R53, R89, R67, R121, 0x1, P0 ;  /* 0x0000004359357211 */ /* 0x008fe400000f0c79 */
[----:B------:R-:W-:Y:S02]  /*6e00*/  SHF.R.S32.HI R3, RZ, 0x1f, R2 ;  /* 0x0000001fff037819 */ /* 0x000fe40000011402 */
[----:B------:R-:W-:Y:S02]  /*6e10*/  ISETP.GE.AND P0, PT, R107, c[0x0][0x27c], PT ;  /* 0x00009f006b007a0c */ /* 0x000fe40003f06270 */
[----:B------:R-:W-:Y:S04]  /*6e20*/  LEA.HI R2, R3, R2, RZ, 0x4 ;  /* 0x0000000203027211 */ /* 0x000fe800078f20ff */
[----:B------:R-:W-:Y:S04]  /*6e30*/  LEA.HI.SX32 R2, R2, R127, 0x1c ;  /* 0x0000007f02027211 */ /* 0x000fe800078fe2ff */
[----:B------:R-:W-:Y:S01]  /*6e40*/  SHF.R.S32.HI R3, RZ, 0x1f, R2 ;  /* 0x0000001fff037819 */ /* 0x000fe20000011402 */
[----:B------:R-:W-:Y:S02]  /*6e50*/  IMAD.SHL.U32 R40, R2, 0x8, RZ ;  /* 0x0000000802287824 */ /* 0x000fe400078e00ff */
[--C-:B------:R-:W-:Y:S02]  /*6e60*/  @!P0 SHF.R.U64 R4, R22, 0x10, R23.reuse ;  /* 0x0000001016048819 */ /* 0x100fe40000001217 */
[----:B------:R-:W-:Y:S02]  /*6e70*/  LEA.HI R2, R3, R2, RZ, 0x3 ;  /* 0x0000000203027211 */ /* 0x000fe400078f18ff */
[----:B------:R-:W-:Y:S02]  /*6e80*/  @!P0 SHF.R.U32.HI R5, RZ, 0x10, R23 ;  /* 0x00000010ff058819 */ /* 0x000fe40000011617 */
[----:B------:R-:W-:Y:S01]  /*6e90*/  @!P0 PRMT R16, R30, 0x5432, R4 ;  /* 0x000054321e108816 */ /* 0x000fe20000000004 */
[----:B------:R-:W-:Y:S01]  /*6ea0*/  IMAD.SHL.U32 R2, R2, 0x200, RZ ;  /* 0x0000020002027824 */ /* 0x000fe200078e00ff */
[----:B------:R-:W-:Y:S02]  /*6eb0*/  LOP3.LUT R3, R84, 0x38, R40, 0xf8, !PT ;  /* 0x0000003854037812 */ /* 0x000fe400078ef828 */
[----:B------:R-:W-:Y:S02]  /*6ec0*/  @!P0 PRMT R8, R30, 0x5410, R5 ;  /* 0x000054101e088816 */ /* 0x000fe40000000005 */
[----:B------:R-:W-:Y:S02]  /*6ed0*/  LOP3.LUT R3, R3, R85, RZ, 0x3c, !PT ;  /* 0x0000005503037212 */ /* 0x000fe400078e3cff */
[----:B------:R-:W-:Y:S02]  /*6ee0*/  LOP3.LUT R2, R2, 0x7ffff000, RZ, 0xc0, !PT ;  /* 0x7ffff00002027812 */ /* 0x000fe400078ec0ff */
[----:B------:R-:W-:Y:S02]  /*6ef0*/  @!P0 SHF.R.U64 R6, R60, 0x10, R61 ;  /* 0x000000103c068819 */ /* 0x000fe4000000123d */
[----:B------:R-:W-:Y:S01]  /*6f00*/  IADD3 R2, R3, R2, R32 ;  /* 0x0000000203027210 */ /* 0x000fe20007ffe020 */
[----:B------:R-:W-:Y:S01]  /*6f10*/  IMAD.IADD R3, R131, 0x1, R65 ;  /* 0x0000000183037824 */ /* 0x000fe200078e0241 */
[----:B------:R-:W-:Y:S02]  /*6f20*/  @!P0 PRMT R18, R51, 0x5410, R6 ;  /* 0x0000541033128816 */ /* 0x000fe40000000006 */
[----:B------:R-:W-:Y:S01]  /*6f30*/  @!P0 SHF.R.U64 R9, R62, 0x10, R63 ;  /* 0x000000103e098819 */ /* 0x000fe2000000123f */
[----:B------:R-:W-:Y:S01]  /*6f40*/  IMAD.IADD R2, R65, 0x1, R2 ;  /* 0x0000000141027824 */ /* 0x000fe200078e0202 */
[----:B------:R-:W-:Y:S01]  /*6f50*/  @!P0 SHF.R.U32.HI R7, RZ, 0x10, R61 ;  /* 0x00000010ff078819 */ /* 0x000fe2000001163d */
[----:B------:R-:W-:Y:S01]  /*6f60*/  IMAD.SHL.U32 R3, R3, 0x2, RZ ;  /* 0x0000000203037824 */ /* 0x000fe200078e00ff */
[----:B------:R-:W-:Y:S01]  /*6f70*/  @!P0 PRMT R27, R64, 0x5432, R9 ;  /* 0x00005432401b8816 */ /* 0x000fe20000000009 */
[----:B------:R-:W-:Y:S01]  /*6f80*/  IMAD.SHL.U32 R2, R2, 0x2, RZ ;  /* 0x0000000202027824 */ /* 0x000fe200078e00ff */
[C---:B------:R-:W-:Y:S02]  /*6f90*/  @!P0 SHF.L.U32 R9, R18.reuse, 0x10, RZ ;  /* 0x0000001012098819 */ /* 0x040fe400000006ff */
[----:B------:R1:W3:Y:S01]  /*6fa0*/  LDS.128 R36, [R3+0xc100] ;  /* 0x00c1000003247984 */ /* 0x0002e20000000c00 */
[----:B------:R-:W-:Y:S02]  /*6fb0*/  @!P0 LOP3.LUT R18, R18, 0xffff0000, RZ, 0xc0, !PT ;  /* 0xffff000012128812 */ /* 0x000fe400078ec0ff */
[----:B------:R-:W-:Y:S02]  /*6fc0*/  @!P0 PRMT R22, R51, 0x5432, R7 ;  /* 0x0000543233168816 */ /* 0x000fe40000000007 */
[----:B------:R-:W-:Y:S03]  /*6fd0*/  @!P0 SHF.R.U32.HI R34, RZ, 0x10, R63 ;  /* 0x00000010ff228819 */ /* 0x000fe6000001163f */
[----:B------:R4:W5:Y:S01]  /*6fe0*/  LDS.128 R12, [R2+0xc100] ;  /* 0x00c10000020c7984 */ /* 0x0009620000000c00 */
[----:B------:R-:W-:Y:S02]  /*6ff0*/  @!P0 PRMT R34, R64, 0x5410, R34 ;  /* 0x0000541040228816 */ /* 0x000fe40000000022 */
[----:B-1----:R-:W-:Y:S04]  /*7000*/  @!P0 SHF.R.U32.HI R3, RZ, 0x10, R21 ;  /* 0x00000010ff038819 */ /* 0x002fe80000011615 */
[C---:B------:R-:W-:Y:S02]  /*7010*/  @!P0 PRMT R6, R29.reuse, 0x5410, R3 ;  /* 0x000054101d068816 */ /* 0x040fe40000000003 */
[----:B----4-:R-:W-:Y:S04]  /*7020*/  @!P0 SHF.R.U64 R2, R20, 0x10, R21 ;  /* 0x0000001014028819 */ /* 0x010fe80000001215 */
[----:B------:R-:W-:Y:S01]  /*7030*/  @!P0 PRMT R2, R29, 0x5432, R2 ;  /* 0x000054321d028816 */ /* 0x000fe20000000002 */
[C---:B------:R-:W-:Y:S01]  /*7040*/  @!P0 IMAD.U32 R29, R34.reuse, 0x10000, RZ ;  /* 0x00010000221d8824 */ /* 0x040fe200078e00ff */
[----:B------:R-:W-:Y:S02]  /*7050*/  @!P0 LOP3.LUT R34, R34, 0xffff0000, RZ, 0xc0, !PT ;  /* 0xffff000022228812 */ /* 0x000fe400078ec0ff */
[C---:B------:R-:W-:Y:S01]  /*7060*/  @!P0 LOP3.LUT R5, R2.reuse, 0xffff0000, RZ, 0xc0, !PT ;  /* 0xffff000002058812 */ /* 0x040fe200078ec0ff */
[----:B------:R-:W-:Y:S02]  /*7070*/  @!P0 IMAD.U32 R7, R2, 0x10000, RZ ;  /* 0x0001000002078824 */ /* 0x000fe400078e00ff */
[C---:B---3--:R-:W-:Y:S01]  /*7080*/  @!P0 IMAD.U32 R17, R36.reuse, 0x10000, RZ ;  /* 0x0001000024118824 */ /* 0x048fe200078e00ff */
[----:B------:R-:W-:Y:S01]  /*7090*/  @!P0 LOP3.LUT R19, R36, 0xffff0000, RZ, 0xc0, !PT ;  /* 0xffff000024138812 */ /* 0x000fe200078ec0ff */
[C---:B------:R-:W-:Y:S01]  /*70a0*/  @!P0 IMAD.U32 R21, R37.reuse, 0x10000, RZ ;  /* 0x0001000025158824 */ /* 0x040fe200078e00ff */
[----:B------:R-:W-:Y:S01]  /*70b0*/  @!P0 LOP3.LUT R23, R37, 0xffff0000, RZ, 0xc0, !PT ;  /* 0xffff000025178812 */ /* 0x000fe200078ec0ff */
[C---:B------:R-:W-:Y:S01]  /*70c0*/  @!P0 IMAD.U32 R30, R39.reuse, 0x10000, RZ ;  /* 0x00010000271e8824 */ /* 0x040fe200078e00ff */
[----:B------:R-:W-:Y:S01]  /*70d0*/  @!P0 LOP3.LUT R35, R39, 0xffff0000, RZ, 0xc0, !PT ;  /* 0xffff000027238812 */ /* 0x000fe200078ec0ff */
[----:B-----5:R-:W-:Y:S01]  /*70e0*/  @!P0 IMAD.U32 R4, R12, 0x10000, RZ ;  /* 0x000100000c048824 */ /* 0x020fe200078e00ff */
[----:B------:R-:W-:Y:S02]  /*70f0*/  @!P0 LOP3.LUT R28, R38, 0xffff0000, RZ, 0xc0, !PT ;  /* 0xffff0000261c8812 */ /* 0x000fe400078ec0ff */
[----:B------:R-:W-:Y:S01]  /*7100*/  @!P0 LOP3.LUT R3, R12, 0xffff0000, RZ, 0xc0, !PT ;  /* 0xffff00000c038812 */ /* 0x000fe200078ec0ff */
[C---:B------:R-:W-:Y:S02]  /*7110*/  @!P0 FMUL.FTZ R20, R4.reuse, R9 ;  /* 0x0000000904148220 */ /* 0x040fe40000410000 */
[-C--:B------:R-:W-:Y:S02]  /*7120*/  @!P0 FMUL.FTZ R2, R4, R7.reuse ;  /* 0x0000000704028220 */ /* 0x080fe40000410000 */
[----:B------:R-:W-:Y:S02]  /*7130*/  @!P0 FMUL.FTZ R4, R3, R18 ;  /* 0x0000001203048220 */ /* 0x000fe40000410000 */
[----:B------:R-:W-:Y:S02]  /*7140*/  @!P0 FFMA.FTZ R49, R17, R7, -R20 ;  /* 0x0000000711318223 */ /* 0x000fe40000010814 */
[-C--:B------:R-:W-:Y:S02]  /*7150*/  @!P0 FMUL.FTZ R3, R3, R5.reuse ;  /* 0x0000000503038220 */ /* 0x080fe40000410000 */
[----:B------:R-:W-:Y:S01]  /*7160*/  @!P0 FFMA.FTZ R47, R19, R5, -R4 ;  /* 0x00000005132f8223 */ /* 0x000fe20000010804 */
[----:B------:R-:W-:Y:S01]  /*7170*/  @!P0 LOP3.LUT R5, R13, 0xffff0000, RZ, 0xc0, !PT ;  /* 0xffff00000d058812 */ /* 0x000fe200078ec0ff */
[C---:B------:R-:W-:Y:S01]  /*7180*/  @!P0 IMAD.U32 R20, R22.reuse, 0x10000, RZ ;  /* 0x0001000016148824 */ /* 0x040fe200078e00ff */
[----:B------:R-:W-:Y:S01]  /*7190*/  @!P0 LOP3.LUT R22, R22, 0xffff0000, RZ, 0xc0, !PT ;  /* 0xffff000016168812 */ /* 0x000fe200078ec0ff */
[C---:B------:R-:W-:Y:S01]  /*71a0*/  @!P0 IMAD.U32 R7, R6.reuse, 0x10000, RZ ;  /* 0x0001000006078824 */ /* 0x040fe200078e00ff */
[----:B------:R-:W-:Y:S01]  /*71b0*/  @!P0 LOP3.LUT R6, R6, 0xffff0000, RZ, 0xc0, !PT ;  /* 0xffff000006068812 */ /* 0x000fe200078ec0ff */
[----:B------:R-:W-:Y:S01]  /*71c0*/  @!P0 FFMA.FTZ R2, R9, R17, R2 ;  /* 0x0000001109028223 */ /* 0x000fe20000010002 */
[----:B------:R-:W-:Y:S01]  /*71d0*/  @!P0 SHF.L.U32 R4, R13, 0x10, RZ ;  /* 0x000000100d048819 */ /* 0x000fe200000006ff */
[C---:B------:R-:W-:Y:S02]  /*71e0*/  @!P0 FMUL.FTZ R17, R5.reuse, R22 ;  /* 0x0000001605118220 */ /* 0x040fe40000410000 */
[----:B------:R-:W-:Y:S02]  /*71f0*/  @!P0 FMUL.FTZ R5, R5, R6 ;  /* 0x0000000605058220 */ /* 0x000fe40000410000 */
[----:B------:R-:W-:Y:S02]  /*7200*/  @!P0 FMUL.FTZ R9, R4, R20 ;  /* 0x0000001404098220 */ /* 0x000fe40000410000 */
[----:B------:R-:W-:Y:S01]  /*7210*/  @!P0 FFMA.FTZ R45, R23, R6, -R17 ;  /* 0x00000006172d8223 */ /* 0x000fe20000010811 */
[----:B------:R-:W-:Y:S01]  /*7220*/  @!P0 LOP3.LUT R17, R8, 0xffff0000, RZ, 0xc0, !PT ;  /* 0xffff000008118812 */ /* 0x000fe200078ec0ff */
[----:B------:R-:W-:Y:S02]  /*7230*/  @!P0 IMAD.U32 R6, R15, 0x10000, RZ ;  /* 0x000100000f068824 */ /* 0x000fe400078e00ff */
[-C--:B------:R-:W-:Y:S02]  /*7240*/  @!P0 FMUL.FTZ R4, R4, R7.reuse ;  /* 0x0000000704048220 */ /* 0x080fe40000410000 */
[----:B------:R-:W-:Y:S01]  /*7250*/  @!P0 FFMA.FTZ R46, R21, R7, -R9 ;  /* 0x00000007152e8223 */ /* 0x000fe20000010809 */
[----:B------:R-:W-:Y:S01]  /*7260*/  @!P0 SHF.L.U32 R9, R8, 0x10, RZ ;  /* 0x0000001008098819 */ /* 0x000fe200000006ff */
[----:B--2---:R-:W-:Y:S01]  /*7270*/  @!P0 FMUL.FTZ R24, R6, R29 ;  /* 0x0000001d06188220 */ /* 0x004fe20000410000 */
[----:B------:R-:W-:Y:S01]  /*7280*/  @!P0 LOP3.LUT R7, R15, 0xffff0000, RZ, 0xc0, !PT ;  /* 0xffff00000f078812 */ /* 0x000fe200078ec0ff */
[----:B------:R-:W-:Y:S01]  /*7290*/  @!P0 FFMA.FTZ R3, R18, R19, R3 ;  /* 0x0000001312038223 */ /* 0x000fe20000010003 */
[----:B------:R-:W-:Y:S01]  /*72a0*/  @!P0 F2FP.BF16.PACK_AB R18, R47, R49 ;  /* 0x000000312f12823e */ /* 0x000fe200000010ff */
[-C--:B------:R-:W-:Y:S01]  /*72b0*/  @!P0 FMUL.FTZ R8, R6, R9.reuse ;  /* 0x0000000906088220 */ /* 0x080fe20000410000 */
[----:B------:R-:W-:Y:S01]  /*72c0*/  @!P0 F2FP.BF16.PACK_AB R19, R45, R46 ;  /* 0x0000002e2d13823e */ /* 0x000fe200000010ff */
[----:B------:R-:W-:Y:S01]  /*72d0*/  @!P0 FMUL.FTZ R25, R7, R34 ;  /* 0x0000002207198220 */ /* 0x000fe20000410000 */
[----:B------:R-:W-:Y:S01]  /*72e0*/  @!P0 F2FP.BF16.PACK_AB R2, R3, R2 ;  /* 0x000000020302823e */ /* 0x000fe200000010ff */
[----:B------:R-:W-:Y:S02]  /*72f0*/  @!P0 FFMA.FTZ R44, R30, R9, -R24 ;  /* 0x000000091e2c8223 */ /* 0x000fe40000010818 */
[-C--:B------:R-:W-:Y:S01]  /*7300*/  @!P0 FMUL.FTZ R9, R7, R17.reuse ;  /* 0x0000001107098220 */ /* 0x080fe20000410000 */
[C---:B------:R-:W-:Y:S01]  /*7310*/  @!P0 LOP3.LUT R7, R14.reuse, 0xffff0000, RZ, 0xc0, !PT ;  /* 0xffff00000e078812 */ /* 0x040fe200078ec0ff */
[C---:B------:R-:W-:Y:S01]  /*7320*/  @!P0 IMAD.U32 R24, R27.reuse, 0x10000, RZ ;  /* 0x000100001b188824 */ /* 0x040fe200078e00ff */
[----:B------:R-:W-:Y:S01]  /*7330*/  @!P0 LOP3.LUT R27, R27, 0xffff0000, RZ, 0xc0, !PT ;  /* 0xffff00001b1b8812 */ /* 0x000fe200078ec0ff */
[----:B------:R-:W-:Y:S01]  /*7340*/  @!P0 IMAD.U32 R6, R14, 0x10000, RZ ;  /* 0x000100000e068824 */ /* 0x000fe200078e00ff */
[----:B------:R-:W-:Y:S01]  /*7350*/  @!P0 MOV R12, R2 ;  /* 0x00000002000c8202 */ /* 0x000fe20000000f00 */
[----:B------:R-:W-:Y:S01]  /*7360*/  @!P0 FFMA.FTZ R43, R35, R17, -R25 ;  /* 0x00000011232b8223 */ /* 0x000fe20000010819 */
[----:B------:R-:W-:Y:S01]  /*7370*/  @!P0 SHF.L.U32 R25, R38, 0x10, RZ ;  /* 0x0000001026198819 */ /* 0x000fe200000006ff */
[C---:B------:R-:W-:Y:S01]  /*7380*/  @!P0 IMAD.U32 R17, R16.reuse, 0x10000, RZ ;  /* 0x0001000010118824 */ /* 0x040fe200078e00ff */
[----:B------:R-:W-:Y:S01]  /*7390*/  @!P0 LOP3.LUT R16, R16, 0xffff0000, RZ, 0xc0, !PT ;  /* 0xffff000010108812 */ /* 0x000fe200078ec0ff */
[C---:B------:R-:W-:Y:S02]  /*73a0*/  @!P0 FMUL.FTZ R41, R6.reuse, R24 ;  /* 0x0000001806298220 */ /* 0x040fe40000410000 */
[----:B------:R-:W-:Y:S02]  /*73b0*/  @!P0 FMUL.FTZ R42, R7, R27 ;  /* 0x0000001b072a8220 */ /* 0x000fe40000410000 */
[-C--:B------:R-:W-:Y:S02]  /*73c0*/  @!P0 FMUL.FTZ R6, R6, R17.reuse ;  /* 0x0000001106068220 */ /* 0x080fe40000410000 */
[----:B------:R-:W-:Y:S01]  /*73d0*/  @!P0 FFMA.FTZ R41, R25, R17, -R41 ;  /* 0x0000001119298223 */ /* 0x000fe20000010829 */
[----:B------:R-:W-:Y:S01]  /*73e0*/  @!P0 F2FP.BF16.PACK_AB R17, R43, R44 ;  /* 0x0000002c2b11823e */ /* 0x000fe200000010ff */
[-C--:B------:R-:W-:Y:S02]  /*73f0*/  @!P0 FFMA.FTZ R42, R28, R16.reuse, -R42 ;  /* 0x000000101c2a8223 */ /* 0x080fe4000001082a */
[----:B------:R-:W-:Y:S02]  /*7400*/  @!P0 FFMA.FTZ R4, R20, R21, R4 ;  /* 0x0000001514048223 */ /* 0x000fe40000010004 */
[----:B------:R-:W-:Y:S01]  /*7410*/  @!P0 FMUL.FTZ R7, R7, R16 ;  /* 0x0000001007078220 */ /* 0x000fe20000410000 */
[----:B------:R-:W-:Y:S01]  /*7420*/  @!P0 F2FP.BF16.PACK_AB R16, R42, R41 ;  /* 0x000000292a10823e */ /* 0x000fe200000010ff */
[----:B------:R-:W-:Y:S02]  /*7430*/  @!P0 FFMA.FTZ R5, R22, R23, R5 ;  /* 0x0000001716058223 */ /* 0x000fe40000010005 */
[----:B------:R-:W-:Y:S02]  /*7440*/  @!P0 FFMA.FTZ R6, R24, R25, R6 ;  /* 0x0000001918068223 */ /* 0x000fe40000010006 */
[----:B------:R-:W-:Y:S01]  /*7450*/  @!P0 FFMA.FTZ R7, R27, R28, R7 ;  /* 0x0000001c1b078223 */ /* 0x000fe20000010007 */
[----:B------:R-:W-:Y:S01]  /*7460*/  @!P0 F2FP.BF16.PACK_AB R4, R5, R4 ;  /* 0x000000040504823e */ /* 0x000fe200000010ff */
[----:B------:R-:W-:Y:S02]  /*7470*/  @!P0 FFMA.FTZ R8, R29, R30, R8 ;  /* 0x0000001e1d088223 */ /* 0x000fe40000010008 */
[----:B------:R-:W-:Y:S01]  /*7480*/  @!P0 FFMA.FTZ R9, R34, R35, R9 ;  /* 0x0000002322098223 */ /* 0x000fe20000010009 */
[----:B------:R-:W-:Y:S01]  /*7490*/  @!P0 F2FP.BF16.PACK_AB R6, R7, R6 ;  /* 0x000000060706823e */ /* 0x000fe200000010ff */
[----:B------:R-:W-:Y:S02]  /*74a0*/  @!P0 IMAD.MOV.U32 R36, RZ, RZ, R18 ;  /* 0x000000ffff248224 */ /* 0x000fe400078e0012 */
[----:B------:R-:W-:Y:S01]  /*74b0*/  @!P0 IMAD.MOV.U32 R37, RZ, RZ, R19 ;  /* 0x000000ffff258224 */ /* 0x000fe200078e0013 */
[----:B------:R-:W-:Y:S01]  /*74c0*/  @!P0 F2FP.BF16.PACK_AB R8, R9, R8 ;  /* 0x000000080908823e */ /* 0x000fe200000010ff */
[----:B------:R-:W-:Y:S02]  /*74d0*/  @!P0 IMAD.MOV.U32 R38, RZ, RZ, R16 ;  /* 0x000000ffff268224 */ /* 0x000fe400078e0010 */
        /* <DEDUP_REMOVED lines=12> */
.L_x_2272:
        /* <DEDUP_REMOVED lines=22> */
[----:B------:R-:W-:Y:S02]  /*7700*/  ISETP.GE.AND P4, PT, R107, c[0x0][0x1d4], PT ;  /* 0x000075006b007a0c */ /* 0x000fe40003f86270 */
[----:B------:R-:W-:Y:S07]  /*7710*/  ISETP.GE.AND P3, PT, R207, c[0x0][0x1d4], PT ;  /* 0x00007500cf007a0c */ /* 0x000fee0003f66270 */
[----:B------:R-:W2:Y:S01]  /*7720*/  @!P2 LDS.128 R12, [R78+0xc000] ;  /* 0x00c000004e0ca984 */ /* 0x000ea20000000c00 */
[CC--:B-1----:R-:W-:Y:S04]  /*7730*/  @!P2 LEA R6, P0, R106.reuse, R2.reuse, 0x1 ;  /* 0x000000026a06a211 */ /* 0x0c2fe800078008ff */
[-C--:B------:R-:W-:Y:S02]  /*7740*/  @!P2 LEA.HI.X R7, R106, R3.reuse, R232, 0x1, P0 ;  /* 0x000000036a07a211 */ /* 0x080fe400000f0ce8 */
[CC--:B------:R-:W-:Y:S04]  /*7750*/  @!P1 LEA R4, P0, R213.reuse, R2.reuse, 0x1 ;  /* 0x00000002d5049211 */ /* 0x0c0fe800078008ff */
[-C--:B------:R-:W-:Y:S02]  /*7760*/  @!P1 LEA.HI.X R5, R213, R3.reuse, R234, 0x1, P0 ;  /* 0x00000003d5059211 */ /* 0x080fe400000f0cea */
[CC--:B------:R-:W-:Y:S04]  /*7770*/  @!P4 LEA R8, P0, R212.reuse, R2.reuse, 0x1 ;  /* 0x00000002d408c211 */ /* 0x0c0fe800078008ff */
[-C--:B------:R-:W-:Y:S01]  /*7780*/  @!P4 LEA.HI.X R9, R212, R3.reuse, R233, 0x1, P0 ;  /* 0x00000003d409c211 */ /* 0x080fe200000f0ce9 */
[----:B--2---:R1:W-:Y:S04]  /*7790*/  @!P2 ST.E.128 [R6.64], R12 ;  /* 0x0000000c0600a985 */ /* 0x0043e8000c101d0a */
[----:B------:R-:W2:Y:S01]  /*77a0*/  @!P1 LDS.128 R12, [R79+0xc000] ;  /* 0x00c000004f0c9984 */ /* 0x000ea20000000c00 */
[CC--:B-1----:R-:W-:Y:S04]  /*77b0*/  @!P3 LEA R6, P0, R207.reuse, R2.reuse, 0x1 ;  /* 0x00000002cf06b211 */ /* 0x0c2fe800078008ff */
[-C--:B------:R-:W-:Y:S01]  /*77c0*/  @!P3 LEA.HI.X R7, R207, R3.reuse, R237, 0x1, P0 ;  /* 0x00000003cf07b211 */ /* 0x080fe200000f0ced */
[----:B--2---:R1:W-:Y:S01]  /*77d0*/  @!P1 ST.E.128 [R4.64], R12 ;  /* 0x0000000c04009985 */ /* 0x0043e2000c101d0a */
[C---:B------:R-:W-:Y:S03]  /*77e0*/  ISETP.GE.AND P1, PT, R206.reuse, c[0x0][0x1d4], PT ;  /* 0x00007500ce007a0c */ /* 0x040fe60003f26270 */
[----:B------:R-:W2:Y:S10]  /*77f0*/  @!P4 LDS.128 R16, [R78+0xe000] ;  /* 0x00e000004e10c984 */ /* 0x000eb40000000c00 */
[CC--:B-1----:R-:W-:Y:S04]  /*7800*/  @!P1 LEA R4, P0, R206.reuse, R2.reuse, 0x1 ;  /* 0x00000002ce049211 */ /* 0x0c2fe800078008ff */
[-C--:B------:R-:W-:Y:S02]  /*7810*/  @!P1 LEA.HI.X R5, R206, R3.reuse, R236, 0x1, P0 ;  /* 0x00000003ce059211 */ /* 0x080fe400000f0cec */
[C---:B------:R-:W-:Y:S01]  /*7820*/  ISETP.GE.AND P0, PT, R205.reuse, c[0x0][0x1d4], PT ;  /* 0x00007500cd007a0c */ /* 0x040fe20003f06270 */
[----:B--2---:R-:W-:Y:S04]  /*7830*/  @!P4 ST.E.128 [R8.64], R16 ;  /* 0x000000100800c985 */ /* 0x004fe8000c101d0a */
[----:B------:R-:W1:Y:S08]  /*7840*/  @!P3 LDS.128 R12, [R79+0xe000] ;  /* 0x00e000004f0cb984 */ /* 0x000e700000000c00 */
[C---:B------:R-:W-:Y:S04]  /*7850*/  @!P0 LEA R2, P2, R205.reuse, R2, 0x1 ;  /* 0x00000002cd028211 */ /* 0x040fe800078408ff */
[----:B------:R-:W-:Y:S01]  /*7860*/  @!P0 LEA.HI.X R3, R205, R3, R235, 0x1, P2 ;  /* 0x00000003cd038211 */ /* 0x000fe200010f0ceb */
[----:B-1----:R-:W-:Y:S04]  /*7870*/  @!P3 ST.E.128 [R6.64], R12 ;  /* 0x0000000c0600b985 */ /* 0x002fe8000c101d0a */
[----:B------:R-:W1:Y:S04]  /*7880*/  @!P1 LDS.128 R12, [R78+0x10000] ;  /* 0x010000004e0c9984 */ /* 0x000e680000000c00 */
[----:B-1----:R-:W-:Y:S04]  /*7890*/  @!P1 ST.E.128 [R4.64], R12 ;  /* 0x0000000c04009985 */ /* 0x002fe8000c101d0a */
[----:B------:R-:W1:Y:S04]  /*78a0*/  @!P0 LDS.128 R4, [R79+0x10000] ;  /* 0x010000004f048984 */ /* 0x000e680000000c00 */
[----:B-1----:R1:W-:Y:S02]  /*78b0*/  @!P0 ST.E.128 [R2.64], R4 ;  /* 0x0000000402008985 */ /* 0x0023e4000c101d0a */
.L_x_2276:
[----:B--2-4-:R-:W-:Y:S05]  /*78c0*/  BSYNC B1 ;  /* 0x0000000000017941 */ /* 0x014fea0003800000 */
.L_x_2271:
[----:B------:R-:W-:Y:S01]  /*78d0*/  ISETP.GT.AND P0, PT, R26, R31, PT ;  /* 0x0000001f1a00720c */ /* 0x000fe20003f04270 */
[----:B-1----:R-:W-:Y:S01]  /*78e0*/  IMAD R8, R83, c[0x0][0x218], RZ ;  /* 0x0000860053087a24 */ /* 0x002fe200078e02ff */
[C---:B------:R-:W-:Y:S01]  /*78f0*/  ISETP.GE.AND P1, PT, R48.reuse, 0x1, PT ;  /* 0x000000013000780c */ /* 0x040fe20003f26270 */
[----:B------:R-:W-:Y:S01]  /*7900*/  BSSY B0, `(.L_x_2293) ;  /* 0x0000049000007945 */ /* 0x000fe20003800000 */
[C---:B-----5:R-:W-:Y:S01]  /*7910*/  IADD3 R3, R48.reuse, 0x1, RZ ;  /* 0x0000000130037810 */ /* 0x060fe20007ffe0ff */
[----:B------:R-:W-:Y:S01]  /*7920*/  IMAD R8, R77, c[0x0][0x21c], R8 ;  /* 0x000087004d087a24 */ /* 0x000fe200078e0208 */
[----:B------:R-:W-:Y:S07]  /*7930*/  LOP3.LUT P2, RZ, R211, 0x1, RZ, 0xc0, !PT ;  /* 0x00000001d3ff7812 */ /* 0x000fee000784c0ff */
        /* <DEDUP_REMOVED lines=34> */
[----:B------:R-:W2:Y:S04]  /*7b60*/  SHFL.IDX PT, R3, R3, RZ, 0x1c1f ;  /* 0x001c1fff03037589 */ /* 0x000ea800000e0000 */
[----:B-1----:R1:W4:Y:S01]  /*7b70*/  SHFL.IDX PT, R2, R9, RZ, 0x1c1f ;  /* 0x001c1fff09027589 */ /* 0x00232200000e0000 */
[----:B------:R-:W-:Y:S04]  /*7b80*/  DEPBAR.LE SB0, 0x2 ;  /* 0x000080800000791a */ /* 0x000fe80000000000 */
[----:B------:R-:W-:Y:S06]  /*7b90*/  BAR.SYNC.DEFER_BLOCKING 0x0 ;  /* 0x0000000000007b1d */ /* 0x000fec0000010000 */
[----:B------:R-:W-:-:S05]  /*7ba0*/  @!P0 BRA `(.L_x_2294) ;  /* 0x000001e000008947 */ /* 0x000fca0003800000 */
[----:B--2---:R-:W-:Y:S02]  /*7bb0*/  ISETP.GE.AND P2, PT, R106, c[0x0][0x1d4], PT ;  /* 0x000075006a007a0c */ /* 0x004fe40003f46270 */
[----:B------:R-:W-:Y:S02]  /*7bc0*/  ISETP.GE.AND P1, PT, R110, c[0x0][0x1d4], PT ;  /* 0x000075006e007a0c */ /* 0x000fe40003f26270 */
[----:B------:R-:W-:Y:S02]  /*7bd0*/  ISETP.GE.AND P4, PT, R107, c[0x0][0x1d4], PT ;  /* 0x000075006b007a0c */ /* 0x000fe40003f86270 */
[----:B------:R-:W-:Y:S07]  /*7be0*/  ISETP.GE.AND P3, PT, R207, c[0x0][0x1d4], PT ;  /* 0x00007500cf007a0c */ /* 0x000fee0003f66270 */
[----:B------:R-:W2:Y:S01]  /*7bf0*/  @!P2 LDS.128 R12, [R78] ;  /* 0x000000004e0ca984 */ /* 0x000ea20000000c00 */
[CC--:B----4-:R-:W-:Y:S04]  /*7c00*/  @!P2 LEA R6, P0, R106.reuse, R2.reuse, 0x1 ;  /* 0x000000026a06a211 */ /* 0x0d0fe800078008ff */
[-C--:B------:R-:W-:Y:S02]  /*7c10*/  @!P2 LEA.HI.X R7, R106, R3.reuse, R232, 0x1, P0 ;  /* 0x000000036a07a211 */ /* 0x080fe400000f0ce8 */
[CC--:B------:R-:W-:Y:S04]  /*7c20*/  @!P1 LEA R4, P0, R213.reuse, R2.reuse, 0x1 ;  /* 0x00000002d5049211 */ /* 0x0c0fe800078008ff */
[-C--:B------:R-:W-:Y:S02]  /*7c30*/  @!P1 LEA.HI.X R5, R213, R3.reuse, R234, 0x1, P0 ;  /* 0x00000003d5059211 */ /* 0x080fe400000f0cea */
[CC--:B------:R-:W-:Y:S04]  /*7c40*/  @!P4 LEA R8, P0, R212.reuse, R2.reuse, 0x1 ;  /* 0x00000002d408c211 */ /* 0x0c0fe800078008ff */
[-C--:B-1----:R-:W-:Y:S01]  /*7c50*/  @!P4 LEA.HI.X R9, R212, R3.reuse, R233, 0x1, P0 ;  /* 0x00000003d409c211 */ /* 0x082fe200000f0ce9 */
[----:B--2---:R1:W-:Y:S04]  /*7c60*/  @!P2 ST.E.128 [R6.64], R12 ;  /* 0x0000000c0600a985 */ /* 0x0043e8000c101d0a */
[----:B------:R-:W2:Y:S01]  /*7c70*/  @!P1 LDS.128 R12, [R79] ;  /* 0x000000004f0c9984 */ /* 0x000ea20000000c00 */
        /* <DEDUP_REMOVED lines=17> */
.L_x_2294:
[----:B--2---:R-:W-:Y:S05]  /*7d90*/  BSYNC B0 ;  /* 0x0000000000007941 */ /* 0x004fea0003800000 */
.L_x_2293:
[C---:B------:R-:W-:Y:S02]  /*7da0*/  ISETP.GE.AND P0, PT, R33.reuse, 0x1, PT ;  /* 0x000000012100780c */ /* 0x040fe40003f06270 */
[----:B-1--4-:R-:W-:Y:S02]  /*7db0*/  IADD3 R2, R33, 0x1, RZ ;  /* 0x0000000121027810 */ /* 0x012fe40007ffe0ff */
[----:B------:R-:W-:Y:S02]  /*7dc0*/  LOP3.LUT P2, RZ, R211, 0x1, RZ, 0xc0, !PT ;  /* 0x00000001d3ff7812 */ /* 0x000fe4000784c0ff */
        /* <DEDUP_REMOVED lines=37> */
.L_x_2270:
[----:B----4-:R-:W4:Y:S01]  /*8020*/  LDL.LU R3, [R1+0xd0] ;  /* 0x0000d00001037983 */ /* 0x010f220000300800 */
[----:B------:R-:W-:Y:S01]  /*8030*/  IMAD.MOV.U32 R4, RZ, RZ, 0x1 ;  /* 0x00000001ff047424 */ /* 0x000fe200078e00ff */
[----:B------:R-:W-:Y:S02]  /*8040*/  IADD3 R0, R229, 0x7f, RZ ;  /* 0x0000007fe5007810 */ /* 0x000fe40007ffe0ff */
[----:B------:R-:W4:Y:S02]  /*8050*/  S2R R2, SR_TID.X ;  /* 0x0000000000027919 */ /* 0x000f240000002100 */
[C---:B------:R-:W-:Y:S02]  /*8060*/  ISETP.NE.AND P4, PT, R4.reuse, c[0x0][0x2c4], PT ;  /* 0x0000b10004007a0c */ /* 0x040fe40003f85270 */
[----:B------:R-:W-:Y:S01]  /*8070*/  ISETP.LE.AND P1, PT, R4, c[0x0][0x32c], PT ;  /* 0x0000cb0004007a0c */ /* 0x000fe20003f23270 */
[----:B----4-:R4:W-:Y:S10]  /*8080*/  STL.64 [R1], R2 ;  /* 0x0000000201007387 */ /* 0x0109f40000100a00 */
[----:B----4-:R-:W-:-:S05]  /*8090*/  @P4 IMAD.HI.U32 R2, R0, c[0x0][0x2c8], RZ ;  /* 0x0000b20000024a27 */ /* 0x010fca00078e00ff */
[----:B------:R-:W-:Y:S01]  /*80a0*/  @P4 SHF.R.U32.HI R0, RZ, c[0x0][0x2cc], R2 ;  /* 0x0000b300ff004a19 */ /* 0x000fe20000011602 */
[----:B------:R-:W-:-:S03]  /*80b0*/  IMAD.U32 R2, RZ, RZ, UR7 ;  /* 0x00000007ff027e24 */ /* 0x000fc6000f8e00ff */
[----:B------:R-:W-:Y:S02]  /*80c0*/  IADD3 R0, R0, 0x1, R201 ;  /* 0x0000000100007810 */ /* 0x000fe40007ffe0c9 */
[----:B---3--:R-:W-:-:S03]  /*80d0*/  IADD3 R24, P0, R2, 0x4, RZ ;  /* 0x0000000402187810 */ /* 0x008fc60007f1e0ff */
[----:B-----5:R-:W-:Y:S02]  /*80e0*/  IMAD.IADD R3, R0, 0x1, -R15 ;  /* 0x0000000100037824 */ /* 0x020fe400078e0a0f */
[----:B-1----:R-:W-:-:S03]  /*80f0*/  IMAD.X R25, RZ, RZ, UR6, P0 ;  /* 0x00000006ff197e24 */ /* 0x002fc600080e06ff */
        /* <DEDUP_REMOVED lines=12> */
.L_x_2298:
[----:B------:R-:W-:-:S13]  /*81c0*/  ISETP.NE.AND P0, PT, R4, c[0x0][0x32c], PT ;  /* 0x0000cb0004007a0c */ /* 0x000fda0003f05270 */
[----:B------:R-:W-:-:S05]  /*81d0*/  @P0 IMAD.HI.U32 R3, R0, c[0x0][0x330], RZ ;  /* 0x0000cc0000030a27 */ /* 0x000fca00078e00ff */
[----:B------:R-:W-:Y:S02]  /*81e0*/  @P0 SHF.R.U32.HI R0, RZ, c[0x0][0x334], R3 ;  /* 0x0000cd00ff000a19 */ /* 0x000fe40000011603 */
.L_x_2299:
[----:B------:R-:W-:Y:S05]  /*81f0*/  BSYNC B0 ;  /* 0x0000000000007941 */ /* 0x000fea0003800000 */
.L_x_2297:
[----:B------:R-:W-:-:S05]  /*8200*/  MOV R3, c[0x0][0x32c] ;  /* 0x0000cb0000037a02 */ /* 0x000fca0000000f00 */
[----:B------:R-:W-:-:S05]  /*8210*/  IMAD R0, R0, R3, c[0x0][0x32c] ;  /* 0x0000cb0000007624 */ /* 0x000fca00078e0203 */
[----:B------:R-:W-:-:S04]  /*8220*/  IMNMX R2, R2, R0, PT ;  /* 0x0000000002027217 */ /* 0x000fc80003800200 */
.L_x_2296:
        /* <DEDUP_REMOVED lines=21> */
.L_x_2302:
[----:B------:R-:W-:-:S04]  /*8380*/  MOV R3, c[0x0][0x32c] ;  /* 0x0000cb0000037a02 */ /* 0x000fc80000000f00 */
[----:B------:R-:W-:-:S13]  /*8390*/  ISETP.NE.AND P0, PT, R3, 0x1, PT ;  /* 0x000000010300780c */ /* 0x000fda0003f05270 */
[----:B------:R-:W-:-:S05]  /*83a0*/  @P0 IMAD.HI.U32 R3, R0, c[0x0][0x330], RZ ;  /* 0x0000cc0000030a27 */ /* 0x000fca00078e00ff */
[----:B------:R-:W-:Y:S02]  /*83b0*/  @P0 SHF.R.U32.HI R0, RZ, c[0x0][0x334], R3 ;  /* 0x0000cd00ff000a19 */ /* 0x000fe40000011603 */
.L_x_2303:
[----:B------:R-:W-:Y:S05]  /*83c0*/  BSYNC B0 ;  /* 0x0000000000007941 */ /* 0x000fea0003800000 */
.L_x_2301:
[----:B------:R-:W-:-:S05]  /*83d0*/  IMAD R0, R0, c[0x0][0x32c], RZ ;  /* 0x0000cb0000007a24 */ /* 0x000fca00078e02ff */
[----:B------:R-:W-:-:S04]  /*83e0*/  IMNMX R2, R2, R0, !PT ;  /* 0x0000000002027217 */ /* 0x000fc80007800200 */
.L_x_2300:
        /* <DEDUP_REMOVED lines=39> */
.L_x_2305:
[----:B------:R-:W-:Y:S05]  /*8660*/  BSYNC B0 ;  /* 0x0000000000007941 */ /* 0x000fea0003800000 */
.L_x_2304:
[----:B------:R-:W3:Y:S01]  /*8670*/  LDL R3, [R1+0x70] ;  /* 0x0000700001037983 */ /* 0x000ee20000100800 */
[----:B------:R-:W-:Y:S01]  /*8680*/  PRMT R0, RZ, 0x7610, R0 ;  /* 0x00007610ff007816 */ /* 0x000fe20000000000 */
        /* <DEDUP_REMOVED lines=49> */
[----:B---3--:R-:W-:-:S04]  /*89a0*/  IMAD R204, R3, R2, R6 ;  /* 0x0000000203cc7224 */ /* 0x008fc800078e0206 */
[----:B------:R-:W-:-:S05]  /*89b0*/  IMAD.IADD R2, R204, 0x1, R2 ;  /* 0x00000001cc027824 */ /* 0x000fca00078e0202 */
[----:B------:R-:W-:-:S04]  /*89c0*/  IMNMX R180, R8, R2, PT ;  /* 0x0000000208b47217 */ /* 0x000fc80003800200 */
[----:B------:R-:W-:-:S13]  /*89d0*/  ISETP.GT.AND P0, PT, R180, R204, PT ;  /* 0x000000ccb400720c */ /* 0x000fda0003f04270 */
[----:B------:R-:W-:Y:S05]  /*89e0*/  @!P0 BRA `(.L_x_2306) ;  /* 0x0001066000008947 */ /* 0x000fea0003800000 */
[----:B------:R-:W3:Y:S01]  /*89f0*/  LDL R0, [R1+0x4c] ;  /* 0x00004c0001007983 */ /* 0x000ee20000100800 */
[----:B------:R-:W-:Y:S01]  /*8a00*/  ISETP.NE.U32.AND P0, PT, RZ, c[0x0][0x340], PT ;  /* 0x0000d000ff007a0c */ /* 0x000fe20003f05070 */
[----:B------:R-:W-:Y:S02]  /*8a10*/  ULDC.64 UR4, c[0x0][0x18] ;  /* 0x0000060000047ab9 */ /* 0x000fe40000000a00 */
[----:B------:R-:W1:Y:S01]  /*8a20*/  S2R R7, SR_TID.X ;  /* 0x0000000000077919 */ /* 0x000e620000002100 */
[----:B------:R-:W-:-:S13]  /*8a30*/  ISETP.NE.AND.EX P3, PT, RZ, c[0x0][0x344], PT, P0 ;  /* 0x0000d100ff007a0c */ /* 0x000fda0003f65300 */
[----:B------:R-:W-:-:S04]  /*8a40*/  @P3 IMAD.MOV.U32 R2, RZ, RZ, 0x4 ;  /* 0x00000004ff023424 */ /* 0x000fc800078e00ff */
[----:B------:R-:W-:-:S05]  /*8a50*/  @P3 IMAD.WIDE R2, R231, R2, c[0x0][0x340] ;  /* 0x0000d000e7023625 */ /* 0x000fca00078e0202 */
[----:B------:R4:W5:Y:S01]  /*8a60*/  @P3 LDG.E R21, [R2.64] ;  /* 0x0000000a02153981 */ /* 0x000962000c1e1900 */
[----:B-1----:R-:W-:Y:S01]  /*8a70*/  SHF.R.S32.HI R5, RZ, 0x1f, R7 ;  /* 0x0000001fff057819 */ /* 0x002fe20000011407 */
[----:B------:R-:W-:Y:S01]  /*8a80*/  UIADD3 UR4, UP0, UR4, 0x18100, URZ ;  /* 0x0001810004047890 */ /* 0x000fe2000ff1e03f */
[----:B------:R-:W-:Y:S01]  /*8a90*/  ISETP.NE.U32.AND P0, PT, RZ, c[0x0][0x348], PT ;  /* 0x0000d200ff007a0c */ /* 0x000fe20003f05070 */
[----:B------:R-:W-:Y:S01]  /*8aa0*/  STL [R1+0x10], R15 ;  /* 0x0000100f01007387 */ /* 0x000fe20000100800 */
[----:B------:R-:W-:Y:S01]  /*8ab0*/  LEA.HI R5, R5, R7, RZ, 0x3 ;  /* 0x0000000705057211 */ /* 0x000fe200078f18ff */
[----:B------:R-:W-:Y:S01]  /*8ac0*/  UIADD3.X UR5, URZ, UR5, URZ, UP0, !UPT ;  /* 0x000000053f057290 */ /* 0x000fe200087fe43f */
[----:B------:R-:W-:Y:S01]  /*8ad0*/  ISETP.NE.AND.EX P0, PT, RZ, c[0x0][0x34c], PT, P0 ;  /* 0x0000d300ff007a0c */ /* 0x000fe20003f05300 */
[----:B------:R-:W-:Y:S01]  /*8ae0*/  IMAD.U32 R16, RZ, RZ, UR7 ;  /* 0x00000007ff107e24 */ /* 0x000fe2000f8e00ff */
[----:B------:R-:W-:Y:S02]  /*8af0*/  LOP3.LUT R5, R5, 0xfffffff8, RZ, 0xc0, !PT ;  /* 0xfffffff805057812 */ /* 0x000fe400078ec0ff */
[----:B------:R-:W-:-:S02]  /*8b00*/  LOP3.LUT R20, R230, 0xffff, RZ, 0xc0, !PT ;  /* 0x0000ffffe6147812 */ /* 0x000fc400078ec0ff */
[----:B------:R-:W-:Y:S01]  /*8b10*/  MOV R18, UR7 ;  /* 0x0000000700127c02 */ /* 0x000fe20008000f00 */
[----:B------:R-:W-:Y:S01]  /*8b20*/  IMAD.IADD R5, R7, 0x1, -R5 ;  /* 0x0000000107057824 */ /* 0x000fe200078e0a05 */
[----:B------:R-:W-:Y:S02]  /*8b30*/  IADD3 R16, P1, R16, 0x10, RZ ;  /* 0x0000001010107810 */ /* 0x000fe40007f3e0ff */
[----:B------:R-:W-:Y:S02]  /*8b40*/  IADD3 R18, P2, R18, 0x8, RZ ;  /* 0x0000000812127810 */ /* 0x000fe40007f5e0ff */
[----:B------:R-:W-:Y:S01]  /*8b50*/  LEA R5, R5, R249, 0x5 ;  /* 0x000000f905057211 */ /* 0x000fe200078e28ff */
[----:B------:R-:W-:Y:S01]  /*8b60*/  IMAD.X R17, RZ, RZ, UR6, P1 ;  /* 0x00000006ff117e24 */ /* 0x000fe200088e06ff */
[----:B------:R-:W-:Y:S02]  /*8b70*/  ISETP.GE.AND P6, PT, R240, c[0x0][0x198], PT ;  /* 0x00006600f0007a0c */ /* 0x000fe40003fc6270 */
[----:B------:R-:W-:Y:S01]  /*8b80*/  ISETP.GE.AND P5, PT, R241, c[0x0][0x198], PT ;  /* 0x00006600f1007a0c */ /* 0x000fe20003fa6270 */
[----:B------:R-:W-:Y:S01]  /*8b90*/  IMAD.IADD R5, R229, 0x1, R5 ;  /* 0x00000001e5057824 */ /* 0x000fe200078e0205 */
[----:B------:R-:W-:-:S02]  /*8ba0*/  IADD3 R23, R180, -0x1, RZ ;  /* 0xffffffffb4177810 */ /* 0x000fc40007ffe0ff */
[----:B--2---:R-:W-:Y:S01]  /*8bb0*/  IADD3.X R19, RZ, UR6, RZ, P2, !PT ;  /* 0x00000006ff137c10 */ /* 0x004fe200097fe4ff */
[----:B------:R-:W-:Y:S01]  /*8bc0*/  @P4 IMAD.HI.U32 R7, R5, c[0x0][0x2c8], RZ ;  /* 0x0000b20005074a27 */ /* 0x000fe200078e00ff */
[----:B---3--:R-:W-:-:S03]  /*8bd0*/  SHF.R.S32.HI R4, RZ, 0x1f, R0 ;  /* 0x0000001fff047819 */ /* 0x008fc60000011400 */
[----:B----4-:R-:W-:-:S04]  /*8be0*/  IMAD.WIDE.U32 R2, R0, c[0x0][0x178], RZ ;  /* 0x00005e0000027a25 */ /* 0x010fc800078e00ff */
[----:B------:R-:W-:-:S04]  /*8bf0*/  IMAD R4, R4, c[0x0][0x178], RZ ;  /* 0x00005e0004047a24 */ /* 0x000fc800078e02ff */
[----:B------:R-:W-:Y:S01]  /*8c00*/  IMAD R0, R0, c[0x0][0x17c], R4 ;  /* 0x00005f0000007a24 */ /* 0x000fe200078e0204 */
[----:B------:R-:W-:-:S03]  /*8c10*/  SEL R4, R231, RZ, !P0 ;  /* 0x000000ffe7047207 */ /* 0x000fc60004000000 */
[----:B------:R-:W-:Y:S01]  /*8c20*/  IMAD.IADD R3, R3, 0x1, R0 ;  /* 0x0000000103037824 */ /* 0x000fe200078e0200 */
        /* <DEDUP_REMOVED lines=9> */
[----:B------:R-:W-:-:S03]  /*8cc0*/  @!P3 MOV R21, R231 ;  /* 0x000000e70015b202 */ /* 0x000fc60000000f00 */
[----:B------:R-:W-:Y:S01]  /*8cd0*/  IMAD R7, R4, c[0x0][0x1c4], R6 ;  /* 0x0000710004077a24 */ /* 0x000fe200078e0206 */
[--C-:B------:R-:W-:Y:S01]  /*8ce0*/  SHF.R.S32.HI R4, RZ, 0x1f, R0.reuse ;  /* 0x0000001fff047819 */ /* 0x100fe20000011400 */
[----:B------:R-:W-:Y:S02]  /*8cf0*/  IMAD.MOV R6, RZ, RZ, -R0 ;  /* 0x000000ffff067224 */ /* 0x000fe400078e0a00 */
[----:B------:R-:W-:Y:S02]  /*8d00*/  IMAD.IADD R3, R3, 0x1, R7 ;  /* 0x0000000103037824 */ /* 0x000fe400078e0207 */
[----:B------:R-:W-:Y:S02]  /*8d10*/  IMAD R6, R6, c[0x0][0x2c4], R5 ;  /* 0x0000b10006067a24 */ /* 0x000fe400078e0205 */
[----:B------:R-:W-:Y:S02]  /*8d20*/  IMAD R4, R4, c[0x0][0x1b0], RZ ;  /* 0x00006c0004047a24 */ /* 0x000fe400078e02ff */
[----:B------:R-:W-:Y:S01]  /*8d30*/  IMAD.WIDE.U32 R2, R0, c[0x0][0x1b0], R2 ;  /* 0x00006c0000027a25 */ /* 0x000fe200078e0002 */
[----:B------:R-:W-:-:S03]  /*8d40*/  SHF.R.S32.HI R12, RZ, 0x1f, R6 ;  /* 0x0000001fff0c7819 */ /* 0x000fc60000011406 */
[----:B------:R-:W-:Y:S01]  /*8d50*/  IMAD R7, R0, c[0x0][0x1b4], R4 ;  /* 0x00006d0000077a24 */ /* 0x000fe200078e0204 */
[----:B------:R-:W-:Y:S01]  /*8d60*/  MOV R4, UR4 ;  /* 0x0000000400047c02 */ /* 0x000fe20008000f00 */
[----:B------:R-:W-:Y:S02]  /*8d70*/  IMAD R12, R12, c[0x0][0x1a8], RZ ;  /* 0x00006a000c0c7a24 */ /* 0x000fe400078e02ff */
[----:B------:R-:W-:Y:S02]  /*8d80*/  IMAD.IADD R3, R3, 0x1, R7 ;  /* 0x0000000103037824 */ /* 0x000fe400078e0207 */
[C---:B------:R-:W-:Y:S02]  /*8d90*/  IMAD R12, R6.reuse, c[0x0][0x1ac], R12 ;  /* 0x00006b00060c7a24 */ /* 0x040fe400078e020c */
[----:B------:R-:W-:-:S04]  /*8da0*/  IMAD.WIDE.U32 R2, R6, c[0x0][0x1a8], R2 ;  /* 0x00006a0006027a25 */ /* 0x000fc800078e0002 */
[----:B------:R-:W-:Y:S01]  /*8db0*/  IMAD.U32 R5, RZ, RZ, UR5 ;  /* 0x00000005ff057e24 */ /* 0x000fe2000f8e00ff */
[----:B------:R-:W-:Y:S02]  /*8dc0*/  IADD3 R12, R3, R12, RZ ;  /* 0x0000000c030c7210 */ /* 0x000fe40007ffe0ff */
[C---:B------:R-:W-:Y:S02]  /*8dd0*/  LEA R14, P0, R2.reuse, c[0x0][0x160], 0x1 ;  /* 0x00005800020e7a11 */ /* 0x040fe400078008ff */
[----:B------:R1:W-:Y:S02]  /*8de0*/  STL.64 [R1+0x8], R4 ;  /* 0x0000080401007387 */ /* 0x0003e40000100a00 */
[----:B------:R-:W-:Y:S01]  /*8df0*/  LEA.HI.X R12, R2, c[0x0][0x164], R12, 0x1, P0 ;  /* 0x00005900020c7a11 */ /* 0x000fe200000f0c0c */
[----:B-1----:R-:W-:Y:S01]  /*8e00*/  IMAD.IADD R5, R249, 0x1, R229 ;  /* 0x00000001f9057824 */ /* 0x002fe200078e02e5 */
[----:B------:R-:W-:Y:S05]  /*8e10*/  BRA.DIV ~URZ, `(.L_x_2307) ;  /* 0x00014f927f007947 */ /* 0x000fea000b800000 */
[----:B------:R1:W2:Y:S02]  /*8e20*/  SHFL.IDX PT, R4, R12, RZ, 0x181f ;  /* 0x00181fff0c047589 */ /* 0x0002a400000e0000 */
.L_x_2462:
[----:B------:R-:W-:Y:S05]  /*8e30*/  BRA.DIV ~URZ, `(.L_x_2308) ;  /* 0x00014ff27f007947 */ /* 0x000fea000b800000 */
[----:B------:R3:W4:Y:S02]  /*8e40*/  SHFL.IDX PT, R0, R14, RZ, 0x181f ;  /* 0x00181fff0e007589 */ /* 0x00072400000e0000 */
.L_x_2463:
        /* <DEDUP_REMOVED lines=16> */
.L_x_2310:
[----:B------:R-:W-:Y:S05]  /*8f50*/  BSYNC B0 ;  /* 0x0000000000007941 */ /* 0x000fea0003800000 */
.L_x_2309:
[----:B------:R-:W-:Y:S05]  /*8f60*/  BRA.DIV ~URZ, `(.L_x_2311) ;  /* 0x00014f427f007947 */ /* 0x000fea000b800000 */
[----:B--2---:R2:W1:Y:S04]  /*8f70*/  SHFL.IDX PT, R4, R12, 0x1, 0x181f ;  /* 0x00381f000c047f89 */ /* 0x00446800000e0000 */
[----:B----4-:R2:W4:Y:S02]  /*8f80*/  SHFL.IDX PT, R0, R14, 0x1, 0x181f ;  /* 0x00381f000e007f89 */ /* 0x01052400000e0000 */
.L_x_2464:
        /* <DEDUP_REMOVED lines=16> */
.L_x_2313:
[----:B------:R-:W-:Y:S05]  /*9090*/  BSYNC B0 ;  /* 0x0000000000007941 */ /* 0x000fea0003800000 */
.L_x_2312:
[----:B------:R-:W-:Y:S05]  /*90a0*/  BRA.DIV ~URZ, `(.L_x_2314) ;  /* 0x00014ef27f007947 */ /* 0x000fea000b800000 */
[----:B-1----:R1:W2:Y:S02]  /*90b0*/  SHFL.IDX PT, R4, R12, 0x2, 0x181f ;  /* 0x00581f000c047f89 */ /* 0x0022a400000e0000 */
.L_x_2465:
[----:B------:R-:W-:Y:S05]  /*90c0*/  BRA.DIV ~URZ, `(.L_x_2315) ;  /* 0x00014f527f007947 */ /* 0x000fea000b800000 */
[----:B----4-:R4:W1:Y:S02]  /*90d0*/  SHFL.IDX PT, R0, R14, 0x2, 0x181f ;  /* 0x00581f000e007f89 */ /* 0x01086400000e0000 */
.L_x_2466:
        /* <DEDUP_REMOVED lines=16> */
.L_x_2317:
[----:B------:R-:W-:Y:S05]  /*91e0*/  BSYNC B0 ;  /* 0x0000000000007941 */ /* 0x000fea0003800000 */
.L_x_2316:
[----:B------:R-:W-:Y:S05]  /*91f0*/  BRA.DIV ~URZ, `(.L_x_2318) ;  /* 0x00014ea27f007947 */ /* 0x000fea000b800000 */
[----:B-12---:R-:W1:Y:S04]  /*9200*/  SHFL.IDX PT, R12, R12, 0x3, 0x181f ;  /* 0x00781f000c0c7f89 */ /* 0x006e6800000e0000 */
[----:B------:R2:W3:Y:S02]  /*9210*/  SHFL.IDX PT, R0, R14, 0x3, 0x181f ;  /* 0x00781f000e007f89 */ /* 0x0004e400000e0000 */
.L_x_2467:
[----:B--234-:R-:W2:Y:S04]  /*9220*/  LDL R14, [R1] ;  /* 0x00000000010e7983 */ /* 0x01cea80000100800 */
[----:B------:R3:W5:Y:S04]  /*9230*/  LDL R22, [R1+0x64] ;  /* 0x0000640001167983 */ /* 0x0007680000100800 */
[----:B------:R3:W5:Y:S01]  /*9240*/  LDL R215, [R1+0x48] ;  /* 0x0000480001d77983 */ /* 0x0007620000100800 */
[----:B------:R-:W-:Y:S01]  /*9250*/  IADD3 R5, R5, 0x60, RZ ;  /* 0x0000006005057810 */ /* 0x000fe20007ffe0ff */
[----:B------:R-:W-:Y:S01]  /*9260*/  ULDC.64 UR4, c[0x0][0x40] ;  /* 0x0000100000047ab9 */ /* 0x000fe20000000a00 */
[----:B------:R-:W-:Y:S01]  /*9270*/  IMAD.U32 R2, RZ, RZ, UR7 ;  /* 0x00000007ff027e24 */ /* 0x000fe2000f8e00ff */
[----:B------:R-:W-:Y:S01]  /*9280*/  STL.64 [R1+0x40], R18 ;  /* 0x0000401201007387 */ /* 0x000fe20000100a00 */
[----:B------:R-:W-:Y:S01]  /*9290*/  ISETP.GE.AND P0, PT, R5, R13, PT ;  /* 0x0000000d0500720c */ /* 0x000fe20003f06270 */
[----:B------:R-:W-:Y:S01]  /*92a0*/  UIADD3 UR4, UP0, UR4, 0x160, URZ ;  /* 0x0000016004047890 */ /* 0x000fe2000ff1e03f */
[----:B------:R-:W-:Y:S01]  /*92b0*/  IMAD.U32 R3, RZ, RZ, UR6 ;  /* 0x00000006ff037e24 */ /* 0x000fe2000f8e00ff */
[----:B------:R-:W-:Y:S01]  /*92c0*/  STL.64 [R1+0x28], R16 ;  /* 0x0000281001007387 */ /* 0x000fe20000100a00 */
[----:B-----5:R-:W-:Y:S01]  /*92d0*/  IMAD.WIDE.U32 R218, R21, c[0x0][0x2b0], RZ ;  /* 0x0000ac0015da7a25 */ /* 0x020fe200078e00ff */
[----:B------:R-:W-:-:S02]  /*92e0*/  UIADD3.X UR5, URZ, UR5, URZ, UP0, !UPT ;  /* 0x000000053f057290 */ /* 0x000fc400087fe43f */
[----:B------:R4:W-:Y:S01]  /*92f0*/  STL.64 [R1+0x20], R2 ;  /* 0x0000200201007387 */ /* 0x0009e20000100a00 */
[----:B------:R-:W-:-:S03]  /*9300*/  IMAD.U32 R4, RZ, RZ, UR4 ;  /* 0x00000004ff047e24 */ /* 0x000fc6000f8e00ff */
[----:B------:R-:W-:Y:S01]  /*9310*/  IMAD.U32 R5, RZ, RZ, UR5 ;  /* 0x00000005ff057e24 */ /* 0x000fe2000f8e00ff */
[----:B------:R-:W-:Y:S01]  /*9320*/  STL.64 [R1+0x30], R144 ;  /* 0x0000309001007387 */ /* 0x000fe20000100a00 */
[-C--:B------:R-:W-:Y:S02]  /*9330*/  @!P0 LEA R8, P1, R238, R0.reuse, 0x1 ;  /* 0x00000000ee088211 */ /* 0x080fe400078208ff */
[----:B------:R-:W-:Y:S01]  /*9340*/  @!P0 LEA R6, P2, R240, R0, 0x1 ;  /* 0x00000000f0068211 */ /* 0x000fe200078408ff */
[----:B------:R1:W-:Y:S02]  /*9350*/  STL.64 [R1+0x18], R4 ;  /* 0x0000180401007387 */ /* 0x0003e40000100a00 */
[-C--:B-1----:R-:W-:Y:S02]  /*9360*/  @!P0 LEA.HI.X R9, R238, R12.reuse, R239, 0x1, P1 ;  /* 0x0000000cee098211 */ /* 0x082fe400008f0cef */
[----:B------:R-:W-:Y:S01]  /*9370*/  @!P0 LEA.HI.X R7, R240, R12, R246, 0x1, P2 ;  /* 0x0000000cf0078211 */ /* 0x000fe200010f0cf6 */
[----:B------:R3:W-:Y:S04]  /*9380*/  STL.64 [R1+0x38], R24 ;  /* 0x0000381801007387 */ /* 0x0007e80000100a00 */
[----:B------:R-:W-:Y:S01]  /*9390*/  @!PT LDS RZ, [RZ] ;  /* 0x00000000fffff984 */ /* 0x000fe20000000800 */
[----:B------:R-:W-:Y:S01]  /*93a0*/  @!PT LDS RZ, [RZ] ;  /* 0x00000000fffff984 */ /* 0x000fe20000000800 */
[----:B------:R-:W-:Y:S01]  /*93b0*/  @!PT LDS RZ, [RZ] ;  /* 0x00000000fffff984 */ /* 0x000fe20000000800 */
[----:B------:R1:W-:Y:S04]  /*93c0*/  @!P0 LDGSTS.E.BYPASS.LTC128B.128 [R111+0x1b100], [R8.64], !P4 ;  /* 0x1b100000086f8fae */ /* 0x0003e8000e101d4a */
[----:B------:R3:W-:Y:S01]  /*93d0*/  @!P0 LDGSTS.E.BYPASS.LTC128B.128 [R111+0x1f100], [R6.64], !P6 ;  /* 0x1f100000066f8fae */ /* 0x0007e2000f101d4a */
[----:B----4-:R-:W-:-:S04]  /*93e0*/  @!P0 LEA R2, P1, R241, R0, 0x1 ;  /* 0x00000000f1028211 */ /* 0x010fc800078208ff */
[----:B------:R-:W-:Y:S02]  /*93f0*/  @!P0 LEA.HI.X R3, R241, R12, R245, 0x1, P1 ;  /* 0x0000000cf1038211 */ /* 0x000fe400008f0cf5 */
[----:B------:R-:W-:-:S03]  /*9400*/  SHF.R.S32.HI R4, RZ, 0x1f, R21 ;  /* 0x0000001fff047819 */ /* 0x000fc60000011415 */
[----:B------:R4:W-:Y:S04]  /*9410*/  @!P0 LDGSTS.E.BYPASS.LTC128B.128 [R111+0x23100], [R2.64], !P5 ;  /* 0x23100000026f8fae */ /* 0x0009e8000e901d4a */
[----:B------:R-:W0:Y:S01]  /*9420*/  LDGDEPBAR ;  /* 0x00000000000079af */ /* 0x000e220000000000 */
[----:B------:R-:W-:Y:S01]  /*9430*/  WARPSYNC 0xffffffff ;  /* 0xffffffff00007948 */ /* 0x000fe20003800000 */
[----:B----4-:R-:W-:Y:S02]  /*9440*/  IMAD R2, R4, c[0x0][0x2b0], RZ ;  /* 0x0000ac0004027a24 */ /* 0x010fe400078e02ff */
[----:B------:R-:W-:Y:S02]  /*9450*/  IMAD.U32 R3, RZ, RZ, UR7 ;  /* 0x00000007ff037e24 */ /* 0x000fe4000f8e00ff */
[----:B------:R-:W-:-:S03]  /*9460*/  IMAD R2, R21, c[0x0][0x2b4], R2 ;  /* 0x0000ad0015027a24 */ /* 0x000fc600078e0202 */
[----:B------:R-:W-:Y:S01]  /*9470*/  IADD3 R28, R3, 0x18, RZ ;  /* 0x00000018031c7810 */ /* 0x000fe20007ffe0ff */
[----:B------:R-:W-:Y:S01]  /*9480*/  IMAD.IADD R223, R219, 0x1, R2 ;  /* 0x00000001dbdf7824 */ /* 0x000fe200078e0202 */
[----:B--2---:R-:W-:-:S04]  /*9490*/  SHF.R.S32.HI R18, RZ, 0x1f, R14 ;  /* 0x0000001fff127819 */ /* 0x004fc8000001140e */
[----:B-1----:R-:W-:-:S04]  /*94a0*/  LEA.HI R8, R18, R14, RZ, 0x3 ;  /* 0x0000000e12087211 */ /* 0x002fc800078f18ff */
[----:B------:R-:W-:-:S05]  /*94b0*/  LOP3.LUT R0, R8, 0xfffffff8, RZ, 0xc0, !PT ;  /* 0xfffffff808007812 */ /* 0x000fca00078ec0ff */
[----:B------:R-:W-:-:S04]  /*94c0*/  IMAD.IADD R0, R14, 0x1, -R0 ;  /* 0x000000010e007824 */ /* 0x000fc800078e0a00 */
[----:B------:R-:W-:-:S05]  /*94d0*/  IMAD.SHL.U32 R190, R0, 0x8, RZ ;  /* 0x0000000800be7824 */ /* 0x000fca00078e00ff */
[C---:B------:R-:W-:Y:S02]  /*94e0*/  IADD3 R16, R190.reuse, 0x80, RZ ;  /* 0x00000080be107810 */ /* 0x040fe40007ffe0ff */
[----:B------:R-:W-:Y:S02]  /*94f0*/  IADD3 R15, R190, 0x40, RZ ;  /* 0x00000040be0f7810 */ /* 0x000fe40007ffe0ff */
[----:B------:R-:W-:Y:S02]  /*9500*/  ISETP.GE.AND P6, PT, R16, c[0x0][0x1d4], PT ;  /* 0x0000750010007a0c */ /* 0x000fe40003fc6270 */
[----:B------:R-:W-:Y:S02]  /*9510*/  ISETP.GE.AND P5, PT, R190, c[0x0][0x1d4], PT ;  /* 0x00007500be007a0c */ /* 0x000fe40003fa6270 */
[----:B------:R-:W-:Y:S02]  /*9520*/  SEL R2, RZ, 0x10, P6 ;  /* 0x00000010ff027807 */ /* 0x000fe40003000000 */
[----:B------:R-:W-:-:S03]  /*9530*/  ISETP.GE.AND P4, PT, R15, c[0x0][0x1d4], PT ;  /* 0x000075000f007a0c */ /* 0x000fc60003f86270 */
[----:B------:R3:W-:Y:S04]  /*9540*/  STL [R1+0xd0], R2 ;  /* 0x0000d00201007387 */ /* 0x0007e80000100800 */
[----:B------:R-:W-:Y:S01]  /*9550*/  SHF.R.S32.HI R17, RZ, 0x3, R8 ;  /* 0x00000003ff117819 */ /* 0x000fe20000011408 */
[----:B------:R-:W-:Y:S01]  /*9560*/  IMAD.MOV.U32 R21, RZ, RZ, c[0x0][0x2b8] ;  /* 0x0000ae00ff157624 */ /* 0x000fe200078e00ff */
[----:B------:R-:W-:Y:S01]  /*9570*/  BAR.SYNC.DEFER_BLOCKING 0x0 ;  /* 0x0000000000007b1d */ /* 0x000fe20000010000 */
[----:B------:R-:W-:Y:S02]  /*9580*/  IMAD.SHL.U32 R168, R23, 0x40, RZ ;  /* 0x0000004017a87824 */ /* 0x000fe400078e00ff */
[----:B------:R-:W-:Y:S01]  /*9590*/  IMAD R199, R0, 0x20, R17 ;  /* 0x0000002000c77824 */ /* 0x000fe200078e0211 */
[----:B------:R-:W-:Y:S01]  /*95a0*/  ISETP.NE.AND P1, PT, R21, 0x1, PT ;  /* 0x000000011500780c */ /* 0x000fe20003f25270 */
[----:B------:R-:W-:Y:S02]  /*95b0*/  IMAD.MOV.U32 R183, RZ, RZ, RZ ;  /* 0x000000ffffb77224 */ /* 0x000fe400078e00ff */
[----:B---3--:R-:W-:-:S05]  /*95c0*/  IMAD.IADD R2, R199, 0x1, R168 ;  /* 0x00000001c7027824 */ /* 0x008fca00078e02a8 */
[----:B------:R-:W-:Y:S01]  /*95d0*/  ISETP.GE.AND P0, PT, R2, R22, PT ;  /* 0x000000160200720c */ /* 0x000fe20003f06270 */
[----:B------:R-:W-:-:S03]  /*95e0*/  IMAD.IADD R2, R215, 0x1, R2 ;  /* 0x00000001d7027824 */ /* 0x000fc600078e0202 */
[----:B------:R-:W-:Y:S01]  /*95f0*/  ISETP.GT.OR P0, PT, R199, 0x3f, P0 ;  /* 0x0000003fc700780c */ /* 0x000fe20000704670 */
[----:B------:R-:W-:-:S04]  /*9600*/  @P1 IMAD.HI.U32 R3, R2, c[0x0][0x2bc], RZ ;  /* 0x0000af0002031a27 */ /* 0x000fc800078e00ff */
[----:B------:R-:W-:Y:S01]  /*9610*/  IMAD.MOV.U32 R0, RZ, RZ, R2 ;  /* 0x000000ffff007224 */ /* 0x000fe200078e0002 */
[----:B------:R-:W-:-:S07]  /*9620*/  @P1 SHF.R.U32.HI R0, RZ, c[0x0][0x2c0], R3 ;  /* 0x0000b000ff001a19 */ /* 0x000fce0000011603 */
[----:B------:R-:W-:-:S04]  /*9630*/  @!P0 IADD3 R3, P1, R0, R218, RZ ;  /* 0x000000da00038210 */ /* 0x000fc80007f3e0ff */
[----:B------:R-:W-:Y:S02]  /*9640*/  @!P0 LEA.HI.X.SX32 R5, R0, R223, 0x1, P1 ;  /* 0x000000df00058211 */ /* 0x000fe400008f0eff */
[----:B------:R-:W-:-:S04]  /*9650*/  @!P0 LEA R4, P1, R3, c[0x0][0x2a0], 0x2 ;  /* 0x0000a80003048a11 */ /* 0x000fc800078210ff */
[----:B------:R-:W-:-:S05]  /*9660*/  @!P0 LEA.HI.X R5, R3, c[0x0][0x2a4], R5, 0x2, P1 ;  /* 0x0000a90003058a11 */ /* 0x000fca00008f1405 */
[----:B------:R1:W2:Y:S01]  /*9670*/  @!P0 LDG.E R183, [R4.64] ;  /* 0x0000000a04b78981 */ /* 0x0002a2000c1e1900 */
[----:B------:R-:W-:Y:S01]  /*9680*/  IMAD.MOV R0, RZ, RZ, -R0 ;  /* 0x000000ffff007224 */ /* 0x000fe200078e0a00 */
[----:B------:R-:W-:Y:S01]  /*9690*/  LEA.HI R14, R18, R14, RZ, 0x6 ;  /* 0x0000000e120e7211 */ /* 0x000fe200078f30ff */
[----:B------:R-:W-:Y:S01]  /*96a0*/  IMAD.WIDE.U32 R216, R20, c[0x0][0x1e8], RZ ;  /* 0x00007a0014d87a25 */ /* 0x000fe200078e00ff */
[----:B------:R-:W-:Y:S01]  /*96b0*/  ISETP.GE.AND P3, PT, R190, c[0x0][0x1d4], PT ;  /* 0x00007500be007a0c */ /* 0x000fe20003f66270 */
[----:B------:R-:W-:Y:S01]  /*96c0*/  BSSY B0, `(.L_x_2319) ;  /* 0x00000b3000007945 */ /* 0x000fe20003800000 */
[----:B------:R-:W-:Y:S01]  /*96d0*/  ISETP.GE.AND P2, PT, R15, c[0x0][0x1d4], PT ;  /* 0x000075000f007a0c */ /* 0x000fe20003f46270 */
[----:B------:R-:W-:Y:S01]  /*96e0*/  IMAD R184, R0, c[0x0][0x2b8], R2 ;  /* 0x0000ae0000b87a24 */ /* 0x000fe200078e0202 */
[----:B------:R-:W-:Y:S01]  /*96f0*/  LOP3.LUT R211, R211, 0xfffffffd, RZ, 0xc0, !PT ;  /* 0xfffffffdd3d37812 */ /* 0x000fe200078ec0ff */
[----:B------:R-:W-:Y:S02]  /*9700*/  IMAD R222, R20, c[0x0][0x1ec], R217 ;  /* 0x00007b0014de7a24 */ /* 0x000fe400078e02d9 */
[----:B------:R-:W-:Y:S01]  /*9710*/  IMAD.WIDE.U32 R2, R184, c[0x0][0x1e0], RZ ;  /* 0x00007800b8027a25 */ /* 0x000fe200078e00ff */
[----:B------:R-:W-:-:S03]  /*9720*/  SHF.R.S32.HI R0, RZ, 0x1f, R184 ;  /* 0x0000001fff007819 */ /* 0x000fc600000114b8 */
[----:B------:R-:W-:-:S04]  /*9730*/  IMAD.WIDE.U32 R220, R20, c[0x0][0x210], RZ ;  /* 0x0000840014dc7a25 */ /* 0x000fc800078e00ff */
[----:B------:R-:W-:Y:S02]  /*9740*/  IMAD R7, R0, c[0x0][0x208], RZ ;  /* 0x0000820000077a24 */ /* 0x000fe400078e02ff */
[----:B------:R-:W-:Y:S02]  /*9750*/  IMAD R224, R20, c[0x0][0x214], R221 ;  /* 0x0000850014e07a24 */ /* 0x000fe400078e02dd */
[----:B------:R-:W-:Y:S02]  /*9760*/  IMAD R7, R184, c[0x0][0x20c], R7 ;  /* 0x00008300b8077a24 */ /* 0x000fe400078e0207 */
[----:B-1----:R-:W-:Y:S02]  /*9770*/  IMAD R4, R0, c[0x0][0x1e0], RZ ;  /* 0x0000780000047a24 */ /* 0x002fe400078e02ff */
[----:B------:R-:W-:-:S04]  /*9780*/  IMAD.WIDE R18, R190, 0x2, RZ ;  /* 0x00000002be127825 */ /* 0x000fc800078e02ff */
[----:B------:R-:W-:-:S04]  /*9790*/  IMAD R4, R184, c[0x0][0x1e4], R4 ;  /* 0x00007900b8047a24 */ /* 0x000fc800078e0204 */
[----:B------:R-:W-:Y:S01]  /*97a0*/  IMAD.IADD R3, R3, 0x1, R4 ;  /* 0x0000000103037824 */ /* 0x000fe200078e0204 */
[----:B--2---:R-:W-:-:S03]  /*97b0*/  SHF.R.S32.HI R6, RZ, 0x1f, R183 ;  /* 0x0000001fff067819 */ /* 0x004fc600000114b7 */
[----:B------:R-:W-:-:S04]  /*97c0*/  IMAD.WIDE.U32 R4, R183, c[0x0][0x1f0], R2 ;  /* 0x00007c00b7047a25 */ /* 0x000fc800078e0002 */
[----:B------:R-:W-:Y:S01]  /*97d0*/  IMAD R8, R6, c[0x0][0x1f0], RZ ;  /* 0x00007c0006087a24 */ /* 0x000fe200078e02ff */
[----:B------:R-:W-:Y:S01]  /*97e0*/  IADD3 R0, P0, R4, R216, RZ ;  /* 0x000000d804007210 */ /* 0x000fe20007f1e0ff */
[----:B------:R-:W-:-:S04]  /*97f0*/  IMAD.WIDE.U32 R2, R184, c[0x0][0x208], RZ ;  /* 0x00008200b8027a25 */ /* 0x000fc800078e00ff */
[----:B------:R-:W-:Y:S02]  /*9800*/  IMAD R8, R183, c[0x0][0x1f4], R8 ;  /* 0x00007d00b7087a24 */ /* 0x000fe400078e0208 */
[----:B------:R-:W-:Y:S02]  /*9810*/  IMAD.SHL.U32 R4, R17, 0x40, RZ ;  /* 0x0000004011047824 */ /* 0x000fe400078e00ff */
[----:B------:R-:W-:Y:S01]  /*9820*/  IMAD.IADD R3, R3, 0x1, R7 ;  /* 0x0000000103037824 */ /* 0x000fe200078e0207 */
[----:B------:R-:W-:Y:S01]  /*9830*/  IADD3.X R5, R222, R5, R8, P0, !PT ;  /* 0x00000005de057210 */ /* 0x000fe200007fe408 */
[----:B------:R-:W-:Y:S01]  /*9840*/  IMAD R8, R6, c[0x0][0x218], RZ ;  /* 0x0000860006087a24 */ /* 0x000fe200078e02ff */
[----:B------:R-:W-:Y:S01]  /*9850*/  LEA R7, P0, R0, c[0x0][0x1c8], 0x1 ;  /* 0x0000720000077a11 */ /* 0x000fe200078008ff */
[C---:B------:R-:W-:Y:S01]  /*9860*/  IMAD.WIDE.U32 R2, R183.reuse, c[0x0][0x218], R2 ;  /* 0x00008600b7027a25 */ /* 0x040fe200078e0002 */
[----:B------:R-:W-:Y:S02]  /*9870*/  LOP3.LUT R4, R4, 0x1c0, RZ, 0xc0, !PT ;  /* 0x000001c004047812 */ /* 0x000fe400078ec0ff */
[----:B------:R-:W-:Y:S01]  /*9880*/  LEA.HI.X R13, R0, c[0x0][0x1cc], R5, 0x1, P0 ;  /* 0x00007300000d7a11 */ /* 0x000fe200000f0c05 */
[----:B------:R-:W-:Y:S01]  /*9890*/  IMAD R8, R183, c[0x0][0x21c], R8 ;  /* 0x00008700b7087a24 */ /* 0x000fe200078e0208 */
[----:B------:R-:W-:-:S02]  /*98a0*/  LOP3.LUT R12, R4, 0x38, R190, 0xf8, !PT ;  /* 0x00000038040c7812 */ /* 0x000fc400078ef8be */
[----:B------:R-:W-:Y:S01]  /*98b0*/  SHF.R.U32.HI R9, RZ, 0x3, R4 ;  /* 0x00000003ff097819 */ /* 0x000fe20000011604 */
[----:B------:R-:W-:Y:S01]  /*98c0*/  SHFL.IDX PT, R5, R13, RZ, 0x181f ;  /* 0x00181fff0d057589 */ /* 0x000fe200000e0000 */
[----:B------:R-:W-:Y:S02]  /*98d0*/  IADD3 R6, P0, R2, R220, RZ ;  /* 0x000000dc02067210 */ /* 0x000fe40007f1e0ff */
[----:B------:R-:W-:Y:S01]  /*98e0*/  LOP3.LUT R12, R12, R9, RZ, 0x3c, !PT ;  /* 0x000000090c0c7212 */ /* 0x000fe200078e3cff */
[----:B------:R-:W1:Y:S01]  /*98f0*/  SHFL.IDX PT, R4, R7, RZ, 0x181f ;  /* 0x00181fff07047589 */ /* 0x000e6200000e0000 */
[----:B------:R-:W-:Y:S02]  /*9900*/  IADD3.X R9, R224, R3, R8, P0, !PT ;  /* 0x00000003e0097210 */ /* 0x000fe400007fe408 */
[----:B------:R-:W-:Y:S01]  /*9910*/  SHF.R.S32.HI R8, RZ, 0x1f, R15 ;  /* 0x0000001fff087819 */ /* 0x000fe2000001140f */
[----:B------:R2:W-:Y:S01]  /*9920*/  SHFL.IDX PT, R2, R7, 0x1, 0x181f ;  /* 0x00381f0007027f89 */ /* 0x0005e200000e0000 */
[----:B------:R-:W-:-:S02]  /*9930*/  IADD3 R0, -R17, R22, -R168 ;  /* 0x0000001611007210 */ /* 0x000fc40007ffe9a8 */
[----:B------:R-:W-:Y:S01]  /*9940*/  LEA.HI R8, R8, R15, RZ, 0x3 ;  /* 0x0000000f08087211 */ /* 0x000fe200078f18ff */
[----:B------:R3:W4:Y:S01]  /*9950*/  SHFL.IDX PT, R3, R13, 0x1, 0x181f ;  /* 0x00381f000d037f89 */ /* 0x00072200000e0000 */
[----:B------:R-:W-:Y:S02]  /*9960*/  ISETP.GE.AND P1, PT, R0, 0x1, PT ;  /* 0x000000010000780c */ /* 0x000fe40003f26270 */
[----:B------:R-:W-:-:S04]  /*9970*/  LOP3.LUT R198, R8, 0xfffffff8, RZ, 0xc0, !PT ;  /* 0xfffffff808c67812 */ /* 0x000fc800078ec0ff */
[----:B------:R-:W-:Y:S01]  /*9980*/  SHF.R.S32.HI R209, RZ, 0x1f, R198 ;  /* 0x0000001fffd17819 */ /* 0x000fe200000114c6 */
[----:B--2---:R-:W-:Y:S01]  /*9990*/  IMAD.SHL.U32 R7, R14, 0x8, RZ ;  /* 0x000000080e077824 */ /* 0x004fe200078e00ff */
[C---:B------:R-:W-:Y:S02]  /*99a0*/  LEA R14, P0, R6.reuse, c[0x0][0x1f8], 0x1 ;  /* 0x00007e00060e7a11 */ /* 0x040fe400078008ff */
[----:B---3--:R-:W-:Y:S02]  /*99b0*/  SHF.R.S32.HI R13, RZ, 0x1f, R16 ;  /* 0x0000001fff0d7819 */ /* 0x008fe40000011410 */
[----:B------:R-:W-:Y:S01]  /*99c0*/  LEA.HI.X R17, R6, c[0x0][0x1fc], R9, 0x1, P0 ;  /* 0x00007f0006117a11 */ /* 0x000fe200000f0c09 */
[----:B------:R-:W2:Y:S01]  /*99d0*/  SHFL.IDX PT, R8, R14, RZ, 0x181f ;  /* 0x00181fff0e087589 */ /* 0x000ea200000e0000 */
[----:B------:R-:W-:Y:S02]  /*99e0*/  LOP3.LUT R228, R12, 0xfffffe00, R7, 0xf8, !PT ;  /* 0xfffffe000ce47812 */ /* 0x000fe400078ef807 */
[----:B------:R-:W-:Y:S01]  /*99f0*/  LEA.HI R7, R13, R16, RZ, 0x3 ;  /* 0x000000100d077211 */ /* 0x000fe200078f18ff */
[----:B------:R-:W3:Y:S01]  /*9a00*/  SHFL.IDX PT, R9, R17, RZ, 0x181f ;  /* 0x00181fff11097589 */ /* 0x000ee200000e0000 */
[----:B------:R-:W-:Y:S01]  /*9a10*/  ISETP.GT.AND P0, PT, R0, 0x20, PT ;  /* 0x000000200000780c */ /* 0x000fe20003f04270 */
[----:B------:R-:W-:Y:S01]  /*9a20*/  IMAD.SHL.U32 R203, R228, 0x2, RZ ;  /* 0x00000002e4cb7824 */ /* 0x000fe200078e00ff */
[----:B------:R-:W-:Y:S01]  /*9a30*/  LOP3.LUT R197, R7, 0xfffffff8, RZ, 0xc0, !PT ;  /* 0xfffffff807c57812 */ /* 0x000fe200078ec0ff */
[----:B-1----:R-:W-:-:S03]  /*9a40*/  @P1 IMAD.WIDE R12, R190, 0x2, R4 ;  /* 0x00000002be0c1825 */ /* 0x002fc600078e0204 */
[----:B------:R-:W-:Y:S01]  /*9a50*/  SHF.R.S32.HI R208, RZ, 0x1f, R197 ;  /* 0x0000001fffd07819 */ /* 0x000fe200000114c5 */
[--C-:B------:R-:W-:Y:S01]  /*9a60*/  @P1 IMAD.WIDE R6, R198, 0x2, R4.reuse ;  /* 0x00000002c6061825 */ /* 0x100fe200078e0204 */
[----:B------:R1:W-:Y:S03]  /*9a70*/  @P1 LDGSTS.E.BYPASS.LTC128B.128 [R203+0xc100], [R12.64], !P5 ;  /* 0x0c1000000ccb1fae */ /* 0x0003e6000e901d4a */
[----:B------:R-:W-:Y:S01]  /*9a80*/  @P1 IMAD.WIDE R4, R197, 0x2, R4 ;  /* 0x00000002c5041825 */ /* 0x000fe200078e0204 */
[----:B------:R4:W-:Y:S04]  /*9a90*/  @P1 LDGSTS.E.BYPASS.LTC128B.128 [R203+0xe100], [R6.64], !P4 ;  /* 0x0e10000006cb1fae */ /* 0x0009e8000e101d4a */
[----:B------:R5:W-:Y:S01]  /*9aa0*/  @P1 LDGSTS.E.BYPASS.LTC128B.128 [R203+0x10100], [R4.64], !P6 ;  /* 0x1010000004cb1fae */ /* 0x000be2000f101d4a */
[----:B------:R-:W-:-:S03]  /*9ab0*/  ISETP.LT.OR P1, PT, R0, 0x1, P3 ;  /* 0x000000010000780c */ /* 0x000fc60001f21670 */
[----:B-1----:R-:W1:Y:S01]  /*9ac0*/  SHFL.IDX PT, R12, R14, 0x1, 0x181f ;  /* 0x00381f000e0c7f89 */ /* 0x002e6200000e0000 */
[----:B----4-:R-:W-:-:S03]  /*9ad0*/  @P0 IMAD.WIDE R6, R190, 0x2, R2 ;  /* 0x00000002be060825 */ /* 0x010fc600078e0202 */
[----:B------:R-:W4:Y:S01]  /*9ae0*/  SHFL.IDX PT, R13, R17, 0x1, 0x181f ;  /* 0x00381f00110d7f89 */ /* 0x000f2200000e0000 */
[----:B-----5:R-:W-:-:S03]  /*9af0*/  @P0 IMAD.WIDE R4, R198, 0x2, R2 ;  /* 0x00000002c6040825 */ /* 0x020fc600078e0202 */
[----:B------:R5:W-:Y:S01]  /*9b00*/  @P0 LDGSTS.E.BYPASS.LTC128B.128 [R203+0xd100], [R6.64], !P5 ;  /* 0x0d10000006cb0fae */ /* 0x000be2000e901d4a */
[----:B------:R-:W-:-:S03]  /*9b10*/  @P0 IMAD.WIDE R2, R197, 0x2, R2 ;  /* 0x00000002c5020825 */ /* 0x000fc600078e0202 */
[----:B------:R1:W-:Y:S04]  /*9b20*/  @P0 LDGSTS.E.BYPASS.LTC128B.128 [R203+0xf100], [R4.64], !P4 ;  /* 0x0f10000004cb0fae */ /* 0x0003e8000e101d4a */
[----:B------:R2:W-:Y:S04]  /*9b30*/  @P0 LDGSTS.E.BYPASS.LTC128B.128 [R203+0x11100], [R2.64], !P6 ;  /* 0x1110000002cb0fae */ /* 0x0005e8000f101d4a */
[----:B------:R-:W0:Y:S01]  /*9b40*/  LDGDEPBAR ;  /* 0x00000000000079af */ /* 0x000e220000000000 */
[----:B-1----:R-:W-:Y:S01]  /*9b50*/  IMAD.WIDE R4, R198, 0x2, RZ ;  /* 0x00000002c6047825 */ /* 0x002fe200078e02ff */
[----:B--2---:R-:W-:-:S05]  /*9b60*/  IADD3 R2, P0, R8, R18, RZ ;  /* 0x0000001208027210 */ /* 0x004fca0007f1e0ff */
[----:B---3--:R-:W-:Y:S01]  /*9b70*/  IMAD.X R3, R9, 0x1, R19, P0 ;  /* 0x0000000109037824 */ /* 0x008fe200000e0613 */
[----:B-----5:R-:W-:-:S04]  /*9b80*/  IADD3 R6, P0, R8, R4, RZ ;  /* 0x0000000408067210 */ /* 0x020fc80007f1e0ff */
[----:B------:R1:W-:Y:S01]  /*9b90*/  LDGSTS.E.BYPASS.LTC128B.128 [R203+0x100], [R2.64], !P1 ;  /* 0x0010000002cb7fae */ /* 0x0003e2000c901d4a */
[----:B------:R-:W-:Y:S01]  /*9ba0*/  IMAD.X R7, R9, 0x1, R5, P0 ;  /* 0x0000000109077824 */ /* 0x000fe200000e0605 */
[----:B------:R-:W-:Y:S02]  /*9bb0*/  ISETP.LT.OR P0, PT, R0, 0x1, P2 ;  /* 0x000000010000780c */ /* 0x000fe40001701670 */
[----:B------:R-:W-:Y:S02]  /*9bc0*/  ISETP.GE.AND P1, PT, R16, c[0x0][0x1d4], PT ;  /* 0x0000750010007a0c */ /* 0x000fe40003f26270 */
[----:B------:R-:W-:-:S09]  /*9bd0*/  ISETP.LT.OR P2, PT, R0, 0x21, P2 ;  /* 0x000000210000780c */ /* 0x000fd20001741670 */
[----:B------:R2:W-:Y:S01]  /*9be0*/  LDGSTS.E.BYPASS.LTC128B.128 [R203+0x2100], [R6.64], !P0 ;  /* 0x0210000006cb7fae */ /* 0x0005e2000c101d4a */
[----:B-1----:R-:W-:-:S05]  /*9bf0*/  IMAD.WIDE R2, R197, 0x2, RZ ;  /* 0x00000002c5027825 */ /* 0x002fca00078e02ff */
[----:B------:R-:W-:-:S05]  /*9c00*/  IADD3 R8, P0, R8, R2, RZ ;  /* 0x0000000208087210 */ /* 0x000fca0007f1e0ff */
[----:B------:R-:W-:Y:S01]  /*9c10*/  IMAD.X R9, R9, 0x1, R3, P0 ;  /* 0x0000000109097824 */ /* 0x000fe200000e0603 */
[----:B--2---:R-:W-:-:S05]  /*9c20*/  IADD3 R6, P0, R18, R12, RZ ;  /* 0x0000000c12067210 */ /* 0x004fca0007f1e0ff */
[----:B----4-:R-:W-:Y:S01]  /*9c30*/  IMAD.X R7, R19, 0x1, R13, P0 ;  /* 0x0000000113077824 */ /* 0x010fe200000e060d */
[C---:B------:R-:W-:Y:S02]  /*9c40*/  ISETP.LT.OR P0, PT, R0.reuse, 0x1, P1 ;  /* 0x000000010000780c */ /* 0x040fe40000f01670 */
[----:B------:R-:W-:-:S11]  /*9c50*/  ISETP.LT.OR P1, PT, R0, 0x21, P1 ;  /* 0x000000210000780c */ /* 0x000fd60000f21670 */
[----:B------:R1:W-:Y:S01]  /*9c60*/  LDGSTS.E.BYPASS.LTC128B.128 [R203+0x4100], [R8.64], !P0 ;  /* 0x0410000008cb7fae */ /* 0x0003e2000c101d4a */
[----:B------:R-:W-:Y:S02]  /*9c70*/  ISETP.LT.OR P0, PT, R0, 0x21, P3 ;  /* 0x000000210000780c */ /* 0x000fe40001f01670 */
[----:B------:R-:W-:Y:S02]  /*9c80*/  ISETP.GT.AND P3, PT, R199, 0x3f, PT ;  /* 0x0000003fc700780c */ /* 0x000fe40003f64270 */
[----:B------:R-:W-:-:S09]  /*9c90*/  SHF.R.S32.HI R0, RZ, 0x1f, R190 ;  /* 0x0000001fff007819 */ /* 0x000fd200000114be */
[----:B------:R1:W-:Y:S01]  /*9ca0*/  LDGSTS.E.BYPASS.LTC128B.128 [R203+0x1100], [R6.64], !P0 ;  /* 0x0110000006cb7fae */ /* 0x0003e2000c101d4a */
[----:B------:R-:W-:-:S05]  /*9cb0*/  IADD3 R4, P0, R4, R12, RZ ;  /* 0x0000000c04047210 */ /* 0x000fca0007f1e0ff */
[----:B------:R-:W-:Y:S01]  /*9cc0*/  IMAD.X R5, R5, 0x1, R13, P0 ;  /* 0x0000000105057824 */ /* 0x000fe200000e060d */
[----:B------:R-:W-:-:S04]  /*9cd0*/  IADD3 R2, P0, R2, R12, RZ ;  /* 0x0000000c02027210 */ /* 0x000fc80007f1e0ff */
[----:B------:R1:W-:Y:S01]  /*9ce0*/  LDGSTS.E.BYPASS.LTC128B.128 [R203+0x3100], [R4.64], !P2 ;  /* 0x0310000004cb7fae */ /* 0x0003e2000d101d4a */
[----:B------:R-:W-:Y:S01]  /*9cf0*/  IMAD.X R3, R3, 0x1, R13, P0 ;  /* 0x0000000103037824 */ /* 0x000fe200000e060d */
[----:B------:R-:W-:-:S04]  /*9d00*/  ISETP.GT.AND P0, PT, R23, R204, PT ;  /* 0x000000cc1700720c */ /* 0x000fc80003f04270 */
[----:B------:R1:W-:Y:S04]  /*9d10*/  LDGSTS.E.BYPASS.LTC128B.128 [R203+0x5100], [R2.64], !P1 ;  /* 0x0510000002cb7fae */ /* 0x0003e8000c901d4a */
[----:B------:R-:W0:Y:S05]  /*9d20*/  LDGDEPBAR ;  /* 0x00000000000079af */ /* 0x000e2a0000000000 */
[----:B------:R-:W-:Y:S01]  /*9d30*/  @P0 LOP3.LUT R211, R211, 0x2, RZ, 0xfc, !PT ;  /* 0x00000002d3d30812 */ /* 0x000fe200078efcff */
[----:B------:R-:W-:Y:S05]  /*9d40*/  @!P0 BRA `(.L_x_2320) ;  /* 0x000004a000008947 */ /* 0x000fea0003800000 */
[----:B------:R-:W-:Y:S01]  /*9d50*/  ISETP.NE.AND P0, PT, R21, 0x1, PT ;  /* 0x000000011500780c */ /* 0x000fe20003f05270 */
[----:B------:R-:W-:Y:S01]  /*9d60*/  IMAD.MOV.U32 R183, RZ, RZ, RZ ;  /* 0x000000ffffb77224 */ /* 0x000fe200078e00ff */
[----:B-1----:R-:W-:-:S04]  /*9d70*/  IADD3 R2, R199, R168, R215 ;  /* 0x000000a8c7027210 */ /* 0x002fc80007ffe0d7 */
        /* <DEDUP_REMOVED lines=26> */
.L_x_2468:
[----:B------:R-:W-:Y:S05]  /*9f20*/  BRA.DIV ~URZ, `(.L_x_2322) ;  /* 0x000142e27f007947 */ /* 0x000fea000b800000 */
[----:B------:R-:W3:Y:S01]  /*9f30*/  SHFL.IDX PT, R0, R15, RZ, 0x181f ;  /* 0x00181fff0f007589 */ /* 0x000ee200000e0000 */
[----:B------:R-:W-:Y:S01]  /*9f40*/  IMAD.SHL.U32 R14, R190, 0x2, RZ ;  /* 0x00000002be0e7824 */ /* 0x000fe200078e00ff */
[----:B------:R-:W-:Y:S01]  /*9f50*/  SHF.R.S32.HI R2, RZ, 0x1f, R190 ;  /* 0x0000001fff027819 */ /* 0x000fe200000114be */
[C---:B------:R-:W-:Y:S01]  /*9f60*/  IMAD.SHL.U32 R17, R198.reuse, 0x2, RZ ;  /* 0x00000002c6117824 */ /* 0x040fe200078e00ff */
[----:B------:R-:W-:Y:S01]  /*9f70*/  SHF.L.U64.HI R18, R198, 0x1, R209 ;  /* 0x00000001c6127819 */ /* 0x000fe200000102d1 */
[C---:B------:R-:W-:Y:S01]  /*9f80*/  IMAD.SHL.U32 R19, R197.reuse, 0x2, RZ ;  /* 0x00000002c5137824 */ /* 0x040fe200078e00ff */
[----:B------:R-:W-:Y:S02]  /*9f90*/  SHF.L.U64.HI R16, R190, 0x1, R2 ;  /* 0x00000001be107819 */ /* 0x000fe40000010202 */
[----:B------:R-:W-:Y:S02]  /*9fa0*/  SHF.L.U64.HI R20, R197, 0x1, R208 ;  /* 0x00000001c5147819 */ /* 0x000fe400000102d0 */
[----:B------:R-:W-:-:S02]  /*9fb0*/  SEL R13, RZ, 0x10, P5 ;  /* 0x00000010ff0d7807 */ /* 0x000fc40002800000 */
[----:B------:R-:W-:Y:S02]  /*9fc0*/  SEL R12, RZ, 0x10, P4 ;  /* 0x00000010ff0c7807 */ /* 0x000fe40002000000 */
[C---:B---3--:R-:W-:Y:S02]  /*9fd0*/  IADD3 R8, P0, R0.reuse, R14, RZ ;  /* 0x0000000e00087210 */ /* 0x048fe40007f1e0ff */
[----:B------:R-:W-:-:S03]  /*9fe0*/  IADD3 R6, P1, R0, R17, RZ ;  /* 0x0000001100067210 */ /* 0x000fc60007f3e0ff */
[----:B--2---:R-:W-:Y:S01]  /*9ff0*/  IMAD.X R9, R4, 0x1, R16, P0 ;  /* 0x0000000104097824 */ /* 0x004fe200000e0610 */
[----:B------:R-:W-:Y:S01]  /*a000*/  IADD3 R2, P0, R0, R19, RZ ;  /* 0x0000001300027210 */ /* 0x000fe20007f1e0ff */
[C---:B------:R-:W-:Y:S01]  /*a010*/  IMAD.X R7, R4.reuse, 0x1, R18, P1 ;  /* 0x0000000104077824 */ /* 0x040fe200008e0612 */
[----:B------:R2:W3:Y:S03]  /*a020*/  SHFL.IDX PT, R0, R15, 0x1, 0x181f ;  /* 0x00381f000f007f89 */ /* 0x0004e600000e0000 */
[----:B------:R-:W-:Y:S01]  /*a030*/  IMAD.X R3, R4, 0x1, R20, P0 ;  /* 0x0000000104037824 */ /* 0x000fe200000e0614 */
[----:B------:R-:W-:Y:S01]  /*a040*/  @!PT LDS RZ, [RZ] ;  /* 0x00000000fffff984 */ /* 0x000fe20000000800 */
[----:B------:R4:W-:Y:S04]  /*a050*/  LDGSTS.E.BYPASS.LTC128B.128 [R203+0x12100], [R8.64], !P5 ;  /* 0x1210000008cb7fae */ /* 0x0009e8000e901d4a */
[----:B------:R2:W-:Y:S04]  /*a060*/  LDGSTS.E.BYPASS.LTC128B.128 [R203+0x14100], [R6.64], !P4 ;  /* 0x1410000006cb7fae */ /* 0x0005e8000e101d4a */
[----:B------:R2:W-:Y:S04]  /*a070*/  LDGSTS.E.BYPASS.LTC128B.128 [R203+0x16100], [R2.64], !P6 ;  /* 0x1610000002cb7fae */ /* 0x0005e8000f101d4a */
[----:B----4-:R2:W5:Y:S04]  /*a080*/  LDL R9, [R1+0xd0] ;  /* 0x0000d00001097983 */ /* 0x0105680000100800 */
[----:B------:R2:W4:Y:S02]  /*a090*/  SHFL.IDX PT, R8, R5, 0x1, 0x181f ;  /* 0x00381f0005087f89 */ /* 0x00052400000e0000 */
.L_x_2469:
[----:B--23--:R-:W-:Y:S02]  /*a0a0*/  IADD3 R6, -R13, 0x10, RZ ;  /* 0x000000100d067810 */ /* 0x00cfe40007ffe1ff */
[----:B------:R-:W-:-:S02]  /*a0b0*/  IADD3 R4, -R12, 0x10, RZ ;  /* 0x000000100c047810 */ /* 0x000fc40007ffe1ff */
[----:B------:R-:W-:Y:S02]  /*a0c0*/  LOP3.LUT R6, R6, 0xf, RZ, 0xc0, !PT ;  /* 0x0000000f06067812 */ /* 0x000fe400078ec0ff */
[----:B------:R-:W-:Y:S02]  /*a0d0*/  LOP3.LUT R4, R4, 0xf, RZ, 0xc0, !PT ;  /* 0x0000000f04047812 */ /* 0x000fe400078ec0ff */
[----:B------:R-:W-:Y:S02]  /*a0e0*/  IADD3 R6, P1, P0, R6, R0, R14 ;  /* 0x0000000006067210 */ /* 0x000fe4000783e00e */
[----:B-----5:R-:W-:Y:S02]  /*a0f0*/  IADD3 R2, -R9, 0x10, RZ ;  /* 0x0000001009027810 */ /* 0x020fe40007ffe1ff */
[----:B----4-:R-:W-:Y:S02]  /*a100*/  IADD3.X R7, RZ, R8, R16, P1, P0 ;  /* 0x00000008ff077210 */ /* 0x010fe40000fe0410 */
[----:B------:R-:W-:-:S02]  /*a110*/  IADD3 R4, P1, P0, R4, R0, R17 ;  /* 0x0000000004047210 */ /* 0x000fc4000783e011 */
[----:B------:R-:W-:Y:S02]  /*a120*/  LOP3.LUT R2, R2, 0xf, RZ, 0xc0, !PT ;  /* 0x0000000f02027812 */ /* 0x000fe400078ec0ff */
[----:B-1----:R-:W-:Y:S02]  /*a130*/  IADD3.X R5, RZ, R8, R18, P1, P0 ;  /* 0x00000008ff057210 */ /* 0x002fe40000fe0412 */
        /* <DEDUP_REMOVED lines=11> */
.L_x_2320:
[----:B------:R-:W-:Y:S05]  /*a1f0*/  BSYNC B0 ;  /* 0x0000000000007941 */ /* 0x000fea0003800000 */
.L_x_2319:
[----:B-1----:R-:W1:Y:S01]  /*a200*/  S2R R2, SR_TID.X ;  /* 0x0000000000027919 */ /* 0x002e620000002100 */
[----:B------:R-:W-:Y:S01]  /*a210*/  IMAD.MOV.U32 R171, RZ, RZ, 0x20 ;  /* 0x00000020ffab7424 */ /* 0x000fe200078e00ff */
[----:B------:R-:W-:Y:S01]  /*a220*/  BSSY B2, `(.L_x_2323) ;  /* 0x000000b000027945 */ /* 0x000fe20003800000 */
[----:B------:R-:W-:Y:S01]  /*a230*/  MOV R114, 0xa2d0 ;  /* 0x0000a2d000727802 */ /* 0x000fe20000000f00 */
[----:B------:R-:W0:Y:S01]  /*a240*/  LDGDEPBAR ;  /* 0x00000000000079af */ /* 0x000e220000000000 */
[----:B-1----:R-:W-:-:S04]  /*a250*/  SHF.R.S32.HI R0, RZ, 0x1f, R2 ;  /* 0x0000001fff007819 */ /* 0x002fc80000011402 */
[----:B------:R-:W-:-:S04]  /*a260*/  LEA.HI R0, R0, R2, RZ, 0x3 ;  /* 0x0000000200007211 */ /* 0x000fc800078f18ff */
[----:B------:R-:W-:-:S05]  /*a270*/  LOP3.LUT R0, R0, 0xfffffff8, RZ, 0xc0, !PT ;  /* 0xfffffff800007812 */ /* 0x000fca00078ec0ff */
[----:B------:R-:W-:-:S05]  /*a280*/  IMAD.IADD R0, R2, 0x1, -R0 ;  /* 0x0000000102007824 */ /* 0x000fca00078e0a00 */
[----:B------:R-:W-:-:S04]  /*a290*/  LOP3.LUT P0, RZ, R0, 0x2, RZ, 0xc0, !PT ;  /* 0x0000000200ff7812 */ /* 0x000fc8000780c0ff */
[----:B------:R-:W-:-:S05]  /*a2a0*/  SEL R171, R171, 0xffffffe0, !P0 ;  /* 0xffffffe0abab7807 */ /* 0x000fca0004000000 */
[----:B------:R-:W-:Y:S02]  /*a2b0*/  IMAD.IADD R105, R177, 0x1, R171 ;  /* 0x00000001b1697824 */ /* 0x000fe400078e02ab */
[----:B------:R-:W-:Y:S05]  /*a2c0*/  CALL.REL.NOINC `($_ZN7cutlass13device_kernelIN5flash19enable_sm80_to_sm89INS1_16FlashAttnFwdSm80INS1_25CollectiveMainloopFwdSm80ILi8ELi2ELb0EN4cute5tupleIJNS5_1CILi128EEENS7_ILi64EEENS7_ILi192EEEEEELi192ENS_10bfloat16_tEfNS_4arch4Sm80ELb0ELb1ELb1ELb1ELb1ELb1ELb1ELb1EEENS1_21CollectiveEpilogueFwdINS6_IJS8_SA_S9_EEENS6_IJNS7_ILi1EEESI_SI_EEESC_SE_Li256ELb1ELb1ELb1ELb0EEENS1_36VarlenDynamicPersistentTileSchedulerILi128ELi64ELi256ELi256ELb1ELb1ELb0ELb1ELb0ELb1EEEEEEEEEvNT_6ParamsE$_ZZN5flash25CollectiveMainloopFwdSm80ILi8ELi2ELb0EN4cute5tupleIJNS1_1CILi128EEENS3_ILi64EEENS3_ILi192EEEEEELi192EN7cutlass10bfloat16_tEfNS8_4arch4Sm80ELb0ELb1ELb1ELb1ELb1ELb1ELb1ELb1EE3mmaINS_16FlashAttnFwdSm80ISC_NS_21CollectiveEpilogueFwdINS2_IJS4_S6_S5_EEENS2_IJNS3_ILi1EEESH_SH_EEES9_SB_Li256ELb1ELb1ELb1ELb0EEENS_36VarlenDynamicPersistentTileSchedulerILi128ELi64ELi256ELi256ELb1ELb1ELb0ELb1ELb0ELb1EEEE13SharedStorageENS1_6TensorINS1_11ArrayEngineIfLm96EEENS1_6LayoutINS2_IJNS2_IJNS3_ILi2EEESS_EEESH_NS3_ILi24EEEEEENS2_IJNS2_IJSH_SS_EEENS3_ILi0EEENS3_ILi4EEEEEEEEEENS_7SoftmaxILi2ELi0EEEEEbRKNSC_6ParamsERT0_RT1_iRKNS_16SeqlenInfoQKNewKILb1ELb1EEENS2_IJiiiiEEERT_ENKUlvE_clEv) ;  /* 0x00016da000007944 */ /* 0x000fea0003c00000 */
[----:B------:R-:W-:Y:S05]  /*a2d0*/  BSYNC B2 ;  /* 0x0000000000027941 */ /* 0x000fea0003800000 */
.L_x_2323:
[----:B------:R2:W5:Y:S01]  /*a2e0*/  LDL R104, [R1] ;  /* 0x0000000001687983 */ /* 0x0005620000100800 */
[----:B------:R-:W-:-:S04]  /*a2f0*/  DEPBAR.LE SB0, 0x2 ;  /* 0x000080800000791a */ /* 0x000fc80000000000 */
[----:B------:R2:W5:Y:S01]  /*a300*/  LDL R202, [R1+0x10] ;  /* 0x0000100001ca7983 */ /* 0x0005620000100800 */
[----:B------:R-:W-:Y:S03]  /*a310*/  WARPSYNC 0xffffffff ;  /* 0xffffffff00007948 */ /* 0x000fe60003800000 */
[----:B------:R-:W-:Y:S01]  /*a320*/  BAR.SYNC.DEFER_BLOCKING 0x0 ;  /* 0x0000000000007b1d */ /* 0x000fe20000010000 */
[----:B------:R-:W-:-:S05]  /*a330*/  LOP3.LUT P0, RZ, R211, 0x2, RZ, 0xc0, !PT ;  /* 0x00000002d3ff7812 */ /* 0x000fca000780c0ff */
[----:B------:R-:W-:Y:S01]  /*a340*/  BSSY B0, `(.L_x_2324) ;  /* 0x0000048000007945 */ /* 0x000fe20003800000 */
[----:B-1----:R2:W1:Y:S04]  /*a350*/  LDSM.16.M88.4 R12, [R172] ;  /* 0x00000000ac0c783b */ /* 0x0024680000000200 */
[----:B------:R2:W3:Y:S04]  /*a360*/  LDSM.16.M88.4 R36, [R177] ;  /* 0x00000000b124783b */ /* 0x0004e80000000200 */
[----:B------:R2:W4:Y:S04]  /*a370*/  LDSM.16.M88.4 R40, [R177+0x800] ;  /* 0x00080000b128783b */ /* 0x0005280000000200 */
[----:B-----5:R2:W1:Y:S04]  /*a380*/  LDSM.16.M88.4 R44, [R177+0x1000] ;  /* 0x00100000b12c783b */ /* 0x0204680000000200 */
        /* <DEDUP_REMOVED lines=8> */
[----:B------:R-:W-:-:S04]  /*a410*/  IMAD.WIDE.U32 R2, R184, c[0x0][0x208], RZ ;  /* 0x00008200b8027a25 */ /* 0x000fc800078e00ff */
[----:B------:R-:W-:-:S04]  /*a420*/  IMAD R0, R0, c[0x0][0x208], RZ ;  /* 0x0000820000007a24 */ /* 0x000fc800078e02ff */
[----:B------:R-:W-:-:S05]  /*a430*/  IMAD R0, R184, c[0x0][0x20c], R0 ;  /* 0x00008300b8007a24 */ /* 0x000fca00078e0200 */
[----:B------:R-:W-:Y:S02]  /*a440*/  IADD3 R3, R3, R0, RZ ;  /* 0x0000000003037210 */ /* 0x000fe40007ffe0ff */
[----:B------:R-:W-:-:S03]  /*a450*/  SHF.R.S32.HI R0, RZ, 0x1f, R183 ;  /* 0x0000001fff007819 */ /* 0x000fc600000114b7 */
        /* <DEDUP_REMOVED lines=8> */
[----:B------:R2:W4:Y:S02]  /*a4e0*/  SHFL.IDX PT, R8, R9, RZ, 0x181f ;  /* 0x00181fff09087589 */ /* 0x00052400000e0000 */
.L_x_2470:
[----:B------:R-:W-:Y:S05]  /*a4f0*/  BRA.DIV ~URZ, `(.L_x_2327) ;  /* 0x000140427f007947 */ /* 0x000fea000b800000 */
[----:B------:R-:W2:Y:S01]  /*a500*/  SHFL.IDX PT, R0, R25, RZ, 0x181f ;  /* 0x00181fff19007589 */ /* 0x000ea200000e0000 */
[----:B------:R-:W-:Y:S01]  /*a510*/  SHF.R.S32.HI R2, RZ, 0x1f, R190 ;  /* 0x0000001fff027819 */ /* 0x000fe200000114be */
[----:B------:R-:W-:Y:S01]  /*a520*/  IMAD.SHL.U32 R22, R190, 0x2, RZ ;  /* 0x00000002be167824 */ /* 0x000fe200078e00ff */
[C---:B------:R-:W-:Y:S01]  /*a530*/  SHF.L.U64.HI R26, R198.reuse, 0x1, R209 ;  /* 0x00000001c61a7819 */ /* 0x040fe200000102d1 */
[----:B------:R-:W-:Y:S01]  /*a540*/  IMAD.SHL.U32 R24, R198, 0x2, RZ ;  /* 0x00000002c6187824 */ /* 0x000fe200078e00ff */
[----:B------:R-:W-:Y:S01]  /*a550*/  SHF.L.U64.HI R23, R190, 0x1, R2 ;  /* 0x00000001be177819 */ /* 0x000fe20000010202 */
[C---:B------:R-:W-:Y:S01]  /*a560*/  IMAD.SHL.U32 R27, R197.reuse, 0x2, RZ ;  /* 0x00000002c51b7824 */ /* 0x040fe200078e00ff */
[----:B------:R-:W-:Y:S02]  /*a570*/  SHF.L.U64.HI R28, R197, 0x1, R208 ;  /* 0x00000001c51c7819 */ /* 0x000fe400000102d0 */
[----:B------:R-:W-:-:S02]  /*a580*/  SEL R21, RZ, 0x10, P5 ;  /* 0x00000010ff157807 */ /* 0x000fc40002800000 */
[----:B------:R-:W-:Y:S02]  /*a590*/  SEL R20, RZ, 0x10, P4 ;  /* 0x00000010ff147807 */ /* 0x000fe40002000000 */
[C---:B--2---:R-:W-:Y:S02]  /*a5a0*/  IADD3 R2, P2, R0.reuse, R22, RZ ;  /* 0x0000001600027210 */ /* 0x044fe40007f5e0ff */
[C---:B------:R-:W-:Y:S02]  /*a5b0*/  IADD3 R18, P1, R0.reuse, R24, RZ ;  /* 0x0000001800127210 */ /* 0x040fe40007f3e0ff */
[----:B------:R-:W-:Y:S01]  /*a5c0*/  IADD3 R16, P0, R0, R27, RZ ;  /* 0x0000001b00107210 */ /* 0x000fe20007f1e0ff */
[C---:B----4-:R-:W-:Y:S01]  /*a5d0*/  IMAD.X R3, R8.reuse, 0x1, R23, P2 ;  /* 0x0000000108037824 */ /* 0x050fe200010e0617 */
[----:B------:R-:W2:Y:S01]  /*a5e0*/  SHFL.IDX PT, R0, R25, 0x1, 0x181f ;  /* 0x00381f0019007f89 */ /* 0x000ea200000e0000 */
[C---:B------:R-:W-:Y:S02]  /*a5f0*/  IMAD.X R19, R8.reuse, 0x1, R26, P1 ;  /* 0x0000000108137824 */ /* 0x040fe400008e061a */
[----:B------:R-:W-:Y:S01]  /*a600*/  IMAD.X R17, R8, 0x1, R28, P0 ;  /* 0x0000000108117824 */ /* 0x000fe200000e061c */
[----:B------:R-:W-:Y:S01]  /*a610*/  @!PT LDS RZ, [RZ] ;  /* 0x00000000fffff984 */ /* 0x000fe20000000800 */
[----:B------:R4:W-:Y:S04]  /*a620*/  LDGSTS.E.BYPASS.LTC128B.128 [R203+0x6100], [R2.64], !P5 ;  /* 0x0610000002cb7fae */ /* 0x0009e8000e901d4a */
[----:B------:R3:W1:Y:S04]  /*a630*/  SHFL.IDX PT, R8, R9, 0x1, 0x181f ;  /* 0x00381f0009087f89 */ /* 0x00066800000e0000 */
[----:B------:R4:W-:Y:S04]  /*a640*/  LDGSTS.E.BYPASS.LTC128B.128 [R203+0x8100], [R18.64], !P4 ;  /* 0x0810000012cb7fae */ /* 0x0009e8000e101d4a */
[----:B------:R4:W-:Y:S04]  /*a650*/  LDGSTS.E.BYPASS.LTC128B.128 [R203+0xa100], [R16.64], !P6 ;  /* 0x0a10000010cb7fae */ /* 0x0009e8000f101d4a */
[----:B---3--:R4:W5:Y:S02]  /*a660*/  LDL R9, [R1+0xd0] ;  /* 0x0000d00001097983 */ /* 0x0089640000100800 */
.L_x_2471:
[----:B--2-4-:R-:W-:Y:S02]  /*a670*/  IADD3 R2, -R21, 0x10, RZ ;  /* 0x0000001015027810 */ /* 0x014fe40007ffe1ff */
[----:B------:R-:W-:-:S02]  /*a680*/  IADD3 R3, -R20, 0x10, RZ ;  /* 0x0000001014037810 */ /* 0x000fc40007ffe1ff */
[----:B------:R-:W-:Y:S02]  /*a690*/  LOP3.LUT R2, R2, 0xf, RZ, 0xc0, !PT ;  /* 0x0000000f02027812 */ /* 0x000fe400078ec0ff */
[----:B------:R-:W-:Y:S02]  /*a6a0*/  ISETP.NE.U32.AND P2, PT, R21, RZ, PT ;  /* 0x000000ff1500720c */ /* 0x000fe40003f45070 */
[----:B------:R-:W-:Y:S02]  /*a6b0*/  IADD3 R18, P1, P0, R2, R0, R22 ;  /* 0x0000000002127210 */ /* 0x000fe4000783e016 */
[----:B------:R-:W-:Y:S02]  /*a6c0*/  LOP3.LUT R2, R3, 0xf, RZ, 0xc0, !PT ;  /* 0x0000000f03027812 */ /* 0x000fe400078ec0ff */
[----:B-----5:R-:W-:Y:S02]  /*a6d0*/  IADD3 R3, -R9, 0x10, RZ ;  /* 0x0000001009037810 */ /* 0x020fe40007ffe1ff */
[----:B-1----:R-:W-:-:S02]  /*a6e0*/  IADD3.X R19, RZ, R8, R23, P1, P0 ;  /* 0x00000008ff137210 */ /* 0x002fc40000fe0417 */
        /* <DEDUP_REMOVED lines=13> */
.L_x_2325:
[----:B------:R-:W-:Y:S05]  /*a7c0*/  BSYNC B0 ;  /* 0x0000000000007941 */ /* 0x000fea0003800000 */
.L_x_2324:
[----:B-1----:R-:W1:Y:S04]  /*a7d0*/  S2R R2, SR_TID.X ;  /* 0x0000000000027919 */ /* 0x002e680000002100 */
[----:B------:R-:W0:Y:S01]  /*a7e0*/  LDGDEPBAR ;  /* 0x00000000000079af */ /* 0x000e220000000000 */
[----:B------:R-:W-:Y:S01]  /*a7f0*/  WARPSYNC 0xffffffff ;  /* 0xffffffff00007948 */ /* 0x000fe20003800000 */
[----:B-1----:R-:W-:-:S04]  /*a800*/  SHF.R.S32.HI R0, RZ, 0x1f, R2 ;  /* 0x0000001fff007819 */ /* 0x002fc80000011402 */
[----:B------:R-:W-:-:S04]  /*a810*/  LEA.HI R0, R0, R2, RZ, 0x3 ;  /* 0x0000000200007211 */ /* 0x000fc800078f18ff */
[----:B------:R-:W-:-:S05]  /*a820*/  LOP3.LUT R0, R0, 0xfffffff8, RZ, 0xc0, !PT ;  /* 0xfffffff800007812 */ /* 0x000fca00078ec0ff */
[----:B------:R-:W-:-:S05]  /*a830*/  IMAD.IADD R0, R2, 0x1, -R0 ;  /* 0x0000000102007824 */ /* 0x000fca00078e0a00 */
[----:B------:R-:W-:Y:S01]  /*a840*/  LOP3.LUT P0, RZ, R0, 0x4, RZ, 0xc0, !PT ;  /* 0x0000000400ff7812 */ /* 0x000fe2000780c0ff */
[----:B------:R-:W-:-:S05]  /*a850*/  IMAD.MOV.U32 R0, RZ, RZ, 0x40 ;  /* 0x00000040ff007424 */ /* 0x000fca00078e00ff */
[----:B------:R-:W-:-:S04]  /*a860*/  SEL R170, R0, 0xffffffc0, !P0 ;  /* 0xffffffc000aa7807 */ /* 0x000fc80004000000 */
[----:B------:R-:W-:Y:S01]  /*a870*/  IADD3 R0, R170, R177, R171 ;  /* 0x000000b1aa007210 */ /* 0x000fe20007ffe0ab */
[----:B------:R-:W-:Y:S02]  /*a880*/  IMAD.IADD R2, R177, 0x1, R170 ;  /* 0x00000001b1027824 */ /* 0x000fe400078e02aa */
[C---:B---3--:R-:W-:Y:S01]  /*a890*/  HMMA.16816.F32.BF16 R16, R12.reuse, R36, RZ ;  /* 0x000000240c10723c */ /* 0x048fe200000418ff */
[----:B------:R-:W-:Y:S04]  /*a8a0*/  LDSM.16.M88.4 R20, [R175] ;  /* 0x00000000af14783b */ /* 0x000fe80000000200 */
[----:B------:R-:W1:Y:S03]  /*a8b0*/  LDSM.16.M88.4 R60, [R2] ;  /* 0x00000000023c783b */ /* 0x000e660000000200 */
[C---:B------:R-:W-:Y:S01]  /*a8c0*/  HMMA.16816.F32.BF16 R32, R12.reuse, R38, RZ ;  /* 0x000000260c20723c */ /* 0x040fe200000418ff */
[----:B------:R-:W3:Y:S04]  /*a8d0*/  LDSM.16.M88.4 R68, [R2+0x1000] ;  /* 0x001000000244783b */ /* 0x000ee80000000200 */
[----:B------:R-:W5:Y:S03]  /*a8e0*/  LDSM.16.M88.4 R64, [R2+0x800] ;  /* 0x000800000240783b */ /* 0x000f660000000200 */
[C---:B----4-:R-:W-:Y:S01]  /*a8f0*/  HMMA.16816.F32.BF16 R28, R12.reuse, R40, RZ ;  /* 0x000000280c1c723c */ /* 0x050fe200000418ff */
[----:B------:R-:W4:Y:S04]  /*a900*/  LDSM.16.M88.4 R80, [R2+0x1800] ;  /* 0x001800000250783b */ /* 0x000f280000000200 */
[----:B------:R-:W-:Y:S03]  /*a910*/  LDSM.16.M88.4 R88, [R0] ;  /* 0x000000000058783b */ /* 0x000fe60000000200 */
[C---:B------:R-:W-:Y:S01]  /*a920*/  HMMA.16816.F32.BF16 R24, R12.reuse, R42, RZ ;  /* 0x0000002a0c18723c */ /* 0x040fe200000418ff */
[----:B------:R-:W-:Y:S04]  /*a930*/  LDSM.16.M88.4 R96, [R177+0x2000] ;  /* 0x00200000b160783b */ /* 0x000fe80000000200 */
[----:B------:R-:W-:Y:S03]  /*a940*/  LDSM.16.M88.4 R92, [R105+0x2000] ;  /* 0x00200000695c783b */ /* 0x000fe60000000200 */
[C---:B------:R-:W-:Y:S01]  /*a950*/  HMMA.16816.F32.BF16 R36, R12.reuse, R44, RZ ;  /* 0x0000002c0c24723c */ /* 0x040fe200000418ff */
[----:B--2---:R-:W2:Y:S07]  /*a960*/  LDL R9, [R1+0x4] ;  /* 0x0000040001097983 */ /* 0x004eae0000100800 */
[C---:B------:R-:W-:Y:S08]  /*a970*/  HMMA.16816.F32.BF16 R40, R12.reuse, R46, RZ ;  /* 0x0000002e0c28723c */ /* 0x040ff000000418ff */
[----:B------:R-:W-:Y:S08]  /*a980*/  HMMA.16816.F32.BF16 R44, R12, R48, RZ ;  /* 0x000000300c2c723c */ /* 0x000ff000000418ff */
[----:B------:R-:W-:Y:S01]  /*a990*/  HMMA.16816.F32.BF16 R52, R4, R56, R16 ;  /* 0x000000380434723c */ /* 0x000fe20000041810 */
[----:B------:R-:W1:Y:S07]  /*a9a0*/  LDSM.16.M88.4 R16, [R174] ;  /* 0x00000000ae10783b */ /* 0x000e6e0000000200 */
[----:B------:R-:W-:Y:S08]  /*a9b0*/  HMMA.16816.F32.BF16 R12, R12, R50, RZ ;  /* 0x000000320c0c723c */ /* 0x000ff000000418ff */
[C---:B------:R-:W-:Y:S08]  /*a9c0*/  HMMA.16816.F32.BF16 R56, R4.reuse, R58, R32 ;  /* 0x0000003a0438723c */ /* 0x040ff00000041820 */
[C---:B------:R-:W-:Y:S08]  /*a9d0*/  HMMA.16816.F32.BF16 R48, R4.reuse, R72, R28 ;  /* 0x000000480430723c */ /* 0x040ff0000004181c */
[C---:B------:R-:W-:Y:S01]  /*a9e0*/  HMMA.16816.F32.BF16 R32, R4.reuse, R74, R24 ;  /* 0x0000004a0420723c */ /* 0x040fe20000041818 */
[----:B------:R-:W-:Y:S07]  /*a9f0*/  LDSM.16.M88.4 R72, [R0+0x1000] ;  /* 0x001000000048783b */ /* 0x000fee0000000200 */
[C---:B------:R-:W-:Y:S08]  /*aa00*/  HMMA.16816.F32.BF16 R28, R4.reuse, R76, R36 ;  /* 0x0000004c041c723c */ /* 0x040ff00000041824 */
[C---:B------:R-:W-:Y:S01]  /*aa10*/  HMMA.16816.F32.BF16 R24, R4.reuse, R78, R40 ;  /* 0x0000004e0418723c */ /* 0x040fe20000041828 */
[----:B------:R-:W-:Y:S07]  /*aa20*/  LDSM.16.M88.4 R76, [R0+0x800] ;  /* 0x00080000004c783b */ /* 0x000fee0000000200 */
[----:B------:R-:W-:Y:S08]  /*aa30*/  HMMA.16816.F32.BF16 R36, R4, R84, R44 ;  /* 0x000000540424723c */ /* 0x000ff0000004182c */
[----:B-1----:R-:W-:Y:S08]  /*aa40*/  HMMA.16816.F32.BF16 R44, R20, R60, R52 ;  /* 0x0000003c142c723c */ /* 0x002ff00000041834 */
[----:B------:R-:W-:Y:S01]  /*aa50*/  HMMA.16816.F32.BF16 R4, R4, R86, R12 ;  /* 0x000000560404723c */ /* 0x000fe2000004180c */
[----:B------:R-:W1:Y:S04]  /*aa60*/  LDSM.16.M88.4 R84, [R0+0x1800] ;  /* 0x001800000054783b */ /* 0x000e680000000200 */
[----:B------:R-:W1:Y:S03]  /*aa70*/  LDSM.16.M88.4 R12, [R172+0x4000] ;  /* 0x00400000ac0c783b */ /* 0x000e660000000200 */
[C---:B------:R-:W-:Y:S01]  /*aa80*/  HMMA.16816.F32.BF16 R56, R20.reuse, R62, R56 ;  /* 0x0000003e1438723c */ /* 0x040fe20000041838 */
[----:B------:R-:W-:Y:S07]  /*aa90*/  LDSM.16.M88.4 R60, [R177+0x3000] ;  /* 0x00300000b13c783b */ /* 0x000fee0000000200 */
[C---:B---3--:R-:W-:Y:S08]  /*aaa0*/  HMMA.16816.F32.BF16 R40, R20.reuse, R68, R28 ;  /* 0x000000441428723c */ /* 0x048ff0000004181c */
[C---:B-----5:R-:W-:Y:S08]  /*aab0*/  HMMA.16816.F32.BF16 R52, R20.reuse, R64, R48 ;  /* 0x000000401434723c */ /* 0x060ff00000041830 */
[C---:B------:R-:W-:Y:S01]  /*aac0*/  HMMA.16816.F32.BF16 R28, R20.reuse, R70, R24 ;  /* 0x00000046141c723c */ /* 0x040fe20000041818 */
[----:B------:R-:W-:Y:S07]  /*aad0*/  LDSM.16.M88.4 R68, [R2+0x2800] ;  /* 0x002800000244783b */ /* 0x000fee0000000200 */
[C---:B------:R-:W-:Y:S01]  /*aae0*/  HMMA.16816.F32.BF16 R48, R20.reuse, R66, R32 ;  /* 0x000000421430723c */ /* 0x040fe20000041820 */
[----:B------:R-:W-:Y:S07]  /*aaf0*/  LDSM.16.M88.4 R64, [R177+0x2800] ;  /* 0x00280000b140783b */ /* 0x000fee0000000200 */
[----:B----4-:R-:W-:Y:S08]  /*ab00*/  HMMA.16816.F32.BF16 R24, R20, R80, R36 ;  /* 0x000000501418723c */ /* 0x010ff00000041824 */
[----:B------:R-:W-:Y:S08]  /*ab10*/  HMMA.16816.F32.BF16 R32, R16, R88, R44 ;  /* 0x000000581020723c */ /* 0x000ff0000004182c */
[----:B------:R-:W-:Y:S01]  /*ab20*/  HMMA.16816.F32.BF16 R36, R20, R82, R4 ;  /* 0x000000521424723c */ /* 0x000fe20000041804 */
[----:B------:R-:W3:Y:S04]  /*ab30*/  LDSM.16.M88.4 R80, [R177+0x3800] ;  /* 0x00380000b150783b */ /* 0x000ee80000000200 */
[----:B------:R-:W4:Y:S03]  /*ab40*/  LDSM.16.M88.4 R4, [R173+0x4000] ;  /* 0x00400000ad04783b */ /* 0x000f260000000200 */
[C---:B------:R-:W-:Y:S01]  /*ab50*/  HMMA.16816.F32.BF16 R56, R16.reuse, R90, R56 ;  /* 0x0000005a1038723c */ /* 0x040fe20000041838 */
[----:B------:R-:W-:Y:S07]  /*ab60*/  LDSM.16.M88.4 R88, [R2+0x2000] ;  /* 0x002000000258783b */ /* 0x000fee0000000200 */
[----:B-1----:R-:W-:Y:S08]  /*ab70*/  HMMA.16816.F32.BF16 R24, R16, R84, R24 ;  /* 0x000000541018723c */ /* 0x002ff00000041818 */
[----:B------:R-:W-:Y:S08]  /*ab80*/  HMMA.16816.F32.BF16 R20, R12, R96, R32 ;  /* 0x000000600c14723c */ /* 0x000ff00000041820 */
[C---:B------:R-:W-:Y:S08]  /*ab90*/  HMMA.16816.F32.BF16 R44, R16.reuse, R72, R40 ;  /* 0x00000048102c723c */ /* 0x040ff00000041828 */
[C---:B------:R-:W-:Y:S08]  /*aba0*/  HMMA.16816.F32.BF16 R52, R16.reuse, R76, R52 ;  /* 0x0000004c1034723c */ /* 0x040ff00000041834 */
[C---:B------:R-:W-:Y:S01]  /*abb0*/  HMMA.16816.F32.BF16 R48, R16.reuse, R78, R48 ;  /* 0x0000004e1030723c */ /* 0x040fe20000041830 */
[----:B------:R-:W-:Y:S07]  /*abc0*/  LDSM.16.M88.4 R76, [R105+0x2800] ;  /* 0x00280000694c783b */ /* 0x000fee0000000200 */
[C---:B------:R-:W-:Y:S01]  /*abd0*/  HMMA.16816.F32.BF16 R40, R16.reuse, R74, R28 ;  /* 0x0000004a1028723c */ /* 0x040fe2000004181c */
[----:B------:R-:W-:Y:S04]  /*abe0*/  LDSM.16.M88.4 R28, [R175+0x4000] ;  /* 0x00400000af1c783b */ /* 0x000fe80000000200 */
[----:B------:R-:W-:Y:S03]  /*abf0*/  LDSM.16.M88.4 R72, [R105+0x3000] ;  /* 0x003000006948783b */ /* 0x000fe60000000200 */
[----:B------:R-:W-:Y:S01]  /*ac00*/  HMMA.16816.F32.BF16 R16, R16, R86, R36 ;  /* 0x000000561010723c */ /* 0x000fe20000041824 */
[----:B------:R-:W1:Y:S07]  /*ac10*/  LDSM.16.M88.4 R84, [R105+0x3800] ;  /* 0x003800006954783b */ /* 0x000e6e0000000200 */
[C---:B------:R-:W-:Y:S01]  /*ac20*/  HMMA.16816.F32.BF16 R56, R12.reuse, R98, R56 ;  /* 0x000000620c38723c */ /* 0x040fe20000041838 */
[----:B------:R-:W-:Y:S07]  /*ac30*/  LDSM.16.M88.4 R96, [R0+0x3800] ;  /* 0x003800000060783b */ /* 0x000fee0000000200 */
[----:B---3--:R-:W-:Y:S01]  /*ac40*/  HMMA.16816.F32.BF16 R32, R12, R80, R24 ;  /* 0x000000500c20723c */ /* 0x008fe20000041818 */
[----:B------:R-:W-:Y:S07]  /*ac50*/  LDSM.16.M88.4 R24, [R174+0x4000] ;  /* 0x00400000ae18783b */ /* 0x000fee0000000200 */
[----:B----4-:R-:W-:Y:S08]  /*ac60*/  HMMA.16816.F32.BF16 R20, R4, R92, R20 ;  /* 0x0000005c0414723c */ /* 0x010ff00000041814 */
[C---:B------:R-:W-:Y:S08]  /*ac70*/  HMMA.16816.F32.BF16 R36, R12.reuse, R64, R52 ;  /* 0x000000400c24723c */ /* 0x040ff00000041834 */
[C---:B------:R-:W-:Y:S08]  /*ac80*/  HMMA.16816.F32.BF16 R48, R12.reuse, R66, R48 ;  /* 0x000000420c30723c */ /* 0x040ff00000041830 */
[C---:B------:R-:W-:Y:S08]  /*ac90*/  HMMA.16816.F32.BF16 R44, R12.reuse, R60, R44 ;  /* 0x0000003c0c2c723c */ /* 0x040ff0000004182c */
[C---:B------:R-:W-:Y:S08]  /*aca0*/  HMMA.16816.F32.BF16 R40, R12.reuse, R62, R40 ;  /* 0x0000003e0c28723c */ /* 0x040ff00000041828 */
[----:B------:R-:W-:Y:S01]  /*acb0*/  HMMA.16816.F32.BF16 R12, R12, R82, R16 ;  /* 0x000000520c0c723c */ /* 0x000fe20000041810 */
[----:B------:R-:W3:Y:S07]  /*acc0*/  LDSM.16.M88.4 R80, [R0+0x2000] ;  /* 0x002000000050783b */ /* 0x000eee0000000200 */
[C---:B------:R-:W-:Y:S08]  /*acd0*/  HMMA.16816.F32.BF16 R16, R4.reuse, R94, R56 ;  /* 0x0000005e0410723c */ /* 0x040ff00000041838 */
[----:B-1----:R-:W-:Y:S08]  /*ace0*/  HMMA.16816.F32.BF16 R60, R4, R84, R32 ;  /* 0x00000054043c723c */ /* 0x002ff00000041820 */
[----:B------:R-:W-:Y:S01]  /*acf0*/  HMMA.16816.F32.BF16 R32, R28, R88, R20 ;  /* 0x000000581c20723c */ /* 0x000fe20000041814 */
[----:B------:R-:W-:Y:S07]  /*ad00*/  LDSM.16.M88.4 R20, [R172+0x8000] ;  /* 0x00800000ac14783b */ /* 0x000fee0000000200 */
[C---:B------:R-:W-:Y:S01]  /*ad10*/  HMMA.16816.F32.BF16 R64, R4.reuse, R72, R44 ;  /* 0x000000480440723c */ /* 0x040fe2000004182c */
[----:B------:R-:W1:Y:S07]  /*ad20*/  LDSM.16.M88.4 R44, [R177+0x4000] ;  /* 0x00400000b12c783b */ /* 0x000e6e0000000200 */
[C---:B------:R-:W-:Y:S01]  /*ad30*/  HMMA.16816.F32.BF16 R112, R4.reuse, R86, R12 ;  /* 0x000000560470723c */ /* 0x040fe2000004180c */
[----:B------:R-:W4:Y:S07]  /*ad40*/  LDSM.16.M88.4 R84, [R2+0x3800] ;  /* 0x003800000254783b */ /* 0x000f2e0000000200 */
[----:B------:R-:W-:Y:S08]  /*ad50*/  HMMA.16816.F32.BF16 R36, R4, R76, R36 ;  /* 0x0000004c0424723c */ /* 0x000ff00000041824 */
[----:B------:R-:W-:Y:S01]  /*ad60*/  HMMA.16816.F32.BF16 R12, R28, R90, R16 ;  /* 0x0000005a1c0c723c */ /* 0x000fe20000041810 */
[----:B------:R-:W-:Y:S07]  /*ad70*/  LDSM.16.M88.4 R16, [R173+0x8000] ;  /* 0x00800000ad10783b */ /* 0x000fee0000000200 */
[C---:B------:R-:W-:Y:S01]  /*ad80*/  HMMA.16816.F32.BF16 R52, R4.reuse, R74, R40 ;  /* 0x0000004a0434723c */ /* 0x040fe20000041828 */
[----:B------:R-:W5:Y:S04]  /*ad90*/  LDSM.16.M88.4 R40, [R2+0x3000] ;  /* 0x003000000228783b */ /* 0x000f680000000200 */
[----:B------:R-:W-:Y:S03]  /*ada0*/  LDSM.16.M88.4 R72, [R105+0x4000] ;  /* 0x004000006948783b */ /* 0x000fe60000000200 */
[----:B------:R-:W-:Y:S01]  /*adb0*/  HMMA.16816.F32.BF16 R56, R4, R78, R48 ;  /* 0x0000004e0438723c */ /* 0x000fe20000041830 */
[----:B------:R-:W2:Y:S04]  /*adc0*/  LDSM.16.M88.4 R48, [R0+0x2800] ;  /* 0x002800000030783b */ /* 0x000ea80000000200 */
[----:B------:R-:W2:Y:S03]  /*add0*/  LDSM.16.M88.4 R76, [R177+0x4800] ;  /* 0x00480000b14c783b */ /* 0x000ea60000000200 */
[----:B---3--:R-:W-:Y:S08]  /*ade0*/  HMMA.16816.F32.BF16 R4, R24, R80, R32 ;  /* 0x000000501804723c */ /* 0x008ff00000041820 */
[----:B------:R-:W-:Y:S08]  /*adf0*/  HMMA.16816.F32.BF16 R36, R28, R68, R36 ;  /* 0x000000441c24723c */ /* 0x000ff00000041824 */
[----:B------:R-:W-:Y:S01]  /*ae00*/  HMMA.16816.F32.BF16 R32, R24, R82, R12 ;  /* 0x000000521820723c */ /* 0x000fe2000004180c */
[----:B------:R-:W-:Y:S04]  /*ae10*/  LDSM.16.M88.4 R12, [R175+0x8000] ;  /* 0x00800000af0c783b */ /* 0x000fe80000000200 */
[----:B------:R-:W-:Y:S03]  /*ae20*/  LDSM.16.M88.4 R80, [R0+0x4000] ;  /* 0x004000000050783b */ /* 0x000fe60000000200 */
[----:B-1----:R-:W-:Y:S08]  /*ae30*/  HMMA.16816.F32.BF16 R4, R20, R44, R4 ;  /* 0x0000002c1404723c */ /* 0x002ff00000041804 */
[C---:B----4-:R-:W-:Y:S01]  /*ae40*/  HMMA.16816.F32.BF16 R100, R28.reuse, R84, R60 ;  /* 0x000000541c64723c */ /* 0x050fe2000004183c */
[----:B------:R-:W1:Y:S07]  /*ae50*/  LDSM.16.M88.4 R60, [R2+0x4000] ;  /* 0x00400000023c783b */ /* 0x000e6e0000000200 */
[C---:B------:R-:W-:Y:S01]  /*ae60*/  HMMA.16816.F32.BF16 R56, R28.reuse, R70, R56 ;  /* 0x000000461c38723c */ /* 0x040fe20000041838 */
[----:B------:R-:W-:Y:S07]  /*ae70*/  LDSM.16.M88.4 R68, [R105+0x4800] ;  /* 0x004800006944783b */ /* 0x000fee0000000200 */
[C---:B-----5:R-:W-:Y:S01]  /*ae80*/  HMMA.16816.F32.BF16 R92, R28.reuse, R40, R64 ;  /* 0x000000281c5c723c */ /* 0x060fe20000041840 */
[----:B------:R-:W-:Y:S07]  /*ae90*/  LDSM.16.M88.4 R64, [R2+0x4800] ;  /* 0x004800000240783b */ /* 0x000fee0000000200 */
[----:B------:R-:W-:Y:S01]  /*aea0*/  HMMA.16816.F32.BF16 R88, R28, R42, R52 ;  /* 0x0000002a1c58723c */ /* 0x000fe20000041834 */
[----:B------:R-:W3:Y:S07]  /*aeb0*/  LDSM.16.M88.4 R52, [R0+0x3000] ;  /* 0x003000000034783b */ /* 0x000eee0000000200 */
[----:B--2---:R-:W-:Y:S08]  /*aec0*/  HMMA.16816.F32.BF16 R40, R24, R48, R36 ;  /* 0x000000301828723c */ /* 0x004ff00000041824 */
[----:B------:R-:W-:Y:S08]  /*aed0*/  HMMA.16816.F32.BF16 R36, R20, R46, R32 ;  /* 0x0000002e1424723c */ /* 0x000ff00000041820 */
[----:B------:R-:W-:Y:S01]  /*aee0*/  HMMA.16816.F32.BF16 R32, R16, R72, R4 ;  /* 0x000000481020723c */ /* 0x000fe20000041804 */
[----:B------:R-:W2:Y:S07]  /*aef0*/  LDSM.16.M88.4 R4, [R174+0x8000] ;  /* 0x00800000ae04783b */ /* 0x000eae0000000200 */
[----:B------:R-:W-:Y:S08]  /*af00*/  HMMA.16816.F32.BF16 R44, R24, R50, R56 ;  /* 0x00000032182c723c */ /* 0x000ff00000041838 */
[----:B------:R-:W-:Y:S08]  /*af10*/  HMMA.16816.F32.BF16 R48, R20, R76, R40 ;  /* 0x0000004c1430723c */ /* 0x000ff00000041828 */
[----:B------:R-:W-:Y:S01]  /*af20*/  HMMA.16816.F32.BF16 R36, R16, R74, R36 ;  /* 0x0000004a1024723c */ /* 0x000fe20000041824 */
[----:B------:R-:W4:Y:S07]  /*af30*/  LDSM.16.M88.4 R72, [R177+0x5000] ;  /* 0x00500000b148783b */ /* 0x000f2e0000000200 */
[----:B-1----:R-:W-:Y:S08]  /*af40*/  HMMA.16816.F32.BF16 R32, R12, R60, R32 ;  /* 0x0000003c0c20723c */ /* 0x002ff00000041820 */
[----:B------:R-:W-:Y:S08]  /*af50*/  HMMA.16816.F32.BF16 R112, R28, R86, R112 ;  /* 0x000000561c70723c */ /* 0x000ff00000041870 */
[----:B---3--:R-:W-:Y:S08]  /*af60*/  HMMA.16816.F32.BF16 R28, R24, R52, R92 ;  /* 0x00000034181c723c */ /* 0x008ff0000004185c */
[----:B------:R-:W-:Y:S01]  /*af70*/  HMMA.16816.F32.BF16 R40, R20, R78, R44 ;  /* 0x0000004e1428723c */ /* 0x000fe2000004182c */
[----:B------:R-:W-:Y:S07]  /*af80*/  LDSM.16.M88.4 R76, [R0+0x4800] ;  /* 0x00480000004c783b */ /* 0x000fee0000000200 */
[----:B------:R-:W-:Y:S08]  /*af90*/  HMMA.16816.F32.BF16 R48, R16, R68, R48 ;  /* 0x000000441030723c */ /* 0x000ff00000041830 */
[----:B------:R-:W-:Y:S01]  /*afa0*/  HMMA.16816.F32.BF16 R44, R12, R62, R36 ;  /* 0x0000003e0c2c723c */ /* 0x000fe20000041824 */
[----:B------:R-:W1:Y:S07]  /*afb0*/  LDSM.16.M88.4 R60, [R105+0x5000] ;  /* 0x00500000693c783b */ /* 0x000e6e0000000200 */
[----:B------:R-:W-:Y:S08]  /*afc0*/  HMMA.16816.F32.BF16 R56, R24, R54, R88 ;  /* 0x000000361838723c */ /* 0x000ff00000041858 */
[----:B--2---:R-:W-:Y:S08]  /*afd0*/  HMMA.16816.F32.BF16 R52, R4, R80, R32 ;  /* 0x000000500434723c */ /* 0x004ff00000041820 */
[----:B----4-:R-:W-:Y:S08]  /*afe0*/  HMMA.16816.F32.BF16 R36, R20, R72, R28 ;  /* 0x000000481424723c */ /* 0x010ff0000004181c */
[----:B------:R-:W-:Y:S01]  /*aff0*/  HMMA.16816.F32.BF16 R32, R16, R70, R40 ;  /* 0x000000461020723c */ /* 0x000fe20000041828 */
[----:B------:R-:W2:Y:S07]  /*b000*/  LDSM.16.M88.4 R68, [R2+0x5000] ;  /* 0x005000000244783b */ /* 0x000eae0000000200 */
[----:B------:R-:W-:Y:S08]  /*b010*/  HMMA.16816.F32.BF16 R28, R12, R64, R48 ;  /* 0x000000400c1c723c */ /* 0x000ff00000041830 */
[----:B------:R-:W-:Y:S01]  /*b020*/  HMMA.16816.F32.BF16 R48, R4, R82, R44 ;  /* 0x000000520430723c */ /* 0x000fe2000004182c */
[----:B------:R-:W-:-:S07]  /*b030*/  FMUL.FTZ R3, R52, c[0x0][0x320] ;  /* 0x0000c80034037a20 */ /* 0x000fce0000410000 */
[----:B------:R-:W-:Y:S01]  /*b040*/  HMMA.16816.F32.BF16 R44, R20, R74, R56 ;  /* 0x0000004a142c723c */ /* 0x000fe20000041838 */
[----:B------:R-:W3:Y:S01]  /*b050*/  LDSM.16.M88.4 R56, [R177+0x5800] ;  /* 0x00580000b138783b */ /* 0x000ee20000000200 */
[----:B------:R4:W2:Y:S06]  /*b060*/  MUFU.TANH R80, R3 ;  /* 0x0000000300507308 */ /* 0x0008ac0000002400 */
[----:B-1----:R-:W-:Y:S01]  /*b070*/  HMMA.16816.F32.BF16 R40, R16, R60, R36 ;  /* 0x0000003c1028723c */ /* 0x002fe20000041824 */
[----:B----4-:R-:W-:-:S04]  /*b080*/  FMUL.FTZ R3, R53, c[0x0][0x320] ;  /* 0x0000c80035037a20 */ /* 0x010fc80000410000 */
[----:B------:R1:W4:Y:S03]  /*b090*/  MUFU.TANH R75, R3 ;  /* 0x00000003004b7308 */ /* 0x0003260000002400 */
[----:B------:R-:W-:Y:S01]  /*b0a0*/  HMMA.16816.F32.BF16 R36, R12, R66, R32 ;  /* 0x000000420c24723c */ /* 0x000fe20000041820 */
[----:B------:R-:W5:Y:S07]  /*b0b0*/  LDSM.16.M88.4 R64, [R0+0x5000] ;  /* 0x005000000040783b */ /* 0x000f6e0000000200 */
[----:B------:R-:W-:Y:S01]  /*b0c0*/  HMMA.16816.F32.BF16 R84, R24, R96, R100 ;  /* 0x000000601854723c */ /* 0x000fe20000041864 */
[----:B-1----:R-:W-:-:S07]  /*b0d0*/  FMUL.FTZ R3, R54, c[0x0][0x320] ;  /* 0x0000c80036037a20 */ /* 0x002fce0000410000 */
[----:B------:R-:W-:Y:S01]  /*b0e0*/  HMMA.16816.F32.BF16 R24, R24, R98, R112 ;  /* 0x000000621818723c */ /* 0x000fe20000041870 */
[----:B------:R1:W1:Y:S02]  /*b0f0*/  MUFU.TANH R82, R3 ;  /* 0x0000000300527308 */ /* 0x0002640000002400 */
[----:B-1----:R-:W-:-:S05]  /*b100*/  FMUL.FTZ R3, R55, c[0x0][0x320] ;  /* 0x0000c80037037a20 */ /* 0x002fca0000410000 */
[----:B------:R-:W-:Y:S08]  /*b110*/  HMMA.16816.F32.BF16 R52, R4, R76, R28 ;  /* 0x0000004c0434723c */ /* 0x000ff0000004181c */
[----:B------:R-:W-:Y:S01]  /*b120*/  HMMA.16816.F32.BF16 R28, R16, R62, R44 ;  /* 0x0000003e101c723c */ /* 0x000fe2000004182c */
[----:B------:R-:W1:Y:S04]  /*b130*/  LDSM.16.M88.4 R60, [R105+0x5800] ;  /* 0x00580000693c783b */ /* 0x000e680000000200 */
[----:B------:R-:W1:Y:S03]  /*b140*/  LDSM.16.M88.4 R44, [R2+0x5800] ;  /* 0x00580000022c783b */ /* 0x000e660000000200 */
[----:B--2---:R-:W-:Y:S08]  /*b150*/  HMMA.16816.F32.BF16 R32, R12, R68, R40 ;  /* 0x000000440c20723c */ /* 0x004ff00000041828 */
[----:B------:R-:W-:Y:S08]  /*b160*/  HMMA.16816.F32.BF16 R40, R4, R78, R36 ;  /* 0x0000004e0428723c */ /* 0x000ff00000041824 */
[C---:B---3--:R-:W-:Y:S08]  /*b170*/  HMMA.16816.F32.BF16 R36, R20.reuse, R56, R84 ;  /* 0x000000381424723c */ /* 0x048ff00000041854 */
[----:B------:R-:W-:Y:S08]  /*b180*/  HMMA.16816.F32.BF16 R20, R20, R58, R24 ;  /* 0x0000003a1414723c */ /* 0x000ff00000041818 */
[----:B------:R-:W-:Y:S01]  /*b190*/  HMMA.16816.F32.BF16 R24, R12, R70, R28 ;  /* 0x000000460c18723c */ /* 0x000fe2000004181c */
[----:B------:R2:W3:Y:S07]  /*b1a0*/  MUFU.TANH R81, R3 ;  /* 0x0000000300517308 */ /* 0x0004ee0000002400 */
[----:B-----5:R-:W-:Y:S08]  /*b1b0*/  HMMA.16816.F32.BF16 R32, R4, R64, R32 ;  /* 0x000000400420723c */ /* 0x020ff00000041820 */
[C---:B-1----:R-:W-:Y:S01]  /*b1c0*/  HMMA.16816.F32.BF16 R28, R16.reuse, R60, R36 ;  /* 0x0000003c101c723c */ /* 0x042fe20000041824 */
[----:B--2---:R-:W-:Y:S01]  /*b1d0*/  FMUL.FTZ R3, R48, c[0x0][0x320] ;  /* 0x0000c80030037a20 */ /* 0x004fe20000410000 */
[----:B------:R1:W2:Y:S06]  /*b1e0*/  LDSM.16.M88.4 R36, [R0+0x5800] ;  /* 0x005800000024783b */ /* 0x0002ac0000000200 */
[----:B------:R-:W-:Y:S01]  /*b1f0*/  HMMA.16816.F32.BF16 R20, R16, R62, R20 ;  /* 0x0000003e1014723c */ /* 0x000fe20000041814 */
[----:B------:R5:W1:Y:S07]  /*b200*/  MUFU.TANH R73, R3 ;  /* 0x0000000300497308 */ /* 0x000a6e0000002400 */
[----:B------:R-:W-:Y:S01]  /*b210*/  HMMA.16816.F32.BF16 R24, R4, R66, R24 ;  /* 0x000000420418723c */ /* 0x000fe20000041818 */
[----:B-----5:R-:W-:-:S04]  /*b220*/  FMUL.FTZ R3, R49, c[0x0][0x320] ;  /* 0x0000c80031037a20 */ /* 0x020fc80000410000 */
[----:B------:R5:W2:Y:S01]  /*b230*/  MUFU.TANH R72, R3 ;  /* 0x0000000300487308 */ /* 0x000aa20000002400 */
[----:B------:R-:W-:Y:S02]  /*b240*/  FMUL.FTZ R42, R42, c[0x0][0x320] ;  /* 0x0000c8002a2a7a20 */ /* 0x000fe40000410000 */
[----:B-1----:R-:W-:Y:S01]  /*b250*/  FMUL.FTZ R0, R35, c[0x0][0x320] ;  /* 0x0000c80023007a20 */ /* 0x002fe20000410000 */
[----:B------:R-:W-:Y:S01]  /*b260*/  HMMA.16816.F32.BF16 R16, R12, R44, R28 ;  /* 0x0000002c0c10723c */ /* 0x000fe2000004181c */
[----:B-----5:R-:W-:-:S04]  /*b270*/  FMUL.FTZ R3, R50, c[0x0][0x320] ;  /* 0x0000c80032037a20 */ /* 0x020fc80000410000 */
[----:B------:R1:W1:Y:S03]  /*b280*/  MUFU.TANH R74, R3 ;  /* 0x00000003004a7308 */ /* 0x0002660000002400 */
[----:B------:R-:W-:Y:S05]  /*b290*/  HMMA.16816.F32.BF16 R12, R12, R46, R20 ;  /* 0x0000002e0c0c723c */ /* 0x000fea0000041814 */
[----:B------:R-:W2:Y:S01]  /*b2a0*/  MUFU.TANH R50, R42 ;  /* 0x0000002a00327308 */ /* 0x000ea20000002400 */
[----:B-1----:R-:W-:-:S07]  /*b2b0*/  FMUL.FTZ R3, R51, c[0x0][0x320] ;  /* 0x0000c80033037a20 */ /* 0x002fce0000410000 */
[----:B------:R1:W1:Y:S08]  /*b2c0*/  MUFU.TANH R51, R3 ;  /* 0x0000000300337308 */ /* 0x0002700000002400 */
[----:B------:R5:W2:Y:S01]  /*b2d0*/  MUFU.TANH R42, R0 ;  /* 0x00000000002a7308 */ /* 0x000aa20000002400 */
[----:B-1----:R-:W-:-:S07]  /*b2e0*/  FMUL.FTZ R3, R52, c[0x0][0x320] ;  /* 0x0000c80034037a20 */ /* 0x002fce0000410000 */
[----:B------:R1:W1:Y:S01]  /*b2f0*/  MUFU.TANH R49, R3 ;  /* 0x0000000300317308 */ /* 0x0002620000002400 */
[----:B-----5:R-:W-:-:S07]  /*b300*/  FMUL.FTZ R0, R24, c[0x0][0x320] ;  /* 0x0000c80018007a20 */ /* 0x020fce0000410000 */
[----:B------:R5:W2:Y:S01]  /*b310*/  MUFU.TANH R29, R0 ;  /* 0x00000000001d7308 */ /* 0x000aa20000002400 */
[----:B-1----:R-:W-:-:S04]  /*b320*/  SHF.R.S32.HI R3, RZ, 0x1f, R104 ;  /* 0x0000001fff037819 */ /* 0x002fc80000011468 */
[CC--:B-----5:R-:W-:Y:S02]  /*b330*/  LEA.HI R0, R3.reuse, R104.reuse, RZ, 0x5 ;  /* 0x0000006803007211 */ /* 0x0e0fe400078f28ff */
[----:B------:R-:W-:Y:S02]  /*b340*/  LEA.HI R3, R3, R104, RZ, 0x2 ;  /* 0x0000006803037211 */ /* 0x000fe400078f10ff */
[--C-:B------:R-:W-:Y:S02]  /*b350*/  SHF.R.S32.HI R8, RZ, 0x5, R0.reuse ;  /* 0x00000005ff087819 */ /* 0x100fe40000011400 */
[----:B------:R-:W-:Y:S02]  /*b360*/  SHF.R.S32.HI R2, RZ, 0x1f, R0 ;  /* 0x0000001fff027819 */ /* 0x000fe40000011400 */
[----:B------:R-:W-:Y:S02]  /*b370*/  LOP3.LUT R3, R3, 0xfffffffc, RZ, 0xc0, !PT ;  /* 0xfffffffc03037812 */ /* 0x000fe400078ec0ff */
[----:B------:R-:W-:-:S02]  /*b380*/  LEA.HI R2, R2, R8, RZ, 0x3 ;  /* 0x0000000802027211 */ /* 0x000fc400078f18ff */
[----:B------:R-:W-:Y:S02]  /*b390*/  LOP3.LUT R0, R0, 0xffffffe0, RZ, 0xc0, !PT ;  /* 0xffffffe000007812 */ /* 0x000fe400078ec0ff */
[----:B------:R-:W-:Y:S02]  /*b3a0*/  LOP3.LUT R2, R2, 0xffffff8, RZ, 0xc0, !PT ;  /* 0x0ffffff802027812 */ /* 0x000fe400078ec0ff */
[C---:B------:R-:W-:Y:S02]  /*b3b0*/  IADD3 R3, R104.reuse, -R3, RZ ;  /* 0x8000000368037210 */ /* 0x040fe40007ffe0ff */
[----:B------:R-:W-:Y:S01]  /*b3c0*/  IADD3 R0, R104, -R0, RZ ;  /* 0x8000000068007210 */ /* 0x000fe20007ffe0ff */
[----:B--2---:R-:W-:Y:S01]  /*b3d0*/  HMMA.16816.F32.BF16 R16, R4, R36, R16 ;  /* 0x000000240410723c */ /* 0x004fe20000041810 */
[----:B------:R-:W-:Y:S02]  /*b3e0*/  IADD3 R8, R8, -R2, RZ ;  /* 0x8000000208087210 */ /* 0x000fe40007ffe0ff */
[----:B------:R-:W-:-:S05]  /*b3f0*/  LEA.HI R2, R3, R3, RZ, 0x1 ;  /* 0x0000000303027211 */ /* 0x000fca00078f08ff */
[----:B------:R-:W-:Y:S01]  /*b400*/  HMMA.16816.F32.BF16 R12, R4, R38, R12 ;  /* 0x00000026040c723c */ /* 0x000fe2000004180c */
[----:B------:R-:W-:-:S06]  /*b410*/  MOV R169, 0x1 ;  /* 0x0000000100a97802 */ /* 0x000fcc0000000f00 */
[----:B------:R-:W-:Y:S02]  /*b420*/  SHF.R.S32.HI R5, RZ, 0x1f, R0 ;  /* 0x0000001fff057819 */ /* 0x000fe40000011400 */
[----:B------:R-:W-:Y:S02]  /*b430*/  LOP3.LUT R4, R2, 0x1ffffffe, RZ, 0xc0, !PT ;  /* 0x1ffffffe02047812 */ /* 0x000fe400078ec0ff */
[----:B------:R-:W-:Y:S02]  /*b440*/  LEA.HI R2, R5, R0, RZ, 0x2 ;  /* 0x0000000005027211 */ /* 0x000fe400078f10ff */
[----:B------:R-:W-:Y:S02]  /*b450*/  IADD3 R3, R3, -R4, RZ ;  /* 0x8000000403037210 */ /* 0x000fe40007ffe0ff */
[----:B------:R-:W-:Y:S02]  /*b460*/  ISETP.NE.AND P0, PT, R169, c[0x0][0x2c4], PT ;  /* 0x0000b100a9007a0c */ /* 0x000fe40003f05270 */
[----:B------:R-:W-:Y:S01]  /*b470*/  SHF.R.S32.HI R227, RZ, 0x2, R2 ;  /* 0x00000002ffe37819 */ /* 0x000fe20000011402 */
[----:B------:R-:W-:Y:S01]  /*b480*/  IMAD.SHL.U32 R226, R8, 0x10, RZ ;  /* 0x0000001008e27824 */ /* 0x000fe200078e00ff */
[----:B------:R-:W-:-:S02]  /*b490*/  SHF.L.U32 R225, R3, 0x3, RZ ;  /* 0x0000000303e17819 */ /* 0x000fc400000006ff */
[----:B------:R-:W-:-:S04]  /*b4a0*/  LEA R3, R9, R227, 0x7 ;  /* 0x000000e309037211 */ /* 0x000fc800078e38ff */
[----:B------:R-:W-:-:S05]  /*b4b0*/  IADD3 R4, R225, R3, R226 ;  /* 0x00000003e1047210 */ /* 0x000fca0007ffe0e2 */
[----:B------:R-:W-:-:S05]  /*b4c0*/  @P0 IMAD.HI.U32 R3, R4, c[0x0][0x2c8], RZ ;  /* 0x0000b20004030a27 */ /* 0x000fca00078e00ff */
[----:B------:R-:W-:Y:S02]  /*b4d0*/  @P0 SHF.R.U32.HI R4, RZ, c[0x0][0x2cc], R3 ;  /* 0x0000b300ff040a19 */ /* 0x000fe40000011603 */
[----:B------:R-:W-:-:S03]  /*b4e0*/  LOP3.LUT R2, R2, 0x7ffffffc, RZ, 0xc0, !PT ;  /* 0x7ffffffc02027812 */ /* 0x000fc600078ec0ff */
[----:B------:R-:W1:Y:S01]  /*b4f0*/  SHFL.IDX PT, R3, R4, RZ, 0x1c1f ;  /* 0x001c1fff04037589 */ /* 0x000e6200000e0000 */
[----:B------:R-:W-:Y:S02]  /*b500*/  FMUL.FTZ R43, R43, c[0x0][0x320] ;  /* 0x0000c8002b2b7a20 */ /* 0x000fe40000410000 */
[----:B------:R-:W-:Y:S02]  /*b510*/  IMAD.IADD R2, R0, 0x1, -R2 ;  /* 0x0000000100027824 */ /* 0x000fe400078e0a02 */
[----:B------:R-:W-:Y:S02]  /*b520*/  FMUL.FTZ R34, R34, c[0x0][0x320] ;  /* 0x0000c80022227a20 */ /* 0x000fe40000410000 */
[----:B------:R-:W-:Y:S02]  /*b530*/  FMUL.FTZ R9, R12, c[0x0][0x320] ;  /* 0x0000c8000c097a20 */ /* 0x000fe40000410000 */
[----:B------:R-:W-:Y:S02]  /*b540*/  FMUL.FTZ R53, R53, c[0x0][0x320] ;  /* 0x0000c80035357a20 */ /* 0x000fe40000410000 */
[----:B------:R-:W-:-:S02]  /*b550*/  FMUL.FTZ R54, R54, c[0x0][0x320] ;  /* 0x0000c80036367a20 */ /* 0x000fc40000410000 */
[----:B------:R-:W-:Y:S02]  /*b560*/  FMUL.FTZ R55, R55, c[0x0][0x320] ;  /* 0x0000c80037377a20 */ /* 0x000fe40000410000 */
[----:B------:R-:W-:Y:S02]  /*b570*/  FMUL.FTZ R40, R40, c[0x0][0x320] ;  /* 0x0000c80028287a20 */ /* 0x000fe40000410000 */
[----:B------:R-:W-:Y:S02]  /*b580*/  FMUL.FTZ R41, R41, c[0x0][0x320] ;  /* 0x0000c80029297a20 */ /* 0x000fe40000410000 */
[----:B------:R-:W-:Y:S02]  /*b590*/  FMUL.FTZ R32, R32, c[0x0][0x320] ;  /* 0x0000c80020207a20 */ /* 0x000fe40000410000 */
[----:B------:R-:W-:Y:S02]  /*b5a0*/  FMUL.FTZ R33, R33, c[0x0][0x320] ;  /* 0x0000c80021217a20 */ /* 0x000fe40000410000 */
[----:B------:R-:W-:-:S02]  /*b5b0*/  FMUL.FTZ R25, R25, c[0x0][0x320] ;  /* 0x0000c80019197a20 */ /* 0x000fc40000410000 */
[----:B------:R-:W-:Y:S02]  /*b5c0*/  FMUL.FTZ R26, R26, c[0x0][0x320] ;  /* 0x0000c8001a1a7a20 */ /* 0x000fe40000410000 */
[----:B------:R-:W-:Y:S02]  /*b5d0*/  FMUL.FTZ R27, R27, c[0x0][0x320] ;  /* 0x0000c8001b1b7a20 */ /* 0x000fe40000410000 */
[----:B------:R-:W-:Y:S01]  /*b5e0*/  FMUL.FTZ R12, R13, c[0x0][0x320] ;  /* 0x0000c8000d0c7a20 */ /* 0x000fe20000410000 */
[----:B------:R-:W-:Y:S01]  /*b5f0*/  IADD3 R0, R201, 0x1, -R168 ;  /* 0x00000001c9007810 */ /* 0x000fe20007ffe8a8 */
[----:B------:R-:W-:Y:S01]  /*b600*/  FMUL.FTZ R16, R16, c[0x0][0x320] ;  /* 0x0000c80010107a20 */ /* 0x000fe20000410000 */
[----:B------:R-:W-:Y:S01]  /*b610*/  SHF.L.U32 R200, R2, 0x1, RZ ;  /* 0x0000000102c87819 */ /* 0x000fe200000006ff */
[----:B------:R-:W-:Y:S01]  /*b620*/  FMUL.FTZ R17, R17, c[0x0][0x320] ;  /* 0x0000c80011117a20 */ /* 0x000fe20000410000 */
[----:B------:R-:W2:Y:S01]  /*b630*/  MUFU.TANH R48, R43 ;  /* 0x0000002b00307308 */ /* 0x000ea20000002400 */
[----:B------:R-:W-:Y:S01]  /*b640*/  FMUL.FTZ R18, R18, c[0x0][0x320] ;  /* 0x0000c80012127a20 */ /* 0x000fe20000410000 */
[----:B------:R-:W-:Y:S01]  /*b650*/  ISETP.LE.AND P2, PT, R169, c[0x0][0x32c], PT ;  /* 0x0000cb00a9007a0c */ /* 0x000fe20003f43270 */
[----:B------:R-:W-:-:S02]  /*b660*/  FMUL.FTZ R14, R14, c[0x0][0x320] ;  /* 0x0000c8000e0e7a20 */ /* 0x000fc40000410000 */
[----:B------:R-:W-:Y:S01]  /*b670*/  FMUL.FTZ R15, R15, c[0x0][0x320] ;  /* 0x0000c8000f0f7a20 */ /* 0x000fe20000410000 */
[----:B------:R-:W-:Y:S01]  /*b680*/  ULDC UR8, c[0x0][0x324] ;  /* 0x0000c90000087ab9 */ /* 0x000fe20000000800 */
[----:B------:R-:W-:Y:S01]  /*b690*/  FMUL.FTZ R5, R19, c[0x0][0x320] ;  /* 0x0000c80013057a20 */ /* 0x000fe20000410000 */
[----:B------:R-:W1:Y:S01]  /*b6a0*/  MUFU.TANH R43, R34 ;  /* 0x00000022002b7308 */ /* 0x000e620000002400 */
[----:B------:R-:W-:Y:S01]  /*b6b0*/  IADD3 R0, -R202, R0, -R200 ;  /* 0x00000000ca007210 */ /* 0x000fe20007ffe9c8 */
[----:B------:R-:W-:-:S06]  /*b6c0*/  ULOP3.LUT UR8, URZ, UR8, URZ, 0x33, !UPT ;  /* 0x000000083f087292 */ /* 0x000fcc000f8e333f */
[----:B------:R-:W1:Y:S08]  /*b6d0*/  MUFU.TANH R28, R25 ;  /* 0x00000019001c7308 */ /* 0x000e700000002400 */
        /* <DEDUP_REMOVED lines=15> */
[----:B------:R-:W1:Y:S01]  /*b7d0*/  MUFU.TANH R26, R15 ;  /* 0x0000000f001a7308 */ /* 0x000e620000002400 */
[----:B------:R-:W-:-:S02]  /*b7e0*/  IADD3 R7, -R200, R201, -R168 ;  /* 0x000000c9c8077210 */ /* 0x000fc40007ffe9a8 */
[----:B------:R-:W-:-:S05]  /*b7f0*/  IADD3 R6, R0, UR8, RZ ;  /* 0x0000000800067c10 */ /* 0x000fca000fffe0ff */
[----:B------:R5:W1:Y:S02]  /*b800*/  MUFU.TANH R30, R5 ;  /* 0x00000005001e7308 */ /* 0x000a640000002400 */
[----:B-----5:R-:W-:-:S04]  /*b810*/  IADD3 R5, R0, c[0x0][0x328], RZ ;  /* 0x0000ca0000057a10 */ /* 0x020fc80007ffe0ff */
[-C--:B-1----:R-:W-:Y:S02]  /*b820*/  IADD3 R2, R5, R3.reuse, RZ ;  /* 0x0000000305027210 */ /* 0x082fe40007ffe0ff */
[----:B------:R-:W-:Y:S02]  /*b830*/  IADD3 R0, R6, R3, RZ ;  /* 0x0000000306007210 */ /* 0x000fe40007ffe0ff */
[----:B------:R-:W-:Y:S01]  /*b840*/  IMNMX R2, R7, R2, PT ;  /* 0x0000000207027217 */ /* 0x000fe20003800200 */
[----:B------:R-:W-:Y:S05]  /*b850*/  @!P2 BRA `(.L_x_2328) ;  /* 0x000001300000a947 */ /* 0x000fea0003800000 */
[----:B--234-:R-:W-:Y:S01]  /*b860*/  IADD3 R3, -R202, R201, R3 ;  /* 0x000000c9ca037210 */ /* 0x01cfe20007ffe103 */
        /* <DEDUP_REMOVED lines=9> */
.L_x_2330:
[----:B------:R-:W-:-:S13]  /*b900*/  ISETP.NE.AND P0, PT, R169, c[0x0][0x32c], PT ;  /* 0x0000cb00a9007a0c */ /* 0x000fda0003f05270 */
[----:B------:R-:W-:-:S05]  /*b910*/  @P0 IMAD.HI.U32 R8, R3, c[0x0][0x330], RZ ;  /* 0x0000cc0003080a27 */ /* 0x000fca00078e00ff */
[----:B------:R-:W-:Y:S02]  /*b920*/  @P0 SHF.R.U32.HI R3, RZ, c[0x0][0x334], R8 ;  /* 0x0000cd00ff030a19 */ /* 0x000fe40000011608 */
.L_x_2331:
[----:B------:R-:W-:Y:S05]  /*b930*/  BSYNC B0 ;  /* 0x0000000000007941 */ /* 0x000fea0003800000 */
.L_x_2329:
[----:B------:R-:W-:-:S04]  /*b940*/  IMAD R3, R3, c[0x0][0x32c], -R168 ;  /* 0x0000cb0003037a24 */ /* 0x000fc800078e0aa8 */
[----:B------:R-:W-:-:S05]  /*b950*/  IMAD.IADD R3, R3, 0x1, -R200 ;  /* 0x0000000103037824 */ /* 0x000fca00078e0ac8 */
[----:B------:R-:W-:Y:S02]  /*b960*/  IADD3 R8, R3, c[0x0][0x32c], RZ ;  /* 0x0000cb0003087a10 */ /* 0x000fe40007ffe0ff */
[----:B------:R-:W-:Y:S02]  /*b970*/  IMNMX R0, R0, R3, !PT ;  /* 0x0000000300007217 */ /* 0x000fe40007800200 */
[----:B------:R-:W-:Y:S02]  /*b980*/  IMNMX R2, R2, R8, PT ;  /* 0x0000000802027217 */ /* 0x000fe40003800200 */
.L_x_2328:
[----:B--234-:R-:W-:Y:S01]  /*b990*/  ISETP.GT.AND P1, PT, R180, RZ, PT ;  /* 0x000000ffb400720c */ /* 0x01cfe20003f24270 */
        /* <DEDUP_REMOVED lines=63> */
.L_x_2334:
[----:B------:R-:W-:-:S13]  /*bd90*/  ISETP.NE.AND P0, PT, R169, c[0x0][0x32c], PT ;  /* 0x0000cb00a9007a0c */ /* 0x000fda0003f05270 */
[----:B------:R-:W-:-:S05]  /*bda0*/  @P0 IMAD.HI.U32 R4, R3, c[0x0][0x330], RZ ;  /* 0x0000cc0003040a27 */ /* 0x000fca00078e00ff */
[----:B------:R-:W-:Y:S02]  /*bdb0*/  @P0 SHF.R.U32.HI R3, RZ, c[0x0][0x334], R4 ;  /* 0x0000cd00ff030a19 */ /* 0x000fe40000011604 */
.L_x_2335:
[----:B------:R-:W-:Y:S05]  /*bdc0*/  BSYNC B0 ;  /* 0x0000000000007941 */ /* 0x000fea0003800000 */
.L_x_2333:
[----:B------:R-:W-:-:S04]  /*bdd0*/  IMAD R3, R3, c[0x0][0x32c], -R168 ;  /* 0x0000cb0003037a24 */ /* 0x000fc800078e0aa8 */
[----:B------:R-:W-:-:S05]  /*bde0*/  IMAD.IADD R3, R3, 0x1, -R200 ;  /* 0x0000000103037824 */ /* 0x000fca00078e0ac8 */
[----:B------:R-:W-:Y:S02]  /*bdf0*/  IADD3 R4, R3, c[0x0][0x32c], RZ ;  /* 0x0000cb0003047a10 */ /* 0x000fe40007ffe0ff */
[----:B------:R-:W-:Y:S02]  /*be00*/  IMNMX R0, R0, R3, !PT ;  /* 0x0000000300007217 */ /* 0x000fe40007800200 */
[----:B------:R-:W-:Y:S02]  /*be10*/  IMNMX R2, R2, R4, PT ;  /* 0x0000000402027217 */ /* 0x000fe40003800200 */
.L_x_2332:
[----:B------:R-:W2:Y:S01]  /*be20*/  LDL R103, [R1+0xd8] ;  /* 0x0000d80001677983 */ /* 0x000ea20000100800 */
[----:B------:R-:W-:Y:S01]  /*be30*/  FMNMX.FTZ R104, R16, R17, !PT ;  /* 0x0000001110687209 */ /* 0x000fe20007810000 */
[----:B------:R-:W-:-:S04]  /*be40*/  DEPBAR.LE SB0, 0x2 ;  /* 0x000080800000791a */ /* 0x000fc80000000000 */
[----:B------:R-:W-:Y:S01]  /*be50*/  FMNMX.FTZ R104, R18, R104, !PT ;  /* 0x0000006812687209 */ /* 0x000fe20007810000 */
[----:B------:R-:W-:Y:S01]  /*be60*/  BAR.SYNC.DEFER_BLOCKING 0x0 ;  /* 0x0000000000007b1d */ /* 0x000fe20000010000 */
[----:B------:R-:W-:Y:S02]  /*be70*/  ISETP.GT.AND P0, PT, R0, 0x1, P1 ;  /* 0x000000010000780c */ /* 0x000fe40000f04270 */
[----:B------:R-:W-:Y:S02]  /*be80*/  FMNMX.FTZ R104, R19, R104, !PT ;  /* 0x0000006813687209 */ /* 0x000fe40007810000 */
[----:B------:R-:W-:Y:S01]  /*be90*/  ISETP.LT.OR P0, PT, R2, 0x2, P0 ;  /* 0x000000020200780c */ /* 0x000fe20000701670 */
[----:B------:R-:W-:Y:S01]  /*bea0*/  BSSY B0, `(.L_x_2336) ;  /* 0x00001ac000007945 */ /* 0x000fe20003800000 */
[----:B------:R-:W-:Y:S02]  /*beb0*/  FMNMX.FTZ R104, R21, R104, !PT ;  /* 0x0000006815687209 */ /* 0x000fe40007810000 */
[----:B------:R-:W-:-:S02]  /*bec0*/  ISETP.GT.AND P2, PT, R0, 0x8, P1 ;  /* 0x000000080000780c */ /* 0x000fc40000f44270 */
[----:B------:R-:W-:Y:S02]  /*bed0*/  FMNMX.FTZ R104, R22, R104, !PT ;  /* 0x0000006816687209 */ /* 0x000fe40007810000 */
[----:B------:R-:W-:Y:S02]  /*bee0*/  FSEL R6, R81, -INF , !P0 ;  /* 0xff80000051067808 */ /* 0x000fe40004000000 */
[----:B------:R-:W-:Y:S02]  /*bef0*/  FMNMX.FTZ R104, R23, R104, !PT ;  /* 0x0000006817687209 */ /* 0x000fe40007810000 */
[----:B------:R-:W-:Y:S02]  /*bf00*/  ISETP.GT.AND P0, PT, R0, 0x9, P1 ;  /* 0x000000090000780c */ /* 0x000fe40000f04270 */
[----:B------:R-:W-:Y:S02]  /*bf10*/  FMNMX.FTZ R104, R24, R104, !PT ;  /* 0x0000006818687209 */ /* 0x000fe40007810000 */
[----:B------:R-:W-:-:S02]  /*bf20*/  P2R R7, PR, RZ, 0x8 ;  /* 0x00000008ff077803 */ /* 0x000fc40000000000 */
[C---:B------:R-:W-:Y:S01]  /*bf30*/  ISETP.LT.OR P3, PT, R2.reuse, 0x9, P2 ;  /* 0x000000090200780c */ /* 0x040fe20001761670 */
[----:B------:R-:W-:Y:S01]  /*bf40*/  LDSM.16.MT88.4 R44, [R179] ;  /* 0x00000000b32c783b */ /* 0x000fe20000004200 */
[----:B------:R-:W-:Y:S02]  /*bf50*/  ISETP.LT.OR P2, PT, R2, 0xa, P0 ;  /* 0x0000000a0200780c */ /* 0x000fe40000741670 */
[----:B------:R-:W-:Y:S01]  /*bf60*/  FMNMX.FTZ R104, R90, R104, !PT ;  /* 0x000000685a687209 */ /* 0x000fe20007810000 */
[----:B------:R-:W-:Y:S01]  /*bf70*/  LDSM.16.MT88.4 R36, [R244+0x800] ;  /* 0x00080000f424783b */ /* 0x000fe20000004200 */
[----:B------:R-:W-:Y:S02]  /*bf80*/  FSEL R13, R51, -INF , !P2 ;  /* 0xff800000330d7808 */ /* 0x000fe40005000000 */
[----:B------:R-:W-:Y:S01]  /*bf90*/  FMNMX.FTZ R104, R89, R104, !PT ;  /* 0x0000006859687209 */ /* 0x000fe20007810000 */
[----:B------:R-:W-:Y:S01]  /*bfa0*/  LDSM.16.MT88.4 R56, [R179+0x800] ;  /* 0x00080000b338783b */ /* 0x000fe20000004200 */
[----:B------:R-:W-:-:S02]  /*bfb0*/  ISETP.GT.AND P2, PT, R0, RZ, P1 ;  /* 0x000000ff0000720c */ /* 0x000fc40000f44270 */
[----:B------:R-:W-:Y:S01]  /*bfc0*/  FMNMX.FTZ R104, R88, R104, !PT ;  /* 0x0000006858687209 */ /* 0x000fe20007810000 */
[----:B------:R-:W-:Y:S01]  /*bfd0*/  LDSM.16.MT88.4 R60, [R178+0x2000] ;  /* 0x00200000b23c783b */ /* 0x000fe20000004200 */
[----:B------:R-:W-:Y:S02]  /*bfe0*/  ISETP.LT.OR P2, PT, R2, 0x1, P2 ;  /* 0x000000010200780c */ /* 0x000fe40001741670 */
[----:B------:R-:W-:Y:S01]  /*bff0*/  FMNMX.FTZ R104, R87, R104, !PT ;  /* 0x0000006857687209 */ /* 0x000fe20007810000 */
[----:B------:R-:W-:Y:S01]  /*c000*/  LDSM.16.MT88.4 R64, [R178+0x2800] ;  /* 0x00280000b240783b */ /* 0x000fe20000004200 */
[----:B------:R-:W-:Y:S02]  /*c010*/  FSEL R5, R82, -INF , !P2 ;  /* 0xff80000052057808 */ /* 0x000fe40005000000 */
[----:B------:R-:W-:Y:S02]  /*c020*/  ISETP.GT.AND P0, PT, R0, 0x10, P1 ;  /* 0x000000100000780c */ /* 0x000fe40000f04270 */
[----:B------:R-:W-:-:S02]  /*c030*/  FSEL R14, R74, -INF , !P3 ;  /* 0xff8000004a0e7808 */ /* 0x000fc40005800000 */
[----:B------:R-:W-:Y:S02]  /*c040*/  FMNMX.FTZ R104, R86, R104, !PT ;  /* 0x0000006856687209 */ /* 0x000fe40007810000 */
[----:B------:R-:W-:Y:S02]  /*c050*/  FMNMX.FTZ R3, R5, R6, !PT ;  /* 0x0000000605037209 */ /* 0x000fe40007810000 */
[----:B------:R-:W-:Y:S02]  /*c060*/  ISETP.LT.OR P0, PT, R2, 0x11, P0 ;  /* 0x000000110200780c */ /* 0x000fe40000701670 */
[----:B------:R-:W-:Y:S02]  /*c070*/  ISETP.GT.AND P2, PT, R0, 0x11, P1 ;  /* 0x000000110000780c */ /* 0x000fe40000f44270 */
[----:B------:R-:W-:Y:S02]  /*c080*/  FMNMX.FTZ R104, R85, R104, !PT ;  /* 0x0000006855687209 */ /* 0x000fe40007810000 */
[----:B------:R-:W-:-:S02]  /*c090*/  FMNMX.FTZ R3, R14, R3, !PT ;  /* 0x000000030e037209 */ /* 0x000fc40007810000 */
[----:B------:R-:W-:Y:S02]  /*c0a0*/  FSEL R12, R54, -INF , !P0 ;  /* 0xff800000360c7808 */ /* 0x000fe40004000000 */
[----:B------:R-:W-:Y:S02]  /*c0b0*/  ISETP.LT.OR P2, PT, R2, 0x12, P2 ;  /* 0x000000120200780c */ /* 0x000fe40001741670 */
[----:B------:R-:W-:Y:S02]  /*c0c0*/  ISETP.GT.AND P0, PT, R0, 0x18, P1 ;  /* 0x000000180000780c */ /* 0x000fe40000f04270 */
[----:B------:R-:W-:Y:S02]  /*c0d0*/  FMNMX.FTZ R104, R84, R104, !PT ;  /* 0x0000006854687209 */ /* 0x000fe40007810000 */
[----:B------:R-:W-:Y:S02]  /*c0e0*/  FMNMX.FTZ R3, R13, R3, !PT ;  /* 0x000000030d037209 */ /* 0x000fe40007810000 */
[----:B------:R-:W-:-:S02]  /*c0f0*/  FSEL R9, R55, -INF , !P2 ;  /* 0xff80000037097808 */ /* 0x000fc40005000000 */
[----:B------:R-:W-:Y:S01]  /*c100*/  ISETP.LT.OR P0, PT, R2, 0x19, P0 ;  /* 0x000000190200780c */ /* 0x000fe20000701670 */
[----:B------:R-:W-:Y:S01]  /*c110*/  LDSM.16.MT88.4 R52, [R250+0x800] ;  /* 0x00080000fa34783b */ /* 0x000fe20000004200 */
[----:B------:R-:W-:Y:S02]  /*c120*/  ISETP.GT.AND P2, PT, R0, 0x19, P1 ;  /* 0x000000190000780c */ /* 0x000fe40000f44270 */
[----:B------:R-:W-:Y:S02]  /*c130*/  FMNMX.FTZ R104, R83, R104, !PT ;  /* 0x0000006853687209 */ /* 0x000fe40007810000 */
[----:B------:R-:W-:Y:S02]  /*c140*/  FMNMX.FTZ R3, R12, R3, !PT ;  /* 0x000000030c037209 */ /* 0x000fe40007810000 */
[----:B------:R-:W-:Y:S01]  /*c150*/  FSEL R8, R50, -INF , !P0 ;  /* 0xff80000032087808 */ /* 0x000fe20004000000 */
[----:B------:R-:W1:Y:S01]  /*c160*/  SHFL.BFLY PT, R4, R104, 0x2, 0x1f ;  /* 0x0c401f0068047f89 */ /* 0x000e6200000e0000 */
[----:B------:R-:W-:-:S02]  /*c170*/  ISETP.LT.OR P2, PT, R2, 0x1a, P2 ;  /* 0x0000001a0200780c */ /* 0x000fc40001741670 */
[----:B------:R-:W-:Y:S02]  /*c180*/  ISETP.GT.AND P0, PT, R0, 0x20, P1 ;  /* 0x000000200000780c */ /* 0x000fe40000f04270 */
[----:B------:R-:W-:Y:S02]  /*c190*/  FMNMX.FTZ R3, R9, R3, !PT ;  /* 0x0000000309037209 */ /* 0x000fe40007810000 */
[----:B------:R-:W-:Y:S02]  /*c1a0*/  FSEL R15, R48, -INF , !P2 ;  /* 0xff800000300f7808 */ /* 0x000fe40005000000 */
[----:B------:R-:W-:Y:S02]  /*c1b0*/  ISETP.LT.OR P0, PT, R2, 0x21, P0 ;  /* 0x000000210200780c */ /* 0x000fe40000701670 */
[----:B------:R-:W-:Y:S02]  /*c1c0*/  ISETP.GT.AND P2, PT, R0, 0x21, P1 ;  /* 0x000000210000780c */ /* 0x000fe40000f44270 */
[----:B------:R-:W-:-:S02]  /*c1d0*/  FMNMX.FTZ R3, R8, R3, !PT ;  /* 0x0000000308037209 */ /* 0x000fc40007810000 */
[----:B------:R-:W-:Y:S02]  /*c1e0*/  FSEL R82, R43, -INF , !P0 ;  /* 0xff8000002b527808 */ /* 0x000fe40004000000 */
[----:B------:R-:W-:Y:S02]  /*c1f0*/  ISETP.LT.OR P2, PT, R2, 0x22, P2 ;  /* 0x000000220200780c */ /* 0x000fe40001741670 */
[----:B------:R-:W-:Y:S02]  /*c200*/  ISETP.GT.AND P0, PT, R0, 0x28, P1 ;  /* 0x000000280000780c */ /* 0x000fe40000f04270 */
[----:B------:R-:W-:Y:S02]  /*c210*/  FMNMX.FTZ R3, R15, R3, !PT ;  /* 0x000000030f037209 */ /* 0x000fe40007810000 */
[----:B------:R-:W-:Y:S02]  /*c220*/  FSEL R81, R42, -INF , !P2 ;  /* 0xff8000002a517808 */ /* 0x000fe40005000000 */
[----:B------:R-:W-:Y:S01]  /*c230*/  ISETP.LT.OR P0, PT, R2, 0x29, P0 ;  /* 0x000000290200780c */ /* 0x000fe20000701670 */
[----:B------:R-:W-:Y:S01]  /*c240*/  LDSM.16.MT88.4 R40, [R178+0x800] ;  /* 0x00080000b228783b */ /* 0x000fe20000004200 */
[----:B------:R-:W-:-:S02]  /*c250*/  ISETP.GT.AND P2, PT, R0, 0x29, P1 ;  /* 0x000000290000780c */ /* 0x000fc40000f44270 */
[----:B------:R-:W-:Y:S02]  /*c260*/  FMNMX.FTZ R3, R82, R3, !PT ;  /* 0x0000000352037209 */ /* 0x000fe40007810000 */
[----:B------:R-:W-:Y:S02]  /*c270*/  FSEL R80, R35, -INF , !P0 ;  /* 0xff80000023507808 */ /* 0x000fe40004000000 */
[----:B------:R-:W-:Y:S02]  /*c280*/  ISETP.LT.OR P2, PT, R2, 0x2a, P2 ;  /* 0x0000002a0200780c */ /* 0x000fe40001741670 */
[----:B------:R-:W-:Y:S02]  /*c290*/  FMNMX.FTZ R3, R81, R3, !PT ;  /* 0x0000000351037209 */ /* 0x000fe40007810000 */
[----:B------:R-:W-:Y:S02]  /*c2a0*/  ISETP.GT.AND P0, PT, R0, 0x30, P1 ;  /* 0x000000300000780c */ /* 0x000fe40000f04270 */
[----:B------:R-:W-:-:S02]  /*c2b0*/  FSEL R79, R34, -INF , !P2 ;  /* 0xff800000224f7808 */ /* 0x000fc40005000000 */
[----:B------:R-:W-:Y:S01]  /*c2c0*/  FMNMX.FTZ R3, R80, R3, !PT ;  /* 0x0000000350037209 */ /* 0x000fe20007810000 */
[----:B------:R-:W-:Y:S01]  /*c2d0*/  LDSM.16.MT88.4 R32, [R244] ;  /* 0x00000000f420783b */ /* 0x000fe20000004200 */
[----:B------:R-:W-:Y:S02]  /*c2e0*/  ISETP.LT.OR P0, PT, R2, 0x31, P0 ;  /* 0x000000310200780c */ /* 0x000fe40000701670 */
[----:B------:R-:W-:Y:S02]  /*c2f0*/  ISETP.GT.AND P3, PT, R0, 0x31, P1 ;  /* 0x000000310000780c */ /* 0x000fe40000f64270 */
[----:B------:R-:W-:Y:S02]  /*c300*/  FMNMX.FTZ R3, R79, R3, !PT ;  /* 0x000000034f037209 */ /* 0x000fe40007810000 */
[----:B-1----:R-:W-:Y:S02]  /*c310*/  FMNMX.FTZ R104, R104, R4, !PT ;  /* 0x0000000468687209 */ /* 0x002fe40007810000 */
[----:B------:R-:W-:-:S02]  /*c320*/  FSEL R78, R31, -INF , !P0 ;  /* 0xff8000001f4e7808 */ /* 0x000fc40004000000 */
[----:B------:R-:W-:Y:S02]  /*c330*/  ISETP.GT.AND P2, PT, R0, 0x38, P1 ;  /* 0x000000380000780c */ /* 0x000fe40000f44270 */
[----:B------:R-:W-:Y:S02]  /*c340*/  ISETP.LT.OR P3, PT, R2, 0x32, P3 ;  /* 0x000000320200780c */ /* 0x000fe40001f61670 */
[----:B------:R-:W-:Y:S02]  /*c350*/  ISETP.GT.AND P0, PT, R0, 0x39, P1 ;  /* 0x000000390000780c */ /* 0x000fe40000f04270 */
[----:B------:R-:W-:Y:S02]  /*c360*/  ISETP.LT.OR P1, PT, R2, 0x39, P2 ;  /* 0x000000390200780c */ /* 0x000fe40001721670 */
[----:B------:R-:W-:Y:S02]  /*c370*/  FSEL R77, R30, -INF , !P3 ;  /* 0xff8000001e4d7808 */ /* 0x000fe40005800000 */
[----:B------:R-:W-:-:S02]  /*c380*/  FMNMX.FTZ R0, R78, R3, !PT ;  /* 0x000000034e007209 */ /* 0x000fc40007810000 */
[----:B------:R-:W1:Y:S01]  /*c390*/  SHFL.BFLY PT, R3, R104, 0x1, 0x1f ;  /* 0x0c201f0068037f89 */ /* 0x000e6200000e0000 */
[----:B------:R-:W-:Y:S02]  /*c3a0*/  ISETP.LT.OR P0, PT, R2, 0x3a, P0 ;  /* 0x0000003a0200780c */ /* 0x000fe40000701670 */
[----:B------:R-:W-:Y:S02]  /*c3b0*/  FSEL R76, R27, -INF , !P1 ;  /* 0xff8000001b4c7808 */ /* 0x000fe40004800000 */
[----:B------:R-:W-:Y:S02]  /*c3c0*/  FMNMX.FTZ R0, R77, R0, !PT ;  /* 0x000000004d007209 */ /* 0x000fe40007810000 */
[----:B------:R-:W-:Y:S02]  /*c3d0*/  FSEL R75, R26, -INF , !P0 ;  /* 0xff8000001a4b7808 */ /* 0x000fe40004000000 */
[----:B------:R-:W-:Y:S02]  /*c3e0*/  FMNMX.FTZ R0, R76, R0, !PT ;  /* 0x000000004c007209 */ /* 0x000fe40007810000 */
[----:B------:R-:W-:-:S02]  /*c3f0*/  ISETP.NE.AND P3, PT, R7, RZ, PT ;  /* 0x000000ff0700720c */ /* 0x000fc40003f65270 */
[----:B------:R-:W-:-:S05]  /*c400*/  FMNMX.FTZ R4, R75, R0, !PT ;  /* 0x000000004b047209 */ /* 0x000fca0007810000 */
[----:B------:R-:W3:Y:S01]  /*c410*/  SHFL.BFLY PT, R105, R4, 0x2, 0x1f ;  /* 0x0c401f0004697f89 */ /* 0x000ee200000e0000 */
[----:B-1----:R-:W-:-:S04]  /*c420*/  FMNMX.FTZ R104, R104, R3, !PT ;  /* 0x0000000368687209 */ /* 0x002fc80007810000 */
[C---:B------:R-:W-:Y:S01]  /*c430*/  FSETP.NEU.FTZ.AND P0, PT, R104.reuse, -INF , PT ;  /* 0xff8000006800780b */ /* 0x040fe20003f1d000 */
[----:B------:R-:W-:-:S05]  /*c440*/  FMUL.FTZ R2, R104, c[0x0][0x2d0] ;  /* 0x0000b40068027a20 */ /* 0x000fca0000410000 */
[----:B------:R-:W-:-:S05]  /*c450*/  FSEL R2, R2, RZ, P0 ;  /* 0x000000ff02027208 */ /* 0x000fca0000000000 */
[----:B------:R-:W-:Y:S01]  /*c460*/  FFMA.FTZ R0, R16, c[0x0][0x2d0], -R2 ;  /* 0x0000b40010007a23 */ /* 0x000fe20000010802 */
[----:B---3--:R-:W-:-:S03]  /*c470*/  FMNMX.FTZ R105, R4, R105, !PT ;  /* 0x0000006904697209 */ /* 0x008fc60007810000 */
[----:B------:R1:W-:Y:S02]  /*c480*/  MUFU.EX2 R92, R0 ;  /* 0x00000000005c7308 */ /* 0x0003e40000000800 */
[----:B------:R-:W3:Y:S01]  /*c490*/  SHFL.BFLY PT, R3, R105, 0x1, 0x1f ;  /* 0x0c201f0069037f89 */ /* 0x000ee200000e0000 */
[----:B-1----:R-:W-:-:S05]  /*c4a0*/  FFMA.FTZ R0, R17, c[0x0][0x2d0], -R2 ;  /* 0x0000b40011007a23 */ /* 0x002fca0000010802 */
[----:B------:R1:W4:Y:S01]  /*c4b0*/  MUFU.EX2 R91, R0 ;  /* 0x00000000005b7308 */ /* 0x0003220000000800 */
[----:B---3--:R-:W-:Y:S01]  /*c4c0*/  FMNMX.FTZ R105, R105, R3, !PT ;  /* 0x0000000369697209 */ /* 0x008fe20007810000 */
[----:B------:R-:W-:-:S03]  /*c4d0*/  FFMA.FTZ R3, R24, c[0x0][0x2d0], -R2 ;  /* 0x0000b40018037a23 */ /* 0x000fc60000010802 */
[----:B------:R-:W-:-:S03]  /*c4e0*/  FSETP.NEU.FTZ.AND P0, PT, R105, -INF , PT ;  /* 0xff8000006900780b */ /* 0x000fc60003f1d000 */
[----:B------:R-:W-:Y:S01]  /*c4f0*/  MUFU.EX2 R100, R3 ;  /* 0x0000000300647308 */ /* 0x000fe20000000800 */
[----:B-1----:R-:W-:Y:S01]  /*c500*/  FFMA.FTZ R0, R18, c[0x0][0x2d0], -R2 ;  /* 0x0000b40012007a23 */ /* 0x002fe20000010802 */
[----:B----4-:R-:W-:-:S06]  /*c510*/  F2FP.BF16.PACK_AB R16, R91, R92 ;  /* 0x0000005c5b10723e */ /* 0x010fcc00000010ff */
[----:B------:R1:W-:Y:S02]  /*c520*/  MUFU.EX2 R93, R0 ;  /* 0x00000000005d7308 */ /* 0x0003e40000000800 */
[----:B-1----:R-:W-:-:S06]  /*c530*/  FFMA.FTZ R0, R19, c[0x0][0x2d0], -R2 ;  /* 0x0000b40013007a23 */ /* 0x002fcc0000010802 */
[----:B------:R1:W3:Y:S02]  /*c540*/  MUFU.EX2 R94, R0 ;  /* 0x00000000005e7308 */ /* 0x0002e40000000800 */
[----:B-1----:R-:W-:Y:S01]  /*c550*/  FFMA.FTZ R0, R21, c[0x0][0x2d0], -R2 ;  /* 0x0000b40015007a23 */ /* 0x002fe20000010802 */
[----:B---3--:R-:W-:-:S05]  /*c560*/  F2FP.BF16.PACK_AB R18, R94, R93 ;  /* 0x0000005d5e12723e */ /* 0x008fca00000010ff */
[----:B------:R1:W-:Y:S02]  /*c570*/  MUFU.EX2 R95, R0 ;  /* 0x00000000005f7308 */ /* 0x0003e40000000800 */
[----:B-1----:R-:W-:-:S06]  /*c580*/  FFMA.FTZ R0, R22, c[0x0][0x2d0], -R2 ;  /* 0x0000b40016007a23 */ /* 0x002fcc0000010802 */
[----:B------:R1:W-:Y:S01]  /*c590*/  MUFU.EX2 R97, R0 ;  /* 0x0000000000617308 */ /* 0x0003e20000000800 */
[----:B--2---:R-:W-:Y:S01]  /*c5a0*/  LDSM.16.MT88.4 R48, [R103] ;  /* 0x000000006730783b */ /* 0x004fe20000004200 */
[----:B-1----:R-:W-:-:S06]  /*c5b0*/  FFMA.FTZ R0, R23, c[0x0][0x2d0], -R2 ;  /* 0x0000b40017007a23 */ /* 0x002fcc0000010802 */
[----:B------:R1:W-:Y:S02]  /*c5c0*/  MUFU.EX2 R98, R0 ;  /* 0x0000000000627308 */ /* 0x0003e40000000800 */
[----:B-1----:R-:W-:-:S05]  /*c5d0*/  FMUL.FTZ R0, R105, c[0x0][0x2d0] ;  /* 0x0000b40069007a20 */ /* 0x002fca0000410000 */
[----:B------:R-:W-:-:S05]  /*c5e0*/  FSEL R0, R0, RZ, P0 ;  /* 0x000000ff00007208 */ /* 0x000fca0000000000 */
[----:B------:R-:W-:-:S04]  /*c5f0*/  FFMA.FTZ R3, R5, c[0x0][0x2d0], -R0 ;  /* 0x0000b40005037a23 */ /* 0x000fc80000010800 */
[----:B------:R1:W-:Y:S02]  /*c600*/  MUFU.EX2 R69, R3 ;  /* 0x0000000300457308 */ /* 0x0003e40000000800 */
[--C-:B-1----:R-:W-:Y:S02]  /*c610*/  FFMA.FTZ R3, R6, c[0x0][0x2d0], -R0.reuse ;  /* 0x0000b40006037a23 */ /* 0x102fe40000010800 */
[----:B------:R-:W1:Y:S04]  /*c620*/  LDSM.16.MT88.4 R4, [R178] ;  /* 0x00000000b204783b */ /* 0x000e680000004200 */
[----:B------:R2:W3:Y:S02]  /*c630*/  MUFU.EX2 R68, R3 ;  /* 0x0000000300447308 */ /* 0x0004e40000000800 */
[----:B--2---:R-:W-:Y:S01]  /*c640*/  FFMA.FTZ R3, R14, c[0x0][0x2d0], -R0 ;  /* 0x0000b4000e037a23 */ /* 0x004fe20000010800 */
[----:B---3--:R-:W-:-:S02]  /*c650*/  F2FP.BF16.PACK_AB R17, R68, R69 ;  /* 0x000000454411723e */ /* 0x008fc400000010ff */
[----:B------:R-:W-:-:S03]  /*c660*/  F2FP.BF16.PACK_AB R14, R100, R98 ;  /* 0x00000062640e723e */ /* 0x000fc600000010ff */
[----:B------:R2:W-:Y:S02]  /*c670*/  MUFU.EX2 R96, R3 ;  /* 0x0000000300607308 */ /* 0x0005e40000000800 */
[----:B--2---:R-:W-:-:S06]  /*c680*/  FFMA.FTZ R3, R13, c[0x0][0x2d0], -R0 ;  /* 0x0000b4000d037a23 */ /* 0x004fcc0000010800 */
[----:B------:R2:W3:Y:S02]  /*c690*/  MUFU.EX2 R70, R3 ;  /* 0x0000000300467308 */ /* 0x0004e40000000800 */
[----:B--2---:R-:W-:Y:S01]  /*c6a0*/  FFMA.FTZ R3, R12, c[0x0][0x2d0], -R0 ;  /* 0x0000b4000c037a23 */ /* 0x004fe20000010800 */
[----:B---3--:R-:W-:Y:S02]  /*c6b0*/  F2FP.BF16.PACK_AB R19, R70, R96 ;  /* 0x000000604613723e */ /* 0x008fe400000010ff */
[----:B------:R-:W-:-:S03]  /*c6c0*/  F2FP.BF16.PACK_AB R12, R97, R95 ;  /* 0x0000005f610c723e */ /* 0x000fc600000010ff */
[----:B------:R2:W-:Y:S02]  /*c6d0*/  MUFU.EX2 R71, R3 ;  /* 0x0000000300477308 */ /* 0x0005e40000000800 */
[C---:B-1----:R-:W-:Y:S08]  /*c6e0*/  HMMA.16816.F32.BF16 R28, R16.reuse, R4, RZ ;  /* 0x00000004101c723c */ /* 0x042ff000000418ff */
[----:B------:R-:W-:Y:S01]  /*c6f0*/  HMMA.16816.F32.BF16 R24, R16, R6, RZ ;  /* 0x000000061018723c */ /* 0x000fe200000418ff */
[----:B--2---:R-:W-:-:S02]  /*c700*/  FFMA.FTZ R3, R9, c[0x0][0x2d0], -R0 ;  /* 0x0000b40009037a23 */ /* 0x004fc40000010800 */
[----:B------:R-:W-:Y:S02]  /*c710*/  FFMA.FTZ R9, R88, c[0x0][0x2d0], -R2 ;  /* 0x0000b40058097a23 */ /* 0x000fe40000010802 */
[----:B------:R1:W2:Y:S03]  /*c720*/  MUFU.EX2 R72, R3 ;  /* 0x0000000300487308 */ /* 0x0002a60000000800 */
[C---:B------:R-:W-:Y:S08]  /*c730*/  HMMA.16816.F32.BF16 R20, R16.reuse, R32, RZ ;  /* 0x000000201014723c */ /* 0x040ff000000418ff */
[----:B------:R-:W-:Y:S01]  /*c740*/  HMMA.16816.F32.BF16 R4, R16, R34, RZ ;  /* 0x000000221004723c */ /* 0x000fe200000418ff */
[----:B-1----:R-:W-:Y:S01]  /*c750*/  FFMA.FTZ R3, R8, c[0x0][0x2d0], -R0 ;  /* 0x0000b40008037a23 */ /* 0x002fe20000010800 */
[----:B--2---:R-:W-:-:S06]  /*c760*/  F2FP.BF16.PACK_AB R13, R72, R71 ;  /* 0x00000047480d723e */ /* 0x004fcc00000010ff */
[----:B------:R-:W-:Y:S01]  /*c770*/  HMMA.16816.F32.BF16 R32, R16, R44, RZ ;  /* 0x0000002c1020723c */ /* 0x000fe200000418ff */
[----:B------:R1:W-:Y:S02]  /*c780*/  MUFU.EX2 R73, R3 ;  /* 0x0000000300497308 */ /* 0x0003e40000000800 */
[----:B-1----:R-:W-:-:S06]  /*c790*/  FFMA.FTZ R3, R15, c[0x0][0x2d0], -R0 ;  /* 0x0000b4000f037a23 */ /* 0x002fcc0000010800 */
[----:B------:R-:W1:Y:S02]  /*c7a0*/  MUFU.EX2 R74, R3 ;  /* 0x00000003004a7308 */ /* 0x000e640000000800 */
[----:B-1----:R-:W-:Y:S01]  /*c7b0*/  F2FP.BF16.PACK_AB R15, R74, R73 ;  /* 0x000000494a0f723e */ /* 0x002fe200000010ff */
[----:B------:R-:W-:-:S04]  /*c7c0*/  FADD.FTZ R3, R92, R91 ;  /* 0x0000005b5c037221 */ /* 0x000fc80000010000 */
[----:B------:R-:W-:Y:S02]  /*c7d0*/  FADD.FTZ R3, R93, R3 ;  /* 0x000000035d037221 */ /* 0x000fe40000010000 */
[----:B------:R-:W-:Y:S02]  /*c7e0*/  HMMA.16816.F32.BF16 R140, R12, R40, R28 ;  /* 0x000000280c8c723c */ /* 0x000fe4000004181c */
[----:B------:R-:W-:-:S04]  /*c7f0*/  FADD.FTZ R3, R94, R3 ;  /* 0x000000035e037221 */ /* 0x000fc80000010000 */
[----:B------:R-:W-:Y:S02]  /*c800*/  FADD.FTZ R8, R95, R3 ;  /* 0x000000035f087221 */ /* 0x000fe40000010000 */
[----:B------:R-:W-:Y:S01]  /*c810*/  HMMA.16816.F32.BF16 R132, R12, R42, R24 ;  /* 0x0000002a0c84723c */ /* 0x000fe20000041818 */
[----:B------:R-:W1:Y:S01]  /*c820*/  LDSM.16.MT88.4 R40, [R244+0x2000] ;  /* 0x00200000f428783b */ /* 0x000e620000004200 */
[----:B------:R-:W-:-:S04]  /*c830*/  FADD.FTZ R3, R69, R68 ;  /* 0x0000004445037221 */ /* 0x000fc80000010000 */
[----:B------:R-:W-:Y:S02]  /*c840*/  FADD.FTZ R3, R96, R3 ;  /* 0x0000000360037221 */ /* 0x000fe40000010000 */
[----:B------:R-:W-:Y:S02]  /*c850*/  HMMA.16816.F32.BF16 R164, R12, R36, R20 ;  /* 0x000000240ca4723c */ /* 0x000fe40000041814 */
[----:B------:R-:W-:-:S04]  /*c860*/  FADD.FTZ R3, R70, R3 ;  /* 0x0000000346037221 */ /* 0x000fc80000010000 */
[----:B------:R-:W-:Y:S02]  /*c870*/  FADD.FTZ R3, R71, R3 ;  /* 0x0000000347037221 */ /* 0x000fe40000010000 */
[----:B------:R-:W-:Y:S01]  /*c880*/  HMMA.16816.F32.BF16 R28, R16, R46, RZ ;  /* 0x0000002e101c723c */ /* 0x000fe200000418ff */
[----:B------:R-:W2:Y:S01]  /*c890*/  LDSM.16.MT88.4 R44, [R179+0x2000] ;  /* 0x00200000b32c783b */ /* 0x000ea20000004200 */
[----:B------:R-:W-:-:S03]  /*c8a0*/  FADD.FTZ R3, R72, R3 ;  /* 0x0000000348037221 */ /* 0x000fc60000010000 */
[----:B------:R-:W-:Y:S01]  /*c8b0*/  LDSM.16.MT88.4 R68, [R250+0x3800] ;  /* 0x00380000fa44783b */ /* 0x000fe20000004200 */
[----:B------:R-:W-:Y:S02]  /*c8c0*/  FADD.FTZ R3, R73, R3 ;  /* 0x0000000349037221 */ /* 0x000fe40000010000 */
[C---:B------:R-:W-:Y:S08]  /*c8d0*/  HMMA.16816.F32.BF16 R24, R16.reuse, R48, RZ ;  /* 0x000000301018723c */ /* 0x040ff000000418ff */
[----:B------:R-:W-:Y:S08]  /*c8e0*/  HMMA.16816.F32.BF16 R20, R16, R50, RZ ;  /* 0x000000321014723c */ /* 0x000ff000000418ff */
[C---:B------:R-:W-:Y:S01]  /*c8f0*/  HMMA.16816.F32.BF16 R124, R12.reuse, R56, R32 ;  /* 0x000000380c7c723c */ /* 0x040fe20000041820 */
[----:B------:R-:W3:Y:S07]  /*c900*/  LDSM.16.MT88.4 R32, [R244+0x2800] ;  /* 0x00280000f420783b */ /* 0x000eee0000004200 */
[----:B------:R-:W-:Y:S01]  /*c910*/  HMMA.16816.F32.BF16 R160, R12, R38, R4 ;  /* 0x000000260ca0723c */ /* 0x000fe20000041804 */
[----:B------:R-:W4:Y:S07]  /*c920*/  LDSM.16.MT88.4 R36, [R179+0x2800] ;  /* 0x00280000b324783b */ /* 0x000f2e0000004200 */
[----:B------:R-:W-:Y:S08]  /*c930*/  HMMA.16816.F32.BF16 R4, R16, R60, RZ ;  /* 0x0000003c1004723c */ /* 0x000ff000000418ff */
[C---:B------:R-:W-:Y:S08]  /*c940*/  HMMA.16816.F32.BF16 R156, R12.reuse, R52, R24 ;  /* 0x000000340c9c723c */ /* 0x040ff00000041818 */
[----:B------:R-:W-:Y:S08]  /*c950*/  HMMA.16816.F32.BF16 R148, R12, R54, R20 ;  /* 0x000000360c94723c */ /* 0x000ff00000041814 */
[C---:B-1----:R-:W-:Y:S08]  /*c960*/  HMMA.16816.F32.BF16 R24, R16.reuse, R40, RZ ;  /* 0x000000281018723c */ /* 0x042ff000000418ff */
[----:B------:R-:W-:Y:S01]  /*c970*/  HMMA.16816.F32.BF16 R20, R16, R42, RZ ;  /* 0x0000002a1014723c */ /* 0x000fe200000418ff */
[----:B------:R-:W1:Y:S07]  /*c980*/  LDSM.16.MT88.4 R40, [R250+0x2000] ;  /* 0x00200000fa28783b */ /* 0x000e6e0000004200 */
[C---:B------:R-:W-:Y:S08]  /*c990*/  HMMA.16816.F32.BF16 R116, R12.reuse, R58, R28 ;  /* 0x0000003a0c74723c */ /* 0x040ff0000004181c */
[----:B------:R-:W-:Y:S08]  /*c9a0*/  HMMA.16816.F32.BF16 R152, R12, R64, R4 ;  /* 0x000000400c98723c */ /* 0x000ff00000041804 */
[C---:B------:R-:W-:Y:S08]  /*c9b0*/  HMMA.16816.F32.BF16 R28, R16.reuse, R62, RZ ;  /* 0x0000003e101c723c */ /* 0x040ff000000418ff */
[----:B--2---:R-:W-:Y:S08]  /*c9c0*/  HMMA.16816.F32.BF16 R4, R16, R44, RZ ;  /* 0x0000002c1004723c */ /* 0x004ff000000418ff */
[C---:B---3--:R-:W-:Y:S01]  /*c9d0*/  HMMA.16816.F32.BF16 R56, R12.reuse, R32, R24 ;  /* 0x000000200c38723c */ /* 0x048fe20000041818 */
[----:B------:R-:W2:Y:S06]  /*c9e0*/  LDSM.16.MT88.4 R24, [R250+0x2800] ;  /* 0x00280000fa18783b */ /* 0x000eac0000004200 */
[----:B------:R-:W-:Y:S01]  /*c9f0*/  FFMA.FTZ R33, R79, c[0x0][0x2d0], -R0 ;  /* 0x0000b4004f217a23 */ /* 0x000fe20000010800 */
[C---:B------:R-:W-:Y:S01]  /*ca00*/  HMMA.16816.F32.BF16 R48, R12.reuse, R66, R28 ;  /* 0x000000420c30723c */ /* 0x040fe2000004181c */
[----:B------:R-:W3:Y:S07]  /*ca10*/  LDSM.16.MT88.4 R28, [R178+0x4000] ;  /* 0x00400000b21c783b */ /* 0x000eee0000004200 */
[----:B----4-:R-:W-:Y:S07]  /*ca20*/  HMMA.16816.F32.BF16 R64, R12, R36, R4 ;  /* 0x000000240c40723c */ /* 0x010fee0000041804 */
[----:B------:R-:W-:Y:S01]  /*ca30*/  FFMA.FTZ R36, R83, c[0x0][0x2d0], -R2 ;  /* 0x0000b40053247a23 */ /* 0x000fe20000010802 */
[----:B-1----:R-:W-:Y:S01]  /*ca40*/  HMMA.16816.F32.BF16 R4, R16, R40, RZ ;  /* 0x000000281004723c */ /* 0x002fe200000418ff */
[----:B------:R-:W-:-:S07]  /*ca50*/  FFMA.FTZ R37, R75, c[0x0][0x2d0], -R0 ;  /* 0x0000b4004b257a23 */ /* 0x000fce0000010800 */
[----:B------:R-:W-:Y:S07]  /*ca60*/  HMMA.16816.F32.BF16 R60, R12, R34, R20 ;  /* 0x000000220c3c723c */ /* 0x000fee0000041814 */
[--C-:B------:R-:W-:Y:S01]  /*ca70*/  FFMA.FTZ R34, R78, c[0x0][0x2d0], -R0.reuse ;  /* 0x0000b4004e227a23 */ /* 0x100fe20000010800 */
[----:B------:R-:W-:Y:S01]  /*ca80*/  HMMA.16816.F32.BF16 R20, R16, R46, RZ ;  /* 0x0000002e1014723c */ /* 0x000fe200000418ff */
[----:B------:R-:W-:-:S07]  /*ca90*/  FFMA.FTZ R35, R77, c[0x0][0x2d0], -R0 ;  /* 0x0000b4004d237a23 */ /* 0x000fce0000010800 */
[----:B--2---:R-:W-:Y:S08]  /*caa0*/  HMMA.16816.F32.BF16 R136, R12, R24, R4 ;  /* 0x000000180c88723c */ /* 0x004ff00000041804 */
[----:B------:R-:W-:Y:S08]  /*cab0*/  HMMA.16816.F32.BF16 R4, R16, R42, RZ ;  /* 0x0000002a1004723c */ /* 0x000ff000000418ff */
[----:B------:R-:W-:Y:S01]  /*cac0*/  HMMA.16816.F32.BF16 R128, R12, R38, R20 ;  /* 0x000000260c80723c */ /* 0x000fe20000041814 */
[----:B------:R-:W1:Y:S06]  /*cad0*/  LDSM.16.MT88.4 R20, [R178+0x4800] ;  /* 0x00480000b214783b */ /* 0x000e6c0000004200 */
[----:B------:R-:W-:-:S02]  /*cae0*/  FFMA.FTZ R39, R84, c[0x0][0x2d0], -R2 ;  /* 0x0000b40054277a23 */ /* 0x000fc40000010802 */
[----:B------:R-:W-:-:S07]  /*caf0*/  FFMA.FTZ R38, R76, c[0x0][0x2d0], -R0 ;  /* 0x0000b4004c267a23 */ /* 0x000fce0000010800 */
[----:B------:R-:W-:Y:S01]  /*cb00*/  HMMA.16816.F32.BF16 R120, R12, R26, R4 ;  /* 0x0000001a0c78723c */ /* 0x000fe20000041804 */
[----:B------:R-:W2:Y:S07]  /*cb10*/  LDSM.16.MT88.4 R24, [R244+0x4000] ;  /* 0x00400000f418783b */ /* 0x000eae0000004200 */
[----:B---3--:R-:W-:Y:S07]  /*cb20*/  HMMA.16816.F32.BF16 R4, R16, R28, RZ ;  /* 0x0000001c1004723c */ /* 0x008fee00000418ff */
[----:B------:R-:W-:-:S02]  /*cb30*/  FFMA.FTZ R29, R90, c[0x0][0x2d0], -R2 ;  /* 0x0000b4005a1d7a23 */ /* 0x000fc40000010802 */
[--C-:B------:R-:W-:Y:S02]  /*cb40*/  FFMA.FTZ R28, R89, c[0x0][0x2d0], -R2.reuse ;  /* 0x0000b400591c7a23 */ /* 0x100fe40000010802 */
[----:B------:R-:W-:Y:S08]  /*cb50*/  MUFU.EX2 R32, R29 ;  /* 0x0000001d00207308 */ /* 0x000ff00000000800 */
[----:B------:R-:W3:Y:S05]  /*cb60*/  MUFU.EX2 R28, R28 ;  /* 0x0000001c001c7308 */ /* 0x000eea0000000800 */
[----:B-1----:R-:W-:Y:S03]  /*cb70*/  HMMA.16816.F32.BF16 R112, R12, R20, R4 ;  /* 0x000000140c70723c */ /* 0x002fe60000041804 */
[----:B------:R1:W-:Y:S05]  /*cb80*/  MUFU.EX2 R29, R9 ;  /* 0x00000009001d7308 */ /* 0x0003ea0000000800 */
[----:B------:R-:W-:Y:S07]  /*cb90*/  HMMA.16816.F32.BF16 R4, R16, R30, RZ ;  /* 0x0000001e1004723c */ /* 0x000fee00000418ff */
[----:B------:R-:W-:-:S02]  /*cba0*/  FFMA.FTZ R30, R86, c[0x0][0x2d0], -R2 ;  /* 0x0000b400561e7a23 */ /* 0x000fc40000010802 */
[----:B------:R-:W-:Y:S02]  /*cbb0*/  FFMA.FTZ R31, R85, c[0x0][0x2d0], -R2 ;  /* 0x0000b400551f7a23 */ /* 0x000fe40000010802 */
[----:B-1----:R-:W-:Y:S11]  /*cbc0*/  FFMA.FTZ R9, R80, c[0x0][0x2d0], -R0 ;  /* 0x0000b40050097a23 */ /* 0x002ff60000010800 */
[----:B------:R-:W-:Y:S02]  /*cbd0*/  @!UPT UIADD3 URZ, URZ, URZ, URZ ;  /* 0x0000003f3f3ff290 */ /* 0x000fe4000fffe03f */
[----:B------:R-:W-:Y:S01]  /*cbe0*/  HMMA.16816.F32.BF16 R92, R12, R22, R4 ;  /* 0x000000160c5c723c */ /* 0x000fe20000041804 */
[----:B------:R-:W1:Y:S06]  /*cbf0*/  LDSM.16.MT88.4 R20, [R244+0x4800] ;  /* 0x00480000f414783b */ /* 0x000e6c0000004200 */
[----:B------:R-:W-:Y:S02]  /*cc00*/  FADD.FTZ R4, R97, R8 ;  /* 0x0000000861047221 */ /* 0x000fe40000010000 */
[----:B------:R-:W-:Y:S02]  /*cc10*/  FFMA.FTZ R8, R87, c[0x0][0x2d0], -R2 ;  /* 0x0000b40057087a23 */ /* 0x000fe40000010802 */
[----:B------:R-:W-:Y:S01]  /*cc20*/  FADD.FTZ R2, R98, R4 ;  /* 0x0000000462027221 */ /* 0x000fe20000010000 */
[----:B------:R-:W-:Y:S01]  /*cc30*/  LDSM.16.MT88.4 R84, [R244+0x5800] ;  /* 0x00580000f454783b */ /* 0x000fe20000004200 */
[----:B--2---:R-:W-:Y:S02]  /*cc40*/  HMMA.16816.F32.BF16 R4, R16, R24, RZ ;  /* 0x000000181004723c */ /* 0x004fe400000418ff */
[----:B------:R-:W-:Y:S11]  /*cc50*/  FADD.FTZ R2, R100, R2 ;  /* 0x0000000264027221 */ /* 0x000ff60000010000 */
[----:B------:R-:W-:Y:S11]  /*cc60*/  @!UPT UIADD3 URZ, URZ, URZ, URZ ;  /* 0x0000003f3f3ff290 */ /* 0x000ff6000fffe03f */
[----:B-1----:R-:W-:Y:S01]  /*cc70*/  HMMA.16816.F32.BF16 R96, R12, R20, R4 ;  /* 0x000000140c60723c */ /* 0x002fe20000041804 */
[----:B------:R1:W2:Y:S07]  /*cc80*/  MUFU.EX2 R21, R8 ;  /* 0x0000000800157308 */ /* 0x0002ae0000000800 */
[----:B------:R-:W-:Y:S01]  /*cc90*/  HMMA.16816.F32.BF16 R4, R16, R26, RZ ;  /* 0x0000001a1004723c */ /* 0x000fe200000418ff */
[----:B------:R-:W4:Y:S01]  /*cca0*/  LDSM.16.MT88.4 R24, [R179+0x4000] ;  /* 0x00400000b318783b */ /* 0x000f220000004200 */
[----:B------:R-:W5:Y:S01]  /*ccb0*/  MUFU.EX2 R20, R30 ;  /* 0x0000001e00147308 */ /* 0x000f620000000800 */
[--C-:B-1----:R-:W-:Y:S11]  /*ccc0*/  FFMA.FTZ R8, R81, c[0x0][0x2d0], -R0.reuse ;  /* 0x0000b40051087a23 */ /* 0x102ff60000010800 */
[----:B------:R-:W-:Y:S10]  /*ccd0*/  @!UPT UIADD3 URZ, URZ, URZ, URZ ;  /* 0x0000003f3f3ff290 */ /* 0x000ff4000fffe03f */
[----:B------:R-:W-:Y:S07]  /*cce0*/  HMMA.16816.F32.BF16 R144, R12, R22, R4 ;  /* 0x000000160c90723c */ /* 0x000fee0000041804 */
[----:B------:R-:W-:Y:S01]  /*ccf0*/  FFMA.FTZ R7, R82, c[0x0][0x2d0], -R0 ;  /* 0x0000b40052077a23 */ /* 0x000fe20000010800 */
[----:B---3--:R-:W-:Y:S01]  /*cd00*/  F2FP.BF16.PACK_AB R4, R28, R32 ;  /* 0x000000201c04723e */ /* 0x008fe200000010ff */
[----:B------:R-:W-:Y:S01]  /*cd10*/  FADD.FTZ R0, R32, R2 ;  /* 0x0000000220007221 */ /* 0x000fe20000010000 */
[----:B--2---:R-:W-:Y:S01]  /*cd20*/  F2FP.BF16.PACK_AB R6, R21, R29 ;  /* 0x0000001d1506723e */ /* 0x004fe200000010ff */
[----:B------:R1:W2:Y:S01]  /*cd30*/  MUFU.EX2 R2, R31 ;  /* 0x0000001f00027308 */ /* 0x0002a20000000800 */
[----:B------:R-:W-:-:S02]  /*cd40*/  FADD.FTZ R5, R74, R3 ;  /* 0x000000034a057221 */ /* 0x000fc40000010000 */
[----:B------:R-:W-:-:S04]  /*cd50*/  FADD.FTZ R0, R28, R0 ;  /* 0x000000001c007221 */ /* 0x000fc80000010000 */
[----:B------:R-:W-:Y:S01]  /*cd60*/  FADD.FTZ R0, R29, R0 ;  /* 0x000000001d007221 */ /* 0x000fe20000010000 */
[----:B------:R-:W-:Y:S03]  /*cd70*/  MUFU.EX2 R3, R33 ;  /* 0x0000002100037308 */ /* 0x000fe60000000800 */
[----:B------:R-:W-:-:S04]  /*cd80*/  FADD.FTZ R0, R21, R0 ;  /* 0x0000000015007221 */ /* 0x000fc80000010000 */
[----:B-----5:R-:W-:Y:S01]  /*cd90*/  FADD.FTZ R0, R20, R0 ;  /* 0x0000000014007221 */ /* 0x020fe20000010000 */
[----:B-1----:R-:W1:Y:S01]  /*cda0*/  LDSM.16.MT88.4 R28, [R179+0x4800] ;  /* 0x00480000b31c783b */ /* 0x002e620000004200 */
[C---:B--2---:R-:W-:Y:S02]  /*cdb0*/  F2FP.BF16.PACK_AB R100, R2.reuse, R20 ;  /* 0x000000140264723e */ /* 0x044fe400000010ff */
[----:B----4-:R-:W-:Y:S01]  /*cdc0*/  HMMA.16816.F32.BF16 R20, R16, R24, RZ ;  /* 0x000000181014723c */ /* 0x010fe200000418ff */
[----:B------:R-:W-:Y:S01]  /*cdd0*/  FADD.FTZ R32, R2, R0 ;  /* 0x0000000002207221 */ /* 0x000fe20000010000 */
[----:B------:R-:W-:Y:S08]  /*cde0*/  MUFU.EX2 R25, R39 ;  /* 0x0000002700197308 */ /* 0x000ff00000000800 */
[----:B------:R-:W2:Y:S08]  /*cdf0*/  MUFU.EX2 R2, R7 ;  /* 0x0000000700027308 */ /* 0x000eb00000000800 */
[----:B------:R-:W3:Y:S08]  /*ce00*/  MUFU.EX2 R0, R8 ;  /* 0x0000000800007308 */ /* 0x000ef00000000800 */
[----:B------:R3:W4:Y:S01]  /*ce10*/  MUFU.EX2 R7, R9 ;  /* 0x0000000900077308 */ /* 0x0007220000000800 */
[----:B--2---:R-:W-:-:S07]  /*ce20*/  FADD.FTZ R5, R2, R5 ;  /* 0x0000000502057221 */ /* 0x004fce0000010000 */
[----:B------:R-:W2:Y:S01]  /*ce30*/  MUFU.EX2 R24, R36 ;  /* 0x0000002400187308 */ /* 0x000ea20000000800 */
[----:B-1----:R-:W-:Y:S07]  /*ce40*/  HMMA.16816.F32.BF16 R52, R12, R28, R20 ;  /* 0x0000001c0c34723c */ /* 0x002fee0000041814 */
[----:B------:R-:W1:Y:S01]  /*ce50*/  MUFU.EX2 R8, R34 ;  /* 0x0000002200087308 */ /* 0x000e620000000800 */
[----:B---3--:R-:W-:Y:S01]  /*ce60*/  FADD.FTZ R9, R0, R5 ;  /* 0x0000000500097221 */ /* 0x008fe20000010000 */
[----:B------:R-:W-:Y:S01]  /*ce70*/  HMMA.16816.F32.BF16 R20, R16, R26, RZ ;  /* 0x0000001a1014723c */ /* 0x000fe200000418ff */
[----:B------:R-:W-:-:S02]  /*ce80*/  FADD.FTZ R5, R25, R32 ;  /* 0x0000002019057221 */ /* 0x000fc40000010000 */
[----:B----4-:R-:W-:Y:S01]  /*ce90*/  FADD.FTZ R9, R7, R9 ;  /* 0x0000000907097221 */ /* 0x010fe20000010000 */
[C---:B------:R-:W-:Y:S01]  /*cea0*/  F2FP.BF16.PACK_AB R7, R3.reuse, R7 ;  /* 0x000000070307723e */ /* 0x040fe200000010ff */
[----:B--2---:R-:W-:Y:S01]  /*ceb0*/  FADD.FTZ R195, R24, R5 ;  /* 0x0000000518c37221 */ /* 0x004fe20000010000 */
[----:B------:R-:W-:Y:S01]  /*cec0*/  F2FP.BF16.PACK_AB R5, R0, R2 ;  /* 0x000000020005723e */ /* 0x000fe200000010ff */
[----:B------:R-:W-:Y:S01]  /*ced0*/  FADD.FTZ R9, R3, R9 ;  /* 0x0000000903097221 */ /* 0x000fe20000010000 */
[----:B------:R-:W-:Y:S01]  /*cee0*/  F2FP.BF16.PACK_AB R102, R24, R25 ;  /* 0x000000191866723e */ /* 0x000fe200000010ff */
[----:B------:R-:W-:Y:S02]  /*cef0*/  MUFU.EX2 R2, R38 ;  /* 0x0000002600027308 */ /* 0x000fe40000000800 */
[----:B-1----:R-:W-:Y:S11]  /*cf00*/  FADD.FTZ R0, R8, R9 ;  /* 0x0000000908007221 */ /* 0x002ff60000010000 */
[----:B------:R-:W-:Y:S02]  /*cf10*/  @!UPT UIADD3 URZ, URZ, URZ, URZ ;  /* 0x0000003f3f3ff290 */ /* 0x000fe4000fffe03f */
[----:B------:R-:W-:Y:S01]  /*cf20*/  HMMA.16816.F32.BF16 R44, R12, R30, R20 ;  /* 0x0000001e0c2c723c */ /* 0x000fe20000041814 */
[----:B------:R-:W1:Y:S02]  /*cf30*/  MUFU.EX2 R20, R35 ;  /* 0x0000002300147308 */ /* 0x000e640000000800 */
[C---:B-1----:R-:W-:Y:S01]  /*cf40*/  FADD.FTZ R3, R20.reuse, R0 ;  /* 0x0000000014037221 */ /* 0x042fe20000010000 */
[----:B------:R-:W-:-:S05]  /*cf50*/  F2FP.BF16.PACK_AB R101, R20, R8 ;  /* 0x000000081465723e */ /* 0x000fca00000010ff */
[----:B------:R-:W1:Y:S01]  /*cf60*/  MUFU.EX2 R0, R37 ;  /* 0x0000002500007308 */ /* 0x000e620000000800 */
[----:B------:R2:W3:Y:S01]  /*cf70*/  LDSM.16.MT88.4 R20, [R103+0x4000] ;  /* 0x004000006714783b */ /* 0x0004e20000004200 */
[----:B------:R-:W-:-:S04]  /*cf80*/  FADD.FTZ R3, R2, R3 ;  /* 0x0000000302037221 */ /* 0x000fc80000010000 */
[C---:B-1----:R-:W-:Y:S01]  /*cf90*/  FADD.FTZ R196, R0.reuse, R3 ;  /* 0x0000000300c47221 */ /* 0x042fe20000010000 */
[----:B--2---:R-:W-:Y:S02]  /*cfa0*/  F2FP.BF16.PACK_AB R103, R0, R2 ;  /* 0x000000020067723e */ /* 0x004fe400000010ff */
[----:B------:R-:W-:-:S04]  /*cfb0*/  IADD3 R0, R180, -0x3, RZ ;  /* 0xfffffffdb4007810 */ /* 0x000fc80007ffe0ff */
[----:B------:R-:W-:Y:S01]  /*cfc0*/  ISETP.GE.AND P0, PT, R0, R204, PT ;  /* 0x000000cc0000720c */ /* 0x000fe20003f06270 */
[C---:B---3--:R-:W-:Y:S08]  /*cfd0*/  HMMA.16816.F32.BF16 R24, R16.reuse, R20, RZ ;  /* 0x000000141018723c */ /* 0x048ff000000418ff */
        /* <DEDUP_REMOVED lines=28> */
[C---:B-1----:R-:W-:Y:S01]  /*d1a0*/  HMMA.16816.F32.BF16 R76, R4.reuse, R12, R136 ;  /* 0x0000000c044c723c */ /* 0x042fe20000041888 */
[----:B------:R-:W1:Y:S07]  /*d1b0*/  LDSM.16.MT88.4 R136, [R178+0x1800] ;  /* 0x00180000b288783b */ /* 0x000e6e0000004200 */
[----:B------:R-:W-:Y:S01]  /*d1c0*/  HMMA.16816.F32.BF16 R80, R4, R14, R120 ;  /* 0x0000000e0450723c */ /* 0x000fe20000041878 */
[----:B------:R-:W3:Y:S04]  /*d1d0*/  LDSM.16.MT88.4 R12, [R178+0x5000] ;  /* 0x00500000b20c783b */ /* 0x000ee80000004200 */
[----:B------:R-:W4:Y:S03]  /*d1e0*/  LDSM.16.MT88.4 R120, [R179+0x1800] ;  /* 0x00180000b378783b */ /* 0x000f260000004200 */
[C---:B--2---:R-:W-:Y:S08]  /*d1f0*/  HMMA.16816.F32.BF16 R132, R100.reuse, R128, R132 ;  /* 0x000000806484723c */ /* 0x044ff00000041884 */
[C---:B------:R-:W-:Y:S08]  /*d200*/  HMMA.16816.F32.BF16 R128, R100.reuse, R130, R28 ;  /* 0x000000826480723c */ /* 0x040ff0000004181c */
[----:B-1----:R-:W-:Y:S08]  /*d210*/  HMMA.16816.F32.BF16 R140, R100, R136, R140 ;  /* 0x00000088648c723c */ /* 0x002ff0000004188c */
[C---:B---3--:R-:W-:Y:S01]  /*d220*/  HMMA.16816.F32.BF16 R88, R4.reuse, R12, R112 ;  /* 0x0000000c0458723c */ /* 0x048fe20000041870 */
[----:B------:R-:W1:Y:S07]  /*d230*/  LDSM.16.MT88.4 R112, [R250+0x1800] ;  /* 0x00180000fa70783b */ /* 0x000e6e0000004200 */
[----:B------:R-:W-:Y:S01]  /*d240*/  HMMA.16816.F32.BF16 R92, R4, R14, R92 ;  /* 0x0000000e045c723c */ /* 0x000fe2000004185c */
[----:B------:R-:W2:Y:S07]  /*d250*/  LDSM.16.MT88.4 R12, [R244+0x5000] ;  /* 0x00500000f40c783b */ /* 0x000eae0000004200 */
[C---:B----4-:R-:W-:Y:S08]  /*d260*/  HMMA.16816.F32.BF16 R124, R100.reuse, R120, R124 ;  /* 0x00000078647c723c */ /* 0x050ff0000004187c */
[C---:B------:R-:W-:Y:S08]  /*d270*/  HMMA.16816.F32.BF16 R136, R100.reuse, R138, R20 ;  /* 0x0000008a6488723c */ /* 0x040ff00000041814 */
[C---:B------:R-:W-:Y:S08]  /*d280*/  HMMA.16816.F32.BF16 R120, R100.reuse, R122, R32 ;  /* 0x0000007a6478723c */ /* 0x040ff00000041820 */
[----:B-1----:R-:W-:Y:S08]  /*d290*/  HMMA.16816.F32.BF16 R116, R100, R112, R116 ;  /* 0x000000706474723c */ /* 0x002ff00000041874 */
[C---:B--2---:R-:W-:Y:S08]  /*d2a0*/  HMMA.16816.F32.BF16 R96, R4.reuse, R12, R96 ;  /* 0x0000000c0460723c */ /* 0x044ff00000041860 */
[----:B------:R-:W-:Y:S01]  /*d2b0*/  HMMA.16816.F32.BF16 R144, R4, R14, R144 ;  /* 0x0000000e0490723c */ /* 0x000fe20000041890 */
[----:B------:R-:W1:Y:S07]  /*d2c0*/  LDSM.16.MT88.4 R12, [R179+0x5000] ;  /* 0x00500000b30c783b */ /* 0x000e6e0000004200 */
        /* <DEDUP_REMOVED lines=30> */
[----:B------:R-:W-:Y:S01]  /*d4b0*/  ISETP.NE.AND P0, PT, R169, c[0x0][0x2b8], PT ;  /* 0x0000ae00a9007a0c */ /* 0x000fe20003f05270 */
[----:B------:R-:W-:Y:S01]  /*d4c0*/  IMAD.MOV.U32 R183, RZ, RZ, RZ ;  /* 0x000000ffffb77224 */ /* 0x000fe200078e00ff */
[----:B------:R-:W-:-:S04]  /*d4d0*/  IADD3 R184, R199, R168, R215 ;  /* 0x000000a8c7b87210 */ /* 0x000fc80007ffe0d7 */
        /* <DEDUP_REMOVED lines=9> */
[----:B------:R-:W-:-:S04]  /*d570*/  IMAD.MOV R0, RZ, RZ, -R0 ;  /* 0x000000ffff007224 */ /* 0x000fc800078e0a00 */
[----:B------:R-:W-:-:S05]  /*d580*/  IMAD R184, R0, c[0x0][0x2b8], R184 ;  /* 0x0000ae0000b87a24 */ /* 0x000fca00078e02b8 */
[----:B------:R-:W-:-:S05]  /*d590*/  SHF.R.S32.HI R0, RZ, 0x1f, R184 ;  /* 0x0000001fff007819 */ /* 0x000fca00000114b8 */
[----:B------:R-:W-:-:S04]  /*d5a0*/  IMAD R0, R0, c[0x0][0x1e0], RZ ;  /* 0x0000780000007a24 */ /* 0x000fc800078e02ff */
[C---:B------:R-:W-:Y:S02]  /*d5b0*/  IMAD R0, R184.reuse, c[0x0][0x1e4], R0 ;  /* 0x00007900b8007a24 */ /* 0x040fe400078e0200 */
[----:B-1----:R-:W-:-:S04]  /*d5c0*/  IMAD.WIDE.U32 R2, R184, c[0x0][0x1e0], RZ ;  /* 0x00007800b8027a25 */ /* 0x002fc800078e00ff */
        /* <DEDUP_REMOVED lines=11> */
.L_x_2472:
[----:B------:R-:W-:Y:S05]  /*d680*/  BRA.DIV ~URZ, `(.L_x_2339) ;  /* 0x000111e27f007947 */ /* 0x000fea000b800000 */
[----:B------:R-:W3:Y:S01]  /*d690*/  SHFL.IDX PT, R0, R6, RZ, 0x181f ;  /* 0x00181fff06007589 */ /* 0x000ee200000e0000 */
        /* <DEDUP_REMOVED lines=21> */
[----:B------:R1:W-:Y:S04]  /*d7f0*/  LDGSTS.E.BYPASS.LTC128B.128 [R203+0x10100], [R2.64], !P6 ;  /* 0x1010000002cb7fae */ /* 0x0003e8000f101d4a */
[----:B-1-3--:R1:W5:Y:S02]  /*d800*/  LDL R5, [R1+0xd0] ;  /* 0x0000d00001057983 */ /* 0x00a3640000100800 */
.L_x_2473:
[----:B--2---:R-:W-:Y:S02]  /*d810*/  IADD3 R2, -R13, 0x10, RZ ;  /* 0x000000100d027810 */ /* 0x004fe40007ffe1ff */
        /* <DEDUP_REMOVED lines=20> */
.L_x_2337:
[----:B------:R-:W-:Y:S05]  /*d960*/  BSYNC B0 ;  /* 0x0000000000007941 */ /* 0x000fea0003800000 */
.L_x_2336:
[----:B------:R-:W3:Y:S04]  /*d970*/  LDL R4, [R1+0x4] ;  /* 0x0000040001047983 */ /* 0x000ee80000100800 */
[----:B------:R-:W4:Y:S04]  /*d980*/  LDL R5, [R1+0x64] ;  /* 0x0000640001057983 */ /* 0x000f280000100800 */
[----:B--2---:R-:W4:Y:S01]  /*d990*/  LDL R3, [R1+0x58] ;  /* 0x0000580001037983 */ /* 0x004f220000100800 */
[----:B------:R-:W-:Y:S01]  /*d9a0*/  IMAD.MOV.U32 R6, RZ, RZ, 0x1 ;  /* 0x00000001ff067424 */ /* 0x000fe200078e00ff */
[----:B------:R-:W-:-:S02]  /*d9b0*/  IADD3 R180, R180, -0x2, RZ ;  /* 0xfffffffeb4b47810 */ /* 0x000fc40007ffe0ff */
[----:B------:R-:W0:Y:S02]  /*d9c0*/  LDGDEPBAR ;  /* 0x00000000000079af */ /* 0x000e240000000000 */
[C---:B------:R-:W-:Y:S02]  /*d9d0*/  ISETP.NE.AND P0, PT, R6.reuse, c[0x0][0x2c4], PT ;  /* 0x0000b10006007a0c */ /* 0x040fe40003f05270 */
[----:B------:R-:W-:Y:S01]  /*d9e0*/  ISETP.LE.AND P1, PT, R6, c[0x0][0x32c], PT ;  /* 0x0000cb0006007a0c */ /* 0x000fe20003f23270 */
[----:B---3--:R-:W-:-:S10]  /*d9f0*/  IMAD.SHL.U32 R4, R4, 0x80, RZ ;  /* 0x0000008004047824 */ /* 0x008fd400078e00ff */
[----:B------:R-:W-:-:S04]  /*da00*/  @P0 IMAD.HI.U32 R2, R4, c[0x0][0x2c8], RZ ;  /* 0x0000b20004020a27 */ /* 0x000fc800078e00ff */
[----:B------:R-:W-:Y:S01]  /*da10*/  IMAD.MOV.U32 R0, RZ, RZ, R4 ;  /* 0x000000ffff007224 */ /* 0x000fe200078e0004 */
[----:B------:R-:W-:-:S04]  /*da20*/  @P0 SHF.R.U32.HI R0, RZ, c[0x0][0x2cc], R2 ;  /* 0x0000b300ff000a19 */ /* 0x000fc80000011602 */
[----:B----4-:R-:W-:-:S04]  /*da30*/  IADD3 R2, -R3, R5, R0 ;  /* 0x0000000503027210 */ /* 0x010fc80007ffe100 */
        /* <DEDUP_REMOVED lines=12> */
.L_x_2342:
[----:B------:R-:W-:-:S13]  /*db00*/  ISETP.NE.AND P0, PT, R6, c[0x0][0x32c], PT ;  /* 0x0000cb0006007a0c */ /* 0x000fda0003f05270 */
[----:B------:R-:W-:-:S05]  /*db10*/  @P0 IMAD.HI.U32 R2, R3, c[0x0][0x330], RZ ;  /* 0x0000cc0003020a27 */ /* 0x000fca00078e00ff */
[----:B------:R-:W-:Y:S02]  /*db20*/  @P0 SHF.R.U32.HI R3, RZ, c[0x0][0x334], R2 ;  /* 0x0000cd00ff030a19 */ /* 0x000fe40000011602 */
.L_x_2343:
[----:B------:R-:W-:Y:S05]  /*db30*/  BSYNC B0 ;  /* 0x0000000000007941 */ /* 0x000fea0003800000 */
.L_x_2341:
[----:B------:R-:W-:-:S05]  /*db40*/  MOV R2, c[0x0][0x32c] ;  /* 0x0000cb0000027a02 */ /* 0x000fca0000000f00 */
[----:B------:R-:W-:-:S05]  /*db50*/  IMAD R3, R3, R2, c[0x0][0x32c] ;  /* 0x0000cb0003037624 */ /* 0x000fca00078e0202 */
[----:B------:R-:W-:-:S04]  /*db60*/  IMNMX R0, R0, R3, PT ;  /* 0x0000000300007217 */ /* 0x000fc80003800200 */
.L_x_2340:
        /* <DEDUP_REMOVED lines=8> */
[----:B------:R-:W-:Y:S02]  /*dbf0*/  MOV R189, RZ ;  /* 0x000000ff00bd7202 */ /* 0x000fe40000000f00 */
[----:B------:R-:W-:Y:S02]  /*dc00*/  MOV R169, 0x1 ;  /* 0x0000000100a97802 */ /* 0x000fe40000000f00 */
.L_x_2361:
        /* <DEDUP_REMOVED lines=19> */
[----:B------:R-:W-:Y:S05]  /*dd40*/  SHF.R.S32.HI R2, RZ, 0x1f, R184 ;  /* 0x0000001fff027819 */ /* 0x000fea00000114b8 */
[----:B------:R-:W-:Y:S02]  /*dd50*/  IMAD R4, R2, c[0x0][0x208], RZ ;  /* 0x0000820002047a24 */ /* 0x000fe400078e02ff */
[C---:B------:R-:W-:Y:S04]  /*dd60*/  IMAD.WIDE.U32 R2, R184.reuse, c[0x0][0x208], RZ ;  /* 0x00008200b8027a25 */ /* 0x040fe800078e00ff */
[----:B------:R-:W-:Y:S05]  /*dd70*/  IMAD R4, R184, c[0x0][0x20c], R4 ;  /* 0x00008300b8047a24 */ /* 0x000fea00078e0204 */
[----:B------:R-:W-:Y:S02]  /*dd80*/  IADD3 R3, R3, R4, RZ ;  /* 0x0000000403037210 */ /* 0x000fe40007ffe0ff */
[----:B------:R-:W-:Y:S03]  /*dd90*/  SHF.R.S32.HI R4, RZ, 0x1f, R183 ;  /* 0x0000001fff047819 */ /* 0x000fe600000114b7 */
        /* <DEDUP_REMOVED lines=8> */
[----:B------:R2:W4:Y:S02]  /*de20*/  SHFL.IDX PT, R5, R8, RZ, 0x181f ;  /* 0x00181fff08057589 */ /* 0x00052400000e0000 */
.L_x_2474:
[----:B------:R-:W-:-:S05]  /*de30*/  BRA.DIV ~URZ, `(.L_x_2348) ;  /* 0x00010d627f007947 */ /* 0x000fca000b800000 */
[----:B------:R-:W2:Y:S01]  /*de40*/  SHFL.IDX PT, R2, R17, RZ, 0x181f ;  /* 0x00181fff11027589 */ /* 0x000ea200000e0000 */
[----:B------:R-:W-:Y:S01]  /*de50*/  IMAD.SHL.U32 R24, R190, 0x2, RZ ;  /* 0x00000002be187824 */ /* 0x000fe200078e00ff */
[----:B------:R-:W-:Y:S01]  /*de60*/  SHF.R.S32.HI R3, RZ, 0x1f, R190 ;  /* 0x0000001fff037819 */ /* 0x000fe200000114be */
[----:B------:R-:W-:Y:S01]  /*de70*/  IMAD R27, R189, 0x6000, RZ ;  /* 0x00006000bd1b7824 */ /* 0x000fe200078e02ff */
[C---:B------:R-:W-:Y:S01]  /*de80*/  SHF.L.U64.HI R18, R198.reuse, 0x1, R209 ;  /* 0x00000001c6127819 */ /* 0x040fe200000102d1 */
[----:B------:R-:W-:Y:S01]  /*de90*/  IMAD.SHL.U32 R16, R198, 0x2, RZ ;  /* 0x00000002c6107824 */ /* 0x000fe200078e00ff */
[----:B------:R-:W-:Y:S01]  /*dea0*/  SHF.L.U64.HI R26, R190, 0x1, R3 ;  /* 0x00000001be1a7819 */ /* 0x000fe20000010203 */
[----:B------:R-:W-:Y:S01]  /*deb0*/  IMAD.IADD R4, R203, 0x1, R27 ;  /* 0x00000001cb047824 */ /* 0x000fe200078e021b */
[C---:B------:R-:W-:Y:S01]  /*dec0*/  SHF.L.U64.HI R25, R197.reuse, 0x1, R208 ;  /* 0x00000001c5197819 */ /* 0x040fe200000102d0 */
[----:B------:R-:W-:Y:S01]  /*ded0*/  IMAD.SHL.U32 R19, R197, 0x2, RZ ;  /* 0x00000002c5137824 */ /* 0x000fe200078e00ff */
[C---:B--2---:R-:W-:Y:S05]  /*dee0*/  IADD3 R6, P0, R2.reuse, R24, RZ ;  /* 0x0000001802067210 */ /* 0x044fea0007f1e0ff */
[C---:B----4-:R-:W-:Y:S05]  /*def0*/  IMAD.X R7, R5.reuse, 0x1, R26, P0 ;  /* 0x0000000105077824 */ /* 0x050fea00000e061a */
[----:B------:R-:W-:Y:S01]  /*df00*/  @!PT LDS RZ, [RZ] ;  /* 0x00000000fffff984 */ /* 0x000fe20000000800 */
[----:B------:R-:W-:Y:S01]  /*df10*/  @!PT LDS RZ, [RZ] ;  /* 0x00000000fffff984 */ /* 0x000fe20000000800 */
[----:B------:R2:W-:Y:S02]  /*df20*/  LDGSTS.E.BYPASS.LTC128B.128 [R4+0x100], [R6.64], !P5 ;  /* 0x0010000006047fae */ /* 0x0005e4000e901d4a */
[C---:B--2---:R-:W-:Y:S05]  /*df30*/  IADD3 R6, P0, R2.reuse, R16, RZ ;  /* 0x0000001002067210 */ /* 0x044fea0007f1e0ff */
[C---:B------:R-:W-:Y:S05]  /*df40*/  IMAD.X R7, R5.reuse, 0x1, R18, P0 ;  /* 0x0000000105077824 */ /* 0x040fea00000e0612 */
[----:B------:R2:W-:Y:S02]  /*df50*/  LDGSTS.E.BYPASS.LTC128B.128 [R4+0x2100], [R6.64], !P4 ;  /* 0x0210000006047fae */ /* 0x0005e4000e101d4a */
[----:B--2---:R-:W-:Y:S02]  /*df60*/  IADD3 R6, P0, R2, R19, RZ ;  /* 0x0000001302067210 */ /* 0x004fe40007f1e0ff */
[----:B------:R-:W2:Y:S03]  /*df70*/  SHFL.IDX PT, R2, R17, 0x1, 0x181f ;  /* 0x00381f0011027f89 */ /* 0x000ea600000e0000 */
[----:B------:R-:W-:Y:S02]  /*df80*/  IMAD.X R7, R5, 0x1, R25, P0 ;  /* 0x0000000105077824 */ /* 0x000fe400000e0619 */
[----:B------:R4:W3:Y:S04]  /*df90*/  SHFL.IDX PT, R5, R8, 0x1, 0x181f ;  /* 0x00381f0008057f89 */ /* 0x0008e800000e0000 */
[----:B------:R1:W-:Y:S04]  /*dfa0*/  LDGSTS.E.BYPASS.LTC128B.128 [R4+0x4100], [R6.64], !P6 ;  /* 0x0410000006047fae */ /* 0x0003e8000f101d4a */
[----:B----4-:R4:W5:Y:S01]  /*dfb0*/  LDL R8, [R1+0xd0] ;  /* 0x0000d00001087983 */ /* 0x0109620000100800 */
[----:B-1----:R-:W-:Y:S04]  /*dfc0*/  SEL R6, RZ, 0x10, P4 ;  /* 0x00000010ff067807 */ /* 0x002fe80002000000 */
.L_x_2475:
[C---:B--23--:R-:W-:Y:S01]  /*dfd0*/  ISETP.NE.U32.AND P2, PT, R6.reuse, RZ, PT ;  /* 0x000000ff0600720c */ /* 0x04cfe20003f45070 */
[----:B------:R-:W-:Y:S01]  /*dfe0*/  IMAD.IADD R27, R203, 0x1, R27 ;  /* 0x00000001cb1b7824 */ /* 0x000fe200078e021b */
[----:B------:R-:W-:Y:S02]  /*dff0*/  IADD3 R6, -R6, 0x10, RZ ;  /* 0x0000001006067810 */ /* 0x000fe40007ffe1ff */
[----:B-----5:R-:W-:Y:S02]  /*e000*/  IADD3 R3, -R8, 0x10, RZ ;  /* 0x0000001008037810 */ /* 0x020fe40007ffe1ff */
[----:B------:R-:W-:Y:S02]  /*e010*/  LOP3.LUT R6, R6, 0xf, RZ, 0xc0, !PT ;  /* 0x0000000f06067812 */ /* 0x000fe400078ec0ff */
[----:B------:R-:W-:Y:S02]  /*e020*/  LOP3.LUT R3, R3, 0xf, RZ, 0xc0, !PT ;  /* 0x0000000f03037812 */ /* 0x000fe400078ec0ff */
[----:B------:R-:W-:Y:S04]  /*e030*/  IADD3 R6, P1, P0, R6, R2, R16 ;  /* 0x0000000206067210 */ /* 0x000fe8000783e010 */
[-C--:B------:R-:W-:Y:S02]  /*e040*/  IADD3.X R7, RZ, R5.reuse, R18, P1, P0 ;  /* 0x00000005ff077210 */ /* 0x080fe40000fe0412 */
        /* <DEDUP_REMOVED lines=12> */
.L_x_2346:
[----:B------:R-:W-:Y:S05]  /*e110*/  BSYNC B0 ;  /* 0x0000000000007941 */ /* 0x000fea0003800000 */
.L_x_2345:
[----:B------:R-:W0:Y:S01]  /*e120*/  LDGDEPBAR ;  /* 0x00000000000079af */ /* 0x000e220000000000 */
[----:B------:R-:W-:Y:S01]  /*e130*/  WARPSYNC 0xffffffff ;  /* 0xffffffff00007948 */ /* 0x000fe20003800000 */
[C---:B-1-34-:R-:W-:Y:S01]  /*e140*/  HMMA.16816.F32.BF16 R4, R36.reuse, R12, RZ ;  /* 0x0000000c2404723c */ /* 0x05afe200000418ff */
[----:B------:R-:W-:Y:S03]  /*e150*/  MOV R248, 0x1 ;  /* 0x0000000100f87802 */ /* 0x000fe60000000f00 */
[-C--:B------:R-:W-:Y:S02]  /*e160*/  IADD3 R8, R170, R0.reuse, RZ ;  /* 0x00000000aa087210 */ /* 0x080fe40007ffe0ff */
[CC--:B------:R-:W-:Y:S02]  /*e170*/  IADD3 R3, R171.reuse, R0.reuse, RZ ;  /* 0x00000000ab037210 */ /* 0x0c0fe40007ffe0ff */
[C---:B------:R-:W-:Y:S01]  /*e180*/  HMMA.16816.F32.BF16 R12, R36.reuse, R14, RZ ;  /* 0x0000000e240c723c */ /* 0x040fe200000418ff */
[----:B------:R-:W-:Y:S02]  /*e190*/  IADD3 R2, R171, R0, R170 ;  /* 0x00000000ab027210 */ /* 0x000fe40007ffe0aa */
[----:B------:R-:W-:Y:S02]  /*e1a0*/  ISETP.NE.AND P0, PT, R248, c[0x0][0x2c4], PT ;  /* 0x0000b100f8007a0c */ /* 0x000fe40003f05270 */
[----:B------:R-:W-:Y:S03]  /*e1b0*/  MOV R181, 0x1 ;  /* 0x0000000100b57802 */ /* 0x000fe60000000f00 */
[C---:B------:R-:W-:Y:S01]  /*e1c0*/  HMMA.16816.F32.BF16 R16, R36.reuse, R20, RZ ;  /* 0x000000142410723c */ /* 0x040fe200000418ff */
[----:B------:R-:W-:Y:S07]  /*e1d0*/  ISETP.LE.AND P1, PT, R181, c[0x0][0x32c], PT ;  /* 0x0000cb00b5007a0c */ /* 0x000fee0003f23270 */
        /* <DEDUP_REMOVED lines=15> */
[C---:B------:R-:W-:Y:S07]  /*e2d0*/  HMMA.16816.F32.BF16 R32, R148.reuse, R164, R32 ;  /* 0x000000a49420723c */ /* 0x040fee0000041820 */
[----:B------:R-:W-:Y:S01]  /*e2e0*/  IADD3 R164, R170, R9, RZ ;  /* 0x00000009aaa47210 */ /* 0x000fe20007ffe0ff */
        /* <DEDUP_REMOVED lines=43> */
[----:B------:R-:W-:Y:S07]  /*e5a0*/  LDSM.16.M88.4 R152, [R175+0x4000] ;  /* 0x00400000af98783b */ /* 0x000fee0000000200 */
[C---:B---3--:R-:W-:Y:S08]  /*e5b0*/  HMMA.16816.F32.BF16 R16, R148.reuse, R144, R16 ;  /* 0x000000909410723c */ /* 0x048ff00000041810 */
[C---:B------:R-:W-:Y:S01]  /*e5c0*/  HMMA.16816.F32.BF16 R20, R148.reuse, R146, R20 ;  /* 0x000000929414723c */ /* 0x040fe20000041814 */
[----:B------:R-:W1:Y:S07]  /*e5d0*/  LDSM.16.M88.4 R144, [R3+0x3800] ;  /* 0x003800000390783b */ /* 0x000e6e0000000200 */
[C---:B------:R-:W-:Y:S08]  /*e5e0*/  HMMA.16816.F32.BF16 R24, R148.reuse, R156, R24 ;  /* 0x0000009c9418723c */ /* 0x040ff00000041818 */
        /* <DEDUP_REMOVED lines=34> */
[----:B------:R3:W5:Y:S07]  /*e810*/  LDSM.16.M88.4 R156, [R0+0x5800] ;  /* 0x00580000009c783b */ /* 0x00076e0000000200 */
[C---:B-1----:R-:W-:Y:S08]  /*e820*/  HMMA.16816.F32.BF16 R16, R152.reuse, R144, R16 ;  /* 0x000000909810723c */ /* 0x042ff00000041810 */
[C---:B------:R-:W-:Y:S01]  /*e830*/  HMMA.16816.F32.BF16 R20, R152.reuse, R146, R20 ;  /* 0x000000929814723c */ /* 0x040fe20000041814 */
[----:B------:R-:W-:Y:S07]  /*e840*/  LDSM.16.M88.4 R144, [R173+0x8000] ;  /* 0x00800000ad90783b */ /* 0x000fee0000000200 */
[C---:B----4-:R-:W-:Y:S01]  /*e850*/  HMMA.16816.F32.BF16 R24, R152.reuse, R148, R24 ;  /* 0x000000949818723c */ /* 0x050fe20000041818 */
[----:B--23--:R-:W2:Y:S07]  /*e860*/  LDL R0, [R1+0x4] ;  /* 0x0000040001007983 */ /* 0x00ceae0000100800 */
[C---:B------:R-:W-:Y:S01]  /*e870*/  HMMA.16816.F32.BF16 R28, R152.reuse, R150, R28 ;  /* 0x00000096981c723c */ /* 0x040fe2000004181c */
[----:B------:R-:W1:Y:S07]  /*e880*/  LDSM.16.M88.4 R148, [R9+0x4000] ;  /* 0x004000000994783b */ /* 0x000e6e0000000200 */
[C---:B-----5:R-:W-:Y:S08]  /*e890*/  HMMA.16816.F32.BF16 R32, R152.reuse, R156, R32 ;  /* 0x0000009c9820723c */ /* 0x060ff00000041820 */
        /* <DEDUP_REMOVED lines=32> */
[----:B------:R-:W1:Y:S01]  /*eaa0*/  MUFU.TANH R8, R4 ;  /* 0x0000000400087308 */ /* 0x000e620000002400 */
        /* <DEDUP_REMOVED lines=10> */
[----:B------:R-:W4:Y:S01]  /*eb50*/  MUFU.TANH R165, R6 ;  /* 0x0000000600a57308 */ /* 0x000f220000002400 */
[----:B------:R-:W-:Y:S02]  /*eb60*/  FMUL.FTZ R18, R18, c[0x0][0x320] ;  /* 0x0000c80012127a20 */ /* 0x000fe40000410000 */
[----:B------:R-:W-:Y:S02]  /*eb70*/  FMUL.FTZ R19, R19, c[0x0][0x320] ;  /* 0x0000c80013137a20 */ /* 0x000fe40000410000 */
[----:B------:R-:W-:Y:S02]  /*eb80*/  FMUL.FTZ R20, R20, c[0x0][0x320] ;  /* 0x0000c80014147a20 */ /* 0x000fe40000410000 */
[----:B------:R-:W-:Y:S02]  /*eb90*/  FMUL.FTZ R22, R22, c[0x0][0x320] ;  /* 0x0000c80016167a20 */ /* 0x000fe40000410000 */
[----:B------:R-:W-:Y:S01]  /*eba0*/  FMUL.FTZ R23, R23, c[0x0][0x320] ;  /* 0x0000c80017177a20 */ /* 0x000fe20000410000 */
[----:B------:R5:W1:Y:S10]  /*ebb0*/  MUFU.TANH R164, R7 ;  /* 0x0000000700a47308 */ /* 0x000a740000002400 */
[----:B------:R-:W1:Y:S10]  /*ebc0*/  MUFU.TANH R149, R12 ;  /* 0x0000000c00957308 */ /* 0x000e740000002400 */
[----:B------:R-:W1:Y:S01]  /*ebd0*/  MUFU.TANH R148, R13 ;  /* 0x0000000d00947308 */ /* 0x000e620000002400 */
[----:B-----5:R-:W5:Y:S09]  /*ebe0*/  LDSM.16.M88.4 R4, [R2+0x5000] ;  /* 0x005000000204783b */ /* 0x020f720000000200 */
[----:B------:R-:W1:Y:S10]  /*ebf0*/  MUFU.TANH R163, R14 ;  /* 0x0000000e00a37308 */ /* 0x000e740000002400 */
[----:B------:R1:W1:Y:S10]  /*ec00*/  MUFU.TANH R162, R15 ;  /* 0x0000000f00a27308 */ /* 0x0002740000002400 */
[----:B------:R-:W3:Y:S10]  /*ec10*/  MUFU.TANH R145, R16 ;  /* 0x0000001000917308 */ /* 0x000ef40000002400 */
[----:B------:R3:W3:Y:S01]  /*ec20*/  MUFU.TANH R144, R17 ;  /* 0x0000001100907308 */ /* 0x0006e20000002400 */
[----:B-1----:R1:W4:Y:S01]  /*ec30*/  LDSM.16.M88.4 R12, [R2+0x5800] ;  /* 0x00580000020c783b */ /* 0x0023220000000200 */
[C---:B-----5:R-:W-:Y:S08]  /*ec40*/  HMMA.16816.F32.BF16 R24, R156.reuse, R4, R24 ;  /* 0x000000049c18723c */ /* 0x060ff00000041818 */
[----:B------:R5:W1:Y:S01]  /*ec50*/  MUFU.TANH R161, R18 ;  /* 0x0000001200a17308 */ /* 0x000a620000002400 */
[----:B--2---:R-:W-:Y:S01]  /*ec60*/  LEA R4, R0, R227, 0x7 ;  /* 0x000000e300047211 */ /* 0x004fe200078e38ff */
[C---:B------:R-:W-:Y:S03]  /*ec70*/  HMMA.16816.F32.BF16 R28, R156.reuse, R6, R28 ;  /* 0x000000069c1c723c */ /* 0x040fe6000004181c */
[----:B------:R-:W-:Y:S05]  /*ec80*/  IADD3 R4, R225, R4, R226 ;  /* 0x00000004e1047210 */ /* 0x000fea0007ffe0e2 */
[----:B------:R2:W2:Y:S01]  /*ec90*/  MUFU.TANH R160, R19 ;  /* 0x0000001300a07308 */ /* 0x0004a20000002400 */
[----:B------:R-:W-:Y:S05]  /*eca0*/  @P0 IMAD.HI.U32 R0, R4, c[0x0][0x2c8], RZ ;  /* 0x0000b20004000a27 */ /* 0x000fea00078e00ff */
[----:B------:R-:W-:Y:S01]  /*ecb0*/  @P0 SHF.R.U32.HI R4, RZ, c[0x0][0x2cc], R0 ;  /* 0x0000b300ff040a19 */ /* 0x000fe20000011600 */
[----:B------:R-:W-:Y:S03]  /*ecc0*/  FMUL.FTZ R26, R26, c[0x0][0x320] ;  /* 0x0000c8001a1a7a20 */ /* 0x000fe60000410000 */
[----:B------:R-:W2:Y:S01]  /*ecd0*/  MUFU.TANH R20, R20 ;  /* 0x0000001400147308 */ /* 0x000ea20000002400 */
[----:B------:R-:W-:Y:S01]  /*ece0*/  FMUL.FTZ R27, R27, c[0x0][0x320] ;  /* 0x0000c8001b1b7a20 */ /* 0x000fe20000410000 */
[----:B------:R-:W2:Y:S01]  /*ecf0*/  SHFL.IDX PT, R3, R4, RZ, 0x1c1f ;  /* 0x001c1fff04037589 */ /* 0x000ea200000e0000 */
[----:B---3--:R-:W-:Y:S01]  /*ed00*/  FMUL.FTZ R17, R25, c[0x0][0x320] ;  /* 0x0000c80019117a20 */ /* 0x008fe20000410000 */
[C---:B------:R-:W-:Y:S01]  /*ed10*/  ISETP.GE.AND P0, PT, R189.reuse, 0x1, PT ;  /* 0x00000001bd00780c */ /* 0x040fe20003f06270 */
[----:B-----5:R-:W-:Y:S01]  /*ed20*/  FMUL.FTZ R18, R24, c[0x0][0x320] ;  /* 0x0000c80018127a20 */ /* 0x020fe20000410000 */
[----:B-1----:R-:W-:Y:S01]  /*ed30*/  IADD3 R2, R189, 0x1, RZ ;  /* 0x00000001bd027810 */ /* 0x002fe20007ffe0ff */
[----:B------:R-:W-:Y:S02]  /*ed40*/  FMUL.FTZ R30, R30, c[0x0][0x320] ;  /* 0x0000c8001e1e7a20 */ /* 0x000fe40000410000 */
[----:B------:R-:W-:Y:S01]  /*ed50*/  FMUL.FTZ R31, R31, c[0x0][0x320] ;  /* 0x0000c8001f1f7a20 */ /* 0x000fe20000410000 */
[----:B------:R1:W3:Y:S01]  /*ed60*/  MUFU.TANH R153, R26 ;  /* 0x0000001a00997308 */ /* 0x0002e20000002400 */
[----:B------:R-:W-:Y:S01]  /*ed70*/  FMUL.FTZ R16, R28, c[0x0][0x320] ;  /* 0x0000c8001c107a20 */ /* 0x000fe20000410000 */
[----:B------:R-:W-:Y:S01]  /*ed80*/  SEL R189, R2, RZ, !P0 ;  /* 0x000000ff02bd7207 */ /* 0x000fe20004000000 */
[C---:B----4-:R-:W-:Y:S03]  /*ed90*/  HMMA.16816.F32.BF16 R32, R156.reuse, R12, R32 ;  /* 0x0000000c9c20723c */ /* 0x050fe60000041820 */
[----:B--2---:R-:W-:Y:S04]  /*eda0*/  FMUL.FTZ R19, R21, c[0x0][0x320] ;  /* 0x0000c80015137a20 */ /* 0x004fe80000410000 */
[----:B------:R2:W4:Y:S01]  /*edb0*/  MUFU.TANH R152, R27 ;  /* 0x0000001b00987308 */ /* 0x0005220000002400 */
[----:B------:R-:W-:Y:S07]  /*edc0*/  HMMA.16816.F32.BF16 R36, R156, R14, R36 ;  /* 0x0000000e9c24723c */ /* 0x000fee0000041824 */
[----:B------:R-:W-:Y:S02]  /*edd0*/  SHF.L.U32 R157, R180, 0x6, RZ ;  /* 0x00000006b49d7819 */ /* 0x000fe400000006ff */
[----:B------:R5:W3:Y:S03]  /*ede0*/  MUFU.TANH R146, R30 ;  /* 0x0000001e00927308 */ /* 0x000ae60000002400 */
[----:B------:R-:W-:Y:S04]  /*edf0*/  IADD3 R0, -R200, 0x1, -R157 ;  /* 0x00000001c8007810 */ /* 0x000fe80007ffe99d */
[----:B-1----:R-:W-:Y:S01]  /*ee00*/  FMUL.FTZ R26, R32, c[0x0][0x320] ;  /* 0x0000c800201a7a20 */ /* 0x002fe20000410000 */
[----:B------:R-:W-:Y:S02]  /*ee10*/  IADD3 R0, -R202, R0, R201 ;  /* 0x00000000ca007210 */ /* 0x000fe40007ffe1c9 */
[----:B------:R1:W1:Y:S01]  /*ee20*/  MUFU.TANH R151, R31 ;  /* 0x0000001f00977308 */ /* 0x0002620000002400 */
[----:B------:R-:W-:Y:S02]  /*ee30*/  FMUL.FTZ R13, R33, c[0x0][0x320] ;  /* 0x0000c800210d7a20 */ /* 0x000fe40000410000 */
[----:B------:R-:W-:Y:S01]  /*ee40*/  FMUL.FTZ R28, R35, c[0x0][0x320] ;  /* 0x0000c800231c7a20 */ /* 0x000fe20000410000 */
[C---:B------:R-:W-:Y:S01]  /*ee50*/  IADD3 R5, R0.reuse, c[0x0][0x328], RZ ;  /* 0x0000ca0000057a10 */ /* 0x040fe20007ffe0ff */
[----:B--2---:R-:W-:Y:S01]  /*ee60*/  FMUL.FTZ R27, R29, c[0x0][0x320] ;  /* 0x0000c8001d1b7a20 */ /* 0x004fe20000410000 */
[----:B------:R-:W-:Y:S01]  /*ee70*/  IADD3 R7, R0, UR8, RZ ;  /* 0x0000000800077c10 */ /* 0x000fe2000fffe0ff */
[----:B------:R-:W-:Y:S01]  /*ee80*/  FMUL.FTZ R29, R34, c[0x0][0x320] ;  /* 0x0000c800221d7a20 */ /* 0x000fe20000410000 */
[-C--:B------:R-:W-:Y:S01]  /*ee90*/  IADD3 R2, R5, R3.reuse, RZ ;  /* 0x0000000305027210 */ /* 0x080fe20007ffe0ff */
[----:B------:R-:W-:Y:S01]  /*eea0*/  FMUL.FTZ R12, R36, c[0x0][0x320] ;  /* 0x0000c800240c7a20 */ /* 0x000fe20000410000 */
[----:B------:R-:W2:Y:S01]  /*eeb0*/  MUFU.TANH R19, R19 ;  /* 0x0000001300137308 */ /* 0x000ea20000002400 */
[----:B------:R-:W-:Y:S01]  /*eec0*/  FMUL.FTZ R9, R37, c[0x0][0x320] ;  /* 0x0000c80025097a20 */ /* 0x000fe20000410000 */
[----:B------:R-:W-:Y:S01]  /*eed0*/  IADD3 R0, R7, R3, RZ ;  /* 0x0000000307007210 */ /* 0x000fe20007ffe0ff */
[----:B-----5:R-:W-:Y:S07]  /*eee0*/  FMUL.FTZ R30, R39, c[0x0][0x320] ;  /* 0x0000c800271e7a20 */ /* 0x020fee0000410000 */
[----:B------:R2:W2:Y:S01]  /*eef0*/  MUFU.TANH R155, R22 ;  /* 0x00000016009b7308 */ /* 0x0004a20000002400 */
[----:B-1----:R-:W-:Y:S09]  /*ef00*/  FMUL.FTZ R31, R38, c[0x0][0x320] ;  /* 0x0000c800261f7a20 */ /* 0x002ff20000410000 */
        /* <DEDUP_REMOVED lines=27> */
.L_x_2351:
[----:B------:R-:W-:Y:S04]  /*f0c0*/  MOV R6, c[0x0][0x32c] ;  /* 0x0000cb0000067a02 */ /* 0x000fe80000000f00 */
[----:B------:R-:W-:Y:S11]  /*f0d0*/  ISETP.NE.AND P0, PT, R6, 0x1, PT ;  /* 0x000000010600780c */ /* 0x000ff60003f05270 */
[----:B------:R-:W-:Y:S02]  /*f0e0*/  @!UPT UIADD3 URZ, URZ, URZ, URZ ;  /* 0x0000003f3f3ff290 */ /* 0x000fe4000fffe03f */
[----:B------:R-:W-:Y:S05]  /*f0f0*/  @P0 IMAD.HI.U32 R6, R3, c[0x0][0x330], RZ ;  /* 0x0000cc0003060a27 */ /* 0x000fea00078e00ff */
[----:B------:R-:W-:Y:S02]  /*f100*/  @P0 SHF.R.U32.HI R3, RZ, c[0x0][0x334], R6 ;  /* 0x0000cd00ff030a19 */ /* 0x000fe40000011606 */
.L_x_2352:
[----:B------:R-:W-:Y:S05]  /*f110*/  BSYNC B0 ;  /* 0x0000000000007941 */ /* 0x000fea0003800000 */
.L_x_2350:
[----:B------:R-:W-:Y:S04]  /*f120*/  IMAD R3, R3, c[0x0][0x32c], -R157 ;  /* 0x0000cb0003037a24 */ /* 0x000fe800078e0a9d */
[----:B------:R-:W-:Y:S05]  /*f130*/  IMAD.IADD R3, R3, 0x1, -R200 ;  /* 0x0000000103037824 */ /* 0x000fea00078e0ac8 */
[----:B------:R-:W-:Y:S02]  /*f140*/  IMNMX R0, R0, R3, !PT ;  /* 0x0000000300007217 */ /* 0x000fe40007800200 */
[----:B------:R-:W-:Y:S04]  /*f150*/  IADD3 R3, R3, c[0x0][0x32c], RZ ;  /* 0x0000cb0003037a10 */ /* 0x000fe80007ffe0ff */
[----:B------:R-:W-:Y:S02]  /*f160*/  IMNMX R2, R2, R3, PT ;  /* 0x0000000302027217 */ /* 0x000fe40003800200 */
.L_x_2349:
[----:B--234-:R-:W-:Y:S01]  /*f170*/  ISETP.GT.AND P2, PT, R180, -0x1, PT ;  /* 0xffffffffb400780c */ /* 0x01cfe20003f44270 */
[----:B------:R-:W2:Y:S03]  /*f180*/  SHFL.IDX PT, R6, R4, 0x1, 0x1c1f ;  /* 0x003c1f0004067f89 */ /* 0x000ea600000e0000 */
[----:B------:R-:W-:Y:S04]  /*f190*/  ISETP.GT.AND P0, PT, R0, RZ, P2 ;  /* 0x000000ff0000720c */ /* 0x000fe80001704270 */
[----:B------:R-:W-:Y:S04]  /*f1a0*/  ISETP.LT.OR P0, PT, R2, 0x1, P0 ;  /* 0x000000010200780c */ /* 0x000fe80000701670 */
        /* <DEDUP_REMOVED lines=8> */
[----:B------:R-:W-:Y:S02]  /*f230*/  FSEL R24, R149, -INF , !P0 ;  /* 0xff80000095187808 */ /* 0x000fe40004000000 */
[----:B------:R-:W-:Y:S04]  /*f240*/  ISETP.GT.AND P0, PT, R0, 0x9, P2 ;  /* 0x000000090000780c */ /* 0x000fe80001704270 */
        /* <DEDUP_REMOVED lines=52> */
.L_x_2355:
[----:B------:R-:W-:Y:S04]  /*f590*/  MOV R2, c[0x0][0x32c] ;  /* 0x0000cb0000027a02 */ /* 0x000fe80000000f00 */
[----:B------:R-:W-:Y:S11]  /*f5a0*/  ISETP.NE.AND P0, PT, R2, 0x1, PT ;  /* 0x000000010200780c */ /* 0x000ff60003f05270 */
[----:B------:R-:W-:Y:S02]  /*f5b0*/  @!UPT UIADD3 URZ, URZ, URZ, URZ ;  /* 0x0000003f3f3ff290 */ /* 0x000fe4000fffe03f */
[----:B------:R-:W-:Y:S05]  /*f5c0*/  @P0 IMAD.HI.U32 R2, R0, c[0x0][0x330], RZ ;  /* 0x0000cc0000020a27 */ /* 0x000fea00078e00ff */
[----:B------:R-:W-:Y:S02]  /*f5d0*/  @P0 SHF.R.U32.HI R0, RZ, c[0x0][0x334], R2 ;  /* 0x0000cd00ff000a19 */ /* 0x000fe40000011602 */
.L_x_2356:
[----:B------:R-:W-:Y:S05]  /*f5e0*/  BSYNC B0 ;  /* 0x0000000000007941 */ /* 0x000fea0003800000 */
.L_x_2354:
[----:B------:R-:W-:Y:S04]  /*f5f0*/  IMAD R0, R0, c[0x0][0x32c], -R157 ;  /* 0x0000cb0000007a24 */ /* 0x000fe800078e0a9d */
[----:B------:R-:W-:Y:S05]  /*f600*/  IMAD.IADD R0, R0, 0x1, -R200 ;  /* 0x0000000100007824 */ /* 0x000fea00078e0ac8 */
[----:B------:R-:W-:Y:S02]  /*f610*/  IMNMX R4, R4, R0, !PT ;  /* 0x0000000004047217 */ /* 0x000fe40007800200 */
[----:B------:R-:W-:Y:S04]  /*f620*/  IADD3 R0, R0, c[0x0][0x32c], RZ ;  /* 0x0000cb0000007a10 */ /* 0x000fe80007ffe0ff */
[----:B------:R-:W-:Y:S02]  /*f630*/  IMNMX R5, R5, R0, PT ;  /* 0x0000000005057217 */ /* 0x000fe40003800200 */
.L_x_2353:
[----:B------:R-:W-:Y:S01]  /*f640*/  FMNMX.FTZ R0, R8, R104, !PT ;  /* 0x0000006808007209 */ /* 0x000fe20007810000 */
[----:B------:R-:W-:Y:S04]  /*f650*/  DEPBAR.LE SB0, 0x2 ;  /* 0x000080800000791a */ /* 0x000fe80000000000 */
[----:B------:R-:W-:Y:S01]  /*f660*/  FMNMX.FTZ R0, R25, R0, !PT ;  /* 0x0000000019007209 */ /* 0x000fe20007810000 */
[----:B------:R-:W-:Y:S01]  /*f670*/  BAR.SYNC.DEFER_BLOCKING 0x0 ;  /* 0x0000000000007b1d */ /* 0x000fe20000010000 */
[----:B------:R-:W-:Y:S02]  /*f680*/  ISETP.GT.AND P1, PT, R4, 0x38, P2 ;  /* 0x000000380400780c */ /* 0x000fe40001724270 */
[----:B------:R-:W-:Y:S02]  /*f690*/  FMNMX.FTZ R0, R24, R0, !PT ;  /* 0x0000000018007209 */ /* 0x000fe40007810000 */
[----:B------:R-:W-:Y:S02]  /*f6a0*/  ISETP.LT.OR P1, PT, R5, 0x39, P1 ;  /* 0x000000390500780c */ /* 0x000fe40000f21670 */
        /* <DEDUP_REMOVED lines=26> */
[----:B------:R-:W-:Y:S02]  /*f850*/  FMUL.FTZ R0, R0, c[0x0][0x2d0] ;  /* 0x0000b40000007a20 */ /* 0x000fe40000410000 */
[--C-:B------:R-:W-:Y:S01]  /*f860*/  FFMA.FTZ R25, R25, c[0x0][0x2d0], -R2.reuse ;  /* 0x0000b40019197a23 */ /* 0x100fe20000010802 */
[----:B------:R-:W-:Y:S01]  /*f870*/  FSEL R6, R165, -INF , !P0 ;  /* 0xff800000a5067808 */ /* 0x000fe20004000000 */
[----:B------:R-:W-:Y:S01]  /*f880*/  MUFU.EX2 R8, R8 ;  /* 0x0000000800087308 */ /* 0x000fe20000000800 */
[----:B------:R-:W-:Y:S01]  /*f890*/  ISETP.GT.AND P0, PT, R4, 0x1, P2 ;  /* 0x000000010400780c */ /* 0x000fe20001704270 */
[--C-:B------:R-:W-:Y:S02]  /*f8a0*/  FFMA.FTZ R181, R21, c[0x0][0x2d0], -R2.reuse ;  /* 0x0000b40015b57a23 */ /* 0x100fe40000010802 */
[--C-:B------:R-:W-:Y:S01]  /*f8b0*/  FFMA.FTZ R185, R15, c[0x0][0x2d0], -R2.reuse ;  /* 0x0000b4000fb97a23 */ /* 0x100fe20000010802 */
[----:B------:R-:W-:Y:S01]  /*f8c0*/  ISETP.LT.OR P0, PT, R5, 0x2, P0 ;  /* 0x000000020500780c */ /* 0x000fe20000701670 */
[--C-:B------:R-:W-:Y:S02]  /*f8d0*/  FFMA.FTZ R194, R14, c[0x0][0x2d0], -R2.reuse ;  /* 0x0000b4000ec27a23 */ /* 0x100fe40000010802 */
[--C-:B------:R-:W-:Y:S01]  /*f8e0*/  FFMA.FTZ R193, R13, c[0x0][0x2d0], -R2.reuse ;  /* 0x0000b4000dc17a23 */ /* 0x100fe20000010802 */
[----:B------:R-:W-:Y:S01]  /*f8f0*/  FSEL R7, R164, -INF , !P0 ;  /* 0xff800000a4077808 */ /* 0x000fe20004000000 */
[----:B------:R-:W1:Y:S01]  /*f900*/  MUFU.EX2 R0, R0 ;  /* 0x0000000000007308 */ /* 0x000e620000000800 */
[----:B------:R-:W-:Y:S01]  /*f910*/  ISETP.GT.AND P0, PT, R4, 0x8, P2 ;  /* 0x000000080400780c */ /* 0x000fe20001704270 */
[--C-:B------:R-:W-:Y:S02]  /*f920*/  FFMA.FTZ R192, R12, c[0x0][0x2d0], -R2.reuse ;  /* 0x0000b4000cc07a23 */ /* 0x100fe40000010802 */
[--C-:B------:R-:W-:Y:S01]  /*f930*/  FFMA.FTZ R182, R22, c[0x0][0x2d0], -R2.reuse ;  /* 0x0000b40016b67a23 */ /* 0x100fe20000010802 */
[----:B------:R-:W-:Y:S01]  /*f940*/  ISETP.LT.OR P0, PT, R5, 0x9, P0 ;  /* 0x000000090500780c */ /* 0x000fe20000701670 */
[--C-:B------:R-:W-:Y:S02]  /*f950*/  FFMA.FTZ R167, R20, c[0x0][0x2d0], -R2.reuse ;  /* 0x0000b40014a77a23 */ /* 0x100fe40000010802 */
[--C-:B------:R-:W-:Y:S01]  /*f960*/  FFMA.FTZ R166, R19, c[0x0][0x2d0], -R2.reuse ;  /* 0x0000b40013a67a23 */ /* 0x100fe20000010802 */
[----:B------:R-:W-:Y:S01]  /*f970*/  FSEL R147, R163, -INF , !P0 ;  /* 0xff800000a3937808 */ /* 0x000fe20004000000 */
[----:B------:R-:W2:Y:S01]  /*f980*/  MUFU.EX2 R25, R25 ;  /* 0x0000001900197308 */ /* 0x000ea20000000800 */
[----:B------:R-:W-:Y:S01]  /*f990*/  ISETP.GT.AND P0, PT, R4, 0x9, P2 ;  /* 0x000000090400780c */ /* 0x000fe20001704270 */
[--C-:B------:R-:W-:Y:S02]  /*f9a0*/  FFMA.FTZ R188, R18, c[0x0][0x2d0], -R2.reuse ;  /* 0x0000b40012bc7a23 */ /* 0x100fe40000010802 */
[--C-:B------:R-:W-:Y:S01]  /*f9b0*/  FFMA.FTZ R187, R17, c[0x0][0x2d0], -R2.reuse ;  /* 0x0000b40011bb7a23 */ /* 0x100fe20000010802 */
[----:B------:R-:W-:Y:S01]  /*f9c0*/  ISETP.LT.OR P0, PT, R5, 0xa, P0 ;  /* 0x0000000a0500780c */ /* 0x000fe20000701670 */
[--C-:B------:R-:W-:Y:S02]  /*f9d0*/  FFMA.FTZ R186, R16, c[0x0][0x2d0], -R2.reuse ;  /* 0x0000b40010ba7a23 */ /* 0x100fe40000010802 */
[--C-:B------:R-:W-:Y:S01]  /*f9e0*/  FFMA.FTZ R24, R24, c[0x0][0x2d0], -R2.reuse ;  /* 0x0000b40018187a23 */ /* 0x100fe20000010802 */
[----:B------:R-:W-:Y:S01]  /*f9f0*/  FSEL R149, R162, -INF , !P0 ;  /* 0xff800000a2957808 */ /* 0x000fe20004000000 */
[--C-:B------:R-:W-:Y:S01]  /*fa00*/  FFMA.FTZ R23, R23, c[0x0][0x2d0], -R2.reuse ;  /* 0x0000b40017177a23 */ /* 0x100fe20000010802 */
[----:B------:R-:W-:Y:S01]  /*fa10*/  ISETP.GT.AND P0, PT, R4, 0x10, P2 ;  /* 0x000000100400780c */ /* 0x000fe20001704270 */
[----:B------:R-:W-:Y:S01]  /*fa20*/  FFMA.FTZ R191, R3, c[0x0][0x2d0], -R2 ;  /* 0x0000b40003bf7a23 */ /* 0x000fe20000010802 */
[----:B------:R-:W-:Y:S01]  /*fa30*/  MUFU.EX2 R166, R166 ;  /* 0x000000a600a67308 */ /* 0x000fe20000000800 */
[C---:B-1----:R-:W-:Y:S01]  /*fa40*/  FFMA.FTZ R2, R0.reuse, R195, R8 ;  /* 0x000000c300027223 */ /* 0x042fe20000010008 */
        /* <DEDUP_REMOVED lines=8> */
[----:B--2---:R-:W-:Y:S01]  /*fad0*/  F2FP.BF16.PACK_AB R144, R25, R8 ;  /* 0x000000081990723e */ /* 0x004fe200000010ff */
[C---:B------:R-:W-:Y:S01]  /*fae0*/  FMUL.FTZ R36, R0.reuse, R112 ;  /* 0x0000007000247220 */ /* 0x040fe20000410000 */
[----:B------:R-:W-:Y:S01]  /*faf0*/  ISETP.LT.OR P0, PT, R5, 0x12, P0 ;  /* 0x000000120500780c */ /* 0x000fe20000701670 */
[C---:B------:R-:W-:Y:S02]  /*fb00*/  FMUL.FTZ R37, R0.reuse, R113 ;  /* 0x0000007100257220 */ /* 0x040fe40000410000 */
[----:B------:R-:W-:Y:S01]  /*fb10*/  FMUL.FTZ R16, R0, R132 ;  /* 0x0000008400107220 */ /* 0x000fe20000410000 */
[----:B------:R-:W-:Y:S01]  /*fb20*/  FSEL R156, R160, -INF , !P0 ;  /* 0xff800000a09c7808 */ /* 0x000fe20004000000 */
[----:B------:R-:W-:Y:S01]  /*fb30*/  FMUL.FTZ R17, R0, R133 ;  /* 0x0000008500117220 */ /* 0x000fe20000410000 */
[----:B------:R-:W-:Y:S01]  /*fb40*/  ISETP.GT.AND P0, PT, R4, 0x18, P2 ;  /* 0x000000180400780c */ /* 0x000fe20001704270 */
[----:B------:R-:W1:Y:S01]  /*fb50*/  MUFU.EX2 R23, R23 ;  /* 0x0000001700177308 */ /* 0x000e620000000800 */
[----:B------:R-:W-:Y:S01]  /*fb60*/  FSEL R160, R31, -INF , !P1 ;  /* 0xff8000001fa07808 */ /* 0x000fe20004800000 */
        /* <DEDUP_REMOVED lines=39> */
[----:B------:R-:W-:Y:S01]  /*fde0*/  FMUL.FTZ R80, R0, R80 ;  /* 0x0000005000507220 */ /* 0x000fe20000410000 */
[----:B------:R-:W-:Y:S01]  /*fdf0*/  FSEL R158, R146, -INF , !P0 ;  /* 0xff800000929e7808 */ /* 0x000fe20004000000 */
[----:B------:R-:W-:Y:S01]  /*fe00*/  FMUL.FTZ R81, R0, R81 ;  /* 0x0000005100517220 */ /* 0x000fe20000410000 */
[----:B------:R-:W-:Y:S01]  /*fe10*/  ISETP.GT.AND P0, PT, R4, 0x29, P2 ;  /* 0x000000290400780c */ /* 0x000fe20001704270 */
[C---:B------:R-:W-:Y:S01]  /*fe20*/  FMUL.FTZ R84, R0.reuse, R84 ;  /* 0x0000005400547220 */ /* 0x040fe20000410000 */
[----:B-1----:R-:W-:Y:S01]  /*fe30*/  F2FP.BF16.PACK_AB R146, R23, R24 ;  /* 0x000000181792723e */ /* 0x002fe200000010ff */
        /* <DEDUP_REMOVED lines=15> */
[----:B------:R-:W-:Y:S03]  /*ff30*/  FMUL.FTZ R101, R0, R101 ;  /* 0x0000006500657220 */ /* 0x000fe60000410000 */
[----:B------:R-:W-:Y:S04]  /*ff40*/  ISETP.LT.OR P0, PT, R5, 0x32, P0 ;  /* 0x000000320500780c */ /* 0x000fe80000701670 */
[----:B------:R-:W-:Y:S01]  /*ff50*/  FSEL R162, R28, -INF , !P0 ;  /* 0xff8000001ca27808 */ /* 0x000fe20004000000 */
[----:B------:R-:W-:Y:S01]  /*ff60*/  FMUL.FTZ R28, R0, R120 ;  /* 0x00000078001c7220 */ /* 0x000fe20000410000 */
[----:B------:R-:W-:Y:S01]  /*ff70*/  ISETP.GT.AND P0, PT, R4, 0x39, P2 ;  /* 0x000000390400780c */ /* 0x000fe20001704270 */
[----:B------:R-:W-:Y:S01]  /*ff80*/  FADD.FTZ R4, R25, R2 ;  /* 0x0000000219047221 */ /* 0x000fe20000010000 */
[----:B------:R-:W-:Y:S01]  /*ff90*/  FMNMX.FTZ R2, R6, R105, !PT ;  /* 0x0000006906027209 */ /* 0x000fe20007810000 */
[C---:B------:R-:W-:Y:S01]  /*ffa0*/  FMUL.FTZ R25, R0.reuse, R125 ;  /* 0x0000007d00197220 */ /* 0x040fe20000410000 */
[----:B------:R-:W-:Y:S01]  /*ffb0*/  ISETP.LT.OR P0, PT, R5, 0x3a, P0 ;  /* 0x0000003a0500780c */ /* 0x000fe20000701670 */
[----:B------:R-:W-:Y:S01]  /*ffc0*/  FMUL.FTZ R5, R0, R141 ;  /* 0x0000008d00057220 */ /* 0x000fe20000410000 */
[----:B------:R-:W-:Y:S01]  /*ffd0*/  FMNMX.FTZ R2, R7, R2, !PT ;  /* 0x0000000207027209 */ /* 0x000fe20007810000 */
[----:B------:R-:W-:Y:S01]  /*ffe0*/  MUFU.EX2 R120, R182 ;  /* 0x000000b600787308 */ /* 0x000fe20000000800 */
        /* <DEDUP_REMOVED lines=22> */
[C---:B------:R-:W-:Y:S02]  /*10150*/  FMUL.FTZ R148, R8.reuse, c[0x0][0x2d0] ;  /* 0x0000b40008947a20 */ /* 0x040fe40000410000 */
[----:B------:R-:W-:Y:S01]  /*10160*/  FADD.FTZ R159, R23, R2 ;  /* 0x00000002179f7221 */ /* 0x000fe20000010000 */
[----:B------:R-:W-:Y:S01]  /*10170*/  FSEL R2, R8, RZ, P0 ;  /* 0x000000ff08027208 */ /* 0x000fe20000000000 */
[----:B------:R-:W-:Y:S01]  /*10180*/  FMUL.FTZ R24, R0, R124 ;  /* 0x0000007c00187220 */ /* 0x000fe20000410000 */
[----:B------:R-:W-:Y:S03]  /*10190*/  FSEL R148, R148, RZ, P0 ;  /* 0x000000ff94947208 */ /* 0x000fe60000000000 */
[----:B------:R-:W-:Y:S02]  /*101a0*/  FADD.FTZ R2, -R2, R105 ;  /* 0x0000006902027221 */ /* 0x000fe40000010100 */
[--C-:B------:R-:W-:Y:S02]  /*101b0*/  FFMA.FTZ R145, R6, c[0x0][0x2d0], -R148.reuse ;  /* 0x0000b40006917a23 */ /* 0x100fe40000010894 */
[----:B------:R-:W-:Y:S02]  /*101c0*/  FMUL.FTZ R2, R2, c[0x0][0x2d0] ;  /* 0x0000b40002027a20 */ /* 0x000fe40000410000 */
[--C-:B------:R-:W-:Y:S02]  /*101d0*/  FFMA.FTZ R7, R7, c[0x0][0x2d0], -R148.reuse ;  /* 0x0000b40007077a23 */ /* 0x100fe40000010894 */
[----:B------:R-:W-:Y:S01]  /*101e0*/  MUFU.EX2 R145, R145 ;  /* 0x0000009100917308 */ /* 0x000fe20000000800 */
[--C-:B------:R-:W-:Y:S09]  /*101f0*/  FFMA.FTZ R3, R147, c[0x0][0x2d0], -R148.reuse ;  /* 0x0000b40093037a23 */ /* 0x100ff20000010894 */
[----:B------:R-:W1:Y:S10]  /*10200*/  MUFU.EX2 R2, R2 ;  /* 0x0000000200027308 */ /* 0x000e740000000800 */
[----:B------:R-:W2:Y:S10]  /*10210*/  MUFU.EX2 R0, R7 ;  /* 0x0000000700007308 */ /* 0x000eb40000000800 */
[----:B------:R-:W3:Y:S01]  /*10220*/  MUFU.EX2 R3, R3 ;  /* 0x0000000300037308 */ /* 0x000ee20000000800 */
[C---:B-1----:R-:W-:Y:S02]  /*10230*/  FFMA.FTZ R105, R2.reuse, R196, R145 ;  /* 0x000000c402697223 */ /* 0x042fe40000010091 */
[C---:B------:R-:W-:Y:S02]  /*10240*/  FMUL.FTZ R38, R2.reuse, R114 ;  /* 0x0000007202267220 */ /* 0x040fe40000410000 */
[C---:B------:R-:W-:Y:S02]  /*10250*/  FMUL.FTZ R39, R2.reuse, R115 ;  /* 0x0000007302277220 */ /* 0x040fe40000410000 */
[C---:B------:R-:W-:Y:S02]  /*10260*/  FMUL.FTZ R14, R2.reuse, R138 ;  /* 0x0000008a020e7220 */ /* 0x040fe40000410000 */
[----:B------:R-:W-:Y:S01]  /*10270*/  FMUL.FTZ R15, R2, R139 ;  /* 0x0000008b020f7220 */ /* 0x000fe20000410000 */
[C---:B--2---:R-:W-:Y:S01]  /*10280*/  F2FP.BF16.PACK_AB R145, R0.reuse, R145 ;  /* 0x000000910091723e */ /* 0x044fe200000010ff */
[----:B------:R-:W-:Y:S01]  /*10290*/  FADD.FTZ R105, R0, R105 ;  /* 0x0000006900697221 */ /* 0x000fe20000010000 */
[----:B------:R-:W-:Y:S01]  /*102a0*/  IADD3 R0, R178, R168, RZ ;  /* 0x000000a8b2007210 */ /* 0x000fe20007ffe0ff */
[C---:B------:R-:W-:Y:S02]  /*102b0*/  FMUL.FTZ R34, R2.reuse, R118 ;  /* 0x0000007602227220 */ /* 0x040fe40000410000 */
[C---:B------:R-:W-:Y:S02]  /*102c0*/  FMUL.FTZ R35, R2.reuse, R119 ;  /* 0x0000007702237220 */ /* 0x040fe40000410000 */
[----:B------:R-:W1:Y:S01]  /*102d0*/  LDSM.16.MT88.4 R112, [R0] ;  /* 0x000000000070783b */ /* 0x000e620000004200 */
[C---:B------:R-:W-:Y:S02]  /*102e0*/  FMUL.FTZ R6, R2.reuse, R142 ;  /* 0x0000008e02067220 */ /* 0x040fe40000410000 */
[C---:B------:R-:W-:Y:S02]  /*102f0*/  FMUL.FTZ R7, R2.reuse, R143 ;  /* 0x0000008f02077220 */ /* 0x040fe40000410000 */
[C---:B------:R-:W-:Y:S02]  /*10300*/  FMUL.FTZ R18, R2.reuse, R134 ;  /* 0x0000008602127220 */ /* 0x040fe40000410000 */
[C---:B------:R-:W-:Y:S01]  /*10310*/  FMUL.FTZ R19, R2.reuse, R135 ;  /* 0x0000008702137220 */ /* 0x040fe20000410000 */
[----:B------:R-:W-:Y:S01]  /*10320*/  LDSM.16.MT88.4 R116, [R0+0x800] ;  /* 0x000800000074783b */ /* 0x000fe20000004200 */
[C---:B------:R-:W-:Y:S01]  /*10330*/  FMUL.FTZ R22, R2.reuse, R130 ;  /* 0x0000008202167220 */ /* 0x040fe20000410000 */
[----:B------:R-:W-:Y:S01]  /*10340*/  MUFU.EX2 R134, R186 ;  /* 0x000000ba00867308 */ /* 0x000fe20000000800 */
[C---:B------:R-:W-:Y:S02]  /*10350*/  FMUL.FTZ R23, R2.reuse, R131 ;  /* 0x0000008302177220 */ /* 0x040fe40000410000 */
[C---:B------:R-:W-:Y:S02]  /*10360*/  FMUL.FTZ R26, R2.reuse, R126 ;  /* 0x0000007e021a7220 */ /* 0x040fe40000410000 */
[C---:B------:R-:W-:Y:S01]  /*10370*/  FMUL.FTZ R27, R2.reuse, R127 ;  /* 0x0000007f021b7220 */ /* 0x040fe20000410000 */
[----:B------:R-:W-:Y:S01]  /*10380*/  LDSM.16.MT88.4 R136, [R0+0x1800] ;  /* 0x001800000088783b */ /* 0x000fe20000004200 */
        /* <DEDUP_REMOVED lines=36> */
[----:B---3--:R-:W-:Y:S01]  /*105d0*/  FADD.FTZ R131, R3, R105 ;  /* 0x0000006903837221 */ /* 0x008fe20000010000 */
[----:B------:R-:W-:Y:S01]  /*105e0*/  IADD3 R105, R179, R168, RZ ;  /* 0x000000a8b3697210 */ /* 0x000fe20007ffe0ff */
[----:B------:R-:W2:Y:S02]  /*105f0*/  MUFU.EX2 R123, R2 ;  /* 0x00000002007b7308 */ /* 0x000ea40000000800 */
[----:B--2---:R-:W-:Y:S02]  /*10600*/  F2FP.BF16.PACK_AB R147, R123, R3 ;  /* 0x000000037b93723e */ /* 0x004fe400000010ff */
[C---:B------:R-:W-:Y:S02]  /*10610*/  IADD3 R2, R176.reuse, R0, RZ ;  /* 0x00000000b0027210 */ /* 0x040fe40007ffe0ff */
[----:B------:R-:W-:Y:S03]  /*10620*/  IADD3 R3, R176, R105, RZ ;  /* 0x00000069b0037210 */ /* 0x000fe60007ffe0ff */
        /* <DEDUP_REMOVED lines=36> */
[----:B------:R1:W-:Y:S01]  /*10870*/  MUFU.EX2 R121, R112 ;  /* 0x0000007000797308 */ /* 0x0003e20000000800 */
[----:B------:R-:W-:Y:S03]  /*10880*/  FADD.FTZ R113, R120, R159 ;  /* 0x0000009f78717221 */ /* 0x000fe60000010000 */
[----:B------:R-:W-:Y:S01]  /*10890*/  F2FP.BF16.PACK_AB R114, R166, R167 ;  /* 0x000000a7a672723e */ /* 0x000fe200000010ff */
[----:B------:R-:W-:Y:S04]  /*108a0*/  FADD.FTZ R129, R122, R113 ;  /* 0x000000717a817221 */ /* 0x000fe80000010000 */
[--C-:B-1----:R-:W-:Y:S02]  /*108b0*/  FFMA.FTZ R112, R156, c[0x0][0x2d0], -R148.reuse ;  /* 0x0000b4009c707a23 */ /* 0x102fe40000010894 */
[----:B------:R-:W-:Y:S10]  /*108c0*/  MUFU.EX2 R156, R192 ;  /* 0x000000c0009c7308 */ /* 0x000ff40000000800 */
[----:B------:R1:W2:Y:S02]  /*108d0*/  MUFU.EX2 R128, R112 ;  /* 0x0000007000807308 */ /* 0x0002a40000000800 */
[--C-:B-1----:R-:W-:Y:S01]  /*108e0*/  FFMA.FTZ R112, R155, c[0x0][0x2d0], -R148.reuse ;  /* 0x0000b4009b707a23 */ /* 0x102fe20000010894 */
[----:B--2---:R-:W-:Y:S07]  /*108f0*/  F2FP.BF16.PACK_AB R113, R128, R121 ;  /* 0x000000798071723e */ /* 0x004fee00000010ff */
[----:B------:R-:W-:Y:S10]  /*10900*/  MUFU.EX2 R155, R193 ;  /* 0x000000c1009b7308 */ /* 0x000ff40000000800 */
[----:B------:R1:W-:Y:S02]  /*10910*/  MUFU.EX2 R124, R112 ;  /* 0x00000070007c7308 */ /* 0x0003e40000000800 */
[--C-:B-1----:R-:W-:Y:S08]  /*10920*/  FFMA.FTZ R112, R154, c[0x0][0x2d0], -R148.reuse ;  /* 0x0000b4009a707a23 */ /* 0x102ff00000010894 */
[----:B------:R-:W1:Y:S10]  /*10930*/  MUFU.EX2 R154, R194 ;  /* 0x000000c2009a7308 */ /* 0x000e740000000800 */
[----:B------:R2:W3:Y:S01]  /*10940*/  MUFU.EX2 R130, R112 ;  /* 0x0000007000827308 */ /* 0x0004e20000000800 */
[----:B-1----:R-:W-:Y:S02]  /*10950*/  F2FP.BF16.PACK_AB R144, R155, R154 ;  /* 0x0000009a9b90723e */ /* 0x002fe400000010ff */
[----:B--2---:R-:W-:Y:S01]  /*10960*/  F2FP.BF16.PACK_AB R112, R122, R120 ;  /* 0x000000787a70723e */ /* 0x004fe200000010ff */
[--C-:B------:R-:W-:Y:S01]  /*10970*/  FFMA.FTZ R120, R153, c[0x0][0x2d0], -R148.reuse ;  /* 0x0000b40099787a23 */ /* 0x100fe20000010894 */
[----:B---3--:R-:W-:Y:S05]  /*10980*/  F2FP.BF16.PACK_AB R115, R130, R124 ;  /* 0x0000007c8273723e */ /* 0x008fea00000010ff */
[----:B------:R1:W-:Y:S02]  /*10990*/  MUFU.EX2 R125, R120 ;  /* 0x00000078007d7308 */ /* 0x0003e40000000800 */
[C---:B------:R-:W-:Y:S08]  /*109a0*/  HMMA.16816.F32.BF16 R4, R112.reuse, R116, R4 ;  /* 0x000000747004723c */ /* 0x040ff00000041804 */
[C---:B------:R-:W-:Y:S01]  /*109b0*/  HMMA.16816.F32.BF16 R12, R112.reuse, R118, R12 ;  /* 0x00000076700c723c */ /* 0x040fe2000004180c */
[----:B------:R-:W2:Y:S03]  /*109c0*/  LDSM.16.MT88.4 R116, [R2+0x800] ;  /* 0x000800000274783b */ /* 0x000ea60000004200 */
[--C-:B-1----:R-:W-:Y:S04]  /*109d0*/  FFMA.FTZ R120, R152, c[0x0][0x2d0], -R148.reuse ;  /* 0x0000b40098787a23 */ /* 0x102fe80000010894 */
[----:B------:R-:W1:Y:S01]  /*109e0*/  MUFU.EX2 R127, R120 ;  /* 0x00000078007f7308 */ /* 0x000e620000000800 */
        /* <DEDUP_REMOVED lines=31> */
[--C-:B------:R-:W-:Y:S01]  /*10be0*/  FFMA.FTZ R116, R158, c[0x0][0x2d0], -R148.reuse ;  /* 0x0000b4009e747a23 */ /* 0x100fe20000010894 */
[----:B------:R-:W-:Y:S01]  /*10bf0*/  HMMA.16816.F32.BF16 R100, R112, R118, R100 ;  /* 0x000000767064723c */ /* 0x000fe20000041864 */
[----:B------:R-:W2:Y:S06]  /*10c00*/  MUFU.EX2 R158, R191 ;  /* 0x000000bf009e7308 */ /* 0x000eac0000000800 */
[----:B------:R-:W-:Y:S01]  /*10c10*/  FFMA.FTZ R112, R151, c[0x0][0x2d0], -R148 ;  /* 0x0000b40097707a23 */ /* 0x000fe20000010894 */
[----:B------:R-:W-:Y:S01]  /*10c20*/  F2FP.BF16.PACK_AB R114, R185, R134 ;  /* 0x00000086b972723e */ /* 0x000fe200000010ff */
[----:B------:R-:W-:Y:S02]  /*10c30*/  FADD.FTZ R113, R167, R129 ;  /* 0x00000081a7717221 */ /* 0x000fe40000010000 */
[----:B------:R3:W-:Y:S02]  /*10c40*/  MUFU.EX2 R126, R116 ;  /* 0x00000074007e7308 */ /* 0x0007e40000000800 */
[----:B------:R-:W-:Y:S01]  /*10c50*/  FADD.FTZ R129, R166, R113 ;  /* 0x00000071a6817221 */ /* 0x000fe20000010000 */
[----:B-1----:R-:W-:Y:S07]  /*10c60*/  F2FP.BF16.PACK_AB R113, R127, R125 ;  /* 0x0000007d7f71723e */ /* 0x002fee00000010ff */
[----:B------:R1:W4:Y:S01]  /*10c70*/  MUFU.EX2 R153, R112 ;  /* 0x0000007000997308 */ /* 0x0003220000000800 */
[----:B--2---:R-:W-:Y:S01]  /*10c80*/  F2FP.BF16.PACK_AB R146, R158, R156 ;  /* 0x0000009c9e92723e */ /* 0x004fe200000010ff */
[----:B---3--:R-:W2:Y:S01]  /*10c90*/  LDSM.16.MT88.4 R116, [R0+0x1000] ;  /* 0x001000000074783b */ /* 0x008ea20000004200 */
[----:B-1----:R-:W-:Y:S01]  /*10ca0*/  FADD.FTZ R112, R123, R131 ;  /* 0x000000837b707221 */ /* 0x002fe20000010000 */
[----:B----4-:R-:W-:Y:S03]  /*10cb0*/  F2FP.BF16.PACK_AB R115, R153, R126 ;  /* 0x0000007e9973723e */ /* 0x010fe600000010ff */
[----:B------:R-:W-:Y:S03]  /*10cc0*/  FADD.FTZ R112, R121, R112 ;  /* 0x0000007079707221 */ /* 0x000fe60000010000 */
[----:B------:R-:W1:Y:S01]  /*10cd0*/  LDSM.16.MT88.4 R120, [R2+0x1000] ;  /* 0x001000000278783b */ /* 0x000e620000004200 */
[----:B------:R-:W-:Y:S04]  /*10ce0*/  FADD.FTZ R112, R128, R112 ;  /* 0x0000007080707221 */ /* 0x000fe80000010000 */
[----:B------:R-:W-:Y:S01]  /*10cf0*/  FADD.FTZ R128, R124, R112 ;  /* 0x000000707c807221 */ /* 0x000fe20000010000 */
[----:B------:R-:W-:Y:S01]  /*10d00*/  F2FP.BF16.PACK_AB R112, R133, R132 ;  /* 0x000000848570723e */ /* 0x000fe200000010ff */
[----:B------:R-:W-:Y:S04]  /*10d10*/  FFMA.FTZ R124, R161, c[0x0][0x2d0], -R148 ;  /* 0x0000b400a17c7a23 */ /* 0x000fe80000010894 */
[----:B------:R3:W-:Y:S02]  /*10d20*/  MUFU.EX2 R151, R124 ;  /* 0x0000007c00977308 */ /* 0x0007e40000000800 */
[C---:B--2---:R-:W-:Y:S08]  /*10d30*/  HMMA.16816.F32.BF16 R4, R112.reuse, R116, R4 ;  /* 0x000000747004723c */ /* 0x044ff00000041804 */
[C---:B------:R-:W-:Y:S01]  /*10d40*/  HMMA.16816.F32.BF16 R12, R112.reuse, R118, R12 ;  /* 0x00000076700c723c */ /* 0x040fe2000004180c */
[----:B------:R-:W2:Y:S03]  /*10d50*/  LDSM.16.MT88.4 R116, [R105+0x1000] ;  /* 0x001000006974783b */ /* 0x000ea60000004200 */
[----:B---3--:R-:W-:Y:S04]  /*10d60*/  FADD.FTZ R124, R132, R129 ;  /* 0x00000081847c7221 */ /* 0x008fe80000010000 */
[C---:B-1----:R-:W-:Y:S04]  /*10d70*/  HMMA.16816.F32.BF16 R16, R112.reuse, R120, R16 ;  /* 0x000000787010723c */ /* 0x042fe80000041810 */
[----:B------:R-:W-:Y:S04]  /*10d80*/  FADD.FTZ R124, R133, R124 ;  /* 0x0000007c857c7221 */ /* 0x000fe80000010000 */
[C---:B------:R-:W-:Y:S01]  /*10d90*/  HMMA.16816.F32.BF16 R20, R112.reuse, R122, R20 ;  /* 0x0000007a7014723c */ /* 0x040fe20000041814 */
[----:B------:R-:W1:Y:S03]  /*10da0*/  LDSM.16.MT88.4 R120, [R3+0x1000] ;  /* 0x001000000378783b */ /* 0x000e660000004200 */
[----:B------:R-:W-:Y:S04]  /*10db0*/  FADD.FTZ R152, R134, R124 ;  /* 0x0000007c86987221 */ /* 0x000fe80000010000 */
        /* <DEDUP_REMOVED lines=24> */
[C---:B--2---:R-:W-:Y:S07]  /*10f40*/  HMMA.16816.F32.BF16 R88, R112.reuse, R116, R88 ;  /* 0x000000747058723c */ /* 0x044fee0000041858 */
[----:B------:R-:W-:Y:S01]  /*10f50*/  FFMA.FTZ R116, R162, c[0x0][0x2d0], -R148 ;  /* 0x0000b400a2747a23 */ /* 0x000fe20000010894 */
[C---:B------:R-:W-:Y:S03]  /*10f60*/  HMMA.16816.F32.BF16 R92, R112.reuse, R118, R92 ;  /* 0x00000076705c723c */ /* 0x040fe6000004185c */
[----:B------:R2:W3:Y:S01]  /*10f70*/  MUFU.EX2 R150, R116 ;  /* 0x0000007400967308 */ /* 0x0004e20000000800 */
[----:B------:R-:W-:Y:S02]  /*10f80*/  FADD.FTZ R117, R130, R128 ;  /* 0x0000008082757221 */ /* 0x000fe40000010000 */
[----:B------:R-:W4:Y:S02]  /*10f90*/  LDSM.16.MT88.4 R128, [R2+0x1800] ;  /* 0x001800000280783b */ /* 0x000f240000004200 */
[C---:B-1----:R-:W-:Y:S08]  /*10fa0*/  HMMA.16816.F32.BF16 R96, R112.reuse, R120, R96 ;  /* 0x000000787060723c */ /* 0x042ff00000041860 */
[----:B------:R-:W-:Y:S01]  /*10fb0*/  HMMA.16816.F32.BF16 R100, R112, R122, R100 ;  /* 0x0000007a7064723c */ /* 0x000fe20000041864 */
[----:B------:R-:W-:Y:S03]  /*10fc0*/  LDSM.16.MT88.4 R112, [R3+0x1800] ;  /* 0x001800000370783b */ /* 0x000fe60000004200 */
[--C-:B--2---:R-:W-:Y:S01]  /*10fd0*/  FFMA.FTZ R116, R160, c[0x0][0x2d0], -R148.reuse ;  /* 0x0000b400a0747a23 */ /* 0x104fe20000010894 */
[----:B---3--:R-:W-:Y:S01]  /*10fe0*/  F2FP.BF16.PACK_AB R145, R150, R151 ;  /* 0x000000979691723e */ /* 0x008fe200000010ff */
[----:B------:R-:W-:Y:S02]  /*10ff0*/  FFMA.FTZ R148, R104, c[0x0][0x2d0], -R148 ;  /* 0x0000b40068947a23 */ /* 0x000fe40000010894 */
[----:B------:R1:W-:Y:S01]  /*11000*/  MUFU.EX2 R149, R116 ;  /* 0x0000007400957308 */ /* 0x0003e20000000800 */
[----:B------:R-:W-:Y:S04]  /*11010*/  FADD.FTZ R104, R125, R117 ;  /* 0x000000757d687221 */ /* 0x000fe80000010000 */
[----:B------:R-:W-:Y:S04]  /*11020*/  FADD.FTZ R104, R127, R104 ;  /* 0x000000687f687221 */ /* 0x000fe80000010000 */
[----:B------:R-:W-:Y:S01]  /*11030*/  FADD.FTZ R104, R126, R104 ;  /* 0x000000687e687221 */ /* 0x000fe20000010000 */
        /* <DEDUP_REMOVED lines=10> */
[----:B------:R5:W-:Y:S07]  /*110e0*/  LDSM.16.MT88.4 R20, [R2+0x5800] ;  /* 0x005800000214783b */ /* 0x000bee0000004200 */
[C---:B-1----:R-:W-:Y:S01]  /*110f0*/  HMMA.16816.F32.BF16 R124, R144.reuse, R116, R24 ;  /* 0x00000074907c723c */ /* 0x042fe20000041818 */
[----:B------:R-:W-:Y:S07]  /*11100*/  LDSM.16.MT88.4 R24, [R105+0x5800] ;  /* 0x005800006918783b */ /* 0x000fee0000004200 */
[C---:B------:R-:W-:Y:S08]  /*11110*/  HMMA.16816.F32.BF16 R120, R144.reuse, R118, R28 ;  /* 0x000000769078723c */ /* 0x040ff0000004181c */
[C---:B------:R-:W-:Y:S04]  /*11120*/  HMMA.16816.F32.BF16 R116, R144.reuse, R112, R32 ;  /* 0x000000709074723c */ /* 0x040fe80000041820 */
[----:B-----5:R-:W-:Y:S04]  /*11130*/  FADD.FTZ R2, R185, R152 ;  /* 0x00000098b9027221 */ /* 0x020fe80000010000 */
[C---:B------:R-:W-:Y:S04]  /*11140*/  HMMA.16816.F32.BF16 R112, R144.reuse, R114, R36 ;  /* 0x000000729070723c */ /* 0x040fe80000041824 */
[----:B------:R-:W-:Y:S04]  /*11150*/  FADD.FTZ R2, R154, R2 ;  /* 0x000000029a027221 */ /* 0x000fe80000010000 */
        /* <DEDUP_REMOVED lines=31> */
[----:B------:R-:W-:Y:S01]  /*11350*/  IMAD.MOV.U32 R183, RZ, RZ, RZ ;  /* 0x000000ffffb77224 */ /* 0x000fe200078e00ff */
[----:B------:R-:W-:Y:S01]  /*11360*/  ISETP.NE.AND P0, PT, R248, c[0x0][0x2b8], PT ;  /* 0x0000ae00f8007a0c */ /* 0x000fe20003f05270 */
[----:B------:R-:W-:Y:S01]  /*11370*/  IMAD R6, R189, 0x3000, R228 ;  /* 0x00003000bd067824 */ /* 0x000fe200078e02e4 */
[----:B------:R-:W-:Y:S04]  /*11380*/  IADD3 R2, R199, R157, R215 ;  /* 0x0000009dc7027210 */ /* 0x000fe80007ffe0d7 */
[----:B------:R-:W-:Y:S05]  /*11390*/  IADD3 R2, R2, -0x80, RZ ;  /* 0xffffff8002027810 */ /* 0x000fea0007ffe0ff */
        /* <DEDUP_REMOVED lines=19> */
[----:B------:R-:W-:Y:S01]  /*114d0*/  IMAD R4, R183, c[0x0][0x1f4], R4 ;  /* 0x00007d00b7047a24 */ /* 0x000fe200078e0204 */
[----:B------:R-:W-:Y:S04]  /*114e0*/  LEA R18, P0, R0, c[0x0][0x1c8], 0x1 ;  /* 0x0000720000127a11 */ /* 0x000fe800078008ff */
[----:B------:R-:W-:Y:S04]  /*114f0*/  IADD3.X R5, R222, R3, R4, P1, !PT ;  /* 0x00000003de057210 */ /* 0x000fe80000ffe404 */
[----:B------:R-:W-:Y:S01]  /*11500*/  LEA.HI.X R5, R0, c[0x0][0x1cc], R5, 0x1, P0 ;  /* 0x0000730000057a11 */ /* 0x000fe200000f0c05 */
[----:B------:R-:W-:-:S05]  /*11510*/  BRA.DIV ~URZ, `(.L_x_2359) ;  /* 0x0000d9427f007947 */ /* 0x000fca000b800000 */
[----:B------:R1:W2:Y:S02]  /*11520*/  SHFL.IDX PT, R4, R5, RZ, 0x181f ;  /* 0x00181fff05047589 */ /* 0x0002a400000e0000 */
.L_x_2476:
[----:B------:R-:W-:-:S05]  /*11530*/  BRA.DIV ~URZ, `(.L_x_2360) ;  /* 0x0000d9a27f007947 */ /* 0x000fca000b800000 */
[----:B------:R-:W3:Y:S01]  /*11540*/  SHFL.IDX PT, R2, R18, RZ, 0x181f ;  /* 0x00181fff12027589 */ /* 0x000ee200000e0000 */
[----:B------:R-:W-:Y:S01]  /*11550*/  IMAD.SHL.U32 R20, R190, 0x2, RZ ;  /* 0x00000002be147824 */ /* 0x000fe200078e00ff */
[----:B------:R-:W-:Y:S01]  /*11560*/  SHF.R.S32.HI R3, RZ, 0x1f, R190 ;  /* 0x0000001fff037819 */ /* 0x000fe200000114be */
[C---:B------:R-:W-:Y:S01]  /*11570*/  IMAD.SHL.U32 R15, R198.reuse, 0x2, RZ ;  /* 0x00000002c60f7824 */ /* 0x040fe200078e00ff */
[----:B------:R-:W-:Y:S01]  /*11580*/  SHF.L.U64.HI R19, R198, 0x1, R209 ;  /* 0x00000001c6137819 */ /* 0x000fe200000102d1 */
[----:B------:R-:W-:Y:S01]  /*11590*/  IMAD.SHL.U32 R0, R6, 0x2, RZ ;  /* 0x0000000206007824 */ /* 0x000fe200078e00ff */
[----:B------:R-:W-:Y:S01]  /*115a0*/  SHF.L.U64.HI R21, R190, 0x1, R3 ;  /* 0x00000001be157819 */ /* 0x000fe20000010203 */
[C---:B------:R-:W-:Y:S01]  /*115b0*/  IMAD.SHL.U32 R17, R197.reuse, 0x2, RZ ;  /* 0x00000002c5117824 */ /* 0x040fe200078e00ff */
[----:B------:R-:W-:Y:S02]  /*115c0*/  SHF.L.U64.HI R16, R197, 0x1, R208 ;  /* 0x00000001c5107819 */ /* 0x000fe400000102d0 */
[----:B------:R-:W-:Y:S02]  /*115d0*/  SEL R14, RZ, 0x10, P4 ;  /* 0x00000010ff0e7807 */ /* 0x000fe40002000000 */
[----:B---3--:R-:W-:Y:S05]  /*115e0*/  IADD3 R12, P0, R2, R20, RZ ;  /* 0x00000014020c7210 */ /* 0x008fea0007f1e0ff */
[----:B--2---:R-:W-:Y:S01]  /*115f0*/  IMAD.X R13, R4, 0x1, R21, P0 ;  /* 0x00000001040d7824 */ /* 0x004fe200000e0615 */
[----:B------:R-:W-:Y:S04]  /*11600*/  IADD3 R6, P0, R2, R15, RZ ;  /* 0x0000000f02067210 */ /* 0x000fe80007f1e0ff */
[----:B------:R-:W-:Y:S01]  /*11610*/  @!PT LDS RZ, [RZ] ;  /* 0x00000000fffff984 */ /* 0x000fe20000000800 */
[----:B------:R-:W-:Y:S01]  /*11620*/  @!PT LDS RZ, [RZ] ;  /* 0x00000000fffff984 */ /* 0x000fe20000000800 */
[----:B------:R2:W-:Y:S01]  /*11630*/  LDGSTS.E.BYPASS.LTC128B.128 [R0+0xc100], [R12.64], !P5 ;  /* 0x0c1000000c007fae */ /* 0x0005e2000e901d4a */
[----:B------:R-:W-:Y:S05]  /*11640*/  IMAD.X R7, R4, 0x1, R19, P0 ;  /* 0x0000000104077824 */ /* 0x000fea00000e0613 */
[----:B------:R3:W-:Y:S02]  /*11650*/  LDGSTS.E.BYPASS.LTC128B.128 [R0+0xe100], [R6.64], !P4 ;  /* 0x0e10000006007fae */ /* 0x0007e4000e101d4a */
[----:B---3--:R-:W-:Y:S02]  /*11660*/  IADD3 R6, P0, R2, R17, RZ ;  /* 0x0000001102067210 */ /* 0x008fe40007f1e0ff */
[----:B------:R-:W3:Y:S03]  /*11670*/  SHFL.IDX PT, R2, R18, 0x1, 0x181f ;  /* 0x00381f0012027f89 */ /* 0x000ee600000e0000 */
[----:B------:R-:W-:Y:S02]  /*11680*/  IMAD.X R7, R4, 0x1, R16, P0 ;  /* 0x0000000104077824 */ /* 0x000fe400000e0610 */
[----:B------:R4:W1:Y:S04]  /*11690*/  SHFL.IDX PT, R4, R5, 0x1, 0x181f ;  /* 0x00381f0005047f89 */ /* 0x00086800000e0000 */
[----:B------:R2:W-:Y:S04]  /*116a0*/  LDGSTS.E.BYPASS.LTC128B.128 [R0+0x10100], [R6.64], !P6 ;  /* 0x1010000006007fae */ /* 0x0005e8000f101d4a */
[----:B-1--4-:R2:W5:Y:S02]  /*116b0*/  LDL R5, [R1+0xd0] ;  /* 0x0000d00001057983 */ /* 0x0125640000100800 */
.L_x_2477:
[----:B--23--:R-:W-:Y:S02]  /*116c0*/  IADD3 R12, -R14, 0x10, RZ ;  /* 0x000000100e0c7810 */ /* 0x00cfe40007ffe1ff */
[C---:B-----5:R-:W-:Y:S02]  /*116d0*/  IADD3 R6, -R5.reuse, 0x10, RZ ;  /* 0x0000001005067810 */ /* 0x060fe40007ffe1ff */
[----:B------:R-:W-:Y:S02]  /*116e0*/  LOP3.LUT R12, R12, 0xf, RZ, 0xc0, !PT ;  /* 0x0000000f0c0c7812 */ /* 0x000fe400078ec0ff */
[----:B------:R-:W-:Y:S02]  /*116f0*/  LOP3.LUT R6, R6, 0xf, RZ, 0xc0, !PT ;  /* 0x0000000f06067812 */ /* 0x000fe400078ec0ff */
[----:B------:R-:W-:Y:S04]  /*11700*/  IADD3 R12, P1, P0, R12, R2, R15 ;  /* 0x000000020c0c7210 */ /* 0x000fe8000783e00f */
[----:B------:R-:W-:Y:S02]  /*11710*/  IADD3.X R13, RZ, R4, R19, P1, P0 ;  /* 0x00000004ff0d7210 */ /* 0x000fe40000fe0413 */
[----:B------:R-:W-:Y:S04]  /*11720*/  IADD3 R6, P1, P0, R6, R2, R17 ;  /* 0x0000000206067210 */ /* 0x000fe8000783e011 */
[----:B------:R-:W-:Y:S02]  /*11730*/  IADD3.X R7, RZ, R4, R16, P1, P0 ;  /* 0x00000004ff077210 */ /* 0x000fe40000fe0410 */
[----:B------:R-:W-:Y:S02]  /*11740*/  IADD3 R2, P0, R2, R20, RZ ;  /* 0x0000001402027210 */ /* 0x000fe40007f1e0ff */
[----:B------:R-:W-:Y:S03]  /*11750*/  ISETP.NE.U32.AND P1, PT, R14, RZ, PT ;  /* 0x000000ff0e00720c */ /* 0x000fe60003f25070 */
[----:B------:R-:W-:Y:S01]  /*11760*/  IMAD.X R3, R4, 0x1, R21, P0 ;  /* 0x0000000104037824 */ /* 0x000fe200000e0615 */
[----:B------:R-:W-:Y:S04]  /*11770*/  ISETP.NE.U32.AND P0, PT, R5, RZ, PT ;  /* 0x000000ff0500720c */ /* 0x000fe80003f05070 */
[----:B------:R-:W-:Y:S01]  /*11780*/  @!PT LDS RZ, [RZ] ;  /* 0x00000000fffff984 */ /* 0x000fe20000000800 */
[----:B------:R-:W-:Y:S01]  /*11790*/  @!PT LDS RZ, [RZ] ;  /* 0x00000000fffff984 */ /* 0x000fe20000000800 */
[----:B------:R-:W-:Y:S01]  /*117a0*/  @!PT LDS RZ, [RZ] ;  /* 0x00000000fffff984 */ /* 0x000fe20000000800 */
[----:B------:R1:W-:Y:S05]  /*117b0*/  LDGSTS.E.BYPASS.LTC128B.128 [R0+0xd100], [R2.64], !P5 ;  /* 0x0d10000002007fae */ /* 0x0003ea000e901d4a */
[----:B------:R1:W-:Y:S04]  /*117c0*/  LDGSTS.E.BYPASS.LTC128B.128.ZFILL [R0+0xf100], [R12.64], P1 ;  /* 0x0f1000000c007fae */ /* 0x0003e80008941d4a */
[----:B------:R1:W-:Y:S02]  /*117d0*/  LDGSTS.E.BYPASS.LTC128B.128.ZFILL [R0+0x11100], [R6.64], P0 ;  /* 0x1110000006007fae */ /* 0x0003e40008141d4a */
.L_x_2358:
[----:B------:R-:W-:Y:S05]  /*117e0*/  BSYNC B0 ;  /* 0x0000000000007941 */ /* 0x000fea0003800000 */
.L_x_2357:
[C---:B------:R-:W-:Y:S01]  /*117f0*/  ISETP.GT.AND P0, PT, R180.reuse, R210, PT ;  /* 0x000000d2b400720c */ /* 0x040fe20003f04270 */
        /* <DEDUP_REMOVED lines=8> */
[----:B------:R-:W-:-:S05]  /*11880*/  @P0 BRA `(.L_x_2361) ;  /* 0xffffc38000000947 */ /* 0x000fca000383ffff */
[----:B------:R-:W2:Y:S01]  /*11890*/  LDL R4, [R1+0x4] ;  /* 0x0000040001047983 */ /* 0x000ea20000100800 */
[----:B------:R-:W-:Y:S01]  /*118a0*/  IMAD.MOV.U32 R105, RZ, RZ, R8 ;  /* 0x000000ffff697224 */ /* 0x000fe200078e0008 */
[----:B------:R-:W-:Y:S01]  /*118b0*/  MOV R180, R0 ;  /* 0x0000000000b47202 */ /* 0x000fe20000000f00 */
[----:B------:R-:W-:Y:S01]  /*118c0*/  IMAD.MOV.U32 R104, RZ, RZ, R9 ;  /* 0x000000ffff687224 */ /* 0x000fe200078e0009 */
[----:B--2---:R-:W-:-:S02]  /*118d0*/  SHF.L.U32 R4, R4, 0x7, RZ ;  /* 0x0000000704047819 */ /* 0x004fc400000006ff */
.L_x_2344:
[----:B------:R-:W2:Y:S04]  /*118e0*/  LDL R2, [R1+0x64] ;  /* 0x0000640001027983 */ /* 0x000ea80000100800 */
[----:B------:R-:W3:Y:S01]  /*118f0*/  LDL R3, [R1+0x58] ;  /* 0x0000580001037983 */ /* 0x000ee20000100800 */
[----:B------:R-:W-:Y:S01]  /*11900*/  IMAD.MOV.U32 R0, RZ, RZ, 0x1 ;  /* 0x00000001ff007424 */ /* 0x000fe200078e00ff */
[----:B------:R-:W-:Y:S01]  /*11910*/  IADD3 R4, R4, 0x7f, RZ ;  /* 0x0000007f04047810 */ /* 0x000fe20007ffe0ff */
[----:B------:R-:W-:-:S03]  /*11920*/  IMAD.MOV.U32 R5, RZ, RZ, c[0x0][0x32c] ;  /* 0x0000cb00ff057624 */ /* 0x000fc600078e00ff */
[----:B------:R-:W-:-:S13]  /*11930*/  ISETP.NE.AND P0, PT, R0, c[0x0][0x2c4], PT ;  /* 0x0000b10000007a0c */ /* 0x000fda0003f05270 */
[----:B------:R-:W-:-:S05]  /*11940*/  @P0 IMAD.HI.U32 R0, R4, c[0x0][0x2c8], RZ ;  /* 0x0000b20004000a27 */ /* 0x000fca00078e00ff */
[----:B------:R-:W-:Y:S02]  /*11950*/  @P0 SHF.R.U32.HI R4, RZ, c[0x0][0x2cc], R0 ;  /* 0x0000b300ff040a19 */ /* 0x000fe40000011600 */
[----:B------:R-:W-:Y:S02]  /*11960*/  ISETP.GE.AND P0, PT, R5, 0x1, PT ;  /* 0x000000010500780c */ /* 0x000fe40003f06270 */
[----:B--2---:R-:W-:-:S05]  /*11970*/  IADD3 R4, R4, 0x1, R2 ;  /* 0x0000000104047810 */ /* 0x004fca0007ffe002 */
[----:B---3--:R-:W-:-:S05]  /*11980*/  IMAD.IADD R3, R4, 0x1, -R3 ;  /* 0x0000000104037824 */ /* 0x008fca00078e0a03 */
[----:B------:R-:W-:Y:S01]  /*11990*/  IADD3 R2, R3, -c[0x0][0x324], RZ ;  /* 0x8000c90003027a10 */ /* 0x000fe20007ffe0ff */
[----:B------:R-:W-:Y:S05]  /*119a0*/  @!P0 BRA `(.L_x_2362) ;  /* 0x0000010000008947 */ /* 0x000fea0003800000 */
[----:B------:R-:W-:Y:S01]  /*119b0*/  MOV R0, R3 ;  /* 0x0000000300007202 */ /* 0x000fe20000000f00 */
[----:B------:R-:W-:Y:S03]  /*119c0*/  BSSY B0, `(.L_x_2363) ;  /* 0x000000c000007945 */ /* 0x000fe60003800000 */
[----:B------:R-:W-:-:S13]  /*119d0*/  ISETP.GT.AND P0, PT, R0, -0x1, PT ;  /* 0xffffffff0000780c */ /* 0x000fda0003f04270 */
[----:B------:R-:W-:Y:S05]  /*119e0*/  @P0 BRA `(.L_x_2364) ;  /* 0x0000006000000947 */ /* 0x000fea0003800000 */
[----:B------:R-:W-:Y:S02]  /*119f0*/  ISETP.NE.AND P0, PT, R5, 0x1, PT ;  /* 0x000000010500780c */ /* 0x000fe40003f05270 */
[----:B------:R-:W-:-:S11]  /*11a00*/  LOP3.LUT R0, RZ, R0, RZ, 0x33, !PT ;  /* 0x00000000ff007212 */ /* 0x000fd600078e33ff */
[----:B------:R-:W-:-:S05]  /*11a10*/  @P0 IMAD.HI.U32 R3, R0, c[0x0][0x330], RZ ;  /* 0x0000cc0000030a27 */ /* 0x000fca00078e00ff */
[----:B------:R-:W-:-:S04]  /*11a20*/  @P0 SHF.R.U32.HI R0, RZ, c[0x0][0x334], R3 ;  /* 0x0000cd00ff000a19 */ /* 0x000fc80000011603 */
[----:B------:R-:W-:Y:S01]  /*11a30*/  LOP3.LUT R0, RZ, R0, RZ, 0x33, !PT ;  /* 0x00000000ff007212 */ /* 0x000fe200078e33ff */
[----:B------:R-:W-:Y:S05]  /*11a40*/  BRA `(.L_x_2365) ;  /* 0x0000003000007947 */ /* 0x000fea0003800000 */
.L_x_2364:
[----:B------:R-:W-:-:S13]  /*11a50*/  ISETP.NE.AND P0, PT, R5, 0x1, PT ;  /* 0x000000010500780c */ /* 0x000fda0003f05270 */
[----:B------:R-:W-:-:S05]  /*11a60*/  @P0 IMAD.HI.U32 R3, R0, c[0x0][0x330], RZ ;  /* 0x0000cc0000030a27 */ /* 0x000fca00078e00ff */
[----:B------:R-:W-:Y:S02]  /*11a70*/  @P0 SHF.R.U32.HI R0, RZ, c[0x0][0x334], R3 ;  /* 0x0000cd00ff000a19 */ /* 0x000fe40000011603 */
.L_x_2365:
[----:B------:R-:W-:Y:S05]  /*11a80*/  BSYNC B0 ;  /* 0x0000000000007941 */ /* 0x000fea0003800000 */
.L_x_2363:
[----:B------:R-:W-:-:S05]  /*11a90*/  IMAD R0, R0, c[0x0][0x32c], RZ ;  /* 0x0000cb0000007a24 */ /* 0x000fca00078e02ff */
[----:B------:R-:W-:-:S04]  /*11aa0*/  IMNMX R2, R2, R0, !PT ;  /* 0x0000000002027217 */ /* 0x000fc80007800200 */
.L_x_2362:
        /* <DEDUP_REMOVED lines=11> */
.L_x_2376:
        /* <DEDUP_REMOVED lines=34> */
.L_x_2478:
[----:B------:R-:W-:-:S05]  /*11d80*/  BRA.DIV ~URZ, `(.L_x_2370) ;  /* 0x0000d4827f007947 */ /* 0x000fca000b800000 */
[----:B------:R2:W5:Y:S01]  /*11d90*/  LDL R18, [R1+0xd0] ;  /* 0x0000d00001127983 */ /* 0x0005620000100800 */
[----:B------:R-:W-:Y:S01]  /*11da0*/  IMAD.SHL.U32 R26, R190, 0x2, RZ ;  /* 0x00000002be1a7824 */ /* 0x000fe200078e00ff */
[C---:B------:R-:W-:Y:S01]  /*11db0*/  SHF.L.U64.HI R24, R198.reuse, 0x1, R209 ;  /* 0x00000001c6187819 */ /* 0x040fe200000102d1 */
[----:B------:R-:W-:Y:S01]  /*11dc0*/  IMAD R33, R189, 0x6000, RZ ;  /* 0x00006000bd217824 */ /* 0x000fe200078e02ff */
[----:B------:R-:W4:Y:S01]  /*11dd0*/  SHFL.IDX PT, R2, R19, RZ, 0x181f ;  /* 0x00181fff13027589 */ /* 0x000f2200000e0000 */
[----:B------:R-:W-:Y:S01]  /*11de0*/  SHF.R.S32.HI R3, RZ, 0x1f, R190 ;  /* 0x0000001fff037819 */ /* 0x000fe200000114be */
[----:B------:R-:W-:Y:S01]  /*11df0*/  IMAD.SHL.U32 R17, R198, 0x2, RZ ;  /* 0x00000002c6117824 */ /* 0x000fe200078e00ff */
[----:B------:R-:W-:Y:S01]  /*11e00*/  SHF.L.U64.HI R27, R197, 0x1, R208 ;  /* 0x00000001c51b7819 */ /* 0x000fe200000102d0 */
[----:B------:R-:W-:Y:S01]  /*11e10*/  IMAD.IADD R4, R203, 0x1, R33 ;  /* 0x00000001cb047824 */ /* 0x000fe200078e0221 */
[----:B------:R-:W-:Y:S01]  /*11e20*/  SHF.L.U64.HI R32, R190, 0x1, R3 ;  /* 0x00000001be207819 */ /* 0x000fe20000010203 */
[----:B------:R-:W-:Y:S01]  /*11e30*/  IMAD.SHL.U32 R25, R197, 0x2, RZ ;  /* 0x00000002c5197824 */ /* 0x000fe200078e00ff */
[C---:B----4-:R-:W-:Y:S05]  /*11e40*/  IADD3 R6, P0, R2.reuse, R26, RZ ;  /* 0x0000001a02067210 */ /* 0x050fea0007f1e0ff */
[C---:B------:R-:W-:Y:S05]  /*11e50*/  IMAD.X R7, R5.reuse, 0x1, R32, P0 ;  /* 0x0000000105077824 */ /* 0x040fea00000e0620 */
[----:B------:R-:W-:Y:S01]  /*11e60*/  @!PT LDS RZ, [RZ] ;  /* 0x00000000fffff984 */ /* 0x000fe20000000800 */
[----:B------:R-:W-:Y:S01]  /*11e70*/  @!PT LDS RZ, [RZ] ;  /* 0x00000000fffff984 */ /* 0x000fe20000000800 */
[----:B------:R4:W-:Y:S02]  /*11e80*/  LDGSTS.E.BYPASS.LTC128B.128 [R4+0x100], [R6.64], !P5 ;  /* 0x0010000006047fae */ /* 0x0009e4000e901d4a */
[C---:B----4-:R-:W-:Y:S05]  /*11e90*/  IADD3 R6, P0, R2.reuse, R17, RZ ;  /* 0x0000001102067210 */ /* 0x050fea0007f1e0ff */
[C---:B------:R-:W-:Y:S05]  /*11ea0*/  IMAD.X R7, R5.reuse, 0x1, R24, P0 ;  /* 0x0000000105077824 */ /* 0x040fea00000e0618 */
[----:B------:R4:W-:Y:S02]  /*11eb0*/  LDGSTS.E.BYPASS.LTC128B.128 [R4+0x2100], [R6.64], !P4 ;  /* 0x0210000006047fae */ /* 0x0009e4000e101d4a */
[----:B----4-:R-:W-:Y:S02]  /*11ec0*/  IADD3 R6, P0, R2, R25, RZ ;  /* 0x0000001902067210 */ /* 0x010fe40007f1e0ff */
[----:B------:R2:W4:Y:S03]  /*11ed0*/  SHFL.IDX PT, R2, R19, 0x1, 0x181f ;  /* 0x00381f0013027f89 */ /* 0x00052600000e0000 */
[----:B------:R-:W-:Y:S02]  /*11ee0*/  IMAD.X R7, R5, 0x1, R27, P0 ;  /* 0x0000000105077824 */ /* 0x000fe400000e061b */
[----:B------:R2:W3:Y:S04]  /*11ef0*/  SHFL.IDX PT, R5, R16, 0x1, 0x181f ;  /* 0x00381f0010057f89 */ /* 0x0004e800000e0000 */
[----:B------:R1:W-:Y:S02]  /*11f00*/  LDGSTS.E.BYPASS.LTC128B.128 [R4+0x4100], [R6.64], !P6 ;  /* 0x0410000006047fae */ /* 0x0003e4000f101d4a */
[----:B-1----:R-:W-:Y:S04]  /*11f10*/  SEL R6, RZ, 0x10, P4 ;  /* 0x00000010ff067807 */ /* 0x002fe80002000000 */
.L_x_2479:
[C---:B--234-:R-:W-:Y:S01]  /*11f20*/  ISETP.NE.U32.AND P2, PT, R6.reuse, RZ, PT ;  /* 0x000000ff0600720c */ /* 0x05cfe20003f45070 */
        /* <DEDUP_REMOVED lines=19> */
.L_x_2368:
[----:B------:R-:W-:Y:S05]  /*12060*/  BSYNC B0 ;  /* 0x0000000000007941 */ /* 0x000fea0003800000 */
.L_x_2367:
[----:B------:R-:W0:Y:S01]  /*12070*/  LDGDEPBAR ;  /* 0x00000000000079af */ /* 0x000e220000000000 */
[----:B------:R-:W-:Y:S01]  /*12080*/  WARPSYNC 0xffffffff ;  /* 0xffffffff00007948 */ /* 0x000fe20003800000 */
[C---:B-1-34-:R-:W-:Y:S03]  /*12090*/  HMMA.16816.F32.BF16 R4, R36.reuse, R12, RZ ;  /* 0x0000000c2404723c */ /* 0x05afe600000418ff */
[----:B------:R-:W-:Y:S01]  /*120a0*/  ISETP.GE.AND P0, PT, R189, 0x1, PT ;  /* 0x00000001bd00780c */ /* 0x000fe20003f06270 */
[C-C-:B------:R-:W-:Y:S01]  /*120b0*/  IMAD.IADD R3, R170.reuse, 0x1, R9.reuse ;  /* 0x00000001aa037824 */ /* 0x140fe200078e0209 */
[C---:B------:R-:W-:Y:S01]  /*120c0*/  IADD3 R2, R171.reuse, R9, R170 ;  /* 0x00000009ab027210 */ /* 0x040fe20007ffe0aa */
[----:B------:R-:W-:Y:S02]  /*120d0*/  IMAD.IADD R105, R170, 0x1, R104 ;  /* 0x00000001aa697824 */ /* 0x000fe400078e0268 */
[C---:B------:R-:W-:Y:S08]  /*120e0*/  HMMA.16816.F32.BF16 R12, R36.reuse, R14, RZ ;  /* 0x0000000e240c723c */ /* 0x040ff000000418ff */
        /* <DEDUP_REMOVED lines=28> */
[C---:B------:R-:W-:Y:S07]  /*122b0*/  HMMA.16816.F32.BF16 R32, R144.reuse, R160, R32 ;  /* 0x000000a09020723c */ /* 0x040fee0000041820 */
[----:B------:R-:W-:Y:S01]  /*122c0*/  IMAD.IADD R160, R171, 0x1, R9 ;  /* 0x00000001aba07824 */ /* 0x000fe200078e0209 */
[----:B------:R-:W-:Y:S01]  /*122d0*/  HMMA.16816.F32.BF16 R36, R144, R162, R36 ;  /* 0x000000a29024723c */ /* 0x000fe20000041824 */
[----:B------:R-:W3:Y:S07]  /*122e0*/  LDSM.16.M88.4 R144, [R105+0x800] ;  /* 0x000800006990783b */ /* 0x000eee0000000200 */
        /* <DEDUP_REMOVED lines=41> */
[----:B------:R-:W3:Y:S07]  /*12580*/  LDSM.16.M88.4 R156, [R3+0x3800] ;  /* 0x00380000039c783b */ /* 0x000eee0000000200 */
[C---:B-1----:R-:W-:Y:S08]  /*12590*/  HMMA.16816.F32.BF16 R16, R152.reuse, R144, R16 ;  /* 0x000000909810723c */ /* 0x042ff00000041810 */
[C---:B------:R-:W-:Y:S01]  /*125a0*/  HMMA.16816.F32.BF16 R20, R152.reuse, R146, R20 ;  /* 0x000000929814723c */ /* 0x040fe20000041814 */
[----:B------:R-:W-:Y:S07]  /*125b0*/  LDSM.16.M88.4 R144, [R174+0x4000] ;  /* 0x00400000ae90783b */ /* 0x000fee0000000200 */
[C---:B----4-:R-:W-:Y:S08]  /*125c0*/  HMMA.16816.F32.BF16 R24, R152.reuse, R148, R24 ;  /* 0x000000949818723c */ /* 0x050ff00000041818 */
[C---:B------:R-:W-:Y:S01]  /*125d0*/  HMMA.16816.F32.BF16 R28, R152.reuse, R150, R28 ;  /* 0x00000096981c723c */ /* 0x040fe2000004181c */
[----:B------:R-:W1:Y:S07]  /*125e0*/  LDSM.16.M88.4 R148, [R105+0x2000] ;  /* 0x002000006994783b */ /* 0x000e6e0000000200 */
[C---:B---3--:R-:W-:Y:S08]  /*125f0*/  HMMA.16816.F32.BF16 R32, R152.reuse, R156, R32 ;  /* 0x0000009c9820723c */ /* 0x048ff00000041820 */
        /* <DEDUP_REMOVED lines=28> */
[----:B------:R-:W4:Y:S08]  /*127c0*/  LDSM.16.M88.4 R152, [R160+0x5000] ;  /* 0x00500000a098783b */ /* 0x000f300000000200 */
[----:B------:R-:W5:Y:S01]  /*127d0*/  LDSM.16.M88.4 R160, [R160+0x5800] ;  /* 0x00580000a0a0783b */ /* 0x000f620000000200 */
        /* <DEDUP_REMOVED lines=9> */
[C---:B-----5:R-:W-:Y:S08]  /*12870*/  HMMA.16816.F32.BF16 R32, R144.reuse, R160, R32 ;  /* 0x000000a09020723c */ /* 0x060ff00000041820 */
        /* <DEDUP_REMOVED lines=32> */
[----:B------:R-:W-:Y:S01]  /*12a80*/  FMUL.FTZ R22, R22, c[0x0][0x320] ;  /* 0x0000c80016167a20 */ /* 0x000fe20000410000 */
[----:B-12---:R-:W-:Y:S01]  /*12a90*/  FMNMX.FTZ R104, R152, R0, !PT ;  /* 0x0000000098687209 */ /* 0x006fe20007810000 */
[----:B------:R-:W-:Y:S02]  /*12aa0*/  FMUL.FTZ R16, R16, c[0x0][0x320] ;  /* 0x0000c80010107a20 */ /* 0x000fe40000410000 */
[----:B------:R-:W-:Y:S02]  /*12ab0*/  FMUL.FTZ R20, R20, c[0x0][0x320] ;  /* 0x0000c80014147a20 */ /* 0x000fe40000410000 */
[----:B------:R-:W-:Y:S01]  /*12ac0*/  FMUL.FTZ R18, R18, c[0x0][0x320] ;  /* 0x0000c80012127a20 */ /* 0x000fe20000410000 */
[----:B------:R1:W2:Y:S01]  /*12ad0*/  MUFU.TANH R164, R7 ;  /* 0x0000000700a47308 */ /* 0x0002a20000002400 */
[----:B------:R-:W-:Y:S01]  /*12ae0*/  FMUL.FTZ R23, R23, c[0x0][0x320] ;  /* 0x0000c80017177a20 */ /* 0x000fe20000410000 */
[----:B---3--:R-:W-:Y:S08]  /*12af0*/  FMNMX.FTZ R105, R163, R8, !PT ;  /* 0x00000008a3697209 */ /* 0x008ff00007810000 */
[----:B------:R-:W3:Y:S01]  /*12b00*/  MUFU.TANH R155, R12 ;  /* 0x0000000c009b7308 */ /* 0x000ee20000002400 */
[----:B----4-:R-:W-:Y:S09]  /*12b10*/  FMNMX.FTZ R104, R160, R104, !PT ;  /* 0x00000068a0687209 */ /* 0x010ff20007810000 */
[----:B------:R-:W4:Y:S01]  /*12b20*/  MUFU.TANH R162, R14 ;  /* 0x0000000e00a27308 */ /* 0x000f220000002400 */
[----:B-1----:R-:W1:Y:S01]  /*12b30*/  LDSM.16.M88.4 R4, [R2+0x5000] ;  /* 0x005000000204783b */ /* 0x002e620000000200 */
[----:B--2---:R-:W-:Y:S08]  /*12b40*/  FMNMX.FTZ R105, R164, R105, !PT ;  /* 0x00000069a4697209 */ /* 0x004ff00007810000 */
[----:B------:R-:W2:Y:S01]  /*12b50*/  MUFU.TANH R151, R13 ;  /* 0x0000000d00977308 */ /* 0x000ea20000002400 */
[----:B---3--:R-:W-:Y:S09]  /*12b60*/  FMNMX.FTZ R104, R155, R104, !PT ;  /* 0x000000689b687209 */ /* 0x008ff20007810000 */
[----:B------:R3:W5:Y:S01]  /*12b70*/  MUFU.TANH R161, R15 ;  /* 0x0000000f00a17308 */ /* 0x0007620000002400 */
[----:B----4-:R-:W-:Y:S09]  /*12b80*/  FMNMX.FTZ R105, R162, R105, !PT ;  /* 0x00000069a2697209 */ /* 0x010ff20007810000 */
[----:B------:R4:W-:Y:S01]  /*12b90*/  MUFU.TANH R144, R21 ;  /* 0x0000001500907308 */ /* 0x0009e20000002400 */
[----:B--2---:R-:W-:Y:S09]  /*12ba0*/  FMNMX.FTZ R104, R151, R104, !PT ;  /* 0x0000006897687209 */ /* 0x004ff20007810000 */
[----:B------:R2:W-:Y:S01]  /*12bb0*/  MUFU.TANH R153, R19 ;  /* 0x0000001300997308 */ /* 0x0005e20000002400 */
[----:B---3--:R3:W2:Y:S01]  /*12bc0*/  LDSM.16.M88.4 R12, [R2+0x5800] ;  /* 0x00580000020c783b */ /* 0x0086a20000000200 */
[C---:B-1----:R-:W-:Y:S03]  /*12bd0*/  HMMA.16816.F32.BF16 R24, R156.reuse, R4, R24 ;  /* 0x000000049c18723c */ /* 0x042fe60000041818 */
[----:B-----5:R-:W-:Y:S05]  /*12be0*/  FMNMX.FTZ R105, R161, R105, !PT ;  /* 0x00000069a1697209 */ /* 0x020fea0007810000 */
[----:B------:R1:W-:Y:S01]  /*12bf0*/  MUFU.TANH R147, R17 ;  /* 0x0000001100937308 */ /* 0x0003e20000002400 */
[C---:B------:R-:W-:Y:S09]  /*12c00*/  HMMA.16816.F32.BF16 R28, R156.reuse, R6, R28 ;  /* 0x000000069c1c723c */ /* 0x040ff2000004181c */
[----:B------:R5:W-:Y:S03]  /*12c10*/  MUFU.TANH R150, R22 ;  /* 0x0000001600967308 */ /* 0x000be60000002400 */
[----:B---3--:R-:W-:Y:S03]  /*12c20*/  IADD3 R2, R189, 0x1, RZ ;  /* 0x00000001bd027810 */ /* 0x008fe60007ffe0ff */
[----:B------:R-:W-:Y:S04]  /*12c30*/  FMUL.FTZ R26, R26, c[0x0][0x320] ;  /* 0x0000c8001a1a7a20 */ /* 0x000fe80000410000 */
[----:B------:R3:W3:Y:S01]  /*12c40*/  MUFU.TANH R148, R16 ;  /* 0x0000001000947308 */ /* 0x0006e20000002400 */
[----:B----4-:R-:W-:Y:S01]  /*12c50*/  FMUL.FTZ R21, R24, c[0x0][0x320] ;  /* 0x0000c80018157a20 */ /* 0x010fe20000410000 */
[----:B------:R-:W-:Y:S01]  /*12c60*/  SEL R189, R2, RZ, !P0 ;  /* 0x000000ff02bd7207 */ /* 0x000fe20004000000 */
[----:B--2---:R-:W-:Y:S02]  /*12c70*/  FMUL.FTZ R19, R25, c[0x0][0x320] ;  /* 0x0000c80019137a20 */ /* 0x004fe40000410000 */
[----:B-1----:R-:W-:Y:S05]  /*12c80*/  FMUL.FTZ R17, R28, c[0x0][0x320] ;  /* 0x0000c8001c117a20 */ /* 0x002fea0000410000 */
[----:B------:R1:W-:Y:S01]  /*12c90*/  MUFU.TANH R146, R26 ;  /* 0x0000001a00927308 */ /* 0x0003e20000002400 */
[C---:B------:R-:W-:Y:S03]  /*12ca0*/  HMMA.16816.F32.BF16 R32, R156.reuse, R12, R32 ;  /* 0x0000000c9c20723c */ /* 0x040fe60000041820 */
[----:B-----5:R-:W-:Y:S06]  /*12cb0*/  FMUL.FTZ R22, R30, c[0x0][0x320] ;  /* 0x0000c8001e167a20 */ /* 0x020fec0000410000 */
[----:B------:R-:W2:Y:S01]  /*12cc0*/  MUFU.TANH R145, R20 ;  /* 0x0000001400917308 */ /* 0x000ea20000002400 */
[----:B------:R-:W-:Y:S03]  /*12cd0*/  HMMA.16816.F32.BF16 R36, R156, R14, R36 ;  /* 0x0000000e9c24723c */ /* 0x000fe60000041824 */
[----:B---3--:R-:W-:Y:S01]  /*12ce0*/  FMUL.FTZ R16, R29, c[0x0][0x320] ;  /* 0x0000c8001d107a20 */ /* 0x008fe20000410000 */
[----:B------:R-:W-:Y:S05]  /*12cf0*/  FMNMX.FTZ R104, R148, R104, !PT ;  /* 0x0000006894687209 */ /* 0x000fea0007810000 */
[----:B------:R-:W3:Y:S03]  /*12d00*/  MUFU.TANH R154, R18 ;  /* 0x00000012009a7308 */ /* 0x000ee60000002400 */
[----:B------:R-:W-:Y:S01]  /*12d10*/  FMNMX.FTZ R104, R147, R104, !PT ;  /* 0x0000006893687209 */ /* 0x000fe20007810000 */
[----:B-1----:R-:W-:Y:S02]  /*12d20*/  FMUL.FTZ R26, R27, c[0x0][0x320] ;  /* 0x0000c8001b1a7a20 */ /* 0x002fe40000410000 */
[----:B------:R-:W-:Y:S04]  /*12d30*/  FMUL.FTZ R9, R32, c[0x0][0x320] ;  /* 0x0000c80020097a20 */ /* 0x000fe80000410000 */
[----:B------:R-:W1:Y:S01]  /*12d40*/  MUFU.TANH R149, R23 ;  /* 0x0000001700957308 */ /* 0x000e620000002400 */
[----:B------:R-:W-:Y:S02]  /*12d50*/  FMUL.FTZ R14, R34, c[0x0][0x320] ;  /* 0x0000c800220e7a20 */ /* 0x000fe40000410000 */
[----:B------:R-:W-:Y:S01]  /*12d60*/  FMUL.FTZ R6, R33, c[0x0][0x320] ;  /* 0x0000c80021067a20 */ /* 0x000fe20000410000 */
[----:B--2---:R-:W-:Y:S01]  /*12d70*/  FMNMX.FTZ R104, R145, R104, !PT ;  /* 0x0000006891687209 */ /* 0x004fe20007810000 */
[----:B------:R-:W-:Y:S02]  /*12d80*/  FMUL.FTZ R20, R31, c[0x0][0x320] ;  /* 0x0000c8001f147a20 */ /* 0x000fe40000410000 */
[----:B------:R-:W-:Y:S01]  /*12d90*/  FMUL.FTZ R13, R35, c[0x0][0x320] ;  /* 0x0000c800230d7a20 */ /* 0x000fe20000410000 */
[----:B------:R-:W-:Y:S01]  /*12da0*/  FMNMX.FTZ R104, R144, R104, !PT ;  /* 0x0000006890687209 */ /* 0x000fe20007810000 */
[----:B------:R-:W-:Y:S01]  /*12db0*/  FMUL.FTZ R5, R36, c[0x0][0x320] ;  /* 0x0000c80024057a20 */ /* 0x000fe20000410000 */
[----:B------:R-:W2:Y:S01]  /*12dc0*/  MUFU.TANH R21, R21 ;  /* 0x0000001500157308 */ /* 0x000ea20000002400 */
[----:B------:R-:W-:Y:S02]  /*12dd0*/  FMUL.FTZ R12, R38, c[0x0][0x320] ;  /* 0x0000c800260c7a20 */ /* 0x000fe40000410000 */
[----:B------:R-:W-:Y:S01]  /*12de0*/  FMUL.FTZ R4, R37, c[0x0][0x320] ;  /* 0x0000c80025047a20 */ /* 0x000fe20000410000 */
[----:B---3--:R-:W-:Y:S01]  /*12df0*/  FMNMX.FTZ R105, R154, R105, !PT ;  /* 0x000000699a697209 */ /* 0x008fe20007810000 */
[----:B------:R-:W-:Y:S03]  /*12e00*/  FMUL.FTZ R7, R39, c[0x0][0x320] ;  /* 0x0000c80027077a20 */ /* 0x000fe60000410000 */
[----:B------:R-:W-:Y:S02]  /*12e10*/  FMNMX.FTZ R105, R153, R105, !PT ;  /* 0x0000006999697209 */ /* 0x000fe40007810000 */
[----:B------:R-:W3:Y:S02]  /*12e20*/  MUFU.TANH R19, R19 ;  /* 0x0000001300137308 */ /* 0x000ee40000002400 */
[----:B------:R-:W-:Y:S04]  /*12e30*/  FMNMX.FTZ R105, R150, R105, !PT ;  /* 0x0000006996697209 */ /* 0x000fe80007810000 */
[----:B-1----:R-:W-:Y:S04]  /*12e40*/  FMNMX.FTZ R105, R149, R105, !PT ;  /* 0x0000006995697209 */ /* 0x002fe80007810000 */
[----:B------:R-:W1:Y:S01]  /*12e50*/  MUFU.TANH R26, R26 ;  /* 0x0000001a001a7308 */ /* 0x000e620000002400 */
[----:B------:R-:W-:Y:S02]  /*12e60*/  FMNMX.FTZ R105, R146, R105, !PT ;  /* 0x0000006992697209 */ /* 0x000fe40007810000 */
[----:B--2---:R-:W-:Y:S07]  /*12e70*/  FMNMX.FTZ R104, R21, R104, !PT ;  /* 0x0000006815687209 */ /* 0x004fee0007810000 */
[----:B------:R-:W2:Y:S01]  /*12e80*/  MUFU.TANH R17, R17 ;  /* 0x0000001100117308 */ /* 0x000ea20000002400 */
[----:B---3--:R-:W-:Y:S09]  /*12e90*/  FMNMX.FTZ R104, R19, R104, !PT ;  /* 0x0000006813687209 */ /* 0x008ff20007810000 */
[----:B------:R-:W3:Y:S01]  /*12ea0*/  MUFU.TANH R22, R22 ;  /* 0x0000001600167308 */ /* 0x000ee20000002400 */
[----:B-1----:R-:W-:Y:S09]  /*12eb0*/  FMNMX.FTZ R105, R26, R105, !PT ;  /* 0x000000691a697209 */ /* 0x002ff20007810000 */
[----:B------:R-:W1:Y:S01]  /*12ec0*/  MUFU.TANH R16, R16 ;  /* 0x0000001000107308 */ /* 0x000e620000002400 */
[----:B--2---:R-:W-:Y:S09]  /*12ed0*/  FMNMX.FTZ R104, R17, R104, !PT ;  /* 0x0000006811687209 */ /* 0x004ff20007810000 */
        /* <DEDUP_REMOVED lines=17> */
[----:B--2---:R-:W-:Y:S02]  /*12ff0*/  FMNMX.FTZ R105, R12, R105, !PT ;  /* 0x000000690c697209 */ /* 0x004fe40007810000 */
[----:B---3--:R-:W-:Y:S02]  /*13000*/  FMNMX.FTZ R104, R4, R104, !PT ;  /* 0x0000006804687209 */ /* 0x008fe40007810000 */
[----:B-1----:R-:W-:Y:S01]  /*13010*/  FMNMX.FTZ R105, R7, R105, !PT ;  /* 0x0000006907697209 */ /* 0x002fe20007810000 */
[----:B------:R-:W-:-:S05]  /*13020*/  BRA.DIV ~URZ, `(.L_x_2371) ;  /* 0x0000c4a27f007947 */ /* 0x000fca000b800000 */
[----:B------:R1:W2:Y:S02]  /*13030*/  SHFL.BFLY PT, R2, R104, 0x2, 0x1f ;  /* 0x0c401f0068027f89 */ /* 0x0002a400000e0000 */
.L_x_2480:
[----:B-12---:R-:W-:Y:S01]  /*13040*/  FMNMX.FTZ R104, R104, R2, !PT ;  /* 0x0000000268687209 */ /* 0x006fe20007810000 */
[----:B------:R-:W-:Y:S04]  /*13050*/  DEPBAR.LE SB0, 0x2 ;  /* 0x000080800000791a */ /* 0x000fe80000000000 */
[----:B------:R-:W1:Y:S01]  /*13060*/  SHFL.BFLY PT, R2, R104, 0x1, 0x1f ;  /* 0x0c201f0068027f89 */ /* 0x000e6200000e0000 */
[----:B------:R-:W-:Y:S07]  /*13070*/  BSSY B0, `(.L_x_2372) ;  /* 0x00001c0000007945 */ /* 0x000fee0003800000 */
[----:B------:R-:W-:Y:S01]  /*13080*/  BAR.SYNC.DEFER_BLOCKING 0x0 ;  /* 0x0000000000007b1d */ /* 0x000fe20000010000 */
[----:B-1----:R-:W-:Y:S05]  /*13090*/  FMNMX.FTZ R104, R104, R2, !PT ;  /* 0x0000000268687209 */ /* 0x002fea0007810000 */
[C---:B------:R-:W-:Y:S02]  /*130a0*/  FMUL.FTZ R3, R104.reuse, c[0x0][0x2d0] ;  /* 0x0000b40068037a20 */ /* 0x040fe40000410000 */
[----:B------:R-:W-:Y:S02]  /*130b0*/  FADD.FTZ R0, -R104, R0 ;  /* 0x0000000068007221 */ /* 0x000fe40000010100 */
[--C-:B------:R-:W-:Y:S02]  /*130c0*/  FFMA.FTZ R18, R152, c[0x0][0x2d0], -R3.reuse ;  /* 0x0000b40098127a23 */ /* 0x100fe40000010803 */
[----:B------:R-:W-:Y:S02]  /*130d0*/  FMUL.FTZ R0, R0, c[0x0][0x2d0] ;  /* 0x0000b40000007a20 */ /* 0x000fe40000410000 */
[--C-:B------:R-:W-:Y:S02]  /*130e0*/  FFMA.FTZ R15, R160, c[0x0][0x2d0], -R3.reuse ;  /* 0x0000b400a00f7a23 */ /* 0x100fe40000010803 */
        /* <DEDUP_REMOVED lines=17> */
[C---:B-1----:R-:W-:Y:S01]  /*13200*/  FMUL.FTZ R21, R2.reuse, R129 ;  /* 0x0000008102157220 */ /* 0x042fe20000410000 */
[----:B------:R-:W-:Y:S01]  /*13210*/  MUFU.EX2 R25, R25 ;  /* 0x0000001900197308 */ /* 0x000fe20000000800 */
[C---:B------:R-:W-:Y:S02]  /*13220*/  FMUL.FTZ R36, R2.reuse, R112 ;  /* 0x0000007002247220 */ /* 0x040fe40000410000 */
[C---:B------:R-:W-:Y:S02]  /*13230*/  FMUL.FTZ R37, R2.reuse, R113 ;  /* 0x0000007102257220 */ /* 0x040fe40000410000 */
[C---:B--2---:R-:W-:Y:S02]  /*13240*/  FFMA.FTZ R0, R2.reuse, R195, R18 ;  /* 0x000000c302007223 */ /* 0x044fe40000010012 */
[C---:B------:R-:W-:Y:S02]  /*13250*/  FMUL.FTZ R16, R2.reuse, R132 ;  /* 0x0000008402107220 */ /* 0x040fe40000410000 */
[C---:B------:R-:W-:Y:S01]  /*13260*/  FMUL.FTZ R17, R2.reuse, R133 ;  /* 0x0000008502117220 */ /* 0x040fe20000410000 */
[----:B------:R-:W-:Y:S01]  /*13270*/  MUFU.EX2 R24, R24 ;  /* 0x0000001800187308 */ /* 0x000fe20000000800 */
[C---:B------:R-:W-:Y:S02]  /*13280*/  FMUL.FTZ R28, R2.reuse, R120 ;  /* 0x00000078021c7220 */ /* 0x040fe40000410000 */
[C---:B------:R-:W-:Y:S01]  /*13290*/  FMUL.FTZ R29, R2.reuse, R121 ;  /* 0x00000079021d7220 */ /* 0x040fe20000410000 */
[C---:B---3--:R-:W-:Y:S01]  /*132a0*/  F2FP.BF16.PACK_AB R144, R15.reuse, R18 ;  /* 0x000000120f90723e */ /* 0x048fe200000010ff */
[----:B------:R-:W-:Y:S02]  /*132b0*/  FADD.FTZ R6, R15, R0 ;  /* 0x000000000f067221 */ /* 0x000fe40000010000 */
[----:B------:R-:W1:Y:S01]  /*132c0*/  SHFL.BFLY PT, R0, R105, 0x2, 0x1f ;  /* 0x0c401f0069007f89 */ /* 0x000e6200000e0000 */
[C---:B------:R-:W-:Y:S02]  /*132d0*/  FMUL.FTZ R32, R2.reuse, R116 ;  /* 0x0000007402207220 */ /* 0x040fe40000410000 */
        /* <DEDUP_REMOVED lines=12> */
[----:B------:R-:W-:Y:S01]  /*133a0*/  MUFU.EX2 R117, R157 ;  /* 0x0000009d00757308 */ /* 0x000fe20000000800 */
[----:B-1----:R-:W-:Y:S01]  /*133b0*/  FMNMX.FTZ R105, R105, R0, !PT ;  /* 0x0000000069697209 */ /* 0x002fe20007810000 */
[C---:B------:R-:W-:Y:S02]  /*133c0*/  FMUL.FTZ R57, R2.reuse, R57 ;  /* 0x0000003902397220 */ /* 0x040fe40000410000 */
[C---:B------:R-:W-:Y:S02]  /*133d0*/  FMUL.FTZ R60, R2.reuse, R60 ;  /* 0x0000003c023c7220 */ /* 0x040fe40000410000 */
[----:B------:R-:W1:Y:S01]  /*133e0*/  SHFL.BFLY PT, R0, R105, 0x1, 0x1f ;  /* 0x0c201f0069007f89 */ /* 0x000e6200000e0000 */
[C---:B------:R-:W-:Y:S02]  /*133f0*/  FMUL.FTZ R61, R2.reuse, R61 ;  /* 0x0000003d023d7220 */ /* 0x040fe40000410000 */
[C---:B------:R-:W-:Y:S01]  /*13400*/  FMUL.FTZ R64, R2.reuse, R64 ;  /* 0x0000004002407220 */ /* 0x040fe20000410000 */
[----:B------:R-:W-:Y:S01]  /*13410*/  MUFU.EX2 R121, R181 ;  /* 0x000000b500797308 */ /* 0x000fe20000000800 */
[C---:B------:R-:W-:Y:S02]  /*13420*/  FMUL.FTZ R65, R2.reuse, R65 ;  /* 0x0000004102417220 */ /* 0x040fe40000410000 */
[C---:B------:R-:W-:Y:S01]  /*13430*/  FMUL.FTZ R68, R2.reuse, R68 ;  /* 0x0000004402447220 */ /* 0x040fe20000410000 */
[----:B--2---:R-:W-:Y:S01]  /*13440*/  F2FP.BF16.PACK_AB R116, R27, R23 ;  /* 0x000000171b74723e */ /* 0x004fe200000010ff */
        /* <DEDUP_REMOVED lines=18> */
[----:B------:R-:W-:Y:S01]  /*13570*/  MUFU.EX2 R145, R5 ;  /* 0x0000000500917308 */ /* 0x000fe20000000800 */
[----:B------:R-:W-:Y:S02]  /*13580*/  FMUL.FTZ R0, R0, c[0x0][0x2d0] ;  /* 0x0000b40000007a20 */ /* 0x000fe40000410000 */
        /* <DEDUP_REMOVED lines=10> */
[----:B------:R-:W2:Y:S01]  /*13630*/  MUFU.EX2 R0, R0 ;  /* 0x0000000000007308 */ /* 0x000ea20000000800 */
[--C-:B------:R-:W-:Y:S01]  /*13640*/  FFMA.FTZ R159, R146, c[0x0][0x2d0], -R3.reuse ;  /* 0x0000b400929f7a23 */ /* 0x100fe20000010803 */
[----:B------:R-:W-:Y:S01]  /*13650*/  F2FP.BF16.PACK_AB R146, R24, R25 ;  /* 0x000000191892723e */ /* 0x000fe200000010ff */
[--C-:B------:R-:W-:Y:S02]  /*13660*/  FFMA.FTZ R158, R26, c[0x0][0x2d0], -R3.reuse ;  /* 0x0000b4001a9e7a23 */ /* 0x100fe40000010803 */
[--C-:B------:R-:W-:Y:S02]  /*13670*/  FFMA.FTZ R163, R20, c[0x0][0x2d0], -R3.reuse ;  /* 0x0000b40014a37a23 */ /* 0x100fe40000010803 */
[----:B------:R-:W-:Y:S02]  /*13680*/  FFMA.FTZ R161, R161, c[0x0][0x2d0], -R3 ;  /* 0x0000b400a1a17a23 */ /* 0x000fe40000010803 */
[----:B------:R-:W-:Y:S01]  /*13690*/  FADD.FTZ R3, R25, R6 ;  /* 0x0000000619037221 */ /* 0x000fe20000010000 */
[----:B------:R-:W-:Y:S01]  /*136a0*/  MUFU.EX2 R162, R162 ;  /* 0x000000a200a27308 */ /* 0x000fe20000000800 */
[C---:B------:R-:W-:Y:S02]  /*136b0*/  FMUL.FTZ R12, R2.reuse, R136 ;  /* 0x00000088020c7220 */ /* 0x040fe40000410000 */
[C---:B------:R-:W-:Y:S02]  /*136c0*/  FMUL.FTZ R13, R2.reuse, R137 ;  /* 0x00000089020d7220 */ /* 0x040fe40000410000 */
[C---:B-1----:R-:W-:Y:S02]  /*136d0*/  FMUL.FTZ R4, R2.reuse, R140 ;  /* 0x0000008c02047220 */ /* 0x042fe40000410000 */
        /* <DEDUP_REMOVED lines=12> */
[----:B------:R-:W-:Y:S02]  /*137a0*/  FADD.FTZ R3, R24, R3 ;  /* 0x0000000318037221 */ /* 0x000fe40000010000 */
[----:B------:R-:W-:Y:S01]  /*137b0*/  FMUL.FTZ R24, R2, R124 ;  /* 0x0000007c02187220 */ /* 0x000fe20000410000 */
[----:B------:R-:W-:Y:S01]  /*137c0*/  IADD3 R2, R178, R168, RZ ;  /* 0x000000a8b2027210 */ /* 0x000fe20007ffe0ff */
[----:B------:R-:W-:Y:S01]  /*137d0*/  FADD.FTZ R3, R23, R3 ;  /* 0x0000000317037221 */ /* 0x000fe20000010000 */
[----:B------:R-:W-:Y:S01]  /*137e0*/  MUFU.EX2 R153, R153 ;  /* 0x0000009900997308 */ /* 0x000fe20000000800 */
[----:B--2---:R-:W-:Y:S01]  /*137f0*/  FMUL.FTZ R38, R0, R114 ;  /* 0x0000007200267220 */ /* 0x004fe20000410000 */
[----:B-1----:R-:W-:Y:S01]  /*13800*/  F2FP.BF16.PACK_AB R147, R161, R162 ;  /* 0x000000a2a193723e */ /* 0x002fe200000010ff */
[----:B------:R-:W1:Y:S01]  /*13810*/  LDSM.16.MT88.4 R148, [R2] ;  /* 0x000000000294783b */ /* 0x000e620000004200 */
[----:B------:R-:W-:Y:S01]  /*13820*/  FADD.FTZ R9, R27, R3 ;  /* 0x000000031b097221 */ /* 0x000fe20000010000 */
[----:B------:R-:W-:Y:S01]  /*13830*/  IADD3 R3, R176, R2, RZ ;  /* 0x00000002b0037210 */ /* 0x000fe20007ffe0ff */
[C---:B------:R-:W-:Y:S02]  /*13840*/  FMUL.FTZ R39, R0.reuse, R115 ;  /* 0x0000007300277220 */ /* 0x040fe40000410000 */
[C---:B------:R-:W-:Y:S02]  /*13850*/  FFMA.FTZ R6, R0.reuse, R196, R7 ;  /* 0x000000c400067223 */ /* 0x040fe40000010007 */
[C---:B------:R-:W-:Y:S01]  /*13860*/  FMUL.FTZ R14, R0.reuse, R138 ;  /* 0x0000008a000e7220 */ /* 0x040fe20000410000 */
[----:B------:R-:W2:Y:S01]  /*13870*/  LDSM.16.MT88.4 R112, [R3] ;  /* 0x000000000370783b */ /* 0x000ea20000004200 */
[C---:B------:R-:W-:Y:S01]  /*13880*/  FADD.FTZ R128, R145.reuse, R6 ;  /* 0x0000000691807221 */ /* 0x040fe20000010000 */
[----:B------:R-:W-:Y:S01]  /*13890*/  F2FP.BF16.PACK_AB R145, R145, R7 ;  /* 0x000000079191723e */ /* 0x000fe200000010ff */
[C---:B------:R-:W-:Y:S01]  /*138a0*/  FMUL.FTZ R6, R0.reuse, R142 ;  /* 0x0000008e00067220 */ /* 0x040fe20000410000 */
[----:B------:R-:W-:Y:S01]  /*138b0*/  MUFU.EX2 R152, R152 ;  /* 0x0000009800987308 */ /* 0x000fe20000000800 */
[C---:B------:R-:W-:Y:S02]  /*138c0*/  FMUL.FTZ R7, R0.reuse, R143 ;  /* 0x0000008f00077220 */ /* 0x040fe40000410000 */
[C---:B------:R-:W-:Y:S02]  /*138d0*/  FMUL.FTZ R15, R0.reuse, R139 ;  /* 0x0000008b000f7220 */ /* 0x040fe40000410000 */
[----:B------:R-:W-:Y:S01]  /*138e0*/  LDSM.16.MT88.4 R136, [R2+0x1800] ;  /* 0x001800000288783b */ /* 0x000fe20000004200 */
[C---:B------:R-:W-:Y:S02]  /*138f0*/  FMUL.FTZ R22, R0.reuse, R130 ;  /* 0x0000008200167220 */ /* 0x040fe40000410000 */
[C---:B------:R-:W-:Y:S02]  /*13900*/  FMUL.FTZ R23, R0.reuse, R131 ;  /* 0x0000008300177220 */ /* 0x040fe40000410000 */
[C---:B------:R-:W-:Y:S01]  /*13910*/  FMUL.FTZ R30, R0.reuse, R122 ;  /* 0x0000007a001e7220 */ /* 0x040fe20000410000 */
[----:B------:R-:W3:Y:S01]  /*13920*/  MUFU.EX2 R155, R155 ;  /* 0x0000009b009b7308 */ /* 0x000ee20000000800 */
[C---:B------:R-:W-:Y:S02]  /*13930*/  FMUL.FTZ R31, R0.reuse, R123 ;  /* 0x0000007b001f7220 */ /* 0x040fe40000410000 */
[C---:B------:R-:W-:Y:S02]  /*13940*/  FMUL.FTZ R18, R0.reuse, R134 ;  /* 0x0000008600127220 */ /* 0x040fe40000410000 */
[C---:B------:R-:W-:Y:S02]  /*13950*/  FMUL.FTZ R19, R0.reuse, R135 ;  /* 0x0000008700137220 */ /* 0x040fe40000410000 */
[----:B------:R-:W-:Y:S02]  /*13960*/  FMUL.FTZ R26, R0, R126 ;  /* 0x0000007e001a7220 */ /* 0x000fe40000410000 */
[----:B------:R-:W-:Y:S01]  /*13970*/  FADD.FTZ R126, R162, R128 ;  /* 0x00000080a27e7221 */ /* 0x000fe20000010000 */
[----:B------:R-:W-:Y:S01]  /*13980*/  MUFU.EX2 R125, R166 ;  /* 0x000000a6007d7308 */ /* 0x000fe20000000800 */
[----:B------:R-:W-:Y:S01]  /*13990*/  LDSM.16.MT88.4 R128, [R3+0x1800] ;  /* 0x001800000380783b */ /* 0x000fe20000004200 */
[C---:B------:R-:W-:Y:S02]  /*139a0*/  FMUL.FTZ R27, R0.reuse, R127 ;  /* 0x0000007f001b7220 */ /* 0x040fe40000410000 */
[C---:B------:R-:W-:Y:S02]  /*139b0*/  FMUL.FTZ R34, R0.reuse, R118 ;  /* 0x0000007600227220 */ /* 0x040fe40000410000 */
[C---:B------:R-:W-:Y:S01]  /*139c0*/  FMUL.FTZ R35, R0.reuse, R119 ;  /* 0x0000007700237220 */ /* 0x040fe20000410000 */
[C---:B-1----:R-:W-:Y:S03]  /*139d0*/  HMMA.16816.F32.BF16 R4, R144.reuse, R148, R4 ;  /* 0x000000949004723c */ /* 0x042fe60000041804 */
[----:B------:R-:W1:Y:S02]  /*139e0*/  MUFU.EX2 R118, R156 ;  /* 0x0000009c00767308 */ /* 0x000e640000000800 */
[C---:B------:R-:W-:Y:S01]  /*139f0*/  FMUL.FTZ R42, R0.reuse, R42 ;  /* 0x0000002a002a7220 */ /* 0x040fe20000410000 */
[----:B---3--:R-:W-:Y:S02]  /*13a00*/  F2FP.BF16.PACK_AB R119, R155, R152 ;  /* 0x000000989b77723e */ /* 0x008fe400000010ff */
[C---:B------:R-:W-:Y:S04]  /*13a10*/  HMMA.16816.F32.BF16 R12, R144.reuse, R150, R12 ;  /* 0x00000096900c723c */ /* 0x040fe8000004180c */
[C---:B------:R-:W-:Y:S01]  /*13a20*/  FMUL.FTZ R43, R0.reuse, R43 ;  /* 0x0000002b002b7220 */ /* 0x040fe20000410000 */
[----:B------:R-:W3:Y:S01]  /*13a30*/  MUFU.EX2 R124, R165 ;  /* 0x000000a5007c7308 */ /* 0x000ee20000000800 */
[C---:B------:R-:W-:Y:S02]  /*13a40*/  FMUL.FTZ R46, R0.reuse, R46 ;  /* 0x0000002e002e7220 */ /* 0x040fe40000410000 */
[C---:B--2---:R-:W-:Y:S04]  /*13a50*/  HMMA.16816.F32.BF16 R16, R144.reuse, R112, R16 ;  /* 0x000000709010723c */ /* 0x044fe80000041810 */
[C---:B------:R-:W-:Y:S02]  /*13a60*/  FMUL.FTZ R47, R0.reuse, R47 ;  /* 0x0000002f002f7220 */ /* 0x040fe40000410000 */
[C---:B------:R-:W-:Y:S01]  /*13a70*/  FMUL.FTZ R50, R0.reuse, R50 ;  /* 0x0000003200327220 */ /* 0x040fe20000410000 */
[----:B------:R-:W-:Y:S01]  /*13a80*/  MUFU.EX2 R159, R159 ;  /* 0x0000009f009f7308 */ /* 0x000fe20000000800 */
[C---:B------:R-:W-:Y:S01]  /*13a90*/  HMMA.16816.F32.BF16 R20, R144.reuse, R114, R20 ;  /* 0x000000729014723c */ /* 0x040fe20000041814 */
[----:B------:R-:W2:Y:S03]  /*13aa0*/  LDSM.16.MT88.4 R112, [R8] ;  /* 0x000000000870783b */ /* 0x000ea60000004200 */
[C---:B------:R-:W-:Y:S02]  /*13ab0*/  FMUL.FTZ R51, R0.reuse, R51 ;  /* 0x0000003300337220 */ /* 0x040fe40000410000 */
[C---:B------:R-:W-:Y:S02]  /*13ac0*/  FMUL.FTZ R54, R0.reuse, R54 ;  /* 0x0000003600367220 */ /* 0x040fe40000410000 */
[C---:B------:R-:W-:Y:S01]  /*13ad0*/  FMUL.FTZ R55, R0.reuse, R55 ;  /* 0x0000003700377220 */ /* 0x040fe20000410000 */
[----:B------:R-:W-:Y:S03]  /*13ae0*/  MUFU.EX2 R158, R158 ;  /* 0x0000009e009e7308 */ /* 0x000fe60000000800 */
        /* <DEDUP_REMOVED lines=17> */
[C---:B------:R-:W-:Y:S01]  /*13c00*/  FMUL.FTZ R86, R0.reuse, R86 ;  /* 0x0000005600567220 */ /* 0x040fe20000410000 */
[C---:B--2---:R-:W-:Y:S03]  /*13c10*/  HMMA.16816.F32.BF16 R24, R144.reuse, R112, R24 ;  /* 0x000000709018723c */ /* 0x044fe60000041818 */
[C---:B------:R-:W-:Y:S02]  /*13c20*/  FMUL.FTZ R87, R0.reuse, R87 ;  /* 0x0000005700577220 */ /* 0x040fe40000410000 */
[C---:B------:R-:W-:Y:S02]  /*13c30*/  FMUL.FTZ R90, R0.reuse, R90 ;  /* 0x0000005a005a7220 */ /* 0x040fe40000410000 */
[C---:B------:R-:W-:Y:S01]  /*13c40*/  FMUL.FTZ R91, R0.reuse, R91 ;  /* 0x0000005b005b7220 */ /* 0x040fe20000410000 */
[C---:B------:R-:W-:Y:S01]  /*13c50*/  HMMA.16816.F32.BF16 R28, R144.reuse, R114, R28 ;  /* 0x00000072901c723c */ /* 0x040fe2000004181c */
[----:B------:R-:W2:Y:S03]  /*13c60*/  MUFU.EX2 R150, R182 ;  /* 0x000000b600967308 */ /* 0x000ea60000000800 */
[C---:B------:R-:W-:Y:S02]  /*13c70*/  FMUL.FTZ R94, R0.reuse, R94 ;  /* 0x0000005e005e7220 */ /* 0x040fe40000410000 */
[C---:B------:R-:W-:Y:S02]  /*13c80*/  FMUL.FTZ R95, R0.reuse, R95 ;  /* 0x0000005f005f7220 */ /* 0x040fe40000410000 */
[C---:B------:R-:W-:Y:S03]  /*13c90*/  FMUL.FTZ R98, R0.reuse, R98 ;  /* 0x0000006200627220 */ /* 0x040fe60000410000 */
[----:B------:R-:W-:Y:S01]  /*13ca0*/  MUFU.EX2 R149, R186 ;  /* 0x000000ba00957308 */ /* 0x000fe20000000800 */
[C---:B------:R-:W-:Y:S02]  /*13cb0*/  FMUL.FTZ R99, R0.reuse, R99 ;  /* 0x0000006300637220 */ /* 0x040fe40000410000 */
[C---:B------:R-:W-:Y:S02]  /*13cc0*/  FMUL.FTZ R102, R0.reuse, R102 ;  /* 0x0000006600667220 */ /* 0x040fe40000410000 */
[----:B------:R-:W-:Y:S01]  /*13cd0*/  FMUL.FTZ R103, R0, R103 ;  /* 0x0000006700677220 */ /* 0x000fe20000410000 */
[----:B------:R-:W-:Y:S01]  /*13ce0*/  IADD3 R0, R176, R8, RZ ;  /* 0x00000008b0007210 */ /* 0x000fe20007ffe0ff */
[----:B------:R-:W-:Y:S03]  /*13cf0*/  FADD.FTZ R9, R117, R9 ;  /* 0x0000000975097221 */ /* 0x000fe60000010000 */
[----:B------:R-:W4:Y:S01]  /*13d00*/  MUFU.EX2 R148, R192 ;  /* 0x000000c000947308 */ /* 0x000f220000000800 */
[----:B------:R-:W5:Y:S01]  /*13d10*/  LDSM.16.MT88.4 R112, [R0] ;  /* 0x000000000070783b */ /* 0x000f620000004200 */
[C---:B-1----:R-:W-:Y:S01]  /*13d20*/  FADD.FTZ R9, R118.reuse, R9 ;  /* 0x0000000976097221 */ /* 0x042fe20000010000 */
[----:B------:R-:W-:Y:S02]  /*13d30*/  F2FP.BF16.PACK_AB R118, R118, R117 ;  /* 0x000000757676723e */ /* 0x000fe400000010ff */
[----:B------:R-:W-:Y:S01]  /*13d40*/  F2FP.BF16.PACK_AB R117, R153, R154 ;  /* 0x0000009a9975723e */ /* 0x000fe200000010ff */
[----:B------:R-:W-:Y:S04]  /*13d50*/  FADD.FTZ R9, R121, R9 ;  /* 0x0000000979097221 */ /* 0x000fe80000010000 */
[----:B------:R-:W-:Y:S04]  /*13d60*/  FADD.FTZ R9, R120, R9 ;  /* 0x0000000978097221 */ /* 0x000fe80000010000 */
[----:B------:R-:W-:Y:S04]  /*13d70*/  FADD.FTZ R9, R125, R9 ;  /* 0x000000097d097221 */ /* 0x000fe80000010000 */
[----:B---3--:R-:W-:Y:S01]  /*13d80*/  FADD.FTZ R9, R124, R9 ;  /* 0x000000097c097221 */ /* 0x008fe20000010000 */
[C---:B-----5:R-:W-:Y:S08]  /*13d90*/  HMMA.16816.F32.BF16 R32, R144.reuse, R112, R32 ;  /* 0x000000709020723c */ /* 0x060ff00000041820 */
        /* <DEDUP_REMOVED lines=25> */
[----:B------:R-:W1:Y:S01]  /*13f30*/  LDSM.16.MT88.4 R112, [R2+0x800] ;  /* 0x000800000270783b */ /* 0x000e620000004200 */
[----:B------:R-:W-:Y:S05]  /*13f40*/  MUFU.EX2 R144, R187 ;  /* 0x000000bb00907308 */ /* 0x000fea0000000800 */
[----:B--2---:R-:W-:Y:S02]  /*13f50*/  F2FP.BF16.PACK_AB R145, R150, R151 ;  /* 0x000000979691723e */ /* 0x004fe400000010ff */
[----:B----4-:R-:W-:Y:S03]  /*13f60*/  F2FP.BF16.PACK_AB R147, R148, R149 ;  /* 0x000000959493723e */ /* 0x010fe600000010ff */
[----:B------:R-:W-:Y:S01]  /*13f70*/  MUFU.EX2 R146, R188 ;  /* 0x000000bc00927308 */ /* 0x000fe20000000800 */
        /* <DEDUP_REMOVED lines=43> */
[----:B---3--:R-:W-:Y:S04]  /*14230*/  FADD.FTZ R9, R125, R9 ;  /* 0x000000097d097221 */ /* 0x008fe80000010000 */
[C---:B------:R-:W-:Y:S01]  /*14240*/  FADD.FTZ R9, R144.reuse, R9 ;  /* 0x0000000990097221 */ /* 0x040fe20000010000 */
[----:B------:R-:W-:Y:S01]  /*14250*/  F2FP.BF16.PACK_AB R144, R144, R125 ;  /* 0x0000007d9090723e */ /* 0x000fe200000010ff */
[C---:B-1----:R-:W-:Y:S05]  /*14260*/  HMMA.16816.F32.BF16 R4, R112.reuse, R116, R4 ;  /* 0x000000747004723c */ /* 0x042fea0000041804 */
[----:B----4-:R-:W-:Y:S03]  /*14270*/  FADD.FTZ R9, R124, R9 ;  /* 0x000000097c097221 */ /* 0x010fe60000010000 */
[C---:B------:R-:W-:Y:S01]  /*14280*/  HMMA.16816.F32.BF16 R12, R112.reuse, R118, R12 ;  /* 0x00000076700c723c */ /* 0x040fe2000004180c */
[----:B------:R-:W1:Y:S03]  /*14290*/  LDSM.16.MT88.4 R116, [R8+0x1000] ;  /* 0x001000000874783b */ /* 0x000e660000004200 */
[C---:B------:R-:W-:Y:S01]  /*142a0*/  FADD.FTZ R195, R146.reuse, R9 ;  /* 0x0000000992c37221 */ /* 0x040fe20000010000 */
[----:B------:R-:W-:Y:S03]  /*142b0*/  F2FP.BF16.PACK_AB R146, R146, R124 ;  /* 0x0000007c9292723e */ /* 0x000fe600000010ff */
        /* <DEDUP_REMOVED lines=30> */
[----:B------:R-:W-:Y:S04]  /*144a0*/  FADD.FTZ R116, R154, R116 ;  /* 0x000000749a747221 */ /* 0x000fe80000010000 */
[C---:B--2---:R-:W-:Y:S04]  /*144b0*/  HMMA.16816.F32.BF16 R96, R112.reuse, R120, R96 ;  /* 0x000000787060723c */ /* 0x044fe80000041860 */
[----:B------:R-:W-:Y:S04]  /*144c0*/  FADD.FTZ R116, R153, R116 ;  /* 0x0000007499747221 */ /* 0x000fe80000010000 */
[----:B------:R-:W-:Y:S01]  /*144d0*/  HMMA.16816.F32.BF16 R100, R112, R122, R100 ;  /* 0x0000007a7064723c */ /* 0x000fe20000041864 */
[----:B------:R-:W-:Y:S03]  /*144e0*/  LDSM.16.MT88.4 R112, [R0+0x1800] ;  /* 0x001800000070783b */ /* 0x000fe60000004200 */
[----:B------:R-:W-:Y:S04]  /*144f0*/  FADD.FTZ R9, R152, R116 ;  /* 0x0000007498097221 */ /* 0x000fe80000010000 */
[C---:B------:R-:W-:Y:S01]  /*14500*/  HMMA.16816.F32.BF16 R140, R144.reuse, R136, R4 ;  /* 0x00000088908c723c */ /* 0x040fe20000041804 */
[----:B------:R-:W1:Y:S07]  /*14510*/  LDSM.16.MT88.4 R116, [R8+0x1800] ;  /* 0x001800000874783b */ /* 0x000e6e0000004200 */
[C---:B------:R-:W-:Y:S01]  /*14520*/  HMMA.16816.F32.BF16 R136, R144.reuse, R138, R12 ;  /* 0x0000008a9088723c */ /* 0x040fe2000004180c */
[----:B------:R-:W2:Y:S07]  /*14530*/  LDSM.16.MT88.4 R4, [R2+0x3800] ;  /* 0x003800000204783b */ /* 0x000eae0000004200 */
[C---:B------:R-:W-:Y:S01]  /*14540*/  HMMA.16816.F32.BF16 R132, R144.reuse, R128, R16 ;  /* 0x000000809084723c */ /* 0x040fe20000041810 */
[----:B------:R-:W3:Y:S07]  /*14550*/  LDSM.16.MT88.4 R12, [R3+0x3800] ;  /* 0x00380000030c783b */ /* 0x000eee0000004200 */
[C---:B------:R-:W-:Y:S01]  /*14560*/  HMMA.16816.F32.BF16 R128, R144.reuse, R130, R20 ;  /* 0x000000829080723c */ /* 0x040fe20000041814 */
[----:B------:R-:W4:Y:S08]  /*14570*/  LDSM.16.MT88.4 R16, [R8+0x3800] ;  /* 0x003800000810783b */ /* 0x000f300000004200 */
[----:B------:R-:W-:Y:S01]  /*14580*/  LDSM.16.MT88.4 R20, [R3+0x5800] ;  /* 0x005800000314783b */ /* 0x000fe20000004200 */
[C---:B-1----:R-:W-:Y:S07]  /*14590*/  HMMA.16816.F32.BF16 R124, R144.reuse, R116, R24 ;  /* 0x00000074907c723c */ /* 0x042fee0000041818 */
[----:B------:R-:W-:Y:S01]  /*145a0*/  LDSM.16.MT88.4 R24, [R8+0x5800] ;  /* 0x005800000818783b */ /* 0x000fe20000004200 */
[C---:B------:R-:W-:Y:S08]  /*145b0*/  HMMA.16816.F32.BF16 R120, R144.reuse, R118, R28 ;  /* 0x000000769078723c */ /* 0x040ff0000004181c */
[C---:B------:R-:W-:Y:S08]  /*145c0*/  HMMA.16816.F32.BF16 R116, R144.reuse, R112, R32 ;  /* 0x000000709074723c */ /* 0x040ff00000041820 */
[C---:B------:R-:W-:Y:S08]  /*145d0*/  HMMA.16816.F32.BF16 R112, R144.reuse, R114, R36 ;  /* 0x000000729070723c */ /* 0x040ff00000041824 */
[C---:B--2---:R-:W-:Y:S08]  /*145e0*/  HMMA.16816.F32.BF16 R40, R144.reuse, R4, R40 ;  /* 0x000000049028723c */ /* 0x044ff00000041828 */
[C---:B------:R-:W-:Y:S01]  /*145f0*/  HMMA.16816.F32.BF16 R44, R144.reuse, R6, R44 ;  /* 0x00000006902c723c */ /* 0x040fe2000004182c */
[----:B------:R-:W1:Y:S07]  /*14600*/  LDSM.16.MT88.4 R4, [R0+0x3800] ;  /* 0x003800000004783b */ /* 0x000e6e0000004200 */
[C---:B---3--:R-:W-:Y:S08]  /*14610*/  HMMA.16816.F32.BF16 R48, R144.reuse, R12, R48 ;  /* 0x0000000c9030723c */ /* 0x048ff00000041830 */
[C---:B------:R-:W-:Y:S01]  /*14620*/  HMMA.16816.F32.BF16 R52, R144.reuse, R14, R52 ;  /* 0x0000000e9034723c */ /* 0x040fe20000041834 */
[----:B------:R2:W3:Y:S07]  /*14630*/  LDSM.16.MT88.4 R12, [R2+0x5800] ;  /* 0x00580000020c783b */ /* 0x0004ee0000004200 */
[C---:B----4-:R-:W-:Y:S08]  /*14640*/  HMMA.16816.F32.BF16 R56, R144.reuse, R16, R56 ;  /* 0x000000109038723c */ /* 0x050ff00000041838 */
[C---:B------:R-:W-:Y:S01]  /*14650*/  HMMA.16816.F32.BF16 R60, R144.reuse, R18, R60 ;  /* 0x00000012903c723c */ /* 0x040fe2000004183c */
[----:B------:R4:W5:Y:S03]  /*14660*/  LDSM.16.MT88.4 R16, [R0+0x5800] ;  /* 0x005800000010783b */ /* 0x0009660000004200 */
[----:B--2---:R-:W-:Y:S04]  /*14670*/  IADD3 R2, R180, -0x2, RZ ;  /* 0xfffffffeb4027810 */ /* 0x004fe80007ffe0ff */
[C---:B-1----:R-:W-:Y:S03]  /*14680*/  HMMA.16816.F32.BF16 R64, R144.reuse, R4, R64 ;  /* 0x000000049040723c */ /* 0x042fe60000041840 */
[----:B------:R-:W-:Y:S05]  /*14690*/  ISETP.GE.AND P0, PT, R2, R204, PT ;  /* 0x000000cc0200720c */ /* 0x000fea0003f06270 */
[C---:B------:R-:W-:Y:S04]  /*146a0*/  HMMA.16816.F32.BF16 R68, R144.reuse, R6, R68 ;  /* 0x000000069044723c */ /* 0x040fe80000041844 */
[----:B----4-:R-:W-:Y:S04]  /*146b0*/  FADD.FTZ R0, R155, R9 ;  /* 0x000000099b007221 */ /* 0x010fe80000010000 */
[C---:B---3--:R-:W-:Y:S04]  /*146c0*/  HMMA.16816.F32.BF16 R72, R144.reuse, R12, R72 ;  /* 0x0000000c9048723c */ /* 0x048fe80000041848 */
        /* <DEDUP_REMOVED lines=16> */
[----:B------:R-:W-:Y:S01]  /*147d0*/  IMAD.MOV.U32 R0, RZ, RZ, c[0x0][0x2b8] ;  /* 0x0000ae00ff007624 */ /* 0x000fe200078e00ff */
[----:B------:R-:W-:Y:S01]  /*147e0*/  MOV R183, RZ ;  /* 0x000000ff00b77202 */ /* 0x000fe20000000f00 */
[----:B------:R-:W-:Y:S02]  /*147f0*/  IMAD R2, R180, 0x40, R215 ;  /* 0x00000040b4027824 */ /* 0x000fe400078e02d7 */
[----:B------:R-:W-:Y:S01]  /*14800*/  IMAD R8, R189, 0x3000, R228 ;  /* 0x00003000bd087824 */ /* 0x000fe200078e02e4 */
[----:B------:R-:W-:Y:S02]  /*14810*/  ISETP.NE.AND P0, PT, R0, 0x1, PT ;  /* 0x000000010000780c */ /* 0x000fe40003f05270 */
[----:B------:R-:W-:Y:S05]  /*14820*/  IADD3 R2, R2, -0x80, R199 ;  /* 0xffffff8002027810 */ /* 0x000fea0007ffe0c7 */
        /* <DEDUP_REMOVED lines=13> */
[----:B------:R-:W-:Y:S05]  /*14900*/  IMAD R0, R184, c[0x0][0x1e4], R0 ;  /* 0x00007900b8007a24 */ /* 0x000fea00078e0200 */
[----:B------:R-:W-:Y:S02]  /*14910*/  IADD3 R3, R3, R0, RZ ;  /* 0x0000000003037210 */ /* 0x000fe40007ffe0ff */
        /* <DEDUP_REMOVED lines=10> */
.L_x_2481:
[----:B------:R-:W-:-:S05]  /*149c0*/  BRA.DIV ~URZ, `(.L_x_2375) ;  /* 0x0000abe27f007947 */ /* 0x000fca000b800000 */
[----:B------:R-:W3:Y:S01]  /*149d0*/  SHFL.IDX PT, R2, R13, RZ, 0x181f ;  /* 0x00181fff0d027589 */ /* 0x000ee200000e0000 */
[----:B------:R-:W-:Y:S01]  /*149e0*/  IMAD.SHL.U32 R9, R190, 0x2, RZ ;  /* 0x00000002be097824 */ /* 0x000fe200078e00ff */
[----:B------:R-:W-:Y:S01]  /*149f0*/  SHF.R.S32.HI R3, RZ, 0x1f, R190 ;  /* 0x0000001fff037819 */ /* 0x000fe200000114be */
[----:B------:R-:W-:Y:S01]  /*14a00*/  IMAD.SHL.U32 R0, R8, 0x2, RZ ;  /* 0x0000000208007824 */ /* 0x000fe200078e00ff */
[C---:B------:R-:W-:Y:S01]  /*14a10*/  SHF.L.U64.HI R15, R198.reuse, 0x1, R209 ;  /* 0x00000001c60f7819 */ /* 0x040fe200000102d1 */
[----:B------:R-:W-:Y:S01]  /*14a20*/  IMAD.SHL.U32 R16, R198, 0x2, RZ ;  /* 0x00000002c6107824 */ /* 0x000fe200078e00ff */
[----:B------:R-:W-:Y:S01]  /*14a30*/  SHF.L.U64.HI R14, R190, 0x1, R3 ;  /* 0x00000001be0e7819 */ /* 0x000fe20000010203 */
[C---:B------:R-:W-:Y:S01]  /*14a40*/  IMAD.SHL.U32 R12, R197.reuse, 0x2, RZ ;  /* 0x00000002c50c7824 */ /* 0x040fe200078e00ff */
[----:B------:R-:W-:Y:S02]  /*14a50*/  SHF.L.U64.HI R17, R197, 0x1, R208 ;  /* 0x00000001c5117819 */ /* 0x000fe400000102d0 */
[----:B------:R-:W-:Y:S02]  /*14a60*/  SEL R8, RZ, 0x10, P4 ;  /* 0x00000010ff087807 */ /* 0x000fe40002000000 */
[----:B---3--:R-:W-:Y:S05]  /*14a70*/  IADD3 R6, P0, R2, R9, RZ ;  /* 0x0000000902067210 */ /* 0x008fea0007f1e0ff */
[----:B--2---:R-:W-:Y:S05]  /*14a80*/  IMAD.X R7, R4, 0x1, R14, P0 ;  /* 0x0000000104077824 */ /* 0x004fea00000e060e */
[----:B------:R-:W-:Y:S01]  /*14a90*/  @!PT LDS RZ, [RZ] ;  /* 0x00000000fffff984 */ /* 0x000fe20000000800 */
[----:B------:R-:W-:Y:S01]  /*14aa0*/  @!PT LDS RZ, [RZ] ;  /* 0x00000000fffff984 */ /* 0x000fe20000000800 */
[----:B------:R2:W-:Y:S02]  /*14ab0*/  LDGSTS.E.BYPASS.LTC128B.128 [R0+0xc100], [R6.64], !P5 ;  /* 0x0c10000006007fae */ /* 0x0005e4000e901d4a */
[----:B--2---:R-:W-:Y:S05]  /*14ac0*/  IADD3 R6, P0, R2, R16, RZ ;  /* 0x0000001002067210 */ /* 0x004fea0007f1e0ff */
[----:B------:R-:W-:Y:S05]  /*14ad0*/  IMAD.X R7, R4, 0x1, R15, P0 ;  /* 0x0000000104077824 */ /* 0x000fea00000e060f */
[----:B------:R2:W-:Y:S02]  /*14ae0*/  LDGSTS.E.BYPASS.LTC128B.128 [R0+0xe100], [R6.64], !P4 ;  /* 0x0e10000006007fae */ /* 0x0005e4000e101d4a */
[----:B--2---:R-:W-:Y:S02]  /*14af0*/  IADD3 R6, P0, R2, R12, RZ ;  /* 0x0000000c02067210 */ /* 0x004fe40007f1e0ff */
[----:B------:R-:W2:Y:S03]  /*14b00*/  SHFL.IDX PT, R2, R13, 0x1, 0x181f ;  /* 0x00381f000d027f89 */ /* 0x000ea600000e0000 */
[----:B------:R-:W-:Y:S02]  /*14b10*/  IMAD.X R7, R4, 0x1, R17, P0 ;  /* 0x0000000104077824 */ /* 0x000fe400000e0611 */
[----:B------:R3:W4:Y:S04]  /*14b20*/  SHFL.IDX PT, R4, R5, 0x1, 0x181f ;  /* 0x00381f0005047f89 */ /* 0x00072800000e0000 */
[----:B------:R1:W-:Y:S04]  /*14b30*/  LDGSTS.E.BYPASS.LTC128B.128 [R0+0x10100], [R6.64], !P6 ;  /* 0x1010000006007fae */ /* 0x0003e8000f101d4a */
[----:B-1-3--:R1:W5:Y:S02]  /*14b40*/  LDL R5, [R1+0xd0] ;  /* 0x0000d00001057983 */ /* 0x00a3640000100800 */
.L_x_2482:
[----:B--2---:R-:W-:Y:S02]  /*14b50*/  IADD3 R6, P0, R2, R9, RZ ;  /* 0x0000000902067210 */ /* 0x004fe40007f1e0ff */
[----:B-----5:R-:W-:Y:S03]  /*14b60*/  IADD3 R3, -R5, 0x10, RZ ;  /* 0x0000001005037810 */ /* 0x020fe60007ffe1ff */
[----:B----4-:R-:W-:Y:S01]  /*14b70*/  IMAD.X R7, R4, 0x1, R14, P0 ;  /* 0x0000000104077824 */ /* 0x010fe200000e060e */
[----:B------:R-:W-:Y:S04]  /*14b80*/  LOP3.LUT R3, R3, 0xf, RZ, 0xc0, !PT ;  /* 0x0000000f03037812 */ /* 0x000fe800078ec0ff */
[----:B------:R-:W-:Y:S01]  /*14b90*/  @!PT LDS RZ, [RZ] ;  /* 0x00000000fffff984 */ /* 0x000fe20000000800 */
[----:B------:R-:W-:Y:S01]  /*14ba0*/  @!PT LDS RZ, [RZ] ;  /* 0x00000000fffff984 */ /* 0x000fe20000000800 */
[----:B------:R-:W-:Y:S01]  /*14bb0*/  @!PT LDS RZ, [RZ] ;  /* 0x00000000fffff984 */ /* 0x000fe20000000800 */
[----:B------:R2:W-:Y:S02]  /*14bc0*/  LDGSTS.E.BYPASS.LTC128B.128 [R0+0xd100], [R6.64], !P5 ;  /* 0x0d10000006007fae */ /* 0x0005e4000e901d4a */
[----:B--2---:R-:W-:Y:S04]  /*14bd0*/  IADD3 R6, -R8, 0x10, RZ ;  /* 0x0000001008067810 */ /* 0x004fe80007ffe1ff */
[----:B------:R-:W-:Y:S04]  /*14be0*/  LOP3.LUT R6, R6, 0xf, RZ, 0xc0, !PT ;  /* 0x0000000f06067812 */ /* 0x000fe800078ec0ff */
[----:B------:R-:W-:Y:S04]  /*14bf0*/  IADD3 R6, P1, P0, R6, R2, R16 ;  /* 0x0000000206067210 */ /* 0x000fe8000783e010 */
[----:B------:R-:W-:Y:S02]  /*14c00*/  IADD3.X R7, RZ, R4, R15, P1, P0 ;  /* 0x00000004ff077210 */ /* 0x000fe40000fe040f */
[----:B------:R-:W-:Y:S04]  /*14c10*/  IADD3 R2, P1, P0, R3, R2, R12 ;  /* 0x0000000203027210 */ /* 0x000fe8000783e00c */
[----:B------:R-:W-:Y:S02]  /*14c20*/  IADD3.X R3, RZ, R4, R17, P1, P0 ;  /* 0x00000004ff037210 */ /* 0x000fe40000fe0411 */
[----:B------:R-:W-:Y:S02]  /*14c30*/  ISETP.NE.U32.AND P1, PT, R8, RZ, PT ;  /* 0x000000ff0800720c */ /* 0x000fe40003f25070 */
[----:B------:R-:W-:Y:S11]  /*14c40*/  ISETP.NE.U32.AND P0, PT, R5, RZ, PT ;  /* 0x000000ff0500720c */ /* 0x000ff60003f05070 */
[----:B------:R2:W-:Y:S04]  /*14c50*/  LDGSTS.E.BYPASS.LTC128B.128.ZFILL [R0+0xf100], [R6.64], P1 ;  /* 0x0f10000006007fae */ /* 0x0005e80008941d4a */
[----:B------:R2:W-:Y:S02]  /*14c60*/  LDGSTS.E.BYPASS.LTC128B.128.ZFILL [R0+0x11100], [R2.64], P0 ;  /* 0x1110000002007fae */ /* 0x0005e40008141d4a */
.L_x_2373:
[----:B------:R-:W-:Y:S05]  /*14c70*/  BSYNC B0 ;  /* 0x0000000000007941 */ /* 0x000fea0003800000 */
.L_x_2372:
[C---:B------:R-:W-:Y:S01]  /*14c80*/  ISETP.GT.AND P0, PT, R180.reuse, R193, PT ;  /* 0x000000c1b400720c */ /* 0x040fe20003f04270 */
[----:B------:R-:W0:Y:S01]  /*14c90*/  LDGDEPBAR ;  /* 0x00000000000079af */ /* 0x000e220000000000 */
[C---:B------:R-:W-:Y:S01]  /*14ca0*/  ISETP.GE.AND P1, PT, R169.reuse, 0x1, PT ;  /* 0x00000001a900780c */ /* 0x040fe20003f26270 */
[----:B------:R-:W-:Y:S01]  /*14cb0*/  IMAD.MOV.U32 R8, RZ, RZ, R105 ;  /* 0x000000ffff087224 */ /* 0x000fe200078e0069 */
[----:B------:R-:W-:Y:S01]  /*14cc0*/  IADD3 R169, R169, 0x1, RZ ;  /* 0x00000001a9a97810 */ /* 0x000fe20007ffe0ff */
[----:B--2---:R-:W-:Y:S01]  /*14cd0*/  IMAD.MOV.U32 R0, RZ, RZ, R104 ;  /* 0x000000ffff007224 */ /* 0x004fe200078e0068 */
[----:B------:R-:W-:Y:S02]  /*14ce0*/  IADD3 R180, R180, -0x1, RZ ;  /* 0xffffffffb4b47810 */ /* 0x000fe40007ffe0ff */
[----:B------:R-:W-:Y:S05]  /*14cf0*/  SEL R169, R169, RZ, !P1 ;  /* 0x000000ffa9a97207 */ /* 0x000fea0004800000 */
[----:B-1----:R-:W-:-:S05]  /*14d00*/  @P0 BRA `(.L_x_2376) ;  /* 0xffffce5000000947 */ /* 0x002fca000383ffff */
.L_x_2366:
[----:B------:R-:W-:-:S13]  /*14d10*/  ISETP.GE.AND P0, PT, R180, R204, PT ;  /* 0x000000ccb400720c */ /* 0x000fda0003f06270 */
[----:B------:R-:W-:Y:S05]  /*14d20*/  @!P0 BRA `(.L_x_2377) ;  /* 0x00003b4000008947 */ /* 0x000fea0003800000 */
[----:B------:R-:W-:Y:S02]  /*14d30*/  MOV R9, R105 ;  /* 0x0000006900097202 */ /* 0x000fe40000000f00 */
[----:B------:R-:W-:Y:S02]  /*14d40*/  MOV R8, R104 ;  /* 0x0000006800087202 */ /* 0x000fe40000000f00 */
.L_x_2394:
        /* <DEDUP_REMOVED lines=34> */
.L_x_2483:
[----:B------:R-:W-:-:S05]  /*14f70*/  BRA.DIV ~URZ, `(.L_x_2381) ;  /* 0x0000a9627f007947 */ /* 0x000fca000b800000 */
[----:B------:R-:W5:Y:S01]  /*14f80*/  SHFL.IDX PT, R2, R17, RZ, 0x181f ;  /* 0x00181fff11027589 */ /* 0x000f6200000e0000 */
[----:B------:R-:W-:Y:S01]  /*14f90*/  IMAD.SHL.U32 R18, R190, 0x2, RZ ;  /* 0x00000002be127824 */ /* 0x000fe200078e00ff */
[----:B------:R-:W-:Y:S01]  /*14fa0*/  SHF.R.S32.HI R3, RZ, 0x1f, R190 ;  /* 0x0000001fff037819 */ /* 0x000fe200000114be */
[----:B------:R-:W-:Y:S01]  /*14fb0*/  IMAD R32, R189, 0x6000, RZ ;  /* 0x00006000bd207824 */ /* 0x000fe200078e02ff */
[----:B------:R-:W-:Y:S01]  /*14fc0*/  SHF.L.U32 R19, R198, 0x1, RZ ;  /* 0x00000001c6137819 */ /* 0x000fe200000006ff */
[----:B------:R-:W-:Y:S01]  /*14fd0*/  IMAD.SHL.U32 R24, R197, 0x2, RZ ;  /* 0x00000002c5187824 */ /* 0x000fe200078e00ff */
[----:B------:R-:W-:Y:S01]  /*14fe0*/  SHF.L.U64.HI R25, R190, 0x1, R3 ;  /* 0x00000001be197819 */ /* 0x000fe20000010203 */
[----:B------:R-:W-:Y:S01]  /*14ff0*/  IMAD.IADD R4, R203, 0x1, R32 ;  /* 0x00000001cb047824 */ /* 0x000fe200078e0220 */
[----:B------:R-:W-:Y:S02]  /*15000*/  SHF.L.U64.HI R27, R198, 0x1, R209 ;  /* 0x00000001c61b7819 */ /* 0x000fe400000102d1 */
[----:B------:R-:W-:Y:S02]  /*15010*/  SHF.L.U64.HI R26, R197, 0x1, R208 ;  /* 0x00000001c51a7819 */ /* 0x000fe400000102d0 */
[C---:B-----5:R-:W-:Y:S05]  /*15020*/  IADD3 R6, P0, R2.reuse, R18, RZ ;  /* 0x0000001202067210 */ /* 0x060fea0007f1e0ff */
[C---:B----4-:R-:W-:Y:S05]  /*15030*/  IMAD.X R7, R5.reuse, 0x1, R25, P0 ;  /* 0x0000000105077824 */ /* 0x050fea00000e0619 */
[----:B------:R-:W-:Y:S01]  /*15040*/  @!PT LDS RZ, [RZ] ;  /* 0x00000000fffff984 */ /* 0x000fe20000000800 */
[----:B------:R-:W-:Y:S01]  /*15050*/  @!PT LDS RZ, [RZ] ;  /* 0x00000000fffff984 */ /* 0x000fe20000000800 */
[----:B------:R4:W-:Y:S02]  /*15060*/  LDGSTS.E.BYPASS.LTC128B.128 [R4+0x100], [R6.64], !P5 ;  /* 0x0010000006047fae */ /* 0x0009e4000e901d4a */
[C---:B----4-:R-:W-:Y:S05]  /*15070*/  IADD3 R6, P0, R2.reuse, R19, RZ ;  /* 0x0000001302067210 */ /* 0x050fea0007f1e0ff */
[C---:B------:R-:W-:Y:S05]  /*15080*/  IMAD.X R7, R5.reuse, 0x1, R27, P0 ;  /* 0x0000000105077824 */ /* 0x040fea00000e061b */
[----:B------:R4:W-:Y:S02]  /*15090*/  LDGSTS.E.BYPASS.LTC128B.128 [R4+0x2100], [R6.64], !P4 ;  /* 0x0210000006047fae */ /* 0x0009e4000e101d4a */
[----:B----4-:R-:W-:Y:S02]  /*150a0*/  IADD3 R6, P0, R2, R24, RZ ;  /* 0x0000001802067210 */ /* 0x010fe40007f1e0ff */
[----:B------:R4:W2:Y:S02]  /*150b0*/  SHFL.IDX PT, R2, R17, 0x1, 0x181f ;  /* 0x00381f0011027f89 */ /* 0x0008a400000e0000 */
[----:B------:R-:W-:Y:S02]  /*150c0*/  IADD3.X R7, R5, R26, RZ, P0, !PT ;  /* 0x0000001a05077210 */ /* 0x000fe400007fe4ff */
[----:B------:R4:W3:Y:S04]  /*150d0*/  SHFL.IDX PT, R5, R16, 0x1, 0x181f ;  /* 0x00381f0010057f89 */ /* 0x0008e800000e0000 */
[----:B------:R4:W-:Y:S03]  /*150e0*/  LDGSTS.E.BYPASS.LTC128B.128 [R4+0x4100], [R6.64], !P6 ;  /* 0x0410000006047fae */ /* 0x0009e6000f101d4a */
.L_x_2484:
[C---:B--2-4-:R-:W-:Y:S01]  /*150f0*/  IADD3 R6, P0, R2.reuse, R18, RZ ;  /* 0x0000001202067210 */ /* 0x054fe20007f1e0ff */
[----:B------:R-:W-:Y:S04]  /*15100*/  IMAD.IADD R32, R203, 0x1, R32 ;  /* 0x00000001cb207824 */ /* 0x000fe800078e0220 */
[C---:B---3--:R-:W-:Y:S05]  /*15110*/  IMAD.X R7, R5.reuse, 0x1, R25, P0 ;  /* 0x0000000105077824 */ /* 0x048fea00000e0619 */
[----:B------:R-:W-:Y:S01]  /*15120*/  @!PT LDS RZ, [RZ] ;  /* 0x00000000fffff984 */ /* 0x000fe20000000800 */
[----:B------:R-:W-:Y:S01]  /*15130*/  @!PT LDS RZ, [RZ] ;  /* 0x00000000fffff984 */ /* 0x000fe20000000800 */
[----:B------:R-:W-:Y:S01]  /*15140*/  @!PT LDS RZ, [RZ] ;  /* 0x00000000fffff984 */ /* 0x000fe20000000800 */
[----:B------:R2:W-:Y:S02]  /*15150*/  LDGSTS.E.BYPASS.LTC128B.128 [R4+0x1100], [R6.64], !P5 ;  /* 0x0110000006047fae */ /* 0x0005e4000e901d4a */
[C---:B--2---:R-:W-:Y:S02]  /*15160*/  IADD3 R6, P1, R2.reuse, R19, RZ ;  /* 0x0000001302067210 */ /* 0x044fe40007f3e0ff */
[----:B------:R-:W-:Y:S03]  /*15170*/  IADD3 R2, P0, R2, R24, RZ ;  /* 0x0000001802027210 */ /* 0x000fe60007f1e0ff */
[C---:B------:R-:W-:Y:S01]  /*15180*/  IMAD.X R7, R5.reuse, 0x1, R27, P1 ;  /* 0x0000000105077824 */ /* 0x040fe200008e061b */
[----:B------:R-:W-:Y:S04]  /*15190*/  IADD3.X R3, R5, R26, RZ, P0, !PT ;  /* 0x0000001a05037210 */ /* 0x000fe800007fe4ff */
[----:B------:R2:W-:Y:S04]  /*151a0*/  LDGSTS.E.BYPASS.LTC128B.128 [R4+0x3100], [R6.64], !P4 ;  /* 0x0310000006047fae */ /* 0x0005e8000e101d4a */
[----:B------:R2:W-:Y:S02]  /*151b0*/  LDGSTS.E.BYPASS.LTC128B.128 [R32+0x5100], [R2.64], !P6 ;  /* 0x0510000002207fae */ /* 0x0005e4000f101d4a */
.L_x_2379:
[----:B------:R-:W-:Y:S05]  /*151c0*/  BSYNC B0 ;  /* 0x0000000000007941 */ /* 0x000fea0003800000 */
.L_x_2378:
[----:B------:R-:W0:Y:S01]  /*151d0*/  LDGDEPBAR ;  /* 0x00000000000079af */ /* 0x000e220000000000 */
[----:B------:R-:W-:Y:S01]  /*151e0*/  WARPSYNC 0xffffffff ;  /* 0xffffffff00007948 */ /* 0x000fe20003800000 */
[C---:B--234-:R-:W-:Y:S01]  /*151f0*/  HMMA.16816.F32.BF16 R4, R36.reuse, R12, RZ ;  /* 0x0000000c2404723c */ /* 0x05cfe200000418ff */
[----:B------:R-:W-:Y:S03]  /*15200*/  MOV R181, 0x1 ;  /* 0x0000000100b57802 */ /* 0x000fe60000000f00 */
[CC--:B------:R-:W-:Y:S02]  /*15210*/  IADD3 R104, R170.reuse, R0.reuse, RZ ;  /* 0x00000000aa687210 */ /* 0x0c0fe40007ffe0ff */
[CC--:B------:R-:W-:Y:S02]  /*15220*/  IADD3 R3, R171.reuse, R0.reuse, RZ ;  /* 0x00000000ab037210 */ /* 0x0c0fe40007ffe0ff */
[C---:B------:R-:W-:Y:S01]  /*15230*/  HMMA.16816.F32.BF16 R12, R36.reuse, R14, RZ ;  /* 0x0000000e240c723c */ /* 0x040fe200000418ff */
[----:B------:R-:W-:Y:S02]  /*15240*/  IADD3 R2, R171, R0, R170 ;  /* 0x00000000ab027210 */ /* 0x000fe40007ffe0aa */
[----:B------:R-:W-:Y:S05]  /*15250*/  ISETP.LE.AND P1, PT, R181, c[0x0][0x32c], PT ;  /* 0x0000cb00b5007a0c */ /* 0x000fea0003f23270 */
[C---:B-1----:R-:W-:Y:S08]  /*15260*/  HMMA.16816.F32.BF16 R16, R36.reuse, R20, RZ ;  /* 0x000000142410723c */ /* 0x042ff000000418ff */
        /* <DEDUP_REMOVED lines=15> */
[C---:B------:R-:W-:Y:S07]  /*15360*/  HMMA.16816.F32.BF16 R32, R148.reuse, R164, R32 ;  /* 0x000000a49420723c */ /* 0x040fee0000041820 */
[----:B------:R-:W-:Y:S01]  /*15370*/  IADD3 R164, R170, R105, RZ ;  /* 0x00000069aaa47210 */ /* 0x000fe20007ffe0ff */
        /* <DEDUP_REMOVED lines=82> */
[----:B------:R2:W4:Y:S07]  /*158a0*/  LDSM.16.M88.4 R156, [R0+0x5800] ;  /* 0x00580000009c783b */ /* 0x00052e0000000200 */
[C---:B-1----:R-:W-:Y:S08]  /*158b0*/  HMMA.16816.F32.BF16 R16, R152.reuse, R144, R16 ;  /* 0x000000909810723c */ /* 0x042ff00000041810 */
[C---:B------:R-:W-:Y:S01]  /*158c0*/  HMMA.16816.F32.BF16 R20, R152.reuse, R146, R20 ;  /* 0x000000929814723c */ /* 0x040fe20000041814 */
[----:B------:R-:W-:Y:S07]  /*158d0*/  LDSM.16.M88.4 R144, [R173+0x8000] ;  /* 0x00800000ad90783b */ /* 0x000fee0000000200 */
[C---:B---3--:R-:W-:Y:S01]  /*158e0*/  HMMA.16816.F32.BF16 R24, R152.reuse, R148, R24 ;  /* 0x000000949818723c */ /* 0x048fe20000041818 */
[----:B--2---:R-:W2:Y:S07]  /*158f0*/  LDL R0, [R1+0x4] ;  /* 0x0000040001007983 */ /* 0x004eae0000100800 */
        /* <DEDUP_REMOVED lines=62> */
[----:B------:R5:W4:Y:S01]  /*15ce0*/  MUFU.TANH R160, R18 ;  /* 0x0000001200a07308 */ /* 0x000b220000002400 */
[----:B--2---:R-:W-:Y:S01]  /*15cf0*/  LEA R4, R0, R227, 0x7 ;  /* 0x000000e300047211 */ /* 0x004fe200078e38ff */
[C---:B------:R-:W-:Y:S03]  /*15d00*/  HMMA.16816.F32.BF16 R28, R156.reuse, R6, R28 ;  /* 0x000000069c1c723c */ /* 0x040fe6000004181c */
[----:B------:R-:W-:Y:S05]  /*15d10*/  IADD3 R4, R225, R4, R226 ;  /* 0x00000004e1047210 */ /* 0x000fea0007ffe0e2 */
[----:B------:R2:W2:Y:S01]  /*15d20*/  MUFU.TANH R155, R19 ;  /* 0x00000013009b7308 */ /* 0x0004a20000002400 */
[----:B-1----:R-:W-:Y:S05]  /*15d30*/  IADD3 R2, R189, 0x1, RZ ;  /* 0x00000001bd027810 */ /* 0x002fea0007ffe0ff */
[----:B------:R-:W-:Y:S04]  /*15d40*/  FMUL.FTZ R26, R26, c[0x0][0x320] ;  /* 0x0000c8001a1a7a20 */ /* 0x000fe80000410000 */
[----:B------:R-:W1:Y:S01]  /*15d50*/  MUFU.TANH R20, R20 ;  /* 0x0000001400147308 */ /* 0x000e620000002400 */
[----:B------:R-:W-:Y:S02]  /*15d60*/  FMUL.FTZ R27, R27, c[0x0][0x320] ;  /* 0x0000c8001b1b7a20 */ /* 0x000fe40000410000 */
[----:B---3--:R-:W-:Y:S02]  /*15d70*/  FMUL.FTZ R17, R25, c[0x0][0x320] ;  /* 0x0000c80019117a20 */ /* 0x008fe40000410000 */
[----:B-----5:R-:W-:Y:S02]  /*15d80*/  FMUL.FTZ R18, R24, c[0x0][0x320] ;  /* 0x0000c80018127a20 */ /* 0x020fe40000410000 */
[----:B------:R-:W-:Y:S02]  /*15d90*/  FMUL.FTZ R30, R30, c[0x0][0x320] ;  /* 0x0000c8001e1e7a20 */ /* 0x000fe40000410000 */
[----:B------:R-:W-:Y:S01]  /*15da0*/  FMUL.FTZ R31, R31, c[0x0][0x320] ;  /* 0x0000c8001f1f7a20 */ /* 0x000fe20000410000 */
[----:B------:R-:W3:Y:S01]  /*15db0*/  MUFU.TANH R152, R26 ;  /* 0x0000001a00987308 */ /* 0x000ee20000002400 */
[----:B------:R-:W-:Y:S02]  /*15dc0*/  FMUL.FTZ R16, R28, c[0x0][0x320] ;  /* 0x0000c8001c107a20 */ /* 0x000fe40000410000 */
[----:B------:R-:W-:Y:S01]  /*15dd0*/  FMUL.FTZ R28, R29, c[0x0][0x320] ;  /* 0x0000c8001d1c7a20 */ /* 0x000fe20000410000 */
[C---:B----4-:R-:W-:Y:S03]  /*15de0*/  HMMA.16816.F32.BF16 R32, R156.reuse, R12, R32 ;  /* 0x0000000c9c20723c */ /* 0x050fe60000041820 */
[----:B--2---:R-:W-:Y:S03]  /*15df0*/  FMUL.FTZ R19, R21, c[0x0][0x320] ;  /* 0x0000c80015137a20 */ /* 0x004fe60000410000 */
[----:B------:R2:W4:Y:S02]  /*15e00*/  MUFU.TANH R151, R27 ;  /* 0x0000001b00977308 */ /* 0x0005240000002400 */
[----:B------:R-:W-:Y:S07]  /*15e10*/  HMMA.16816.F32.BF16 R36, R156, R14, R36 ;  /* 0x0000000e9c24723c */ /* 0x000fee0000041824 */
[----:B------:R-:W-:Y:S01]  /*15e20*/  SHF.L.U32 R156, R180, 0x6, RZ ;  /* 0x00000006b49c7819 */ /* 0x000fe200000006ff */
[----:B------:R5:W1:Y:S08]  /*15e30*/  MUFU.TANH R145, R30 ;  /* 0x0000001e00917308 */ /* 0x000a700000002400 */
[----:B------:R-:W-:Y:S01]  /*15e40*/  FMUL.FTZ R13, R33, c[0x0][0x320] ;  /* 0x0000c800210d7a20 */ /* 0x000fe20000410000 */
[----:B------:R-:W-:Y:S01]  /*15e50*/  MOV R33, 0x1 ;  /* 0x0000000100217802 */ /* 0x000fe20000000f00 */
[----:B------:R1:W1:Y:S01]  /*15e60*/  MUFU.TANH R146, R31 ;  /* 0x0000001f00927308 */ /* 0x0002620000002400 */
[----:B------:R-:W-:Y:S02]  /*15e70*/  FMUL.FTZ R29, R35, c[0x0][0x320] ;  /* 0x0000c800231d7a20 */ /* 0x000fe40000410000 */
[----:B------:R-:W-:Y:S01]  /*15e80*/  ISETP.NE.AND P0, PT, R33, c[0x0][0x2c4], PT ;  /* 0x0000b10021007a0c */ /* 0x000fe20003f05270 */
[----:B--2---:R-:W-:Y:S02]  /*15e90*/  FMUL.FTZ R27, R32, c[0x0][0x320] ;  /* 0x0000c800201b7a20 */ /* 0x004fe40000410000 */
[----:B------:R-:W-:Y:S02]  /*15ea0*/  FMUL.FTZ R12, R36, c[0x0][0x320] ;  /* 0x0000c800240c7a20 */ /* 0x000fe40000410000 */
[----:B------:R-:W-:Y:S02]  /*15eb0*/  FMUL.FTZ R26, R37, c[0x0][0x320] ;  /* 0x0000c800251a7a20 */ /* 0x000fe40000410000 */
[----:B------:R-:W2:Y:S01]  /*15ec0*/  MUFU.TANH R19, R19 ;  /* 0x0000001300137308 */ /* 0x000ea20000002400 */
[----:B------:R-:W-:Y:S02]  /*15ed0*/  FMUL.FTZ R32, R38, c[0x0][0x320] ;  /* 0x0000c80026207a20 */ /* 0x000fe40000410000 */
[----:B-----5:R-:W-:Y:S03]  /*15ee0*/  FMUL.FTZ R30, R34, c[0x0][0x320] ;  /* 0x0000c800221e7a20 */ /* 0x020fe60000410000 */
[----:B------:R-:W-:Y:S04]  /*15ef0*/  @P0 IMAD.HI.U32 R0, R4, c[0x0][0x2c8], RZ ;  /* 0x0000b20004000a27 */ /* 0x000fe800078e00ff */
[----:B------:R2:W2:Y:S01]  /*15f00*/  MUFU.TANH R154, R22 ;  /* 0x00000016009a7308 */ /* 0x0004a20000002400 */
[----:B------:R-:W-:Y:S02]  /*15f10*/  @P0 SHF.R.U32.HI R4, RZ, c[0x0][0x2cc], R0 ;  /* 0x0000b300ff040a19 */ /* 0x000fe40000011600 */
[----:B------:R-:W-:Y:S01]  /*15f20*/  IADD3 R0, -R200, 0x1, -R156 ;  /* 0x00000001c8007810 */ /* 0x000fe20007ffe99c */
[----:B-1----:R-:W-:Y:S01]  /*15f30*/  FMUL.FTZ R31, R39, c[0x0][0x320] ;  /* 0x0000c800271f7a20 */ /* 0x002fe20000410000 */
[----:B------:R-:W-:Y:S01]  /*15f40*/  ISETP.GE.AND P0, PT, R189, 0x1, PT ;  /* 0x00000001bd00780c */ /* 0x000fe20003f06270 */
[----:B------:R-:W1:Y:S01]  /*15f50*/  SHFL.IDX PT, R3, R4, RZ, 0x1c1f ;  /* 0x001c1fff04037589 */ /* 0x000e6200000e0000 */
[----:B------:R-:W-:Y:S02]  /*15f60*/  IADD3 R0, -R202, R0, R201 ;  /* 0x00000000ca007210 */ /* 0x000fe40007ffe1c9 */
[----:B------:R-:W-:Y:S01]  /*15f70*/  SEL R189, R2, RZ, !P0 ;  /* 0x000000ff02bd7207 */ /* 0x000fe20004000000 */
[----:B------:R2:W2:Y:S01]  /*15f80*/  MUFU.TANH R153, R23 ;  /* 0x0000001700997308 */ /* 0x0004a20000002400 */
[C---:B------:R-:W-:Y:S02]  /*15f90*/  IADD3 R6, R0.reuse, c[0x0][0x328], RZ ;  /* 0x0000ca0000067a10 */ /* 0x040fe40007ffe0ff */
[----:B------:R-:W-:Y:S07]  /*15fa0*/  IADD3 R5, R0, UR8, RZ ;  /* 0x0000000800057c10 */ /* 0x000fee000fffe0ff */
[----:B------:R-:W2:Y:S10]  /*15fb0*/  MUFU.TANH R18, R18 ;  /* 0x0000001200127308 */ /* 0x000eb40000002400 */
[----:B------:R-:W2:Y:S01]  /*15fc0*/  MUFU.TANH R17, R17 ;  /* 0x0000001100117308 */ /* 0x000ea20000002400 */
[-C--:B-1----:R-:W-:Y:S02]  /*15fd0*/  IADD3 R2, R6, R3.reuse, RZ ;  /* 0x0000000306027210 */ /* 0x082fe40007ffe0ff */
[----:B------:R-:W-:Y:S07]  /*15fe0*/  IADD3 R0, R5, R3, RZ ;  /* 0x0000000305007210 */ /* 0x000fee0007ffe0ff */
        /* <DEDUP_REMOVED lines=16> */
[----:B------:R-:W-:Y:S02]  /*160f0*/  ISETP.NE.AND P0, PT, R33, c[0x0][0x32c], PT ;  /* 0x0000cb0021007a0c */ /* 0x000fe40003f05270 */
[----:B------:R-:W-:Y:S11]  /*16100*/  LOP3.LUT R3, RZ, R3, RZ, 0x33, !PT ;  /* 0x00000003ff037212 */ /* 0x000ff600078e33ff */
[----:B------:R-:W-:Y:S05]  /*16110*/  @P0 IMAD.HI.U32 R7, R3, c[0x0][0x330], RZ ;  /* 0x0000cc0003070a27 */ /* 0x000fea00078e00ff */
[----:B------:R-:W-:Y:S04]  /*16120*/  @P0 SHF.R.U32.HI R3, RZ, c[0x0][0x334], R7 ;  /* 0x0000cd00ff030a19 */ /* 0x000fe80000011607 */
[----:B------:R-:W-:Y:S01]  /*16130*/  LOP3.LUT R3, RZ, R3, RZ, 0x33, !PT ;  /* 0x00000003ff037212 */ /* 0x000fe200078e33ff */
[----:B------:R-:W-:-:S05]  /*16140*/  BRA `(.L_x_2385) ;  /* 0x0000004000007947 */ /* 0x000fca0003800000 */
.L_x_2384:
[----:B------:R-:W-:Y:S11]  /*16150*/  ISETP.NE.AND P0, PT, R33, c[0x0][0x32c], PT ;  /* 0x0000cb0021007a0c */ /* 0x000ff60003f05270 */
[----:B------:R-:W-:Y:S02]  /*16160*/  @!UPT UIADD3 URZ, URZ, URZ, URZ ;  /* 0x0000003f3f3ff290 */ /* 0x000fe4000fffe03f */
[----:B------:R-:W-:Y:S05]  /*16170*/  @P0 IMAD.HI.U32 R7, R3, c[0x0][0x330], RZ ;  /* 0x0000cc0003070a27 */ /* 0x000fea00078e00ff */
[----:B------:R-:W-:Y:S02]  /*16180*/  @P0 SHF.R.U32.HI R3, RZ, c[0x0][0x334], R7 ;  /* 0x0000cd00ff030a19 */ /* 0x000fe40000011607 */
.L_x_2385:
[----:B------:R-:W-:Y:S05]  /*16190*/  BSYNC B0 ;  /* 0x0000000000007941 */ /* 0x000fea0003800000 */
.L_x_2383:
[----:B------:R-:W-:Y:S04]  /*161a0*/  IMAD R3, R3, c[0x0][0x32c], -R156 ;  /* 0x0000cb0003037a24 */ /* 0x000fe800078e0a9c */
[----:B------:R-:W-:Y:S05]  /*161b0*/  IMAD.IADD R3, R3, 0x1, -R200 ;  /* 0x0000000103037824 */ /* 0x000fea00078e0ac8 */
[----:B------:R-:W-:Y:S02]  /*161c0*/  IMNMX R0, R0, R3, !PT ;  /* 0x0000000300007217 */ /* 0x000fe40007800200 */
[----:B------:R-:W-:Y:S04]  /*161d0*/  IADD3 R3, R3, c[0x0][0x32c], RZ ;  /* 0x0000cb0003037a10 */ /* 0x000fe80007ffe0ff */
[----:B------:R-:W-:Y:S02]  /*161e0*/  IMNMX R2, R2, R3, PT ;  /* 0x0000000302027217 */ /* 0x000fe40003800200 */
.L_x_2382:
        /* <DEDUP_REMOVED lines=9> */
[--C-:B--2---:R-:W-:Y:S03]  /*16280*/  IMAD.IADD R3, R6, 0x1, R4.reuse ;  /* 0x0000000106037824 */ /* 0x104fe600078e0204 */
        /* <DEDUP_REMOVED lines=39> */
[----:B------:R-:W-:Y:S01]  /*16500*/  ISETP.LT.OR P0, PT, R2, 0x3a, P0 ;  /* 0x0000003a0200780c */ /* 0x000fe20000701670 */
[----:B------:R-:W-:Y:S03]  /*16510*/  IMAD.IADD R2, R5, 0x1, R4 ;  /* 0x0000000105027824 */ /* 0x000fe600078e0204 */
[----:B------:R-:W-:Y:S01]  /*16520*/  FSEL R5, R26, -INF , !P0 ;  /* 0xff8000001a057808 */ /* 0x000fe20004000000 */
[----:B------:R-:W-:-:S05]  /*16530*/  @!P1 BRA `(.L_x_2386) ;  /* 0x0000015000009947 */ /* 0x000fca0003800000 */
[----:B------:R-:W-:Y:S01]  /*16540*/  IADD3 R0, -R202, R201, R4 ;  /* 0x000000c9ca007210 */ /* 0x000fe20007ffe104 */
        /* <DEDUP_REMOVED lines=10> */
.L_x_2388:
[----:B------:R-:W-:Y:S11]  /*165f0*/  ISETP.NE.AND P0, PT, R33, c[0x0][0x32c], PT ;  /* 0x0000cb0021007a0c */ /* 0x000ff60003f05270 */
[----:B------:R-:W-:Y:S02]  /*16600*/  @!UPT UIADD3 URZ, URZ, URZ, URZ ;  /* 0x0000003f3f3ff290 */ /* 0x000fe4000fffe03f */
[----:B------:R-:W-:Y:S05]  /*16610*/  @P0 IMAD.HI.U32 R4, R0, c[0x0][0x330], RZ ;  /* 0x0000cc0000040a27 */ /* 0x000fea00078e00ff */
[----:B------:R-:W-:Y:S02]  /*16620*/  @P0 SHF.R.U32.HI R0, RZ, c[0x0][0x334], R4 ;  /* 0x0000cd00ff000a19 */ /* 0x000fe40000011604 */
.L_x_2389:
[----:B------:R-:W-:Y:S05]  /*16630*/  BSYNC B0 ;  /* 0x0000000000007941 */ /* 0x000fea0003800000 */
.L_x_2387:
[----:B------:R-:W-:Y:S04]  /*16640*/  IMAD R0, R0, c[0x0][0x32c], -R156 ;  /* 0x0000cb0000007a24 */ /* 0x000fe800078e0a9c */
[----:B------:R-:W-:Y:S05]  /*16650*/  IMAD.IADD R0, R0, 0x1, -R200 ;  /* 0x0000000100007824 */ /* 0x000fea00078e0ac8 */
[----:B------:R-:W-:Y:S02]  /*16660*/  IMNMX R2, R2, R0, !PT ;  /* 0x0000000002027217 */ /* 0x000fe40007800200 */
[----:B------:R-:W-:Y:S04]  /*16670*/  IADD3 R0, R0, c[0x0][0x32c], RZ ;  /* 0x0000cb0000007a10 */ /* 0x000fe80007ffe0ff */
[----:B------:R-:W-:Y:S02]  /*16680*/  IMNMX R3, R3, R0, PT ;  /* 0x0000000003037217 */ /* 0x000fe40003800200 */
.L_x_2386:
        /* <DEDUP_REMOVED lines=50> */
[----:B------:R-:W-:Y:S01]  /*169b0*/  FFMA.FTZ R187, R5, c[0x0][0x2d0], -R4 ;  /* 0x0000b40005bb7a23 */ /* 0x000fe20000010804 */
[----:B------:R-:W-:Y:S01]  /*169c0*/  FSEL R4, R164, -INF , !P0 ;  /* 0xff800000a4047808 */ /* 0x000fe20004000000 */
[----:B------:R-:W-:Y:S01]  /*169d0*/  FMUL.FTZ R0, R0, c[0x0][0x2d0] ;  /* 0x0000b40000007a20 */ /* 0x000fe20000410000 */
[----:B------:R-:W-:Y:S02]  /*169e0*/  ISETP.GT.AND P0, PT, R2, 0x1, P2 ;  /* 0x000000010200780c */ /* 0x000fe40001704270 */
[----:B------:R-:W-:Y:S02]  /*169f0*/  FMNMX.FTZ R105, R4, R9, !PT ;  /* 0x0000000904697209 */ /* 0x000fe40007810000 */
[----:B------:R-:W-:Y:S02]  /*16a00*/  ISETP.LT.OR P0, PT, R3, 0x2, P0 ;  /* 0x000000020300780c */ /* 0x000fe40000701670 */
[----:B------:R-:W1:Y:S02]  /*16a10*/  MUFU.EX2 R0, R0 ;  /* 0x0000000000007308 */ /* 0x000e640000000800 */
[----:B------:R-:W-:Y:S02]  /*16a20*/  FSEL R5, R163, -INF , !P0 ;  /* 0xff800000a3057808 */ /* 0x000fe40004000000 */
[----:B------:R-:W-:Y:S02]  /*16a30*/  ISETP.GT.AND P0, PT, R2, 0x8, P2 ;  /* 0x000000080200780c */ /* 0x000fe40001704270 */
[----:B------:R-:W-:Y:S02]  /*16a40*/  FMNMX.FTZ R105, R5, R105, !PT ;  /* 0x0000006905697209 */ /* 0x000fe40007810000 */
[----:B------:R-:W-:Y:S02]  /*16a50*/  ISETP.LT.OR P0, PT, R3, 0x9, P0 ;  /* 0x000000090300780c */ /* 0x000fe40000701670 */
[----:B------:R-:W2:Y:S02]  /*16a60*/  MUFU.EX2 R25, R25 ;  /* 0x0000001900197308 */ /* 0x000ea40000000800 */
[----:B------:R-:W-:Y:S02]  /*16a70*/  FSEL R147, R162, -INF , !P0 ;  /* 0xff800000a2937808 */ /* 0x000fe40004000000 */
[C---:B------:R-:W-:Y:S02]  /*16a80*/  ISETP.GT.AND P0, PT, R2.reuse, 0x9, P2 ;  /* 0x000000090200780c */ /* 0x040fe40001704270 */
[----:B------:R-:W-:Y:S02]  /*16a90*/  FMNMX.FTZ R105, R147, R105, !PT ;  /* 0x0000006993697209 */ /* 0x000fe40007810000 */
[----:B------:R-:W-:Y:S02]  /*16aa0*/  ISETP.LT.OR P0, PT, R3, 0xa, P0 ;  /* 0x0000000a0300780c */ /* 0x000fe40000701670 */
[----:B------:R-:W-:Y:S02]  /*16ab0*/  MUFU.EX2 R24, R24 ;  /* 0x0000001800187308 */ /* 0x000fe40000000800 */
[----:B------:R-:W-:Y:S02]  /*16ac0*/  FSEL R148, R161, -INF , !P0 ;  /* 0xff800000a1947808 */ /* 0x000fe40004000000 */
[----:B------:R-:W-:Y:S01]  /*16ad0*/  ISETP.GT.AND P0, PT, R2, 0x10, P2 ;  /* 0x000000100200780c */ /* 0x000fe20001704270 */
[----:B-1----:R-:W-:Y:S01]  /*16ae0*/  FMUL.FTZ R12, R0, R136 ;  /* 0x00000088000c7220 */ /* 0x002fe20000410000 */
[----:B------:R-:W-:Y:S01]  /*16af0*/  FMNMX.FTZ R105, R148, R105, !PT ;  /* 0x0000006994697209 */ /* 0x000fe20007810000 */
[C---:B------:R-:W-:Y:S01]  /*16b00*/  FMUL.FTZ R13, R0.reuse, R137 ;  /* 0x00000089000d7220 */ /* 0x040fe20000410000 */
[----:B------:R-:W-:Y:S01]  /*16b10*/  ISETP.LT.OR P0, PT, R3, 0x11, P0 ;  /* 0x000000110300780c */ /* 0x000fe20000701670 */
[----:B------:R-:W-:Y:S01]  /*16b20*/  FMUL.FTZ R33, R0, R117 ;  /* 0x0000007500217220 */ /* 0x000fe20000410000 */
[----:B------:R-:W-:Y:S01]  /*16b30*/  FSEL R161, R32, -INF , !P1 ;  /* 0xff80000020a17808 */ /* 0x000fe20004800000 */
[----:B------:R-:W1:Y:S01]  /*16b40*/  MUFU.EX2 R23, R23 ;  /* 0x0000001700177308 */ /* 0x000e620000000800 */
[----:B------:R-:W-:Y:S01]  /*16b50*/  FSEL R149, R160, -INF , !P0 ;  /* 0xff800000a0957808 */ /* 0x000fe20004000000 */
[----:B------:R-:W-:Y:S01]  /*16b60*/  FMUL.FTZ R32, R0, R116 ;  /* 0x0000007400207220 */ /* 0x000fe20000410000 */
[----:B------:R-:W-:Y:S01]  /*16b70*/  ISETP.GT.AND P0, PT, R2, 0x11, P2 ;  /* 0x000000110200780c */ /* 0x000fe20001704270 */
[C---:B------:R-:W-:Y:S01]  /*16b80*/  FMUL.FTZ R36, R0.reuse, R112 ;  /* 0x0000007000247220 */ /* 0x040fe20000410000 */
[----:B------:R-:W-:Y:S01]  /*16b90*/  FMNMX.FTZ R105, R149, R105, !PT ;  /* 0x0000006995697209 */ /* 0x000fe20007810000 */
        /* <DEDUP_REMOVED lines=8> */
[----:B------:R-:W-:Y:S01]  /*16c20*/  FMUL.FTZ R21, R0, R129 ;  /* 0x0000008100157220 */ /* 0x000fe20000410000 */
[----:B------:R-:W-:Y:S01]  /*16c30*/  FMNMX.FTZ R105, R150, R105, !PT ;  /* 0x0000006996697209 */ /* 0x000fe20007810000 */
        /* <DEDUP_REMOVED lines=8> */
[----:B------:R-:W-:Y:S01]  /*16cc0*/  FMUL.FTZ R45, R0, R45 ;  /* 0x0000002d002d7220 */ /* 0x000fe20000410000 */
[----:B------:R-:W-:Y:S01]  /*16cd0*/  FMNMX.FTZ R105, R154, R105, !PT ;  /* 0x000000699a697209 */ /* 0x000fe20007810000 */
        /* <DEDUP_REMOVED lines=8> */
[C---:B------:R-:W-:Y:S01]  /*16d60*/  FMUL.FTZ R56, R0.reuse, R56 ;  /* 0x0000003800387220 */ /* 0x040fe20000410000 */
        /* <DEDUP_REMOVED lines=42> */
[----:B-1----:R-:W-:Y:S01]  /*17010*/  F2FP.BF16.PACK_AB R146, R23, R24 ;  /* 0x000000181792723e */ /* 0x002fe200000010ff */
[----:B------:R-:W-:Y:S01]  /*17020*/  FMUL.FTZ R101, R0, R101 ;  /* 0x0000006500657220 */ /* 0x000fe20000410000 */
[----:B------:R-:W-:Y:S02]  /*17030*/  FSEL R162, R30, -INF , !P0 ;  /* 0xff8000001ea27808 */ /* 0x000fe40004000000 */
[----:B------:R-:W-:Y:S02]  /*17040*/  ISETP.GT.AND P0, PT, R2, 0x31, P2 ;  /* 0x000000310200780c */ /* 0x000fe40001704270 */
[----:B------:R-:W-:Y:S02]  /*17050*/  FMNMX.FTZ R105, R162, R105, !PT ;  /* 0x00000069a2697209 */ /* 0x000fe40007810000 */
[----:B------:R-:W-:Y:S04]  /*17060*/  ISETP.LT.OR P0, PT, R3, 0x32, P0 ;  /* 0x000000320300780c */ /* 0x000fe80000701670 */
[----:B------:R-:W-:Y:S01]  /*17070*/  FSEL R163, R29, -INF , !P0 ;  /* 0xff8000001da37808 */ /* 0x000fe20004000000 */
[----:B------:R-:W-:Y:S01]  /*17080*/  FMUL.FTZ R29, R0, R121 ;  /* 0x00000079001d7220 */ /* 0x000fe20000410000 */
[----:B------:R-:W-:Y:S01]  /*17090*/  ISETP.GT.AND P0, PT, R2, 0x39, P2 ;  /* 0x000000390200780c */ /* 0x000fe20001704270 */
[C---:B------:R-:W-:Y:S01]  /*170a0*/  FFMA.FTZ R2, R0.reuse, R195, R7 ;  /* 0x000000c300027223 */ /* 0x040fe20000010007 */
[----:B------:R-:W-:Y:S02]  /*170b0*/  FMNMX.FTZ R105, R163, R105, !PT ;  /* 0x00000069a3697209 */ /* 0x000fe40007810000 */
[----:B------:R-:W-:Y:S01]  /*170c0*/  ISETP.LT.OR P0, PT, R3, 0x3a, P0 ;  /* 0x0000003a0300780c */ /* 0x000fe20000701670 */
[----:B------:R-:W-:Y:S01]  /*170d0*/  FADD.FTZ R3, R25, R2 ;  /* 0x0000000219037221 */ /* 0x000fe20000010000 */
[----:B------:R-:W-:Y:S01]  /*170e0*/  FMNMX.FTZ R105, R161, R105, !PT ;  /* 0x00000069a1697209 */ /* 0x000fe20007810000 */
[----:B------:R-:W-:Y:S01]  /*170f0*/  FMUL.FTZ R25, R0, R125 ;  /* 0x0000007d00197220 */ /* 0x000fe20000410000 */
[----:B------:R-:W-:Y:S04]  /*17100*/  FSEL R160, R31, -INF , !P0 ;  /* 0xff8000001fa07808 */ /* 0x000fe80004000000 */
[----:B------:R-:W-:Y:S05]  /*17110*/  FMNMX.FTZ R105, R160, R105, !PT ;  /* 0x00000069a0697209 */ /* 0x000fea0007810000 */
[----:B------:R-:W1:Y:S02]  /*17120*/  SHFL.BFLY PT, R2, R105, 0x2, 0x1f ;  /* 0x0c401f0069027f89 */ /* 0x000e6400000e0000 */
[----:B-1----:R-:W-:Y:S06]  /*17130*/  FMNMX.FTZ R105, R105, R2, !PT ;  /* 0x0000000269697209 */ /* 0x002fec0007810000 */
[----:B------:R-:W1:Y:S02]  /*17140*/  SHFL.BFLY PT, R2, R105, 0x1, 0x1f ;  /* 0x0c201f0069027f89 */ /* 0x000e6400000e0000 */
[----:B-1----:R-:W-:Y:S01]  /*17150*/  FMNMX.FTZ R105, R105, R2, !PT ;  /* 0x0000000269697209 */ /* 0x002fe20007810000 */
[----:B------:R-:W-:Y:S02]  /*17160*/  FADD.FTZ R2, R24, R3 ;  /* 0x0000000318027221 */ /* 0x000fe40000010000 */
[----:B------:R-:W-:Y:S01]  /*17170*/  FMUL.FTZ R24, R0, R124 ;  /* 0x0000007c00187220 */ /* 0x000fe20000410000 */
[----:B------:R-:W-:Y:S01]  /*17180*/  FSETP.NEU.FTZ.AND P0, PT, R105, -INF , PT ;  /* 0xff8000006900780b */ /* 0x000fe20003f1d000 */
[----:B------:R-:W-:Y:S03]  /*17190*/  FADD.FTZ R158, R23, R2 ;  /* 0x00000002179e7221 */ /* 0x000fe60000010000 */
[C---:B------:R-:W-:Y:S05]  /*171a0*/  FSEL R2, R105.reuse, RZ, P0 ;  /* 0x000000ff69027208 */ /* 0x040fea0000000000 */
[----:B------:R-:W-:Y:S02]  /*171b0*/  FADD.FTZ R2, -R2, R9 ;  /* 0x0000000902027221 */ /* 0x000fe40000010100 */
[----:B------:R-:W-:Y:S02]  /*171c0*/  FMUL.FTZ R9, R105, c[0x0][0x2d0] ;  /* 0x0000b40069097a20 */ /* 0x000fe40000410000 */
[----:B------:R-:W-:Y:S03]  /*171d0*/  FMUL.FTZ R2, R2, c[0x0][0x2d0] ;  /* 0x0000b40002027a20 */ /* 0x000fe60000410000 */
[----:B------:R-:W-:Y:S03]  /*171e0*/  FSEL R9, R9, RZ, P0 ;  /* 0x000000ff09097208 */ /* 0x000fe60000000000 */
[----:B------:R-:W1:Y:S02]  /*171f0*/  MUFU.EX2 R2, R2 ;  /* 0x0000000200027308 */ /* 0x000e640000000800 */
[--C-:B------:R-:W-:Y:S02]  /*17200*/  FFMA.FTZ R145, R4, c[0x0][0x2d0], -R9.reuse ;  /* 0x0000b40004917a23 */ /* 0x100fe40000010809 */
[----:B------:R-:W-:Y:S02]  /*17210*/  FFMA.FTZ R3, R5, c[0x0][0x2d0], -R9 ;  /* 0x0000b40005037a23 */ /* 0x000fe40000010809 */
[C---:B------:R-:W-:Y:S02]  /*17220*/  FMUL.FTZ R4, R0.reuse, R140 ;  /* 0x0000008c00047220 */ /* 0x040fe40000410000 */
[----:B------:R-:W-:Y:S02]  /*17230*/  FMUL.FTZ R5, R0, R141 ;  /* 0x0000008d00057220 */ /* 0x000fe40000410000 */
[----:B------:R-:W2:Y:S10]  /*17240*/  MUFU.EX2 R145, R145 ;  /* 0x0000009100917308 */ /* 0x000eb40000000800 */
[----:B------:R-:W3:Y:S01]  /*17250*/  MUFU.EX2 R0, R3 ;  /* 0x0000000300007308 */ /* 0x000ee20000000800 */
[C---:B-1----:R-:W-:Y:S02]  /*17260*/  FMUL.FTZ R38, R2.reuse, R114 ;  /* 0x0000007202267220 */ /* 0x042fe40000410000 */
[C---:B------:R-:W-:Y:S02]  /*17270*/  FMUL.FTZ R39, R2.reuse, R115 ;  /* 0x0000007302277220 */ /* 0x040fe40000410000 */
[C---:B------:R-:W-:Y:S02]  /*17280*/  FMUL.FTZ R14, R2.reuse, R138 ;  /* 0x0000008a020e7220 */ /* 0x040fe40000410000 */
[C---:B------:R-:W-:Y:S02]  /*17290*/  FMUL.FTZ R15, R2.reuse, R139 ;  /* 0x0000008b020f7220 */ /* 0x040fe40000410000 */
[C---:B------:R-:W-:Y:S02]  /*172a0*/  FMUL.FTZ R34, R2.reuse, R118 ;  /* 0x0000007602227220 */ /* 0x040fe40000410000 */
[C---:B--2---:R-:W-:Y:S02]  /*172b0*/  FFMA.FTZ R8, R2.reuse, R196, R145 ;  /* 0x000000c402087223 */ /* 0x044fe40000010091 */
[C---:B------:R-:W-:Y:S02]  /*172c0*/  FMUL.FTZ R35, R2.reuse, R119 ;  /* 0x0000007702237220 */ /* 0x040fe40000410000 */
[C---:B------:R-:W-:Y:S02]  /*172d0*/  FMUL.FTZ R6, R2.reuse, R142 ;  /* 0x0000008e02067220 */ /* 0x040fe40000410000 */
[C---:B------:R-:W-:Y:S02]  /*172e0*/  FMUL.FTZ R7, R2.reuse, R143 ;  /* 0x0000008f02077220 */ /* 0x040fe40000410000 */
[----:B------:R-:W-:Y:S01]  /*172f0*/  FMUL.FTZ R18, R2, R134 ;  /* 0x0000008602127220 */ /* 0x000fe20000410000 */
[C---:B---3--:R-:W-:Y:S01]  /*17300*/  F2FP.BF16.PACK_AB R145, R0.reuse, R145 ;  /* 0x000000910091723e */ /* 0x048fe200000010ff */
[----:B------:R-:W-:Y:S01]  /*17310*/  FADD.FTZ R8, R0, R8 ;  /* 0x0000000800087221 */ /* 0x000fe20000010000 */
[----:B------:R-:W-:Y:S01]  /*17320*/  IADD3 R0, R178, R168, RZ ;  /* 0x000000a8b2007210 */ /* 0x000fe20007ffe0ff */
[--C-:B------:R-:W-:Y:S01]  /*17330*/  FFMA.FTZ R3, R147, c[0x0][0x2d0], -R9.reuse ;  /* 0x0000b40093037a23 */ /* 0x100fe20000010809 */
[----:B------:R-:W-:Y:S01]  /*17340*/  MUFU.EX2 R134, R182 ;  /* 0x000000b600867308 */ /* 0x000fe20000000800 */
[C---:B------:R-:W-:Y:S02]  /*17350*/  FMUL.FTZ R19, R2.reuse, R135 ;  /* 0x0000008702137220 */ /* 0x040fe40000410000 */
[----:B------:R-:W1:Y:S01]  /*17360*/  LDSM.16.MT88.4 R112, [R0] ;  /* 0x000000000070783b */ /* 0x000e620000004200 */
[C---:B------:R-:W-:Y:S02]  /*17370*/  FMUL.FTZ R22, R2.reuse, R130 ;  /* 0x0000008202167220 */ /* 0x040fe40000410000 */
[C---:B------:R-:W-:Y:S02]  /*17380*/  FMUL.FTZ R23, R2.reuse, R131 ;  /* 0x0000008302177220 */ /* 0x040fe40000410000 */
[C---:B------:R-:W-:Y:S02]  /*17390*/  FMUL.FTZ R26, R2.reuse, R126 ;  /* 0x0000007e021a7220 */ /* 0x040fe40000410000 */
[C---:B------:R-:W-:Y:S01]  /*173a0*/  FMUL.FTZ R27, R2.reuse, R127 ;  /* 0x0000007f021b7220 */ /* 0x040fe20000410000 */
[----:B------:R-:W2:Y:S01]  /*173b0*/  MUFU.EX2 R3, R3 ;  /* 0x0000000300037308 */ /* 0x000ea20000000800 */
[C---:B------:R-:W-:Y:S01]  /*173c0*/  FMUL.FTZ R30, R2.reuse, R122 ;  /* 0x0000007a021e7220 */ /* 0x040fe20000410000 */
[----:B------:R-:W-:Y:S01]  /*173d0*/  LDSM.16.MT88.4 R116, [R0+0x800] ;  /* 0x000800000074783b */ /* 0x000fe20000004200 */
[C---:B------:R-:W-:Y:S02]  /*173e0*/  FMUL.FTZ R31, R2.reuse, R123 ;  /* 0x0000007b021f7220 */ /* 0x040fe40000410000 */
[C---:B------:R-:W-:Y:S02]  /*173f0*/  FMUL.FTZ R42, R2.reuse, R42 ;  /* 0x0000002a022a7220 */ /* 0x040fe40000410000 */
[C---:B------:R-:W-:Y:S02]  /*17400*/  FMUL.FTZ R43, R2.reuse, R43 ;  /* 0x0000002b022b7220 */ /* 0x040fe40000410000 */
[C---:B------:R-:W-:Y:S01]  /*17410*/  FMUL.FTZ R46, R2.reuse, R46 ;  /* 0x0000002e022e7220 */ /* 0x040fe20000410000 */
[----:B------:R-:W-:Y:S01]  /*17420*/  MUFU.EX2 R122, R166 ;  /* 0x000000a6007a7308 */ /* 0x000fe20000000800 */
        /* <DEDUP_REMOVED lines=31> */
[----:B--2---:R-:W-:Y:S01]  /*17620*/  FADD.FTZ R131, R3, R8 ;  /* 0x0000000803837221 */ /* 0x004fe20000010000 */
        /* <DEDUP_REMOVED lines=39> */
[----:B------:R-:W-:Y:S01]  /*178a0*/  FFMA.FTZ R112, R149, c[0x0][0x2d0], -R9 ;  /* 0x0000b40095707a23 */ /* 0x000fe20000010809 */
[----:B------:R-:W-:Y:S03]  /*178b0*/  HMMA.16816.F32.BF16 R100, R144, R114, R100 ;  /* 0x000000729064723c */ /* 0x000fe60000041864 */
[----:B------:R1:W-:Y:S01]  /*178c0*/  MUFU.EX2 R121, R112 ;  /* 0x0000007000797308 */ /* 0x0003e20000000800 */
[----:B------:R-:W-:Y:S03]  /*178d0*/  FADD.FTZ R113, R120, R158 ;  /* 0x0000009e78717221 */ /* 0x000fe60000010000 */
[----:B------:R-:W-:Y:S01]  /*178e0*/  F2FP.BF16.PACK_AB R114, R159, R165 ;  /* 0x000000a59f72723e */ /* 0x000fe200000010ff */
[----:B------:R-:W-:Y:S05]  /*178f0*/  FADD.FTZ R129, R122, R113 ;  /* 0x000000717a817221 */ /* 0x000fea0000010000 */
[----:B------:R-:W-:Y:S01]  /*17900*/  MUFU.EX2 R158, R187 ;  /* 0x000000bb009e7308 */ /* 0x000fe20000000800 */
[--C-:B-1----:R-:W-:Y:S09]  /*17910*/  FFMA.FTZ R112, R150, c[0x0][0x2d0], -R9.reuse ;  /* 0x0000b40096707a23 */ /* 0x102ff20000010809 */
[----:B------:R1:W2:Y:S02]  /*17920*/  MUFU.EX2 R128, R112 ;  /* 0x0000007000807308 */ /* 0x0002a40000000800 */
[--C-:B-1----:R-:W-:Y:S01]  /*17930*/  FFMA.FTZ R112, R154, c[0x0][0x2d0], -R9.reuse ;  /* 0x0000b4009a707a23 */ /* 0x102fe20000010809 */
[----:B--2---:R-:W-:Y:S07]  /*17940*/  F2FP.BF16.PACK_AB R113, R128, R121 ;  /* 0x000000798071723e */ /* 0x004fee00000010ff */
[----:B------:R-:W-:Y:S10]  /*17950*/  MUFU.EX2 R154, R192 ;  /* 0x000000c0009a7308 */ /* 0x000ff40000000800 */
[----:B------:R1:W-:Y:S02]  /*17960*/  MUFU.EX2 R124, R112 ;  /* 0x00000070007c7308 */ /* 0x0003e40000000800 */
[--C-:B-1----:R-:W-:Y:S08]  /*17970*/  FFMA.FTZ R112, R153, c[0x0][0x2d0], -R9.reuse ;  /* 0x0000b40099707a23 */ /* 0x102ff00000010809 */
[----:B------:R1:W2:Y:S02]  /*17980*/  MUFU.EX2 R130, R112 ;  /* 0x0000007000827308 */ /* 0x0002a40000000800 */
[----:B-1----:R-:W-:Y:S01]  /*17990*/  F2FP.BF16.PACK_AB R112, R122, R120 ;  /* 0x000000787a70723e */ /* 0x002fe200000010ff */
[--C-:B------:R-:W-:Y:S01]  /*179a0*/  FFMA.FTZ R120, R152, c[0x0][0x2d0], -R9.reuse ;  /* 0x0000b40098787a23 */ /* 0x100fe20000010809 */
[----:B--2---:R-:W-:Y:S06]  /*179b0*/  F2FP.BF16.PACK_AB R115, R130, R124 ;  /* 0x0000007c8273723e */ /* 0x004fec00000010ff */
[----:B------:R1:W-:Y:S01]  /*179c0*/  MUFU.EX2 R125, R120 ;  /* 0x00000078007d7308 */ /* 0x0003e20000000800 */
        /* <DEDUP_REMOVED lines=46> */
[----:B--2---:R-:W-:Y:S09]  /*17cb0*/  F2FP.BF16.PACK_AB R144, R155, R154 ;  /* 0x0000009a9b90723e */ /* 0x004ff200000010ff */
[----:B------:R-:W2:Y:S01]  /*17cc0*/  MUFU.EX2 R157, R188 ;  /* 0x000000bc009d7308 */ /* 0x000ea20000000800 */
[----:B---3--:R-:W3:Y:S01]  /*17cd0*/  LDSM.16.MT88.4 R116, [R0+0x1000] ;  /* 0x001000000074783b */ /* 0x008ee20000004200 */
[----:B-1----:R-:W-:Y:S01]  /*17ce0*/  FADD.FTZ R112, R123, R131 ;  /* 0x000000837b707221 */ /* 0x002fe20000010000 */
[----:B----4-:R-:W-:Y:S03]  /*17cf0*/  F2FP.BF16.PACK_AB R115, R153, R126 ;  /* 0x0000007e9973723e */ /* 0x010fe600000010ff */
[----:B------:R-:W-:Y:S03]  /*17d00*/  FADD.FTZ R112, R121, R112 ;  /* 0x0000007079707221 */ /* 0x000fe60000010000 */
[----:B------:R-:W1:Y:S01]  /*17d10*/  LDSM.16.MT88.4 R120, [R2+0x1000] ;  /* 0x001000000278783b */ /* 0x000e620000004200 */
[----:B------:R-:W-:Y:S01]  /*17d20*/  FADD.FTZ R112, R128, R112 ;  /* 0x0000007080707221 */ /* 0x000fe20000010000 */
[----:B--2---:R-:W-:Y:S03]  /*17d30*/  F2FP.BF16.PACK_AB R146, R158, R157 ;  /* 0x0000009d9e92723e */ /* 0x004fe600000010ff */
[----:B------:R-:W-:Y:S01]  /*17d40*/  FADD.FTZ R128, R124, R112 ;  /* 0x000000707c807221 */ /* 0x000fe20000010000 */
[----:B------:R-:W-:Y:S01]  /*17d50*/  F2FP.BF16.PACK_AB R112, R133, R132 ;  /* 0x000000848570723e */ /* 0x000fe200000010ff */
[----:B------:R-:W-:Y:S04]  /*17d60*/  FFMA.FTZ R124, R162, c[0x0][0x2d0], -R9 ;  /* 0x0000b400a27c7a23 */ /* 0x000fe80000010809 */
[----:B------:R2:W-:Y:S02]  /*17d70*/  MUFU.EX2 R150, R124 ;  /* 0x0000007c00967308 */ /* 0x0005e40000000800 */
[C---:B---3--:R-:W-:Y:S08]  /*17d80*/  HMMA.16816.F32.BF16 R4, R112.reuse, R116, R4 ;  /* 0x000000747004723c */ /* 0x048ff00000041804 */
[C---:B------:R-:W-:Y:S01]  /*17d90*/  HMMA.16816.F32.BF16 R12, R112.reuse, R118, R12 ;  /* 0x00000076700c723c */ /* 0x040fe2000004180c */
[----:B------:R-:W3:Y:S03]  /*17da0*/  LDSM.16.MT88.4 R116, [R8+0x1000] ;  /* 0x001000000874783b */ /* 0x000ee60000004200 */
[----:B--2---:R-:W-:Y:S04]  /*17db0*/  FADD.FTZ R124, R132, R129 ;  /* 0x00000081847c7221 */ /* 0x004fe80000010000 */
[C---:B-1----:R-:W-:Y:S08]  /*17dc0*/  HMMA.16816.F32.BF16 R16, R112.reuse, R120, R16 ;  /* 0x000000787010723c */ /* 0x042ff00000041810 */
        /* <DEDUP_REMOVED lines=32> */
[C---:B-1----:R-:W-:Y:S04]  /*17fd0*/  HMMA.16816.F32.BF16 R96, R112.reuse, R120, R96 ;  /* 0x000000787060723c */ /* 0x042fe80000041860 */
[----:B------:R-:W-:Y:S02]  /*17fe0*/  FADD.FTZ R117, R125, R117 ;  /* 0x000000757d757221 */ /* 0x000fe40000010000 */
[----:B------:R-:W-:Y:S02]  /*17ff0*/  FADD.FTZ R125, R133, R124 ;  /* 0x0000007c857d7221 */ /* 0x000fe40000010000 */
[----:B------:R-:W-:Y:S01]  /*18000*/  HMMA.16816.F32.BF16 R100, R112, R122, R100 ;  /* 0x0000007a7064723c */ /* 0x000fe20000041864 */
[----:B------:R-:W-:Y:S03]  /*18010*/  LDSM.16.MT88.4 R112, [R3+0x1800] ;  /* 0x001800000370783b */ /* 0x000fe60000004200 */
[----:B------:R-:W-:Y:S02]  /*18020*/  FADD.FTZ R124, R127, R117 ;  /* 0x000000757f7c7221 */ /* 0x000fe40000010000 */
[----:B------:R-:W-:Y:S02]  /*18030*/  FADD.FTZ R151, R134, R125 ;  /* 0x0000007d86977221 */ /* 0x000fe40000010000 */
[----:B------:R-:W-:Y:S04]  /*18040*/  FADD.FTZ R152, R126, R124 ;  /* 0x0000007c7e987221 */ /* 0x000fe80000010000 */
[--C-:B--2---:R-:W-:Y:S01]  /*18050*/  FFMA.FTZ R116, R161, c[0x0][0x2d0], -R9.reuse ;  /* 0x0000b400a1747a23 */ /* 0x104fe20000010809 */
        /* <DEDUP_REMOVED lines=52> */
[----:B------:R-:W-:Y:S01]  /*183a0*/  IMAD.MOV.U32 R0, RZ, RZ, c[0x0][0x2b8] ;  /* 0x0000ae00ff007624 */ /* 0x000fe200078e00ff */
[----:B------:R-:W-:Y:S01]  /*183b0*/  IADD3 R2, R199, R156, R215 ;  /* 0x0000009cc7027210 */ /* 0x000fe20007ffe0d7 */
[----:B------:R-:W-:Y:S02]  /*183c0*/  IMAD.MOV.U32 R183, RZ, RZ, RZ ;  /* 0x000000ffffb77224 */ /* 0x000fe400078e00ff */
[----:B------:R-:W-:Y:S01]  /*183d0*/  IMAD R6, R189, 0x3000, R228 ;  /* 0x00003000bd067824 */ /* 0x000fe200078e02e4 */
[----:B------:R-:W-:Y:S02]  /*183e0*/  ISETP.NE.AND P0, PT, R0, 0x1, PT ;  /* 0x000000010000780c */ /* 0x000fe40003f05270 */
[----:B------:R-:W-:Y:S05]  /*183f0*/  IADD3 R2, R2, -0x80, RZ ;  /* 0xffffff8002027810 */ /* 0x000fea0007ffe0ff */
        /* <DEDUP_REMOVED lines=25> */
.L_x_2485:
        /* <DEDUP_REMOVED lines=19> */
[----:B------:R2:W3:Y:S03]  /*186c0*/  SHFL.IDX PT, R2, R13, 0x1, 0x181f ;  /* 0x00381f000d027f89 */ /* 0x0004e600000e0000 */
[----:B------:R-:W-:Y:S02]  /*186d0*/  IMAD.X R7, R4, 0x1, R15, P0 ;  /* 0x0000000104077824 */ /* 0x000fe400000e060f */
[----:B------:R2:W4:Y:S04]  /*186e0*/  SHFL.IDX PT, R4, R5, 0x1, 0x181f ;  /* 0x00381f0005047f89 */ /* 0x00052800000e0000 */
[----:B------:R2:W-:Y:S02]  /*186f0*/  LDGSTS.E.BYPASS.LTC128B.128 [R0+0x10100], [R6.64], !P6 ;  /* 0x1010000006007fae */ /* 0x0005e4000f101d4a */
.L_x_2486:
[C---:B--23--:R-:W-:Y:S02]  /*18700*/  IADD3 R8, P0, R2.reuse, R12, RZ ;  /* 0x0000000c02087210 */ /* 0x04cfe40007f1e0ff */
[----:B------:R-:W-:Y:S03]  /*18710*/  IADD3 R6, P1, R2, R14, RZ ;  /* 0x0000000e02067210 */ /* 0x000fe60007f3e0ff */
[----:B----4-:R-:W-:Y:S01]  /*18720*/  IMAD.X R9, R4, 0x1, R17, P0 ;  /* 0x0000000104097824 */ /* 0x010fe200000e0611 */
[----:B------:R-:W-:Y:S01]  /*18730*/  IADD3 R2, P0, R2, R16, RZ ;  /* 0x0000001002027210 */ /* 0x000fe20007f1e0ff */
[C---:B------:R-:W-:Y:S03]  /*18740*/  IMAD.X R7, R4.reuse, 0x1, R18, P1 ;  /* 0x0000000104077824 */ /* 0x040fe600008e0612 */
[----:B------:R-:W-:Y:S01]  /*18750*/  @!PT LDS RZ, [RZ] ;  /* 0x00000000fffff984 */ /* 0x000fe20000000800 */
[----:B------:R-:W-:Y:S01]  /*18760*/  @!PT LDS RZ, [RZ] ;  /* 0x00000000fffff984 */ /* 0x000fe20000000800 */
[----:B------:R-:W-:Y:S01]  /*18770*/  @!PT LDS RZ, [RZ] ;  /* 0x00000000fffff984 */ /* 0x000fe20000000800 */
[----:B------:R2:W-:Y:S01]  /*18780*/  LDGSTS.E.BYPASS.LTC128B.128 [R0+0xd100], [R8.64], !P5 ;  /* 0x0d10000008007fae */ /* 0x0005e2000e901d4a */
[----:B------:R-:W-:Y:S03]  /*18790*/  IMAD.X R3, R4, 0x1, R15, P0 ;  /* 0x0000000104037824 */ /* 0x000fe600000e060f */
[----:B------:R2:W-:Y:S04]  /*187a0*/  LDGSTS.E.BYPASS.LTC128B.128 [R0+0xf100], [R6.64], !P4 ;  /* 0x0f10000006007fae */ /* 0x0005e8000e101d4a */
[----:B------:R2:W-:Y:S02]  /*187b0*/  LDGSTS.E.BYPASS.LTC128B.128 [R0+0x11100], [R2.64], !P6 ;  /* 0x1110000002007fae */ /* 0x0005e4000f101d4a */
.L_x_2391:
[----:B------:R-:W-:Y:S05]  /*187c0*/  BSYNC B0 ;  /* 0x0000000000007941 */ /* 0x000fea0003800000 */
.L_x_2390:
[----:B------:R-:W-:Y:S01]  /*187d0*/  ISETP.GE.AND P0, PT, R204, R180, PT ;  /* 0x000000b4cc00720c */ /* 0x000fe20003f06270 */
[----:B------:R-:W0:Y:S01]  /*187e0*/  LDGDEPBAR ;  /* 0x00000000000079af */ /* 0x000e220000000000 */
[----:B--2---:R-:W-:Y:S01]  /*187f0*/  IADD3 R0, R180, -0x1, RZ ;  /* 0xffffffffb4007810 */ /* 0x004fe20007ffe0ff */
[----:B------:R-:W-:Y:S01]  /*18800*/  IMAD.MOV.U32 R9, RZ, RZ, R105 ;  /* 0x000000ffff097224 */ /* 0x000fe200078e0069 */
[C---:B------:R-:W-:Y:S01]  /*18810*/  ISETP.GE.AND P1, PT, R169.reuse, 0x1, PT ;  /* 0x00000001a900780c */ /* 0x040fe20003f26270 */
[----:B------:R-:W-:Y:S01]  /*18820*/  IMAD.MOV.U32 R8, RZ, RZ, R104 ;  /* 0x000000ffff087224 */ /* 0x000fe200078e0068 */
[----:B------:R-:W-:Y:S01]  /*18830*/  IADD3 R169, R169, 0x1, RZ ;  /* 0x00000001a9a97810 */ /* 0x000fe20007ffe0ff */
[----:B------:R-:W-:Y:S03]  /*18840*/  IMAD.MOV.U32 R180, RZ, RZ, R0 ;  /* 0x000000ffffb47224 */ /* 0x000fe600078e0000 */
[----:B------:R-:W-:Y:S03]  /*18850*/  SEL R169, R169, RZ, !P1 ;  /* 0x000000ffa9a97207 */ /* 0x000fe60004800000 */
[----:B-1----:R-:W-:-:S05]  /*18860*/  @!P0 BRA `(.L_x_2394) ;  /* 0xffffc4e000008947 */ /* 0x002fca000383ffff */
.L_x_2377:
[----:B------:R-:W-:Y:S05]  /*18870*/  BRA.DIV ~URZ, `(.L_x_2395) ;  /* 0x000076127f007947 */ /* 0x000fea000b800000 */
[----:B------:R2:W3:Y:S02]  /*18880*/  SHFL.BFLY PT, R0, R195, 0x2, 0x1f ;  /* 0x0c401f00c3007f89 */ /* 0x0004e400000e0000 */
.L_x_2487:
[----:B---3--:R-:W-:Y:S01]  /*18890*/  FADD.FTZ R0, R0, R195 ;  /* 0x000000c300007221 */ /* 0x008fe20000010000 */
[----:B------:R-:W-:Y:S05]  /*188a0*/  BRA.DIV ~URZ, `(.L_x_2396) ;  /* 0x000076427f007947 */ /* 0x000fea000b800000 */
[----:B------:R-:W3:Y:S04]  /*188b0*/  SHFL.BFLY PT, R2, R196, 0x2, 0x1f ;  /* 0x0c401f00c4027f89 */ /* 0x000ee800000e0000 */
[----:B------:R-:W4:Y:S01]  /*188c0*/  SHFL.BFLY PT, R4, R0, 0x1, 0x1f ;  /* 0x0c201f0000047f89 */ /* 0x000f2200000e0000 */
[----:B---3--:R-:W-:-:S02]  /*188d0*/  FADD.FTZ R196, R2, R196 ;  /* 0x000000c402c47221 */ /* 0x008fc40000010000 */
[----:B----4-:R-:W-:-:S03]  /*188e0*/  FADD.FTZ R0, R0, R4 ;  /* 0x0000000400007221 */ /* 0x010fc60000010000 */
[----:B------:R3:W4:Y:S04]  /*188f0*/  SHFL.BFLY PT, R3, R196, 0x1, 0x1f ;  /* 0x0c201f00c4037f89 */ /* 0x00072800000e0000 */
.L_x_2488:
[----:B------:R-:W-:Y:S01]  /*18900*/  FSETP.NE.FTZ.AND P1, PT, R0, RZ, PT ;  /* 0x000000ff0000720b */ /* 0x000fe20003f35000 */
[----:B----4-:R-:W-:Y:S01]  /*18910*/  FADD.FTZ R3, R3, R196 ;  /* 0x000000c403037221 */ /* 0x010fe20000010000 */
[----:B------:R-:W-:Y:S02]  /*18920*/  MOV R2, RZ ;  /* 0x000000ff00027202 */ /* 0x000fe40000000f00 */
[----:B------:R-:W-:Y:S02]  /*18930*/  MOV R23, 0xff800000 ;  /* 0xff80000000177802 */ /* 0x000fe40000000f00 */
[----:B------:R-:W-:Y:S02]  /*18940*/  FSETP.NE.FTZ.AND P0, PT, R3, RZ, PT ;  /* 0x000000ff0300720b */ /* 0x000fe40003f15000 */
[----:B------:R-:W-:-:S05]  /*18950*/  MOV R22, 0xff800000 ;  /* 0xff80000000167802 */ /* 0x000fca0000000f00 */
[----:B------:R-:W4:Y:S01]  /*18960*/  @P1 MUFU.RCP R2, R0 ;  /* 0x0000000000021308 */ /* 0x000f220000001000 */
[----:B------:R-:W-:-:S07]  /*18970*/  @P1 MOV R6, 0x3f317218 ;  /* 0x3f31721800061802 */ /* 0x000fce0000000f00 */
[----:B------:R5:W1:Y:S01]  /*18980*/  @P1 MUFU.LG2 R4, R0 ;  /* 0x0000000000041308 */ /* 0x000a620000000c00 */
[C---:B----4-:R-:W-:Y:S02]  /*18990*/  FMUL.FTZ R140, R2.reuse, R140 ;  /* 0x0000008c028c7220 */ /* 0x050fe40000410000 */
[C---:B------:R-:W-:Y:S02]  /*189a0*/  FMUL.FTZ R141, R2.reuse, R141 ;  /* 0x0000008d028d7220 */ /* 0x040fe40000410000 */
[C---:B------:R-:W-:Y:S02]  /*189b0*/  FMUL.FTZ R136, R2.reuse, R136 ;  /* 0x0000008802887220 */ /* 0x040fe40000410000 */
[C---:B------:R-:W-:Y:S01]  /*189c0*/  FMUL.FTZ R137, R2.reuse, R137 ;  /* 0x0000008902897220 */ /* 0x040fe20000410000 */
[----:B-----5:R-:W-:Y:S01]  /*189d0*/  MOV R0, RZ ;  /* 0x000000ff00007202 */ /* 0x020fe20000000f00 */
[C---:B------:R-:W-:Y:S02]  /*189e0*/  FMUL.FTZ R132, R2.reuse, R132 ;  /* 0x0000008402847220 */ /* 0x040fe40000410000 */
[----:B------:R-:W-:-:S02]  /*189f0*/  FMUL.FTZ R133, R2, R133 ;  /* 0x0000008502857220 */ /* 0x000fc40000410000 */
[C---:B------:R-:W-:Y:S01]  /*18a00*/  FMUL.FTZ R128, R2.reuse, R128 ;  /* 0x0000008002807220 */ /* 0x040fe20000410000 */
[----:B------:R-:W4:Y:S01]  /*18a10*/  @P0 MUFU.RCP R0, R3 ;  /* 0x0000000300000308 */ /* 0x000f220000001000 */
        /* <DEDUP_REMOVED lines=41> */
[----:B------:R5:W2:Y:S01]  /*18cb0*/  @P0 MUFU.LG2 R2, R3 ;  /* 0x0000000300020308 */ /* 0x000aa20000000c00 */
[----:B-1----:R-:W-:Y:S02]  /*18cc0*/  @P1 FMUL.FTZ R5, R4, 0.69314718246459960938 ;  /* 0x3f31721804051820 */ /* 0x002fe40000410000 */
[----:B------:R-:W-:Y:S02]  /*18cd0*/  @P1 FMUL.FTZ R4, R6, c[0x0][0x2d0] ;  /* 0x0000b40006041a20 */ /* 0x000fe40000410000 */
[----:B----4-:R-:W-:Y:S02]  /*18ce0*/  FMUL.FTZ R142, R0, R142 ;  /* 0x0000008e008e7220 */ /* 0x010fe40000410000 */
[----:B------:R-:W-:Y:S01]  /*18cf0*/  @P1 FFMA.FTZ R23, R4, R104, R5 ;  /* 0x0000006804171223 */ /* 0x000fe20000010005 */
[----:B------:R-:W-:Y:S01]  /*18d00*/  MOV R4, 0x1 ;  /* 0x0000000100047802 */ /* 0x000fe20000000f00 */
[C---:B------:R-:W-:Y:S02]  /*18d10*/  FMUL.FTZ R143, R0.reuse, R143 ;  /* 0x0000008f008f7220 */ /* 0x040fe40000410000 */
[----:B------:R-:W-:-:S02]  /*18d20*/  FMUL.FTZ R138, R0, R138 ;  /* 0x0000008a008a7220 */ /* 0x000fc40000410000 */
[C---:B------:R-:W-:Y:S02]  /*18d30*/  FMUL.FTZ R139, R0.reuse, R139 ;  /* 0x0000008b008b7220 */ /* 0x040fe40000410000 */
[----:B------:R-:W-:Y:S01]  /*18d40*/  FMUL.FTZ R134, R0, R134 ;  /* 0x0000008600867220 */ /* 0x000fe20000410000 */
[----:B-----5:R-:W-:Y:S01]  /*18d50*/  @P0 MOV R3, 0x3f317218 ;  /* 0x3f31721800030802 */ /* 0x020fe20000000f00 */
[----:B--2---:R-:W-:Y:S02]  /*18d60*/  @P0 FMUL.FTZ R2, R2, 0.69314718246459960938 ;  /* 0x3f31721802020820 */ /* 0x004fe40000410000 */
[C---:B------:R-:W-:Y:S02]  /*18d70*/  FMUL.FTZ R135, R0.reuse, R135 ;  /* 0x0000008700877220 */ /* 0x040fe40000410000 */
[----:B------:R-:W-:Y:S02]  /*18d80*/  @P0 FMUL.FTZ R3, R3, c[0x0][0x2d0] ;  /* 0x0000b40003030a20 */ /* 0x000fe40000410000 */
        /* <DEDUP_REMOVED lines=44> */
.L_x_2306:
        /* <DEDUP_REMOVED lines=8> */
[----:B------:R-:W4:Y:S01]  /*190d0*/  POPC R2, UR4 ;  /* 0x0000000400027d09 */ /* 0x000f220008000000 */
[----:B-1----:R-:W-:Y:S01]  /*190e0*/  ISETP.EQ.U32.AND P0, PT, R3, R4, PT ;  /* 0x000000040300720c */ /* 0x002fe20003f02070 */
[----:B------:R-:W-:-:S12]  /*190f0*/  IMAD.MOV.U32 R4, RZ, RZ, c[0x0][0x560] ;  /* 0x00015800ff047624 */ /* 0x000fd800078e00ff */
[----:B----4-:R1:W4:Y:S04]  /*19100*/  @P0 ATOMG.E.ADD.STRONG.GPU PT, R2, [R4.64], R2 ;  /* 0x00000002040209a8 */ /* 0x01032800081ee1ca */
[----:B-1----:R-:W1:Y:S04]  /*19110*/  S2R R4, SR_LTMASK ;  /* 0x0000000000047919 */ /* 0x002e680000003900 */
[----:B----4-:R1:W4:Y:S02]  /*19120*/  SHFL.IDX PT, R3, R2, R3, 0x1f ;  /* 0x00001f0302037589 */ /* 0x01032400000e0000 */
[----:B-1----:R-:W-:-:S06]  /*19130*/  LOP3.LUT R2, R4, UR4, RZ, 0xc0, !PT ;  /* 0x0000000404027c12 */ /* 0x002fcc000f8ec0ff */
[----:B------:R-:W4:Y:S02]  /*19140*/  POPC R2, R2 ;  /* 0x0000000200027309 */ /* 0x000f240000000000 */
[----:B----4-:R-:W-:-:S06]  /*19150*/  IADD3 R252, R3, c[0x0][0xc], R2 ;  /* 0x0000030003fc7a10 */ /* 0x010fcc0007ffe002 */
.L_x_2398:
[----:B------:R-:W-:Y:S05]  /*19160*/  BSYNC B0 ;  /* 0x0000000000007941 */ /* 0x000fea0003800000 */
.L_x_2397:
[----:B------:R-:W-:Y:S01]  /*19170*/  PRMT R0, R0, 0x9910, RZ ;  /* 0x0000991000007816 */ /* 0x000fe200000000ff */
[----:B------:R-:W-:Y:S01]  /*19180*/  BSSY B1, `(.L_x_2399) ;  /* 0x000037d000017945 */ /* 0x000fe20003800000 */
[----:B------:R-:W-:Y:S02]  /*19190*/  IMAD.MOV.U32 R29, RZ, RZ, R252 ;  /* 0x000000ffff1d7224 */ /* 0x000fe400078e00fc */
[----:B------:R-:W-:-:S13]  /*191a0*/  ISETP.NE.AND P0, PT, R0, RZ, PT ;  /* 0x000000ff0000720c */ /* 0x000fda0003f05270 */
[----:B------:R-:W-:Y:S05]  /*191b0*/  @!P0 BRA `(.L_x_2400) ;  /* 0x00002b6000008947 */ /* 0x000fea0003800000 */
[----:B------:R-:W-:Y:S01]  /*191c0*/  IMAD.SHL.U32 R0, R242, 0x40, RZ ;  /* 0x00000040f2007824 */ /* 0x000fe200078e00ff */
[----:B------:R-:W-:Y:S01]  /*191d0*/  WARPSYNC 0xffffffff ;  /* 0xffffffff00007948 */ /* 0x000fe20003800000 */
[----:B------:R-:W-:Y:S01]  /*191e0*/  IMAD.SHL.U32 R2, R247, 0x400, RZ ;  /* 0x00000400f7027824 */ /* 0x000fe200078e00ff */
[----:B------:R-:W-:Y:S01]  /*191f0*/  BAR.SYNC.DEFER_BLOCKING 0x1, 0x100 ;  /* 0x0044000000007b1d */ /* 0x000fe20000010000 */
[----:B------:R-:W-:Y:S01]  /*19200*/  F2FP.BF16.PACK_AB R4, R141, R140 ;  /* 0x0000008c8d04723e */ /* 0x000fe200000010ff */
[----:B------:R-:W-:Y:S01]  /*19210*/  IMAD.MOV.U32 R7, RZ, RZ, 0x20 ;  /* 0x00000020ff077424 */ /* 0x000fe200078e00ff */
[----:B------:R-:W-:Y:S01]  /*19220*/  LOP3.LUT R0, R0, 0x1c0, RZ, 0xc0, !PT ;  /* 0x000001c000007812 */ /* 0x000fe200078ec0ff */
[----:B------:R-:W-:Y:S01]  /*19230*/  IMAD R3, R243, 0x2, R2 ;  /* 0x00000002f3037824 */ /* 0x000fe200078e0202 */
[----:B------:R-:W-:Y:S01]  /*19240*/  LOP3.LUT R2, R242, 0x1, RZ, 0xc0, !PT ;  /* 0x00000001f2027812 */ /* 0x000fe200078ec0ff */
[----:B------:R-:W-:Y:S01]  /*19250*/  IMAD.MOV.U32 R13, RZ, RZ, 0x40 ;  /* 0x00000040ff0d7424 */ /* 0x000fe200078e00ff */
[----:B------:R-:W-:Y:S01]  /*19260*/  LEA.HI R0, R0, R0, RZ, 0x1d ;  /* 0x0000000000007211 */ /* 0x000fe200078fe8ff */
[----:B------:R-:W-:Y:S01]  /*19270*/  IMAD.MOV.U32 R28, RZ, RZ, c[0x0][0x388] ;  /* 0x0000e200ff1c7624 */ /* 0x000fe200078e00ff */
[----:B------:R-:W-:-:S02]  /*19280*/  ISETP.NE.U32.AND P0, PT, R2, 0x1, PT ;  /* 0x000000010200780c */ /* 0x000fc40003f05070 */
[----:B------:R-:W-:Y:S01]  /*19290*/  F2FP.BF16.PACK_AB R5, R139, R138 ;  /* 0x0000008a8b05723e */ /* 0x000fe200000010ff */
[----:B------:R-:W-:Y:S01]  /*192a0*/  IMAD.IADD R0, R3, 0x1, R0 ;  /* 0x0000000103007824 */ /* 0x000fe200078e0200 */
[----:B------:R-:W-:Y:S02]  /*192b0*/  R2P PR, R242, 0x6 ;  /* 0x00000006f2007804 */ /* 0x000fe40000000000 */
[----:B------:R-:W-:Y:S01]  /*192c0*/  F2FP.BF16.PACK_AB R6, R137, R136 ;  /* 0x000000888906723e */ /* 0x000fe200000010ff */
[----:B------:R-:W-:Y:S01]  /*192d0*/  IMAD.SHL.U32 R0, R0, 0x2, RZ ;  /* 0x0000000200007824 */ /* 0x000fe200078e00ff */
[----:B------:R-:W-:Y:S02]  /*192e0*/  F2FP.BF16.PACK_AB R8, R125, R124 ;  /* 0x0000007c7d08723e */ /* 0x000fe400000010ff */
[----:B------:R-:W-:Y:S02]  /*192f0*/  SEL R13, R13, 0xffffffc0, !P2 ;  /* 0xffffffc00d0d7807 */ /* 0x000fe40005000000 */
[----:B------:R-:W-:-:S02]  /*19300*/  IADD3 R3, R0, 0x80, RZ ;  /* 0x0000008000037810 */ /* 0x000fc40007ffe0ff */
[----:B------:R-:W-:Y:S01]  /*19310*/  IADD3 R2, R0, 0x70, RZ ;  /* 0x0000007000027810 */ /* 0x000fe20007ffe0ff */
[----:B------:R1:W-:Y:S01]  /*19320*/  STS [R0+0x80], R4 ;  /* 0x0000800400007388 */ /* 0x0003e20000000800 */
[----:B------:R-:W-:Y:S02]  /*19330*/  @P0 IADD3 R2, R3, 0x10, RZ ;  /* 0x0000001003020810 */ /* 0x000fe40007ffe0ff */
[----:B------:R-:W-:Y:S02]  /*19340*/  F2FP.BF16.PACK_AB R3, R143, R142 ;  /* 0x0000008e8f03723e */ /* 0x000fe400000010ff */
[----:B------:R-:W-:Y:S01]  /*19350*/  F2FP.BF16.PACK_AB R12, R117, R116 ;  /* 0x00000074750c723e */ /* 0x000fe200000010ff */
[----:B------:R-:W-:Y:S01]  /*19360*/  IMAD.IADD R14, R13, 0x1, R2 ;  /* 0x000000010d0e7824 */ /* 0x000fe200078e0202 */
[----:B------:R-:W-:Y:S01]  /*19370*/  F2FP.BF16.PACK_AB R9, R113, R112 ;  /* 0x000000707109723e */ /* 0x000fe200000010ff */
[----:B------:R4:W-:Y:S01]  /*19380*/  STS [R0+0x480], R3 ;  /* 0x0004800300007388 */ /* 0x0009e20000000800 */
[----:B------:R-:W-:-:S02]  /*19390*/  ISETP.NE.U32.AND P0, PT, RZ, c[0x0][0x508], PT ;  /* 0x00014200ff007a0c */ /* 0x000fc40003f05070 */
[----:B------:R-:W-:Y:S01]  /*193a0*/  ISETP.NE.U32.AND P2, PT, RZ, c[0x0][0x500], PT ;  /* 0x00014000ff007a0c */ /* 0x000fe20003f45070 */
[----:B------:R2:W-:Y:S03]  /*193b0*/  STS [R2+0x400], R5 ;  /* 0x0004000502007388 */ /* 0x0005e60000000800 */
[----:B------:R-:W-:Y:S01]  /*193c0*/  ISETP.NE.AND.EX P2, PT, RZ, c[0x0][0x504], PT, P2 ;  /* 0x00014100ff007a0c */ /* 0x000fe20003f45320 */
[----:B------:R3:W-:Y:S01]  /*193d0*/  STS [R2], R6 ;  /* 0x0000000602007388 */ /* 0x0007e20000000800 */
[----:B-1----:R-:W-:Y:S02]  /*193e0*/  SEL R4, R7, 0xffffffe0, !P1 ;  /* 0xffffffe007047807 */ /* 0x002fe40004800000 */
[----:B------:R-:W-:Y:S02]  /*193f0*/  F2FP.BF16.PACK_AB R7, R135, R134 ;  /* 0x000000868707723e */ /* 0x000fe400000010ff */
[----:B------:R-:W-:Y:S01]  /*19400*/  ISETP.NE.AND.EX P1, PT, RZ, c[0x0][0x50c], PT, P0 ;  /* 0x00014300ff007a0c */ /* 0x000fe20003f25300 */
[----:B----4-:R-:W-:-:S02]  /*19410*/  IMAD.IADD R3, R0, 0x1, R4 ;  /* 0x0000000100037824 */ /* 0x010fc400078e0204 */
[----:B------:R-:W-:Y:S01]  /*19420*/  IMAD.IADD R4, R4, 0x1, R2 ;  /* 0x0000000104047824 */ /* 0x000fe200078e0202 */
[----:B--2---:R-:W-:Y:S02]  /*19430*/  F2FP.BF16.PACK_AB R5, R133, R132 ;  /* 0x000000848505723e */ /* 0x004fe400000010ff */
[----:B------:R1:W-:Y:S01]  /*19440*/  STS [R3+0x480], R7 ;  /* 0x0004800703007388 */ /* 0x0003e20000000800 */
[----:B---3--:R-:W-:-:S03]  /*19450*/  F2FP.BF16.PACK_AB R6, R129, R128 ;  /* 0x000000808106723e */ /* 0x008fc600000010ff */
[----:B------:R2:W-:Y:S04]  /*19460*/  STS [R3+0x80], R5 ;  /* 0x0000800503007388 */ /* 0x0005e80000000800 */
[----:B------:R3:W-:Y:S01]  /*19470*/  STS [R4], R6 ;  /* 0x0000000604007388 */ /* 0x0007e20000000800 */
[----:B-1----:R-:W-:Y:S02]  /*19480*/  F2FP.BF16.PACK_AB R7, R127, R126 ;  /* 0x0000007e7f07723e */ /* 0x002fe400000010ff */
[----:B--2---:R-:W-:Y:S01]  /*19490*/  F2FP.BF16.PACK_AB R5, R131, R130 ;  /* 0x000000828305723e */ /* 0x004fe200000010ff */
[----:B---3--:R-:W-:-:S04]  /*194a0*/  IMAD.IADD R6, R0, 0x1, R13 ;  /* 0x0000000100067824 */ /* 0x008fc800078e020d */
[----:B------:R1:W-:Y:S04]  /*194b0*/  STS [R4+0x400], R5 ;  /* 0x0004000504007388 */ /* 0x0003e80000000800 */
[----:B------:R2:W-:Y:S04]  /*194c0*/  STS [R6+0x80], R8 ;  /* 0x0000800806007388 */ /* 0x0005e80000000800 */
[----:B------:R3:W-:Y:S01]  /*194d0*/  STS [R6+0x480], R7 ;  /* 0x0004800706007388 */ /* 0x0007e20000000800 */
[----:B-1----:R-:W-:Y:S02]  /*194e0*/  F2FP.BF16.PACK_AB R5, R121, R120 ;  /* 0x000000787905723e */ /* 0x002fe400000010ff */
[----:B--2---:R-:W-:-:S03]  /*194f0*/  F2FP.BF16.PACK_AB R8, R123, R122 ;  /* 0x0000007a7b08723e */ /* 0x004fc600000010ff */
[----:B------:R1:W-:Y:S01]  /*19500*/  STS [R14], R5 ;  /* 0x000000050e007388 */ /* 0x0003e20000000800 */
[----:B---3--:R-:W-:-:S03]  /*19510*/  IMAD.IADD R7, R4, 0x1, R13 ;  /* 0x0000000104077824 */ /* 0x008fc600078e020d */
[----:B------:R2:W-:Y:S01]  /*19520*/  STS [R14+0x400], R8 ;  /* 0x000400080e007388 */ /* 0x0005e20000000800 */
[----:B-1----:R-:W-:Y:S01]  /*19530*/  IMAD.IADD R5, R13, 0x1, R3 ;  /* 0x000000010d057824 */ /* 0x002fe200078e0203 */
[----:B------:R-:W-:Y:S02]  /*19540*/  F2FP.BF16.PACK_AB R13, R63, R62 ;  /* 0x0000003e3f0d723e */ /* 0x000fe400000010ff */
[----:B--2---:R-:W-:Y:S02]  /*19550*/  F2FP.BF16.PACK_AB R8, R119, R118 ;  /* 0x000000767708723e */ /* 0x004fe400000010ff */
[----:B------:R1:W-:Y:S04]  /*19560*/  STS [R5+0x80], R12 ;  /* 0x0000800c05007388 */ /* 0x0003e80000000800 */
[----:B------:R2:W-:Y:S04]  /*19570*/  STS [R5+0x480], R8 ;  /* 0x0004800805007388 */ /* 0x0005e80000000800 */
[----:B------:R3:W-:Y:S01]  /*19580*/  STS [R7], R9 ;  /* 0x0000000907007388 */ /* 0x0007e20000000800 */
[----:B-1----:R-:W-:-:S02]  /*19590*/  F2FP.BF16.PACK_AB R12, R115, R114 ;  /* 0x00000072730c723e */ /* 0x002fc400000010ff */
        /* <DEDUP_REMOVED lines=31> */
[----:B------:R-:W-:Y:S01]  /*19790*/  STS [R7+0x4000], R13 ;  /* 0x0040000d07007388 */ /* 0x000fe20000000800 */
[----:B-1----:R-:W-:Y:S02]  /*197a0*/  F2FP.BF16.PACK_AB R12, R75, R74 ;  /* 0x0000004a4b0c723e */ /* 0x002fe400000010ff */
[----:B--2---:R-:W-:-:S03]  /*197b0*/  F2FP.BF16.PACK_AB R8, R73, R72 ;  /* 0x000000484908723e */ /* 0x004fc600000010ff */
[----:B------:R1:W-:Y:S01]  /*197c0*/  STS [R0+0x8480], R12 ;  /* 0x0084800c00007388 */ /* 0x0003e20000000800 */
[----:B---3--:R-:W-:-:S03]  /*197d0*/  F2FP.BF16.PACK_AB R9, R77, R76 ;  /* 0x0000004c4d09723e */ /* 0x008fc600000010ff */
[----:B------:R2:W-:Y:S04]  /*197e0*/  STS [R0+0x8080], R8 ;  /* 0x0080800800007388 */ /* 0x0005e80000000800 */
[----:B------:R3:W-:Y:S01]  /*197f0*/  STS [R2+0x8000], R9 ;  /* 0x0080000902007388 */ /* 0x0007e20000000800 */
[----:B-1----:R-:W-:Y:S02]  /*19800*/  F2FP.BF16.PACK_AB R12, R83, R82 ;  /* 0x00000052530c723e */ /* 0x002fe400000010ff */
[----:B--2---:R-:W-:Y:S02]  /*19810*/  F2FP.BF16.PACK_AB R8, R79, R78 ;  /* 0x0000004e4f08723e */ /* 0x004fe400000010ff */
[----:B------:R-:W-:Y:S02]  /*19820*/  F2FP.BF16.PACK_AB R0, R81, R80 ;  /* 0x000000505100723e */ /* 0x000fe400000010ff */
[----:B---3--:R-:W-:Y:S01]  /*19830*/  F2FP.BF16.PACK_AB R9, R85, R84 ;  /* 0x000000545509723e */ /* 0x008fe200000010ff */
[----:B------:R1:W-:Y:S04]  /*19840*/  STS [R2+0x8400], R8 ;  /* 0x0084000802007388 */ /* 0x0003e80000000800 */
[----:B------:R2:W-:Y:S04]  /*19850*/  STS [R3+0x8080], R0 ;  /* 0x0080800003007388 */ /* 0x0005e80000000800 */
[----:B------:R3:W-:Y:S04]  /*19860*/  STS [R3+0x8480], R12 ;  /* 0x0084800c03007388 */ /* 0x0007e80000000800 */
[----:B------:R-:W-:Y:S01]  /*19870*/  STS [R4+0x8000], R9 ;  /* 0x0080000904007388 */ /* 0x000fe20000000800 */
[----:B-1----:R-:W-:-:S02]  /*19880*/  F2FP.BF16.PACK_AB R8, R87, R86 ;  /* 0x000000565708723e */ /* 0x002fc400000010ff */
[----:B------:R-:W-:Y:S02]  /*19890*/  F2FP.BF16.PACK_AB R2, R89, R88 ;  /* 0x000000585902723e */ /* 0x000fe400000010ff */
[----:B--2---:R-:W-:Y:S01]  /*198a0*/  F2FP.BF16.PACK_AB R0, R91, R90 ;  /* 0x0000005a5b00723e */ /* 0x004fe200000010ff */
        /* <DEDUP_REMOVED lines=13> */
[----:B-1----:R-:W-:Y:S01]  /*19980*/  IMAD.MOV.U32 R4, RZ, RZ, 0x4 ;  /* 0x00000004ff047424 */ /* 0x002fe200078e00ff */
[----:B--2---:R-:W-:-:S03]  /*19990*/  F2FP.BF16.PACK_AB R0, R103, R102 ;  /* 0x000000666700723e */ /* 0x004fc600000010ff */
[CC--:B------:R-:W-:Y:S02]  /*199a0*/  @P1 IMAD.WIDE R8, R231.reuse, R4.reuse, c[0x0][0x508] ;  /* 0x00014200e7081625 */ /* 0x0c0fe400078e0204 */
[----:B------:R1:W-:Y:S02]  /*199b0*/  STS [R7+0x8400], R0 ;  /* 0x0084000007007388 */ /* 0x0003e40000000800 */
[----:B---3--:R-:W-:Y:S02]  /*199c0*/  IMAD.MOV.U32 R2, RZ, RZ, RZ ;  /* 0x000000ffff027224 */ /* 0x008fe400078e00ff */
[----:B------:R-:W-:Y:S01]  /*199d0*/  IMAD.WIDE R4, R231, R4, c[0x0][0x500] ;  /* 0x00014000e7047625 */ /* 0x000fe200078e0204 */
[----:B------:R-:W-:Y:S06]  /*199e0*/  BAR.SYNC.DEFER_BLOCKING 0x1, 0x100 ;  /* 0x0044000000007b1d */ /* 0x000fec0000010000 */
[----:B------:R1:W5:Y:S04]  /*199f0*/  @P1 LDG.E R28, [R8.64] ;  /* 0x0000000a081c1981 */ /* 0x000368000c1e1900 */
[----:B------:R1:W5:Y:S01]  /*19a00*/  @P2 LDG.E R2, [R4.64] ;  /* 0x0000000a04022981 */ /* 0x000362000c1e1900 */
[----:B------:R-:W-:-:S04]  /*19a10*/  ISETP.NE.AND P0, PT, R251, RZ, PT ;  /* 0x000000fffb00720c */ /* 0x000fc80003f05270 */
[----:B----4-:R-:W-:Y:S01]  /*19a20*/  SEL R3, R251, c[0x0][0x3d4], P0 ;  /* 0x0000f500fb037a07 */ /* 0x010fe20000000000 */
[----:B------:R-:W-:Y:S05]  /*19a30*/  @P1 BRA `(.L_x_2401) ;  /* 0x0000004000001947 */ /* 0x000fea0003800000 */
[----:B------:R-:W-:Y:S05]  /*19a40*/  @!P2 BRA `(.L_x_2401) ;  /* 0x000000300000a947 */ /* 0x000fea0003800000 */
[----:B-1----:R1:W2:Y:S04]  /*19a50*/  LDG.E R0, [R4.64] ;  /* 0x0000000a04007981 */ /* 0x0022a8000c1e1900 */
[----:B-1----:R-:W2:Y:S02]  /*19a60*/  LDG.E R4, [R4.64+0x4] ;  /* 0x0000040a04047981 */ /* 0x002ea4000c1e1900 */
[----:B--2--5:R-:W-:Y:S02]  /*19a70*/  IADD3 R28, -R0, R4, RZ ;  /* 0x00000004001c7210 */ /* 0x024fe40007ffe1ff */
.L_x_2401:
[----:B-1----:R-:W2:Y:S04]  /*19a80*/  LDL R4, [R1+0x13c] ;  /* 0x00013c0001047983 */ /* 0x002ea80000100800 */
[----:B------:R-:W3:Y:S01]  /*19a90*/  LDL R15, [R1+0x70] ;  /* 0x00007000010f7983 */ /* 0x000ee20000100800 */
[----:B------:R-:W-:Y:S01]  /*19aa0*/  IMAD.MOV.U32 R0, RZ, RZ, 0x368 ;  /* 0x00000368ff007424 */ /* 0x000fe200078e00ff */
[----:B------:R-:W-:-:S02]  /*19ab0*/  ISETP.GT.AND P2, PT, R3, 0x1, PT ;  /* 0x000000010300780c */ /* 0x000fc40003f44270 */
[----:B------:R-:W4:Y:S01]  /*19ac0*/  LDL R24, [R1+0x138] ;  /* 0x0001380001187983 */ /* 0x000f220000100800 */
[----:B------:R-:W-:Y:S02]  /*19ad0*/  ISETP.NE.U32.AND P0, PT, RZ, c[0x0][0x500], PT ;  /* 0x00014000ff007a0c */ /* 0x000fe40003f05070 */
[----:B------:R-:W-:Y:S02]  /*19ae0*/  SEL R0, R0, 0x328, P2 ;  /* 0x0000032800007807 */ /* 0x000fe40001000000 */
[----:B------:R-:W-:Y:S02]  /*19af0*/  ISETP.NE.AND.EX P0, PT, RZ, c[0x0][0x504], PT, P0 ;  /* 0x00014100ff007a0c */ /* 0x000fe40003f05300 */
[----:B------:R1:W2:Y:S01]  /*19b00*/  LDC.64 R6, c[0x0][R0+0x170] ;  /* 0x00005c0000067b82 */ /* 0x0002a20000000a00 */
[----:B------:R-:W-:-:S04]  /*19b10*/  SHF.R.S32.HI R3, RZ, 0x1f, R231 ;  /* 0x0000001fff037819 */ /* 0x000fc800000114e7 */
[----:B------:R-:W-:Y:S02]  /*19b20*/  SEL R5, R3, RZ, !P0 ;  /* 0x000000ff03057207 */ /* 0x000fe40004000000 */
[----:B------:R-:W-:Y:S01]  /*19b30*/  LOP3.LUT R3, R230, 0xffff, RZ, 0xc0, !PT ;  /* 0x0000ffffe6037812 */ /* 0x000fe200078ec0ff */
[----:B------:R1:W1:Y:S08]  /*19b40*/  LDC.64 R16, c[0x0][R0+0x168] ;  /* 0x00005a0000107b82 */ /* 0x0002700000000a00 */
[----:B------:R1:W2:Y:S08]  /*19b50*/  LDC.64 R18, c[0x0][R0+0x178] ;  /* 0x00005e0000127b82 */ /* 0x0002b00000000a00 */
[----:B------:R1:W2:Y:S02]  /*19b60*/  LDC.64 R20, c[0x0][R0+0x160] ;  /* 0x0000580000147b82 */ /* 0x0002a40000000a00 */
[----:B-1----:R-:W-:-:S05]  /*19b70*/  IMAD.MOV.U32 R0, RZ, RZ, c[0x0][0x4e8] ;  /* 0x00013a00ff007624 */ /* 0x002fca00078e00ff */
[----:B------:R-:W-:Y:S02]  /*19b80*/  ISETP.NE.AND P3, PT, R0, 0x1, PT ;  /* 0x000000010000780c */ /* 0x000fe40003f65270 */
[----:B------:R-:W-:Y:S01]  /*19b90*/  SEL R0, R231, RZ, !P0 ;  /* 0x000000ffe7007207 */ /* 0x000fe20004000000 */
[-C--:B------:R-:W-:Y:S01]  /*19ba0*/  IMAD.WIDE.U32 R8, R16, R3.reuse, RZ ;  /* 0x0000000310087225 */ /* 0x080fe200078e00ff */
[----:B------:R-:W1:Y:S03]  /*19bb0*/  S2R R25, SR_TID.X ;  /* 0x0000000000197919 */ /* 0x000e660000002100 */
[----:B------:R-:W-:Y:S01]  /*19bc0*/  IMAD R13, R17, R3, RZ ;  /* 0x00000003110d7224 */ /* 0x000fe200078e02ff */
[----:B-1----:R-:W-:-:S04]  /*19bd0*/  SHF.R.S32.HI R17, RZ, 0x1f, R25 ;  /* 0x0000001fff117819 */ /* 0x002fc80000011419 */
[----:B------:R-:W-:-:S04]  /*19be0*/  LEA.HI R17, R17, R25, RZ, 0x5 ;  /* 0x0000001911117211 */ /* 0x000fc800078f28ff */
[----:B------:R-:W-:-:S05]  /*19bf0*/  LOP3.LUT R17, R17, 0xffffffe0, RZ, 0xc0, !PT ;  /* 0xffffffe011117812 */ /* 0x000fca00078ec0ff */
[----:B------:R-:W-:Y:S02]  /*19c00*/  IMAD.IADD R17, R25, 0x1, -R17 ;  /* 0x0000000119117824 */ /* 0x000fe400078e0a11 */
[----:B--2---:R-:W-:Y:S02]  /*19c10*/  IMAD.IADD R12, R4, 0x1, R229 ;  /* 0x00000001040c7824 */ /* 0x004fe400078e02e5 */
[----:B------:R-:W-:-:S04]  /*19c20*/  IMAD R4, R7, R0, RZ ;  /* 0x0000000007047224 */ /* 0x000fc800078e02ff */
[----:B------:R-:W-:Y:S02]  /*19c30*/  IMAD R14, R6, R5, R4 ;  /* 0x00000005060e7224 */ /* 0x000fe400078e0204 */
[----:B------:R-:W-:-:S04]  /*19c40*/  @P3 IMAD.HI.U32 R5, R12, c[0x0][0x4ec], RZ ;  /* 0x00013b000c053a27 */ /* 0x000fc800078e00ff */
[----:B------:R-:W-:-:S04]  /*19c50*/  IMAD.WIDE.U32 R6, R6, R0, RZ ;  /* 0x0000000006067225 */ /* 0x000fc800078e00ff */
[----:B------:R-:W-:Y:S01]  /*19c60*/  IMAD.MOV.U32 R4, RZ, RZ, R12 ;  /* 0x000000ffff047224 */ /* 0x000fe200078e000c */
[----:B------:R-:W-:Y:S02]  /*19c70*/  @P3 SHF.R.U32.HI R4, RZ, c[0x0][0x4f0], R5 ;  /* 0x00013c00ff043a19 */ /* 0x000fe40000011605 */
[----:B---3--:R-:W-:Y:S02]  /*19c80*/  SEL R5, R15, RZ, P2 ;  /* 0x000000ff0f057207 */ /* 0x008fe40001000000 */
        /* <DEDUP_REMOVED lines=23> */
[----:B------:R-:W-:Y:S02]  /*19e00*/  LEA.HI.X R5, R4, R6, R5, 0x2, P0 ;  /* 0x0000000604057211 */ /* 0x000fe400000f1405 */
[----:B------:R-:W-:Y:S04]  /*19e10*/  SHFL.IDX PT, R6, R7, RZ, 0x1c1f ;  /* 0x001c1fff07067589 */ /* 0x000fe800000e0000 */
[----:B------:R-:W-:Y:S01]  /*19e20*/  SHFL.IDX PT, R4, R7, 0x1, 0x1c1f ;  /* 0x003c1f0007047f89 */ /* 0x000fe200000e0000 */
[----:B----4-:R-:W-:-:S03]  /*19e30*/  IMAD.IADD R13, R24, 0x1, R229 ;  /* 0x00000001180d7824 */ /* 0x010fc600078e02e5 */
[----:B------:R-:W1:Y:S04]  /*19e40*/  SHFL.IDX PT, R7, R5, RZ, 0x1c1f ;  /* 0x001c1fff05077589 */ /* 0x000e6800000e0000 */
[----:B------:R-:W2:Y:S01]  /*19e50*/  SHFL.IDX PT, R5, R5, 0x1, 0x1c1f ;  /* 0x003c1f0005057f89 */ /* 0x000ea200000e0000 */
[----:B------:R-:W-:Y:S01]  /*19e60*/  IMAD R8, R28, c[0x0][0x4e8], RZ ;  /* 0x00013a001c087a24 */ /* 0x000fe200078e02ff */
[----:B------:R-:W-:Y:S02]  /*19e70*/  LOP3.LUT P0, RZ, R17, 0x3, RZ, 0xc0, !PT ;  /* 0x0000000311ff7812 */ /* 0x000fe4000780c0ff */
[C---:B------:R-:W-:Y:S02]  /*19e80*/  IADD3 R16, R13.reuse, 0x8, RZ ;  /* 0x000000080d107810 */ /* 0x040fe40007ffe0ff */
[----:B------:R-:W-:-:S02]  /*19e90*/  ISETP.GE.OR P1, PT, R13, R8, P0 ;  /* 0x000000080d00720c */ /* 0x000fc40000726670 */
[----:B------:R-:W-:-:S11]  /*19ea0*/  ISETP.GE.OR P0, PT, R16, R8, P0 ;  /* 0x000000081000720c */ /* 0x000fd60000706670 */
[----:B-1----:R1:W-:Y:S04]  /*19eb0*/  @!P1 ST.E [R6.64], R23 ;  /* 0x0000001706009985 */ /* 0x0023e8000c10190a */
[----:B--2---:R1:W-:Y:S01]  /*19ec0*/  @!P0 ST.E [R4.64], R22 ;  /* 0x0000001604008985 */ /* 0x0043e2000c10190a */
[----:B------:R-:W-:Y:S05]  /*19ed0*/  @P2 BRA `(.L_x_2402) ;  /* 0x0000082000002947 */ /* 0x000fea0003800000 */
[----:B------:R-:W2:Y:S01]  /*19ee0*/  S2R R24, SR_TID.X ;  /* 0x0000000000187919 */ /* 0x000ea20000002100 */
[----:B------:R-:W-:Y:S01]  /*19ef0*/  IMAD R9, R9, c[0x0][0x3a0], RZ ;  /* 0x0000e80009097a24 */ /* 0x000fe200078e02ff */
[----:B-1----:R-:W-:Y:S01]  /*19f00*/  SHF.R.S32.HI R7, RZ, 0x1f, R0 ;  /* 0x0000001fff077819 */ /* 0x002fe20000011400 */
[----:B------:R-:W-:Y:S01]  /*19f10*/  IMAD.WIDE.U32 R4, R2, c[0x0][0x3a0], RZ ;  /* 0x0000e80002047a25 */ /* 0x000fe200078e00ff */
[----:B------:R1:W3:Y:S01]  /*19f20*/  LDS.128 R44, [R111+0x1080] ;  /* 0x001080006f2c7984 */ /* 0x0002e20000000c00 */
[----:B------:R-:W-:-:S02]  /*19f30*/  IADD3 R12, R249, R229, RZ ;  /* 0x000000e5f90c7210 */ /* 0x000fc40007ffe0ff */
[----:B------:R-:W-:Y:S01]  /*19f40*/  IMAD R2, R2, c[0x0][0x3a4], R9 ;  /* 0x0000e90002027a24 */ /* 0x000fe200078e0209 */
[----:B------:R1:W4:Y:S01]  /*19f50*/  LDS.128 R56, [R111+0x2080] ;  /* 0x002080006f387984 */ /* 0x0003220000000c00 */
[----:B------:R-:W-:-:S03]  /*19f60*/  IMAD R7, R7, c[0x0][0x3f0], RZ ;  /* 0x0000fc0007077a24 */ /* 0x000fc600078e02ff */
[----:B------:R-:W-:Y:S01]  /*19f70*/  IADD3 R5, R5, R2, RZ ;  /* 0x0000000205057210 */ /* 0x000fe20007ffe0ff */
[----:B------:R1:W1:Y:S01]  /*19f80*/  LDS.128 R64, [R111+0x3080] ;  /* 0x003080006f407984 */ /* 0x0002620000000c00 */
[----:B------:R-:W-:-:S03]  /*19f90*/  IMAD R7, R0, c[0x0][0x3f4], R7 ;  /* 0x0000fd0000077a24 */ /* 0x000fc600078e0207 */
[C---:B------:R-:W-:Y:S01]  /*19fa0*/  IMAD.WIDE.U32 R4, R3.reuse, c[0x0][0x3e8], R4 ;  /* 0x0000fa0003047a25 */ /* 0x040fe200078e0004 */
[----:B------:R1:W1:Y:S03]  /*19fb0*/  LDS.128 R20, [R111+0x4080] ;  /* 0x004080006f147984 */ /* 0x0002660000000c00 */
[----:B------:R-:W-:Y:S01]  /*19fc0*/  IMAD R5, R3, c[0x0][0x3ec], R5 ;  /* 0x0000fb0003057a24 */ /* 0x000fe200078e0205 */
[----:B------:R1:W1:Y:S01]  /*19fd0*/  LDS.128 R40, [R111+0x5080] ;  /* 0x005080006f287984 */ /* 0x0002620000000c00 */
[----:B--2---:R-:W-:Y:S02]  /*19fe0*/  SHF.R.S32.HI R17, RZ, 0x1f, R24 ;  /* 0x0000001fff117819 */ /* 0x004fe40000011418 */
[----:B------:R-:W-:Y:S01]  /*19ff0*/  IMAD.WIDE.U32 R4, R0, c[0x0][0x3f0], R4 ;  /* 0x0000fc0000047a25 */ /* 0x000fe200078e0004 */
[----:B------:R2:W1:Y:S01]  /*1a000*/  LDS.128 R52, [R111+0x6080] ;  /* 0x006080006f347984 */ /* 0x0004620000000c00 */
[----:B------:R-:W-:-:S03]  /*1a010*/  LEA.HI R17, R17, R24, RZ, 0x3 ;  /* 0x0000001811117211 */ /* 0x000fc600078f18ff */
[----:B------:R2:W1:Y:S01]  /*1a020*/  LDS.128 R60, [R111+0x7080] ;  /* 0x007080006f3c7984 */ /* 0x0004620000000c00 */
[----:B------:R-:W-:Y:S02]  /*1a030*/  IADD3 R5, R5, R7, RZ ;  /* 0x0000000705057210 */ /* 0x000fe40007ffe0ff */
[----:B------:R-:W-:Y:S01]  /*1a040*/  LOP3.LUT R17, R17, 0xfffffff8, RZ, 0xc0, !PT ;  /* 0xfffffff811117812 */ /* 0x000fe200078ec0ff */
[----:B------:R2:W1:Y:S03]  /*1a050*/  LDS.128 R36, [R111+0x9080] ;  /* 0x009080006f247984 */ /* 0x0004660000000c00 */
[----:B------:R-:W-:Y:S01]  /*1a060*/  IADD3 R17, -R17, R24, RZ ;  /* 0x0000001811117210 */ /* 0x000fe20007ffe1ff */
[----:B------:R2:W1:Y:S03]  /*1a070*/  LDS.128 R48, [R111+0xa080] ;  /* 0x00a080006f307984 */ /* 0x0004660000000c00 */
[----:B------:R-:W-:Y:S01]  /*1a080*/  LEA R6, R17, R249, 0x5 ;  /* 0x000000f911067211 */ /* 0x000fe200078e28ff */
[----:B------:R2:W1:Y:S03]  /*1a090*/  LDS.128 R24, [R111+0x80] ;  /* 0x000080006f187984 */ /* 0x0004660000000c00 */
[----:B------:R-:W-:Y:S01]  /*1a0a0*/  IADD3 R6, R229, R6, RZ ;  /* 0x00000006e5067210 */ /* 0x000fe20007ffe0ff */
[----:B------:R2:W1:Y:S03]  /*1a0b0*/  LDS.128 R16, [R111+0x8080] ;  /* 0x008080006f107984 */ /* 0x0004660000000c00 */
[----:B------:R-:W-:Y:S01]  /*1a0c0*/  MOV R2, R6 ;  /* 0x0000000600027202 */ /* 0x000fe20000000f00 */
[----:B------:R-:W-:Y:S01]  /*1a0d0*/  @P3 IMAD.HI.U32 R8, R6, c[0x0][0x4ec], RZ ;  /* 0x00013b0006083a27 */ /* 0x000fe200078e00ff */
[----:B------:R2:W1:Y:S04]  /*1a0e0*/  LDS.128 R68, [R111+0xb080] ;  /* 0x00b080006f447984 */ /* 0x0004680000000c00 */
[----:B------:R-:W-:-:S04]  /*1a0f0*/  @P3 SHF.R.U32.HI R2, RZ, c[0x0][0x4f0], R8 ;  /* 0x00013c00ff023a19 */ /* 0x000fc80000011608 */
[----:B------:R-:W-:Y:S02]  /*1a100*/  SHF.R.S32.HI R3, RZ, 0x1f, R2 ;  /* 0x0000001fff037819 */ /* 0x000fe40000011402 */
[----:B------:R-:W-:-:S03]  /*1a110*/  IADD3 R0, -R2, RZ, RZ ;  /* 0x000000ff02007210 */ /* 0x000fc60007ffe1ff */
[----:B------:R-:W-:Y:S02]  /*1a120*/  IMAD R3, R3, c[0x0][0x3e0], RZ ;  /* 0x0000f80003037a24 */ /* 0x000fe400078e02ff */
        /* <DEDUP_REMOVED lines=12> */
[----:B-1234-:R1:W2:Y:S02]  /*1a1f0*/  SHFL.IDX PT, R4, R5, RZ, 0x181f ;  /* 0x00181fff05047589 */ /* 0x01e2a400000e0000 */
.L_x_2489:
[----:B------:R-:W-:Y:S05]  /*1a200*/  BRA.DIV ~URZ, `(.L_x_2404) ;  /* 0x00005e627f007947 */ /* 0x000fea000b800000 */
[----:B------:R3:W4:Y:S02]  /*1a210*/  SHFL.IDX PT, R0, R14, RZ, 0x181f ;  /* 0x00181fff0e007589 */ /* 0x00072400000e0000 */
.L_x_2490:
        /* <DEDUP_REMOVED lines=10> */
[-C--:B--2---:R-:W-:Y:S02]  /*1a2c0*/  @!P2 LEA.HI.X R9, R238, R4.reuse, R239, 0x1, P5 ;  /* 0x00000004ee09a211 */ /* 0x084fe400028f0cef */
[-C--:B------:R-:W-:Y:S02]  /*1a2d0*/  @!P1 LEA.HI.X R7, R240, R4.reuse, R246, 0x1, P4 ;  /* 0x00000004f0079211 */ /* 0x080fe400020f0cf6 */
[----:B------:R-:W-:Y:S01]  /*1a2e0*/  @!P0 LEA.HI.X R3, R241, R4, R245, 0x1, P3 ;  /* 0x00000004f1038211 */ /* 0x000fe200018f0cf5 */
[----:B------:R2:W-:Y:S04]  /*1a2f0*/  @!P2 ST.E.128 [R8.64], R24 ;  /* 0x000000180800a985 */ /* 0x0005e8000c101d0a */
[----:B------:R2:W-:Y:S04]  /*1a300*/  @!P1 ST.E.128 [R6.64], R20 ;  /* 0x0000001406009985 */ /* 0x0005e8000c101d0a */
[----:B------:R2:W-:Y:S02]  /*1a310*/  @!P0 ST.E.128 [R2.64], R16 ;  /* 0x0000001002008985 */ /* 0x0005e4000c101d0a */
.L_x_2406:
[----:B------:R-:W-:Y:S05]  /*1a320*/  BSYNC B0 ;  /* 0x0000000000007941 */ /* 0x000fea0003800000 */
.L_x_2405:
[----:B------:R-:W-:Y:S05]  /*1a330*/  BRA.DIV ~URZ, `(.L_x_2407) ;  /* 0x00005db27f007947 */ /* 0x000fea000b800000 */
[----:B--2---:R2:W1:Y:S04]  /*1a340*/  SHFL.IDX PT, R4, R5, 0x1, 0x181f ;  /* 0x00381f0005047f89 */ /* 0x00446800000e0000 */
[----:B----4-:R2:W4:Y:S02]  /*1a350*/  SHFL.IDX PT, R0, R14, 0x1, 0x181f ;  /* 0x00381f000e007f89 */ /* 0x01052400000e0000 */
.L_x_2491:
        /* <DEDUP_REMOVED lines=10> */
[-C--:B-1----:R-:W-:Y:S02]  /*1a400*/  @!P2 LEA.HI.X R9, R238, R4.reuse, R239, 0x1, P5 ;  /* 0x00000004ee09a211 */ /* 0x082fe400028f0cef */
[-C--:B------:R-:W-:Y:S02]  /*1a410*/  @!P1 LEA.HI.X R7, R240, R4.reuse, R246, 0x1, P4 ;  /* 0x00000004f0079211 */ /* 0x080fe400020f0cf6 */
[----:B------:R-:W-:Y:S01]  /*1a420*/  @!P0 LEA.HI.X R3, R241, R4, R245, 0x1, P3 ;  /* 0x00000004f1038211 */ /* 0x000fe200018f0cf5 */
[----:B------:R1:W-:Y:S04]  /*1a430*/  @!P2 ST.E.128 [R8.64], R44 ;  /* 0x0000002c0800a985 */ /* 0x0003e8000c101d0a */
[----:B------:R1:W-:Y:S04]  /*1a440*/  @!P1 ST.E.128 [R6.64], R40 ;  /* 0x0000002806009985 */ /* 0x0003e8000c101d0a */
[----:B------:R1:W-:Y:S02]  /*1a450*/  @!P0 ST.E.128 [R2.64], R36 ;  /* 0x0000002402008985 */ /* 0x0003e4000c101d0a */
.L_x_2409:
[----:B------:R-:W-:Y:S05]  /*1a460*/  BSYNC B0 ;  /* 0x0000000000007941 */ /* 0x000fea0003800000 */
.L_x_2408:
[----:B------:R-:W-:Y:S05]  /*1a470*/  BRA.DIV ~URZ, `(.L_x_2410) ;  /* 0x00005d627f007947 */ /* 0x000fea000b800000 */
[----:B-1----:R1:W2:Y:S02]  /*1a480*/  SHFL.IDX PT, R4, R5, 0x2, 0x181f ;  /* 0x00581f0005047f89 */ /* 0x0022a400000e0000 */
.L_x_2492:
[----:B------:R-:W-:Y:S05]  /*1a490*/  BRA.DIV ~URZ, `(.L_x_2411) ;  /* 0x00005dc27f007947 */ /* 0x000fea000b800000 */
[----:B----4-:R4:W1:Y:S02]  /*1a4a0*/  SHFL.IDX PT, R0, R14, 0x2, 0x181f ;  /* 0x00581f000e007f89 */ /* 0x01086400000e0000 */
.L_x_2493:
        /* <DEDUP_REMOVED lines=16> */
.L_x_2413:
[----:B------:R-:W-:Y:S05]  /*1a5b0*/  BSYNC B0 ;  /* 0x0000000000007941 */ /* 0x000fea0003800000 */
.L_x_2412:
[----:B------:R-:W-:Y:S05]  /*1a5c0*/  BRA.DIV ~URZ, `(.L_x_2414) ;  /* 0x00005d127f007947 */ /* 0x000fea000b800000 */
[----:B-1----:R1:W3:Y:S04]  /*1a5d0*/  SHFL.IDX PT, R6, R5, 0x3, 0x181f ;  /* 0x00781f0005067f89 */ /* 0x0022e800000e0000 */
[----:B------:R1:W4:Y:S02]  /*1a5e0*/  SHFL.IDX PT, R0, R14, 0x3, 0x181f ;  /* 0x00781f000e007f89 */ /* 0x00032400000e0000 */
.L_x_2494:
[----:B------:R-:W-:-:S04]  /*1a5f0*/  IADD3 R2, R12, 0x60, RZ ;  /* 0x000000600c027810 */ /* 0x000fc80007ffe0ff */
[----:B------:R-:W-:-:S13]  /*1a600*/  ISETP.GE.AND P0, PT, R2, R13, PT ;  /* 0x0000000d0200720c */ /* 0x000fda0003f06270 */
[----:B------:R-:W-:Y:S05]  /*1a610*/  @P0 BRA `(.L_x_2415) ;  /* 0x0000233000000947 */ /* 0x000fea0003800000 */
[----:B------:R-:W-:Y:S02]  /*1a620*/  ISETP.GE.AND P1, PT, R238, c[0x0][0x3c8], PT ;  /* 0x0000f200ee007a0c */ /* 0x000fe40003f26270 */
[----:B------:R-:W-:-:S11]  /*1a630*/  ISETP.GE.AND P0, PT, R240, c[0x0][0x3c8], PT ;  /* 0x0000f200f0007a0c */ /* 0x000fd60003f06270 */
[-C--:B--2-4-:R-:W-:Y:S02]  /*1a640*/  @!P1 LEA R4, P3, R238, R0.reuse, 0x1 ;  /* 0x00000000ee049211 */ /* 0x094fe400078608ff */
[----:B------:R-:W-:Y:S02]  /*1a650*/  @!P0 LEA R2, P2, R240, R0, 0x1 ;  /* 0x00000000f0028211 */ /* 0x000fe400078408ff */
[-C--:B-1-3--:R-:W-:Y:S02]  /*1a660*/  @!P1 LEA.HI.X R5, R238, R6.reuse, R239, 0x1, P3 ;  /* 0x00000006ee059211 */ /* 0x08afe400018f0cef */
        /* <DEDUP_REMOVED lines=9> */
.L_x_2402:
[----:B-1----:R-:W2:Y:S01]  /*1a700*/  LDL.LU R7, [R1+0x70] ;  /* 0x0000700001077983 */ /* 0x002ea20000300800 */
[----:B------:R-:W-:Y:S02]  /*1a710*/  IMAD R9, R9, c[0x0][0x408], RZ ;  /* 0x0001020009097a24 */ /* 0x000fe400078e02ff */
        /* <DEDUP_REMOVED lines=8> */
[----:B------:R-:W-:Y:S01]  /*1a7a0*/  IMAD R5, R0, c[0x0][0x444], R2 ;  /* 0x0001110000057a24 */ /* 0x000fe200078e0202 */
[----:B------:R-:W-:-:S05]  /*1a7b0*/  MOV R2, R4 ;  /* 0x0000000400027202 */ /* 0x000fca0000000f00 */
        /* <DEDUP_REMOVED lines=22> */
.L_x_2495:
[----:B------:R-:W-:Y:S05]  /*1a920*/  BRA.DIV ~URZ, `(.L_x_2417) ;  /* 0x00005b227f007947 */ /* 0x000fea000b800000 */
[----:B------:R3:W4:Y:S02]  /*1a930*/  SHFL.IDX PT, R0, R15, RZ, 0x1c1f ;  /* 0x001c1fff0f007589 */ /* 0x00072400000e0000 */
.L_x_2496:
        /* <DEDUP_REMOVED lines=28> */
[----:B------:R-:W-:-:S04]  /*1ab00*/  @!P0 LEA R2, P6, R24, R0, 0x2 ;  /* 0x0000000018028211 */ /* 0x000fc800078c10ff */
[----:B----4-:R-:W-:Y:S02]  /*1ab10*/  @!P0 LEA.HI.X R3, R24, R4, R32, 0x2, P6 ;  /* 0x0000000418038211 */ /* 0x010fe400030f1420 */
[----:B------:R-:W4:Y:S01]  /*1ab20*/  LDL R24, [R1+0x118] ;  /* 0x0001180001187983 */ /* 0x000f220000100800 */
[----:B--2---:R-:W-:Y:S02]  /*1ab30*/  ISETP.GE.AND P1, PT, R12, c[0x0][0x3c8], PT ;  /* 0x0000f2000c007a0c */ /* 0x004fe40003f26270 */
[----:B------:R-:W-:Y:S02]  /*1ab40*/  ISETP.GE.AND P5, PT, R30, c[0x0][0x3c8], PT ;  /* 0x0000f2001e007a0c */ /* 0x000fe40003fa6270 */
[----:B------:R-:W-:Y:S01]  /*1ab50*/  ISETP.GE.AND P4, PT, R18, c[0x0][0x3c8], PT ;  /* 0x0000f20012007a0c */ /* 0x000fe20003f86270 */
[----:B------:R2:W-:Y:S04]  /*1ab60*/  @!P2 ST.E.64 [R8.64], R140 ;  /* 0x0000008c0800a985 */ /* 0x0005e8000c101b0a */
[----:B------:R-:W5:Y:S04]  /*1ab70*/  LDL R32, [R1+0x9c] ;  /* 0x00009c0001207983 */ /* 0x000f680000100800 */
[----:B------:R-:W-:-:S04]  /*1ab80*/  @!P1 LEA R6, P3, R12, R0, 0x2 ;  /* 0x000000000c069211 */ /* 0x000fc800078610ff */
[----:B------:R-:W-:Y:S02]  /*1ab90*/  @!P1 LEA.HI.X R7, R12, R4, R33, 0x2, P3 ;  /* 0x000000040c079211 */ /* 0x000fe400018f1421 */
[----:B------:R-:W-:Y:S01]  /*1aba0*/  ISETP.GE.AND P2, PT, R26, c[0x0][0x3c8], PT ;  /* 0x0000f2001a007a0c */ /* 0x000fe20003f46270 */
[----:B------:R-:W5:Y:S04]  /*1abb0*/  LDL R12, [R1+0xa8] ;  /* 0x0000a800010c7983 */ /* 0x000f680000100800 */
[----:B------:R1:W-:Y:S01]  /*1abc0*/  @!P1 ST.E.64 [R6.64], R136 ;  /* 0x0000008806009985 */ /* 0x0003e2000c101b0a */
[----:B------:R-:W-:-:S03]  /*1abd0*/  ISETP.GE.AND P3, PT, R17, c[0x0][0x3c8], PT ;  /* 0x0000f20011007a0c */ /* 0x000fc60003f66270 */
[----:B------:R1:W-:Y:S01]  /*1abe0*/  @!P0 ST.E.64 [R2.64], R132 ;  /* 0x0000008402008985 */ /* 0x0003e2000c101b0a */
[----:B------:R-:W-:-:S03]  /*1abf0*/  ISETP.GE.AND P6, PT, R20, c[0x0][0x3c8], PT ;  /* 0x0000f20014007a0c */ /* 0x000fc60003fc6270 */
[----:B------:R-:W5:Y:S01]  /*1ac00*/  LDL R33, [R1+0xfc] ;  /* 0x0000fc0001217983 */ /* 0x000f620000100800 */
[----:B--2---:R-:W-:-:S04]  /*1ac10*/  @!P5 LEA R8, P0, R30, R0, 0x2 ;  /* 0x000000001e08d211 */ /* 0x004fc800078010ff */
[----:B------:R-:W-:Y:S02]  /*1ac20*/  @!P5 LEA.HI.X R9, R30, R4, R31, 0x2, P0 ;  /* 0x000000041e09d211 */ /* 0x000fe400000f141f */
[----:B------:R-:W2:Y:S04]  /*1ac30*/  LDL R30, [R1+0x98] ;  /* 0x00009800011e7983 */ /* 0x000ea80000100800 */
[----:B------:R1:W-:Y:S02]  /*1ac40*/  @!P5 ST.E.64 [R8.64], R128 ;  /* 0x000000800800d985 */ /* 0x0003e4000c101b0a */
[C---:B-1----:R-:W-:Y:S02]  /*1ac50*/  @!P4 LEA R6, P1, R18.reuse, R0, 0x2 ;  /* 0x000000001206c211 */ /* 0x042fe400078210ff */
[----:B------:R-:W2:Y:S02]  /*1ac60*/  LDL R31, [R1+0xf8] ;  /* 0x0000f800011f7983 */ /* 0x000ea40000100800 */
[----:B------:R-:W-:-:S02]  /*1ac70*/  @!P4 LEA.HI.X R7, R18, R4, R25, 0x2, P1 ;  /* 0x000000041207c211 */ /* 0x000fc400008f1419 */
[----:B------:R-:W2:Y:S01]  /*1ac80*/  LDL R25, [R1+0x114] ;  /* 0x0001140001197983 */ /* 0x000ea20000100800 */
[----:B------:R-:W-:Y:S02]  /*1ac90*/  ISETP.GE.AND P5, PT, R27, c[0x0][0x3c8], PT ;  /* 0x0000f2001b007a0c */ /* 0x000fe40003fa6270 */
[CC--:B------:R-:W-:Y:S01]  /*1aca0*/  @!P3 LEA R2, P0, R17.reuse, R0.reuse, 0x2 ;  /* 0x000000001102b211 */ /* 0x0c0fe200078010ff */
[----:B------:R-:W2:Y:S01]  /*1acb0*/  LDL R18, [R1+0xa0] ;  /* 0x0000a00001127983 */ /* 0x000ea20000100800 */
[----:B------:R-:W-:Y:S02]  /*1acc0*/  @!P2 LEA R8, P1, R26, R0, 0x2 ;  /* 0x000000001a08a211 */ /* 0x000fe400078210ff */
[----:B------:R-:W-:Y:S02]  /*1acd0*/  @!P3 LEA.HI.X R3, R17, R4, R21, 0x2, P0 ;  /* 0x000000041103b211 */ /* 0x000fe400000f1415 */
[----:B------:R-:W2:Y:S04]  /*1ace0*/  LDL R17, [R1+0x10c] ;  /* 0x00010c0001117983 */ /* 0x000ea80000100800 */
[----:B------:R1:W-:Y:S04]  /*1acf0*/  @!P4 ST.E.64 [R6.64], R124 ;  /* 0x0000007c0600c985 */ /* 0x0003e8000c101b0a */
[----:B------:R-:W2:Y:S04]  /*1ad00*/  LDL R21, [R1+0x110] ;  /* 0x0001100001157983 */ /* 0x000ea80000100800 */
[----:B------:R1:W-:Y:S02]  /*1ad10*/  @!P3 ST.E.64 [R2.64], R120 ;  /* 0x000000780200b985 */ /* 0x0003e4000c101b0a */
[----:B-1----:R-:W-:-:S04]  /*1ad20*/  @!P5 LEA R6, P0, R27, R0, 0x2 ;  /* 0x000000001b06d211 */ /* 0x002fc800078010ff */
[----:B------:R-:W-:Y:S02]  /*1ad30*/  @!P5 LEA.HI.X R7, R27, R4, R28, 0x2, P0 ;  /* 0x000000041b07d211 */ /* 0x000fe400000f141c */
[----:B------:R-:W-:Y:S01]  /*1ad40*/  ISETP.GE.AND P0, PT, R26, c[0x0][0x3c8], PT ;  /* 0x0000f2001a007a0c */ /* 0x000fe20003f06270 */
[----:B------:R-:W2:Y:S01]  /*1ad50*/  LDL R27, [R1+0x94] ;  /* 0x00009400011b7983 */ /* 0x000ea20000100800 */
[----:B------:R-:W-:Y:S02]  /*1ad60*/  @!P6 LEA R2, P4, R20, R0, 0x2 ;  /* 0x000000001402e211 */ /* 0x000fe400078810ff */
[-C--:B---3--:R-:W-:Y:S01]  /*1ad70*/  @!P2 LEA.HI.X R9, R26, R4.reuse, R22, 0x2, P1 ;  /* 0x000000041a09a211 */ /* 0x088fe200008f1416 */
[----:B------:R-:W3:Y:S04]  /*1ad80*/  LDL R28, [R1+0xf4] ;  /* 0x0000f400011c7983 */ /* 0x000ee80000100800 */
[----:B------:R-:W3:Y:S04]  /*1ad90*/  LDL R22, [R1+0x74] ;  /* 0x0000740001167983 */ /* 0x000ee80000100800 */
[----:B------:R-:W3:Y:S01]  /*1ada0*/  LDL R26, [R1+0x108] ;  /* 0x00010800011a7983 */ /* 0x000ee20000100800 */
[----:B----4-:R-:W-:-:S03]  /*1adb0*/  @!P6 LEA.HI.X R3, R20, R4, R24, 0x2, P4 ;  /* 0x000000041403e211 */ /* 0x010fc600020f1418 */
[----:B------:R-:W4:Y:S04]  /*1adc0*/  LDL R24, [R1+0x104] ;  /* 0x0001040001187983 */ /* 0x000f280000100800 */
[----:B------:R-:W4:Y:S01]  /*1add0*/  LDL R20, [R1+0x100] ;  /* 0x0001000001147983 */ /* 0x000f220000100800 */
[----:B------:R-:W-:-:S03]  /*1ade0*/  ISETP.GE.AND P3, PT, R23, c[0x0][0x3c8], PT ;  /* 0x0000f20017007a0c */ /* 0x000fc60003f66270 */
[----:B------:R1:W-:Y:S01]  /*1adf0*/  @!P0 ST.E.64 [R8.64], R116 ;  /* 0x0000007408008985 */ /* 0x0003e2000c101b0a */
[----:B-----5:R-:W-:Y:S02]  /*1ae00*/  ISETP.GE.AND P1, PT, R12, c[0x0][0x3c8], PT ;  /* 0x0000f2000c007a0c */ /* 0x020fe40003f26270 */
[----:B------:R-:W-:Y:S01]  /*1ae10*/  ISETP.GE.AND P2, PT, R19, c[0x0][0x3c8], PT ;  /* 0x0000f20013007a0c */ /* 0x000fe20003f46270 */
[----:B------:R-:W-:Y:S04]  /*1ae20*/  @!P5 ST.E.64 [R6.64], R112 ;  /* 0x000000700600d985 */ /* 0x000fe8000c101b0a */
[----:B------:R5:W-:Y:S02]  /*1ae30*/  @!P6 ST.E.64 [R2.64], R40 ;  /* 0x000000280200e985 */ /* 0x000be4000c101b0a */
[----:B-1----:R-:W-:-:S02]  /*1ae40*/  @!P3 LEA R8, P0, R23, R0, 0x2 ;  /* 0x000000001708b211 */ /* 0x002fc400078010ff */
[----:B------:R-:W-:Y:S02]  /*1ae50*/  ISETP.GE.AND P6, PT, R13, c[0x0][0x3c8], PT ;  /* 0x0000f2000d007a0c */ /* 0x000fe40003fc6270 */
[----:B--2---:R-:W-:Y:S02]  /*1ae60*/  @!P3 LEA.HI.X R9, R23, R4, R25, 0x2, P0 ;  /* 0x000000041709b211 */ /* 0x004fe400000f1419 */
[-C--:B-----5:R-:W-:Y:S01]  /*1ae70*/  @!P1 LEA R2, P0, R12, R0.reuse, 0x2 ;  /* 0x000000000c029211 */ /* 0x0a0fe200078010ff */
[----:B------:R-:W2:Y:S04]  /*1ae80*/  LDL R25, [R1+0x90] ;  /* 0x0000900001197983 */ /* 0x000ea80000100800 */
[----:B------:R-:W-:Y:S01]  /*1ae90*/  @!P3 ST.E.64 [R8.64], R44 ;  /* 0x0000002c0800b985 */ /* 0x000fe2000c101b0a */
[----:B------:R-:W-:-:S03]  /*1aea0*/  @!P2 LEA R6, P4, R19, R0, 0x2 ;  /* 0x000000001306a211 */ /* 0x000fc600078810ff */
[----:B------:R-:W5:Y:S01]  /*1aeb0*/  LDL R23, [R1+0x88] ;  /* 0x0000880001177983 */ /* 0x000f620000100800 */
[----:B------:R-:W-:-:S03]  /*1aec0*/  @!P1 LEA.HI.X R3, R12, R4, R17, 0x2, P0 ;  /* 0x000000040c039211 */ /* 0x000fc600000f1411 */
[----:B------:R-:W5:Y:S01]  /*1aed0*/  LDL R12, [R1+0x8c] ;  /* 0x00008c00010c7983 */ /* 0x000f620000100800 */
[----:B------:R-:W-:-:S03]  /*1aee0*/  ISETP.GE.AND P5, PT, R18, c[0x0][0x3c8], PT ;  /* 0x0000f20012007a0c */ /* 0x000fc60003fa6270 */
[----:B------:R-:W5:Y:S01]  /*1aef0*/  LDL R17, [R1+0x7c] ;  /* 0x00007c0001117983 */ /* 0x000f620000100800 */
[----:B------:R-:W-:-:S03]  /*1af00*/  @!P2 LEA.HI.X R7, R19, R4, R21, 0x2, P4 ;  /* 0x000000041307a211 */ /* 0x000fc600020f1415 */
[----:B------:R-:W5:Y:S04]  /*1af10*/  LDL R21, [R1+0x84] ;  /* 0x0000840001157983 */ /* 0x000f680000100800 */
[----:B------:R1:W-:Y:S04]  /*1af20*/  @!P2 ST.E.64 [R6.64], R48 ;  /* 0x000000300600a985 */ /* 0x0003e8000c101b0a */
[----:B------:R-:W5:Y:S01]  /*1af30*/  LDL R19, [R1+0x80] ;  /* 0x0000800001137983 */ /* 0x000f620000100800 */
[----:B-1----:R-:W-:-:S03]  /*1af40*/  @!P6 LEA R6, P4, R13, R0, 0x2 ;  /* 0x000000000d06e211 */ /* 0x002fc600078810ff */
[----:B------:R1:W-:Y:S01]  /*1af50*/  @!P1 ST.E.64 [R2.64], R52 ;  /* 0x0000003402009985 */ /* 0x0003e2000c101b0a */
[----:B---3--:R-:W-:-:S13]  /*1af60*/  ISETP.GE.AND P3, PT, R22, c[0x0][0x3c8], PT ;  /* 0x0000f20016007a0c */ /* 0x008fda0003f66270 */
[----:B------:R-:W-:-:S04]  /*1af70*/  @!P3 LEA R8, P0, R22, R0, 0x2 ;  /* 0x000000001608b211 */ /* 0x000fc800078010ff */
[-C--:B------:R-:W-:Y:S02]  /*1af80*/  @!P3 LEA.HI.X R9, R22, R4.reuse, R26, 0x2, P0 ;  /* 0x000000041609b211 */ /* 0x080fe400000f141a */
[----:B------:R-:W3:Y:S01]  /*1af90*/  LDL R26, [R1+0xf0] ;  /* 0x0000f000011a7983 */ /* 0x000ee20000100800 */
[----:B----4-:R-:W-:-:S03]  /*1afa0*/  @!P6 LEA.HI.X R7, R13, R4, R24, 0x2, P4 ;  /* 0x000000040d07e211 */ /* 0x010fc600020f1418 */
[----:B------:R-:W4:Y:S01]  /*1afb0*/  LDL R13, [R1+0xec] ;  /* 0x0000ec00010d7983 */ /* 0x000f220000100800 */
[----:B-1----:R-:W-:-:S03]  /*1afc0*/  @!P5 LEA R2, P3, R18, R0, 0x2 ;  /* 0x000000001202d211 */ /* 0x002fc600078610ff */
[----:B------:R-:W4:Y:S01]  /*1afd0*/  LDL R24, [R1+0xe8] ;  /* 0x0000e80001187983 */ /* 0x000f220000100800 */
[----:B------:R-:W-:Y:S02]  /*1afe0*/  ISETP.GE.AND P4, PT, R22, c[0x0][0x3c8], PT ;  /* 0x0000f20016007a0c */ /* 0x000fe40003f86270 */
[----:B------:R-:W-:Y:S01]  /*1aff0*/  @!P5 LEA.HI.X R3, R18, R4, R20, 0x2, P3 ;  /* 0x000000041203d211 */ /* 0x000fe200018f1414 */
[----:B------:R-:W4:Y:S04]  /*1b000*/  LDL R22, [R1+0xe4] ;  /* 0x0000e40001167983 */ /* 0x000f280000100800 */
[----:B------:R-:W4:Y:S04]  /*1b010*/  LDL R20, [R1+0xe0] ;  /* 0x0000e00001147983 */ /* 0x000f280000100800 */
[----:B------:R-:W4:Y:S01]  /*1b020*/  LDL R18, [R1+0xdc] ;  /* 0x0000dc0001127983 */ /* 0x000f220000100800 */
[----:B------:R-:W-:-:S02]  /*1b030*/  ISETP.GE.AND P1, PT, R30, c[0x0][0x3c8], PT ;  /* 0x0000f2001e007a0c */ /* 0x000fc40003f26270 */
[----:B------:R-:W-:Y:S01]  /*1b040*/  ISETP.GE.AND P2, PT, R32, c[0x0][0x3c8], PT ;  /* 0x0000f20020007a0c */ /* 0x000fe20003f46270 */
[----:B------:R-:W-:Y:S04]  /*1b050*/  @!P4 ST.E.64 [R8.64], R56 ;  /* 0x000000380800c985 */ /* 0x000fe8000c101b0a */
[----:B------:R1:W-:Y:S01]  /*1b060*/  @!P6 ST.E.64 [R6.64], R60 ;  /* 0x0000003c0600e985 */ /* 0x0003e2000c101b0a */
[----:B------:R-:W-:-:S03]  /*1b070*/  ISETP.GE.AND P0, PT, R27, c[0x0][0x3c8], PT ;  /* 0x0000f2001b007a0c */ /* 0x000fc60003f06270 */
[----:B------:R2:W-:Y:S02]  /*1b080*/  @!P5 ST.E.64 [R2.64], R64 ;  /* 0x000000400200d985 */ /* 0x0005e4000c101b0a */
[-C--:B-1----:R-:W-:Y:S02]  /*1b090*/  @!P1 LEA R6, P4, R30, R0.reuse, 0x2 ;  /* 0x000000001e069211 */ /* 0x082fe400078810ff */
[C---:B------:R-:W-:Y:S02]  /*1b0a0*/  @!P2 LEA R8, P3, R32.reuse, R0, 0x2 ;  /* 0x000000002008a211 */ /* 0x040fe400078610ff */
[----:B--2---:R-:W-:Y:S02]  /*1b0b0*/  ISETP.GE.AND P5, PT, R25, c[0x0][0x3c8], PT ;  /* 0x0000f20019007a0c */ /* 0x004fe40003fa6270 */
[----:B------:R-:W-:Y:S02]  /*1b0c0*/  @!P2 LEA.HI.X R9, R32, R4, R33, 0x2, P3 ;  /* 0x000000042009a211 */ /* 0x000fe400018f1421 */
[----:B------:R-:W-:-:S05]  /*1b0d0*/  @!P0 LEA R2, P6, R27, R0, 0x2 ;  /* 0x000000001b028211 */ /* 0x000fca00078c10ff */
[----:B------:R-:W-:-:S04]  /*1b0e0*/  P2R R3, PR, RZ, 0x10 ;  /* 0x00000010ff037803 */ /* 0x000fc80000000000 */
[----:B------:R-:W-:Y:S02]  /*1b0f0*/  ISETP.NE.AND P3, PT, R3, RZ, PT ;  /* 0x000000ff0300720c */ /* 0x000fe40003f65270 */
[----:B-----5:R-:W-:Y:S02]  /*1b100*/  ISETP.GE.AND P4, PT, R12, c[0x0][0x3c8], PT ;  /* 0x0000f2000c007a0c */ /* 0x020fe40003f86270 */
        /* <DEDUP_REMOVED lines=9> */
[----:B--2---:R-:W-:-:S02]  /*1b1a0*/  @!P4 LEA R2, P6, R12, R0, 0x2 ;  /* 0x000000000c02c211 */ /* 0x004fc400078c10ff */
[-C--:B---3--:R-:W-:Y:S02]  /*1b1b0*/  @!P5 LEA.HI.X R7, R25, R4.reuse, R26, 0x2, P0 ;  /* 0x000000041907d211 */ /* 0x088fe400000f141a */
[----:B----4-:R-:W-:-:S03]  /*1b1c0*/  @!P4 LEA.HI.X R3, R12, R4, R13, 0x2, P6 ;  /* 0x000000040c03c211 */ /* 0x010fc600030f140d */
[----:B------:R-:W-:Y:S01]  /*1b1d0*/  @!P5 ST.E.64 [R6.64], R80 ;  /* 0x000000500600d985 */ /* 0x000fe2000c101b0a */
        /* <DEDUP_REMOVED lines=16> */
.L_x_2419:
[----:B------:R-:W-:Y:S05]  /*1b2e0*/  BSYNC B0 ;  /* 0x0000000000007941 */ /* 0x000fea0003800000 */
.L_x_2418:
[----:B------:R-:W-:Y:S05]  /*1b2f0*/  BRA.DIV ~URZ, `(.L_x_2420) ;  /* 0x000051d27f007947 */ /* 0x000fea000b800000 */
[----:B--2---:R2:W1:Y:S04]  /*1b300*/  SHFL.IDX PT, R4, R5, 0x1, 0x1c1f ;  /* 0x003c1f0005047f89 */ /* 0x00446800000e0000 */
[----:B----4-:R2:W4:Y:S02]  /*1b310*/  SHFL.IDX PT, R0, R15, 0x1, 0x1c1f ;  /* 0x003c1f000f007f89 */ /* 0x01052400000e0000 */
.L_x_2497:
        /* <DEDUP_REMOVED lines=160> */
.L_x_2400:
        /* <DEDUP_REMOVED lines=15> */
[----:B-1----:R1:W4:Y:S04]  /*1be10*/  LDG.E R4, [R2.64] ;  /* 0x0000000a02047981 */ /* 0x002328000c1e1900 */
[----:B-1----:R-:W4:Y:S02]  /*1be20*/  LDG.E R2, [R2.64+0x4] ;  /* 0x0000040a02027981 */ /* 0x002f24000c1e1900 */
[----:B----45:R-:W-:Y:S02]  /*1be30*/  IADD3 R22, -R4, R2, RZ ;  /* 0x0000000204167210 */ /* 0x030fe40007ffe1ff */
.L_x_2421:
        /* <DEDUP_REMOVED lines=13> */
[----:B------:R-:W4:Y:S01]  /*1bf10*/  LDL.LU R24, [R1+0x70] ;  /* 0x0000700001187983 */ /* 0x000f220000300800 */
[----:B------:R-:W-:Y:S01]  /*1bf20*/  IMAD.MOV.U32 R2, RZ, RZ, 0x368 ;  /* 0x00000368ff027424 */ /* 0x000fe200078e00ff */
[----:B------:R-:W-:-:S04]  /*1bf30*/  ISETP.GT.AND P2, PT, R21, 0x1, PT ;  /* 0x000000011500780c */ /* 0x000fc80003f44270 */
[----:B------:R-:W-:-:S04]  /*1bf40*/  SEL R2, R2, 0x328, P2 ;  /* 0x0000032802027807 */ /* 0x000fc80001000000 */
[----:B------:R1:W5:Y:S08]  /*1bf50*/  LDC.64 R8, c[0x0][R2+0x170] ;  /* 0x00005c0002087b82 */ /* 0x0003700000000a00 */
[----:B------:R1:W2:Y:S08]  /*1bf60*/  LDC.64 R6, c[0x0][R2+0x168] ;  /* 0x00005a0002067b82 */ /* 0x0002b00000000a00 */
[----:B------:R1:W3:Y:S08]  /*1bf70*/  LDC.64 R16, c[0x0][R2+0x178] ;  /* 0x00005e0002107b82 */ /* 0x0002f00000000a00 */
[----:B------:R1:W3:Y:S02]  /*1bf80*/  LDC.64 R12, c[0x0][R2+0x160] ;  /* 0x00005800020c7b82 */ /* 0x0002e40000000a00 */
[----:B-1----:R-:W-:-:S02]  /*1bf90*/  IMAD.MOV.U32 R2, RZ, RZ, c[0x0][0x4e8] ;  /* 0x00013a00ff027624 */ /* 0x002fc400078e00ff */
[-C--:B-----5:R-:W-:Y:S02]  /*1bfa0*/  IMAD R3, R9, R15.reuse, RZ ;  /* 0x0000000f09037224 */ /* 0x0a0fe400078e02ff */
[----:B------:R-:W-:Y:S01]  /*1bfb0*/  IMAD.WIDE.U32 R4, R8, R15, RZ ;  /* 0x0000000f08047225 */ /* 0x000fe200078e00ff */
[----:B------:R-:W-:Y:S02]  /*1bfc0*/  ISETP.NE.AND P0, PT, R2, 0x1, PT ;  /* 0x000000010200780c */ /* 0x000fe40003f05270 */
[----:B------:R-:W-:Y:S01]  /*1bfd0*/  MOV R2, R18 ;  /* 0x0000001200027202 */ /* 0x000fe20000000f00 */
[----:B------:R-:W-:Y:S02]  /*1bfe0*/  IMAD R8, R8, R23, R3 ;  /* 0x0000001708087224 */ /* 0x000fe400078e0203 */
[-C--:B--2---:R-:W-:Y:S02]  /*1bff0*/  IMAD R9, R7, R14.reuse, RZ ;  /* 0x0000000e07097224 */ /* 0x084fe400078e02ff */
[----:B------:R-:W-:-:S04]  /*1c000*/  IMAD.WIDE.U32 R6, R6, R14, RZ ;  /* 0x0000000e06067225 */ /* 0x000fc800078e00ff */
[----:B------:R-:W-:Y:S01]  /*1c010*/  IMAD.IADD R9, R7, 0x1, R9 ;  /* 0x0000000107097824 */ /* 0x000fe200078e0209 */
[----:B------:R-:W-:Y:S01]  /*1c020*/  IADD3 R7, R5, R8, RZ ;  /* 0x0000000805077210 */ /* 0x000fe20007ffe0ff */
[----:B------:R-:W-:-:S05]  /*1c030*/  @P0 IMAD.HI.U32 R19, R18, c[0x0][0x4ec], RZ ;  /* 0x00013b0012130a27 */ /* 0x000fca00078e00ff */
[----:B------:R-:W-:Y:S02]  /*1c040*/  @P0 SHF.R.U32.HI R2, RZ, c[0x0][0x4f0], R19 ;  /* 0x00013c00ff020a19 */ /* 0x000fe40000011613 */
[----:B------:R-:W-:-:S03]  /*1c050*/  IADD3 R19, P1, P0, R4, R6, R0 ;  /* 0x0000000604137210 */ /* 0x000fc6000783e000 */
[----:B------:R-:W-:Y:S01]  /*1c060*/  IMAD.MOV R6, RZ, RZ, -R2 ;  /* 0x000000ffff067224 */ /* 0x000fe200078e0a02 */
[----:B------:R-:W-:Y:S02]  /*1c070*/  IADD3.X R9, R7, R9, R20, P1, P0 ;  /* 0x0000000907097210 */ /* 0x000fe40000fe0414 */
[----:B----4-:R-:W-:-:S05]  /*1c080*/  SEL R3, R24, RZ, P2 ;  /* 0x000000ff18037207 */ /* 0x010fca0001000000 */
[-C--:B---3--:R-:W-:Y:S02]  /*1c090*/  IMAD R8, R17, R3.reuse, RZ ;  /* 0x0000000311087224 */ /* 0x088fe400078e02ff */
[----:B------:R-:W-:-:S04]  /*1c0a0*/  IMAD.WIDE.U32 R4, R16, R3, RZ ;  /* 0x0000000310047225 */ /* 0x000fc800078e00ff */
[----:B------:R-:W-:Y:S01]  /*1c0b0*/  IMAD R3, R6, c[0x0][0x4e8], R18 ;  /* 0x00013a0006037a24 */ /* 0x000fe200078e0212 */
[----:B------:R-:W-:Y:S02]  /*1c0c0*/  IADD3 R7, R5, R8, RZ ;  /* 0x0000000805077210 */ /* 0x000fe40007ffe0ff */
[----:B------:R-:W-:Y:S02]  /*1c0d0*/  IADD3 R4, P1, P0, R2, R19, R4 ;  /* 0x0000001302047210 */ /* 0x000fe4000783e004 */
[----:B------:R-:W-:Y:S01]  /*1c0e0*/  SHF.R.S32.HI R5, RZ, 0x1f, R2 ;  /* 0x0000001fff057819 */ /* 0x000fe20000011402 */
[----:B------:R-:W-:Y:S01]  /*1c0f0*/  IMAD R2, R13, R3, RZ ;  /* 0x000000030d027224 */ /* 0x000fe200078e02ff */
[----:B------:R-:W-:Y:S02]  /*1c100*/  SHF.R.S32.HI R6, RZ, 0x1f, R3 ;  /* 0x0000001fff067819 */ /* 0x000fe40000011403 */
[----:B------:R-:W-:Y:S01]  /*1c110*/  IADD3.X R5, R5, R9, R7, P1, P0 ;  /* 0x0000000905057210 */ /* 0x000fe20000fe0407 */
[----:B------:R-:W-:-:S02]  /*1c120*/  IMAD.MOV.U32 R7, RZ, RZ, c[0x0][0x4a8] ;  /* 0x00012a00ff077624 */ /* 0x000fc400078e00ff */
        /* <DEDUP_REMOVED lines=10> */
.L_x_2423:
[----:B------:R-:W-:Y:S05]  /*1c1d0*/  BSYNC B0 ;  /* 0x0000000000007941 */ /* 0x000fea0003800000 */
.L_x_2422:
[----:B------:R-:W-:-:S13]  /*1c1e0*/  ISETP.GT.AND P0, PT, R21, 0x1, PT ;  /* 0x000000011500780c */ /* 0x000fda0003f04270 */
[----:B------:R-:W-:Y:S05]  /*1c1f0*/  @P0 BRA `(.L_x_2415) ;  /* 0x0000075000000947 */ /* 0x000fea0003800000 */
[----:B------:R-:W4:Y:S01]  /*1c200*/  S2R R3, SR_TID.X ;  /* 0x0000000000037919 */ /* 0x000f220000002100 */
[----:B-1----:R-:W-:Y:S01]  /*1c210*/  MOV R2, c[0x0][0x4e8] ;  /* 0x00013a0000027a02 */ /* 0x002fe20000000f00 */
[----:B------:R-:W-:Y:S01]  /*1c220*/  IMAD R4, R20, c[0x0][0x3a0], RZ ;  /* 0x0000e80014047a24 */ /* 0x000fe200078e02ff */
[----:B------:R-:W-:Y:S02]  /*1c230*/  IADD3 R13, R249, R229, RZ ;  /* 0x000000e5f90d7210 */ /* 0x000fe40007ffe0ff */
[----:B------:R-:W-:Y:S02]  /*1c240*/  ISETP.NE.AND P0, PT, R2, 0x1, PT ;  /* 0x000000010200780c */ /* 0x000fe40003f05270 */
[----:B----4-:R-:W-:-:S04]  /*1c250*/  SHF.R.S32.HI R5, RZ, 0x1f, R3 ;  /* 0x0000001fff057819 */ /* 0x010fc80000011403 */
[----:B------:R-:W-:-:S04]  /*1c260*/  LEA.HI R5, R5, R3, RZ, 0x3 ;  /* 0x0000000305057211 */ /* 0x000fc800078f18ff */
[----:B------:R-:W-:-:S04]  /*1c270*/  LOP3.LUT R5, R5, 0xfffffff8, RZ, 0xc0, !PT ;  /* 0xfffffff805057812 */ /* 0x000fc800078ec0ff */
[----:B------:R-:W-:Y:S01]  /*1c280*/  IADD3 R5, -R5, R3, RZ ;  /* 0x0000000305057210 */ /* 0x000fe20007ffe1ff */
[----:B------:R-:W-:-:S04]  /*1c290*/  IMAD.WIDE.U32 R2, R0, c[0x0][0x3a0], RZ ;  /* 0x0000e80000027a25 */ /* 0x000fc800078e00ff */
[----:B------:R-:W-:Y:S01]  /*1c2a0*/  IMAD R0, R0, c[0x0][0x3a4], R4 ;  /* 0x0000e90000007a24 */ /* 0x000fe200078e0204 */
[----:B------:R-:W-:Y:S01]  /*1c2b0*/  LEA R4, R5, R249, 0x5 ;  /* 0x000000f905047211 */ /* 0x000fe200078e28ff */
[----:B------:R-:W-:Y:S02]  /*1c2c0*/  IMAD R5, R23, c[0x0][0x3f0], RZ ;  /* 0x0000fc0017057a24 */ /* 0x000fe400078e02ff */
[----:B------:R-:W-:Y:S01]  /*1c2d0*/  IMAD.IADD R3, R3, 0x1, R0 ;  /* 0x0000000103037824 */ /* 0x000fe200078e0200 */
[----:B------:R-:W-:Y:S01]  /*1c2e0*/  IADD3 R4, R229, R4, RZ ;  /* 0x00000004e5047210 */ /* 0x000fe20007ffe0ff */
[----:B------:R-:W-:Y:S02]  /*1c2f0*/  IMAD R7, R15, c[0x0][0x3f4], R5 ;  /* 0x0000fd000f077a24 */ /* 0x000fe400078e0205 */
[----:B------:R-:W-:Y:S01]  /*1c300*/  IMAD.WIDE.U32 R2, R14, c[0x0][0x3e8], R2 ;  /* 0x0000fa000e027a25 */ /* 0x000fe200078e0002 */
[----:B------:R-:W-:-:S03]  /*1c310*/  MOV R0, R4 ;  /* 0x0000000400007202 */ /* 0x000fc60000000f00 */
[----:B------:R-:W-:-:S04]  /*1c320*/  @P0 IMAD.HI.U32 R6, R4, c[0x0][0x4ec], RZ ;  /* 0x00013b0004060a27 */ /* 0x000fc800078e00ff */
[----:B------:R-:W-:Y:S01]  /*1c330*/  IMAD R3, R14, c[0x0][0x3ec], R3 ;  /* 0x0000fb000e037a24 */ /* 0x000fe200078e0203 */
[----:B------:R-:W-:-:S03]  /*1c340*/  @P0 SHF.R.U32.HI R0, RZ, c[0x0][0x4f0], R6 ;  /* 0x00013c00ff000a19 */ /* 0x000fc60000011606 */
[----:B------:R-:W-:Y:S01]  /*1c350*/  IMAD.WIDE.U32 R2, R15, c[0x0][0x3f0], R2 ;  /* 0x0000fc000f027a25 */ /* 0x000fe200078e0002 */
[----:B------:R-:W-:Y:S02]  /*1c360*/  SHF.R.S32.HI R6, RZ, 0x1f, R0 ;  /* 0x0000001fff067819 */ /* 0x000fe40000011400 */
[----:B------:R-:W-:Y:S01]  /*1c370*/  IADD3 R5, -R0, RZ, RZ ;  /* 0x000000ff00057210 */ /* 0x000fe20007ffe1ff */
[----:B------:R-:W-:Y:S02]  /*1c380*/  IMAD.IADD R3, R3, 0x1, R7 ;  /* 0x0000000103037824 */ /* 0x000fe400078e0207 */
[----:B------:R-:W-:Y:S02]  /*1c390*/  IMAD R6, R6, c[0x0][0x3e0], RZ ;  /* 0x0000f80006067a24 */ /* 0x000fe400078e02ff */
[----:B------:R-:W-:Y:S02]  /*1c3a0*/  IMAD R4, R5, c[0x0][0x4e8], R4 ;  /* 0x00013a0005047a24 */ /* 0x000fe400078e0204 */
        /* <DEDUP_REMOVED lines=11> */
[----:B------:R1:W4:Y:S02]  /*1c460*/  SHFL.IDX PT, R4, R5, RZ, 0x181f ;  /* 0x00181fff05047589 */ /* 0x00032400000e0000 */
.L_x_2498:
[----:B------:R-:W-:Y:S05]  /*1c470*/  BRA.DIV ~URZ, `(.L_x_2425) ;  /* 0x000041c27f007947 */ /* 0x000fea000b800000 */
[----:B------:R1:W2:Y:S02]  /*1c480*/  SHFL.IDX PT, R0, R14, RZ, 0x181f ;  /* 0x00181fff0e007589 */ /* 0x0002a400000e0000 */
.L_x_2499:
[----:B------:R-:W-:Y:S01]  /*1c490*/  IMAD R12, R22, c[0x0][0x4e8], RZ ;  /* 0x00013a00160c7a24 */ /* 0x000fe200078e02ff */
[----:B------:R-:W-:Y:S04]  /*1c4a0*/  BSSY B0, `(.L_x_2426) ;  /* 0x000000f000007945 */ /* 0x000fe80003800000 */
        /* <DEDUP_REMOVED lines=11> */
[----:B------:R2:W-:Y:S04]  /*1c560*/  @!P2 ST.E.128 [R8.64], RZ ;  /* 0x000000ff0800a985 */ /* 0x0005e8000c101d0a */
[----:B------:R2:W-:Y:S04]  /*1c570*/  @!P1 ST.E.128 [R6.64], RZ ;  /* 0x000000ff06009985 */ /* 0x0005e8000c101d0a */
[----:B------:R2:W-:Y:S02]  /*1c580*/  @!P0 ST.E.128 [R2.64], RZ ;  /* 0x000000ff02008985 */ /* 0x0005e4000c101d0a */
.L_x_2427:
[----:B------:R-:W-:Y:S05]  /*1c590*/  BSYNC B0 ;  /* 0x0000000000007941 */ /* 0x000fea0003800000 */
.L_x_2426:
[----:B------:R-:W-:Y:S05]  /*1c5a0*/  BRA.DIV ~URZ, `(.L_x_2428) ;  /* 0x000041127f007947 */ /* 0x000fea000b800000 */
[----:B----4-:R4:W1:Y:S04]  /*1c5b0*/  SHFL.IDX PT, R4, R5, 0x1, 0x181f ;  /* 0x00381f0005047f89 */ /* 0x01086800000e0000 */
[----:B--2---:R4:W2:Y:S02]  /*1c5c0*/  SHFL.IDX PT, R0, R14, 0x1, 0x181f ;  /* 0x00381f000e007f89 */ /* 0x0048a400000e0000 */
.L_x_2500:
        /* <DEDUP_REMOVED lines=16> */
.L_x_2430:
[----:B------:R-:W-:Y:S05]  /*1c6d0*/  BSYNC B0 ;  /* 0x0000000000007941 */ /* 0x000fea0003800000 */
.L_x_2429:
[----:B------:R-:W-:Y:S05]  /*1c6e0*/  BRA.DIV ~URZ, `(.L_x_2431) ;  /* 0x000040c27f007947 */ /* 0x000fea000b800000 */
[----:B-1----:R1:W3:Y:S02]  /*1c6f0*/  SHFL.IDX PT, R4, R5, 0x2, 0x181f ;  /* 0x00581f0005047f89 */ /* 0x0022e400000e0000 */
.L_x_2501:
[----:B------:R-:W-:Y:S05]  /*1c700*/  BRA.DIV ~URZ, `(.L_x_2432) ;  /* 0x000041227f007947 */ /* 0x000fea000b800000 */
[----:B--2---:R2:W1:Y:S02]  /*1c710*/  SHFL.IDX PT, R0, R14, 0x2, 0x181f ;  /* 0x00581f000e007f89 */ /* 0x00446400000e0000 */
.L_x_2502:
        /* <DEDUP_REMOVED lines=16> */
.L_x_2434:
[----:B------:R-:W-:Y:S05]  /*1c820*/  BSYNC B0 ;  /* 0x0000000000007941 */ /* 0x000fea0003800000 */
.L_x_2433:
[----:B------:R-:W-:Y:S05]  /*1c830*/  BRA.DIV ~URZ, `(.L_x_2435) ;  /* 0x000040727f007947 */ /* 0x000fea000b800000 */
[----:B---3--:R3:W2:Y:S04]  /*1c840*/  SHFL.IDX PT, R4, R5, 0x3, 0x181f ;  /* 0x00781f0005047f89 */ /* 0x0086a800000e0000 */
[----:B-1----:R3:W1:Y:S02]  /*1c850*/  SHFL.IDX PT, R0, R14, 0x3, 0x181f ;  /* 0x00781f000e007f89 */ /* 0x00266400000e0000 */
.L_x_2503:
[----:B------:R-:W-:-:S04]  /*1c860*/  IADD3 R13, R13, 0x60, RZ ;  /* 0x000000600d0d7810 */ /* 0x000fc80007ffe0ff */
        /* <DEDUP_REMOVED lines=14> */
.L_x_2415:
[----:B------:R-:W-:Y:S05]  /*1c950*/  BSYNC B1 ;  /* 0x0000000000017941 */ /* 0x000fea0003800000 */
.L_x_2399:
[----:B------:R-:W-:-:S13]  /*1c960*/  ISETP.NE.AND P0, PT, RZ, UR9, PT ;  /* 0x00000009ff007c0c */ /* 0x000fda000bf05270 */
[----:B------:R-:W-:Y:S01]  /*1c970*/  @P0 WARPSYNC 0xffffffff ;  /* 0xffffffff00000948 */ /* 0x000fe20003800000 */
[----:B------:R-:W-:Y:S06]  /*1c980*/  @P0 BAR.SYNC.DEFER_BLOCKING 0x5, 0x100 ;  /* 0x0144000000000b1d */ /* 0x000fec0000010000 */
[----:B------:R-:W5:Y:S02]  /*1c990*/  @P0 LDS.128 R228, [0x24100] ;  /* 0x02410000ffe40984 */ /* 0x000f640000000c00 */
[----:B-1--45:R-:W-:Y:S01]  /*1c9a0*/  @P0 MOV R0, R229 ;  /* 0x000000e500000202 */ /* 0x032fe20000000f00 */
[----:B------:R-:W-:-:S04]  /*1c9b0*/  @P0 IMAD.MOV.U32 R252, RZ, RZ, R228 ;  /* 0x000000fffffc0224 */ /* 0x000fc800078e00e4 */
[----:B------:R1:W-:Y:S04]  /*1c9c0*/  @P0 STL [R1+0xd0], R0 ;  /* 0x0000d00001000387 */ /* 0x0003e80000100800 */
[----:B------:R-:W-:Y:S06]  /*1c9d0*/  @P0 BAR.ARV 0x4, 0x100 ;  /* 0x0104000000000b1d */ /* 0x000fec0000002000 */
[----:B------:R-:W-:Y:S05]  /*1c9e0*/  @P0 BRA `(.L_x_2436) ;  /* 0x00000f8000000947 */ /* 0x000fea0003800000 */
[----:B-1----:R-:W1:Y:S01]  /*1c9f0*/  S2R R0, SR_TID.X ;  /* 0x0000000000007919 */ /* 0x002e620000002100 */
[----:B------:R-:W-:Y:S01]  /*1ca00*/  IMAD.MOV.U32 R7, RZ, RZ, RZ ;  /* 0x000000ffff077224 */ /* 0x000fe200078e00ff */
[----:B-123--:R-:W-:-:S04]  /*1ca10*/  LOP3.LUT R14, R0, 0x1f, RZ, 0xc0, !PT ;  /* 0x0000001f000e7812 */ /* 0x00efc800078ec0ff */
[----:B------:R-:W-:Y:S01]  /*1ca20*/  ISETP.NE.AND P6, PT, R14, 0x1f, PT ;  /* 0x0000001f0e00780c */ /* 0x000fe20003fc5270 */
[----:B------:R-:W-:Y:S10]  /*1ca30*/  BRA.DIV ~URZ, `(.L_x_2437) ;  /* 0x00003f627f007947 */ /* 0x000ff4000b800000 */
[----:B------:R1:W2:Y:S02]  /*1ca40*/  SHFL.IDX PT, R9, R29, RZ, 0x1f ;  /* 0x00001fff1d097589 */ /* 0x0002a400000e0000 */
.L_x_2504:
[----:B------:R-:W-:Y:S05]  /*1ca50*/  BRA.DIV ~URZ, `(.L_x_2438) ;  /* 0x00003fc27f007947 */ /* 0x000fea000b800000 */
[----:B------:R3:W4:Y:S02]  /*1ca60*/  SHFL.IDX PT, R8, R29, 0x1, 0x1f ;  /* 0x00201f001d087f89 */ /* 0x00072400000e0000 */
.L_x_2505:
        /* <DEDUP_REMOVED lines=18> */
.L_x_2506:
        /* <DEDUP_REMOVED lines=16> */
.L_x_2507:
[----:B---3--:R-:W-:Y:S01]  /*1cc90*/  IMAD R0, R0, c[0x0][0x538], RZ ;  /* 0x00014e0000007a24 */ /* 0x008fe200078e02ff */
[----:B------:R-:W-:Y:S04]  /*1cca0*/  BSSY B1, `(.L_x_2441) ;  /* 0x00000c1000017945 */ /* 0x000fe80003800000 */
[----:B----4-:R-:W-:-:S04]  /*1ccb0*/  IADD3 R8, R0, R8, RZ ;  /* 0x0000000800087210 */ /* 0x010fc80007ffe0ff */
[----:B--2---:R-:W-:-:S13]  /*1ccc0*/  ISETP.GT.AND P0, PT, R8, R9, PT ;  /* 0x000000090800720c */ /* 0x004fda0003f04270 */
[----:B------:R-:W-:Y:S05]  /*1ccd0*/  @P0 BRA `(.L_x_2442) ;  /* 0x0000024000000947 */ /* 0x000fea0003800000 */
.L_x_2446:
        /* <DEDUP_REMOVED lines=16> */
.L_x_2508:
        /* <DEDUP_REMOVED lines=16> */
.L_x_2509:
[----:B--2---:R-:W-:-:S05]  /*1cee0*/  IMAD R0, R0, c[0x0][0x538], RZ ;  /* 0x00014e0000007a24 */ /* 0x004fca00078e02ff */
[----:B------:R-:W-:-:S04]  /*1cef0*/  IADD3 R8, R0, R8, RZ ;  /* 0x0000000800087210 */ /* 0x000fc80007ffe0ff */
[----:B------:R-:W-:-:S13]  /*1cf00*/  ISETP.GT.AND P0, PT, R8, R9, PT ;  /* 0x000000090800720c */ /* 0x000fda0003f04270 */
[----:B-1----:R-:W-:Y:S05]  /*1cf10*/  @!P0 BRA `(.L_x_2446) ;  /* 0xfffffdc000008947 */ /* 0x002fea000383ffff */
.L_x_2442:
[----:B------:R-:W-:-:S05]  /*1cf20*/  IADD3 R5, -R0, R8, RZ ;  /* 0x0000000800057210 */ /* 0x000fca0007ffe1ff */
[----:B------:R-:W-:-:S05]  /*1cf30*/  IMAD R0, R4, c[0x0][0x538], R5 ;  /* 0x00014e0004007a24 */ /* 0x000fca00078e0205 */
[----:B------:R-:W-:Y:S01]  /*1cf40*/  ISETP.GT.AND P0, PT, R0, R9, PT ;  /* 0x000000090000720c */ /* 0x000fe20003f04270 */
[----:B------:R-:W-:-:S12]  /*1cf50*/  BRA.DIV ~URZ, `(.L_x_2447) ;  /* 0x00003f527f007947 */ /* 0x000fd8000b800000 */
[----:B------:R-:W-:-:S04]  /*1cf60*/  VOTE.ANY R12, PT, !P0 ;  /* 0x00000000000c7806 */ /* 0x000fc800040e0100 */
.L_x_2510:
[----:B------:R-:W2:Y:S02]  /*1cf70*/  POPC R0, R12 ;  /* 0x0000000c00007309 */ /* 0x000ea40000000000 */
[----:B--2---:R-:W-:Y:S01]  /*1cf80*/  IADD3 R231, R0, R231, RZ ;  /* 0x000000e700e77210 */ /* 0x004fe20007ffe0ff */
[----:B------:R-:W-:Y:S05]  /*1cf90*/  BRA.DIV ~URZ, `(.L_x_2448) ;  /* 0x00003f627f007947 */ /* 0x000fea000b800000 */
[----:B------:R2:W3:Y:S04]  /*1cfa0*/  SHFL.IDX PT, R8, R6, R0, 0x1f ;  /* 0x00001f0006087589 */ /* 0x0004e800000e0000 */
[----:B------:R2:W4:Y:S02]  /*1cfb0*/  SHFL.IDX PT, R7, R7, R0, 0x1f ;  /* 0x00001f0007077589 */ /* 0x00052400000e0000 */
.L_x_2511:
[----:B------:R-:W-:Y:S01]  /*1cfc0*/  ISETP.NE.AND P0, PT, R12, RZ, PT ;  /* 0x000000ff0c00720c */ /* 0x000fe20003f05270 */
[----:B------:R-:W-:-:S12]  /*1cfd0*/  BSSY B0, `(.L_x_2449) ;  /* 0x0000005000007945 */ /* 0x000fd80003800000 */
[----:B------:R-:W-:Y:S05]  /*1cfe0*/  @!P0 BRA `(.L_x_2450) ;  /* 0x0000003000008947 */ /* 0x000fea0003800000 */
[----:B--2---:R-:W-:Y:S01]  /*1cff0*/  IADD3 R0, R0, -0x1, RZ ;  /* 0xffffffff00007810 */ /* 0x004fe20007ffe0ff */
[----:B------:R-:W-:Y:S05]  /*1d000*/  BRA.DIV ~URZ, `(.L_x_2451) ;  /* 0x00003fe27f007947 */ /* 0x000fea000b800000 */
[----:B------:R2:W1:Y:S02]  /*1d010*/  SHFL.IDX PT, R13, R4, R0, 0x1f ;  /* 0x00001f00040d7589 */ /* 0x00046400000e0000 */
.L_x_2450:
[----:B------:R-:W-:Y:S05]  /*1d020*/  BSYNC B0 ;  /* 0x0000000000007941 */ /* 0x000fea0003800000 */
.L_x_2449:
[----:B----4-:R-:W-:Y:S01]  /*1d030*/  ISETP.NE.AND P0, PT, R7, 0x1, PT ;  /* 0x000000010700780c */ /* 0x010fe20003f05270 */
[----:B-1----:R-:W-:Y:S01]  /*1d040*/  IMAD R252, R13, c[0x0][0x538], R5 ;  /* 0x00014e000dfc7a24 */ /* 0x002fe200078e0205 */
[----:B------:R-:W-:Y:S04]  /*1d050*/  BSSY B0, `(.L_x_2452) ;  /* 0x000007d000007945 */ /* 0x000fe80003800000 */
[----:B------:R-:W-:-:S07]  /*1d060*/  IADD3 R9, -R252, R9, RZ ;  /* 0x00000009fc097210 */ /* 0x000fce0007ffe1ff */
[----:B------:R-:W-:Y:S05]  /*1d070*/  @!P0 BRA `(.L_x_2453) ;  /* 0x000003b000008947 */ /* 0x000fea0003800000 */
[-C--:B---3--:R-:W-:Y:S02]  /*1d080*/  IABS R2, R8.reuse ;  /* 0x0000000800027213 */ /* 0x088fe40000000000 */
[----:B--2---:R-:W-:Y:S02]  /*1d090*/  IABS R6, R7 ;  /* 0x0000000700067213 */ /* 0x004fe40000000000 */
[----:B------:R-:W1:Y:S01]  /*1d0a0*/  I2F.RP R4, R2 ;  /* 0x0000000200047306 */ /* 0x000e620000209400 */
[----:B------:R-:W-:Y:S02]  /*1d0b0*/  IABS R12, R8 ;  /* 0x00000008000c7213 */ /* 0x000fe40000000000 */
[----:B------:R-:W-:-:S05]  /*1d0c0*/  IABS R3, R9 ;  /* 0x0000000900037213 */ /* 0x000fca0000000000 */
[----:B------:R-:W-:Y:S08]  /*1d0d0*/  I2F.RP R13, R6 ;  /* 0x00000006000d7306 */ /* 0x000ff00000209400 */
[----:B-1----:R-:W1:Y:S02]  /*1d0e0*/  MUFU.RCP R4, R4 ;  /* 0x0000000400047308 */ /* 0x002e640000001000 */
[----:B-1----:R-:W-:-:S06]  /*1d0f0*/  IADD3 R4, R4, 0xffffffe, RZ ;  /* 0x0ffffffe04047810 */ /* 0x002fcc0007ffe0ff */
[----:B------:R-:W1:Y:S02]  /*1d100*/  F2I.FTZ.U32.TRUNC.NTZ R5, R4 ;  /* 0x0000000400057305 */ /* 0x000e64000021f000 */
[----:B-1----:R-:W-:Y:S02]  /*1d110*/  IMAD.MOV R0, RZ, RZ, -R5 ;  /* 0x000000ffff007224 */ /* 0x002fe400078e0a05 */
        /* <DEDUP_REMOVED lines=49> */
.L_x_2453:
[----:B--2---:R-:W-:-:S04]  /*1d430*/  IMAD.MOV.U32 R4, RZ, RZ, 0x4 ;  /* 0x00000004ff047424 */ /* 0x004fc800078e00ff */
[----:B------:R-:W-:-:S06]  /*1d440*/  IMAD.WIDE R4, R231, R4, c[0x0][0x590] ;  /* 0x00016400e7047625 */ /* 0x000fcc00078e0204 */
[----:B------:R-:W2:Y:S01]  /*1d450*/  LDG.E R4, [R4.64] ;  /* 0x0000000a04047981 */ /* 0x000ea2000c1e1900 */
[----:B------:R-:W-:Y:S01]  /*1d460*/  IABS R6, R9 ;  /* 0x0000000900067213 */ /* 0x000fe20000000000 */
[----:B--23--:R-:W-:-:S05]  /*1d470*/  IMAD R7, R4, R8, RZ ;  /* 0x0000000804077224 */ /* 0x00cfca00078e02ff */
[-C--:B------:R-:W-:Y:S02]  /*1d480*/  IABS R5, R7.reuse ;  /* 0x0000000700057213 */ /* 0x080fe40000000000 */
[----:B------:R-:W-:Y:S02]  /*1d490*/  IABS R12, R7 ;  /* 0x00000007000c7213 */ /* 0x000fe40000000000 */
[----:B------:R-:W1:Y:S08]  /*1d4a0*/  I2F.RP R2, R5 ;  /* 0x0000000500027306 */ /* 0x000e700000209400 */
[----:B-1----:R-:W1:Y:S02]  /*1d4b0*/  MUFU.RCP R2, R2 ;  /* 0x0000000200027308 */ /* 0x002e640000001000 */
[----:B-1----:R-:W-:-:S06]  /*1d4c0*/  IADD3 R2, R2, 0xffffffe, RZ ;  /* 0x0ffffffe02027810 */ /* 0x002fcc0007ffe0ff */
[----:B------:R-:W1:Y:S02]  /*1d4d0*/  F2I.FTZ.U32.TRUNC.NTZ R3, R2 ;  /* 0x0000000200037305 */ /* 0x000e64000021f000 */
[----:B-1----:R-:W-:Y:S02]  /*1d4e0*/  IMAD.MOV R0, RZ, RZ, -R3 ;  /* 0x000000ffff007224 */ /* 0x002fe400078e0a03 */
        /* <DEDUP_REMOVED lines=25> */
[----:B------:R-:W1:Y:S08]  /*1d680*/  I2F.RP R4, R3 ;  /* 0x0000000300047306 */ /* 0x000e700000209400 */
        /* <DEDUP_REMOVED lines=25> */
.L_x_2454:
[----:B------:R-:W-:Y:S05]  /*1d820*/  BSYNC B0 ;  /* 0x0000000000007941 */ /* 0x000fea0003800000 */
.L_x_2452:
[----:B------:R-:W-:-:S04]  /*1d830*/  LOP3.LUT R2, RZ, R2, RZ, 0x33, !PT ;  /* 0x00000002ff027212 */ /* 0x000fc800078e33ff */
[----:B------:R-:W-:-:S05]  /*1d840*/  IADD3 R0, R2, R8, RZ ;  /* 0x0000000802007210 */ /* 0x000fca0007ffe0ff */
[----:B------:R1:W-:Y:S01]  /*1d850*/  STL [R1+0xd0], R0 ;  /* 0x0000d00001007387 */ /* 0x0003e20000100800 */
[----:B------:R-:W-:Y:S05]  /*1d860*/  BRA `(.L_x_2455) ;  /* 0x0000004000007947 */ /* 0x000fea0003800000 */
.L_x_2443:
[----:B------:R2:W-:Y:S01]  /*1d870*/  STL [R1+0xd0], RZ ;  /* 0x0000d0ff01007387 */ /* 0x0005e20000100800 */
[----:B------:R-:W-:Y:S02]  /*1d880*/  MOV R252, R9 ;  /* 0x0000000900fc7202 */ /* 0x000fe40000000f00 */
[----:B------:R-:W-:Y:S02]  /*1d890*/  MOV R230, RZ ;  /* 0x000000ff00e67202 */ /* 0x000fe40000000f00 */
[----:B------:R-:W-:Y:S02]  /*1d8a0*/  MOV R231, c[0x0][0x53c] ;  /* 0x00014f0000e77a02 */ /* 0x000fe40000000f00 */
.L_x_2455:
[----:B------:R-:W-:Y:S05]  /*1d8b0*/  BSYNC B1 ;  /* 0x0000000000017941 */ /* 0x000fea0003800000 */
.L_x_2441:
[----:B-1----:R-:W3:Y:S01]  /*1d8c0*/  LDL R0, [R1+0xd0] ;  /* 0x0000d00001007983 */ /* 0x002ee20000100800 */
[----:B------:R-:W-:Y:S03]  /*1d8d0*/  WARPSYNC 0xffffffff ;  /* 0xffffffff00007948 */ /* 0x000fe60003800000 */
[----:B------:R-:W-:Y:S01]  /*1d8e0*/  BAR.SYNC.DEFER_BLOCKING 0x4, 0x100 ;  /* 0x0104000000007b1d */ /* 0x000fe20000010000 */
[----:B------:R-:W-:Y:S01]  /*1d8f0*/  ISETP.NE.AND P0, PT, R14, RZ, PT ;  /* 0x000000ff0e00720c */ /* 0x000fe20003f05270 */
[----:B------:R-:W-:Y:S01]  /*1d900*/  IMAD.MOV.U32 R6, RZ, RZ, R230 ;  /* 0x000000ffff067224 */ /* 0x000fe200078e00e6 */
[----:B------:R-:W-:-:S11]  /*1d910*/  MOV R7, R231 ;  /* 0x000000e700077202 */ /* 0x000fd60000000f00 */
[----:B------:R-:W-:-:S04]  /*1d920*/  @!P0 IMAD.MOV.U32 R228, RZ, RZ, R252 ;  /* 0x000000ffffe48224 */ /* 0x000fc800078e00fc */
[----:B------:R-:W-:Y:S01]  /*1d930*/  IMAD.MOV.U32 R4, RZ, RZ, R228 ;  /* 0x000000ffff047224 */ /* 0x000fe200078e00e4 */
[----:B---3--:R-:W-:-:S05]  /*1d940*/  MOV R5, R0 ;  /* 0x0000000000057202 */ /* 0x008fca0000000f00 */
[----:B------:R1:W-:Y:S04]  /*1d950*/  @!P0 STS.128 [0x24100], R4 ;  /* 0x02410004ff008388 */ /* 0x0003e80000000c00 */
[----:B------:R-:W-:Y:S06]  /*1d960*/  BAR.ARV 0x5, 0x100 ;  /* 0x0144000000007b1d */ /* 0x000fec0000002000 */
.L_x_2436:
[----:B------:R-:W-:-:S13]  /*1d970*/  ISETP.GE.AND P0, PT, R231, c[0x0][0x53c], PT ;  /* 0x00014f00e7007a0c */ /* 0x000fda0003f06270 */
[----:B-123--:R-:W-:Y:S01]  /*1d980*/  @P0 CALL.REL.NOINC `(.L_x_2456) ;  /* 0x0000001000000944 */ /* 0x00efe20003c00000 */
[----:B------:R-:W-:Y:S05]  /*1d990*/  BRA `(.L_x_2457) ;  /* 0xfffe447000007947 */ /* 0x000fea000383ffff */
.L_x_2456:
[----:B------:R-:W-:Y:S05]  /*1d9a0*/  EXIT ;  /* 0x000000000000794d */ /* 0x000fea0003800000 */
.L_x_2245:
[----:B------:R-:W-:Y:S01]  /*1d9b0*/  IMAD.MOV.U32 R0, RZ, RZ, R5 ;  /* 0x000000ffff007224 */ /* 0x000fe200078e0005 */
[----:B------:R-:W-:Y:S02]  /*1d9c0*/  MOV R3, 0x1 ;  /* 0x0000000100037802 */ /* 0x000fe40000000f00 */
[----:B------:R-:W-:Y:S02]  /*1d9d0*/  MOV R2, 0x1d9f0 ;  /* 0x0001d9f000027802 */ /* 0x000fe40000000f00 */
[----:B------:R-:W-:Y:S05]  /*1d9e0*/  CALL.REL.NOINC `($__internal_40_$__cuda_sm70_shflsync_up_p) ;  /* 0x0000bad000007944 */ /* 0x000fea0003c00000 */
[----:B------:R-:W-:Y:S01]  /*1d9f0*/  MOV R0, R4 ;  /* 0x0000000400007202 */ /* 0x000fe20000000f00 */
[----:B------:R-:W-:Y:S05]  /*1da00*/  BRA `(.L_x_2458) ;  /* 0xfffe2ab000007947 */ /* 0x000fea000383ffff */
.L_x_2246:
[----:B------:R-:W-:Y:S01]  /*1da10*/  IMAD.MOV.U32 R0, RZ, RZ, R5 ;  /* 0x000000ffff007224 */ /* 0x000fe200078e0005 */
[----:B------:R-:W-:Y:S02]  /*1da20*/  MOV R3, 0x2 ;  /* 0x0000000200037802 */ /* 0x000fe40000000f00 */
[----:B------:R-:W-:Y:S02]  /*1da30*/  MOV R2, 0x1da50 ;  /* 0x0001da5000027802 */ /* 0x000fe40000000f00 */
[----:B------:R-:W-:Y:S05]  /*1da40*/  CALL.REL.NOINC `($__internal_40_$__cuda_sm70_shflsync_up_p) ;  /* 0x0000ba7000007944 */ /* 0x000fea0003c00000 */
[----:B------:R-:W-:Y:S01]  /*1da50*/  SEL R4, R4, RZ, P4 ;  /* 0x000000ff04047207 */ /* 0x000fe20002000000 */
[----:B------:R-:W-:Y:S01]  /*1da60*/  IMAD.MOV.U32 R3, RZ, RZ, 0x4 ;  /* 0x00000004ff037424 */ /* 0x000fe200078e00ff */
[----:B------:R-:W-:-:S03]  /*1da70*/  MOV R2, 0x1daa0 ;  /* 0x0001daa000027802 */ /* 0x000fc60000000f00 */
[----:B------:R-:W-:Y:S02]  /*1da80*/  IMAD.IADD R0, R5, 0x1, R4 ;  /* 0x0000000105007824 */ /* 0x000fe400078e0204 */
        /* <DEDUP_REMOVED lines=13> */
[----:B------:R-:W-:Y:S02]  /*1db60*/  MOV R2, 0x1f ;  /* 0x0000001f00027802 */ /* 0x000fe40000000f00 */
[----:B------:R-:W-:Y:S01]  /*1db70*/  MOV R182, 0xffffffff ;  /* 0xffffffff00b67802 */ /* 0x000fe20000000f00 */
[----:B------:R-:W-:Y:S01]  /*1db80*/  IMAD.IADD R4, R0, 0x1, R4 ;  /* 0x0000000100047824 */ /* 0x000fe200078e0204 */
[----:B------:R-:W-:-:S03]  /*1db90*/  MOV R3, 0x1dbc0 ;  /* 0x0001dbc000037802 */ /* 0x000fc60000000f00 */
[----:B------:R-:W-:Y:S02]  /*1dba0*/  IMAD.MOV.U32 R35, RZ, RZ, R4 ;  /* 0x000000ffff237224 */ /* 0x000fe400078e0004 */
[----:B------:R-:W-:Y:S05]  /*1dbb0*/  CALL.REL.NOINC `($__internal_39_$__cuda_sm70_shflsync_idx_p) ;  /* 0x0000b8b000007944 */ /* 0x000fea0003c00000 */
[----:B------:R-:W-:Y:S01]  /*1dbc0*/  MOV R0, R181 ;  /* 0x000000b500007202 */ /* 0x000fe20000000f00 */
[----:B------:R-:W-:Y:S05]  /*1dbd0*/  BRA `(.L_x_2459) ;  /* 0xfffe29e000007947 */ /* 0x000fea000383ffff */
.L_x_2248:
[----:B------:R-:W-:Y:S02]  /*1dbe0*/  SEL R0, RZ, 0x1, P0 ;  /* 0x00000001ff007807 */ /* 0x000fe40000000000 */
[----:B------:R-:W-:Y:S02]  /*1dbf0*/  MOV R2, 0x1dc10 ;  /* 0x0001dc1000027802 */ /* 0x000fe40000000f00 */
[----:B------:R-:W-:Y:S05]  /*1dc00*/  CALL.REL.NOINC `($__internal_41_$__cuda_sm70_votesync_ballot) ;  /* 0x0000b91000007944 */ /* 0x000fea0003c00000 */
[----:B------:R-:W-:Y:S01]  /*1dc10*/  MOV R6, R0 ;  /* 0x0000000000067202 */ /* 0x000fe20000000f00 */
[----:B------:R-:W-:Y:S05]  /*1dc20*/  BRA `(.L_x_2460) ;  /* 0xfffe2a2000007947 */ /* 0x000fea000383ffff */
.L_x_2249:
[----:B------:R-:W-:Y:S01]  /*1dc30*/  IMAD.MOV.U32 R35, RZ, RZ, R9 ;  /* 0x000000ffff237224 */ /* 0x000fe200078e0009 */
[----:B------:R-:W-:Y:S01]  /*1dc40*/  MOV R34, 0x1f ;  /* 0x0000001f00227802 */ /* 0x000fe20000000f00 */
[----:B------:R-:W-:Y:S01]  /*1dc50*/  IMAD.MOV.U32 R2, RZ, RZ, R0 ;  /* 0x000000ffff027224 */ /* 0x000fe200078e0000 */
[----:B------:R-:W-:Y:S02]  /*1dc60*/  MOV R182, 0xffffffff ;  /* 0xffffffff00b67802 */ /* 0x000fe40000000f00 */
[----:B------:R-:W-:Y:S02]  /*1dc70*/  MOV R3, 0x1dc90 ;  /* 0x0001dc9000037802 */ /* 0x000fe40000000f00 */
[----:B------:R-:W-:Y:S05]  /*1dc80*/  CALL.REL.NOINC `($__internal_39_$__cuda_sm70_shflsync_idx_p) ;  /* 0x0000b7e000007944 */ /* 0x000fea0003c00000 */
[----:B------:R-:W-:Y:S01]  /*1dc90*/  IMAD.MOV.U32 R12, RZ, RZ, R181 ;  /* 0x000000ffff0c7224 */ /* 0x000fe200078e00b5 */
[----:B------:R-:W-:Y:S01]  /*1dca0*/  MOV R5, RZ ;  /* 0x000000ff00057202 */ /* 0x000fe20000000f00 */
[----:B------:R-:W-:Y:S01]  /*1dcb0*/  IMAD.MOV.U32 R35, RZ, RZ, R8 ;  /* 0x000000ffff237224 */ /* 0x000fe200078e0008 */
[----:B------:R-:W-:Y:S01]  /*1dcc0*/  MOV R34, 0x1f ;  /* 0x0000001f00227802 */ /* 0x000fe20000000f00 */
[----:B------:R-:W-:Y:S01]  /*1dcd0*/  IMAD.MOV.U32 R2, RZ, RZ, R0 ;  /* 0x000000ffff027224 */ /* 0x000fe200078e0000 */
[----:B------:R-:W-:-:S02]  /*1dce0*/  MOV R182, 0xffffffff ;  /* 0xffffffff00b67802 */ /* 0x000fc40000000f00 */
[----:B------:R-:W-:Y:S02]  /*1dcf0*/  MOV R3, 0x1dd10 ;  /* 0x0001dd1000037802 */ /* 0x000fe40000000f00 */
[----:B------:R-:W-:Y:S05]  /*1dd00*/  CALL.REL.NOINC `($__internal_39_$__cuda_sm70_shflsync_idx_p) ;  /* 0x0000b76000007944 */ /* 0x000fea0003c00000 */
[----:B------:R-:W-:Y:S01]  /*1dd10*/  MOV R9, R181 ;  /* 0x000000b500097202 */ /* 0x000fe20000000f00 */
[----:B------:R-:W-:Y:S05]  /*1dd20*/  BRA `(.L_x_2461) ;  /* 0xfffe298000007947 */ /* 0x000fea000383ffff */
.L_x_2252:
[----:B------:R-:W-:Y:S01]  /*1dd30*/  IMAD.MOV.U32 R35, RZ, RZ, R4 ;  /* 0x000000ffff237224 */ /* 0x000fe200078e0004 */
[----:B------:R-:W-:Y:S01]  /*1dd40*/  MOV R34, 0x1f ;  /* 0x0000001f00227802 */ /* 0x000fe20000000f00 */
[----:B------:R-:W-:Y:S01]  /*1dd50*/  IMAD.MOV.U32 R2, RZ, RZ, R0 ;  /* 0x000000ffff027224 */ /* 0x000fe200078e0000 */
[----:B------:R-:W-:Y:S02]  /*1dd60*/  MOV R182, 0xffffffff ;  /* 0xffffffff00b67802 */ /* 0x000fe40000000f00 */
[----:B------:R-:W-:Y:S02]  /*1dd70*/  MOV R3, 0x1dd90 ;  /* 0x0001dd9000037802 */ /* 0x000fe40000000f00 */
[----:B--23--:R-:W-:Y:S05]  /*1dd80*/  CALL.REL.NOINC `($__internal_39_$__cuda_sm70_shflsync_idx_p) ;  /* 0x0000b6e000007944 */ /* 0x00cfea0003c00000 */
[----:B------:R-:W-:Y:S01]  /*1dd90*/  MOV R5, R181 ;  /* 0x000000b500057202 */ /* 0x000fe20000000f00 */
[----:B------:R-:W-:Y:S05]  /*1dda0*/  BRA `(.L_x_2251) ;  /* 0xfffe296000007947 */ /* 0x000fea000383ffff */
.L_x_2307:
[----:B------:R-:W-:Y:S01]  /*1ddb0*/  IMAD.MOV.U32 R35, RZ, RZ, R12 ;  /* 0x000000ffff237224 */ /* 0x000fe200078e000c */
[----:B------:R-:W-:Y:S01]  /*1ddc0*/  MOV R34, 0x181f ;  /* 0x0000181f00227802 */ /* 0x000fe20000000f00 */
[----:B------:R-:W-:Y:S01]  /*1ddd0*/  IMAD.MOV.U32 R2, RZ, RZ, RZ ;  /* 0x000000ffff027224 */ /* 0x000fe200078e00ff */
[----:B------:R-:W-:-:S02]  /*1dde0*/  MOV R182, 0xffffffff ;  /* 0xffffffff00b67802 */ /* 0x000fc40000000f00 */
[----:B------:R-:W-:Y:S02]  /*1ddf0*/  MOV R3, 0x1de10 ;  /* 0x0001de1000037802 */ /* 0x000fe40000000f00 */
[----:B-----5:R-:W-:Y:S05]  /*1de00*/  CALL.REL.NOINC `($__internal_39_$__cuda_sm70_shflsync_idx_p) ;  /* 0x0000b66000007944 */ /* 0x020fea0003c00000 */
[----:B------:R-:W-:Y:S01]  /*1de10*/  MOV R4, R181 ;  /* 0x000000b500047202 */ /* 0x000fe20000000f00 */
[----:B------:R-:W-:Y:S05]  /*1de20*/  BRA `(.L_x_2462) ;  /* 0xfffeb00000007947 */ /* 0x000fea000383ffff */
.L_x_2308:
[----:B------:R-:W-:Y:S01]  /*1de30*/  IMAD.MOV.U32 R35, RZ, RZ, R14 ;  /* 0x000000ffff237224 */ /* 0x000fe200078e000e */
[----:B------:R-:W-:Y:S01]  /*1de40*/  MOV R34, 0x181f ;  /* 0x0000181f00227802 */ /* 0x000fe20000000f00 */
[----:B------:R-:W-:Y:S01]  /*1de50*/  IMAD.MOV.U32 R2, RZ, RZ, RZ ;  /* 0x000000ffff027224 */ /* 0x000fe200078e00ff */
[----:B------:R-:W-:Y:S02]  /*1de60*/  MOV R182, 0xffffffff ;  /* 0xffffffff00b67802 */ /* 0x000fe40000000f00 */
[----:B------:R-:W-:Y:S02]  /*1de70*/  MOV R3, 0x1de90 ;  /* 0x0001de9000037802 */ /* 0x000fe40000000f00 */
[----:B-12--5:R-:W-:Y:S05]  /*1de80*/  CALL.REL.NOINC `($__internal_39_$__cuda_sm70_shflsync_idx_p) ;  /* 0x0000b5e000007944 */ /* 0x026fea0003c00000 */
[----:B------:R-:W-:Y:S01]  /*1de90*/  MOV R0, R181 ;  /* 0x000000b500007202 */ /* 0x000fe20000000f00 */
[----:B------:R-:W-:Y:S05]  /*1dea0*/  BRA `(.L_x_2463) ;  /* 0xfffeafa000007947 */ /* 0x000fea000383ffff */
.L_x_2311:
[----:B------:R-:W-:Y:S01]  /*1deb0*/  IMAD.MOV.U32 R35, RZ, RZ, R12 ;  /* 0x000000ffff237224 */ /* 0x000fe200078e000c */
[----:B------:R-:W-:Y:S01]  /*1dec0*/  MOV R34, 0x181f ;  /* 0x0000181f00227802 */ /* 0x000fe20000000f00 */
[----:B--2---:R-:W-:Y:S01]  /*1ded0*/  IMAD.MOV.U32 R2, RZ, RZ, 0x1 ;  /* 0x00000001ff027424 */ /* 0x004fe200078e00ff */
[----:B------:R-:W-:-:S02]  /*1dee0*/  MOV R182, 0xffffffff ;  /* 0xffffffff00b67802 */ /* 0x000fc40000000f00 */
[----:B------:R-:W-:Y:S02]  /*1def0*/  MOV R3, 0x1df10 ;  /* 0x0001df1000037802 */ /* 0x000fe40000000f00 */
[----:B-1-345:R-:W-:Y:S05]  /*1df00*/  CALL.REL.NOINC `($__internal_39_$__cuda_sm70_shflsync_idx_p) ;  /* 0x0000b56000007944 */ /* 0x03afea0003c00000 */
[----:B------:R-:W-:Y:S01]  /*1df10*/  IMAD.MOV.U32 R4, RZ, RZ, R181 ;  /* 0x000000ffff047224 */ /* 0x000fe200078e00b5 */
[----:B------:R-:W-:Y:S01]  /*1df20*/  MOV R35, R14 ;  /* 0x0000000e00237202 */ /* 0x000fe20000000f00 */
[----:B------:R-:W-:Y:S01]  /*1df30*/  IMAD.MOV.U32 R2, RZ, RZ, 0x1 ;  /* 0x00000001ff027424 */ /* 0x000fe200078e00ff */
[----:B------:R-:W-:Y:S01]  /*1df40*/  MOV R34, 0x181f ;  /* 0x0000181f00227802 */ /* 0x000fe20000000f00 */
[----:B------:R-:W-:Y:S01]  /*1df50*/  IMAD.MOV.U32 R182, RZ, RZ, -0x1 ;  /* 0xffffffffffb67424 */ /* 0x000fe200078e00ff */
[----:B------:R-:W-:Y:S02]  /*1df60*/  MOV R3, 0x1df80 ;  /* 0x0001df8000037802 */ /* 0x000fe40000000f00 */
[----:B------:R-:W-:Y:S05]  /*1df70*/  CALL.REL.NOINC `($__internal_39_$__cuda_sm70_shflsync_idx_p) ;  /* 0x0000b4f000007944 */ /* 0x000fea0003c00000 */
[----:B------:R-:W-:Y:S01]  /*1df80*/  MOV R0, R181 ;  /* 0x000000b500007202 */ /* 0x000fe20000000f00 */
[----:B------:R-:W-:Y:S05]  /*1df90*/  BRA `(.L_x_2464) ;  /* 0xfffeaff000007947 */ /* 0x000fea000383ffff */
.L_x_2314:
[----:B------:R-:W-:Y:S01]  /*1dfa0*/  IMAD.MOV.U32 R35, RZ, RZ, R12 ;  /* 0x000000ffff237224 */ /* 0x000fe200078e000c */
[----:B------:R-:W-:Y:S01]  /*1dfb0*/  MOV R34, 0x181f ;  /* 0x0000181f00227802 */ /* 0x000fe20000000f00 */
[----:B-1----:R-:W-:Y:S01]  /*1dfc0*/  IMAD.MOV.U32 R2, RZ, RZ, 0x2 ;  /* 0x00000002ff027424 */ /* 0x002fe200078e00ff */
[----:B------:R-:W-:Y:S02]  /*1dfd0*/  MOV R182, 0xffffffff ;  /* 0xffffffff00b67802 */ /* 0x000fe40000000f00 */
[----:B------:R-:W-:-:S02]  /*1dfe0*/  MOV R3, 0x1e000 ;  /* 0x0001e00000037802 */ /* 0x000fc40000000f00 */
[----:B--2345:R-:W-:Y:S05]  /*1dff0*/  CALL.REL.NOINC `($__internal_39_$__cuda_sm70_shflsync_idx_p) ;  /* 0x0000b47000007944 */ /* 0x03cfea0003c00000 */
[----:B------:R-:W-:Y:S01]  /*1e000*/  MOV R4, R181 ;  /* 0x000000b500047202 */ /* 0x000fe20000000f00 */
[----:B------:R-:W-:Y:S05]  /*1e010*/  BRA `(.L_x_2465) ;  /* 0xfffeb0a000007947 */ /* 0x000fea000383ffff */
.L_x_2315:
[----:B------:R-:W-:Y:S01]  /*1e020*/  IMAD.MOV.U32 R35, RZ, RZ, R14 ;  /* 0x000000ffff237224 */ /* 0x000fe200078e000e */
[----:B------:R-:W-:Y:S01]  /*1e030*/  MOV R34, 0x181f ;  /* 0x0000181f00227802 */ /* 0x000fe20000000f00 */
[----:B------:R-:W-:Y:S01]  /*1e040*/  IMAD.MOV.U32 R2, RZ, RZ, 0x2 ;  /* 0x00000002ff027424 */ /* 0x000fe200078e00ff */
[----:B------:R-:W-:-:S02]  /*1e050*/  MOV R182, 0xffffffff ;  /* 0xffffffff00b67802 */ /* 0x000fc40000000f00 */
[----:B------:R-:W-:Y:S02]  /*1e060*/  MOV R3, 0x1e080 ;  /* 0x0001e08000037802 */ /* 0x000fe40000000f00 */
[----:B-12345:R-:W-:Y:S05]  /*1e070*/  CALL.REL.NOINC `($__internal_39_$__cuda_sm70_shflsync_idx_p) ;  /* 0x0000b3f000007944 */ /* 0x03efea0003c00000 */
[----:B------:R-:W-:Y:S01]  /*1e080*/  MOV R0, R181 ;  /* 0x000000b500007202 */ /* 0x000fe20000000f00 */
[----:B------:R-:W-:Y:S05]  /*1e090*/  BRA `(.L_x_2466) ;  /* 0xfffeb04000007947 */ /* 0x000fea000383ffff */
.L_x_2318:
[----:B------:R-:W-:Y:S01]  /*1e0a0*/  IMAD.MOV.U32 R35, RZ, RZ, R12 ;  /* 0x000000ffff237224 */ /* 0x000fe200078e000c */
[----:B------:R-:W-:Y:S01]  /*1e0b0*/  MOV R34, 0x181f ;  /* 0x0000181f00227802 */ /* 0x000fe20000000f00 */
[----:B-1----:R-:W-:Y:S01]  /*1e0c0*/  IMAD.MOV.U32 R2, RZ, RZ, 0x3 ;  /* 0x00000003ff027424 */ /* 0x002fe200078e00ff */
[----:B------:R-:W-:Y:S02]  /*1e0d0*/  MOV R182, 0xffffffff ;  /* 0xffffffff00b67802 */ /* 0x000fe40000000f00 */
[----:B------:R-:W-:Y:S02]  /*1e0e0*/  MOV R3, 0x1e100 ;  /* 0x0001e10000037802 */ /* 0x000fe40000000f00 */
[----:B--2345:R-:W-:Y:S05]  /*1e0f0*/  CALL.REL.NOINC `($__internal_39_$__cuda_sm70_shflsync_idx_p) ;  /* 0x0000b37000007944 */ /* 0x03cfea0003c00000 */
[----:B------:R-:W-:Y:S01]  /*1e100*/  IMAD.MOV.U32 R12, RZ, RZ, R181 ;  /* 0x000000ffff0c7224 */ /* 0x000fe200078e00b5 */
[----:B------:R-:W-:Y:S01]  /*1e110*/  MOV R35, R14 ;  /* 0x0000000e00237202 */ /* 0x000fe20000000f00 */
[----:B------:R-:W-:Y:S01]  /*1e120*/  IMAD.MOV.U32 R2, RZ, RZ, 0x3 ;  /* 0x00000003ff027424 */ /* 0x000fe200078e00ff */
[----:B------:R-:W-:Y:S01]  /*1e130*/  MOV R34, 0x181f ;  /* 0x0000181f00227802 */ /* 0x000fe20000000f00 */
[----:B------:R-:W-:Y:S01]  /*1e140*/  IMAD.MOV.U32 R182, RZ, RZ, -0x1 ;  /* 0xffffffffffb67424 */ /* 0x000fe200078e00ff */
[----:B------:R-:W-:-:S02]  /*1e150*/  MOV R3, 0x1e170 ;  /* 0x0001e17000037802 */ /* 0x000fc40000000f00 */
[----:B------:R-:W-:Y:S05]  /*1e160*/  CALL.REL.NOINC `($__internal_39_$__cuda_sm70_shflsync_idx_p) ;  /* 0x0000b30000007944 */ /* 0x000fea0003c00000 */
[----:B------:R-:W-:Y:S01]  /*1e170*/  MOV R0, R181 ;  /* 0x000000b500007202 */ /* 0x000fe20000000f00 */
[----:B------:R-:W-:Y:S05]  /*1e180*/  BRA `(.L_x_2467) ;  /* 0xfffeb09000007947 */ /* 0x000fea000383ffff */
.L_x_2321:
[----:B------:R-:W-:Y:S01]  /*1e190*/  IMAD.MOV.U32 R35, RZ, RZ, R5 ;  /* 0x000000ffff237224 */ /* 0x000fe200078e0005 */
[----:B------:R-:W-:Y:S01]  /*1e1a0*/  MOV R34, 0x181f ;  /* 0x0000181f00227802 */ /* 0x000fe20000000f00 */
[----:B------:R-:W-:Y:S01]  /*1e1b0*/  IMAD.MOV.U32 R2, RZ, RZ, RZ ;  /* 0x000000ffff027224 */ /* 0x000fe200078e00ff */
[----:B------:R-:W-:-:S02]  /*1e1c0*/  MOV R182, 0xffffffff ;  /* 0xffffffff00b67802 */ /* 0x000fc40000000f00 */
[----:B------:R-:W-:Y:S02]  /*1e1d0*/  MOV R3, 0x1e1f0 ;  /* 0x0001e1f000037802 */ /* 0x000fe40000000f00 */
[----:B------:R-:W-:Y:S05]  /*1e1e0*/  CALL.REL.NOINC `($__internal_39_$__cuda_sm70_shflsync_idx_p) ;  /* 0x0000b28000007944 */ /* 0x000fea0003c00000 */
[----:B------:R-:W-:Y:S01]  /*1e1f0*/  MOV R4, R181 ;  /* 0x000000b500047202 */ /* 0x000fe20000000f00 */
[----:B------:R-:W-:Y:S05]  /*1e200*/  BRA `(.L_x_2468) ;  /* 0xfffebd1000007947 */ /* 0x000fea000383ffff */
.L_x_2322:
[----:B------:R-:W-:Y:S01]  /*1e210*/  IMAD.MOV.U32 R35, RZ, RZ, R15 ;  /* 0x000000ffff237224 */ /* 0x000fe200078e000f */
[----:B------:R-:W-:Y:S01]  /*1e220*/  MOV R34, 0x181f ;  /* 0x0000181f00227802 */ /* 0x000fe20000000f00 */
[----:B------:R-:W-:Y:S01]  /*1e230*/  IMAD.MOV.U32 R2, RZ, RZ, RZ ;  /* 0x000000ffff027224 */ /* 0x000fe200078e00ff */
[----:B------:R-:W-:Y:S02]  /*1e240*/  MOV R182, 0xffffffff ;  /* 0xffffffff00b67802 */ /* 0x000fe40000000f00 */
[----:B------:R-:W-:Y:S02]  /*1e250*/  MOV R3, 0x1e270 ;  /* 0x0001e27000037802 */ /* 0x000fe40000000f00 */
[----:B-12---:R-:W-:Y:S05]  /*1e260*/  CALL.REL.NOINC `($__internal_39_$__cuda_sm70_shflsync_idx_p) ;  /* 0x0000b20000007944 */ /* 0x006fea0003c00000 */
[----:B------:R-:W-:Y:S01]  /*1e270*/  IMAD.SHL.U32 R14, R190, 0x2, RZ ;  /* 0x00000002be0e7824 */ /* 0x000fe200078e00ff */
[----:B------:R-:W-:Y:S01]  /*1e280*/  SHF.R.S32.HI R0, RZ, 0x1f, R190 ;  /* 0x0000001fff007819 */ /* 0x000fe200000114be */
[C---:B------:R-:W-:Y:S01]  /*1e290*/  IMAD.SHL.U32 R17, R198.reuse, 0x2, RZ ;  /* 0x00000002c6117824 */ /* 0x040fe200078e00ff */
[----:B------:R-:W-:Y:S01]  /*1e2a0*/  SHF.L.U64.HI R18, R198, 0x1, R209 ;  /* 0x00000001c6127819 */ /* 0x000fe200000102d1 */
[----:B------:R-:W-:Y:S01]  /*1e2b0*/  IMAD.SHL.U32 R19, R197, 0x2, RZ ;  /* 0x00000002c5137824 */ /* 0x000fe200078e00ff */
[----:B------:R-:W-:Y:S01]  /*1e2c0*/  SHF.L.U64.HI R16, R190, 0x1, R0 ;  /* 0x00000001be107819 */ /* 0x000fe20000010200 */
[----:B------:R-:W-:Y:S01]  /*1e2d0*/  IMAD.MOV.U32 R35, RZ, RZ, R5 ;  /* 0x000000ffff237224 */ /* 0x000fe200078e0005 */
[----:B------:R-:W-:-:S02]  /*1e2e0*/  IADD3 R8, P0, R181, R14, RZ ;  /* 0x0000000eb5087210 */ /* 0x000fc40007f1e0ff */
[----:B------:R-:W-:Y:S02]  /*1e2f0*/  IADD3 R6, P1, R181, R17, RZ ;  /* 0x00000011b5067210 */ /* 0x000fe40007f3e0ff */
[----:B------:R-:W-:Y:S01]  /*1e300*/  SHF.L.U64.HI R20, R197, 0x1, R208 ;  /* 0x00000001c5147819 */ /* 0x000fe200000102d0 */
[C---:B------:R-:W-:Y:S01]  /*1e310*/  IMAD.X R9, R4.reuse, 0x1, R16, P0 ;  /* 0x0000000104097824 */ /* 0x040fe200000e0610 */
[----:B------:R-:W-:Y:S01]  /*1e320*/  IADD3 R2, P0, R181, R19, RZ ;  /* 0x00000013b5027210 */ /* 0x000fe20007f1e0ff */
[C---:B------:R-:W-:Y:S01]  /*1e330*/  IMAD.X R7, R4.reuse, 0x1, R18, P1 ;  /* 0x0000000104077824 */ /* 0x040fe200008e0612 */
[----:B------:R-:W-:Y:S02]  /*1e340*/  SEL R13, RZ, 0x10, P5 ;  /* 0x00000010ff0d7807 */ /* 0x000fe40002800000 */
[----:B------:R-:W-:Y:S01]  /*1e350*/  @!PT LDS RZ, [RZ] ;  /* 0x00000000fffff984 */ /* 0x000fe20000000800 */
[----:B------:R-:W-:Y:S01]  /*1e360*/  @!PT LDS RZ, [RZ] ;  /* 0x00000000fffff984 */ /* 0x000fe20000000800 */
[----:B------:R-:W-:Y:S01]  /*1e370*/  @!PT LDS RZ, [RZ] ;  /* 0x00000000fffff984 */ /* 0x000fe20000000800 */
[----:B------:R1:W-:Y:S01]  /*1e380*/  LDGSTS.E.BYPASS.LTC128B.128 [R203+0x12100], [R8.64], !P5 ;  /* 0x1210000008cb7fae */ /* 0x0003e2000e901d4a */
[----:B------:R-:W-:Y:S01]  /*1e390*/  IMAD.X R3, R4, 0x1, R20, P0 ;  /* 0x0000000104037824 */ /* 0x000fe200000e0614 */
[----:B------:R-:W-:-:S02]  /*1e3a0*/  SEL R12, RZ, 0x10, P4 ;  /* 0x00000010ff0c7807 */ /* 0x000fc40002000000 */
[----:B------:R2:W-:Y:S01]  /*1e3b0*/  LDGSTS.E.BYPASS.LTC128B.128 [R203+0x14100], [R6.64], !P4 ;  /* 0x1410000006cb7fae */ /* 0x0005e2000e101d4a */
[----:B------:R-:W-:Y:S02]  /*1e3c0*/  IMAD.MOV.U32 R34, RZ, RZ, 0x181f ;  /* 0x0000181fff227424 */ /* 0x000fe400078e00ff */
[----:B------:R-:W-:Y:S01]  /*1e3d0*/  IMAD.MOV.U32 R182, RZ, RZ, -0x1 ;  /* 0xffffffffffb67424 */ /* 0x000fe200078e00ff */
[----:B------:R3:W-:Y:S04]  /*1e3e0*/  LDGSTS.E.BYPASS.LTC128B.128 [R203+0x16100], [R2.64], !P6 ;  /* 0x1610000002cb7fae */ /* 0x0007e8000f101d4a */
[----:B-1----:R2:W5:Y:S01]  /*1e3f0*/  LDL R9, [R1+0xd0] ;  /* 0x0000d00001097983 */ /* 0x0025620000100800 */
[----:B---3--:R-:W-:Y:S01]  /*1e400*/  IMAD.MOV.U32 R2, RZ, RZ, 0x1 ;  /* 0x00000001ff027424 */ /* 0x008fe200078e00ff */
[----:B------:R-:W-:-:S02]  /*1e410*/  MOV R3, 0x1e430 ;  /* 0x0001e43000037802 */ /* 0x000fc40000000f00 */
[----:B--2--5:R-:W-:Y:S05]  /*1e420*/  CALL.REL.NOINC `($__internal_39_$__cuda_sm70_shflsync_idx_p) ;  /* 0x0000b04000007944 */ /* 0x024fea0003c00000 */
        /* <DEDUP_REMOVED lines=9> */
.L_x_2326:
[----:B------:R-:W-:Y:S01]  /*1e4c0*/  IMAD.MOV.U32 R35, RZ, RZ, R9 ;  /* 0x000000ffff237224 */ /* 0x000fe200078e0009 */
[----:B------:R-:W-:Y:S01]  /*1e4d0*/  MOV R34, 0x181f ;  /* 0x0000181f00227802 */ /* 0x000fe20000000f00 */
[----:B------:R-:W-:Y:S01]  /*1e4e0*/  IMAD.MOV.U32 R2, RZ, RZ, RZ ;  /* 0x000000ffff027224 */ /* 0x000fe200078e00ff */
[----:B------:R-:W-:-:S02]  /*1e4f0*/  MOV R182, 0xffffffff ;  /* 0xffffffff00b67802 */ /* 0x000fc40000000f00 */
[----:B------:R-:W-:Y:S02]  /*1e500*/  MOV R3, 0x1e520 ;  /* 0x0001e52000037802 */ /* 0x000fe40000000f00 */
[----:B-1234-:R-:W-:Y:S05]  /*1e510*/  CALL.REL.NOINC `($__internal_39_$__cuda_sm70_shflsync_idx_p) ;  /* 0x0000af5000007944 */ /* 0x01efea0003c00000 */
[----:B------:R-:W-:Y:S01]  /*1e520*/  MOV R8, R181 ;  /* 0x000000b500087202 */ /* 0x000fe20000000f00 */
[----:B------:R-:W-:Y:S05]  /*1e530*/  BRA `(.L_x_2470) ;  /* 0xfffebfb000007947 */ /* 0x000fea000383ffff */
.L_x_2327:
[----:B------:R-:W-:Y:S01]  /*1e540*/  IMAD.MOV.U32 R35, RZ, RZ, R25 ;  /* 0x000000ffff237224 */ /* 0x000fe200078e0019 */
[----:B------:R-:W-:Y:S01]  /*1e550*/  MOV R34, 0x181f ;  /* 0x0000181f00227802 */ /* 0x000fe20000000f00 */
[----:B------:R-:W-:Y:S01]  /*1e560*/  IMAD.MOV.U32 R2, RZ, RZ, RZ ;  /* 0x000000ffff027224 */ /* 0x000fe200078e00ff */
[----:B------:R-:W-:Y:S02]  /*1e570*/  MOV R182, 0xffffffff ;  /* 0xffffffff00b67802 */ /* 0x000fe40000000f00 */
[----:B------:R-:W-:Y:S02]  /*1e580*/  MOV R3, 0x1e5a0 ;  /* 0x0001e5a000037802 */ /* 0x000fe40000000f00 */
[----:B-1234-:R-:W-:Y:S05]  /*1e590*/  CALL.REL.NOINC `($__internal_39_$__cuda_sm70_shflsync_idx_p) ;  /* 0x0000aed000007944 */ /* 0x01efea0003c00000 */
[----:B------:R-:W-:Y:S01]  /*1e5a0*/  IMAD.MOV.U32 R35, RZ, RZ, R9 ;  /* 0x000000ffff237224 */ /* 0x000fe200078e0009 */
[----:B------:R-:W-:Y:S01]  /*1e5b0*/  SHF.R.S32.HI R0, RZ, 0x1f, R190 ;  /* 0x0000001fff007819 */ /* 0x000fe200000114be */
[----:B------:R1:W5:Y:S01]  /*1e5c0*/  LDL R9, [R1+0xd0] ;  /* 0x0000d00001097983 */ /* 0x0003620000100800 */
[----:B------:R-:W-:Y:S01]  /*1e5d0*/  IMAD.SHL.U32 R22, R190, 0x2, RZ ;  /* 0x00000002be167824 */ /* 0x000fe200078e00ff */
[C---:B------:R-:W-:Y:S01]  /*1e5e0*/  SHF.L.U64.HI R26, R198.reuse, 0x1, R209 ;  /* 0x00000001c61a7819 */ /* 0x040fe200000102d1 */
[----:B------:R-:W-:Y:S01]  /*1e5f0*/  IMAD.SHL.U32 R24, R198, 0x2, RZ ;  /* 0x00000002c6187824 */ /* 0x000fe200078e00ff */
[----:B------:R-:W-:Y:S01]  /*1e600*/  SHF.L.U64.HI R23, R190, 0x1, R0 ;  /* 0x00000001be177819 */ /* 0x000fe20000010200 */
[----:B------:R-:W-:Y:S01]  /*1e610*/  IMAD.SHL.U32 R27, R197, 0x2, RZ ;  /* 0x00000002c51b7824 */ /* 0x000fe200078e00ff */
        /* <DEDUP_REMOVED lines=16> */
[----:B------:R2:W-:Y:S02]  /*1e720*/  LDGSTS.E.BYPASS.LTC128B.128 [R203+0xa100], [R2.64], !P6 ;  /* 0x0a10000002cb7fae */ /* 0x0005e4000f101d4a */
[----:B--2---:R-:W-:Y:S01]  /*1e730*/  IMAD.MOV.U32 R2, RZ, RZ, 0x1 ;  /* 0x00000001ff027424 */ /* 0x004fe200078e00ff */
[----:B------:R-:W-:Y:S02]  /*1e740*/  MOV R3, 0x1e760 ;  /* 0x0001e76000037802 */ /* 0x000fe40000000f00 */
[----:B-1---5:R-:W-:Y:S05]  /*1e750*/  CALL.REL.NOINC `($__internal_39_$__cuda_sm70_shflsync_idx_p) ;  /* 0x0000ad1000007944 */ /* 0x022fea0003c00000 */
        /* <DEDUP_REMOVED lines=9> */
.L_x_2338:
        /* <DEDUP_REMOVED lines=8> */
.L_x_2339:
[----:B------:R-:W-:Y:S01]  /*1e870*/  IMAD.MOV.U32 R35, RZ, RZ, R6 ;  /* 0x000000ffff237224 */ /* 0x000fe200078e0006 */
[----:B------:R-:W-:Y:S01]  /*1e880*/  MOV R34, 0x181f ;  /* 0x0000181f00227802 */ /* 0x000fe20000000f00 */
[----:B------:R-:W-:Y:S01]  /*1e890*/  IMAD.MOV.U32 R2, RZ, RZ, RZ ;  /* 0x000000ffff027224 */ /* 0x000fe200078e00ff */
[----:B------:R-:W-:Y:S02]  /*1e8a0*/  MOV R182, 0xffffffff ;  /* 0xffffffff00b67802 */ /* 0x000fe40000000f00 */
[----:B------:R-:W-:Y:S02]  /*1e8b0*/  MOV R3, 0x1e8d0 ;  /* 0x0001e8d000037802 */ /* 0x000fe40000000f00 */
[----:B-12---:R-:W-:Y:S05]  /*1e8c0*/  CALL.REL.NOINC `($__internal_39_$__cuda_sm70_shflsync_idx_p) ;  /* 0x0000aba000007944 */ /* 0x006fea0003c00000 */
        /* <DEDUP_REMOVED lines=9> */
[----:B------:R-:W-:Y:S02]  /*1e960*/  SHF.L.U64.HI R15, R197, 0x1, R208 ;  /* 0x00000001c50f7819 */ /* 0x000fe400000102d0 */
[----:B------:R-:W-:Y:S01]  /*1e970*/  SEL R13, RZ, 0x10, P5 ;  /* 0x00000010ff0d7807 */ /* 0x000fe20002800000 */
[----:B------:R-:W-:Y:S01]  /*1e980*/  IMAD.X R3, R4, 0x1, R9, P0 ;  /* 0x0000000104037824 */ /* 0x000fe200000e0609 */
[----:B------:R-:W-:-:S04]  /*1e990*/  SEL R12, RZ, 0x10, P4 ;  /* 0x00000010ff0c7807 */ /* 0x000fc80002000000 */
[----:B------:R-:W-:Y:S01]  /*1e9a0*/  @!PT LDS RZ, [RZ] ;  /* 0x00000000fffff984 */ /* 0x000fe20000000800 */
[----:B------:R-:W-:Y:S01]  /*1e9b0*/  @!PT LDS RZ, [RZ] ;  /* 0x00000000fffff984 */ /* 0x000fe20000000800 */
[----:B------:R-:W-:Y:S01]  /*1e9c0*/  @!PT LDS RZ, [RZ] ;  /* 0x00000000fffff984 */ /* 0x000fe20000000800 */
[----:B------:R2:W-:Y:S01]  /*1e9d0*/  LDGSTS.E.BYPASS.LTC128B.128 [R203+0xc100], [R2.64], !P5 ;  /* 0x0c10000002cb7fae */ /* 0x0005e2000e901d4a */
[----:B------:R-:W-:Y:S02]  /*1e9e0*/  IMAD.MOV.U32 R34, RZ, RZ, 0x181f ;  /* 0x0000181fff227424 */ /* 0x000fe400078e00ff */
[----:B------:R-:W-:Y:S01]  /*1e9f0*/  IMAD.MOV.U32 R182, RZ, RZ, -0x1 ;  /* 0xffffffffffb67424 */ /* 0x000fe200078e00ff */
[----:B--2---:R-:W-:-:S05]  /*1ea00*/  IADD3 R2, P0, R181, R7, RZ ;  /* 0x00000007b5027210 */ /* 0x004fca0007f1e0ff */
[----:B------:R-:W-:-:S05]  /*1ea10*/  IMAD.X R3, R4, 0x1, R16, P0 ;  /* 0x0000000104037824 */ /* 0x000fca00000e0610 */
[----:B------:R2:W-:Y:S02]  /*1ea20*/  LDGSTS.E.BYPASS.LTC128B.128 [R203+0xe100], [R2.64], !P4 ;  /* 0x0e10000002cb7fae */ /* 0x0005e4000e101d4a */
[----:B--2---:R-:W-:-:S05]  /*1ea30*/  IADD3 R2, P0, R181, R14, RZ ;  /* 0x0000000eb5027210 */ /* 0x004fca0007f1e0ff */
[----:B------:R-:W-:-:S05]  /*1ea40*/  IMAD.X R3, R4, 0x1, R15, P0 ;  /* 0x0000000104037824 */ /* 0x000fca00000e060f */
        /* <DEDUP_REMOVED lines=13> */
.L_x_2347:
[----:B------:R-:W-:Y:S01]  /*1eb20*/  MOV R34, 0x181f ;  /* 0x0000181f00227802 */ /* 0x000fe20000000f00 */
[----:B------:R-:W-:Y:S01]  /*1eb30*/  IMAD.MOV.U32 R35, RZ, RZ, R8 ;  /* 0x000000ffff237224 */ /* 0x000fe200078e0008 */
[----:B------:R-:W-:Y:S01]  /*1eb40*/  MOV R182, 0xffffffff ;  /* 0xffffffff00b67802 */ /* 0x000fe20000000f00 */
[----:B------:R-:W-:Y:S01]  /*1eb50*/  IMAD.MOV.U32 R2, RZ, RZ, RZ ;  /* 0x000000ffff027224 */ /* 0x000fe200078e00ff */
[----:B------:R-:W-:Y:S02]  /*1eb60*/  MOV R3, 0x1eb80 ;  /* 0x0001eb8000037802 */ /* 0x000fe40000000f00 */
[----:B-1234-:R-:W-:Y:S05]  /*1eb70*/  CALL.REL.NOINC `($__internal_39_$__cuda_sm70_shflsync_idx_p) ;  /* 0x0000a8f000007944 */ /* 0x01efea0003c00000 */
[----:B------:R-:W-:Y:S01]  /*1eb80*/  MOV R5, R181 ;  /* 0x000000b500057202 */ /* 0x000fe20000000f00 */
[----:B------:R-:W-:-:S05]  /*1eb90*/  BRA `(.L_x_2474) ;  /* 0xfffef29000007947 */ /* 0x000fca000383ffff */
.L_x_2348:
[----:B------:R-:W-:Y:S01]  /*1eba0*/  MOV R34, 0x181f ;  /* 0x0000181f00227802 */ /* 0x000fe20000000f00 */
[----:B------:R-:W-:Y:S01]  /*1ebb0*/  IMAD.MOV.U32 R35, RZ, RZ, R17 ;  /* 0x000000ffff237224 */ /* 0x000fe200078e0011 */
[----:B------:R-:W-:Y:S01]  /*1ebc0*/  MOV R182, 0xffffffff ;  /* 0xffffffff00b67802 */ /* 0x000fe20000000f00 */
[----:B------:R-:W-:Y:S01]  /*1ebd0*/  IMAD.MOV.U32 R2, RZ, RZ, RZ ;  /* 0x000000ffff027224 */ /* 0x000fe200078e00ff */
[----:B------:R-:W-:Y:S02]  /*1ebe0*/  MOV R3, 0x1ec00 ;  /* 0x0001ec0000037802 */ /* 0x000fe40000000f00 */
[----:B-1234-:R-:W-:Y:S05]  /*1ebf0*/  CALL.REL.NOINC `($__internal_39_$__cuda_sm70_shflsync_idx_p) ;  /* 0x0000a87000007944 */ /* 0x01efea0003c00000 */
[----:B------:R-:W-:Y:S01]  /*1ec00*/  SHF.R.S32.HI R2, RZ, 0x1f, R190 ;  /* 0x0000001fff027819 */ /* 0x000fe200000114be */
[----:B------:R-:W-:Y:S01]  /*1ec10*/  IMAD.MOV.U32 R35, RZ, RZ, R8 ;  /* 0x000000ffff237224 */ /* 0x000fe200078e0008 */
[----:B------:R-:W-:Y:S01]  /*1ec20*/  SHF.L.U32 R16, R198, 0x1, RZ ;  /* 0x00000001c6107819 */ /* 0x000fe200000006ff */
[----:B------:R1:W5:Y:S01]  /*1ec30*/  LDL R8, [R1+0xd0] ;  /* 0x0000d00001087983 */ /* 0x0003620000100800 */
[C---:B------:R-:W-:Y:S01]  /*1ec40*/  SHF.L.U64.HI R26, R190.reuse, 0x1, R2 ;  /* 0x00000001be1a7819 */ /* 0x040fe20000010202 */
[----:B------:R-:W-:Y:S01]  /*1ec50*/  IMAD.SHL.U32 R24, R190, 0x2, RZ ;  /* 0x00000002be187824 */ /* 0x000fe200078e00ff */
[----:B------:R-:W-:Y:S01]  /*1ec60*/  SHF.L.U64.HI R18, R198, 0x1, R209 ;  /* 0x00000001c6127819 */ /* 0x000fe200000102d1 */
[----:B------:R-:W-:Y:S01]  /*1ec70*/  IMAD R27, R189, 0x6000, RZ ;  /* 0x00006000bd1b7824 */ /* 0x000fe200078e02ff */
[C---:B------:R-:W-:Y:S01]  /*1ec80*/  SHF.L.U64.HI R25, R197.reuse, 0x1, R208 ;  /* 0x00000001c5197819 */ /* 0x040fe200000102d0 */
[----:B------:R-:W-:Y:S01]  /*1ec90*/  IMAD.SHL.U32 R19, R197, 0x2, RZ ;  /* 0x00000002c5137824 */ /* 0x000fe200078e00ff */
[----:B------:R-:W-:Y:S01]  /*1eca0*/  IADD3 R2, P0, R181, R24, RZ ;  /* 0x00000018b5027210 */ /* 0x000fe20007f1e0ff */
[----:B------:R-:W-:Y:S01]  /*1ecb0*/  IMAD.IADD R4, R203, 0x1, R27 ;  /* 0x00000001cb047824 */ /* 0x000fe200078e021b */
[----:B------:R-:W-:Y:S01]  /*1ecc0*/  SEL R6, RZ, 0x10, P4 ;  /* 0x00000010ff067807 */ /* 0x000fe20002000000 */
[----:B------:R-:W-:Y:S01]  /*1ecd0*/  IMAD.MOV.U32 R182, RZ, RZ, -0x1 ;  /* 0xffffffffffb67424 */ /* 0x000fe200078e00ff */
[----:B------:R-:W-:Y:S01]  /*1ece0*/  MOV R34, 0x181f ;  /* 0x0000181f00227802 */ /* 0x000fe20000000f00 */
[----:B------:R-:W-:Y:S05]  /*1ecf0*/  IMAD.X R3, R5, 0x1, R26, P0 ;  /* 0x0000000105037824 */ /* 0x000fea00000e061a */
[----:B------:R-:W-:Y:S01]  /*1ed00*/  @!PT LDS RZ, [RZ] ;  /* 0x00000000fffff984 */ /* 0x000fe20000000800 */
[----:B------:R-:W-:Y:S01]  /*1ed10*/  @!PT LDS RZ, [RZ] ;  /* 0x00000000fffff984 */ /* 0x000fe20000000800 */
[----:B------:R-:W-:Y:S01]  /*1ed20*/  @!PT LDS RZ, [RZ] ;  /* 0x00000000fffff984 */ /* 0x000fe20000000800 */
[----:B------:R2:W-:Y:S02]  /*1ed30*/  LDGSTS.E.BYPASS.LTC128B.128 [R4+0x100], [R2.64], !P5 ;  /* 0x0010000002047fae */ /* 0x0005e4000e901d4a */
[----:B--2---:R-:W-:Y:S05]  /*1ed40*/  IADD3 R2, P0, R181, R16, RZ ;  /* 0x00000010b5027210 */ /* 0x004fea0007f1e0ff */
[----:B------:R-:W-:Y:S05]  /*1ed50*/  IMAD.X R3, R5, 0x1, R18, P0 ;  /* 0x0000000105037824 */ /* 0x000fea00000e0612 */
[----:B------:R2:W-:Y:S02]  /*1ed60*/  LDGSTS.E.BYPASS.LTC128B.128 [R4+0x2100], [R2.64], !P4 ;  /* 0x0210000002047fae */ /* 0x0005e4000e101d4a */
[----:B--2---:R-:W-:Y:S04]  /*1ed70*/  IADD3 R2, P0, R181, R19, RZ ;  /* 0x00000013b5027210 */ /* 0x004fe80007f1e0ff */
[----:B------:R-:W-:Y:S05]  /*1ed80*/  IADD3.X R3, R5, R25, RZ, P0, !PT ;  /* 0x0000001905037210 */ /* 0x000fea00007fe4ff */
[----:B------:R2:W-:Y:S02]  /*1ed90*/  LDGSTS.E.BYPASS.LTC128B.128 [R4+0x4100], [R2.64], !P6 ;  /* 0x0410000002047fae */ /* 0x0005e4000f101d4a */
[----:B--2---:R-:W-:Y:S01]  /*1eda0*/  MOV R3, 0x1edd0 ;  /* 0x0001edd000037802 */ /* 0x004fe20000000f00 */
[----:B------:R-:W-:Y:S02]  /*1edb0*/  IMAD.MOV.U32 R2, RZ, RZ, 0x1 ;  /* 0x00000001ff027424 */ /* 0x000fe400078e00ff */
[----:B-1---5:R-:W-:Y:S05]  /*1edc0*/  CALL.REL.NOINC `($__internal_39_$__cuda_sm70_shflsync_idx_p) ;  /* 0x0000a6a000007944 */ /* 0x022fea0003c00000 */
[----:B------:R-:W-:Y:S01]  /*1edd0*/  MOV R35, R17 ;  /* 0x0000001100237202 */ /* 0x000fe20000000f00 */
[----:B------:R-:W-:Y:S01]  /*1ede0*/  IMAD.MOV.U32 R5, RZ, RZ, R181 ;  /* 0x000000ffff057224 */ /* 0x000fe200078e00b5 */
[----:B------:R-:W-:Y:S01]  /*1edf0*/  MOV R34, 0x181f ;  /* 0x0000181f00227802 */ /* 0x000fe20000000f00 */
[----:B------:R-:W-:Y:S01]  /*1ee00*/  IMAD.MOV.U32 R2, RZ, RZ, 0x1 ;  /* 0x00000001ff027424 */ /* 0x000fe200078e00ff */
[----:B------:R-:W-:Y:S01]  /*1ee10*/  MOV R3, 0x1ee40 ;  /* 0x0001ee4000037802 */ /* 0x000fe20000000f00 */
[----:B------:R-:W-:Y:S02]  /*1ee20*/  IMAD.MOV.U32 R182, RZ, RZ, -0x1 ;  /* 0xffffffffffb67424 */ /* 0x000fe400078e00ff */
[----:B------:R-:W-:Y:S05]  /*1ee30*/  CALL.REL.NOINC `($__internal_39_$__cuda_sm70_shflsync_idx_p) ;  /* 0x0000a63000007944 */ /* 0x000fea0003c00000 */
[----:B------:R-:W-:Y:S01]  /*1ee40*/  MOV R2, R181 ;  /* 0x000000b500027202 */ /* 0x000fe20000000f00 */
[----:B------:R-:W-:-:S05]  /*1ee50*/  BRA `(.L_x_2475) ;  /* 0xfffef17000007947 */ /* 0x000fca000383ffff */
.L_x_2359:
[----:B------:R-:W-:Y:S01]  /*1ee60*/  MOV R34, 0x181f ;  /* 0x0000181f00227802 */ /* 0x000fe20000000f00 */
[----:B------:R-:W-:Y:S01]  /*1ee70*/  IMAD.MOV.U32 R35, RZ, RZ, R5 ;  /* 0x000000ffff237224 */ /* 0x000fe200078e0005 */
[----:B------:R-:W-:Y:S01]  /*1ee80*/  MOV R182, 0xffffffff ;  /* 0xffffffff00b67802 */ /* 0x000fe20000000f00 */
[----:B------:R-:W-:Y:S01]  /*1ee90*/  IMAD.MOV.U32 R2, RZ, RZ, RZ ;  /* 0x000000ffff027224 */ /* 0x000fe200078e00ff */
[----:B------:R-:W-:Y:S02]  /*1eea0*/  MOV R3, 0x1eec0 ;  /* 0x0001eec000037802 */ /* 0x000fe40000000f00 */
[----:B------:R-:W-:Y:S05]  /*1eeb0*/  CALL.REL.NOINC `($__internal_39_$__cuda_sm70_shflsync_idx_p) ;  /* 0x0000a5b000007944 */ /* 0x000fea0003c00000 */
[----:B------:R-:W-:Y:S01]  /*1eec0*/  MOV R4, R181 ;  /* 0x000000b500047202 */ /* 0x000fe20000000f00 */
[----:B------:R-:W-:-:S05]  /*1eed0*/  BRA `(.L_x_2476) ;  /* 0xffff265000007947 */ /* 0x000fca000383ffff */
.L_x_2360:
[----:B------:R-:W-:Y:S01]  /*1eee0*/  MOV R34, 0x181f ;  /* 0x0000181f00227802 */ /* 0x000fe20000000f00 */
[----:B------:R-:W-:Y:S01]  /*1eef0*/  IMAD.MOV.U32 R35, RZ, RZ, R18 ;  /* 0x000000ffff237224 */ /* 0x000fe200078e0012 */
[----:B------:R-:W-:Y:S01]  /*1ef00*/  MOV R182, 0xffffffff ;  /* 0xffffffff00b67802 */ /* 0x000fe20000000f00 */
[----:B------:R-:W-:Y:S01]  /*1ef10*/  IMAD.MOV.U32 R2, RZ, RZ, RZ ;  /* 0x000000ffff027224 */ /* 0x000fe200078e00ff */
[----:B------:R-:W-:Y:S02]  /*1ef20*/  MOV R3, 0x1ef40 ;  /* 0x0001ef4000037802 */ /* 0x000fe40000000f00 */
[----:B-12---:R-:W-:Y:S05]  /*1ef30*/  CALL.REL.NOINC `($__internal_39_$__cuda_sm70_shflsync_idx_p) ;  /* 0x0000a53000007944 */ /* 0x006fea0003c00000 */
[----:B------:R-:W-:Y:S01]  /*1ef40*/  SHF.R.S32.HI R0, RZ, 0x1f, R190 ;  /* 0x0000001fff007819 */ /* 0x000fe200000114be */
[----:B------:R-:W-:Y:S01]  /*1ef50*/  IMAD.MOV.U32 R35, RZ, RZ, R5 ;  /* 0x000000ffff237224 */ /* 0x000fe200078e0005 */
[----:B------:R-:W-:Y:S01]  /*1ef60*/  SHF.L.U64.HI R19, R198, 0x1, R209 ;  /* 0x00000001c6137819 */ /* 0x000fe200000102d1 */
[----:B------:R1:W5:Y:S01]  /*1ef70*/  LDL R5, [R1+0xd0] ;  /* 0x0000d00001057983 */ /* 0x0003620000100800 */
[C---:B------:R-:W-:Y:S01]  /*1ef80*/  SHF.L.U64.HI R21, R190.reuse, 0x1, R0 ;  /* 0x00000001be157819 */ /* 0x040fe20000010200 */
[----:B------:R-:W-:Y:S01]  /*1ef90*/  IMAD.SHL.U32 R20, R190, 0x2, RZ ;  /* 0x00000002be147824 */ /* 0x000fe200078e00ff */
[C---:B------:R-:W-:Y:S01]  /*1efa0*/  SHF.L.U32 R17, R197.reuse, 0x1, RZ ;  /* 0x00000001c5117819 */ /* 0x040fe200000006ff */
[----:B------:R-:W-:Y:S01]  /*1efb0*/  IMAD.SHL.U32 R0, R6, 0x2, RZ ;  /* 0x0000000206007824 */ /* 0x000fe200078e00ff */
[----:B------:R-:W-:Y:S01]  /*1efc0*/  SHF.L.U64.HI R16, R197, 0x1, R208 ;  /* 0x00000001c5107819 */ /* 0x000fe200000102d0 */
[----:B------:R-:W-:Y:S01]  /*1efd0*/  IMAD.SHL.U32 R15, R198, 0x2, RZ ;  /* 0x00000002c60f7824 */ /* 0x000fe200078e00ff */
[C---:B------:R-:W-:Y:S01]  /*1efe0*/  IADD3 R2, P0, R181.reuse, R20, RZ ;  /* 0x00000014b5027210 */ /* 0x040fe20007f1e0ff */
[----:B------:R-:W-:Y:S01]  /*1eff0*/  IMAD.MOV.U32 R182, RZ, RZ, -0x1 ;  /* 0xffffffffffb67424 */ /* 0x000fe200078e00ff */
[----:B------:R-:W-:Y:S02]  /*1f000*/  SEL R14, RZ, 0x10, P4 ;  /* 0x00000010ff0e7807 */ /* 0x000fe40002000000 */
[----:B------:R-:W-:Y:S01]  /*1f010*/  MOV R34, 0x181f ;  /* 0x0000181f00227802 */ /* 0x000fe20000000f00 */
[C---:B------:R-:W-:Y:S05]  /*1f020*/  IMAD.X R3, R4.reuse, 0x1, R21, P0 ;  /* 0x0000000104037824 */ /* 0x040fea00000e0615 */
[----:B------:R-:W-:Y:S01]  /*1f030*/  @!PT LDS RZ, [RZ] ;  /* 0x00000000fffff984 */ /* 0x000fe20000000800 */
[----:B------:R-:W-:Y:S01]  /*1f040*/  @!PT LDS RZ, [RZ] ;  /* 0x00000000fffff984 */ /* 0x000fe20000000800 */
[----:B------:R-:W-:Y:S01]  /*1f050*/  @!PT LDS RZ, [RZ] ;  /* 0x00000000fffff984 */ /* 0x000fe20000000800 */
[----:B------:R2:W-:Y:S02]  /*1f060*/  LDGSTS.E.BYPASS.LTC128B.128 [R0+0xc100], [R2.64], !P5 ;  /* 0x0c10000002007fae */ /* 0x0005e4000e901d4a */
[C---:B--2---:R-:W-:Y:S05]  /*1f070*/  IADD3 R2, P0, R181.reuse, R15, RZ ;  /* 0x0000000fb5027210 */ /* 0x044fea0007f1e0ff */
[C---:B------:R-:W-:Y:S05]  /*1f080*/  IMAD.X R3, R4.reuse, 0x1, R19, P0 ;  /* 0x0000000104037824 */ /* 0x040fea00000e0613 */
[----:B------:R2:W-:Y:S02]  /*1f090*/  LDGSTS.E.BYPASS.LTC128B.128 [R0+0xe100], [R2.64], !P4 ;  /* 0x0e10000002007fae */ /* 0x0005e4000e101d4a */
[----:B--2---:R-:W-:Y:S05]  /*1f0a0*/  IADD3 R2, P0, R181, R17, RZ ;  /* 0x00000011b5027210 */ /* 0x004fea0007f1e0ff */
[----:B------:R-:W-:Y:S05]  /*1f0b0*/  IMAD.X R3, R4, 0x1, R16, P0 ;  /* 0x0000000104037824 */ /* 0x000fea00000e0610 */
        /* <DEDUP_REMOVED lines=13> */
.L_x_2369:
        /* <DEDUP_REMOVED lines=8> */
.L_x_2370:
[----:B------:R-:W-:Y:S01]  /*1f210*/  MOV R34, 0x181f ;  /* 0x0000181f00227802 */ /* 0x000fe20000000f00 */
[----:B------:R-:W-:Y:S01]  /*1f220*/  IMAD.MOV.U32 R35, RZ, RZ, R19 ;  /* 0x000000ffff237224 */ /* 0x000fe200078e0013 */
[----:B------:R-:W-:Y:S01]  /*1f230*/  MOV R182, 0xffffffff ;  /* 0xffffffff00b67802 */ /* 0x000fe20000000f00 */
[----:B------:R-:W-:Y:S01]  /*1f240*/  IMAD.MOV.U32 R2, RZ, RZ, RZ ;  /* 0x000000ffff027224 */ /* 0x000fe200078e00ff */
[----:B------:R-:W-:Y:S02]  /*1f250*/  MOV R3, 0x1f270 ;  /* 0x0001f27000037802 */ /* 0x000fe40000000f00 */
[----:B-1234-:R-:W-:Y:S05]  /*1f260*/  CALL.REL.NOINC `($__internal_39_$__cuda_sm70_shflsync_idx_p) ;  /* 0x0000a20000007944 */ /* 0x01efea0003c00000 */
[----:B------:R-:W-:Y:S01]  /*1f270*/  SHF.R.S32.HI R2, RZ, 0x1f, R190 ;  /* 0x0000001fff027819 */ /* 0x000fe200000114be */
[----:B------:R1:W5:Y:S01]  /*1f280*/  LDL R18, [R1+0xd0] ;  /* 0x0000d00001127983 */ /* 0x0003620000100800 */
[----:B------:R-:W-:Y:S01]  /*1f290*/  SHF.L.U32 R17, R198, 0x1, RZ ;  /* 0x00000001c6117819 */ /* 0x000fe200000006ff */
[C---:B------:R-:W-:Y:S01]  /*1f2a0*/  IMAD.SHL.U32 R26, R190.reuse, 0x2, RZ ;  /* 0x00000002be1a7824 */ /* 0x040fe200078e00ff */
[----:B------:R-:W-:Y:S01]  /*1f2b0*/  SHF.L.U64.HI R32, R190, 0x1, R2 ;  /* 0x00000001be207819 */ /* 0x000fe20000010202 */
[----:B------:R-:W-:Y:S01]  /*1f2c0*/  IMAD R33, R189, 0x6000, RZ ;  /* 0x00006000bd217824 */ /* 0x000fe200078e02ff */
[----:B------:R-:W-:Y:S01]  /*1f2d0*/  SHF.L.U64.HI R24, R198, 0x1, R209 ;  /* 0x00000001c6187819 */ /* 0x000fe200000102d1 */
[----:B------:R-:W-:Y:S01]  /*1f2e0*/  IMAD.SHL.U32 R25, R197, 0x2, RZ ;  /* 0x00000002c5197824 */ /* 0x000fe200078e00ff */
[----:B------:R-:W-:Y:S01]  /*1f2f0*/  IADD3 R2, P0, R181, R26, RZ ;  /* 0x0000001ab5027210 */ /* 0x000fe20007f1e0ff */
[----:B------:R-:W-:Y:S01]  /*1f300*/  IMAD.IADD R4, R203, 0x1, R33 ;  /* 0x00000001cb047824 */ /* 0x000fe200078e0221 */
[----:B------:R-:W-:Y:S01]  /*1f310*/  SHF.L.U64.HI R27, R197, 0x1, R208 ;  /* 0x00000001c51b7819 */ /* 0x000fe200000102d0 */
[----:B------:R-:W-:Y:S01]  /*1f320*/  IMAD.MOV.U32 R35, RZ, RZ, R16 ;  /* 0x000000ffff237224 */ /* 0x000fe200078e0010 */
[----:B------:R-:W-:Y:S01]  /*1f330*/  SEL R6, RZ, 0x10, P4 ;  /* 0x00000010ff067807 */ /* 0x000fe20002000000 */
[----:B------:R-:W-:Y:S01]  /*1f340*/  IMAD.X R3, R5, 0x1, R32, P0 ;  /* 0x0000000105037824 */ /* 0x000fe200000e0620 */
[----:B------:R-:W-:Y:S01]  /*1f350*/  MOV R34, 0x181f ;  /* 0x0000181f00227802 */ /* 0x000fe20000000f00 */
[----:B------:R-:W-:Y:S03]  /*1f360*/  IMAD.MOV.U32 R182, RZ, RZ, -0x1 ;  /* 0xffffffffffb67424 */ /* 0x000fe600078e00ff */
        /* <DEDUP_REMOVED lines=22> */
.L_x_2371:
[----:B------:R-:W-:Y:S01]  /*1f4d0*/  MOV R15, 0x2 ;  /* 0x00000002000f7802 */ /* 0x000fe20000000f00 */
[----:B------:R-:W-:Y:S01]  /*1f4e0*/  IMAD.MOV.U32 R2, RZ, RZ, R104 ;  /* 0x000000ffff027224 */ /* 0x000fe200078e0068 */
[----:B------:R-:W-:Y:S02]  /*1f4f0*/  MOV R3, 0x1f510 ;  /* 0x0001f51000037802 */ /* 0x000fe40000000f00 */
[----:B------:R-:W-:Y:S05]  /*1f500*/  CALL.REL.NOINC `($__internal_38_$__cuda_sm70_shflsync_bfly_p) ;  /* 0x00009f1000007944 */ /* 0x000fea0003c00000 */
[----:B------:R-:W-:Y:S01]  /*1f510*/  MOV R2, R15 ;  /* 0x0000000f00027202 */ /* 0x000fe20000000f00 */
[----:B------:R-:W-:-:S05]  /*1f520*/  BRA `(.L_x_2480) ;  /* 0xffff3b1000007947 */ /* 0x000fca000383ffff */
.L_x_2374:
        /* <DEDUP_REMOVED lines=8> */
.L_x_2375:
        /* <DEDUP_REMOVED lines=43> */
.L_x_2380:
        /* <DEDUP_REMOVED lines=8> */
.L_x_2381:
[----:B------:R-:W-:Y:S01]  /*1f8e0*/  MOV R34, 0x181f ;  /* 0x0000181f00227802 */ /* 0x000fe20000000f00 */
[----:B------:R-:W-:Y:S01]  /*1f8f0*/  IMAD.MOV.U32 R35, RZ, RZ, R17 ;  /* 0x000000ffff237224 */ /* 0x000fe200078e0011 */
[----:B------:R-:W-:Y:S01]  /*1f900*/  MOV R182, 0xffffffff ;  /* 0xffffffff00b67802 */ /* 0x000fe20000000f00 */
[----:B------:R-:W-:Y:S01]  /*1f910*/  IMAD.MOV.U32 R2, RZ, RZ, RZ ;  /* 0x000000ffff027224 */ /* 0x000fe200078e00ff */
[----:B------:R-:W-:Y:S02]  /*1f920*/  MOV R3, 0x1f940 ;  /* 0x0001f94000037802 */ /* 0x000fe40000000f00 */
[----:B-1234-:R-:W-:Y:S05]  /*1f930*/  CALL.REL.NOINC `($__internal_39_$__cuda_sm70_shflsync_idx_p) ;  /* 0x00009b3000007944 */ /* 0x01efea0003c00000 */
[----:B------:R-:W-:Y:S01]  /*1f940*/  SHF.R.S32.HI R2, RZ, 0x1f, R190 ;  /* 0x0000001fff027819 */ /* 0x000fe200000114be */
[----:B------:R-:W-:Y:S01]  /*1f950*/  IMAD.SHL.U32 R18, R190, 0x2, RZ ;  /* 0x00000002be127824 */ /* 0x000fe200078e00ff */
[----:B------:R-:W-:Y:S01]  /*1f960*/  SHF.L.U32 R19, R198, 0x1, RZ ;  /* 0x00000001c6137819 */ /* 0x000fe200000006ff */
[----:B------:R-:W-:Y:S01]  /*1f970*/  IMAD R32, R189, 0x6000, RZ ;  /* 0x00006000bd207824 */ /* 0x000fe200078e02ff */
[----:B------:R-:W-:Y:S01]  /*1f980*/  SHF.L.U64.HI R25, R190, 0x1, R2 ;  /* 0x00000001be197819 */ /* 0x000fe20000010202 */
[----:B------:R-:W-:Y:S01]  /*1f990*/  IMAD.SHL.U32 R24, R197, 0x2, RZ ;  /* 0x00000002c5187824 */ /* 0x000fe200078e00ff */
[----:B------:R-:W-:Y:S01]  /*1f9a0*/  IADD3 R2, P0, R181, R18, RZ ;  /* 0x00000012b5027210 */ /* 0x000fe20007f1e0ff */
[----:B------:R-:W-:Y:S01]  /*1f9b0*/  IMAD.IADD R4, R203, 0x1, R32 ;  /* 0x00000001cb047824 */ /* 0x000fe200078e0220 */
[----:B------:R-:W-:Y:S01]  /*1f9c0*/  SHF.L.U64.HI R27, R198, 0x1, R209 ;  /* 0x00000001c61b7819 */ /* 0x000fe200000102d1 */
[----:B------:R-:W-:Y:S01]  /*1f9d0*/  IMAD.MOV.U32 R35, RZ, RZ, R16 ;  /* 0x000000ffff237224 */ /* 0x000fe200078e0010 */
[----:B------:R-:W-:Y:S01]  /*1f9e0*/  SHF.L.U64.HI R26, R197, 0x1, R208 ;  /* 0x00000001c51a7819 */ /* 0x000fe200000102d0 */
[----:B------:R-:W-:Y:S01]  /*1f9f0*/  IMAD.X R3, R5, 0x1, R25, P0 ;  /* 0x0000000105037824 */ /* 0x000fe200000e0619 */
[----:B------:R-:W-:Y:S01]  /*1fa00*/  MOV R34, 0x181f ;  /* 0x0000181f00227802 */ /* 0x000fe20000000f00 */
[----:B------:R-:W-:Y:S03]  /*1fa10*/  IMAD.MOV.U32 R182, RZ, RZ, -0x1 ;  /* 0xffffffffffb67424 */ /* 0x000fe600078e00ff */
        /* <DEDUP_REMOVED lines=11> */
[----:B------:R-:W-:Y:S02]  /*1fad0*/  IMAD.MOV.U32 R2, RZ, RZ, 0x1 ;  /* 0x00000001ff027424 */ /* 0x000fe400078e00ff */
[----:B------:R-:W-:Y:S05]  /*1fae0*/  CALL.REL.NOINC `($__internal_39_$__cuda_sm70_shflsync_idx_p) ;  /* 0x0000998000007944 */ /* 0x000fea0003c00000 */
        /* <DEDUP_REMOVED lines=9> */
.L_x_2392:
        /* <DEDUP_REMOVED lines=8> */
.L_x_2393:
[----:B------:R-:W-:Y:S01]  /*1fc00*/  MOV R34, 0x181f ;  /* 0x0000181f00227802 */ /* 0x000fe20000000f00 */
[----:B------:R-:W-:Y:S01]  /*1fc10*/  IMAD.MOV.U32 R35, RZ, RZ, R13 ;  /* 0x000000ffff237224 */ /* 0x000fe200078e000d */
[----:B------:R-:W-:Y:S01]  /*1fc20*/  MOV R182, 0xffffffff ;  /* 0xffffffff00b67802 */ /* 0x000fe20000000f00 */
[----:B------:R-:W-:Y:S01]  /*1fc30*/  IMAD.MOV.U32 R2, RZ, RZ, RZ ;  /* 0x000000ffff027224 */ /* 0x000fe200078e00ff */
[----:B------:R-:W-:Y:S02]  /*1fc40*/  MOV R3, 0x1fc60 ;  /* 0x0001fc6000037802 */ /* 0x000fe40000000f00 */
[----:B-12---:R-:W-:Y:S05]  /*1fc50*/  CALL.REL.NOINC `($__internal_39_$__cuda_sm70_shflsync_idx_p) ;  /* 0x0000981000007944 */ /* 0x006fea0003c00000 */
[----:B------:R-:W-:Y:S01]  /*1fc60*/  SHF.R.S32.HI R0, RZ, 0x1f, R190 ;  /* 0x0000001fff007819 */ /* 0x000fe200000114be */
[----:B------:R-:W-:Y:S01]  /*1fc70*/  IMAD.SHL.U32 R12, R190, 0x2, RZ ;  /* 0x00000002be0c7824 */ /* 0x000fe200078e00ff */
[----:B------:R-:W-:Y:S01]  /*1fc80*/  SHF.L.U32 R14, R198, 0x1, RZ ;  /* 0x00000001c60e7819 */ /* 0x000fe200000006ff */
[----:B------:R-:W-:Y:S01]  /*1fc90*/  IMAD.SHL.U32 R16, R197, 0x2, RZ ;  /* 0x00000002c5107824 */ /* 0x000fe200078e00ff */
[----:B------:R-:W-:Y:S01]  /*1fca0*/  SHF.L.U64.HI R17, R190, 0x1, R0 ;  /* 0x00000001be117819 */ /* 0x000fe20000010200 */
[----:B------:R-:W-:Y:S01]  /*1fcb0*/  IMAD.SHL.U32 R0, R6, 0x2, RZ ;  /* 0x0000000206007824 */ /* 0x000fe200078e00ff */
[----:B------:R-:W-:Y:S01]  /*1fcc0*/  IADD3 R2, P0, R181, R12, RZ ;  /* 0x0000000cb5027210 */ /* 0x000fe20007f1e0ff */
[----:B------:R-:W-:Y:S01]  /*1fcd0*/  IMAD.MOV.U32 R35, RZ, RZ, R5 ;  /* 0x000000ffff237224 */ /* 0x000fe200078e0005 */
[----:B------:R-:W-:Y:S01]  /*1fce0*/  SHF.L.U64.HI R18, R198, 0x1, R209 ;  /* 0x00000001c6127819 */ /* 0x000fe200000102d1 */
[----:B------:R-:W-:Y:S01]  /*1fcf0*/  IMAD.MOV.U32 R182, RZ, RZ, -0x1 ;  /* 0xffffffffffb67424 */ /* 0x000fe200078e00ff */
[----:B------:R-:W-:Y:S01]  /*1fd00*/  SHF.L.U64.HI R15, R197, 0x1, R208 ;  /* 0x00000001c50f7819 */ /* 0x000fe200000102d0 */
[C---:B------:R-:W-:Y:S01]  /*1fd10*/  IMAD.X R3, R4.reuse, 0x1, R17, P0 ;  /* 0x0000000104037824 */ /* 0x040fe200000e0611 */
[----:B------:R-:W-:Y:S04]  /*1fd20*/  MOV R34, 0x181f ;  /* 0x0000181f00227802 */ /* 0x000fe80000000f00 */
[----:B------:R-:W-:Y:S01]  /*1fd30*/  @!PT LDS RZ, [RZ] ;  /* 0x00000000fffff984 */ /* 0x000fe20000000800 */
[----:B------:R-:W-:Y:S01]  /*1fd40*/  @!PT LDS RZ, [RZ] ;  /* 0x00000000fffff984 */ /* 0x000fe20000000800 */
[----:B------:R-:W-:Y:S01]  /*1fd50*/  @!PT LDS RZ, [RZ] ;  /* 0x00000000fffff984 */ /* 0x000fe20000000800 */
[----:B------:R1:W-:Y:S02]  /*1fd60*/  LDGSTS.E.BYPASS.LTC128B.128 [R0+0xc100], [R2.64], !P5 ;  /* 0x0c10000002007fae */ /* 0x0003e4000e901d4a */
[C---:B-1----:R-:W-:Y:S05]  /*1fd70*/  IADD3 R2, P0, R181.reuse, R14, RZ ;  /* 0x0000000eb5027210 */ /* 0x042fea0007f1e0ff */
[C---:B------:R-:W-:Y:S05]  /*1fd80*/  IMAD.X R3, R4.reuse, 0x1, R18, P0 ;  /* 0x0000000104037824 */ /* 0x040fea00000e0612 */
        /* <DEDUP_REMOVED lines=16> */
.L_x_2395:
[----:B------:R-:W-:Y:S01]  /*1fe90*/  IMAD.MOV.U32 R2, RZ, RZ, R195 ;  /* 0x000000ffff027224 */ /* 0x000fe200078e00c3 */
[----:B------:R-:W-:-:S02]  /*1fea0*/  MOV R15, 0x2 ;  /* 0x00000002000f7802 */ /* 0x000fc40000000f00 */
[----:B------:R-:W-:Y:S02]  /*1feb0*/  MOV R3, 0x1fed0 ;  /* 0x0001fed000037802 */ /* 0x000fe40000000f00 */
[----:B-1----:R-:W-:Y:S05]  /*1fec0*/  CALL.REL.NOINC `($__internal_38_$__cuda_sm70_shflsync_bfly_p) ;  /* 0x0000955000007944 */ /* 0x002fea0003c00000 */
[----:B------:R-:W-:Y:S01]  /*1fed0*/  MOV R0, R15 ;  /* 0x0000000f00007202 */ /* 0x000fe20000000f00 */
[----:B------:R-:W-:Y:S05]  /*1fee0*/  BRA `(.L_x_2487) ;  /* 0xffff89a000007947 */ /* 0x000fea000383ffff */
.L_x_2396:
[----:B------:R-:W-:Y:S01]  /*1fef0*/  IMAD.MOV.U32 R2, RZ, RZ, R0 ;  /* 0x000000ffff027224 */ /* 0x000fe200078e0000 */
[----:B------:R-:W-:Y:S02]  /*1ff00*/  MOV R15, 0x1 ;  /* 0x00000001000f7802 */ /* 0x000fe40000000f00 */
[----:B------:R-:W-:Y:S02]  /*1ff10*/  MOV R3, 0x1ff30 ;  /* 0x0001ff3000037802 */ /* 0x000fe40000000f00 */
[----:B-12---:R-:W-:Y:S05]  /*1ff20*/  CALL.REL.NOINC `($__internal_38_$__cuda_sm70_shflsync_bfly_p) ;  /* 0x000094f000007944 */ /* 0x006fea0003c00000 */
[----:B------:R-:W-:Y:S01]  /*1ff30*/  FADD.FTZ R0, R0, R15 ;  /* 0x0000000f00007221 */ /* 0x000fe20000010000 */
[----:B------:R-:W-:Y:S02]  /*1ff40*/  MOV R2, R196 ;  /* 0x000000c400027202 */ /* 0x000fe40000000f00 */
[----:B------:R-:W-:Y:S02]  /*1ff50*/  MOV R15, 0x2 ;  /* 0x00000002000f7802 */ /* 0x000fe40000000f00 */
[----:B------:R-:W-:Y:S02]  /*1ff60*/  MOV R3, 0x1ff80 ;  /* 0x0001ff8000037802 */ /* 0x000fe40000000f00 */
[----:B------:R-:W-:Y:S05]  /*1ff70*/  CALL.REL.NOINC `($__internal_38_$__cuda_sm70_shflsync_bfly_p) ;  /* 0x000094a000007944 */ /* 0x000fea0003c00000 */
[----:B------:R-:W-:Y:S01]  /*1ff80*/  FADD.FTZ R196, R196, R15 ;  /* 0x0000000fc4c47221 */ /* 0x000fe20000010000 */
[----:B------:R-:W-:-:S02]  /*1ff90*/  MOV R15, 0x1 ;  /* 0x00000001000f7802 */ /* 0x000fc40000000f00 */
[----:B------:R-:W-:Y:S02]  /*1ffa0*/  MOV R3, 0x1ffd0 ;  /* 0x0001ffd000037802 */ /* 0x000fe40000000f00 */
[----:B------:R-:W-:Y:S02]  /*1ffb0*/  MOV R2, R196 ;  /* 0x000000c400027202 */ /* 0x000fe40000000f00 */
[----:B------:R-:W-:Y:S05]  /*1ffc0*/  CALL.REL.NOINC `($__internal_38_$__cuda_sm70_shflsync_bfly_p) ;  /* 0x0000945000007944 */ /* 0x000fea0003c00000 */
[----:B------:R-:W-:Y:S01]  /*1ffd0*/  MOV R3, R15 ;  /* 0x0000000f00037202 */ /* 0x000fe20000000f00 */
[----:B------:R-:W-:Y:S05]  /*1ffe0*/  BRA `(.L_x_2488) ;  /* 0xffff891000007947 */ /* 0x000fea000383ffff */
.L_x_2403:
[----:B-1234-:R-:W-:Y:S01]  /*1fff0*/  IMAD.MOV.U32 R35, RZ, RZ, R5 ;  /* 0x000000ffff237224 */ /* 0x01efe200078e0005 */
[----:B------:R-:W-:Y:S01]  /*20000*/  MOV R34, 0x181f ;  /* 0x0000181f00227802 */ /* 0x000fe20000000f00 */
[----:B------:R-:W-:Y:S01]  /*20010*/  IMAD.MOV.U32 R2, RZ, RZ, RZ ;  /* 0x000000ffff027224 */ /* 0x000fe200078e00ff */
[----:B------:R-:W-:Y:S02]  /*20020*/  MOV R182, 0xffffffff ;  /* 0xffffffff00b67802 */ /* 0x000fe40000000f00 */
[----:B------:R-:W-:Y:S02]  /*20030*/  MOV R3, 0x20050 ;  /* 0x0002005000037802 */ /* 0x000fe40000000f00 */
[----:B------:R-:W-:Y:S05]  /*20040*/  CALL.REL.NOINC `($__internal_39_$__cuda_sm70_shflsync_idx_p) ;  /* 0x0000942000007944 */ /* 0x000fea0003c00000 */
[----:B------:R-:W-:Y:S01]  /*20050*/  MOV R4, R181 ;  /* 0x000000b500047202 */ /* 0x000fe20000000f00 */
[----:B------:R-:W-:Y:S05]  /*20060*/  BRA `(.L_x_2489) ;  /* 0xffffa19000007947 */ /* 0x000fea000383ffff */
.L_x_2404:
[----:B------:R-:W-:Y:S01]  /*20070*/  IMAD.MOV.U32 R35, RZ, RZ, R14 ;  /* 0x000000ffff237224 */ /* 0x000fe200078e000e */
[----:B------:R-:W-:Y:S01]  /*20080*/  MOV R34, 0x181f ;  /* 0x0000181f00227802 */ /* 0x000fe20000000f00 */
[----:B------:R-:W-:Y:S01]  /*20090*/  IMAD.MOV.U32 R2, RZ, RZ, RZ ;  /* 0x000000ffff027224 */ /* 0x000fe200078e00ff */
[----:B------:R-:W-:-:S02]  /*200a0*/  MOV R182, 0xffffffff ;  /* 0xffffffff00b67802 */ /* 0x000fc40000000f00 */
[----:B------:R-:W-:Y:S02]  /*200b0*/  MOV R3, 0x200d0 ;  /* 0x000200d000037802 */ /* 0x000fe40000000f00 */
[----:B-12---:R-:W-:Y:S05]  /*200c0*/  CALL.REL.NOINC `($__internal_39_$__cuda_sm70_shflsync_idx_p) ;  /* 0x000093a000007944 */ /* 0x006fea0003c00000 */
[----:B------:R-:W-:Y:S01]  /*200d0*/  MOV R0, R181 ;  /* 0x000000b500007202 */ /* 0x000fe20000000f00 */
[----:B------:R-:W-:Y:S05]  /*200e0*/  BRA `(.L_x_2490) ;  /* 0xffffa13000007947 */ /* 0x000fea000383ffff */
.L_x_2407:
[----:B------:R-:W-:Y:S01]  /*200f0*/  IMAD.MOV.U32 R35, RZ, RZ, R5 ;  /* 0x000000ffff237224 */ /* 0x000fe200078e0005 */
[----:B------:R-:W-:Y:S01]  /*20100*/  MOV R34, 0x181f ;  /* 0x0000181f00227802 */ /* 0x000fe20000000f00 */
[----:B--2---:R-:W-:Y:S01]  /*20110*/  IMAD.MOV.U32 R2, RZ, RZ, 0x1 ;  /* 0x00000001ff027424 */ /* 0x004fe200078e00ff */
[----:B------:R-:W-:Y:S02]  /*20120*/  MOV R182, 0xffffffff ;  /* 0xffffffff00b67802 */ /* 0x000fe40000000f00 */
[----:B------:R-:W-:Y:S02]  /*20130*/  MOV R3, 0x20150 ;  /* 0x0002015000037802 */ /* 0x000fe40000000f00 */
[----:B-1-34-:R-:W-:Y:S05]  /*20140*/  CALL.REL.NOINC `($__internal_39_$__cuda_sm70_shflsync_idx_p) ;  /* 0x0000932000007944 */ /* 0x01afea0003c00000 */
        /* <DEDUP_REMOVED lines=9> */
.L_x_2410:
[----:B------:R-:W-:Y:S01]  /*201e0*/  IMAD.MOV.U32 R35, RZ, RZ, R5 ;  /* 0x000000ffff237224 */ /* 0x000fe200078e0005 */
[----:B------:R-:W-:Y:S01]  /*201f0*/  MOV R34, 0x181f ;  /* 0x0000181f00227802 */ /* 0x000fe20000000f00 */
[----:B-1----:R-:W-:Y:S01]  /*20200*/  IMAD.MOV.U32 R2, RZ, RZ, 0x2 ;  /* 0x00000002ff027424 */ /* 0x002fe200078e00ff */
[----:B------:R-:W-:-:S02]  /*20210*/  MOV R182, 0xffffffff ;  /* 0xffffffff00b67802 */ /* 0x000fc40000000f00 */
[----:B------:R-:W-:Y:S02]  /*20220*/  MOV R3, 0x20240 ;  /* 0x0002024000037802 */ /* 0x000fe40000000f00 */
[----:B--234-:R-:W-:Y:S05]  /*20230*/  CALL.REL.NOINC `($__internal_39_$__cuda_sm70_shflsync_idx_p) ;  /* 0x0000923000007944 */ /* 0x01cfea0003c00000 */
[----:B------:R-:W-:Y:S01]  /*20240*/  MOV R4, R181 ;  /* 0x000000b500047202 */ /* 0x000fe20000000f00 */
[----:B------:R-:W-:Y:S05]  /*20250*/  BRA `(.L_x_2492) ;  /* 0xffffa23000007947 */ /* 0x000fea000383ffff */
.L_x_2411:
[----:B------:R-:W-:Y:S01]  /*20260*/  IMAD.MOV.U32 R35, RZ, RZ, R14 ;  /* 0x000000ffff237224 */ /* 0x000fe200078e000e */
[----:B------:R-:W-:Y:S01]  /*20270*/  MOV R34, 0x181f ;  /* 0x0000181f00227802 */ /* 0x000fe20000000f00 */
[----:B------:R-:W-:Y:S01]  /*20280*/  IMAD.MOV.U32 R2, RZ, RZ, 0x2 ;  /* 0x00000002ff027424 */ /* 0x000fe200078e00ff */
[----:B------:R-:W-:Y:S02]  /*20290*/  MOV R182, 0xffffffff ;  /* 0xffffffff00b67802 */ /* 0x000fe40000000f00 */
[----:B------:R-:W-:Y:S02]  /*202a0*/  MOV R3, 0x202c0 ;  /* 0x000202c000037802 */ /* 0x000fe40000000f00 */
[----:B-1234-:R-:W-:Y:S05]  /*202b0*/  CALL.REL.NOINC `($__internal_39_$__cuda_sm70_shflsync_idx_p) ;  /* 0x000091b000007944 */ /* 0x01efea0003c00000 */
[----:B------:R-:W-:Y:S01]  /*202c0*/  MOV R0, R181 ;  /* 0x000000b500007202 */ /* 0x000fe20000000f00 */
[----:B------:R-:W-:Y:S05]  /*202d0*/  BRA `(.L_x_2493) ;  /* 0xffffa1d000007947 */ /* 0x000fea000383ffff */
.L_x_2414:
[----:B------:R-:W-:Y:S01]  /*202e0*/  IMAD.MOV.U32 R35, RZ, RZ, R5 ;  /* 0x000000ffff237224 */ /* 0x000fe200078e0005 */
[----:B------:R-:W-:Y:S01]  /*202f0*/  MOV R34, 0x181f ;  /* 0x0000181f00227802 */ /* 0x000fe20000000f00 */
[----:B-1----:R-:W-:Y:S01]  /*20300*/  IMAD.MOV.U32 R2, RZ, RZ, 0x3 ;  /* 0x00000003ff027424 */ /* 0x002fe200078e00ff */
[----:B------:R-:W-:-:S02]  /*20310*/  MOV R182, 0xffffffff ;  /* 0xffffffff00b67802 */ /* 0x000fc40000000f00 */
[----:B------:R-:W-:Y:S02]  /*20320*/  MOV R3, 0x20340 ;  /* 0x0002034000037802 */ /* 0x000fe40000000f00 */
[----:B--234-:R-:W-:Y:S05]  /*20330*/  CALL.REL.NOINC `($__internal_39_$__cuda_sm70_shflsync_idx_p) ;  /* 0x0000913000007944 */ /* 0x01cfea0003c00000 */
        /* <DEDUP_REMOVED lines=9> */
.L_x_2416:
[----:B------:R-:W-:Y:S01]  /*203d0*/  IMAD.MOV.U32 R35, RZ, RZ, R5 ;  /* 0x000000ffff237224 */ /* 0x000fe200078e0005 */
[----:B------:R-:W-:Y:S01]  /*203e0*/  MOV R34, 0x1c1f ;  /* 0x00001c1f00227802 */ /* 0x000fe20000000f00 */
[----:B------:R-:W-:Y:S01]  /*203f0*/  IMAD.MOV.U32 R2, RZ, RZ, RZ ;  /* 0x000000ffff027224 */ /* 0x000fe200078e00ff */
[----:B------:R-:W-:Y:S02]  /*20400*/  MOV R182, 0xffffffff ;  /* 0xffffffff00b67802 */ /* 0x000fe40000000f00 */
[----:B------:R-:W-:-:S02]  /*20410*/  MOV R3, 0x20430 ;  /* 0x0002043000037802 */ /* 0x000fc40000000f00 */
[----:B------:R-:W-:Y:S05]  /*20420*/  CALL.REL.NOINC `($__internal_39_$__cuda_sm70_shflsync_idx_p) ;  /* 0x0000904000007944 */ /* 0x000fea0003c00000 */
[----:B------:R-:W-:Y:S01]  /*20430*/  MOV R4, R181 ;  /* 0x000000b500047202 */ /* 0x000fe20000000f00 */
[----:B------:R-:W-:Y:S05]  /*20440*/  BRA `(.L_x_2495) ;  /* 0xffffa4d000007947 */ /* 0x000fea000383ffff */
.L_x_2417:
        /* <DEDUP_REMOVED lines=8> */
.L_x_2420:
[----:B------:R-:W-:Y:S01]  /*204d0*/  IMAD.MOV.U32 R35, RZ, RZ, R5 ;  /* 0x000000ffff237224 */ /* 0x000fe200078e0005 */
[----:B------:R-:W-:Y:S01]  /*204e0*/  MOV R34, 0x1c1f ;  /* 0x00001c1f00227802 */ /* 0x000fe20000000f00 */
[----:B-1----:R-:W-:Y:S01]  /*204f0*/  IMAD.MOV.U32 R2, RZ, RZ, 0x1 ;  /* 0x00000001ff027424 */ /* 0x002fe200078e00ff */
[----:B------:R-:W-:Y:S02]  /*20500*/  MOV R182, 0xffffffff ;  /* 0xffffffff00b67802 */ /* 0x000fe40000000f00 */
[----:B------:R-:W-:Y:S02]  /*20510*/  MOV R3, 0x20530 ;  /* 0x0002053000037802 */ /* 0x000fe40000000f00 */
[----:B--234-:R-:W-:Y:S05]  /*20520*/  CALL.REL.NOINC `($__internal_39_$__cuda_sm70_shflsync_idx_p) ;  /* 0x00008f4000007944 */ /* 0x01cfea0003c00000 */
        /* <DEDUP_REMOVED lines=9> */
.L_x_2424:
[----:B------:R-:W-:Y:S01]  /*205c0*/  IMAD.MOV.U32 R35, RZ, RZ, R5 ;  /* 0x000000ffff237224 */ /* 0x000fe200078e0005 */
[----:B------:R-:W-:Y:S01]  /*205d0*/  MOV R34, 0x181f ;  /* 0x0000181f00227802 */ /* 0x000fe20000000f00 */
[----:B------:R-:W-:Y:S01]  /*205e0*/  IMAD.MOV.U32 R2, RZ, RZ, RZ ;  /* 0x000000ffff027224 */ /* 0x000fe200078e00ff */
[----:B------:R-:W-:-:S02]  /*205f0*/  MOV R182, 0xffffffff ;  /* 0xffffffff00b67802 */ /* 0x000fc40000000f00 */
[----:B------:R-:W-:Y:S02]  /*20600*/  MOV R3, 0x20620 ;  /* 0x0002062000037802 */ /* 0x000fe40000000f00 */
[----:B--23--:R-:W-:Y:S05]  /*20610*/  CALL.REL.NOINC `($__internal_39_$__cuda_sm70_shflsync_idx_p) ;  /* 0x00008e5000007944 */ /* 0x00cfea0003c00000 */
[----:B------:R-:W-:Y:S01]  /*20620*/  MOV R4, R181 ;  /* 0x000000b500047202 */ /* 0x000fe20000000f00 */
[----:B------:R-:W-:Y:S05]  /*20630*/  BRA `(.L_x_2498) ;  /* 0xffffbe3000007947 */ /* 0x000fea000383ffff */
.L_x_2425:
[----:B------:R-:W-:Y:S01]  /*20640*/  IMAD.MOV.U32 R35, RZ, RZ, R14 ;  /* 0x000000ffff237224 */ /* 0x000fe200078e000e */
[----:B------:R-:W-:Y:S01]  /*20650*/  MOV R34, 0x181f ;  /* 0x0000181f00227802 */ /* 0x000fe20000000f00 */
[----:B------:R-:W-:Y:S01]  /*20660*/  IMAD.MOV.U32 R2, RZ, RZ, RZ ;  /* 0x000000ffff027224 */ /* 0x000fe200078e00ff */
[----:B------:R-:W-:Y:S02]  /*20670*/  MOV R182, 0xffffffff ;  /* 0xffffffff00b67802 */ /* 0x000fe40000000f00 */
[----:B------:R-:W-:Y:S02]  /*20680*/  MOV R3, 0x206a0 ;  /* 0x000206a000037802 */ /* 0x000fe40000000f00 */
[----:B-1234-:R-:W-:Y:S05]  /*20690*/  CALL.REL.NOINC `($__internal_39_$__cuda_sm70_shflsync_idx_p) ;  /* 0x00008dd000007944 */ /* 0x01efea0003c00000 */
[----:B------:R-:W-:Y:S01]  /*206a0*/  MOV R0, R181 ;  /* 0x000000b500007202 */ /* 0x000fe20000000f00 */
[----:B------:R-:W-:Y:S05]  /*206b0*/  BRA `(.L_x_2499) ;  /* 0xffffbdd000007947 */ /* 0x000fea000383ffff */
.L_x_2428:
[----:B------:R-:W-:Y:S01]  /*206c0*/  IMAD.MOV.U32 R35, RZ, RZ, R5 ;  /* 0x000000ffff237224 */ /* 0x000fe200078e0005 */
[----:B------:R-:W-:Y:S01]  /*206d0*/  MOV R34, 0x181f ;  /* 0x0000181f00227802 */ /* 0x000fe20000000f00 */
[----:B--2---:R-:W-:Y:S01]  /*206e0*/  IMAD.MOV.U32 R2, RZ, RZ, 0x1 ;  /* 0x00000001ff027424 */ /* 0x004fe200078e00ff */
[----:B------:R-:W-:-:S02]  /*206f0*/  MOV R182, 0xffffffff ;  /* 0xffffffff00b67802 */ /* 0x000fc40000000f00 */
[----:B------:R-:W-:Y:S02]  /*20700*/  MOV R3, 0x20720 ;  /* 0x0002072000037802 */ /* 0x000fe40000000f00 */
[----:B-1-34-:R-:W-:Y:S05]  /*20710*/  CALL.REL.NOINC `($__internal_39_$__cuda_sm70_shflsync_idx_p) ;  /* 0x00008d5000007944 */ /* 0x01afea0003c00000 */
        /* <DEDUP_REMOVED lines=9> */
.L_x_2431:
[----:B------:R-:W-:Y:S01]  /*207b0*/  IMAD.MOV.U32 R35, RZ, RZ, R5 ;  /* 0x000000ffff237224 */ /* 0x000fe200078e0005 */
[----:B------:R-:W-:Y:S01]  /*207c0*/  MOV R34, 0x181f ;  /* 0x0000181f00227802 */ /* 0x000fe20000000f00 */
[----:B-1----:R-:W-:Y:S01]  /*207d0*/  IMAD.MOV.U32 R2, RZ, RZ, 0x2 ;  /* 0x00000002ff027424 */ /* 0x002fe200078e00ff */
[----:B------:R-:W-:Y:S02]  /*207e0*/  MOV R182, 0xffffffff ;  /* 0xffffffff00b67802 */ /* 0x000fe40000000f00 */
[----:B------:R-:W-:-:S02]  /*207f0*/  MOV R3, 0x20810 ;  /* 0x0002081000037802 */ /* 0x000fc40000000f00 */
[----:B--234-:R-:W-:Y:S05]  /*20800*/  CALL.REL.NOINC `($__internal_39_$__cuda_sm70_shflsync_idx_p) ;  /* 0x00008c6000007944 */ /* 0x01cfea0003c00000 */
[----:B------:R-:W-:Y:S01]  /*20810*/  MOV R4, R181 ;  /* 0x000000b500047202 */ /* 0x000fe20000000f00 */
[----:B------:R-:W-:Y:S05]  /*20820*/  BRA `(.L_x_2501) ;  /* 0xffffbed000007947 */ /* 0x000fea000383ffff */
.L_x_2432:
[----:B------:R-:W-:Y:S01]  /*20830*/  IMAD.MOV.U32 R35, RZ, RZ, R14 ;  /* 0x000000ffff237224 */ /* 0x000fe200078e000e */
[----:B------:R-:W-:Y:S01]  /*20840*/  MOV R34, 0x181f ;  /* 0x0000181f00227802 */ /* 0x000fe20000000f00 */
[----:B------:R-:W-:Y:S01]  /*20850*/  IMAD.MOV.U32 R2, RZ, RZ, 0x2 ;  /* 0x00000002ff027424 */ /* 0x000fe200078e00ff */
[----:B------:R-:W-:-:S02]  /*20860*/  MOV R182, 0xffffffff ;  /* 0xffffffff00b67802 */ /* 0x000fc40000000f00 */
[----:B------:R-:W-:Y:S02]  /*20870*/  MOV R3, 0x20890 ;  /* 0x0002089000037802 */ /* 0x000fe40000000f00 */
[----:B-1234-:R-:W-:Y:S05]  /*20880*/  CALL.REL.NOINC `($__internal_39_$__cuda_sm70_shflsync_idx_p) ;  /* 0x00008be000007944 */ /* 0x01efea0003c00000 */
[----:B------:R-:W-:Y:S01]  /*20890*/  MOV R0, R181 ;  /* 0x000000b500007202 */ /* 0x000fe20000000f00 */
[----:B------:R-:W-:Y:S05]  /*208a0*/  BRA `(.L_x_2502) ;  /* 0xffffbe7000007947 */ /* 0x000fea000383ffff */
.L_x_2435:
        /* <DEDUP_REMOVED lines=15> */
.L_x_2437:
        /* <DEDUP_REMOVED lines=8> */
.L_x_2438:
[----:B------:R-:W-:Y:S01]  /*20a20*/  IMAD.MOV.U32 R35, RZ, RZ, R29 ;  /* 0x000000ffff237224 */ /* 0x000fe200078e001d */
[----:B------:R-:W-:Y:S01]  /*20a30*/  MOV R34, 0x1f ;  /* 0x0000001f00227802 */ /* 0x000fe20000000f00 */
[----:B------:R-:W-:Y:S01]  /*20a40*/  IMAD.MOV.U32 R2, RZ, RZ, 0x1 ;  /* 0x00000001ff027424 */ /* 0x000fe200078e00ff */
[----:B------:R-:W-:Y:S02]  /*20a50*/  MOV R182, 0xffffffff ;  /* 0xffffffff00b67802 */ /* 0x000fe40000000f00 */
[----:B------:R-:W-:Y:S02]  /*20a60*/  MOV R3, 0x20a80 ;  /* 0x00020a8000037802 */ /* 0x000fe40000000f00 */
[----:B-12---:R-:W-:Y:S05]  /*20a70*/  CALL.REL.NOINC `($__internal_39_$__cuda_sm70_shflsync_idx_p) ;  /* 0x000089f000007944 */ /* 0x006fea0003c00000 */
[----:B------:R-:W-:Y:S01]  /*20a80*/  MOV R8, R181 ;  /* 0x000000b500087202 */ /* 0x000fe20000000f00 */
[----:B------:R-:W-:Y:S05]  /*20a90*/  BRA `(.L_x_2505) ;  /* 0xffffbfd000007947 */ /* 0x000fea000383ffff */
.L_x_2439:
[----:B------:R-:W-:Y:S02]  /*20aa0*/  MOV R3, 0x1 ;  /* 0x0000000100037802 */ /* 0x000fe40000000f00 */
[----:B------:R-:W-:Y:S02]  /*20ab0*/  MOV R2, 0x20ad0 ;  /* 0x00020ad000027802 */ /* 0x000fe40000000f00 */
[----:B-1234-:R-:W-:Y:S05]  /*20ac0*/  CALL.REL.NOINC `($__internal_40_$__cuda_sm70_shflsync_up_p) ;  /* 0x000089f000007944 */ /* 0x01efea0003c00000 */
[----:B------:R-:W-:Y:S05]  /*20ad0*/  BRA `(.L_x_2506) ;  /* 0xffffc0b000007947 */ /* 0x000fea000383ffff */
.L_x_2440:
[----:B------:R-:W-:Y:S02]  /*20ae0*/  MOV R3, 0x2 ;  /* 0x0000000200037802 */ /* 0x000fe40000000f00 */
[----:B------:R-:W-:-:S02]  /*20af0*/  MOV R2, 0x20b10 ;  /* 0x00020b1000027802 */ /* 0x000fc40000000f00 */
[----:B--2-4-:R-:W-:Y:S05]  /*20b00*/  CALL.REL.NOINC `($__internal_40_$__cuda_sm70_shflsync_up_p) ;  /* 0x000089b000007944 */ /* 0x014fea0003c00000 */
        /* <DEDUP_REMOVED lines=25> */
.L_x_2444:
[----:B------:R-:W-:Y:S02]  /*20ca0*/  MOV R3, 0x1 ;  /* 0x0000000100037802 */ /* 0x000fe40000000f00 */
[----:B------:R-:W-:Y:S02]  /*20cb0*/  MOV R2, 0x20cd0 ;  /* 0x00020cd000027802 */ /* 0x000fe40000000f00 */
[----:B------:R-:W-:Y:S05]  /*20cc0*/  CALL.REL.NOINC `($__internal_40_$__cuda_sm70_shflsync_up_p) ;  /* 0x000087f000007944 */ /* 0x000fea0003c00000 */
[----:B------:R-:W-:Y:S01]  /*20cd0*/  MOV R2, R4 ;  /* 0x0000000400027202 */ /* 0x000fe20000000f00 */
[----:B------:R-:W-:Y:S05]  /*20ce0*/  BRA `(.L_x_2508) ;  /* 0xffffc0f000007947 */ /* 0x000fea000383ffff */
.L_x_2445:
        /* <DEDUP_REMOVED lines=28> */
.L_x_2447:
[----:B------:R-:W-:Y:S02]  /*20eb0*/  SEL R0, RZ, 0x1, P0 ;  /* 0x00000001ff007807 */ /* 0x000fe40000000000 */
[----:B------:R-:W-:Y:S02]  /*20ec0*/  MOV R2, 0x20ee0 ;  /* 0x00020ee000027802 */ /* 0x000fe40000000f00 */
[----:B-1----:R-:W-:Y:S05]  /*20ed0*/  CALL.REL.NOINC `($__internal_41_$__cuda_sm70_votesync_ballot) ;  /* 0x0000864000007944 */ /* 0x002fea0003c00000 */
[----:B------:R-:W-:Y:S01]  /*20ee0*/  MOV R12, R0 ;  /* 0x00000000000c7202 */ /* 0x000fe20000000f00 */
[----:B------:R-:W-:Y:S05]  /*20ef0*/  BRA `(.L_x_2510) ;  /* 0xffffc07000007947 */ /* 0x000fea000383ffff */
.L_x_2448:
[----:B------:R-:W-:Y:S01]  /*20f00*/  IMAD.MOV.U32 R35, RZ, RZ, R6 ;  /* 0x000000ffff237224 */ /* 0x000fe200078e0006 */
[----:B------:R-:W-:Y:S01]  /*20f10*/  MOV R34, 0x1f ;  /* 0x0000001f00227802 */ /* 0x000fe20000000f00 */
[----:B------:R-:W-:Y:S01]  /*20f20*/  IMAD.MOV.U32 R2, RZ, RZ, R0 ;  /* 0x000000ffff027224 */ /* 0x000fe200078e0000 */
[----:B------:R-:W-:Y:S02]  /*20f30*/  MOV R182, 0xffffffff ;  /* 0xffffffff00b67802 */ /* 0x000fe40000000f00 */
[----:B------:R-:W-:Y:S02]  /*20f40*/  MOV R3, 0x20f60 ;  /* 0x00020f6000037802 */ /* 0x000fe40000000f00 */
[----:B-1----:R-:W-:Y:S05]  /*20f50*/  CALL.REL.NOINC `($__internal_39_$__cuda_sm70_shflsync_idx_p) ;  /* 0x0000851000007944 */ /* 0x002fea0003c00000 */
[----:B------:R-:W-:Y:S01]  /*20f60*/  IMAD.MOV.U32 R8, RZ, RZ, R181 ;  /* 0x000000ffff087224 */ /* 0x000fe200078e00b5 */
[----:B------:R-:W-:Y:S01]  /*20f70*/  MOV R35, R7 ;  /* 0x0000000700237202 */ /* 0x000fe20000000f00 */
[----:B------:R-:W-:Y:S01]  /*20f80*/  IMAD.MOV.U32 R2, RZ, RZ, R0 ;  /* 0x000000ffff027224 */ /* 0x000fe200078e0000 */
[----:B------:R-:W-:Y:S01]  /*20f90*/  MOV R34, 0x1f ;  /* 0x0000001f00227802 */ /* 0x000fe20000000f00 */
[----:B------:R-:W-:Y:S01]  /*20fa0*/  IMAD.MOV.U32 R182, RZ, RZ, -0x1 ;  /* 0xffffffffffb67424 */ /* 0x000fe200078e00ff */
[----:B------:R-:W-:-:S02]  /*20fb0*/  MOV R3, 0x20fd0 ;  /* 0x00020fd000037802 */ /* 0x000fc40000000f00 */
[----:B------:R-:W-:Y:S05]  /*20fc0*/  CALL.REL.NOINC `($__internal_39_$__cuda_sm70_shflsync_idx_p) ;  /* 0x000084a000007944 */ /* 0x000fea0003c00000 */
[----:B------:R-:W-:Y:S01]  /*20fd0*/  MOV R7, R181 ;  /* 0x000000b500077202 */ /* 0x000fe20000000f00 */
[----:B------:R-:W-:Y:S05]  /*20fe0*/  BRA `(.L_x_2511) ;  /* 0xffffbfd000007947 */ /* 0x000fea000383ffff */
.L_x_2451:
[----:B------:R-:W-:Y:S01]  /*20ff0*/  IMAD.MOV.U32 R35, RZ, RZ, R4 ;  /* 0x000000ffff237224 */ /* 0x000fe200078e0004 */
[----:B------:R-:W-:Y:S01]  /*21000*/  MOV R34, 0x1f ;  /* 0x0000001f00227802 */ /* 0x000fe20000000f00 */
[----:B------:R-:W-:Y:S01]  /*21010*/  IMAD.MOV.U32 R2, RZ, RZ, R0 ;  /* 0x000000ffff027224 */ /* 0x000fe200078e0000 */
[----:B------:R-:W-:-:S02]  /*21020*/  MOV R182, 0xffffffff ;  /* 0xffffffff00b67802 */ /* 0x000fc40000000f00 */
[----:B------:R-:W-:Y:S02]  /*21030*/  MOV R3, 0x21050 ;  /* 0x0002105000037802 */ /* 0x000fe40000000f00 */
[----:B-1-34-:R-:W-:Y:S05]  /*21040*/  CALL.REL.NOINC `($__internal_39_$__cuda_sm70_shflsync_idx_p) ;  /* 0x0000842000007944 */ /* 0x01afea0003c00000 */
[----:B------:R-:W-:Y:S01]  /*21050*/  MOV R13, R181 ;  /* 0x000000b5000d7202 */ /* 0x000fe20000000f00 */
[----:B------:R-:W-:Y:S05]  /*21060*/  BRA `(.L_x_2450) ;  /* 0xffffbfb000007947 */ /* 0x000fea000383ffff */
        .type           $_ZN7cutlass13device_kernelIN5flash19enable_sm80_to_sm89INS1_16FlashAttnFwdSm80INS1_25CollectiveMainloopFwdSm80ILi8ELi2ELb0EN4cute5tupleIJNS5_1CILi128EEENS7_ILi64EEENS7_ILi192EEEEEELi192ENS_10bfloat16_tEfNS_4arch4Sm80ELb0ELb1ELb1ELb1ELb1ELb1ELb1ELb1EEENS1_21CollectiveEpilogueFwdINS6_IJS8_SA_S9_EEENS6_IJNS7_ILi1EEESI_SI_EEESC_SE_Li256ELb1ELb1ELb1ELb0EEENS1_36VarlenDynamicPersistentTileSchedulerILi128ELi64ELi256ELi256ELb1ELb1ELb0ELb1ELb0ELb1EEEEEEEEEvNT_6ParamsE$_ZZN5flash25CollectiveMainloopFwdSm80ILi8ELi2ELb0EN4cute5tupleIJNS1_1CILi128EEENS3_ILi64EEENS3_ILi192EEEEEELi192EN7cutlass10bfloat16_tEfNS8_4arch4Sm80ELb0ELb1ELb1ELb1ELb1ELb1ELb1ELb1EE3mmaINS_16FlashAttnFwdSm80ISC_NS_21CollectiveEpilogueFwdINS2_IJS4_S6_S5_EEENS2_IJNS3_ILi1EEESH_SH_EEES9_SB_Li256ELb1ELb1ELb1ELb0EEENS_36VarlenDynamicPersistentTileSchedulerILi128ELi64ELi256ELi256ELb1ELb1ELb0ELb1ELb0ELb1EEEE13SharedStorageENS1_6TensorINS1_11ArrayEngineIfLm96EEENS1_6LayoutINS2_IJNS2_IJNS3_ILi2EEESS_EEESH_NS3_ILi24EEEEEENS2_IJNS2_IJSH_SS_EEENS3_ILi0EEENS3_ILi4EEEEEEEEEENS_7SoftmaxILi2ELi0EEEEEbRKNSC_6ParamsERT0_RT1_iRKNS_16SeqlenInfoQKNewKILb1ELb1EEENS2_IJiiiiEEERT_ENKUlvE_clEv,@function
        .size           $_ZN7cutlass13device_kernelIN5flash19enable_sm80_to_sm89INS1_16FlashAttnFwdSm80INS1_25CollectiveMainloopFwdSm80ILi8ELi2ELb0EN4cute5tupleIJNS5_1CILi128EEENS7_ILi64EEENS7_ILi192EEEEEELi192ENS_10bfloat16_tEfNS_4arch4Sm80ELb0ELb1ELb1ELb1ELb1ELb1ELb1ELb1EEENS1_21CollectiveEpilogueFwdINS6_IJS8_SA_S9_EEENS6_IJNS7_ILi1EEESI_SI_EEESC_SE_Li256ELb1ELb1ELb1ELb0EEENS1_36VarlenDynamicPersistentTileSchedulerILi128ELi64ELi256ELi256ELb1ELb1ELb0ELb1ELb0ELb1EEEEEEEEEvNT_6ParamsE$_ZZN5flash25CollectiveMainloopFwdSm80ILi8ELi2ELb0EN4cute5tupleIJNS1_1CILi128EEENS3_ILi64EEENS3_ILi192EEEEEELi192EN7cutlass10bfloat16_tEfNS8_4arch4Sm80ELb0ELb1ELb1ELb1ELb1ELb1ELb1ELb1EE3mmaINS_16FlashAttnFwdSm80ISC_NS_21CollectiveEpilogueFwdINS2_IJS4_S6_S5_EEENS2_IJNS3_ILi1EEESH_SH_EEES9_SB_Li256ELb1ELb1ELb1ELb0EEENS_36VarlenDynamicPersistentTileSchedulerILi128ELi64ELi256ELi256ELb1ELb1ELb0ELb1ELb0ELb1EEEE13SharedStorageENS1_6TensorINS1_11ArrayEngineIfLm96EEENS1_6LayoutINS2_IJNS2_IJNS3_ILi2EEESS_EEESH_NS3_ILi24EEEEEENS2_IJNS2_IJSH_SS_EEENS3_ILi0EEENS3_ILi4EEEEEEEEEENS_7SoftmaxILi2ELi0EEEEEbRKNSC_6ParamsERT0_RT1_iRKNS_16SeqlenInfoQKNewKILb1ELb1EEENS2_IJiiiiEEERT_ENKUlvE_clEv,($__internal_38_$__cuda_sm70_shflsync_bfly_p - $_ZN7cutlass13device_kernelIN5flash19enable_sm80_to_sm89INS1_16FlashAttnFwdSm80INS1_25CollectiveMainloopFwdSm80ILi8ELi2ELb0EN4cute5tupleIJNS5_1CILi128EEENS7_ILi64EEENS7_ILi192EEEEEELi192ENS_10bfloat16_tEfNS_4arch4Sm80ELb0ELb1ELb1ELb1ELb1ELb1ELb1ELb1EEENS1_21CollectiveEpilogueFwdINS6_IJS8_SA_S9_EEENS6_IJNS7_ILi1EEESI_SI_EEESC_SE_Li256ELb1ELb1ELb1ELb0EEENS1_36VarlenDynamicPersistentTileSchedulerILi128ELi64ELi256ELi256ELb1ELb1ELb0ELb1ELb0ELb1EEEEEEEEEvNT_6ParamsE$_ZZN5flash25CollectiveMainloopFwdSm80ILi8ELi2ELb0EN4cute5tupleIJNS1_1CILi128EEENS3_ILi64EEENS3_ILi192EEEEEELi192EN7cutlass10bfloat16_tEfNS8_4arch4Sm80ELb0ELb1ELb1ELb1ELb1ELb1ELb1ELb1EE3mmaINS_16FlashAttnFwdSm80ISC_NS_21CollectiveEpilogueFwdINS2_IJS4_S6_S5_EEENS2_IJNS3_ILi1EEESH_SH_EEES9_SB_Li256ELb1ELb1ELb1ELb0EEENS_36VarlenDynamicPersistentTileSchedulerILi128ELi64ELi256ELi256ELb1ELb1ELb0ELb1ELb0ELb1EEEE13SharedStorageENS1_6TensorINS1_11ArrayEngineIfLm96EEENS1_6LayoutINS2_IJNS2_IJNS3_ILi2EEESS_EEESH_NS3_ILi24EEEEEENS2_IJNS2_IJSH_SS_EEENS3_ILi0EEENS3_ILi4EEEEEEEEEENS_7SoftmaxILi2ELi0EEEEEbRKNSC_6ParamsERT0_RT1_iRKNS_16SeqlenInfoQKNewKILb1ELb1EEENS2_IJiiiiEEERT_ENKUlvE_clEv)
$_ZN7cutlass13device_kernelIN5flash19enable_sm80_to_sm89INS1_16FlashAttnFwdSm80INS1_25CollectiveMainloopFwdSm80ILi8ELi2ELb0EN4cute5tupleIJNS5_1CILi128EEENS7_ILi64EEENS7_ILi192EEEEEELi192ENS_10bfloat16_tEfNS_4arch4Sm80ELb0ELb1ELb1ELb1ELb1ELb1ELb1ELb1EEENS1_21CollectiveEpilogueFwdINS6_IJS8_SA_S9_EEENS6_IJNS7_ILi1EEESI_SI_EEESC_SE_Li256ELb1ELb1ELb1ELb0EEENS1_36VarlenDynamicPersistentTileSchedulerILi128ELi64ELi256ELi256ELb1ELb1ELb0ELb1ELb0ELb1EEEEEEEEEvNT_6ParamsE$_ZZN5flash25CollectiveMainloopFwdSm80ILi8ELi2ELb0EN4cute5tupleIJNS1_1CILi128EEENS3_ILi64EEENS3_ILi192EEEEEELi192EN7cutlass10bfloat16_tEfNS8_4arch4Sm80ELb0ELb1ELb1ELb1ELb1ELb1ELb1ELb1EE3mmaINS_16FlashAttnFwdSm80ISC_NS_21CollectiveEpilogueFwdINS2_IJS4_S6_S5_EEENS2_IJNS3_ILi1EEESH_SH_EEES9_SB_Li256ELb1ELb1ELb1ELb0EEENS_36VarlenDynamicPersistentTileSchedulerILi128ELi64ELi256ELi256ELb1ELb1ELb0ELb1ELb0ELb1EEEE13SharedStorageENS1_6TensorINS1_11ArrayEngineIfLm96EEENS1_6LayoutINS2_IJNS2_IJNS3_ILi2EEESS_EEESH_NS3_ILi24EEEEEENS2_IJNS2_IJSH_SS_EEENS3_ILi0EEENS3_ILi4EEEEEEEEEENS_7SoftmaxILi2ELi0EEEEEbRKNSC_6ParamsERT0_RT1_iRKNS_16SeqlenInfoQKNewKILb1ELb1EEENS2_IJiiiiEEERT_ENKUlvE_clEv:
        /* <DEDUP_REMOVED lines=9> */
[----:B------:R-:W-:Y:S05]  /*21100*/  RET.REL.NODEC R2 `(_ZN7cutlass13device_kernelIN5flash19enable_sm80_to_sm89INS1_16FlashAttnFwdSm80INS1_25CollectiveMainloopFwdSm80ILi8ELi2ELb0EN4cute5tupleIJNS5_1CILi128EEENS7_ILi64EEENS7_ILi192EEEEEELi192ENS_10bfloat16_tEfNS_4arch4Sm80ELb0ELb1ELb1ELb1ELb1ELb1ELb1ELb1EEENS1_21CollectiveEpilogueFwdINS6_IJS8_SA_S9_EEENS6_IJNS7_ILi1EEESI_SI_EEESC_SE_Li256ELb1ELb1ELb1ELb0EEENS1_36VarlenDynamicPersistentTileSchedulerILi128ELi64ELi256ELi256ELb1ELb1ELb0ELb1ELb0ELb1EEEEEEEEEvNT_6ParamsE) ;  /* 0xfffdeef002007950 */ /* 0x000fea0003c3ffff */
.L_x_2512:
[----:B------:R-:W2:Y:S04]  /*21110*/  LDL.64 R6, [R28+0x8] ;  /* 0x000008001c067983 */ /* 0x000ea80000100a00 */
[----:B------:R-:W3:Y:S04]  /*21120*/  LDL.64 R2, [R28+0x18] ;  /* 0x000018001c027983 */ /* 0x000ee80000100a00 */
[----:B------:R-:W4:Y:S01]  /*21130*/  LDL.64 R12, [R28+0x20] ;  /* 0x000020001c0c7983 */ /* 0x000f220000100a00 */
[----:B------:R-:W-:-:S03]  /*21140*/  ULDC.64 UR4, c[0x0][0x118] ;  /* 0x0000460000047ab9 */ /* 0x000fc60000000a00 */
[----:B------:R-:W4:Y:S04]  /*21150*/  LDL.64 R14, [R28+0x10] ;  /* 0x000010001c0e7983 */ /* 0x000f280000100a00 */
[----:B------:R-:W4:Y:S04]  /*21160*/  LD.E.64 R8, [R4.64+0x120] ;  /* 0x0001200404087980 */ /* 0x000f28000c101b00 */
[----:B------:R-:W4:Y:S04]  /*21170*/  LD.E.U8 R25, [R4.64+0x138] ;  /* 0x0001380404197980 */ /* 0x000f28000c101100 */
[----:B------:R1:W5:Y:S04]  /*21180*/  LD.E R24, [R4.64+0x164] ;  /* 0x0001640404187980 */ /* 0x000368000c101900 */
[----:B------:R1:W5:Y:S04]  /*21190*/  LD.E.64 R18, [R4.64+0x110] ;  /* 0x0001100404127980 */ /* 0x000368000c101b00 */
[----:B------:R1:W5:Y:S04]  /*211a0*/  LD.E.64 R16, [R4.64+0x128] ;  /* 0x0001280404107980 */ /* 0x000368000c101b00 */
[----:B--2---:R4:W2:Y:S04]  /*211b0*/  LD.E R56, [R6.64] ;  /* 0x0000000406387980 */ /* 0x0048a8000c101900 */
[----:B---3--:R-:W3:Y:S04]  /*211c0*/  LD.E R0, [R2.64+0x20] ;  /* 0x0000200402007980 */ /* 0x008ee8000c101900 */
[----:B----4-:R3:W4:Y:S04]  /*211d0*/  LD.E R13, [R12.64] ;  /* 0x000000040c0d7980 */ /* 0x010728000c101900 */
[----:B------:R1:W5:Y:S04]  /*211e0*/  LD.E R26, [R14.64] ;  /* 0x000000040e1a7980 */ /* 0x000368000c101900 */
[----:B------:R-:W4:Y:S01]  /*211f0*/  LD.E.64 R6, [R4.64+0x130] ;  /* 0x0001300404067980 */ /* 0x000f22000c101b00 */
[----:B------:R-:W-:-:S02]  /*21200*/  ISETP.NE.AND P0, PT, R25, RZ, PT ;  /* 0x000000ff1900720c */ /* 0x000fc40003f05270 */
[----:B--2---:R-:W-:Y:S02]  /*21210*/  SHF.R.S32.HI R102, RZ, 0x1f, R56 ;  /* 0x0000001fff667819 */ /* 0x004fe40000011438 */
[----:B---3--:R-:W-:Y:S01]  /*21220*/  SHF.R.S32.HI R12, RZ, 0x1f, R0 ;  /* 0x0000001fff0c7819 */ /* 0x008fe20000011400 */
[----:B-1----:R-:W-:Y:S01]  /*21230*/  IMAD R14, R9, R0, RZ ;  /* 0x00000000090e7224 */ /* 0x002fe200078e02ff */
[----:B------:R-:W-:-:S03]  /*21240*/  LEA.HI R2, R102, R56, RZ, 0x2 ;  /* 0x0000003866027211 */ /* 0x000fc600078f10ff */
[C---:B------:R-:W-:Y:S01]  /*21250*/  IMAD R14, R8.reuse, R12, R14 ;  /* 0x0000000c080e7224 */ /* 0x040fe200078e020e */
[----:B------:R-:W-:Y:S01]  /*21260*/  SHF.R.S32.HI R76, RZ, 0x2, R2 ;  /* 0x00000002ff4c7819 */ /* 0x000fe20000011402 */
[----:B------:R-:W-:-:S04]  /*21270*/  IMAD.WIDE.U32 R22, R8, R0, RZ ;  /* 0x0000000008167225 */ /* 0x000fc800078e00ff */
[----:B----4-:R-:W-:Y:S02]  /*21280*/  IMAD R29, R13, 0x80, R76 ;  /* 0x000000800d1d7824 */ /* 0x010fe400078e024c */
[----:B------:R-:W-:-:S04]  /*21290*/  IMAD R3, R7, R0, RZ ;  /* 0x0000000007037224 */ /* 0x000fc800078e02ff */
[----:B------:R-:W-:Y:S01]  /*212a0*/  IMAD R12, R6, R12, R3 ;  /* 0x0000000c060c7224 */ /* 0x000fe200078e0203 */
[----:B------:R-:W-:Y:S01]  /*212b0*/  LOP3.LUT R3, R2, 0xfffffffc, RZ, 0xc0, !PT ;  /* 0xfffffffc02037812 */ /* 0x000fe200078ec0ff */
[----:B------:R-:W-:-:S04]  /*212c0*/  IMAD.WIDE.U32 R20, R6, R0, RZ ;  /* 0x0000000006147225 */ /* 0x000fc800078e00ff */
[----:B------:R-:W-:Y:S01]  /*212d0*/  IMAD.IADD R31, R56, 0x1, -R3 ;  /* 0x00000001381f7824 */ /* 0x000fe200078e0a03 */
[----:B------:R-:W-:Y:S01]  /*212e0*/  IADD3 R15, R23, R14, RZ ;  /* 0x0000000e170f7210 */ /* 0x000fe20007ffe0ff */
[----:B------:R-:W-:-:S03]  /*212f0*/  IMAD.IADD R13, R21, 0x1, R12 ;  /* 0x00000001150d7824 */ /* 0x000fc600078e020c */
[C---:B------:R-:W-:Y:S02]  /*21300*/  SHF.L.U32 R57, R31.reuse, 0x3, RZ ;  /* 0x000000031f397819 */ /* 0x040fe400000006ff */
[----:B------:R-:W-:Y:S01]  /*21310*/  LEA R2, R31, R29, 0x6 ;  /* 0x0000001d1f027211 */ /* 0x000fe200078e30ff */
[----:B------:R-:W-:Y:S05]  /*21320*/  @!P0 BRA `(.L_x_2513) ;  /* 0x00003c2000008947 */ /* 0x000fea0003800000 */
[----:B-----5:R-:W-:Y:S01]  /*21330*/  ISETP.NE.AND P0, PT, R24, 0x1, PT ;  /* 0x000000011800780c */ /* 0x020fe20003f05270 */
[----:B------:R-:W-:Y:S01]  /*21340*/  BSSY B0, `(.L_x_2514) ;  /* 0x0000008000007945 */ /* 0x000fe20003800000 */
[----:B------:R-:W-:-:S11]  /*21350*/  SHF.L.U32 R0, R31, 0x2, RZ ;  /* 0x000000021f007819 */ /* 0x000fd600000006ff */
[----:B------:R-:W-:Y:S05]  /*21360*/  @!P0 BRA `(.L_x_2515) ;  /* 0x0000005000008947 */ /* 0x000fea0003800000 */
[----:B------:R-:W-:Y:S02]  /*21370*/  ULDC.64 UR4, c[0x0][0x118] ;  /* 0x0000460000047ab9 */ /* 0x000fe40000000a00 */
[----:B------:R1:W2:Y:S04]  /*21380*/  LD.E R3, [R4.64+0x168] ;  /* 0x0001680404037980 */ /* 0x0002a8000c101900 */
[----:B-1----:R-:W3:Y:S01]  /*21390*/  LD.E R4, [R4.64+0x16c] ;  /* 0x00016c0404047980 */ /* 0x002ee2000c101900 */
[----:B--2---:R-:W-:-:S05]  /*213a0*/  IMAD.HI.U32 R2, R2, R3, RZ ;  /* 0x0000000302027227 */ /* 0x004fca00078e00ff */
[----:B---3--:R-:W-:Y:S02]  /*213b0*/  SHF.R.U32.HI R2, RZ, R4, R2 ;  /* 0x00000004ff027219 */ /* 0x008fe40000011602 */
.L_x_2515:
[----:B------:R-:W-:Y:S05]  /*213c0*/  BSYNC B0 ;  /* 0x0000000000007941 */ /* 0x000fea0003800000 */
.L_x_2514:
        /* <DEDUP_REMOVED lines=17> */
.L_x_2564:
[----:B------:R-:W-:Y:S05]  /*214e0*/  BRA.DIV ~URZ, `(.L_x_2517) ;  /* 0x000078327f007947 */ /* 0x000fea000b800000 */
[----:B------:R3:W4:Y:S04]  /*214f0*/  SHFL.IDX PT, R4, R42, RZ, 0x1c1f ;  /* 0x001c1fff2a047589 */ /* 0x00072800000e0000 */
[----:B------:R3:W1:Y:S04]  /*21500*/  SHFL.IDX PT, R6, R36, RZ, 0x1c1f ;  /* 0x001c1fff24067589 */ /* 0x00066800000e0000 */
[----:B------:R3:W2:Y:S02]  /*21510*/  SHFL.IDX PT, R2, R43, RZ, 0x1c1f ;  /* 0x001c1fff2b027589 */ /* 0x0006a400000e0000 */
.L_x_2565:
        /* <DEDUP_REMOVED lines=16> */
[----:B-1----:R-:W-:-:S02]  /*21620*/  MOV R3, R6 ;  /* 0x0000000600037202 */ /* 0x002fc40000000f00 */
[----:B------:R-:W-:Y:S05]  /*21630*/  @P0 BRA `(.L_x_2519) ;  /* 0x000003f000000947 */ /* 0x000fea0003800000 */
[C---:B------:R-:W-:Y:S01]  /*21640*/  IADD3 R13, R0.reuse, 0x10, RZ ;  /* 0x00000010000d7810 */ /* 0x040fe20007ffe0ff */
[----:B------:R-:W-:Y:S01]  /*21650*/  CS2R R16, SRZ ;  /* 0x0000000000107805 */ /* 0x000fe2000001ff00 */
[-C--:B------:R-:W-:Y:S01]  /*21660*/  ISETP.GE.AND P0, PT, R0, R27.reuse, PT ;  /* 0x0000001b0000720c */ /* 0x080fe20003f06270 */
[----:B------:R-:W-:Y:S01]  /*21670*/  ULDC.64 UR4, c[0x0][0x118] ;  /* 0x0000460000047ab9 */ /* 0x000fe20000000a00 */
[----:B------:R-:W-:Y:S01]  /*21680*/  ISETP.GE.AND P2, PT, R13, R27, PT ;  /* 0x0000001b0d00720c */ /* 0x000fe20003f46270 */
[----:B------:R-:W-:-:S10]  /*21690*/  CS2R R14, SRZ ;  /* 0x00000000000e7805 */ /* 0x000fd4000001ff00 */
[C---:B--2---:R-:W-:Y:S02]  /*216a0*/  @!P0 IMAD.WIDE R6, R0.reuse, 0x2, R2 ;  /* 0x0000000200068825 */ /* 0x044fe400078e0202 */
[----:B------:R-:W-:Y:S02]  /*216b0*/  @!P2 SHF.R.S32.HI R12, RZ, 0x1f, R13 ;  /* 0x0000001fff0ca819 */ /* 0x000fe4000001140d */
[----:B----4-:R-:W-:Y:S01]  /*216c0*/  @!P0 IMAD.WIDE R8, R0, 0x2, R4 ;  /* 0x0000000200088825 */ /* 0x010fe200078e0204 */
[----:B------:R1:W5:Y:S01]  /*216d0*/  @!P0 LD.E.64 R16, [R6.64] ;  /* 0x0000000406108980 */ /* 0x000362000c101b00 */
[----:B------:R-:W-:Y:S02]  /*216e0*/  @!P2 LEA.HI R12, R12, R13, RZ, 0x2 ;  /* 0x0000000d0c0ca211 */ /* 0x000fe400078f10ff */
[----:B------:R-:W-:Y:S01]  /*216f0*/  IADD3 R13, R0, 0x20, RZ ;  /* 0x00000020000d7810 */ /* 0x000fe20007ffe0ff */
[----:B------:R2:W5:Y:S03]  /*21700*/  @!P0 LD.E.64 R14, [R8.64] ;  /* 0x00000004080e8980 */ /* 0x000566000c101b00 */
[----:B------:R-:W-:Y:S01]  /*21710*/  ISETP.GE.AND P1, PT, R13, R27, PT ;  /* 0x0000001b0d00720c */ /* 0x000fe20003f26270 */
[----:B------:R-:W-:Y:S01]  /*21720*/  CS2R R20, SRZ ;  /* 0x0000000000147805 */ /* 0x000fe2000001ff00 */
[----:B-1----:R-:W-:-:S02]  /*21730*/  @!P2 LOP3.LUT R6, R12, 0xfffffffc, RZ, 0xc0, !PT ;  /* 0xfffffffc0c06a812 */ /* 0x002fc400078ec0ff */
[----:B------:R-:W-:-:S03]  /*21740*/  IADD3 R12, R0, 0x30, RZ ;  /* 0x00000030000c7810 */ /* 0x000fc60007ffe0ff */
[----:B--2---:R-:W-:Y:S01]  /*21750*/  @!P2 IMAD.WIDE R8, R6, 0x2, R4 ;  /* 0x000000020608a825 */ /* 0x004fe200078e0204 */
[----:B------:R-:W-:-:S03]  /*21760*/  ISETP.GE.AND P0, PT, R12, R27, PT ;  /* 0x0000001b0c00720c */ /* 0x000fc60003f06270 */
[----:B------:R-:W-:-:S05]  /*21770*/  @!P2 IMAD.WIDE R6, R6, 0x2, R2 ;  /* 0x000000020606a825 */ /* 0x000fca00078e0202 */
[----:B------:R1:W5:Y:S01]  /*21780*/  @!P2 LD.E.64 R20, [R6.64] ;  /* 0x000000040614a980 */ /* 0x000362000c101b00 */
[----:B------:R-:W-:Y:S01]  /*21790*/  CS2R R18, SRZ ;  /* 0x0000000000127805 */ /* 0x000fe2000001ff00 */
[----:B------:R-:W-:Y:S01]  /*217a0*/  CS2R R24, SRZ ;  /* 0x0000000000187805 */ /* 0x000fe2000001ff00 */
[----:B------:R-:W-:-:S04]  /*217b0*/  CS2R R22, SRZ ;  /* 0x0000000000167805 */ /* 0x000fc8000001ff00 */
[----:B------:R2:W5:Y:S01]  /*217c0*/  @!P2 LD.E.64 R18, [R8.64] ;  /* 0x000000040812a980 */ /* 0x000562000c101b00 */
[----:B-1----:R-:W-:Y:S02]  /*217d0*/  @!P1 SHF.R.S32.HI R7, RZ, 0x1f, R13 ;  /* 0x0000001fff079819 */ /* 0x002fe4000001140d */
[----:B------:R-:W-:Y:S02]  /*217e0*/  @!P0 SHF.R.S32.HI R6, RZ, 0x1f, R12 ;  /* 0x0000001fff068819 */ /* 0x000fe4000001140c */
[----:B------:R-:W-:Y:S02]  /*217f0*/  @!P1 LEA.HI R7, R7, R13, RZ, 0x2 ;  /* 0x0000000d07079211 */ /* 0x000fe400078f10ff */
[----:B------:R-:W-:Y:S02]  /*21800*/  @!P0 LEA.HI R6, R6, R12, RZ, 0x2 ;  /* 0x0000000c06068211 */ /* 0x000fe400078f10ff */
[----:B------:R-:W-:Y:S02]  /*21810*/  @!P1 LOP3.LUT R7, R7, 0xfffffffc, RZ, 0xc0, !PT ;  /* 0xfffffffc07079812 */ /* 0x000fe400078ec0ff */
[----:B------:R-:W-:-:S03]  /*21820*/  @!P0 LOP3.LUT R6, R6, 0xfffffffc, RZ, 0xc0, !PT ;  /* 0xfffffffc06068812 */ /* 0x000fc600078ec0ff */
[----:B--2---:R-:W-:Y:S01]  /*21830*/  @!P1 IMAD.WIDE R8, R7, 0x2, R4 ;  /* 0x0000000207089825 */ /* 0x004fe200078e0204 */
[----:B------:R-:W-:-:S03]  /*21840*/  CS2R R30, SRZ ;  /* 0x00000000001e7805 */ /* 0x000fc6000001ff00 */
[----:B------:R-:W-:Y:S01]  /*21850*/  @!P1 IMAD.WIDE R12, R7, 0x2, R2 ;  /* 0x00000002070c9825 */ /* 0x000fe200078e0202 */
[----:B------:R1:W5:Y:S01]  /*21860*/  @!P1 LD.E.64 R24, [R8.64] ;  /* 0x0000000408189980 */ /* 0x000362000c101b00 */
[----:B------:R-:W-:-:S03]  /*21870*/  CS2R R32, SRZ ;  /* 0x0000000000207805 */ /* 0x000fc6000001ff00 */
[----:B------:R2:W5:Y:S01]  /*21880*/  @!P1 LD.E.64 R22, [R12.64] ;  /* 0x000000040c169980 */ /* 0x000562000c101b00 */
[----:B-1----:R-:W-:-:S04]  /*21890*/  @!P0 IMAD.WIDE R8, R6, 0x2, R4 ;  /* 0x0000000206088825 */ /* 0x002fc800078e0204 */
[----:B------:R-:W-:Y:S01]  /*218a0*/  @!P0 IMAD.WIDE R6, R6, 0x2, R2 ;  /* 0x0000000206068825 */ /* 0x000fe200078e0202 */
[C---:B--2---:R-:W-:Y:S01]  /*218b0*/  IADD3 R12, R0.reuse, 0x40, RZ ;  /* 0x00000040000c7810 */ /* 0x044fe20007ffe0ff */
[----:B------:R1:W5:Y:S01]  /*218c0*/  @!P0 LD.E.64 R30, [R8.64] ;  /* 0x00000004081e8980 */ /* 0x000362000c101b00 */
[----:B------:R-:W-:Y:S02]  /*218d0*/  IADD3 R13, R0, 0x50, RZ ;  /* 0x00000050000d7810 */ /* 0x000fe40007ffe0ff */
[-C--:B------:R-:W-:Y:S01]  /*218e0*/  ISETP.GE.AND P1, PT, R12, R27.reuse, PT ;  /* 0x0000001b0c00720c */ /* 0x080fe20003f26270 */
[----:B------:R2:W5:Y:S01]  /*218f0*/  @!P0 LD.E.64 R32, [R6.64] ;  /* 0x0000000406208980 */ /* 0x000562000c101b00 */
[----:B------:R-:W-:Y:S01]  /*21900*/  ISETP.GE.AND P0, PT, R13, R27, PT ;  /* 0x0000001b0d00720c */ /* 0x000fe20003f06270 */
[----:B------:R-:W-:Y:S01]  /*21910*/  CS2R R38, SRZ ;  /* 0x0000000000267805 */ /* 0x000fe2000001ff00 */
[----:B------:R-:W-:Y:S01]  /*21920*/  CS2R R44, SRZ ;  /* 0x00000000002c7805 */ /* 0x000fe2000001ff00 */
[----:B------:R-:W-:Y:S01]  /*21930*/  CS2R R40, SRZ ;  /* 0x0000000000287805 */ /* 0x000fe2000001ff00 */
[----:B------:R-:W-:-:S07]  /*21940*/  CS2R R46, SRZ ;  /* 0x00000000002e7805 */ /* 0x000fce000001ff00 */
[----:B--2---:R-:W-:Y:S02]  /*21950*/  @!P1 SHF.R.S32.HI R7, RZ, 0x1f, R12 ;  /* 0x0000001fff079819 */ /* 0x004fe4000001140c */
[----:B------:R-:W-:Y:S02]  /*21960*/  @!P0 SHF.R.S32.HI R6, RZ, 0x1f, R13 ;  /* 0x0000001fff068819 */ /* 0x000fe4000001140d */
[----:B------:R-:W-:Y:S02]  /*21970*/  @!P1 LEA.HI R7, R7, R12, RZ, 0x2 ;  /* 0x0000000c07079211 */ /* 0x000fe400078f10ff */
[----:B------:R-:W-:Y:S02]  /*21980*/  @!P0 LEA.HI R6, R6, R13, RZ, 0x2 ;  /* 0x0000000d06068211 */ /* 0x000fe400078f10ff */
[----:B------:R-:W-:Y:S02]  /*21990*/  @!P1 LOP3.LUT R7, R7, 0xfffffffc, RZ, 0xc0, !PT ;  /* 0xfffffffc07079812 */ /* 0x000fe400078ec0ff */
[----:B------:R-:W-:-:S03]  /*219a0*/  @!P0 LOP3.LUT R6, R6, 0xfffffffc, RZ, 0xc0, !PT ;  /* 0xfffffffc06068812 */ /* 0x000fc600078ec0ff */
[----:B------:R-:W-:-:S04]  /*219b0*/  @!P1 IMAD.WIDE R12, R7, 0x2, R4 ;  /* 0x00000002070c9825 */ /* 0x000fc800078e0204 */
[C---:B-1----:R-:W-:Y:S01]  /*219c0*/  @!P0 IMAD.WIDE R8, R6.reuse, 0x2, R4 ;  /* 0x0000000206088825 */ /* 0x042fe200078e0204 */
[----:B------:R1:W5:Y:S03]  /*219d0*/  @!P1 LD.E.64 R38, [R12.64] ;  /* 0x000000040c269980 */ /* 0x000366000c101b00 */
[--C-:B------:R-:W-:Y:S01]  /*219e0*/  @!P1 IMAD.WIDE R4, R7, 0x2, R2.reuse ;  /* 0x0000000207049825 */ /* 0x100fe200078e0202 */
[----:B------:R1:W5:Y:S03]  /*219f0*/  @!P0 LD.E.64 R44, [R8.64] ;  /* 0x00000004082c8980 */ /* 0x000366000c101b00 */
[----:B------:R-:W-:Y:S01]  /*21a00*/  @!P0 IMAD.WIDE R2, R6, 0x2, R2 ;  /* 0x0000000206028825 */ /* 0x000fe200078e0202 */
[----:B------:R1:W5:Y:S04]  /*21a10*/  @!P1 LD.E.64 R40, [R4.64] ;  /* 0x0000000404289980 */ /* 0x000368000c101b00 */
[----:B------:R1:W5:Y:S02]  /*21a20*/  @!P0 LD.E.64 R46, [R2.64] ;  /* 0x00000004022e8980 */ /* 0x000364000c101b00 */
.L_x_2519:
[----:B------:R-:W-:Y:S05]  /*21a30*/  BSYNC B0 ;  /* 0x0000000000007941 */ /* 0x000fea0003800000 */
.L_x_2518:
[----:B-12--5:R-:W-:Y:S01]  /*21a40*/  IMAD.MOV.U32 R5, RZ, RZ, R44 ;  /* 0x000000ffff057224 */ /* 0x026fe200078e002c */
[----:B------:R-:W-:Y:S01]  /*21a50*/  MOV R2, R39 ;  /* 0x0000002700027202 */ /* 0x000fe20000000f00 */
[----:B----4-:R-:W-:-:S02]  /*21a60*/  IMAD.MOV.U32 R4, RZ, RZ, R45 ;  /* 0x000000ffff047224 */ /* 0x010fc400078e002d */
        /* <DEDUP_REMOVED lines=32> */
[----:B------:R-:W-:Y:S01]  /*21c70*/  PRMT R48, R2, 0x5410, R3 ;  /* 0x0000541002307816 */ /* 0x000fe20000000003 */
[----:B------:R-:W-:Y:S05]  /*21c80*/  BRA.DIV ~URZ, `(.L_x_2520) ;  /* 0x000071f27f007947 */ /* 0x000fea000b800000 */
[----:B------:R1:W2:Y:S04]  /*21c90*/  SHFL.IDX PT, R5, R37, 0x1, 0x1c1f ;  /* 0x003c1f0025057f89 */ /* 0x0002a800000e0000 */
[----:B------:R1:W4:Y:S04]  /*21ca0*/  SHFL.IDX PT, R4, R42, 0x1, 0x1c1f ;  /* 0x003c1f002a047f89 */ /* 0x00032800000e0000 */
[----:B------:R1:W3:Y:S04]  /*21cb0*/  SHFL.IDX PT, R6, R36, 0x1, 0x1c1f ;  /* 0x003c1f0024067f89 */ /* 0x0002e800000e0000 */
[----:B------:R1:W1:Y:S02]  /*21cc0*/  SHFL.IDX PT, R2, R43, 0x1, 0x1c1f ;  /* 0x003c1f002b027f89 */ /* 0x00026400000e0000 */
.L_x_2566:
        /* <DEDUP_REMOVED lines=18> */
[-C--:B------:R-:W-:Y:S01]  /*21df0*/  ISETP.GE.AND P0, PT, R0, R27.reuse, PT ;  /* 0x0000001b0000720c */ /* 0x080fe20003f06270 */
[----:B------:R-:W-:Y:S01]  /*21e00*/  ULDC.64 UR4, c[0x0][0x118] ;  /* 0x0000460000047ab9 */ /* 0x000fe20000000a00 */
[----:B------:R-:W-:Y:S01]  /*21e10*/  ISETP.GE.AND P2, PT, R13, R27, PT ;  /* 0x0000001b0d00720c */ /* 0x000fe20003f46270 */
[----:B------:R-:W-:-:S10]  /*21e20*/  CS2R R36, SRZ ;  /* 0x0000000000247805 */ /* 0x000fd4000001ff00 */
[C---:B------:R-:W-:Y:S02]  /*21e30*/  @!P0 IMAD.WIDE R6, R0.reuse, 0x2, R2 ;  /* 0x0000000200068825 */ /* 0x040fe400078e0202 */
[----:B------:R-:W-:Y:S02]  /*21e40*/  @!P2 SHF.R.S32.HI R12, RZ, 0x1f, R13 ;  /* 0x0000001fff0ca819 */ /* 0x000fe4000001140d */
[----:B--2-4-:R-:W-:Y:S01]  /*21e50*/  @!P0 IMAD.WIDE R8, R0, 0x2, R4 ;  /* 0x0000000200088825 */ /* 0x014fe200078e0204 */
        /* <DEDUP_REMOVED lines=54> */
.L_x_2522:
[----:B------:R-:W-:Y:S05]  /*221c0*/  BSYNC B0 ;  /* 0x0000000000007941 */ /* 0x000fea0003800000 */
.L_x_2521:
[----:B-1----:R-:W3:Y:S01]  /*221d0*/  LDL.64 R2, [R28+0x20] ;  /* 0x000020001c027983 */ /* 0x002ee20000100a00 */
[----:B------:R-:W-:-:S04]  /*221e0*/  DEPBAR.LE SB0, 0x3 ;  /* 0x000080c00000791a */ /* 0x000fc80000000000 */
[----:B--2-4-:R-:W2:Y:S01]  /*221f0*/  LDL.64 R4, [R28+0x28] ;  /* 0x000028001c047983 */ /* 0x014ea20000100a00 */
[----:B------:R-:W-:Y:S01]  /*22200*/  WARPSYNC 0xffffffff ;  /* 0xffffffff00007948 */ /* 0x000fe20003800000 */
[----:B------:R-:W-:Y:S02]  /*22210*/  ULDC.64 UR4, c[0x0][0x118] ;  /* 0x0000460000047ab9 */ /* 0x000fe40000000a00 */
[----:B------:R-:W-:Y:S06]  /*22220*/  BAR.SYNC.DEFER_BLOCKING 0x0 ;  /* 0x0000000000007b1d */ /* 0x000fec0000010000 */
[----:B---3--:R1:W3:Y:S04]  /*22230*/  LD.E R8, [R2.64] ;  /* 0x0000000402087980 */ /* 0x0082e8000c101900 */
[----:B--2---:R2:W4:Y:S01]  /*22240*/  LD.E.64 R28, [R4.64] ;  /* 0x00000004041c7980 */ /* 0x004522000c101b00 */
[----:B------:R-:W-:Y:S01]  /*22250*/  LEA.HI R56, R102, R56, RZ, 0x5 ;  /* 0x0000003866387211 */ /* 0x000fe200078f28ff */
[----:B------:R-:W-:Y:S01]  /*22260*/  BSSY B1, `(.L_x_2523) ;  /* 0x0000180000017945 */ /* 0x000fe20003800000 */
[----:B-1---5:R-:W-:-:S02]  /*22270*/  IMAD.MOV.U32 R3, RZ, RZ, R71 ;  /* 0x000000ffff037224 */ /* 0x022fc400078e0047 */
[----:B------:R-:W-:Y:S02]  /*22280*/  IMAD.MOV.U32 R2, RZ, RZ, R64 ;  /* 0x000000ffff027224 */ /* 0x000fe400078e0040 */
[----:B--2---:R-:W-:-:S03]  /*22290*/  IMAD.MOV.U32 R4, RZ, RZ, R70 ;  /* 0x000000ffff047224 */ /* 0x004fc600078e0046 */
[----:B------:R-:W-:Y:S01]  /*222a0*/  PRMT R93, R93, 0x5410, R2 ;  /* 0x000054105d5d7816 */ /* 0x000fe20000000002 */
[----:B------:R-:W-:Y:S01]  /*222b0*/  IMAD.MOV.U32 R2, RZ, RZ, R58 ;  /* 0x000000ffff027224 */ /* 0x000fe200078e003a */
[----:B------:R-:W-:Y:S01]  /*222c0*/  PRMT R95, R3, 0x5410, R4 ;  /* 0x00005410035f7816 */ /* 0x000fe20000000004 */
[----:B------:R-:W-:Y:S02]  /*222d0*/  IMAD.MOV.U32 R4, RZ, RZ, R60 ;  /* 0x000000ffff047224 */ /* 0x000fe400078e003c */
[----:B------:R-:W-:Y:S01]  /*222e0*/  IMAD.MOV.U32 R3, RZ, RZ, R61 ;  /* 0x000000ffff037224 */ /* 0x000fe200078e003d */
[----:B------:R-:W-:Y:S01]  /*222f0*/  PRMT R89, R89, 0x5410, R2 ;  /* 0x0000541059597816 */ /* 0x000fe20000000002 */
[----:B------:R-:W-:Y:S02]  /*22300*/  IMAD.MOV.U32 R5, RZ, RZ, R65 ;  /* 0x000000ffff057224 */ /* 0x000fe400078e0041 */
[----:B------:R-:W-:Y:S01]  /*22310*/  IMAD.MOV.U32 R2, RZ, RZ, R51 ;  /* 0x000000ffff027224 */ /* 0x000fe200078e0033 */
[----:B------:R-:W-:Y:S01]  /*22320*/  PRMT R91, R3, 0x5410, R4 ;  /* 0x00005410035b7816 */ /* 0x000fe20000000004 */
[----:B------:R-:W-:Y:S01]  /*22330*/  IMAD.MOV.U32 R3, RZ, RZ, R50 ;  /* 0x000000ffff037224 */ /* 0x000fe200078e0032 */
[----:B------:R-:W-:Y:S01]  /*22340*/  PRMT R93, R5, 0x7610, R93 ;  /* 0x00007610055d7816 */ /* 0x000fe2000000005d */
[----:B------:R-:W-:Y:S01]  /*22350*/  IMAD.MOV.U32 R4, RZ, RZ, R59 ;  /* 0x000000ffff047224 */ /* 0x000fe200078e003b */
[----:B------:R-:W-:-:S02]  /*22360*/  SHF.R.S32.HI R5, RZ, 0x1f, R76 ;  /* 0x0000001fff057819 */ /* 0x000fc4000001144c */
        /* <DEDUP_REMOVED lines=14> */
[----:B------:R-:W-:Y:S01]  /*22450*/  IMAD.SHL.U32 R6, R3, 0x40, RZ ;  /* 0x0000004003067824 */ /* 0x000fe200078e00ff */
        /* <DEDUP_REMOVED lines=32> */
[----:B------:R-:W-:Y:S02]  /*22660*/  ULDC.64 UR4, c[0x0][0x118] ;  /* 0x0000460000047ab9 */ /* 0x000fe40000000a00 */
[----:B------:R-:W2:Y:S01]  /*22670*/  LD.E.128 R4, [R34.64] ;  /* 0x0000000422047980 */ /* 0x000ea2000c101d00 */
[----:B------:R-:W-:Y:S02]  /*22680*/  SHF.R.U32.HI R3, RZ, 0x10, R15 ;  /* 0x00000010ff037819 */ /* 0x000fe4000001160f */
[----:B------:R-:W-:Y:S02]  /*22690*/  SHF.R.U32.HI R2, RZ, 0x10, R17 ;  /* 0x00000010ff027819 */ /* 0x000fe40000011611 */
[----:B------:R-:W-:Y:S02]  /*226a0*/  SHF.R.U64 R12, R14, 0x10, R15 ;  /* 0x000000100e0c7819 */ /* 0x000fe4000000120f */
[----:B------:R-:W-:Y:S02]  /*226b0*/  PRMT R3, R49, 0x5410, R3 ;  /* 0x0000541031037816 */ /* 0x000fe40000000003 */
[----:B------:R-:W-:-:S02]  /*226c0*/  PRMT R2, R48, 0x5410, R2 ;  /* 0x0000541030027816 */ /* 0x000fc40000000002 */
[----:B------:R-:W-:Y:S02]  /*226d0*/  SHF.R.U64 R9, R16, 0x10, R17 ;  /* 0x0000001010097819 */ /* 0x000fe40000001211 */
[----:B------:R-:W-:Y:S01]  /*226e0*/  PRMT R12, R49, 0x5432, R12 ;  /* 0x00005432310c7816 */ /* 0x000fe2000000000c */
[C---:B------:R-:W-:Y:S01]  /*226f0*/  IMAD.U32 R17, R2.reuse, 0x10000, RZ ;  /* 0x0001000002117824 */ /* 0x040fe200078e00ff */
[C---:B------:R-:W-:Y:S02]  /*22700*/  SHF.L.U32 R26, R3.reuse, 0x10, RZ ;  /* 0x00000010031a7819 */ /* 0x040fe400000006ff */
[----:B------:R-:W-:Y:S02]  /*22710*/  LOP3.LUT R49, R2, 0xffff0000, RZ, 0xc0, !PT ;  /* 0xffff000002317812 */ /* 0x000fe400078ec0ff */
[----:B------:R-:W-:Y:S02]  /*22720*/  PRMT R9, R48, 0x5432, R9 ;  /* 0x0000543230097816 */ /* 0x000fe40000000009 */
[----:B------:R-:W-:-:S02]  /*22730*/  LOP3.LUT R48, R3, 0xffff0000, RZ, 0xc0, !PT ;  /* 0xffff000003307812 */ /* 0x000fc400078ec0ff */
[C---:B--2---:R-:W-:Y:S01]  /*22740*/  LOP3.LUT R8, R6.reuse, 0xffff0000, RZ, 0xc0, !PT ;  /* 0xffff000006087812 */ /* 0x044fe200078ec0ff */
[C---:B------:R-:W-:Y:S01]  /*22750*/  IMAD.U32 R13, R7.reuse, 0x10000, RZ ;  /* 0x00010000070d7824 */ /* 0x040fe200078e00ff */
[----:B------:R-:W-:Y:S01]  /*22760*/  LOP3.LUT R7, R7, 0xffff0000, RZ, 0xc0, !PT ;  /* 0xffff000007077812 */ /* 0x000fe200078ec0ff */
[----:B------:R-:W-:Y:S01]  /*22770*/  IMAD.U32 R14, R6, 0x10000, RZ ;  /* 0x00010000060e7824 */ /* 0x000fe200078e00ff */
[C---:B------:R-:W-:Y:S01]  /*22780*/  LOP3.LUT R3, R4.reuse, 0xffff0000, RZ, 0xc0, !PT ;  /* 0xffff000004037812 */ /* 0x040fe200078ec0ff */
[----:B------:R-:W-:Y:S01]  /*22790*/  IMAD.U32 R6, R4, 0x10000, RZ ;  /* 0x0001000004067824 */ /* 0x000fe200078e00ff */
[C---:B------:R-:W-:Y:S01]  /*227a0*/  SHF.L.U32 R2, R5.reuse, 0x10, RZ ;  /* 0x0000001005027819 */ /* 0x040fe200000006ff */
[C---:B------:R-:W-:Y:S01]  /*227b0*/  FMUL.FTZ R16, R8.reuse, R17 ;  /* 0x0000001108107220 */ /* 0x040fe20000410000 */
[----:B------:R-:W-:Y:S01]  /*227c0*/  LOP3.LUT R4, R5, 0xffff0000, RZ, 0xc0, !PT ;  /* 0xffff000005047812 */ /* 0x000fe200078ec0ff */
[----:B------:R-:W-:Y:S02]  /*227d0*/  FMUL.FTZ R15, R8, R26 ;  /* 0x0000001a080f7220 */ /* 0x000fe40000410000 */
[----:B------:R-:W-:-:S02]  /*227e0*/  FMUL.FTZ R5, R7, R49 ;  /* 0x0000003107057220 */ /* 0x000fc40000410000 */
[C---:B------:R-:W-:Y:S02]  /*227f0*/  FFMA.FTZ R16, R14.reuse, R26, -R16 ;  /* 0x0000001a0e107223 */ /* 0x040fe40000010810 */
[----:B------:R-:W-:Y:S01]  /*22800*/  FFMA.FTZ R15, R14, R17, R15 ;  /* 0x000000110e0f7223 */ /* 0x000fe2000001000f */
[C---:B------:R-:W-:Y:S01]  /*22810*/  SHF.L.U32 R17, R12.reuse, 0x10, RZ ;  /* 0x000000100c117819 */ /* 0x040fe200000006ff */
[-C--:B------:R-:W-:Y:S01]  /*22820*/  FMUL.FTZ R7, R7, R48.reuse ;  /* 0x0000003007077220 */ /* 0x080fe20000410000 */
[----:B------:R-:W-:Y:S01]  /*22830*/  LOP3.LUT R12, R12, 0xffff0000, RZ, 0xc0, !PT ;  /* 0xffff00000c0c7812 */ /* 0x000fe200078ec0ff */
[----:B------:R-:W-:Y:S01]  /*22840*/  FFMA.FTZ R14, R13, R48, -R5 ;  /* 0x000000300d0e7223 */ /* 0x000fe20000010805 */
[C---:B------:R-:W-:Y:S01]  /*22850*/  LOP3.LUT R48, R9.reuse, 0xffff0000, RZ, 0xc0, !PT ;  /* 0xffff000009307812 */ /* 0x040fe200078ec0ff */
[----:B------:R-:W-:Y:S02]  /*22860*/  IMAD.U32 R26, R9, 0x10000, RZ ;  /* 0x00010000091a7824 */ /* 0x000fe400078e00ff */
[----:B------:R-:W-:-:S02]  /*22870*/  FMUL.FTZ R5, R4, R12 ;  /* 0x0000000c04057220 */ /* 0x000fc40000410000 */
[C---:B------:R-:W-:Y:S02]  /*22880*/  FMUL.FTZ R8, R3.reuse, R26 ;  /* 0x0000001a03087220 */ /* 0x040fe40000410000 */
[----:B------:R-:W-:Y:S02]  /*22890*/  FMUL.FTZ R3, R3, R17 ;  /* 0x0000001103037220 */ /* 0x000fe40000410000 */
[----:B------:R-:W-:Y:S02]  /*228a0*/  FMUL.FTZ R9, R4, R48 ;  /* 0x0000003004097220 */ /* 0x000fe40000410000 */
[C---:B------:R-:W-:Y:S02]  /*228b0*/  FFMA.FTZ R4, R6.reuse, R26, R3 ;  /* 0x0000001a06047223 */ /* 0x040fe40000010003 */
[----:B------:R-:W-:Y:S02]  /*228c0*/  FFMA.FTZ R7, R13, R49, R7 ;  /* 0x000000310d077223 */ /* 0x000fe40000010007 */
[----:B------:R-:W-:Y:S01]  /*228d0*/  FFMA.FTZ R8, R6, R17, -R8 ;  /* 0x0000001106087223 */ /* 0x000fe20000010808 */
[----:B------:R-:W-:Y:S01]  /*228e0*/  F2FP.BF16.PACK_AB R6, R15, R16 ;  /* 0x000000100f06723e */ /* 0x000fe200000010ff */
[C---:B------:R-:W-:Y:S01]  /*228f0*/  FFMA.FTZ R3, R2.reuse, R12, -R9 ;  /* 0x0000000c02037223 */ /* 0x040fe20000010809 */
[----:B------:R-:W-:Y:S01]  /*22900*/  F2FP.BF16.PACK_AB R7, R7, R14 ;  /* 0x0000000e0707723e */ /* 0x000fe200000010ff */
[----:B------:R-:W-:Y:S01]  /*22910*/  FFMA.FTZ R5, R2, R48, R5 ;  /* 0x0000003002057223 */ /* 0x000fe20000010005 */
[----:B------:R-:W-:-:S04]  /*22920*/  F2FP.BF16.PACK_AB R4, R4, R8 ;  /* 0x000000080404723e */ /* 0x000fc800000010ff */
[----:B------:R-:W-:-:S05]  /*22930*/  F2FP.BF16.PACK_AB R5, R5, R3 ;  /* 0x000000030505723e */ /* 0x000fca00000010ff */
[----:B------:R1:W-:Y:S02]  /*22940*/  ST.E.128 [R34.64], R4 ;  /* 0x0000000422007985 */ /* 0x0003e4000c101d04 */
.L_x_2526:
[----:B------:R-:W-:Y:S05]  /*22950*/  BSYNC B0 ;  /* 0x0000000000007941 */ /* 0x000fea0003800000 */
.L_x_2525:
[----:B------:R-:W-:Y:S01]  /*22960*/  IADD3 R2, R0, 0x10, RZ ;  /* 0x0000001000027810 */ /* 0x000fe20007ffe0ff */
[----:B------:R-:W-:Y:S03]  /*22970*/  BSSY B0, `(.L_x_2527) ;  /* 0x0000036000007945 */ /* 0x000fe60003800000 */
[----:B------:R-:W-:-:S13]  /*22980*/  ISETP.GE.AND P0, PT, R2, R27, PT ;  /* 0x0000001b0200720c */ /* 0x000fda0003f06270 */
[----:B------:R-:W-:Y:S05]  /*22990*/  @P0 BRA `(.L_x_2528) ;  /* 0x0000033000000947 */ /* 0x000fea0003800000 */
[----:B------:R-:W-:Y:S01]  /*229a0*/  IADD3 R3, P0, R56, R57, RZ ;  /* 0x0000003938037210 */ /* 0x000fe20007f1e0ff */
[----:B------:R-:W-:-:S03]  /*229b0*/  ULDC.64 UR4, c[0x0][0x118] ;  /* 0x0000460000047ab9 */ /* 0x000fc60000000a00 */
[----:B-1----:R-:W-:Y:S02]  /*229c0*/  LEA.HI.X.SX32 R4, R56, RZ, 0x1, P0 ;  /* 0x000000ff38047211 */ /* 0x002fe400000f0eff */
[----:B------:R-:W-:-:S04]  /*229d0*/  LEA R2, P0, R3, R28, 0x1 ;  /* 0x0000001c03027211 */ /* 0x000fc800078008ff */
[----:B------:R-:W-:-:S05]  /*229e0*/  LEA.HI.X R3, R3, R29, R4, 0x1, P0 ;  /* 0x0000001d03037211 */ /* 0x000fca00000f0c04 */
[----:B------:R-:W2:Y:S01]  /*229f0*/  LD.E.128 R4, [R2.64] ;  /* 0x0000000402047980 */ /* 0x000ea2000c101d00 */
        /* <DEDUP_REMOVED lines=17> */
[----:B------:R-:W-:-:S02]  /*22b10*/  FMUL.FTZ R18, R13, R19 ;  /* 0x000000130d127220 */ /* 0x000fc40000410000 */
[-C--:B------:R-:W-:Y:S02]  /*22b20*/  FMUL.FTZ R13, R13, R20.reuse ;  /* 0x000000140d0d7220 */ /* 0x080fe40000410000 */
[----:B------:R-:W-:Y:S02]  /*22b30*/  FFMA.FTZ R18, R17, R20, -R18 ;  /* 0x0000001411127223 */ /* 0x000fe40000010812 */
[----:B------:R-:W-:Y:S01]  /*22b40*/  IMAD.U32 R8, R4, 0x10000, RZ ;  /* 0x0001000004087824 */ /* 0x000fe200078e00ff */
[----:B------:R-:W-:Y:S01]  /*22b50*/  LOP3.LUT R4, R5, 0xffff0000, RZ, 0xc0, !PT ;  /* 0xffff000005047812 */ /* 0x000fe200078ec0ff */
[----:B------:R-:W-:Y:S02]  /*22b60*/  FMUL.FTZ R9, R12, R26 ;  /* 0x0000001a0c097220 */ /* 0x000fe40000410000 */
[----:B------:R-:W-:Y:S02]  /*22b70*/  FFMA.FTZ R17, R17, R19, R13 ;  /* 0x0000001311117223 */ /* 0x000fe4000001000d */
[----:B------:R-:W-:-:S02]  /*22b80*/  IMAD.U32 R6, R5, 0x10000, RZ ;  /* 0x0001000005067824 */ /* 0x000fc400078e00ff */
[C---:B------:R-:W-:Y:S01]  /*22b90*/  IMAD.U32 R20, R14.reuse, 0x10000, RZ ;  /* 0x000100000e147824 */ /* 0x040fe200078e00ff */
[----:B------:R-:W-:Y:S01]  /*22ba0*/  LOP3.LUT R14, R14, 0xffff0000, RZ, 0xc0, !PT ;  /* 0xffff00000e0e7812 */ /* 0x000fe200078ec0ff */
[C---:B------:R-:W-:Y:S01]  /*22bb0*/  IMAD.U32 R19, R15.reuse, 0x10000, RZ ;  /* 0x000100000f137824 */ /* 0x040fe200078e00ff */
[----:B------:R-:W-:Y:S01]  /*22bc0*/  LOP3.LUT R15, R15, 0xffff0000, RZ, 0xc0, !PT ;  /* 0xffff00000f0f7812 */ /* 0x000fe200078ec0ff */
[-C--:B------:R-:W-:Y:S02]  /*22bd0*/  FMUL.FTZ R5, R12, R21.reuse ;  /* 0x000000150c057220 */ /* 0x080fe40000410000 */
[C---:B------:R-:W-:Y:S02]  /*22be0*/  FFMA.FTZ R12, R16.reuse, R21, -R9 ;  /* 0x00000015100c7223 */ /* 0x040fe40000010809 */
[----:B------:R-:W-:Y:S02]  /*22bf0*/  FMUL.FTZ R9, R7, R20 ;  /* 0x0000001407097220 */ /* 0x000fe40000410000 */
[----:B------:R-:W-:-:S02]  /*22c00*/  FFMA.FTZ R16, R16, R26, R5 ;  /* 0x0000001a10107223 */ /* 0x000fc40000010005 */
[----:B------:R-:W-:Y:S02]  /*22c10*/  FMUL.FTZ R7, R7, R19 ;  /* 0x0000001307077220 */ /* 0x000fe40000410000 */
[C---:B------:R-:W-:Y:S02]  /*22c20*/  FMUL.FTZ R13, R4.reuse, R14 ;  /* 0x0000000e040d7220 */ /* 0x040fe40000410000 */
[----:B------:R-:W-:Y:S02]  /*22c30*/  FMUL.FTZ R5, R4, R15 ;  /* 0x0000000f04057220 */ /* 0x000fe40000410000 */
[C---:B------:R-:W-:Y:S02]  /*22c40*/  FFMA.FTZ R9, R8.reuse, R19, -R9 ;  /* 0x0000001308097223 */ /* 0x040fe40000010809 */
[----:B------:R-:W-:Y:S01]  /*22c50*/  FFMA.FTZ R4, R8, R20, R7 ;  /* 0x0000001408047223 */ /* 0x000fe20000010007 */
[----:B------:R-:W-:Y:S01]  /*22c60*/  F2FP.BF16.PACK_AB R7, R16, R12 ;  /* 0x0000000c1007723e */ /* 0x000fe200000010ff */
[----:B------:R-:W-:-:S02]  /*22c70*/  FFMA.FTZ R8, R6, R15, -R13 ;  /* 0x0000000f06087223 */ /* 0x000fc4000001080d */
[----:B------:R-:W-:Y:S01]  /*22c80*/  FFMA.FTZ R5, R6, R14, R5 ;  /* 0x0000000e06057223 */ /* 0x000fe20000010005 */
[----:B------:R-:W-:Y:S02]  /*22c90*/  F2FP.BF16.PACK_AB R6, R17, R18 ;  /* 0x000000121106723e */ /* 0x000fe400000010ff */
[----:B------:R-:W-:Y:S02]  /*22ca0*/  F2FP.BF16.PACK_AB R4, R4, R9 ;  /* 0x000000090404723e */ /* 0x000fe400000010ff */
[----:B------:R-:W-:-:S05]  /*22cb0*/  F2FP.BF16.PACK_AB R5, R5, R8 ;  /* 0x000000080505723e */ /* 0x000fca00000010ff */
[----:B------:R1:W-:Y:S02]  /*22cc0*/  ST.E.128 [R2.64], R4 ;  /* 0x0000000402007985 */ /* 0x0003e4000c101d04 */
.L_x_2528:
[----:B------:R-:W-:Y:S05]  /*22cd0*/  BSYNC B0 ;  /* 0x0000000000007941 */ /* 0x000fea0003800000 */
.L_x_2527:
[----:B-1----:R-:W-:Y:S01]  /*22ce0*/  IADD3 R2, R0, 0x20, RZ ;  /* 0x0000002000027810 */ /* 0x002fe20007ffe0ff */
[----:B------:R-:W-:Y:S03]  /*22cf0*/  BSSY B0, `(.L_x_2529) ;  /* 0x0000032000007945 */ /* 0x000fe60003800000 */
[----:B------:R-:W-:-:S13]  /*22d00*/  ISETP.GE.AND P0, PT, R2, R27, PT ;  /* 0x0000001b0200720c */ /* 0x000fda0003f06270 */
[----:B------:R-:W-:Y:S05]  /*22d10*/  @P0 BRA `(.L_x_2530) ;  /* 0x000002f000000947 */ /* 0x000fea0003800000 */
[----:B------:R-:W-:Y:S02]  /*22d20*/  ULDC.64 UR4, c[0x0][0x118] ;  /* 0x0000460000047ab9 */ /* 0x000fe40000000a00 */
[----:B------:R-:W2:Y:S01]  /*22d30*/  LD.E.128 R4, [R34.64+0x4000] ;  /* 0x0040000422047980 */ /* 0x000ea2000c101d00 */
[----:B------:R-:W-:Y:S02]  /*22d40*/  SHF.R.U32.HI R3, RZ, 0x10, R25 ;  /* 0x00000010ff037819 */ /* 0x000fe40000011619 */
[----:B------:R-:W-:Y:S02]  /*22d50*/  SHF.R.U32.HI R2, RZ, 0x10, R23 ;  /* 0x00000010ff027819 */ /* 0x000fe40000011617 */
[----:B------:R-:W-:Y:S02]  /*22d60*/  PRMT R3, R77, 0x5410, R3 ;  /* 0x000054104d037816 */ /* 0x000fe40000000003 */
[----:B------:R-:W-:Y:S02]  /*22d70*/  PRMT R2, R75, 0x5410, R2 ;  /* 0x000054104b027816 */ /* 0x000fe40000000002 */
[----:B------:R-:W-:-:S02]  /*22d80*/  SHF.L.U32 R18, R3, 0x10, RZ ;  /* 0x0000001003127819 */ /* 0x000fc400000006ff */
[----:B------:R-:W-:Y:S01]  /*22d90*/  SHF.R.U64 R9, R22, 0x10, R23 ;  /* 0x0000001016097819 */ /* 0x000fe20000001217 */
[C---:B------:R-:W-:Y:S01]  /*22da0*/  IMAD.U32 R17, R2.reuse, 0x10000, RZ ;  /* 0x0001000002117824 */ /* 0x040fe200078e00ff */
[----:B------:R-:W-:Y:S02]  /*22db0*/  LOP3.LUT R20, R2, 0xffff0000, RZ, 0xc0, !PT ;  /* 0xffff000002147812 */ /* 0x000fe400078ec0ff */
[----:B------:R-:W-:Y:S02]  /*22dc0*/  SHF.R.U64 R12, R24, 0x10, R25 ;  /* 0x00000010180c7819 */ /* 0x000fe40000001219 */
[----:B------:R-:W-:Y:S02]  /*22dd0*/  LOP3.LUT R19, R3, 0xffff0000, RZ, 0xc0, !PT ;  /* 0xffff000003137812 */ /* 0x000fe400078ec0ff */
[----:B------:R-:W-:Y:S02]  /*22de0*/  PRMT R9, R75, 0x5432, R9 ;  /* 0x000054324b097816 */ /* 0x000fe40000000009 */
[----:B------:R-:W-:-:S02]  /*22df0*/  PRMT R12, R77, 0x5432, R12 ;  /* 0x000054324d0c7816 */ /* 0x000fc4000000000c */
        /* <DEDUP_REMOVED lines=20> */
[CC--:B------:R-:W-:Y:S02]  /*22f40*/  FMUL.FTZ R8, R3.reuse, R18.reuse ;  /* 0x0000001203087220 */ /* 0x0c0fe40000410000 */
        /* <DEDUP_REMOVED lines=11> */
[----:B------:R1:W-:Y:S02]  /*23000*/  ST.E.128 [R34.64+0x4000], R4 ;  /* 0x0040000422007985 */ /* 0x0003e4000c101d04 */
.L_x_2530:
[----:B------:R-:W-:Y:S05]  /*23010*/  BSYNC B0 ;  /* 0x0000000000007941 */ /* 0x000fea0003800000 */
.L_x_2529:
[----:B------:R-:W-:Y:S01]  /*23020*/  IADD3 R2, R0, 0x30, RZ ;  /* 0x0000003000027810 */ /* 0x000fe20007ffe0ff */
[----:B------:R-:W-:Y:S03]  /*23030*/  BSSY B0, `(.L_x_2531) ;  /* 0x0000037000007945 */ /* 0x000fe60003800000 */
[----:B------:R-:W-:-:S13]  /*23040*/  ISETP.GE.AND P0, PT, R2, R27, PT ;  /* 0x0000001b0200720c */ /* 0x000fda0003f06270 */
[----:B------:R-:W-:Y:S05]  /*23050*/  @P0 BRA `(.L_x_2532) ;  /* 0x0000034000000947 */ /* 0x000fea0003800000 */
[----:B------:R-:W-:Y:S01]  /*23060*/  IADD3 R2, R56, 0x2000, RZ ;  /* 0x0000200038027810 */ /* 0x000fe20007ffe0ff */
[----:B------:R-:W-:-:S03]  /*23070*/  ULDC.64 UR4, c[0x0][0x118] ;  /* 0x0000460000047ab9 */ /* 0x000fc60000000a00 */
[----:B------:R-:W-:-:S04]  /*23080*/  IADD3 R3, P0, R57, R2, RZ ;  /* 0x0000000239037210 */ /* 0x000fc80007f1e0ff */
        /* <DEDUP_REMOVED lines=49> */
.L_x_2532:
[----:B------:R-:W-:Y:S05]  /*233a0*/  BSYNC B0 ;  /* 0x0000000000007941 */ /* 0x000fea0003800000 */
.L_x_2531:
        /* <DEDUP_REMOVED lines=51> */
.L_x_2534:
[----:B------:R-:W-:Y:S05]  /*236e0*/  BSYNC B0 ;  /* 0x0000000000007941 */ /* 0x000fea0003800000 */
.L_x_2533:
[----:B------:R-:W-:-:S04]  /*236f0*/  IADD3 R2, R0, 0x50, RZ ;  /* 0x0000005000027810 */ /* 0x000fc80007ffe0ff */
        /* <DEDUP_REMOVED lines=54> */
.L_x_2524:
[----:B------:R-:W-:Y:S05]  /*23a60*/  BSYNC B1 ;  /* 0x0000000000017941 */ /* 0x000fea0003800000 */
.L_x_2523:
[----:B-1----:R-:W-:Y:S01]  /*23a70*/  IADD3 R2, R76, 0x40, RZ ;  /* 0x000000404c027810 */ /* 0x002fe20007ffe0ff */
[----:B------:R-:W-:-:S03]  /*23a80*/  IMAD.MOV.U32 R3, RZ, RZ, 0x0 ;  /* 0x00000000ff037424 */ /* 0x000fc600078e00ff */
[----:B------:R-:W-:Y:S01]  /*23a90*/  ISETP.GE.AND P0, PT, R2, R72, PT ;  /* 0x000000480200720c */ /* 0x000fe20003f06270 */
[----:B------:R-:W-:-:S12]  /*23aa0*/  IMAD.MOV.U32 R2, RZ, RZ, R114 ;  /* 0x000000ffff027224 */ /* 0x000fd800078e0072 */
[----:B------:R-:W-:Y:S05]  /*23ab0*/  @P0 RET.REL.NODEC R2 `(_ZN7cutlass13device_kernelIN5flash19enable_sm80_to_sm89INS1_16FlashAttnFwdSm80INS1_25CollectiveMainloopFwdSm80ILi8ELi2ELb0EN4cute5tupleIJNS5_1CILi128EEENS7_ILi64EEENS7_ILi192EEEEEELi192ENS_10bfloat16_tEfNS_4arch4Sm80ELb0ELb1ELb1ELb1ELb1ELb1ELb1ELb1EEENS1_21CollectiveEpilogueFwdINS6_IJS8_SA_S9_EEENS6_IJNS7_ILi1EEESI_SI_EEESC_SE_Li256ELb1ELb1ELb1ELb0EEENS1_36VarlenDynamicPersistentTileSchedulerILi128ELi64ELi256ELi256ELb1ELb1ELb0ELb1ELb0ELb1EEEEEEEEEvNT_6ParamsE) ;  /* 0xfffdc54002000950 */ /* 0x000fea0003c3ffff */
[----:B------:R-:W-:Y:S01]  /*23ac0*/  ISETP.GE.AND P0, PT, R0, R27, PT ;  /* 0x0000001b0000720c */ /* 0x000fe20003f06270 */
[----:B------:R-:W-:-:S12]  /*23ad0*/  BSSY B0, `(.L_x_2535) ;  /* 0x0000031000007945 */ /* 0x000fd80003800000 */
        /* <DEDUP_REMOVED lines=48> */
.L_x_2536:
[----:B------:R-:W-:Y:S05]  /*23de0*/  BSYNC B0 ;  /* 0x0000000000007941 */ /* 0x000fea0003800000 */
.L_x_2535:
        /* <DEDUP_REMOVED lines=56> */
.L_x_2538:
[----:B------:R-:W-:Y:S05]  /*24170*/  BSYNC B0 ;  /* 0x0000000000007941 */ /* 0x000fea0003800000 */
.L_x_2537:
        /* <DEDUP_REMOVED lines=51> */
.L_x_2540:
[----:B------:R-:W-:Y:S05]  /*244b0*/  BSYNC B0 ;  /* 0x0000000000007941 */ /* 0x000fea0003800000 */
.L_x_2539:
        /* <DEDUP_REMOVED lines=56> */
.L_x_2542:
[----:B------:R-:W-:Y:S05]  /*24840*/  BSYNC B0 ;  /* 0x0000000000007941 */ /* 0x000fea0003800000 */
.L_x_2541:
        /* <DEDUP_REMOVED lines=51> */
.L_x_2544:
[----:B------:R-:W-:Y:S05]  /*24b80*/  BSYNC B0 ;  /* 0x0000000000007941 */ /* 0x000fea0003800000 */
.L_x_2543:
[----:B------:R-:W-:Y:S01]  /*24b90*/  IADD3 R0, R0, 0x50, RZ ;  /* 0x0000005000007810 */ /* 0x000fe20007ffe0ff */
[----:B------:R-:W-:Y:S02]  /*24ba0*/  IMAD.MOV.U32 R2, RZ, RZ, R114 ;  /* 0x000000ffff027224 */ /* 0x000fe400078e0072 */
[----:B------:R-:W-:Y:S01]  /*24bb0*/  IMAD.MOV.U32 R3, RZ, RZ, 0x0 ;  /* 0x00000000ff037424 */ /* 0x000fe200078e00ff */
[----:B------:R-:W-:-:S13]  /*24bc0*/  ISETP.GE.AND P0, PT, R0, R27, PT ;  /* 0x0000001b0000720c */ /* 0x000fda0003f06270 */
[----:B------:R-:W-:Y:S05]  /*24bd0*/  @P0 RET.REL.NODEC R2 `(_ZN7cutlass13device_kernelIN5flash19enable_sm80_to_sm89INS1_16FlashAttnFwdSm80INS1_25CollectiveMainloopFwdSm80ILi8ELi2ELb0EN4cute5tupleIJNS5_1CILi128EEENS7_ILi64EEENS7_ILi192EEEEEELi192ENS_10bfloat16_tEfNS_4arch4Sm80ELb0ELb1ELb1ELb1ELb1ELb1ELb1ELb1EEENS1_21CollectiveEpilogueFwdINS6_IJS8_SA_S9_EEENS6_IJNS7_ILi1EEESI_SI_EEESC_SE_Li256ELb1ELb1ELb1ELb0EEENS1_36VarlenDynamicPersistentTileSchedulerILi128ELi64ELi256ELi256ELb1ELb1ELb0ELb1ELb0ELb1EEEEEEEEEvNT_6ParamsE) ;  /* 0xfffdb42002000950 */ /* 0x000fea0003c3ffff */
[----:B------:R-:W-:Y:S01]  /*24be0*/  IADD3 R0, R56, 0x5000, RZ ;  /* 0x0000500038007810 */ /* 0x000fe20007ffe0ff */
[----:B------:R-:W-:-:S03]  /*24bf0*/  ULDC.64 UR4, c[0x0][0x118] ;  /* 0x0000460000047ab9 */ /* 0x000fc60000000a00 */
[----:B------:R-:W-:-:S04]  /*24c00*/  IADD3 R3, P0, R57, R0, RZ ;  /* 0x0000000039037210 */ /* 0x000fc80007f1e0ff */
[----:B------:R-:W-:Y:S02]  /*24c10*/  LEA.HI.X.SX32 R0, R0, RZ, 0x1, P0 ;  /* 0x000000ff00007211 */ /* 0x000fe400000f0eff */
[----:B------:R-:W-:-:S04]  /*24c20*/  LEA R2, P0, R3, R28, 0x1 ;  /* 0x0000001c03027211 */ /* 0x000fc800078008ff */
[----:B------:R-:W-:-:S05]  /*24c30*/  LEA.HI.X R3, R3, R29, R0, 0x1, P0 ;  /* 0x0000001d03037211 */ /* 0x000fca00000f0c00 */
[----:B-1----:R-:W2:Y:S01]  /*24c40*/  LD.E.128 R4, [R2.64] ;  /* 0x0000000402047980 */ /* 0x002ea2000c101d00 */
[----:B------:R-:W-:Y:S02]  /*24c50*/  SHF.R.U32.HI R0, RZ, 0x10, R69 ;  /* 0x00000010ff007819 */ /* 0x000fe40000011645 */
[--C-:B------:R-:W-:Y:S02]  /*24c60*/  SHF.R.U32.HI R8, RZ, 0x10, R71.reuse ;  /* 0x00000010ff087819 */ /* 0x100fe40000011647 */
        /* <DEDUP_REMOVED lines=45> */
[----:B------:R-:W-:Y:S05]  /*24f40*/  RET.REL.NODEC R2 `(_ZN7cutlass13device_kernelIN5flash19enable_sm80_to_sm89INS1_16FlashAttnFwdSm80INS1_25CollectiveMainloopFwdSm80ILi8ELi2ELb0EN4cute5tupleIJNS5_1CILi128EEENS7_ILi64EEENS7_ILi192EEEEEELi192ENS_10bfloat16_tEfNS_4arch4Sm80ELb0ELb1ELb1ELb1ELb1ELb1ELb1ELb1EEENS1_21CollectiveEpilogueFwdINS6_IJS8_SA_S9_EEENS6_IJNS7_ILi1EEESI_SI_EEESC_SE_Li256ELb1ELb1ELb1ELb0EEENS1_36VarlenDynamicPersistentTileSchedulerILi128ELi64ELi256ELi256ELb1ELb1ELb0ELb1ELb0ELb1EEEEEEEEEvNT_6ParamsE) ;  /* 0xfffdb0b002007950 */ /* 0x000fea0003c3ffff */
.L_x_2513:
[----:B-----5:R-:W-:Y:S01]  /*24f50*/  ISETP.NE.AND P0, PT, R24, 0x1, PT ;  /* 0x000000011800780c */ /* 0x020fe20003f05270 */
[----:B------:R-:W-:-:S12]  /*24f60*/  BSSY B0, `(.L_x_2545) ;  /* 0x0000007000007945 */ /* 0x000fd80003800000 */
[----:B------:R-:W-:Y:S05]  /*24f70*/  @!P0 BRA `(.L_x_2546) ;  /* 0x0000005000008947 */ /* 0x000fea0003800000 */
[----:B------:R-:W-:Y:S02]  /*24f80*/  ULDC.64 UR4, c[0x0][0x118] ;  /* 0x0000460000047ab9 */ /* 0x000fe40000000a00 */
[----:B------:R1:W2:Y:S04]  /*24f90*/  LD.E R0, [R4.64+0x168] ;  /* 0x0001680404007980 */ /* 0x0002a8000c101900 */
[----:B-1----:R-:W3:Y:S01]  /*24fa0*/  LD.E R4, [R4.64+0x16c] ;  /* 0x00016c0404047980 */ /* 0x002ee2000c101900 */
[----:B--2---:R-:W-:-:S05]  /*24fb0*/  IMAD.HI.U32 R2, R2, R0, RZ ;  /* 0x0000000002027227 */ /* 0x004fca00078e00ff */
[----:B---3--:R-:W-:Y:S02]  /*24fc0*/  SHF.R.U32.HI R2, RZ, R4, R2 ;  /* 0x00000004ff027219 */ /* 0x008fe40000011602 */
.L_x_2546:
[----:B------:R-:W-:Y:S05]  /*24fd0*/  BSYNC B0 ;  /* 0x0000000000007941 */ /* 0x000fea0003800000 */
.L_x_2545:
        /* <DEDUP_REMOVED lines=18> */
.L_x_2567:
[----:B------:R-:W-:Y:S05]  /*25100*/  BRA.DIV ~URZ, `(.L_x_2548) ;  /* 0x00003fc27f007947 */ /* 0x000fea000b800000 */
[----:B------:R3:W4:Y:S01]  /*25110*/  SHFL.IDX PT, R4, R25, RZ, 0x1c1f ;  /* 0x001c1fff19047589 */ /* 0x00072200000e0000 */
[----:B--2---:R-:W-:-:S03]  /*25120*/  MOV R5, R0 ;  /* 0x0000000000057202 */ /* 0x004fc60000000f00 */
[----:B------:R3:W2:Y:S04]  /*25130*/  SHFL.IDX PT, R6, R14, RZ, 0x1c1f ;  /* 0x001c1fff0e067589 */ /* 0x0006a800000e0000 */
[----:B------:R3:W1:Y:S02]  /*25140*/  SHFL.IDX PT, R2, R30, RZ, 0x1c1f ;  /* 0x001c1fff1e027589 */ /* 0x00066400000e0000 */
.L_x_2568:
        /* <DEDUP_REMOVED lines=18> */
[CC--:B------:R-:W-:Y:S01]  /*25270*/  ISETP.GE.AND P0, PT, R57.reuse, R27.reuse, PT ;  /* 0x0000001b3900720c */ /* 0x0c0fe20003f06270 */
[----:B------:R-:W-:Y:S01]  /*25280*/  CS2R R22, SRZ ;  /* 0x0000000000167805 */ /* 0x000fe2000001ff00 */
[----:B------:R-:W-:Y:S01]  /*25290*/  CS2R R20, SRZ ;  /* 0x0000000000147805 */ /* 0x000fe2000001ff00 */
[----:B------:R-:W-:Y:S01]  /*252a0*/  CS2R R18, SRZ ;  /* 0x0000000000127805 */ /* 0x000fe2000001ff00 */
[----:B------:R-:W-:Y:S01]  /*252b0*/  CS2R R16, SRZ ;  /* 0x0000000000107805 */ /* 0x000fe2000001ff00 */
[C---:B------:R-:W-:Y:S01]  /*252c0*/  IADD3 R12, R57.reuse, 0x20, RZ ;  /* 0x00000020390c7810 */ /* 0x040fe20007ffe0ff */
[----:B------:R-:W-:Y:S01]  /*252d0*/  ULDC.64 UR4, c[0x0][0x118] ;  /* 0x0000460000047ab9 */ /* 0x000fe20000000a00 */
[----:B------:R-:W-:Y:S02]  /*252e0*/  IADD3 R13, R57, 0x40, RZ ;  /* 0x00000040390d7810 */ /* 0x000fe40007ffe0ff */
[----:B------:R-:W-:-:S04]  /*252f0*/  ISETP.GE.AND P1, PT, R12, R27, PT ;  /* 0x0000001b0c00720c */ /* 0x000fc80003f26270 */
[----:B----4-:R-:W-:-:S04]  /*25300*/  @!P0 IMAD.WIDE R8, R57, 0x2, R4 ;  /* 0x0000000239088825 */ /* 0x010fc800078e0204 */
[----:B-1----:R-:W-:Y:S01]  /*25310*/  @!P0 IMAD.WIDE R6, R57, 0x2, R2 ;  /* 0x0000000239068825 */ /* 0x002fe200078e0202 */
[----:B------:R1:W5:Y:S04]  /*25320*/  @!P0 LD.E.128 R20, [R8.64] ;  /* 0x0000000408148980 */ /* 0x000368000c101d00 */
[----:B------:R2:W5:Y:S01]  /*25330*/  @!P0 LD.E.128 R16, [R6.64] ;  /* 0x0000000406108980 */ /* 0x000562000c101d00 */
        /* <DEDUP_REMOVED lines=8> */
[----:B------:R-:W-:-:S05]  /*253c0*/  CS2R R52, SRZ ;  /* 0x0000000000347805 */ /* 0x000fca000001ff00 */
[----:B------:R-:W-:-:S04]  /*253d0*/  @!P0 SHF.R.S32.HI R0, RZ, 0x1f, R13 ;  /* 0x0000001fff008819 */ /* 0x000fc8000001140d */
[----:B------:R-:W-:-:S04]  /*253e0*/  @!P0 LEA.HI R0, R0, R13, RZ, 0x3 ;  /* 0x0000000d00008211 */ /* 0x000fc800078f18ff */
[----:B------:R-:W-:Y:S02]  /*253f0*/  @!P0 LOP3.LUT R0, R0, 0xfffffff8, RZ, 0xc0, !PT ;  /* 0xfffffff800008812 */ /* 0x000fe400078ec0ff */
[----:B--2---:R-:W-:-:S04]  /*25400*/  @!P1 SHF.R.S32.HI R6, RZ, 0x1f, R12 ;  /* 0x0000001fff069819 */ /* 0x004fc8000001140c */
[----:B------:R-:W-:-:S04]  /*25410*/  @!P1 LEA.HI R6, R6, R12, RZ, 0x3 ;  /* 0x0000000c06069211 */ /* 0x000fc800078f18ff */
[----:B------:R-:W-:-:S05]  /*25420*/  @!P1 LOP3.LUT R6, R6, 0xfffffff8, RZ, 0xc0, !PT ;  /* 0xfffffff806069812 */ /* 0x000fca00078ec0ff */
[----:B-1----:R-:W-:-:S04]  /*25430*/  @!P1 IMAD.WIDE R8, R6, 0x2, R4 ;  /* 0x0000000206089825 */ /* 0x002fc800078e0204 */
[----:B------:R-:W-:Y:S01]  /*25440*/  @!P1 IMAD.WIDE R6, R6, 0x2, R2 ;  /* 0x0000000206069825 */ /* 0x000fe200078e0202 */
[----:B------:R1:W5:Y:S03]  /*25450*/  @!P1 LD.E.128 R36, [R8.64] ;  /* 0x0000000408249980 */ /* 0x000366000c101d00 */
[C---:B------:R-:W-:Y:S01]  /*25460*/  @!P0 IMAD.WIDE R4, R0.reuse, 0x2, R4 ;  /* 0x0000000200048825 */ /* 0x040fe200078e0204 */
[----:B------:R1:W5:Y:S03]  /*25470*/  @!P1 LD.E.128 R40, [R6.64] ;  /* 0x0000000406289980 */ /* 0x000366000c101d00 */
[----:B------:R-:W-:Y:S01]  /*25480*/  @!P0 IMAD.WIDE R2, R0, 0x2, R2 ;  /* 0x0000000200028825 */ /* 0x000fe200078e0202 */
[----:B------:R1:W5:Y:S04]  /*25490*/  @!P0 LD.E.128 R48, [R4.64] ;  /* 0x0000000404308980 */ /* 0x000368000c101d00 */
[----:B------:R1:W5:Y:S02]  /*254a0*/  @!P0 LD.E.128 R52, [R2.64] ;  /* 0x0000000402348980 */ /* 0x000364000c101d00 */
.L_x_2550:
[----:B------:R-:W-:Y:S05]  /*254b0*/  BSYNC B0 ;  /* 0x0000000000007941 */ /* 0x000fea0003800000 */
.L_x_2549:
[----:B-1---5:R-:W-:Y:S02]  /*254c0*/  IMAD.MOV.U32 R3, RZ, RZ, R51 ;  /* 0x000000ffff037224 */ /* 0x022fe400078e0033 */
[----:B------:R-:W-:-:S02]  /*254d0*/  IMAD.MOV.U32 R2, RZ, RZ, R48 ;  /* 0x000000ffff027224 */ /* 0x000fc400078e0030 */
[----:B------:R-:W-:Y:S02]  /*254e0*/  IMAD.MOV.U32 R0, RZ, RZ, R49 ;  /* 0x000000ffff007224 */ /* 0x000fe400078e0031 */
[----:B----4-:R-:W-:Y:S01]  /*254f0*/  IMAD.MOV.U32 R4, RZ, RZ, R50 ;  /* 0x000000ffff047224 */ /* 0x010fe200078e0032 */
[----:B------:R-:W-:Y:S01]  /*25500*/  PRMT R92, R2, 0x5410, R3 ;  /* 0x00005410025c7816 */ /* 0x000fe20000000003 */
[----:B------:R-:W-:Y:S01]  /*25510*/  IMAD.MOV.U32 R3, RZ, RZ, R39 ;  /* 0x000000ffff037224 */ /* 0x000fe200078e0027 */
[----:B------:R-:W-:Y:S01]  /*25520*/  PRMT R91, R91, 0x5410, R0 ;  /* 0x000054105b5b7816 */ /* 0x000fe20000000000 */
        /* <DEDUP_REMOVED lines=31> */
[----:B------:R-:W-:-:S04]  /*25720*/  MOV R3, R19 ;  /* 0x0000001300037202 */ /* 0x000fc80000000f00 */
[----:B------:R-:W-:Y:S02]  /*25730*/  PRMT R47, R3, 0x5410, R4 ;  /* 0x00005410032f7816 */ /* 0x000fe40000000004 */
[----:B------:R-:W-:Y:S01]  /*25740*/  PRMT R46, R0, 0x5410, R2 ;  /* 0x00005410002e7816 */ /* 0x000fe20000000002 */
[----:B------:R-:W-:Y:S05]  /*25750*/  BRA.DIV ~URZ, `(.L_x_2551) ;  /* 0x00003ae27f007947 */ /* 0x000fea000b800000 */
[----:B------:R1:W2:Y:S04]  /*25760*/  SHFL.IDX PT, R5, R15, 0x1, 0x1c1f ;  /* 0x003c1f000f057f89 */ /* 0x0002a800000e0000 */
[----:B------:R1:W4:Y:S04]  /*25770*/  SHFL.IDX PT, R4, R25, 0x1, 0x1c1f ;  /* 0x003c1f0019047f89 */ /* 0x00032800000e0000 */
[----:B------:R1:W3:Y:S04]  /*25780*/  SHFL.IDX PT, R0, R14, 0x1, 0x1c1f ;  /* 0x003c1f000e007f89 */ /* 0x0002e800000e0000 */
[----:B------:R1:W1:Y:S02]  /*25790*/  SHFL.IDX PT, R2, R30, 0x1, 0x1c1f ;  /* 0x003c1f001e027f89 */ /* 0x00026400000e0000 */
.L_x_2569:
        /* <DEDUP_REMOVED lines=25> */
[----:B--2-4-:R-:W-:-:S04]  /*25930*/  @!P0 IMAD.WIDE R8, R57, 0x2, R4 ;  /* 0x0000000239088825 */ /* 0x014fc800078e0204 */
        /* <DEDUP_REMOVED lines=26> */
.L_x_2553:
[----:B------:R-:W-:Y:S05]  /*25ae0*/  BSYNC B0 ;  /* 0x0000000000007941 */ /* 0x000fea0003800000 */
.L_x_2552:
[----:B-1----:R-:W3:Y:S01]  /*25af0*/  LDL.64 R2, [R28+0x20] ;  /* 0x000020001c027983 */ /* 0x002ee20000100a00 */
[----:B------:R-:W-:-:S04]  /*25b00*/  DEPBAR.LE SB0, 0x3 ;  /* 0x000080c00000791a */ /* 0x000fc80000000000 */
[----:B--2-4-:R-:W2:Y:S01]  /*25b10*/  LDL.64 R4, [R28+0x28] ;  /* 0x000028001c047983 */ /* 0x014ea20000100a00 */
[----:B------:R-:W-:Y:S01]  /*25b20*/  WARPSYNC 0xffffffff ;  /* 0xffffffff00007948 */ /* 0x000fe20003800000 */
[----:B------:R-:W-:Y:S02]  /*25b30*/  ULDC.64 UR4, c[0x0][0x118] ;  /* 0x0000460000047ab9 */ /* 0x000fe40000000a00 */
[----:B------:R-:W-:Y:S01]  /*25b40*/  BAR.SYNC.DEFER_BLOCKING 0x0 ;  /* 0x0000000000007b1d */ /* 0x000fe20000010000 */
[----:B-----5:R-:W-:-:S05]  /*25b50*/  IMAD.MOV.U32 R0, RZ, RZ, R85 ;  /* 0x000000ffff007224 */ /* 0x020fca00078e0055 */
[----:B---3--:R1:W3:Y:S04]  /*25b60*/  LD.E R6, [R2.64] ;  /* 0x0000000402067980 */ /* 0x0082e8000c101900 */
[----:B--2---:R2:W5:Y:S01]  /*25b70*/  LD.E.64 R44, [R4.64] ;  /* 0x00000004042c7980 */ /* 0x004562000c101b00 */
[----:B------:R-:W-:Y:S01]  /*25b80*/  PRMT R104, R104, 0x5410, R0 ;  /* 0x0000541068687816 */ /* 0x000fe20000000000 */
[----:B------:R-:W-:Y:S01]  /*25b90*/  IMAD.MOV.U32 R0, RZ, RZ, R69 ;  /* 0x000000ffff007224 */ /* 0x000fe200078e0045 */
[----:B------:R-:W-:Y:S04]  /*25ba0*/  BSSY B1, `(.L_x_2554) ;  /* 0x0000198000017945 */ /* 0x000fe80003800000 */
[----:B------:R-:W-:-:S02]  /*25bb0*/  PRMT R99, R99, 0x5410, R0 ;  /* 0x0000541063637816 */ /* 0x000fc40000000000 */
[----:B------:R-:W-:-:S04]  /*25bc0*/  MOV R0, R61 ;  /* 0x0000003d00007202 */ /* 0x000fc80000000f00 */
[----:B------:R-:W-:Y:S01]  /*25bd0*/  PRMT R95, R95, 0x5410, R0 ;  /* 0x000054105f5f7816 */ /* 0x000fe20000000000 */
[----:B------:R-:W-:Y:S02]  /*25be0*/  IMAD.MOV.U32 R0, RZ, RZ, R81 ;  /* 0x000000ffff007224 */ /* 0x000fe400078e0051 */
[----:B-1----:R-:W-:Y:S02]  /*25bf0*/  IMAD.MOV.U32 R3, RZ, RZ, R87 ;  /* 0x000000ffff037224 */ /* 0x002fe400078e0057 */
[----:B------:R-:W-:Y:S02]  /*25c00*/  IMAD.MOV.U32 R2, RZ, RZ, R84 ;  /* 0x000000ffff027224 */ /* 0x000fe400078e0054 */
[----:B--2---:R-:W-:-:S03]  /*25c10*/  IMAD.MOV.U32 R4, RZ, RZ, R86 ;  /* 0x000000ffff047224 */ /* 0x004fc600078e0056 */
[----:B------:R-:W-:Y:S01]  /*25c20*/  PRMT R112, R2, 0x5410, R3 ;  /* 0x0000541002707816 */ /* 0x000fe20000000003 */
[----:B------:R-:W-:Y:S01]  /*25c30*/  IMAD.MOV.U32 R3, RZ, RZ, R71 ;  /* 0x000000ffff037224 */ /* 0x000fe200078e0047 */
[----:B------:R-:W-:Y:S02]  /*25c40*/  MOV R2, R68 ;  /* 0x0000004400027202 */ /* 0x000fe40000000f00 */
[----:B------:R-:W-:Y:S01]  /*25c50*/  PRMT R113, R4, 0x7610, R113 ;  /* 0x0000761004717816 */ /* 0x000fe20000000071 */
[----:B------:R-:W-:Y:S01]  /*25c60*/  IMAD.MOV.U32 R4, RZ, RZ, R70 ;  /* 0x000000ffff047224 */ /* 0x000fe200078e0046 */
[----:B------:R-:W-:Y:S01]  /*25c70*/  PRMT R100, R2, 0x5410, R3 ;  /* 0x0000541002647816 */ /* 0x000fe20000000003 */
[----:B------:R-:W-:Y:S02]  /*25c80*/  IMAD.MOV.U32 R3, RZ, RZ, R63 ;  /* 0x000000ffff037224 */ /* 0x000fe400078e003f */
[----:B------:R-:W-:Y:S01]  /*25c90*/  IMAD.MOV.U32 R2, RZ, RZ, R60 ;  /* 0x000000ffff027224 */ /* 0x000fe200078e003c */
[----:B------:R-:W-:Y:S01]  /*25ca0*/  PRMT R101, R4, 0x7610, R101 ;  /* 0x0000761004657816 */ /* 0x000fe20000000065 */
[----:B------:R-:W-:-:S03]  /*25cb0*/  IMAD.MOV.U32 R4, RZ, RZ, R62 ;  /* 0x000000ffff047224 */ /* 0x000fc600078e003e */
[----:B------:R-:W-:Y:S01]  /*25cc0*/  PRMT R96, R2, 0x5410, R3 ;  /* 0x0000541002607816 */ /* 0x000fe20000000003 */
[----:B------:R-:W-:Y:S01]  /*25cd0*/  IMAD.MOV.U32 R3, RZ, RZ, R83 ;  /* 0x000000ffff037224 */ /* 0x000fe200078e0053 */
[----:B------:R-:W-:Y:S01]  /*25ce0*/  PRMT R97, R4, 0x7610, R97 ;  /* 0x0000761004617816 */ /* 0x000fe20000000061 */
[----:B------:R-:W-:Y:S01]  /*25cf0*/  IMAD.MOV.U32 R4, RZ, RZ, R82 ;  /* 0x000000ffff047224 */ /* 0x000fe200078e0052 */
[----:B------:R-:W-:Y:S01]  /*25d00*/  PRMT R101, R101, 0x5410, R0 ;  /* 0x0000541065657816 */ /* 0x000fe20000000000 */
[----:B------:R-:W-:Y:S01]  /*25d10*/  IMAD.MOV.U32 R2, RZ, RZ, R80 ;  /* 0x000000ffff027224 */ /* 0x000fe200078e0050 */
[----:B------:R-:W-:Y:S02]  /*25d20*/  MOV R0, R74 ;  /* 0x0000004a00007202 */ /* 0x000fe40000000f00 */
[----:B------:R-:W-:Y:S02]  /*25d30*/  PRMT R104, R4, 0x7610, R104 ;  /* 0x0000761004687816 */ /* 0x000fe40000000068 */
[----:B------:R-:W-:Y:S01]  /*25d40*/  PRMT R103, R2, 0x5410, R3 ;  /* 0x0000541002677816 */ /* 0x000fe20000000003 */
[----:B------:R-:W-:Y:S01]  /*25d50*/  IMAD.MOV.U32 R3, RZ, RZ, R75 ;  /* 0x000000ffff037224 */ /* 0x000fe200078e004b */
[----:B------:R-:W-:Y:S01]  /*25d60*/  PRMT R99, R0, 0x7610, R99 ;  /* 0x0000761000637816 */ /* 0x000fe20000000063 */
[----:B------:R-:W-:-:S02]  /*25d70*/  IMAD.MOV.U32 R2, RZ, RZ, R72 ;  /* 0x000000ffff027224 */ /* 0x000fc400078e0048 */
[----:B------:R-:W-:-:S03]  /*25d80*/  IMAD.MOV.U32 R0, RZ, RZ, R73 ;  /* 0x000000ffff007224 */ /* 0x000fc600078e0049 */
[----:B------:R-:W-:Y:S01]  /*25d90*/  PRMT R98, R2, 0x5410, R3 ;  /* 0x0000541002627816 */ /* 0x000fe20000000003 */
[----:B------:R-:W-:Y:S01]  /*25da0*/  IMAD.MOV.U32 R2, RZ, RZ, R64 ;  /* 0x000000ffff027224 */ /* 0x000fe200078e0040 */
[----:B------:R-:W-:Y:S01]  /*25db0*/  PRMT R97, R97, 0x5410, R0 ;  /* 0x0000541061617816 */ /* 0x000fe20000000000 */
[----:B------:R-:W-:Y:S01]  /*25dc0*/  IMAD.MOV.U32 R0, RZ, RZ, R65 ;  /* 0x000000ffff007224 */ /* 0x000fe200078e0041 */
[----:B------:R-:W-:-:S04]  /*25dd0*/  MOV R3, R67 ;  /* 0x0000004300037202 */ /* 0x000fc80000000f00 */
[----:B------:R-:W-:Y:S02]  /*25de0*/  PRMT R94, R2, 0x5410, R3 ;  /* 0x00005410025e7816 */ /* 0x000fe40000000003 */
[----:B------:R-:W-:Y:S01]  /*25df0*/  PRMT R93, R93, 0x5410, R0 ;  /* 0x000054105d5d7816 */ /* 0x000fe20000000000 */
[----:B---3--:R-:W-:-:S05]  /*25e00*/  IMAD R4, R6, -0x80, R24 ;  /* 0xffffff8006047824 */ /* 0x008fca00078e0218 */
        /* <DEDUP_REMOVED lines=10> */
[----:B------:R-:W-:Y:S01]  /*25eb0*/  LEA.HI R2, R102, R56, RZ, 0x5 ;  /* 0x0000003866027211 */ /* 0x000fe200078f28ff */
[----:B------:R-:W-:Y:S01]  /*25ec0*/  ULDC.64 UR4, c[0x0][0x118] ;  /* 0x0000460000047ab9 */ /* 0x000fe20000000a00 */
[----:B------:R-:W-:Y:S01]  /*25ed0*/  SHF.R.S32.HI R7, RZ, 0x1f, R4 ;  /* 0x0000001fff077819 */ /* 0x000fe20000011404 */
[----:B------:R-:W-:Y:S01]  /*25ee0*/  IMAD.SHL.U32 R5, R4, 0x8, RZ ;  /* 0x0000000804057824 */ /* 0x000fe200078e00ff */
[----:B------:R-:W-:Y:S01]  /*25ef0*/  LOP3.LUT R0, R0, 0x1c0, RZ, 0xc0, !PT ;  /* 0x000001c000007812 */ /* 0x000fe200078ec0ff */
[----:B------:R-:W-:Y:S01]  /*25f00*/  IMAD.SHL.U32 R2, R2, 0x10, RZ ;  /* 0x0000001002027824 */ /* 0x000fe200078e00ff */
[----:B------:R-:W-:Y:S02]  /*25f10*/  LEA.HI R4, R7, R4, RZ, 0x3 ;  /* 0x0000000407047211 */ /* 0x000fe400078f18ff */
[----:B------:R-:W-:-:S02]  /*25f20*/  LOP3.LUT R6, R0, 0x38, R57, 0xf8, !PT ;  /* 0x0000003800067812 */ /* 0x000fc400078ef839 */
[----:B------:R-:W-:Y:S02]  /*25f30*/  SHF.R.U32.HI R3, RZ, 0x3, R0 ;  /* 0x00000003ff037819 */ /* 0x000fe40000011600 */
[----:B------:R-:W-:Y:S01]  /*25f40*/  LOP3.LUT R5, R0, 0x38, R5, 0xf8, !PT ;  /* 0x0000003800057812 */ /* 0x000fe200078ef805 */
[----:B------:R-:W-:Y:S01]  /*25f50*/  IMAD.SHL.U32 R0, R4, 0x400, RZ ;  /* 0x0000040004007824 */ /* 0x000fe200078e00ff */
[----:B------:R-:W-:-:S04]  /*25f60*/  LOP3.LUT R2, R2, 0xfffffe00, RZ, 0xc0, !PT ;  /* 0xfffffe0002027812 */ /* 0x000fc800078ec0ff */
[----:B------:R-:W-:Y:S02]  /*25f70*/  LOP3.LUT R6, R2, R6, R3, 0xf6, !PT ;  /* 0x0000000602067212 */ /* 0x000fe400078ef603 */
[----:B------:R-:W-:Y:S02]  /*25f80*/  LOP3.LUT R3, R5, R3, RZ, 0x3c, !PT ;  /* 0x0000000305037212 */ /* 0x000fe400078e3cff */
[----:B------:R-:W-:Y:S01]  /*25f90*/  LOP3.LUT R0, R0, 0xffffe000, RZ, 0xc0, !PT ;  /* 0xffffe00000007812 */ /* 0x000fe200078ec0ff */
[----:B-----5:R-:W-:-:S03]  /*25fa0*/  IMAD.WIDE.U32 R34, R6, 0x2, R44 ;  /* 0x0000000206227825 */ /* 0x020fc600078e002c */
[----:B------:R-:W-:Y:S02]  /*25fb0*/  IADD3 R0, R3, R0, R2 ;  /* 0x0000000003007210 */ /* 0x000fe40007ffe002 */
[----:B------:R-:W2:Y:S03]  /*25fc0*/  LD.E.128 R12, [R34.64] ;  /* 0x00000004220c7980 */ /* 0x000ea6000c101d00 */
[----:B------:R-:W-:-:S05]  /*25fd0*/  IMAD.WIDE.U32 R32, R0, 0x2, R44 ;  /* 0x0000000200207825 */ /* 0x000fca00078e002c */
[----:B------:R-:W3:Y:S01]  /*25fe0*/  LD.E.128 R4, [R32.64] ;  /* 0x0000000420047980 */ /* 0x000ee2000c101d00 */
[----:B------:R-:W-:Y:S02]  /*25ff0*/  SHF.R.U64 R16, R16, 0x10, R17 ;  /* 0x0000001010107819 */ /* 0x000fe40000001211 */
[----:B------:R-:W-:Y:S02]  /*26000*/  SHF.R.U64 R9, R20, 0x10, R21 ;  /* 0x0000001014097819 */ /* 0x000fe40000001215 */
[----:B------:R-:W-:Y:S02]  /*26010*/  SHF.R.U64 R20, R22, 0x10, R23 ;  /* 0x0000001016147819 */ /* 0x000fe40000001217 */
[----:B------:R-:W-:Y:S02]  /*26020*/  SHF.R.U32.HI R3, RZ, 0x10, R17 ;  /* 0x00000010ff037819 */ /* 0x000fe40000011611 */
[--C-:B------:R-:W-:Y:S02]  /*26030*/  SHF.R.U64 R17, R18, 0x10, R19.reuse ;  /* 0x0000001012117819 */ /* 0x100fe40000001213 */
[----:B------:R-:W-:-:S02]  /*26040*/  SHF.R.U32.HI R8, RZ, 0x10, R19 ;  /* 0x00000010ff087819 */ /* 0x000fc40000011613 */
[----:B------:R-:W-:Y:S02]  /*26050*/  PRMT R22, R46, 0x5432, R16 ;  /* 0x000054322e167816 */ /* 0x000fe40000000010 */
[----:B------:R-:W-:Y:S02]  /*26060*/  PRMT R26, R26, 0x5410, R9 ;  /* 0x000054101a1a7816 */ /* 0x000fe40000000009 */
[----:B------:R-:W-:Y:S02]  /*26070*/  PRMT R24, R59, 0x5410, R20 ;  /* 0x000054103b187816 */ /* 0x000fe40000000014 */
[C---:B------:R-:W-:Y:S02]  /*26080*/  PRMT R20, R47.reuse, 0x5432, R17 ;  /* 0x000054322f147816 */ /* 0x040fe40000000011 */
[----:B------:R-:W-:Y:S02]  /*26090*/  PRMT R19, R47, 0x5410, R8 ;  /* 0x000054102f137816 */ /* 0x000fe40000000008 */
[----:B------:R-:W-:-:S02]  /*260a0*/  SHF.R.U32.HI R0, RZ, 0x10, R21 ;  /* 0x00000010ff007819 */ /* 0x000fc40000011615 */
[----:B------:R-:W-:Y:S02]  /*260b0*/  SHF.R.U32.HI R2, RZ, 0x10, R23 ;  /* 0x00000010ff027819 */ /* 0x000fe40000011617 */
[----:B------:R-:W-:Y:S02]  /*260c0*/  SHF.L.U32 R47, R22, 0x10, RZ ;  /* 0x00000010162f7819 */ /* 0x000fe400000006ff */
[----:B------:R-:W-:Y:S02]  /*260d0*/  PRMT R21, R46, 0x5410, R3 ;  /* 0x000054102e157816 */ /* 0x000fe40000000003 */
[C---:B------:R-:W-:Y:S02]  /*260e0*/  PRMT R25, R58.reuse, 0x5410, R0 ;  /* 0x000054103a197816 */ /* 0x040fe40000000000 */
[----:B------:R-:W-:Y:S02]  /*260f0*/  PRMT R23, R58, 0x5432, R2 ;  /* 0x000054323a177816 */ /* 0x000fe40000000002 */
[----:B------:R-:W-:Y:S01]  /*26100*/  LOP3.LUT R58, R22, 0xffff0000, RZ, 0xc0, !PT ;  /* 0xffff0000163a7812 */ /* 0x000fe200078ec0ff */
[----:B------:R-:W-:-:S02]  /*26110*/  IMAD.U32 R22, R21, 0x10000, RZ ;  /* 0x0001000015167824 */ /* 0x000fc400078e00ff */
        /* <DEDUP_REMOVED lines=10> */
[----:B------:R-:W-:Y:S01]  /*261c0*/  IMAD.U32 R15, R26, 0x10000, RZ ;  /* 0x000100001a0f7824 */ /* 0x000fe200078e00ff */
[C---:B------:R-:W-:Y:S01]  /*261d0*/  LOP3.LUT R3, R6.reuse, 0xffff0000, RZ, 0xc0, !PT ;  /* 0xffff000006037812 */ /* 0x040fe200078ec0ff */
[----:B------:R-:W-:Y:S01]  /*261e0*/  IMAD.U32 R4, R6, 0x10000, RZ ;  /* 0x0001000006047824 */ /* 0x000fe200078e00ff */
[----:B------:R-:W-:Y:S01]  /*261f0*/  LOP3.LUT R0, R7, 0xffff0000, RZ, 0xc0, !PT ;  /* 0xffff000007007812 */ /* 0x000fe200078ec0ff */
[----:B------:R-:W-:-:S02]  /*26200*/  FMUL.FTZ R6, R12, R47 ;  /* 0x0000002f0c067220 */ /* 0x000fc40000410000 */
[----:B------:R-:W-:Y:S02]  /*26210*/  IMAD.U32 R2, R7, 0x10000, RZ ;  /* 0x0001000007027824 */ /* 0x000fe400078e00ff */
[-C--:B------:R-:W-:Y:S01]  /*26220*/  FMUL.FTZ R7, R12, R15.reuse ;  /* 0x0000000f0c077220 */ /* 0x080fe20000410000 */
[----:B------:R-:W-:Y:S01]  /*26230*/  LOP3.LUT R12, R26, 0xffff0000, RZ, 0xc0, !PT ;  /* 0xffff00001a0c7812 */ /* 0x000fe200078ec0ff */
[----:B------:R-:W-:Y:S02]  /*26240*/  FFMA.FTZ R46, R30, R15, -R6 ;  /* 0x0000000f1e2e7223 */ /* 0x000fe40000010806 */
[C---:B------:R-:W-:Y:S01]  /*26250*/  IMAD.U32 R8, R5.reuse, 0x10000, RZ ;  /* 0x0001000005087824 */ /* 0x040fe200078e00ff */
[----:B------:R-:W-:Y:S01]  /*26260*/  LOP3.LUT R5, R5, 0xffff0000, RZ, 0xc0, !PT ;  /* 0xffff000005057812 */ /* 0x000fe200078ec0ff */
[----:B------:R-:W-:Y:S02]  /*26270*/  FMUL.FTZ R6, R9, R58 ;  /* 0x0000003a09067220 */ /* 0x000fe40000410000 */
[----:B------:R-:W-:-:S02]  /*26280*/  IMAD.U32 R15, R25, 0x10000, RZ ;  /* 0x00010000190f7824 */ /* 0x000fc400078e00ff */
[----:B------:R-:W-:Y:S01]  /*26290*/  FFMA.FTZ R30, R30, R47, R7 ;  /* 0x0000002f1e1e7223 */ /* 0x000fe20000010007 */
[----:B------:R-:W-:Y:S01]  /*262a0*/  LOP3.LUT R47, R21, 0xffff0000, RZ, 0xc0, !PT ;  /* 0xffff0000152f7812 */ /* 0x000fe200078ec0ff */
[-C--:B------:R-:W-:Y:S02]  /*262b0*/  FMUL.FTZ R9, R9, R12.reuse ;  /* 0x0000000c09097220 */ /* 0x080fe40000410000 */
[----:B------:R-:W-:Y:S02]  /*262c0*/  FFMA.FTZ R12, R29, R12, -R6 ;  /* 0x0000000c1d0c7223 */ /* 0x000fe40000010806 */
[CC--:B------:R-:W-:Y:S02]  /*262d0*/  FMUL.FTZ R7, R8.reuse, R22.reuse ;  /* 0x0000001608077220 */ /* 0x0c0fe40000410000 */
[-C--:B------:R-:W-:Y:S01]  /*262e0*/  FMUL.FTZ R6, R8, R15.reuse ;  /* 0x0000000f08067220 */ /* 0x080fe20000410000 */
[----:B------:R-:W-:Y:S01]  /*262f0*/  SHF.L.U32 R8, R24, 0x10, RZ ;  /* 0x0000001018087819 */ /* 0x000fe200000006ff */
[C---:B------:R-:W-:Y:S01]  /*26300*/  FFMA.FTZ R26, R28.reuse, R15, -R7 ;  /* 0x0000000f1c1a7223 */ /* 0x040fe20000010807 */
[----:B------:R-:W-:Y:S01]  /*26310*/  LOP3.LUT R7, R25, 0xffff0000, RZ, 0xc0, !PT ;  /* 0xffff000019077812 */ /* 0x000fe200078ec0ff */
[----:B------:R-:W-:Y:S01]  /*26320*/  FFMA.FTZ R22, R28, R22, R6 ;  /* 0x000000161c167223 */ /* 0x000fe20000010006 */
[----:B------:R-:W-:Y:S01]  /*26330*/  F2FP.BF16.PACK_AB R12, R12, R46 ;  /* 0x0000002e0c0c723e */ /* 0x000fe200000010ff */
[----:B------:R-:W-:-:S02]  /*26340*/  FMUL.FTZ R6, R5, R47 ;  /* 0x0000002f05067220 */ /* 0x000fc40000410000 */
[C---:B------:R-:W-:Y:S01]  /*26350*/  IMAD.U32 R25, R20.reuse, 0x10000, RZ ;  /* 0x0001000014197824 */ /* 0x040fe200078e00ff */
[----:B------:R-:W-:Y:S01]  /*26360*/  LOP3.LUT R20, R20, 0xffff0000, RZ, 0xc0, !PT ;  /* 0xffff000014147812 */ /* 0x000fe200078ec0ff */
[----:B------:R-:W-:Y:S02]  /*26370*/  FFMA.FTZ R29, R29, R58, R9 ;  /* 0x0000003a1d1d7223 */ /* 0x000fe40000010009 */
[C---:B------:R-:W-:Y:S01]  /*26380*/  IMAD.U32 R28, R19.reuse, 0x10000, RZ ;  /* 0x00010000131c7824 */ /* 0x040fe200078e00ff */
[----:B------:R-:W-:Y:S01]  /*26390*/  LOP3.LUT R19, R19, 0xffff0000, RZ, 0xc0, !PT ;  /* 0xffff000013137812 */ /* 0x000fe200078ec0ff */
[-C--:B------:R-:W-:Y:S02]  /*263a0*/  FMUL.FTZ R5, R5, R7.reuse ;  /* 0x0000000705057220 */ /* 0x080fe40000410000 */
[----:B------:R-:W-:Y:S02]  /*263b0*/  FFMA.FTZ R21, R18, R7, -R6 ;  /* 0x0000000712157223 */ /* 0x000fe40000010806 */
[----:B------:R-:W-:-:S02]  /*263c0*/  IMAD.U32 R9, R23, 0x10000, RZ ;  /* 0x0001000017097824 */ /* 0x000fc400078e00ff */
[C---:B------:R-:W-:Y:S02]  /*263d0*/  FMUL.FTZ R7, R4.reuse, R25 ;  /* 0x0000001904077220 */ /* 0x040fe40000410000 */
[----:B------:R-:W-:Y:S02]  /*263e0*/  FMUL.FTZ R6, R4, R8 ;  /* 0x0000000804067220 */ /* 0x000fe40000410000 */
[----:B------:R-:W-:Y:S02]  /*263f0*/  FMUL.FTZ R4, R2, R28 ;  /* 0x0000001c02047220 */ /* 0x000fe40000410000 */
[----:B------:R-:W-:Y:S01]  /*26400*/  FFMA.FTZ R5, R18, R47, R5 ;  /* 0x0000002f12057223 */ /* 0x000fe20000010005 */
[----:B------:R-:W-:Y:S01]  /*26410*/  LOP3.LUT R18, R24, 0xffff0000, RZ, 0xc0, !PT ;  /* 0xffff000018127812 */ /* 0x000fe200078ec0ff */
[----:B------:R-:W-:Y:S02]  /*26420*/  FMUL.FTZ R2, R2, R9 ;  /* 0x0000000902027220 */ /* 0x000fe40000410000 */
[----:B------:R-:W-:Y:S01]  /*26430*/  FFMA.FTZ R15, R17, R8, -R7 ;  /* 0x00000008110f7223 */ /* 0x000fe20000010807 */
[----:B------:R-:W-:Y:S01]  /*26440*/  F2FP.BF16.PACK_AB R5, R5, R22 ;  /* 0x000000160505723e */ /* 0x000fe200000010ff */
[----:B------:R-:W-:Y:S01]  /*26450*/  FFMA.FTZ R6, R17, R25, R6 ;  /* 0x0000001911067223 */ /* 0x000fe20000010006 */
[----:B------:R-:W-:Y:S01]  /*26460*/  LOP3.LUT R17, R23, 0xffff0000, RZ, 0xc0, !PT ;  /* 0xffff000017117812 */ /* 0x000fe200078ec0ff */
[----:B------:R-:W-:-:S02]  /*26470*/  FFMA.FTZ R8, R13, R28, R2 ;  /* 0x0000001c0d087223 */ /* 0x000fc40000010002 */
[----:B------:R-:W-:Y:S02]  /*26480*/  FMUL.FTZ R2, R3, R20 ;  /* 0x0000001403027220 */ /* 0x000fe40000410000 */
[----:B------:R-:W-:Y:S01]  /*26490*/  FFMA.FTZ R9, R13, R9, -R4 ;  /* 0x000000090d097223 */ /* 0x000fe20000010804 */
[----:B------:R-:W-:Y:S01]  /*264a0*/  F2FP.BF16.PACK_AB R13, R21, R26 ;  /* 0x0000001a150d723e */ /* 0x000fe200000010ff */
[-C--:B------:R-:W-:Y:S02]  /*264b0*/  FMUL.FTZ R3, R3, R18.reuse ;  /* 0x0000001203037220 */ /* 0x080fe40000410000 */
[C---:B------:R-:W-:Y:S02]  /*264c0*/  FMUL.FTZ R7, R0.reuse, R19 ;  /* 0x0000001300077220 */ /* 0x040fe40000410000 */
[----:B------:R-:W-:Y:S02]  /*264d0*/  FMUL.FTZ R4, R0, R17 ;  /* 0x0000001100047220 */ /* 0x000fe40000410000 */
[----:B------:R-:W-:-:S02]  /*264e0*/  FFMA.FTZ R2, R16, R18, -R2 ;  /* 0x0000001210027223 */ /* 0x000fc40000010802 */
[----:B------:R-:W-:Y:S02]  /*264f0*/  FFMA.FTZ R0, R16, R20, R3 ;  /* 0x0000001410007223 */ /* 0x000fe40000010003 */
[C---:B------:R-:W-:Y:S02]  /*26500*/  FFMA.FTZ R7, R14.reuse, R17, -R7 ;  /* 0x000000110e077223 */ /* 0x040fe40000010807 */
        /* <DEDUP_REMOVED lines=8> */
.L_x_2557:
[----:B------:R-:W-:Y:S05]  /*26590*/  BSYNC B0 ;  /* 0x0000000000007941 */ /* 0x000fea0003800000 */
.L_x_2556:
[----:B------:R-:W-:Y:S01]  /*265a0*/  IADD3 R3, R57, 0x20, RZ ;  /* 0x0000002039037810 */ /* 0x000fe20007ffe0ff */
[----:B------:R-:W-:Y:S03]  /*265b0*/  BSSY B0, `(.L_x_2558) ;  /* 0x000007b000007945 */ /* 0x000fe60003800000 */
[----:B------:R-:W-:-:S13]  /*265c0*/  ISETP.GE.AND P0, PT, R3, R27, PT ;  /* 0x0000001b0300720c */ /* 0x000fda0003f06270 */
[----:B------:R-:W-:Y:S05]  /*265d0*/  @P0 BRA `(.L_x_2559) ;  /* 0x0000078000000947 */ /* 0x000fea0003800000 */
[----:B------:R-:W-:Y:S01]  /*265e0*/  SHF.R.S32.HI R0, RZ, 0x1f, R3 ;  /* 0x0000001fff007819 */ /* 0x000fe20000011403 */
[----:B-1----:R-:W-:Y:S01]  /*265f0*/  IMAD.SHL.U32 R4, R76, 0x40, RZ ;  /* 0x000000404c047824 */ /* 0x002fe200078e00ff */
[----:B------:R-:W-:Y:S01]  /*26600*/  SHF.R.S32.HI R5, RZ, 0x1f, R56 ;  /* 0x0000001fff057819 */ /* 0x000fe20000011438 */
[----:B------:R-:W-:Y:S01]  /*26610*/  ULDC.64 UR4, c[0x0][0x118] ;  /* 0x0000460000047ab9 */ /* 0x000fe20000000a00 */
[CC--:B------:R-:W-:Y:S02]  /*26620*/  LEA.HI R2, R0.reuse, R3.reuse, RZ, 0x3 ;  /* 0x0000000300027211 */ /* 0x0c0fe400078f18ff */
[----:B------:R-:W-:Y:S02]  /*26630*/  LEA.HI R3, R0, R3, RZ, 0x6 ;  /* 0x0000000300037211 */ /* 0x000fe400078f30ff */
[----:B------:R-:W-:Y:S02]  /*26640*/  LOP3.LUT R0, R4, 0x1c0, RZ, 0xc0, !PT ;  /* 0x000001c004007812 */ /* 0x000fe400078ec0ff */
[--C-:B------:R-:W-:Y:S01]  /*26650*/  SHF.R.S32.HI R4, RZ, 0x3, R2.reuse ;  /* 0x00000003ff047819 */ /* 0x100fe20000011402 */
[----:B------:R-:W-:Y:S01]  /*26660*/  IMAD.SHL.U32 R6, R3, 0x80, RZ ;  /* 0x0000008003067824 */ /* 0x000fe200078e00ff */
[----:B------:R-:W-:-:S02]  /*26670*/  LOP3.LUT R7, R0, 0x38, R2, 0xf8, !PT ;  /* 0x0000003800077812 */ /* 0x000fc400078ef802 */
[----:B------:R-:W-:Y:S02]  /*26680*/  LEA.HI R2, R27, R4, RZ, 0x1d ;  /* 0x000000041b027211 */ /* 0x000fe400078fe8ff */
[----:B------:R-:W-:Y:S02]  /*26690*/  LEA.HI R5, R5, R56, RZ, 0x5 ;  /* 0x0000003805057211 */ /* 0x000fe400078f28ff */
[----:B------:R-:W-:Y:S02]  /*266a0*/  SHF.R.S32.HI R4, RZ, 0x1f, R2 ;  /* 0x0000001fff047819 */ /* 0x000fe40000011402 */
[----:B------:R-:W-:Y:S01]  /*266b0*/  SHF.R.U32.HI R9, RZ, 0x3, R0 ;  /* 0x00000003ff097819 */ /* 0x000fe20000011600 */
[----:B------:R-:W-:Y:S01]  /*266c0*/  IMAD.SHL.U32 R3, R5, 0x10, RZ ;  /* 0x0000001005037824 */ /* 0x000fe200078e00ff */
        /* <DEDUP_REMOVED lines=11> */
[----:B-----5:R-:W-:-:S04]  /*26780*/  IMAD.WIDE.U32 R34, R6, 0x2, R44 ;  /* 0x0000000206227825 */ /* 0x020fc800078e002c */
[----:B------:R-:W-:Y:S01]  /*26790*/  IMAD.WIDE.U32 R32, R0, 0x2, R44 ;  /* 0x0000000200207825 */ /* 0x000fe200078e002c */
[----:B------:R-:W2:Y:S04]  /*267a0*/  LD.E.128 R12, [R34.64] ;  /* 0x00000004220c7980 */ /* 0x000ea8000c101d00 */
[----:B------:R-:W3:Y:S01]  /*267b0*/  LD.E.128 R4, [R32.64] ;  /* 0x0000000420047980 */ /* 0x000ee2000c101d00 */
[----:B------:R-:W-:Y:S02]  /*267c0*/  SHF.R.U64 R9, R40, 0x10, R41 ;  /* 0x0000001028097819 */ /* 0x000fe40000001229 */
[----:B------:R-:W-:Y:S02]  /*267d0*/  SHF.R.U64 R0, R36, 0x10, R37 ;  /* 0x0000001024007819 */ /* 0x000fe40000001225 */
[----:B------:R-:W-:-:S02]  /*267e0*/  PRMT R22, R78, 0x5410, R9 ;  /* 0x000054104e167816 */ /* 0x000fc40000000009 */
[----:B------:R-:W-:Y:S02]  /*267f0*/  SHF.R.U32.HI R16, RZ, 0x10, R41 ;  /* 0x00000010ff107819 */ /* 0x000fe40000011629 */
[----:B------:R-:W-:Y:S01]  /*26800*/  SHF.R.U64 R17, R42, 0x10, R43 ;  /* 0x000000102a117819 */ /* 0x000fe2000000122b */
[----:B------:R-:W-:Y:S01]  /*26810*/  IMAD.U32 R36, R22, 0x10000, RZ ;  /* 0x0001000016247824 */ /* 0x000fe200078e00ff */
[----:B------:R-:W-:Y:S02]  /*26820*/  SHF.R.U64 R3, R38, 0x10, R39 ;  /* 0x0000001026037819 */ /* 0x000fe40000001227 */
[----:B------:R-:W-:Y:S02]  /*26830*/  PRMT R30, R88, 0x5410, R0 ;  /* 0x00005410581e7816 */ /* 0x000fe40000000000 */
[----:B------:R-:W-:Y:S02]  /*26840*/  PRMT R21, R59, 0x5432, R16 ;  /* 0x000054323b157816 */ /* 0x000fe40000000010 */
[----:B------:R-:W-:-:S02]  /*26850*/  PRMT R20, R79, 0x5410, R17 ;  /* 0x000054104f147816 */ /* 0x000fc40000000011 */
[----:B------:R-:W-:Y:S02]  /*26860*/  SHF.R.U32.HI R2, RZ, 0x10, R37 ;  /* 0x00000010ff027819 */ /* 0x000fe40000011625 */
[----:B------:R-:W-:Y:S02]  /*26870*/  PRMT R28, R89, 0x5410, R3 ;  /* 0x00005410591c7816 */ /* 0x000fe40000000003 */
[----:B------:R-:W-:Y:S01]  /*26880*/  LOP3.LUT R38, R22, 0xffff0000, RZ, 0xc0, !PT ;  /* 0xffff000016267812 */ /* 0x000fe200078ec0ff */
[----:B------:R-:W-:Y:S01]  /*26890*/  IMAD.U32 R22, R21, 0x10000, RZ ;  /* 0x0001000015167824 */ /* 0x000fe200078e00ff */
[----:B------:R-:W-:Y:S02]  /*268a0*/  SHF.R.U32.HI R8, RZ, 0x10, R39 ;  /* 0x00000010ff087819 */ /* 0x000fe40000011627 */
[----:B------:R-:W-:Y:S02]  /*268b0*/  PRMT R29, R79, 0x5432, R2 ;  /* 0x000054324f1d7816 */ /* 0x000fe40000000002 */
[----:B------:R-:W-:-:S02]  /*268c0*/  PRMT R23, R88, 0x5432, R8 ;  /* 0x0000543258177816 */ /* 0x000fc40000000008 */
[----:B------:R-:W-:Y:S02]  /*268d0*/  LOP3.LUT R39, R21, 0xffff0000, RZ, 0xc0, !PT ;  /* 0xffff000015277812 */ /* 0x000fe400078ec0ff */
[----:B------:R-:W-:-:S04]  /*268e0*/  SHF.R.U32.HI R19, RZ, 0x10, R43 ;  /* 0x00000010ff137819 */ /* 0x000fc8000001162b */
[----:B------:R-:W-:Y:S01]  /*268f0*/  PRMT R19, R78, 0x5432, R19 ;  /* 0x000054324e137816 */ /* 0x000fe20000000013 */
        /* <DEDUP_REMOVED lines=10> */
[C---:B------:R-:W-:Y:S01]  /*269a0*/  IMAD.U32 R4, R6.reuse, 0x10000, RZ ;  /* 0x0001000006047824 */ /* 0x040fe200078e00ff */
[----:B------:R-:W-:Y:S01]  /*269b0*/  LOP3.LUT R3, R6, 0xffff0000, RZ, 0xc0, !PT ;  /* 0xffff000006037812 */ /* 0x000fe200078ec0ff */
[----:B------:R-:W-:Y:S01]  /*269c0*/  IMAD.U32 R15, R30, 0x10000, RZ ;  /* 0x000100001e0f7824 */ /* 0x000fe200078e00ff */
[----:B------:R-:W-:Y:S01]  /*269d0*/  LOP3.LUT R0, R7, 0xffff0000, RZ, 0xc0, !PT ;  /* 0xffff000007007812 */ /* 0x000fe200078ec0ff */
[----:B------:R-:W-:-:S02]  /*269e0*/  FMUL.FTZ R6, R12, R36 ;  /* 0x000000240c067220 */ /* 0x000fc40000410000 */
[----:B------:R-:W-:Y:S02]  /*269f0*/  IMAD.U32 R2, R7, 0x10000, RZ ;  /* 0x0001000007027824 */ /* 0x000fe400078e00ff */
[-C--:B------:R-:W-:Y:S02]  /*26a00*/  FMUL.FTZ R7, R12, R15.reuse ;  /* 0x0000000f0c077220 */ /* 0x080fe40000410000 */
[----:B------:R-:W-:Y:S01]  /*26a10*/  FFMA.FTZ R37, R26, R15, -R6 ;  /* 0x0000000f1a257223 */ /* 0x000fe20000010806 */
[----:B------:R-:W-:Y:S01]  /*26a20*/  LOP3.LUT R15, R30, 0xffff0000, RZ, 0xc0, !PT ;  /* 0xffff00001e0f7812 */ /* 0x000fe200078ec0ff */
[----:B------:R-:W-:Y:S02]  /*26a30*/  FMUL.FTZ R6, R9, R38 ;  /* 0x0000002609067220 */ /* 0x000fe40000410000 */
[C---:B------:R-:W-:Y:S01]  /*26a40*/  IMAD.U32 R8, R5.reuse, 0x10000, RZ ;  /* 0x0001000005087824 */ /* 0x040fe200078e00ff */
[----:B------:R-:W-:Y:S01]  /*26a50*/  LOP3.LUT R5, R5, 0xffff0000, RZ, 0xc0, !PT ;  /* 0xffff000005057812 */ /* 0x000fe200078ec0ff */
[----:B------:R-:W-:-:S02]  /*26a60*/  IMAD.U32 R12, R29, 0x10000, RZ ;  /* 0x000100001d0c7824 */ /* 0x000fc400078e00ff */
[-C--:B------:R-:W-:Y:S02]  /*26a70*/  FFMA.FTZ R30, R25, R15.reuse, -R6 ;  /* 0x0000000f191e7223 */ /* 0x080fe40000010806 */
[----:B------:R-:W-:Y:S02]  /*26a80*/  FFMA.FTZ R36, R26, R36, R7 ;  /* 0x000000241a247223 */ /* 0x000fe40000010007 */
[----:B------:R-:W-:Y:S02]  /*26a90*/  FMUL.FTZ R9, R9, R15 ;  /* 0x0000000f09097220 */ /* 0x000fe40000410000 */
[C---:B------:R-:W-:Y:S02]  /*26aa0*/  FMUL.FTZ R6, R8.reuse, R12 ;  /* 0x0000000c08067220 */ /* 0x040fe40000410000 */
[----:B------:R-:W-:Y:S01]  /*26ab0*/  FMUL.FTZ R7, R8, R22 ;  /* 0x0000001608077220 */ /* 0x000fe20000410000 */
[----:B------:R-:W-:Y:S01]  /*26ac0*/  LOP3.LUT R8, R29, 0xffff0000, RZ, 0xc0, !PT ;  /* 0xffff00001d087812 */ /* 0x000fe200078ec0ff */
[----:B------:R-:W-:-:S02]  /*26ad0*/  FFMA.FTZ R26, R25, R38, R9 ;  /* 0x00000026191a7223 */ /* 0x000fc40000010009 */
[C---:B------:R-:W-:Y:S02]  /*26ae0*/  FFMA.FTZ R22, R24.reuse, R22, R6 ;  /* 0x0000001618167223 */ /* 0x040fe40000010006 */
[----:B------:R-:W-:Y:S02]  /*26af0*/  FFMA.FTZ R25, R24, R12, -R7 ;  /* 0x0000000c18197223 */ /* 0x000fe40000010807 */
[----:B------:R-:W-:Y:S02]  /*26b00*/  FMUL.FTZ R6, R5, R39 ;  /* 0x0000002705067220 */ /* 0x000fe40000410000 */
[----:B------:R-:W-:Y:S02]  /*26b10*/  IMAD.U32 R12, R20, 0x10000, RZ ;  /* 0x00010000140c7824 */ /* 0x000fe400078e00ff */
[----:B------:R-:W-:Y:S02]  /*26b20*/  IMAD.U32 R15, R28, 0x10000, RZ ;  /* 0x000100001c0f7824 */ /* 0x000fe400078e00ff */
[----:B------:R-:W-:-:S02]  /*26b30*/  FFMA.FTZ R21, R18, R8, -R6 ;  /* 0x0000000812157223 */ /* 0x000fc40000010806 */
[----:B------:R-:W-:Y:S02]  /*26b40*/  FMUL.FTZ R7, R5, R8 ;  /* 0x0000000805077220 */ /* 0x000fe40000410000 */
[C---:B------:R-:W-:Y:S02]  /*26b50*/  FMUL.FTZ R6, R4.reuse, R12 ;  /* 0x0000000c04067220 */ /* 0x040fe40000410000 */
[C---:B------:R-:W-:Y:S01]  /*26b60*/  IMAD.U32 R8, R19.reuse, 0x10000, RZ ;  /* 0x0001000013087824 */ /* 0x040fe200078e00ff */
[----:B------:R-:W-:Y:S01]  /*26b70*/  LOP3.LUT R19, R19, 0xffff0000, RZ, 0xc0, !PT ;  /* 0xffff000013137812 */ /* 0x000fe200078ec0ff */
[-C--:B------:R-:W-:Y:S02]  /*26b80*/  FMUL.FTZ R5, R4, R15.reuse ;  /* 0x0000000f04057220 */ /* 0x080fe40000410000 */
[----:B------:R-:W-:Y:S02]  /*26b90*/  IMAD.U32 R9, R23, 0x10000, RZ ;  /* 0x0001000017097824 */ /* 0x000fe400078e00ff */
[----:B------:R-:W-:-:S02]  /*26ba0*/  FFMA.FTZ R15, R17, R15, -R6 ;  /* 0x0000000f110f7223 */ /* 0x000fc40000010806 */
[----:B------:R-:W-:Y:S02]  /*26bb0*/  FMUL.FTZ R4, R2, R8 ;  /* 0x0000000802047220 */ /* 0x000fe40000410000 */
[----:B------:R-:W-:Y:S01]  /*26bc0*/  FFMA.FTZ R6, R17, R12, R5 ;  /* 0x0000000c11067223 */ /* 0x000fe20000010005 */
[----:B------:R-:W-:Y:S01]  /*26bd0*/  LOP3.LUT R17, R20, 0xffff0000, RZ, 0xc0, !PT ;  /* 0xffff000014117812 */ /* 0x000fe200078ec0ff */
[----:B------:R-:W-:Y:S01]  /*26be0*/  FMUL.FTZ R2, R2, R9 ;  /* 0x0000000902027220 */ /* 0x000fe20000410000 */
[----:B------:R-:W-:Y:S01]  /*26bf0*/  LOP3.LUT R12, R28, 0xffff0000, RZ, 0xc0, !PT ;  /* 0xffff00001c0c7812 */ /* 0x000fe200078ec0ff */
[----:B------:R-:W-:Y:S01]  /*26c00*/  FFMA.FTZ R18, R18, R39, R7 ;  /* 0x0000002712127223 */ /* 0x000fe20000010007 */
[----:B------:R-:W-:Y:S01]  /*26c10*/  LOP3.LUT R5, R23, 0xffff0000, RZ, 0xc0, !PT ;  /* 0xffff000017057812 */ /* 0x000fe200078ec0ff */
[----:B------:R-:W-:Y:S02]  /*26c20*/  FFMA.FTZ R8, R13, R8, R2 ;  /* 0x000000080d087223 */ /* 0x000fe40000010002 */
[----:B------:R-:W-:-:S02]  /*26c30*/  FMUL.FTZ R2, R3, R17 ;  /* 0x0000001103027220 */ /* 0x000fc40000410000 */
[----:B------:R-:W-:Y:S01]  /*26c40*/  FFMA.FTZ R9, R13, R9, -R4 ;  /* 0x000000090d097223 */ /* 0x000fe20000010804 */
[----:B------:R-:W-:Y:S01]  /*26c50*/  F2FP.BF16.PACK_AB R13, R21, R25 ;  /* 0x00000019150d723e */ /* 0x000fe200000010ff */
[-C--:B------:R-:W-:Y:S02]  /*26c60*/  FMUL.FTZ R3, R3, R12.reuse ;  /* 0x0000000c03037220 */ /* 0x080fe40000410000 */
[C---:B------:R-:W-:Y:S02]  /*26c70*/  FMUL.FTZ R7, R0.reuse, R19 ;  /* 0x0000001300077220 */ /* 0x040fe40000410000 */
[----:B------:R-:W-:Y:S02]  /*26c80*/  FMUL.FTZ R4, R0, R5 ;  /* 0x0000000500047220 */ /* 0x000fe40000410000 */
[----:B------:R-:W-:Y:S01]  /*26c90*/  FFMA.FTZ R2, R16, R12, -R2 ;  /* 0x0000000c10027223 */ /* 0x000fe20000010802 */
[----:B------:R-:W-:Y:S01]  /*26ca0*/  F2FP.BF16.PACK_AB R12, R30, R37 ;  /* 0x000000251e0c723e */ /* 0x000fe200000010ff */
        /* <DEDUP_REMOVED lines=11> */
.L_x_2559:
[----:B------:R-:W-:Y:S05]  /*26d60*/  BSYNC B0 ;  /* 0x0000000000007941 */ /* 0x000fea0003800000 */
.L_x_2558:
[----:B------:R-:W-:-:S04]  /*26d70*/  IADD3 R2, R57, 0x40, RZ ;  /* 0x0000004039027810 */ /* 0x000fc80007ffe0ff */
[----:B------:R-:W-:-:S13]  /*26d80*/  ISETP.GE.AND P0, PT, R2, R27, PT ;  /* 0x0000001b0200720c */ /* 0x000fda0003f06270 */
[----:B------:R-:W-:Y:S05]  /*26d90*/  @P0 BRA `(.L_x_2555) ;  /* 0x0000078000000947 */ /* 0x000fea0003800000 */
[----:B-1----:R-:W-:Y:S01]  /*26da0*/  SHF.R.S32.HI R4, RZ, 0x1f, R2 ;  /* 0x0000001fff047819 */ /* 0x002fe20000011402 */
[----:B------:R-:W-:Y:S01]  /*26db0*/  IMAD.SHL.U32 R6, R76, 0x40, RZ ;  /* 0x000000404c067824 */ /* 0x000fe200078e00ff */
[----:B------:R-:W-:Y:S01]  /*26dc0*/  SHF.R.S32.HI R0, RZ, 0x1f, R56 ;  /* 0x0000001fff007819 */ /* 0x000fe20000011438 */
[----:B------:R-:W-:Y:S01]  /*26dd0*/  ULDC.64 UR4, c[0x0][0x118] ;  /* 0x0000460000047ab9 */ /* 0x000fe20000000a00 */
[CC--:B------:R-:W-:Y:S02]  /*26de0*/  LEA.HI R3, R4.reuse, R2.reuse, RZ, 0x3 ;  /* 0x0000000204037211 */ /* 0x0c0fe400078f18ff */
[----:B------:R-:W-:Y:S02]  /*26df0*/  LEA.HI R2, R4, R2, RZ, 0x6 ;  /* 0x0000000204027211 */ /* 0x000fe400078f30ff */
[----:B------:R-:W-:Y:S02]  /*26e00*/  LEA.HI R5, R0, R56, RZ, 0x5 ;  /* 0x0000003800057211 */ /* 0x000fe400078f28ff */
[----:B------:R-:W-:Y:S01]  /*26e10*/  SHF.R.S32.HI R4, RZ, 0x3, R3 ;  /* 0x00000003ff047819 */ /* 0x000fe20000011403 */
[----:B------:R-:W-:Y:S01]  /*26e20*/  IMAD.SHL.U32 R7, R2, 0x80, RZ ;  /* 0x0000008002077824 */ /* 0x000fe200078e00ff */
[----:B------:R-:W-:Y:S01]  /*26e30*/  LOP3.LUT R0, R6, 0x1c0, RZ, 0xc0, !PT ;  /* 0x000001c006007812 */ /* 0x000fe200078ec0ff */
[----:B------:R-:W-:Y:S01]  /*26e40*/  IMAD.SHL.U32 R6, R5, 0x10, RZ ;  /* 0x0000001005067824 */ /* 0x000fe200078e00ff */
[----:B------:R-:W-:-:S02]  /*26e50*/  LEA.HI R2, R27, R4, RZ, 0x1d ;  /* 0x000000041b027211 */ /* 0x000fc400078fe8ff */
[----:B------:R-:W-:Y:S02]  /*26e60*/  LOP3.LUT R5, R0, 0x38, R3, 0xf8, !PT ;  /* 0x0000003800057812 */ /* 0x000fe400078ef803 */
[----:B------:R-:W-:Y:S02]  /*26e70*/  SHF.R.U32.HI R8, RZ, 0x3, R0 ;  /* 0x00000003ff087819 */ /* 0x000fe40000011600 */
[----:B------:R-:W-:Y:S02]  /*26e80*/  SHF.R.S32.HI R4, RZ, 0x1f, R2 ;  /* 0x0000001fff047819 */ /* 0x000fe40000011402 */
[----:B------:R-:W-:Y:S02]  /*26e90*/  LOP3.LUT R3, R6, 0xfffffe00, RZ, 0xc0, !PT ;  /* 0xfffffe0006037812 */ /* 0x000fe400078ec0ff */
[----:B------:R-:W-:Y:S01]  /*26ea0*/  LOP3.LUT R6, R5, R8, RZ, 0x3c, !PT ;  /* 0x0000000805067212 */ /* 0x000fe200078e3cff */
[----:B------:R-:W-:Y:S01]  /*26eb0*/  IMAD.SHL.U32 R5, R2, 0x8, RZ ;  /* 0x0000000802057824 */ /* 0x000fe200078e00ff */
[----:B------:R-:W-:-:S02]  /*26ec0*/  LEA.HI R2, R4, R2, RZ, 0x3 ;  /* 0x0000000204027211 */ /* 0x000fc400078f18ff */
[----:B------:R-:W-:Y:S02]  /*26ed0*/  LOP3.LUT R7, R7, 0xffffe000, RZ, 0xc0, !PT ;  /* 0xffffe00007077812 */ /* 0x000fe400078ec0ff */
[----:B------:R-:W-:Y:S01]  /*26ee0*/  LOP3.LUT R4, R0, 0x38, R5, 0xf8, !PT ;  /* 0x0000003800047812 */ /* 0x000fe200078ef805 */
[----:B------:R-:W-:Y:S01]  /*26ef0*/  IMAD.SHL.U32 R0, R2, 0x400, RZ ;  /* 0x0000040002007824 */ /* 0x000fe200078e00ff */
[----:B------:R-:W-:Y:S02]  /*26f00*/  IADD3 R6, R6, R7, R3 ;  /* 0x0000000706067210 */ /* 0x000fe40007ffe003 */
        /* <DEDUP_REMOVED lines=9> */
[----:B------:R-:W-:Y:S02]  /*26fa0*/  PRMT R22, R90, 0x5410, R9 ;  /* 0x000054105a167816 */ /* 0x000fe40000000009 */
[----:B------:R-:W-:Y:S02]  /*26fb0*/  SHF.R.U32.HI R16, RZ, 0x10, R53 ;  /* 0x00000010ff107819 */ /* 0x000fe40000011635 */
[----:B------:R-:W-:Y:S01]  /*26fc0*/  SHF.R.U64 R17, R54, 0x10, R55 ;  /* 0x0000001036117819 */ /* 0x000fe20000001237 */
[----:B------:R-:W-:Y:S01]  /*26fd0*/  IMAD.U32 R36, R22, 0x10000, RZ ;  /* 0x0001000016247824 */ /* 0x000fe200078e00ff */
[----:B------:R-:W-:-:S02]  /*26fe0*/  SHF.R.U64 R3, R50, 0x10, R51 ;  /* 0x0000001032037819 */ /* 0x000fc40000001233 */
[----:B------:R-:W-:Y:S02]  /*26ff0*/  PRMT R30, R92, 0x5410, R0 ;  /* 0x000054105c1e7816 */ /* 0x000fe40000000000 */
[----:B------:R-:W-:Y:S02]  /*27000*/  PRMT R21, R89, 0x5432, R16 ;  /* 0x0000543259157816 */ /* 0x000fe40000000010 */
[----:B------:R-:W-:Y:S02]  /*27010*/  PRMT R20, R91, 0x5410, R17 ;  /* 0x000054105b147816 */ /* 0x000fe40000000011 */
[----:B------:R-:W-:Y:S02]  /*27020*/  SHF.R.U32.HI R2, RZ, 0x10, R49 ;  /* 0x00000010ff027819 */ /* 0x000fe40000011631 */
[----:B------:R-:W-:Y:S02]  /*27030*/  PRMT R28, R93, 0x5410, R3 ;  /* 0x000054105d1c7816 */ /* 0x000fe40000000003 */
[----:B------:R-:W-:Y:S01]  /*27040*/  LOP3.LUT R37, R22, 0xffff0000, RZ, 0xc0, !PT ;  /* 0xffff000016257812 */ /* 0x000fe200078ec0ff */
[----:B------:R-:W-:Y:S01]  /*27050*/  IMAD.U32 R22, R21, 0x10000, RZ ;  /* 0x0001000015167824 */ /* 0x000fe200078e00ff */
[----:B------:R-:W-:-:S02]  /*27060*/  SHF.R.U32.HI R8, RZ, 0x10, R51 ;  /* 0x00000010ff087819 */ /* 0x000fc40000011633 */
[----:B------:R-:W-:Y:S02]  /*27070*/  PRMT R29, R91, 0x5432, R2 ;  /* 0x000054325b1d7816 */ /* 0x000fe40000000002 */
[----:B------:R-:W-:Y:S02]  /*27080*/  PRMT R23, R92, 0x5432, R8 ;  /* 0x000054325c177816 */ /* 0x000fe40000000008 */
[----:B------:R-:W-:Y:S02]  /*27090*/  LOP3.LUT R39, R21, 0xffff0000, RZ, 0xc0, !PT ;  /* 0xffff000015277812 */ /* 0x000fe400078ec0ff */
[----:B------:R-:W-:-:S04]  /*270a0*/  SHF.R.U32.HI R19, RZ, 0x10, R55 ;  /* 0x00000010ff137819 */ /* 0x000fc80000011637 */
        /* <DEDUP_REMOVED lines=71> */
.L_x_2555:
[----:B------:R-:W-:Y:S05]  /*27520*/  BSYNC B1 ;  /* 0x0000000000017941 */ /* 0x000fea0003800000 */
.L_x_2554:
[----:B------:R-:W-:Y:S01]  /*27530*/  IADD3 R0, R76, 0x40, RZ ;  /* 0x000000404c007810 */ /* 0x000fe20007ffe0ff */
[----:B------:R-:W-:Y:S02]  /*27540*/  IMAD.MOV.U32 R2, RZ, RZ, R114 ;  /* 0x000000ffff027224 */ /* 0x000fe400078e0072 */
[----:B------:R-:W-:Y:S01]  /*27550*/  IMAD.MOV.U32 R3, RZ, RZ, 0x0 ;  /* 0x00000000ff037424 */ /* 0x000fe200078e00ff */
[----:B------:R-:W-:-:S13]  /*27560*/  ISETP.GE.AND P0, PT, R0, R77, PT ;  /* 0x0000004d0000720c */ /* 0x000fda0003f06270 */
[----:B------:R-:W-:Y:S05]  /*27570*/  @P0 RET.REL.NODEC R2 `(_ZN7cutlass13device_kernelIN5flash19enable_sm80_to_sm89INS1_16FlashAttnFwdSm80INS1_25CollectiveMainloopFwdSm80ILi8ELi2ELb0EN4cute5tupleIJNS5_1CILi128EEENS7_ILi64EEENS7_ILi192EEEEEELi192ENS_10bfloat16_tEfNS_4arch4Sm80ELb0ELb1ELb1ELb1ELb1ELb1ELb1ELb1EEENS1_21CollectiveEpilogueFwdINS6_IJS8_SA_S9_EEENS6_IJNS7_ILi1EEESI_SI_EEESC_SE_Li256ELb1ELb1ELb1ELb0EEENS1_36VarlenDynamicPersistentTileSchedulerILi128ELi64ELi256ELi256ELb1ELb1ELb0ELb1ELb0ELb1EEEEEEEEEvNT_6ParamsE) ;  /* 0xfffd8a8002000950 */ /* 0x000fea0003c3ffff */
[----:B------:R-:W-:Y:S01]  /*27580*/  ISETP.GE.AND P0, PT, R57, R27, PT ;  /* 0x0000001b3900720c */ /* 0x000fe20003f06270 */
[----:B------:R-:W-:-:S12]  /*27590*/  BSSY B0, `(.L_x_2560) ;  /* 0x0000073000007945 */ /* 0x000fd80003800000 */
[----:B------:R-:W-:Y:S05]  /*275a0*/  @P0 BRA `(.L_x_2561) ;  /* 0x0000071000000947 */ /* 0x000fea0003800000 */
[----:B------:R-:W-:Y:S01]  /*275b0*/  SHF.R.S32.HI R3, RZ, 0x1f, R0 ;  /* 0x0000001fff037819 */ /* 0x000fe20000011400 */
[----:B------:R-:W-:Y:S01]  /*275c0*/  IMAD.SHL.U32 R2, R0, 0x40, RZ ;  /* 0x0000004000027824 */ /* 0x000fe200078e00ff */
[----:B-1----:R-:W-:Y:S01]  /*275d0*/  LEA.HI R5, R27, R31, RZ, 0x1d ;  /* 0x0000001f1b057211 */ /* 0x002fe200078fe8ff */
[----:B------:R-:W-:Y:S01]  /*275e0*/  ULDC.64 UR4, c[0x0][0x118] ;  /* 0x0000460000047ab9 */ /* 0x000fe20000000a00 */
        /* <DEDUP_REMOVED lines=20> */
[----:B------:R-:W-:Y:S02]  /*27730*/  SHF.R.U32.HI R19, RZ, 0x10, R67 ;  /* 0x00000010ff137819 */ /* 0x000fe40000011643 */
[----:B------:R-:W-:Y:S02]  /*27740*/  SHF.R.U64 R2, R60, 0x10, R61 ;  /* 0x000000103c027819 */ /* 0x000fe4000000123d */
[----:B------:R-:W-:Y:S02]  /*27750*/  PRMT R23, R94, 0x5410, R16 ;  /* 0x000054105e177816 */ /* 0x000fe40000000010 */
[--C-:B------:R-:W-:Y:S02]  /*27760*/  SHF.R.U64 R8, R62, 0x10, R63.reuse ;  /* 0x000000103e087819 */ /* 0x100fe4000000123f */
[----:B------:R-:W-:Y:S01]  /*27770*/  SHF.R.U32.HI R9, RZ, 0x10, R63 ;  /* 0x00000010ff097819 */ /* 0x000fe2000001163f */
[----:B------:R-:W-:Y:S01]  /*27780*/  IMAD.U32 R36, R23, 0x10000, RZ ;  /* 0x0001000017247824 */ /* 0x000fe200078e00ff */
[----:B------:R-:W-:-:S02]  /*27790*/  SHF.R.U32.HI R17, RZ, 0x10, R65 ;  /* 0x00000010ff117819 */ /* 0x000fc40000011641 */
[----:B------:R-:W-:Y:S02]  /*277a0*/  SHF.R.U64 R18, R66, 0x10, R67 ;  /* 0x0000001042127819 */ /* 0x000fe40000001243 */
[----:B------:R-:W-:Y:S02]  /*277b0*/  PRMT R20, R94, 0x5432, R19 ;  /* 0x000054325e147816 */ /* 0x000fe40000000013 */
[C---:B------:R-:W-:Y:S02]  /*277c0*/  PRMT R31, R96.reuse, 0x5410, R2 ;  /* 0x00005410601f7816 */ /* 0x040fe40000000002 */
[----:B------:R-:W-:Y:S02]  /*277d0*/  PRMT R29, R97, 0x5410, R8 ;  /* 0x00005410611d7816 */ /* 0x000fe40000000008 */
[----:B------:R-:W-:Y:S02]  /*277e0*/  PRMT R24, R96, 0x5432, R9 ;  /* 0x0000543260187816 */ /* 0x000fe40000000009 */
[----:B------:R-:W-:-:S02]  /*277f0*/  PRMT R22, R93, 0x5432, R17 ;  /* 0x000054325d167816 */ /* 0x000fc40000000011 */
[----:B------:R-:W-:Y:S02]  /*27800*/  PRMT R21, R95, 0x5410, R18 ;  /* 0x000054105f157816 */ /* 0x000fe40000000012 */
[----:B------:R-:W-:Y:S02]  /*27810*/  SHF.R.U32.HI R3, RZ, 0x10, R61 ;  /* 0x00000010ff037819 */ /* 0x000fe4000001163d */
[----:B------:R-:W-:Y:S01]  /*27820*/  LOP3.LUT R37, R23, 0xffff0000, RZ, 0xc0, !PT ;  /* 0xffff000017257812 */ /* 0x000fe200078ec0ff */
[C---:B------:R-:W-:Y:S01]  /*27830*/  IMAD.U32 R23, R22.reuse, 0x10000, RZ ;  /* 0x0001000016177824 */ /* 0x040fe200078e00ff */
        /* <DEDUP_REMOVED lines=24> */
[----:B------:R-:W-:Y:S02]  /*279c0*/  IMAD.U32 R13, R30, 0x10000, RZ ;  /* 0x000100001e0d7824 */ /* 0x000fe400078e00ff */
[----:B------:R-:W-:-:S02]  /*279d0*/  FFMA.FTZ R36, R28, R36, R7 ;  /* 0x000000241c247223 */ /* 0x000fc40000010007 */
[-C--:B------:R-:W-:Y:S02]  /*279e0*/  FMUL.FTZ R12, R12, R15.reuse ;  /* 0x0000000f0c0c7220 */ /* 0x080fe40000410000 */
[C---:B------:R-:W-:Y:S02]  /*279f0*/  FFMA.FTZ R31, R26.reuse, R15, -R6 ;  /* 0x0000000f1a1f7223 */ /* 0x040fe40000010806 */
[C---:B------:R-:W-:Y:S02]  /*27a00*/  FMUL.FTZ R7, R9.reuse, R23 ;  /* 0x0000001709077220 */ /* 0x040fe40000410000 */
[----:B------:R-:W-:Y:S02]  /*27a10*/  FMUL.FTZ R6, R9, R13 ;  /* 0x0000000d09067220 */ /* 0x000fe40000410000 */
[----:B------:R-:W-:Y:S02]  /*27a20*/  FFMA.FTZ R28, R26, R37, R12 ;  /* 0x000000251a1c7223 */ /* 0x000fe4000001000c */
[C---:B------:R-:W-:Y:S01]  /*27a30*/  FFMA.FTZ R26, R25.reuse, R13, -R7 ;  /* 0x0000000d191a7223 */ /* 0x040fe20000010807 */
[----:B------:R-:W-:Y:S01]  /*27a40*/  LOP3.LUT R7, R30, 0xffff0000, RZ, 0xc0, !PT ;  /* 0xffff00001e077812 */ /* 0x000fe200078ec0ff */
[----:B------:R-:W-:-:S02]  /*27a50*/  FFMA.FTZ R23, R25, R23, R6 ;  /* 0x0000001719177223 */ /* 0x000fc40000010006 */
[C---:B------:R-:W-:Y:S02]  /*27a60*/  FMUL.FTZ R6, R8.reuse, R22 ;  /* 0x0000001608067220 */ /* 0x040fe40000410000 */
[----:B------:R-:W-:Y:S02]  /*27a70*/  IMAD.U32 R12, R29, 0x10000, RZ ;  /* 0x000100001d0c7824 */ /* 0x000fe400078e00ff */
[C---:B------:R-:W-:Y:S01]  /*27a80*/  IMAD.U32 R15, R21.reuse, 0x10000, RZ ;  /* 0x00010000150f7824 */ /* 0x040fe200078e00ff */
[----:B------:R-:W-:Y:S01]  /*27a90*/  LOP3.LUT R21, R21, 0xffff0000, RZ, 0xc0, !PT ;  /* 0xffff000015157812 */ /* 0x000fe200078ec0ff */
[-C--:B------:R-:W-:Y:S02]  /*27aa0*/  FMUL.FTZ R8, R8, R7.reuse ;  /* 0x0000000708087220 */ /* 0x080fe40000410000 */
[----:B------:R-:W-:Y:S02]  /*27ab0*/  FFMA.FTZ R13, R19, R7, -R6 ;  /* 0x00000007130d7223 */ /* 0x000fe40000010806 */
[----:B------:R-:W-:-:S02]  /*27ac0*/  IMAD.U32 R25, R20, 0x10000, RZ ;  /* 0x0001000014197824 */ /* 0x000fc400078e00ff */
[----:B------:R-:W-:Y:S01]  /*27ad0*/  FMUL.FTZ R7, R5, R15 ;  /* 0x0000000f05077220 */ /* 0x000fe20000410000 */
[----:B------:R-:W-:Y:S01]  /*27ae0*/  F2FP.BF16.PACK_AB R13, R13, R26 ;  /* 0x0000001a0d0d723e */ /* 0x000fe200000010ff */
[----:B------:R-:W-:Y:S02]  /*27af0*/  FMUL.FTZ R6, R5, R12 ;  /* 0x0000000c05067220 */ /* 0x000fe40000410000 */
[C---:B------:R-:W-:Y:S02]  /*27b00*/  IMAD.U32 R9, R24.reuse, 0x10000, RZ ;  /* 0x0001000018097824 */ /* 0x040fe400078e00ff */
[----:B------:R-:W-:Y:S01]  /*27b10*/  FFMA.FTZ R22, R19, R22, R8 ;  /* 0x0000001613167223 */ /* 0x000fe20000010008 */
[----:B------:R-:W-:Y:S01]  /*27b20*/  LOP3.LUT R8, R24, 0xffff0000, RZ, 0xc0, !PT ;  /* 0xffff000018087812 */ /* 0x000fe200078ec0ff */
[----:B------:R-:W-:Y:S02]  /*27b30*/  FMUL.FTZ R5, R3, R25 ;  /* 0x0000001903057220 */ /* 0x000fe40000410000 */
[C---:B------:R-:W-:Y:S01]  /*27b40*/  FFMA.FTZ R19, R18.reuse, R12, -R7 ;  /* 0x0000000c12137223 */ /* 0x040fe20000010807 */
[----:B------:R-:W-:Y:S01]  /*27b50*/  LOP3.LUT R12, R29, 0xffff0000, RZ, 0xc0, !PT ;  /* 0xffff00001d0c7812 */ /* 0x000fe200078ec0ff */
[----:B------:R-:W-:Y:S01]  /*27b60*/  FFMA.FTZ R6, R18, R15, R6 ;  /* 0x0000000f12067223 */ /* 0x000fe20000010006 */
[----:B------:R-:W-:Y:S01]  /*27b70*/  LOP3.LUT R18, R20, 0xffff0000, RZ, 0xc0, !PT ;  /* 0xffff000014127812 */ /* 0x000fe200078ec0ff */
[----:B------:R-:W-:-:S02]  /*27b80*/  FMUL.FTZ R3, R3, R9 ;  /* 0x0000000903037220 */ /* 0x000fc40000410000 */
[C---:B------:R-:W-:Y:S02]  /*27b90*/  FFMA.FTZ R15, R16.reuse, R9, -R5 ;  /* 0x00000009100f7223 */ /* 0x040fe40000010805 */
[----:B------:R-:W-:Y:S02]  /*27ba0*/  FFMA.FTZ R9, R16, R25, R3 ;  /* 0x0000001910097223 */ /* 0x000fe40000010003 */
[----:B------:R-:W-:Y:S02]  /*27bb0*/  FMUL.FTZ R3, R4, R21 ;  /* 0x0000001504037220 */ /* 0x000fe40000410000 */
[----:B------:R-:W-:Y:S02]  /*27bc0*/  FMUL.FTZ R5, R2, R18 ;  /* 0x0000001202057220 */ /* 0x000fe40000410000 */
[----:B------:R-:W-:Y:S02]  /*27bd0*/  FMUL.FTZ R4, R4, R12 ;  /* 0x0000000c04047220 */ /* 0x000fe40000410000 */
[----:B------:R-:W-:-:S02]  /*27be0*/  FMUL.FTZ R7, R2, R8 ;  /* 0x0000000802077220 */ /* 0x000fc40000410000 */
[----:B------:R-:W-:Y:S01]  /*27bf0*/  FFMA.FTZ R3, R17, R12, -R3 ;  /* 0x0000000c11037223 */ /* 0x000fe20000010803 */
[----:B------:R-:W-:Y:S01]  /*27c00*/  F2FP.BF16.PACK_AB R12, R31, R38 ;  /* 0x000000261f0c723e */ /* 0x000fe200000010ff */
[----:B------:R-:W-:Y:S01]  /*27c10*/  FFMA.FTZ R8, R14, R8, -R5 ;  /* 0x000000080e087223 */ /* 0x000fe20000010805 */
[----:B------:R-:W-:Y:S01]  /*27c20*/  F2FP.BF16.PACK_AB R5, R22, R23 ;  /* 0x000000171605723e */ /* 0x000fe200000010ff */
[----:B------:R-:W-:Y:S01]  /*27c30*/  FFMA.FTZ R2, R17, R21, R4 ;  /* 0x0000001511027223 */ /* 0x000fe20000010004 */
[----:B------:R-:W-:Y:S01]  /*27c40*/  F2FP.BF16.PACK_AB R4, R28, R36 ;  /* 0x000000241c04723e */ /* 0x000fe200000010ff */
[----:B------:R-:W-:Y:S01]  /*27c50*/  FFMA.FTZ R7, R14, R18, R7 ;  /* 0x000000120e077223 */ /* 0x000fe20000010007 */
[----:B------:R-:W-:Y:S02]  /*27c60*/  F2FP.BF16.PACK_AB R14, R3, R19 ;  /* 0x00000013030e723e */ /* 0x000fe400000010ff */
[----:B------:R-:W-:Y:S02]  /*27c70*/  F2FP.BF16.PACK_AB R15, R8, R15 ;  /* 0x0000000f080f723e */ /* 0x000fe400000010ff */
[----:B------:R-:W-:-:S02]  /*27c80*/  F2FP.BF16.PACK_AB R6, R2, R6 ;  /* 0x000000060206723e */ /* 0x000fc400000010ff */
[----:B------:R-:W-:Y:S01]  /*27c90*/  F2FP.BF16.PACK_AB R7, R7, R9 ;  /* 0x000000090707723e */ /* 0x000fe200000010ff */
[----:B------:R1:W-:Y:S04]  /*27ca0*/  ST.E.128 [R34.64], R12 ;  /* 0x0000000c22007985 */ /* 0x0003e8000c101d04 */
[----:B------:R1:W-:Y:S02]  /*27cb0*/  ST.E.128 [R32.64], R4 ;  /* 0x0000000420007985 */ /* 0x0003e4000c101d04 */
.L_x_2561:
[----:B------:R-:W-:Y:S05]  /*27cc0*/  BSYNC B0 ;  /* 0x0000000000007941 */ /* 0x000fea0003800000 */
.L_x_2560:
[----:B------:R-:W-:Y:S01]  /*27cd0*/  IADD3 R2, R57, 0x20, RZ ;  /* 0x0000002039027810 */ /* 0x000fe20007ffe0ff */
[----:B------:R-:W-:Y:S03]  /*27ce0*/  BSSY B0, `(.L_x_2562) ;  /* 0x000007b000007945 */ /* 0x000fe60003800000 */
        /* <DEDUP_REMOVED lines=13> */
[----:B------:R-:W-:Y:S02]  /*27dc0*/  LOP3.LUT R9, R6, 0xffffe000, RZ, 0xc0, !PT ;  /* 0xffffe00006097812 */ /* 0x000fe400078ec0ff */
[----:B------:R-:W-:Y:S01]  /*27dd0*/  SHF.R.S32.HI R5, RZ, 0x1f, R3 ;  /* 0x0000001fff057819 */ /* 0x000fe20000011403 */
[----:B------:R-:W-:Y:S01]  /*27de0*/  IMAD.SHL.U32 R6, R3, 0x8, RZ ;  /* 0x0000000803067824 */ /* 0x000fe200078e00ff */
[----:B------:R-:W-:Y:S02]  /*27df0*/  LEA.HI R7, R7, R0, RZ, 0x3 ;  /* 0x0000000007077211 */ /* 0x000fe400078f18ff */
[----:B------:R-:W-:Y:S02]  /*27e00*/  LEA.HI R3, R5, R3, RZ, 0x3 ;  /* 0x0000000305037211 */ /* 0x000fe400078f18ff */
[----:B------:R-:W-:Y:S01]  /*27e10*/  SHF.R.U32.HI R12, RZ, 0x3, R2 ;  /* 0x00000003ff0c7819 */ /* 0x000fe20000011602 */
[----:B------:R-:W-:Y:S01]  /*27e20*/  IMAD.SHL.U32 R4, R7, 0x40, RZ ;  /* 0x0000004007047824 */ /* 0x000fe200078e00ff */
[----:B------:R-:W-:Y:S01]  /*27e30*/  LOP3.LUT R5, R2, 0x38, R6, 0xf8, !PT ;  /* 0x0000003802057812 */ /* 0x000fe200078ef806 */
[----:B------:R-:W-:Y:S01]  /*27e40*/  IMAD.SHL.U32 R2, R3, 0x400, RZ ;  /* 0x0000040003027824 */ /* 0x000fe200078e00ff */
[----:B------:R-:W-:-:S02]  /*27e50*/  LOP3.LUT R7, R8, R12, RZ, 0x3c, !PT ;  /* 0x0000000c08077212 */ /* 0x000fc400078e3cff */
[----:B------:R-:W-:Y:S02]  /*27e60*/  LOP3.LUT R4, R4, 0xfffffe00, RZ, 0xc0, !PT ;  /* 0xfffffe0004047812 */ /* 0x000fe400078ec0ff */
[----:B------:R-:W-:Y:S02]  /*27e70*/  LOP3.LUT R3, R5, R12, RZ, 0x3c, !PT ;  /* 0x0000000c05037212 */ /* 0x000fe400078e3cff */
[----:B------:R-:W-:Y:S02]  /*27e80*/  LOP3.LUT R2, R2, 0xffffe000, RZ, 0xc0, !PT ;  /* 0xffffe00002027812 */ /* 0x000fe400078ec0ff */
[--C-:B------:R-:W-:Y:S02]  /*27e90*/  IADD3 R7, R7, R9, R4.reuse ;  /* 0x0000000907077210 */ /* 0x100fe40007ffe004 */
[----:B------:R-:W-:-:S03]  /*27ea0*/  IADD3 R2, R3, R2, R4 ;  /* 0x0000000203027210 */ /* 0x000fc60007ffe004 */
[----:B-----5:R-:W-:-:S04]  /*27eb0*/  IMAD.WIDE.U32 R34, R7, 0x2, R44 ;  /* 0x0000000207227825 */ /* 0x020fc800078e002c */
[----:B------:R-:W-:Y:S01]  /*27ec0*/  IMAD.WIDE.U32 R32, R2, 0x2, R44 ;  /* 0x0000000202207825 */ /* 0x000fe200078e002c */
[----:B------:R-:W2:Y:S04]  /*27ed0*/  LD.E.128 R12, [R34.64] ;  /* 0x00000004220c7980 */ /* 0x000ea8000c101d00 */
[----:B------:R-:W3:Y:S01]  /*27ee0*/  LD.E.128 R4, [R32.64] ;  /* 0x0000000420047980 */ /* 0x000ee2000c101d00 */
[----:B------:R-:W-:Y:S02]  /*27ef0*/  SHF.R.U64 R16, R72, 0x10, R73 ;  /* 0x0000001048107819 */ /* 0x000fe40000001249 */
[----:B------:R-:W-:Y:S02]  /*27f00*/  SHF.R.U32.HI R19, RZ, 0x10, R75 ;  /* 0x00000010ff137819 */ /* 0x000fe4000001164b */
[----:B------:R-:W-:-:S02]  /*27f10*/  SHF.R.U64 R2, R68, 0x10, R69 ;  /* 0x0000001044027819 */ /* 0x000fc40000001245 */
[----:B------:R-:W-:Y:S02]  /*27f20*/  PRMT R23, R98, 0x5410, R16 ;  /* 0x0000541062177816 */ /* 0x000fe40000000010 */
[--C-:B------:R-:W-:Y:S02]  /*27f30*/  SHF.R.U64 R8, R70, 0x10, R71.reuse ;  /* 0x0000001046087819 */ /* 0x100fe40000001247 */
[----:B------:R-:W-:Y:S01]  /*27f40*/  SHF.R.U32.HI R9, RZ, 0x10, R71 ;  /* 0x00000010ff097819 */ /* 0x000fe20000011647 */
[----:B------:R-:W-:Y:S01]  /*27f50*/  IMAD.U32 R36, R23, 0x10000, RZ ;  /* 0x0001000017247824 */ /* 0x000fe200078e00ff */
[----:B------:R-:W-:Y:S02]  /*27f60*/  SHF.R.U32.HI R17, RZ, 0x10, R73 ;  /* 0x00000010ff117819 */ /* 0x000fe40000011649 */
[----:B------:R-:W-:Y:S02]  /*27f70*/  SHF.R.U64 R18, R74, 0x10, R75 ;  /* 0x000000104a127819 */ /* 0x000fe4000000124b */
[----:B------:R-:W-:-:S02]  /*27f80*/  PRMT R20, R98, 0x5432, R19 ;  /* 0x0000543262147816 */ /* 0x000fc40000000013 */
[C---:B------:R-:W-:Y:S02]  /*27f90*/  PRMT R31, R100.reuse, 0x5410, R2 ;  /* 0x00005410641f7816 */ /* 0x040fe40000000002 */
[----:B------:R-:W-:Y:S02]  /*27fa0*/  PRMT R29, R101, 0x5410, R8 ;  /* 0x00005410651d7816 */ /* 0x000fe40000000008 */
[----:B------:R-:W-:Y:S02]  /*27fb0*/  PRMT R24, R100, 0x5432, R9 ;  /* 0x0000543264187816 */ /* 0x000fe40000000009 */
[----:B------:R-:W-:Y:S02]  /*27fc0*/  PRMT R22, R97, 0x5432, R17 ;  /* 0x0000543261167816 */ /* 0x000fe40000000011 */
[----:B------:R-:W-:Y:S02]  /*27fd0*/  PRMT R21, R99, 0x5410, R18 ;  /* 0x0000541063157816 */ /* 0x000fe40000000012 */
[----:B------:R-:W-:-:S02]  /*27fe0*/  SHF.R.U32.HI R3, RZ, 0x10, R69 ;  /* 0x00000010ff037819 */ /* 0x000fc40000011645 */
        /* <DEDUP_REMOVED lines=74> */
.L_x_2563:
[----:B------:R-:W-:Y:S05]  /*28490*/  BSYNC B0 ;  /* 0x0000000000007941 */ /* 0x000fea0003800000 */
.L_x_2562:
[----:B-1----:R-:W-:Y:S01]  /*284a0*/  IADD3 R4, R57, 0x40, RZ ;  /* 0x0000004039047810 */ /* 0x002fe20007ffe0ff */
[----:B------:R-:W-:Y:S02]  /*284b0*/  IMAD.MOV.U32 R2, RZ, RZ, R114 ;  /* 0x000000ffff027224 */ /* 0x000fe400078e0072 */
[----:B------:R-:W-:Y:S01]  /*284c0*/  IMAD.MOV.U32 R3, RZ, RZ, 0x0 ;  /* 0x00000000ff037424 */ /* 0x000fe200078e00ff */
[----:B------:R-:W-:-:S13]  /*284d0*/  ISETP.GE.AND P0, PT, R4, R27, PT ;  /* 0x0000001b0400720c */ /* 0x000fda0003f06270 */
[----:B------:R-:W-:Y:S05]  /*284e0*/  @P0 RET.REL.NODEC R2 `(_ZN7cutlass13device_kernelIN5flash19enable_sm80_to_sm89INS1_16FlashAttnFwdSm80INS1_25CollectiveMainloopFwdSm80ILi8ELi2ELb0EN4cute5tupleIJNS5_1CILi128EEENS7_ILi64EEENS7_ILi192EEEEEELi192ENS_10bfloat16_tEfNS_4arch4Sm80ELb0ELb1ELb1ELb1ELb1ELb1ELb1ELb1EEENS1_21CollectiveEpilogueFwdINS6_IJS8_SA_S9_EEENS6_IJNS7_ILi1EEESI_SI_EEESC_SE_Li256ELb1ELb1ELb1ELb0EEENS1_36VarlenDynamicPersistentTileSchedulerILi128ELi64ELi256ELi256ELb1ELb1ELb0ELb1ELb0ELb1EEEEEEEEEvNT_6ParamsE) ;  /* 0xfffd7b1002000950 */ /* 0x000fea0003c3ffff */
[----:B------:R-:W-:Y:S01]  /*284f0*/  SHF.R.S32.HI R2, RZ, 0x1f, R4 ;  /* 0x0000001fff027819 */ /* 0x000fe20000011404 */
[----:B------:R-:W-:Y:S01]  /*28500*/  IMAD.SHL.U32 R5, R0, 0x40, RZ ;  /* 0x0000004000057824 */ /* 0x000fe200078e00ff */
[----:B------:R-:W-:Y:S01]  /*28510*/  SHF.R.S32.HI R7, RZ, 0x1f, R0 ;  /* 0x0000001fff077819 */ /* 0x000fe20000011400 */
[----:B------:R-:W-:Y:S01]  /*28520*/  ULDC.64 UR4, c[0x0][0x118] ;  /* 0x0000460000047ab9 */ /* 0x000fe20000000a00 */
[CC--:B------:R-:W-:Y:S02]  /*28530*/  LEA.HI R3, R2.reuse, R4.reuse, RZ, 0x3 ;  /* 0x0000000402037211 */ /* 0x0c0fe400078f18ff */
[----:B------:R-:W-:Y:S02]  /*28540*/  LEA.HI R4, R2, R4, RZ, 0x6 ;  /* 0x0000000402047211 */ /* 0x000fe400078f30ff */
[----:B------:R-:W-:Y:S02]  /*28550*/  SHF.R.S32.HI R6, RZ, 0x3, R3 ;  /* 0x00000003ff067819 */ /* 0x000fe40000011403 */
[----:B------:R-:W-:Y:S01]  /*28560*/  LOP3.LUT R2, R5, 0x1c0, RZ, 0xc0, !PT ;  /* 0x000001c005027812 */ /* 0x000fe200078ec0ff */
[----:B------:R-:W-:Y:S01]  /*28570*/  IMAD.SHL.U32 R4, R4, 0x80, RZ ;  /* 0x0000008004047824 */ /* 0x000fe200078e00ff */
[----:B------:R-:W-:-:S02]  /*28580*/  LEA.HI R5, R7, R0, RZ, 0x3 ;  /* 0x0000000007057211 */ /* 0x000fc400078f18ff */
[----:B------:R-:W-:Y:S02]  /*28590*/  LEA.HI R0, R27, R6, RZ, 0x1d ;  /* 0x000000061b007211 */ /* 0x000fe400078fe8ff */
[----:B------:R-:W-:Y:S02]  /*285a0*/  LOP3.LUT R7, R4, 0xffffe000, RZ, 0xc0, !PT ;  /* 0xffffe00004077812 */ /* 0x000fe400078ec0ff */
[----:B------:R-:W-:Y:S02]  /*285b0*/  SHF.R.S32.HI R4, RZ, 0x1f, R0 ;  /* 0x0000001fff047819 */ /* 0x000fe40000011400 */
[----:B------:R-:W-:Y:S01]  /*285c0*/  LOP3.LUT R6, R2, 0x38, R3, 0xf8, !PT ;  /* 0x0000003802067812 */ /* 0x000fe200078ef803 */
[----:B------:R-:W-:Y:S01]  /*285d0*/  IMAD.SHL.U32 R3, R5, 0x40, RZ ;  /* 0x0000004005037824 */ /* 0x000fe200078e00ff */
[----:B------:R-:W-:Y:S01]  /*285e0*/  SHF.R.U32.HI R8, RZ, 0x3, R2 ;  /* 0x00000003ff087819 */ /* 0x000fe20000011602 */
[----:B------:R-:W-:Y:S01]  /*285f0*/  IMAD.SHL.U32 R5, R0, 0x8, RZ ;  /* 0x0000000800057824 */ /* 0x000fe200078e00ff */
[----:B------:R-:W-:-:S02]  /*28600*/  LEA.HI R0, R4, R0, RZ, 0x3 ;  /* 0x0000000004007211 */ /* 0x000fc400078f18ff */
[----:B------:R-:W-:Y:S02]  /*28610*/  LOP3.LUT R3, R3, 0xfffffe00, RZ, 0xc0, !PT ;  /* 0xfffffe0003037812 */ /* 0x000fe400078ec0ff */
[----:B------:R-:W-:Y:S01]  /*28620*/  LOP3.LUT R2, R2, 0x38, R5, 0xf8, !PT ;  /* 0x0000003802027812 */ /* 0x000fe200078ef805 */
[----:B------:R-:W-:Y:S01]  /*28630*/  IMAD.SHL.U32 R0, R0, 0x400, RZ ;  /* 0x0000040000007824 */ /* 0x000fe200078e00ff */
[-C--:B------:R-:W-:Y:S02]  /*28640*/  LOP3.LUT R6, R6, R8.reuse, RZ, 0x3c, !PT ;  /* 0x0000000806067212 */ /* 0x080fe400078e3cff */
        /* <DEDUP_REMOVED lines=12> */
[----:B------:R-:W-:Y:S01]  /*28710*/  PRMT R29, R112, 0x5410, R0 ;  /* 0x00005410701d7816 */ /* 0x000fe20000000000 */
[----:B------:R-:W-:Y:S01]  /*28720*/  IMAD.U32 R34, R22, 0x10000, RZ ;  /* 0x0001000016227824 */ /* 0x000fe200078e00ff */
[----:B------:R-:W-:Y:S02]  /*28730*/  SHF.R.U32.HI R21, RZ, 0x10, R81 ;  /* 0x00000010ff157819 */ /* 0x000fe40000011651 */
[----:B------:R-:W-:Y:S02]  /*28740*/  PRMT R26, R112, 0x5432, R8 ;  /* 0x00005432701a7816 */ /* 0x000fe40000000008 */
[----:B------:R-:W-:Y:S02]  /*28750*/  SHF.R.U32.HI R2, RZ, 0x10, R85 ;  /* 0x00000010ff027819 */ /* 0x000fe40000011655 */
[----:B------:R-:W-:-:S02]  /*28760*/  LOP3.LUT R22, R22, 0xffff0000, RZ, 0xc0, !PT ;  /* 0xffff000016167812 */ /* 0x000fc400078ec0ff */
[----:B------:R-:W-:Y:S02]  /*28770*/  SHF.R.U64 R3, R86, 0x10, R87 ;  /* 0x0000001056037819 */ /* 0x000fe40000001257 */
[----:B------:R-:W-:Y:S02]  /*28780*/  PRMT R21, R101, 0x5432, R21 ;  /* 0x0000543265157816 */ /* 0x000fe40000000015 */
[----:B------:R-:W-:Y:S02]  /*28790*/  PRMT R28, R104, 0x5432, R2 ;  /* 0x00005432681c7816 */ /* 0x000fe40000000002 */
[----:B------:R-:W-:Y:S02]  /*287a0*/  PRMT R27, R113, 0x5410, R3 ;  /* 0x00005410711b7816 */ /* 0x000fe40000000003 */
[--C-:B------:R-:W-:Y:S02]  /*287b0*/  SHF.R.U64 R20, R82, 0x10, R83.reuse ;  /* 0x0000001052147819 */ /* 0x100fe40000001253 */
[----:B------:R-:W-:-:S02]  /*287c0*/  SHF.R.U32.HI R19, RZ, 0x10, R83 ;  /* 0x00000010ff137819 */ /* 0x000fc40000011653 */
[----:B------:R-:W-:Y:S02]  /*287d0*/  PRMT R20, R104, 0x5410, R20 ;  /* 0x0000541068147816 */ /* 0x000fe40000000014 */
        /* <DEDUP_REMOVED lines=15> */
[----:B------:R-:W-:Y:S01]  /*288d0*/  FMUL.FTZ R5, R12, R34 ;  /* 0x000000220c057220 */ /* 0x000fe20000410000 */
[----:B------:R-:W-:Y:S01]  /*288e0*/  LOP3.LUT R2, R6, 0xffff0000, RZ, 0xc0, !PT ;  /* 0xffff000006027812 */ /* 0x000fe200078ec0ff */
[----:B------:R-:W-:-:S02]  /*288f0*/  FMUL.FTZ R12, R12, R15 ;  /* 0x0000000f0c0c7220 */ /* 0x000fc40000410000 */
[----:B------:R-:W-:Y:S02]  /*28900*/  FFMA.FTZ R35, R25, R15, -R5 ;  /* 0x0000000f19237223 */ /* 0x000fe40000010805 */
[----:B------:R-:W-:Y:S02]  /*28910*/  FMUL.FTZ R5, R9, R22 ;  /* 0x0000001609057220 */ /* 0x000fe40000410000 */
[----:B------:R-:W-:Y:S01]  /*28920*/  IMAD.U32 R3, R6, 0x10000, RZ ;  /* 0x0001000006037824 */ /* 0x000fe200078e00ff */
[----:B------:R-:W-:Y:S01]  /*28930*/  LOP3.LUT R6, R7, 0xffff0000, RZ, 0xc0, !PT ;  /* 0xffff000007067812 */ /* 0x000fe200078ec0ff */
[----:B------:R-:W-:Y:S02]  /*28940*/  IMAD.U32 R15, R21, 0x10000, RZ ;  /* 0x00010000150f7824 */ /* 0x000fe400078e00ff */
[----:B------:R-:W-:Y:S02]  /*28950*/  IMAD.U32 R0, R7, 0x10000, RZ ;  /* 0x0001000007007824 */ /* 0x000fe400078e00ff */
[C---:B------:R-:W-:Y:S01]  /*28960*/  IMAD.U32 R7, R28.reuse, 0x10000, RZ ;  /* 0x000100001c077824 */ /* 0x040fe200078e00ff */
[----:B------:R-:W-:Y:S01]  /*28970*/  LOP3.LUT R28, R28, 0xffff0000, RZ, 0xc0, !PT ;  /* 0xffff00001c1c7812 */ /* 0x000fe200078ec0ff */
[----:B------:R-:W-:-:S02]  /*28980*/  FMUL.FTZ R9, R9, R29 ;  /* 0x0000001d09097220 */ /* 0x000fc40000410000 */
[----:B------:R-:W-:Y:S01]  /*28990*/  FFMA.FTZ R34, R25, R34, R12 ;  /* 0x0000002219227223 */ /* 0x000fe2000001000c */
[----:B------:R-:W-:Y:S01]  /*289a0*/  LOP3.LUT R25, R21, 0xffff0000, RZ, 0xc0, !PT ;  /* 0xffff000015197812 */ /* 0x000fe200078ec0ff */
[----:B------:R-:W-:Y:S02]  /*289b0*/  FFMA.FTZ R29, R24, R29, -R5 ;  /* 0x0000001d181d7223 */ /* 0x000fe40000010805 */
[C---:B------:R-:W-:Y:S02]  /*289c0*/  FMUL.FTZ R5, R8.reuse, R15 ;  /* 0x0000000f08057220 */ /* 0x040fe40000410000 */
[-C--:B------:R-:W-:Y:S02]  /*289d0*/  FMUL.FTZ R8, R8, R7.reuse ;  /* 0x0000000708087220 */ /* 0x080fe40000410000 */
[----:B------:R-:W-:Y:S02]  /*289e0*/  FFMA.FTZ R21, R23, R7, -R5 ;  /* 0x0000000717157223 */ /* 0x000fe40000010805 */
[----:B------:R-:W-:-:S02]  /*289f0*/  FFMA.FTZ R24, R24, R22, R9 ;  /* 0x0000001618187223 */ /* 0x000fc40000010009 */
[----:B------:R-:W-:Y:S02]  /*28a00*/  FMUL.FTZ R5, R4, R25 ;  /* 0x0000001904057220 */ /* 0x000fe40000410000 */
[----:B------:R-:W-:Y:S02]  /*28a10*/  FFMA.FTZ R23, R23, R15, R8 ;  /* 0x0000000f17177223 */ /* 0x000fe40000010008 */
[C---:B------:R-:W-:Y:S01]  /*28a20*/  IMAD.U32 R9, R27.reuse, 0x10000, RZ ;  /* 0x000100001b097824 */ /* 0x040fe200078e00ff */
[----:B------:R-:W-:Y:S01]  /*28a30*/  LOP3.LUT R27, R27, 0xffff0000, RZ, 0xc0, !PT ;  /* 0xffff00001b1b7812 */ /* 0x000fe200078ec0ff */
[C---:B------:R-:W-:Y:S01]  /*28a40*/  IMAD.U32 R12, R20.reuse, 0x10000, RZ ;  /* 0x00010000140c7824 */ /* 0x040fe200078e00ff */
[----:B------:R-:W-:Y:S01]  /*28a50*/  LOP3.LUT R20, R20, 0xffff0000, RZ, 0xc0, !PT ;  /* 0xffff000014147812 */ /* 0x000fe200078ec0ff */
[C---:B------:R-:W-:Y:S01]  /*28a60*/  IMAD.U32 R15, R19.reuse, 0x10000, RZ ;  /* 0x00010000130f7824 */ /* 0x040fe200078e00ff */
[----:B------:R-:W-:Y:S01]  /*28a70*/  LOP3.LUT R19, R19, 0xffff0000, RZ, 0xc0, !PT ;  /* 0xffff000013137812 */ /* 0x000fe200078ec0ff */
[----:B------:R-:W-:-:S02]  /*28a80*/  FMUL.FTZ R7, R4, R28 ;  /* 0x0000001c04077220 */ /* 0x000fc40000410000 */
[C---:B------:R-:W-:Y:S01]  /*28a90*/  IMAD.U32 R8, R26.reuse, 0x10000, RZ ;  /* 0x000100001a087824 */ /* 0x040fe200078e00ff */
[----:B------:R-:W-:Y:S01]  /*28aa0*/  LOP3.LUT R26, R26, 0xffff0000, RZ, 0xc0, !PT ;  /* 0xffff00001a1a7812 */ /* 0x000fe200078ec0ff */
[----:B------:R-:W-:Y:S02]  /*28ab0*/  FFMA.FTZ R28, R18, R28, -R5 ;  /* 0x0000001c121c7223 */ /* 0x000fe40000010805 */
[C---:B------:R-:W-:Y:S02]  /*28ac0*/  FMUL.FTZ R5, R3.reuse, R12 ;  /* 0x0000000c03057220 */ /* 0x040fe40000410000 */
[----:B------:R-:W-:Y:S02]  /*28ad0*/  FMUL.FTZ R4, R3, R9 ;  /* 0x0000000903047220 */ /* 0x000fe40000410000 */
[C---:B------:R-:W-:Y:S02]  /*28ae0*/  FMUL.FTZ R3, R0.reuse, R15 ;  /* 0x0000000f00037220 */ /* 0x040fe40000410000 */
[----:B------:R-:W-:-:S02]  /*28af0*/  FMUL.FTZ R0, R0, R8 ;  /* 0x0000000800007220 */ /* 0x000fc40000410000 */
[C---:B------:R-:W-:Y:S02]  /*28b00*/  FFMA.FTZ R8, R13.reuse, R8, -R3 ;  /* 0x000000080d087223 */ /* 0x040fe40000010803 */
[----:B------:R-:W-:Y:S01]  /*28b10*/  FFMA.FTZ R3, R13, R15, R0 ;  /* 0x0000000f0d037223 */ /* 0x000fe20000010000 */
[----:B------:R-:W-:Y:S01]  /*28b20*/  F2FP.BF16.PACK_AB R13, R28, R21 ;  /* 0x000000151c0d723e */ /* 0x000fe200000010ff */
[----:B------:R-:W-:Y:S02]  /*28b30*/  FFMA.FTZ R18, R18, R25, R7 ;  /* 0x0000001912127223 */ /* 0x000fe40000010007 */
[----:B------:R-:W-:Y:S02]  /*28b40*/  FMUL.FTZ R0, R2, R20 ;  /* 0x0000001402007220 */ /* 0x000fe40000410000 */
[----:B------:R-:W-:Y:S02]  /*28b50*/  FMUL.FTZ R15, R6, R19 ;  /* 0x00000013060f7220 */ /* 0x000fe40000410000 */
[----:B------:R-:W-:-:S02]  /*28b60*/  FMUL.FTZ R2, R2, R27 ;  /* 0x0000001b02027220 */ /* 0x000fc40000410000 */
[-C--:B------:R-:W-:Y:S02]  /*28b70*/  FMUL.FTZ R7, R6, R26.reuse ;  /* 0x0000001a06077220 */ /* 0x080fe40000410000 */
[C---:B------:R-:W-:Y:S01]  /*28b80*/  FFMA.FTZ R9, R17.reuse, R9, -R5 ;  /* 0x0000000911097223 */ /* 0x040fe20000010805 */
[----:B------:R-:W-:Y:S01]  /*28b90*/  F2FP.BF16.PACK_AB R5, R18, R23 ;  /* 0x000000171205723e */ /* 0x000fe200000010ff */
[----:B------:R-:W-:Y:S02]  /*28ba0*/  FFMA.FTZ R0, R16, R27, -R0 ;  /* 0x0000001b10007223 */ /* 0x000fe40000010800 */
[----:B------:R-:W-:Y:S02]  /*28bb0*/  FFMA.FTZ R15, R14, R26, -R15 ;  /* 0x0000001a0e0f7223 */ /* 0x000fe4000001080f */
[----:B------:R-:W-:Y:S01]  /*28bc0*/  FFMA.FTZ R17, R17, R12, R4 ;  /* 0x0000000c11117223 */ /* 0x000fe20000010004 */
[----:B------:R-:W-:Y:S01]  /*28bd0*/  F2FP.BF16.PACK_AB R12, R29, R35 ;  /* 0x000000231d0c723e */ /* 0x000fe200000010ff */
[----:B------:R-:W-:Y:S01]  /*28be0*/  FFMA.FTZ R6, R16, R20, R2 ;  /* 0x0000001410067223 */ /* 0x000fe20000010002 */
[----:B------:R-:W-:Y:S01]  /*28bf0*/  F2FP.BF16.PACK_AB R15, R15, R8 ;  /* 0x000000080f0f723e */ /* 0x000fe200000010ff */
[----:B------:R-:W-:Y:S01]  /*28c00*/  FFMA.FTZ R7, R14, R19, R7 ;  /* 0x000000130e077223 */ /* 0x000fe20000010007 */
[----:B------:R-:W-:Y:S01]  /*28c10*/  F2FP.BF16.PACK_AB R14, R0, R9 ;  /* 0x00000009000e723e */ /* 0x000fe200000010ff */
[----:B------:R-:W-:Y:S01]  /*28c20*/  IMAD.MOV.U32 R2, RZ, RZ, R114 ;  /* 0x000000ffff027224 */ /* 0x000fe200078e0072 */
[----:B------:R-:W-:-:S02]  /*28c30*/  F2FP.BF16.PACK_AB R4, R24, R34 ;  /* 0x000000221804723e */ /* 0x000fc400000010ff */
[----:B------:R-:W-:Y:S01]  /*28c40*/  F2FP.BF16.PACK_AB R6, R6, R17 ;  /* 0x000000110606723e */ /* 0x000fe200000010ff */
[----:B------:R1:W-:Y:S01]  /*28c50*/  ST.E.128 [R32.64], R12 ;  /* 0x0000000c20007985 */ /* 0x0003e2000c101d04 */
[----:B------:R-:W-:Y:S01]  /*28c60*/  F2FP.BF16.PACK_AB R7, R7, R3 ;  /* 0x000000030707723e */ /* 0x000fe200000010ff */
[----:B------:R-:W-:-:S04]  /*28c70*/  IMAD.MOV.U32 R3, RZ, RZ, 0x0 ;  /* 0x00000000ff037424 */ /* 0x000fc800078e00ff */
[----:B------:R1:W-:Y:S01]  /*28c80*/  ST.E.128 [R30.64], R4 ;  /* 0x000000041e007985 */ /* 0x0003e2000c101d04 */
[----:B------:R-:W-:Y:S05]  /*28c90*/  RET.REL.NODEC R2 `(_ZN7cutlass13device_kernelIN5flash19enable_sm80_to_sm89INS1_16FlashAttnFwdSm80INS1_25CollectiveMainloopFwdSm80ILi8ELi2ELb0EN4cute5tupleIJNS5_1CILi128EEENS7_ILi64EEENS7_ILi192EEEEEELi192ENS_10bfloat16_tEfNS_4arch4Sm80ELb0ELb1ELb1ELb1ELb1ELb1ELb1ELb1EEENS1_21CollectiveEpilogueFwdINS6_IJS8_SA_S9_EEENS6_IJNS7_ILi1EEESI_SI_EEESC_SE_Li256ELb1ELb1ELb1ELb0EEENS1_36VarlenDynamicPersistentTileSchedulerILi128ELi64ELi256ELi256ELb1ELb1ELb0ELb1ELb0ELb1EEEEEEEEEvNT_6ParamsE) ;  /* 0xfffd736002007950 */ /* 0x000fea0003c3ffff */
.L_x_2516:
[----:B------:R-:W-:Y:S01]  /*28ca0*/  IMAD.MOV.U32 R35, RZ, RZ, R37 ;  /* 0x000000ffff237224 */ /* 0x000fe200078e0025 */
[----:B------:R-:W-:Y:S01]  /*28cb0*/  MOV R34, 0x1c1f ;  /* 0x00001c1f00227802 */ /* 0x000fe20000000f00 */
[----:B------:R-:W-:Y:S01]  /*28cc0*/  IMAD.MOV.U32 R2, RZ, RZ, RZ ;  /* 0x000000ffff027224 */ /* 0x000fe200078e00ff */
[----:B------:R-:W-:Y:S02]  /*28cd0*/  MOV R182, 0xffffffff ;  /* 0xffffffff00b67802 */ /* 0x000fe40000000f00 */
[----:B------:R-:W-:Y:S02]  /*28ce0*/  MOV R3, 0x28d00 ;  /* 0x00028d0000037802 */ /* 0x000fe40000000f00 */
[----:B------:R-:W-:Y:S05]  /*28cf0*/  CALL.REL.NOINC `($__internal_39_$__cuda_sm70_shflsync_idx_p) ;  /* 0x0000077000007944 */ /* 0x000fea0003c00000 */
[----:B------:R-:W-:Y:S01]  /*28d00*/  MOV R5, R181 ;  /* 0x000000b500057202 */ /* 0x000fe20000000f00 */
[----:B------:R-:W-:Y:S05]  /*28d10*/  BRA `(.L_x_2564) ;  /* 0xffff87c000007947 */ /* 0x000fea000383ffff */
.L_x_2517:
[----:B------:R-:W-:Y:S01]  /*28d20*/  IMAD.MOV.U32 R35, RZ, RZ, R42 ;  /* 0x000000ffff237224 */ /* 0x000fe200078e002a */
[----:B------:R-:W-:Y:S01]  /*28d30*/  MOV R34, 0x1c1f ;  /* 0x00001c1f00227802 */ /* 0x000fe20000000f00 */
[----:B------:R-:W-:Y:S01]  /*28d40*/  IMAD.MOV.U32 R2, RZ, RZ, RZ ;  /* 0x000000ffff027224 */ /* 0x000fe200078e00ff */
[----:B------:R-:W-:-:S02]  /*28d50*/  MOV R182, 0xffffffff ;  /* 0xffffffff00b67802 */ /* 0x000fc40000000f00 */
[----:B------:R-:W-:Y:S02]  /*28d60*/  MOV R3, 0x28d80 ;  /* 0x00028d8000037802 */ /* 0x000fe40000000f00 */
[----:B-12---:R-:W-:Y:S05]  /*28d70*/  CALL.REL.NOINC `($__internal_39_$__cuda_sm70_shflsync_idx_p) ;  /* 0x000006f000007944 */ /* 0x006fea0003c00000 */
[----:B------:R-:W-:Y:S01]  /*28d80*/  IMAD.MOV.U32 R35, RZ, RZ, R36 ;  /* 0x000000ffff237224 */ /* 0x000fe200078e0024 */
[----:B------:R-:W-:Y:S01]  /*28d90*/  MOV R2, RZ ;  /* 0x000000ff00027202 */ /* 0x000fe20000000f00 */
[----:B------:R-:W-:Y:S01]  /*28da0*/  IMAD.MOV.U32 R34, RZ, RZ, 0x1c1f ;  /* 0x00001c1fff227424 */ /* 0x000fe200078e00ff */
[----:B------:R-:W-:Y:S01]  /*28db0*/  MOV R182, 0xffffffff ;  /* 0xffffffff00b67802 */ /* 0x000fe20000000f00 */
[----:B------:R-:W-:Y:S01]  /*28dc0*/  IMAD.MOV.U32 R4, RZ, RZ, R181 ;  /* 0x000000ffff047224 */ /* 0x000fe200078e00b5 */
[----:B------:R-:W-:Y:S02]  /*28dd0*/  MOV R3, 0x28df0 ;  /* 0x00028df000037802 */ /* 0x000fe40000000f00 */
[----:B------:R-:W-:Y:S05]  /*28de0*/  CALL.REL.NOINC `($__internal_39_$__cuda_sm70_shflsync_idx_p) ;  /* 0x0000068000007944 */ /* 0x000fea0003c00000 */
[----:B------:R-:W-:Y:S01]  /*28df0*/  IMAD.MOV.U32 R6, RZ, RZ, R181 ;  /* 0x000000ffff067224 */ /* 0x000fe200078e00b5 */
[----:B------:R-:W-:Y:S01]  /*28e00*/  MOV R35, R43 ;  /* 0x0000002b00237202 */ /* 0x000fe20000000f00 */
[----:B------:R-:W-:Y:S01]  /*28e10*/  IMAD.MOV.U32 R2, RZ, RZ, RZ ;  /* 0x000000ffff027224 */ /* 0x000fe200078e00ff */
[----:B------:R-:W-:Y:S01]  /*28e20*/  MOV R34, 0x1c1f ;  /* 0x00001c1f00227802 */ /* 0x000fe20000000f00 */
[----:B------:R-:W-:Y:S01]  /*28e30*/  IMAD.MOV.U32 R182, RZ, RZ, -0x1 ;  /* 0xffffffffffb67424 */ /* 0x000fe200078e00ff */
[----:B------:R-:W-:-:S02]  /*28e40*/  MOV R3, 0x28e60 ;  /* 0x00028e6000037802 */ /* 0x000fc40000000f00 */
[----:B------:R-:W-:Y:S05]  /*28e50*/  CALL.REL.NOINC `($__internal_39_$__cuda_sm70_shflsync_idx_p) ;  /* 0x0000061000007944 */ /* 0x000fea0003c00000 */
[----:B------:R-:W-:Y:S01]  /*28e60*/  MOV R2, R181 ;  /* 0x000000b500027202 */ /* 0x000fe20000000f00 */
[----:B------:R-:W-:Y:S05]  /*28e70*/  BRA `(.L_x_2565) ;  /* 0xffff86a000007947 */ /* 0x000fea000383ffff */
.L_x_2520:
[----:B------:R-:W-:Y:S01]  /*28e80*/  IMAD.MOV.U32 R35, RZ, RZ, R37 ;  /* 0x000000ffff237224 */ /* 0x000fe200078e0025 */
[----:B------:R-:W-:Y:S01]  /*28e90*/  MOV R34, 0x1c1f ;  /* 0x00001c1f00227802 */ /* 0x000fe20000000f00 */
[----:B------:R-:W-:Y:S01]  /*28ea0*/  IMAD.MOV.U32 R2, RZ, RZ, 0x1 ;  /* 0x00000001ff027424 */ /* 0x000fe200078e00ff */
[----:B------:R-:W-:-:S02]  /*28eb0*/  MOV R182, 0xffffffff ;  /* 0xffffffff00b67802 */ /* 0x000fc40000000f00 */
[----:B------:R-:W-:Y:S02]  /*28ec0*/  MOV R3, 0x28ee0 ;  /* 0x00028ee000037802 */ /* 0x000fe40000000f00 */
[----:B---3--:R-:W-:Y:S05]  /*28ed0*/  CALL.REL.NOINC `($__internal_39_$__cuda_sm70_shflsync_idx_p) ;  /* 0x0000059000007944 */ /* 0x008fea0003c00000 */
[----:B------:R-:W-:Y:S01]  /*28ee0*/  IMAD.MOV.U32 R5, RZ, RZ, R181 ;  /* 0x000000ffff057224 */ /* 0x000fe200078e00b5 */
[----:B------:R-:W-:Y:S01]  /*28ef0*/  MOV R35, R42 ;  /* 0x0000002a00237202 */ /* 0x000fe20000000f00 */
[----:B------:R-:W-:Y:S01]  /*28f00*/  IMAD.MOV.U32 R2, RZ, RZ, 0x1 ;  /* 0x00000001ff027424 */ /* 0x000fe200078e00ff */
[----:B------:R-:W-:Y:S01]  /*28f10*/  MOV R34, 0x1c1f ;  /* 0x00001c1f00227802 */ /* 0x000fe20000000f00 */
[----:B------:R-:W-:Y:S01]  /*28f20*/  IMAD.MOV.U32 R182, RZ, RZ, -0x1 ;  /* 0xffffffffffb67424 */ /* 0x000fe200078e00ff */
[----:B------:R-:W-:Y:S02]  /*28f30*/  MOV R3, 0x28f50 ;  /* 0x00028f5000037802 */ /* 0x000fe40000000f00 */
[----:B------:R-:W-:Y:S05]  /*28f40*/  CALL.REL.NOINC `($__internal_39_$__cuda_sm70_shflsync_idx_p) ;  /* 0x0000052000007944 */ /* 0x000fea0003c00000 */
[----:B------:R-:W-:Y:S01]  /*28f50*/  IMAD.MOV.U32 R35, RZ, RZ, R36 ;  /* 0x000000ffff237224 */ /* 0x000fe200078e0024 */
[----:B------:R-:W-:Y:S01]  /*28f60*/  MOV R2, 0x1 ;  /* 0x0000000100027802 */ /* 0x000fe20000000f00 */
[----:B------:R-:W-:Y:S01]  /*28f70*/  IMAD.MOV.U32 R34, RZ, RZ, 0x1c1f ;  /* 0x00001c1fff227424 */ /* 0x000fe200078e00ff */
[----:B------:R-:W-:Y:S01]  /*28f80*/  MOV R182, 0xffffffff ;  /* 0xffffffff00b67802 */ /* 0x000fe20000000f00 */
[----:B------:R-:W-:Y:S01]  /*28f90*/  IMAD.MOV.U32 R4, RZ, RZ, R181 ;  /* 0x000000ffff047224 */ /* 0x000fe200078e00b5 */
[----:B------:R-:W-:-:S02]  /*28fa0*/  MOV R3, 0x28fc0 ;  /* 0x00028fc000037802 */ /* 0x000fc40000000f00 */
[----:B------:R-:W-:Y:S05]  /*28fb0*/  CALL.REL.NOINC `($__internal_39_$__cuda_sm70_shflsync_idx_p) ;  /* 0x000004b000007944 */ /* 0x000fea0003c00000 */
        /* <DEDUP_REMOVED lines=9> */
.L_x_2547:
        /* <DEDUP_REMOVED lines=8> */
.L_x_2548:
[----:B------:R-:W-:Y:S01]  /*290d0*/  IMAD.MOV.U32 R35, RZ, RZ, R25 ;  /* 0x000000ffff237224 */ /* 0x000fe200078e0019 */
[----:B------:R-:W-:Y:S01]  /*290e0*/  MOV R34, 0x1c1f ;  /* 0x00001c1f00227802 */ /* 0x000fe20000000f00 */
[----:B------:R-:W-:Y:S01]  /*290f0*/  IMAD.MOV.U32 R2, RZ, RZ, RZ ;  /* 0x000000ffff027224 */ /* 0x000fe200078e00ff */
[----:B------:R-:W-:Y:S02]  /*29100*/  MOV R182, 0xffffffff ;  /* 0xffffffff00b67802 */ /* 0x000fe40000000f00 */
[----:B------:R-:W-:Y:S02]  /*29110*/  MOV R3, 0x29130 ;  /* 0x0002913000037802 */ /* 0x000fe40000000f00 */
[----:B-12---:R-:W-:Y:S05]  /*29120*/  CALL.REL.NOINC `($__internal_39_$__cuda_sm70_shflsync_idx_p) ;  /* 0x0000034000007944 */ /* 0x006fea0003c00000 */
[----:B------:R-:W-:Y:S01]  /*29130*/  IMAD.MOV.U32 R35, RZ, RZ, R14 ;  /* 0x000000ffff237224 */ /* 0x000fe200078e000e */
[----:B------:R-:W-:Y:S01]  /*29140*/  MOV R34, 0x1c1f ;  /* 0x00001c1f00227802 */ /* 0x000fe20000000f00 */
[----:B------:R-:W-:Y:S01]  /*29150*/  IMAD.MOV.U32 R2, RZ, RZ, RZ ;  /* 0x000000ffff027224 */ /* 0x000fe200078e00ff */
[----:B------:R-:W-:Y:S01]  /*29160*/  MOV R4, R181 ;  /* 0x000000b500047202 */ /* 0x000fe20000000f00 */
[----:B------:R-:W-:Y:S01]  /*29170*/  IMAD.MOV.U32 R182, RZ, RZ, -0x1 ;  /* 0xffffffffffb67424 */ /* 0x000fe200078e00ff */
[----:B------:R-:W-:-:S02]  /*29180*/  MOV R5, R0 ;  /* 0x0000000000057202 */ /* 0x000fc40000000f00 */
[----:B------:R-:W-:Y:S02]  /*29190*/  MOV R3, 0x291b0 ;  /* 0x000291b000037802 */ /* 0x000fe40000000f00 */
[----:B------:R-:W-:Y:S05]  /*291a0*/  CALL.REL.NOINC `($__internal_39_$__cuda_sm70_shflsync_idx_p) ;  /* 0x000002c000007944 */ /* 0x000fea0003c00000 */
[----:B------:R-:W-:Y:S01]  /*291b0*/  IMAD.MOV.U32 R6, RZ, RZ, R181 ;  /* 0x000000ffff067224 */ /* 0x000fe200078e00b5 */
[----:B------:R-:W-:Y:S01]  /*291c0*/  MOV R35, R30 ;  /* 0x0000001e00237202 */ /* 0x000fe20000000f00 */
[----:B------:R-:W-:Y:S01]  /*291d0*/  IMAD.MOV.U32 R2, RZ, RZ, RZ ;  /* 0x000000ffff027224 */ /* 0x000fe200078e00ff */
[----:B------:R-:W-:Y:S01]  /*291e0*/  MOV R34, 0x1c1f ;  /* 0x00001c1f00227802 */ /* 0x000fe20000000f00 */
[----:B------:R-:W-:Y:S01]  /*291f0*/  IMAD.MOV.U32 R182, RZ, RZ, -0x1 ;  /* 0xffffffffffb67424 */ /* 0x000fe200078e00ff */
[----:B------:R-:W-:Y:S02]  /*29200*/  MOV R3, 0x29220 ;  /* 0x0002922000037802 */ /* 0x000fe40000000f00 */
[----:B------:R-:W-:Y:S05]  /*29210*/  CALL.REL.NOINC `($__internal_39_$__cuda_sm70_shflsync_idx_p) ;  /* 0x0000025000007944 */ /* 0x000fea0003c00000 */
[----:B------:R-:W-:Y:S01]  /*29220*/  MOV R2, R181 ;  /* 0x000000b500027202 */ /* 0x000fe20000000f00 */
[----:B------:R-:W-:Y:S05]  /*29230*/  BRA `(.L_x_2568) ;  /* 0xffffbf1000007947 */ /* 0x000fea000383ffff */
.L_x_2551:
[----:B------:R-:W-:Y:S01]  /*29240*/  IMAD.MOV.U32 R35, RZ, RZ, R15 ;  /* 0x000000ffff237224 */ /* 0x000fe200078e000f */
[----:B------:R-:W-:Y:S01]  /*29250*/  MOV R34, 0x1c1f ;  /* 0x00001c1f00227802 */ /* 0x000fe20000000f00 */
[----:B------:R-:W-:Y:S01]  /*29260*/  IMAD.MOV.U32 R2, RZ, RZ, 0x1 ;  /* 0x00000001ff027424 */ /* 0x000fe200078e00ff */
[----:B------:R-:W-:Y:S02]  /*29270*/  MOV R182, 0xffffffff ;  /* 0xffffffff00b67802 */ /* 0x000fe40000000f00 */
[----:B------:R-:W-:-:S02]  /*29280*/  MOV R3, 0x292a0 ;  /* 0x000292a000037802 */ /* 0x000fc40000000f00 */
[----:B---3--:R-:W-:Y:S05]  /*29290*/  CALL.REL.NOINC `($__internal_39_$__cuda_sm70_shflsync_idx_p) ;  /* 0x000001d000007944 */ /* 0x008fea0003c00000 */
[----:B------:R-:W-:Y:S01]  /*292a0*/  IMAD.MOV.U32 R0, RZ, RZ, R181 ;  /* 0x000000ffff007224 */ /* 0x000fe200078e00b5 */
[----:B------:R-:W-:Y:S01]  /*292b0*/  MOV R35, R25 ;  /* 0x0000001900237202 */ /* 0x000fe20000000f00 */
[----:B------:R-:W-:Y:S01]  /*292c0*/  IMAD.MOV.U32 R2, RZ, RZ, 0x1 ;  /* 0x00000001ff027424 */ /* 0x000fe200078e00ff */
[----:B------:R-:W-:Y:S01]  /*292d0*/  MOV R34, 0x1c1f ;  /* 0x00001c1f00227802 */ /* 0x000fe20000000f00 */
[----:B------:R-:W-:Y:S01]  /*292e0*/  IMAD.MOV.U32 R182, RZ, RZ, -0x1 ;  /* 0xffffffffffb67424 */ /* 0x000fe200078e00ff */
[----:B------:R-:W-:-:S02]  /*292f0*/  MOV R3, 0x29310 ;  /* 0x0002931000037802 */ /* 0x000fc40000000f00 */
[----:B------:R-:W-:Y:S05]  /*29300*/  CALL.REL.NOINC `($__internal_39_$__cuda_sm70_shflsync_idx_p) ;  /* 0x0000016000007944 */ /* 0x000fea0003c00000 */
[----:B------:R-:W-:Y:S01]  /*29310*/  IMAD.MOV.U32 R35, RZ, RZ, R14 ;  /* 0x000000ffff237224 */ /* 0x000fe200078e000e */
[----:B------:R-:W-:Y:S01]  /*29320*/  MOV R34, 0x1c1f ;  /* 0x00001c1f00227802 */ /* 0x000fe20000000f00 */
[----:B------:R-:W-:Y:S01]  /*29330*/  IMAD.MOV.U32 R2, RZ, RZ, 0x1 ;  /* 0x00000001ff027424 */ /* 0x000fe200078e00ff */
[----:B------:R-:W-:Y:S01]  /*29340*/  MOV R4, R181 ;  /* 0x000000b500047202 */ /* 0x000fe20000000f00 */
[----:B------:R-:W-:Y:S01]  /*29350*/  IMAD.MOV.U32 R182, RZ, RZ, -0x1 ;  /* 0xffffffffffb67424 */ /* 0x000fe200078e00ff */
[----:B------:R-:W-:-:S02]  /*29360*/  MOV R5, R0 ;  /* 0x0000000000057202 */ /* 0x000fc40000000f00 */
[----:B------:R-:W-:Y:S02]  /*29370*/  MOV R3, 0x29390 ;  /* 0x0002939000037802 */ /* 0x000fe40000000f00 */
[----:B------:R-:W-:Y:S05]  /*29380*/  CALL.REL.NOINC `($__internal_39_$__cuda_sm70_shflsync_idx_p) ;  /* 0x000000e000007944 */ /* 0x000fea0003c00000 */
        /* <DEDUP_REMOVED lines=9> */
        .weak           $__internal_38_$__cuda_sm70_shflsync_bfly_p
        .type           $__internal_38_$__cuda_sm70_shflsync_bfly_p,@function
        .size           $__internal_38_$__cuda_sm70_shflsync_bfly_p,($__internal_39_$__cuda_sm70_shflsync_idx_p - $__internal_38_$__cuda_sm70_shflsync_bfly_p)
$__internal_38_$__cuda_sm70_shflsync_bfly_p:
[----:B------:R-:W-:Y:S04]  /*29420*/  WARPSYNC R194 ;  /* 0x000000c200007348 */ /* 0x000fe80003800000 */
[----:B------:R1:W2:Y:S02]  /*29430*/  SHFL.BFLY PT, R15, R2, R15, R210 ;  /* 0x0c00000f020f7389 */ /* 0x0002a400000e00d2 */
[----:B-1----:R-:W-:-:S02]  /*29440*/  MOV R2, R3 ;  /* 0x0000000300027202 */ /* 0x002fc40000000f00 */
[----:B------:R-:W-:-:S04]  /*29450*/  MOV R3, 0x0 ;  /* 0x0000000000037802 */ /* 0x000fc80000000f00 */
[----:B--2---:R-:W-:Y:S05]  /*29460*/  RET.REL.NODEC R2 `(_ZN7cutlass13device_kernelIN5flash19enable_sm80_to_sm89INS1_16FlashAttnFwdSm80INS1_25CollectiveMainloopFwdSm80ILi8ELi2ELb0EN4cute5tupleIJNS5_1CILi128EEENS7_ILi64EEENS7_ILi192EEEEEELi192ENS_10bfloat16_tEfNS_4arch4Sm80ELb0ELb1ELb1ELb1ELb1ELb1ELb1ELb1EEENS1_21CollectiveEpilogueFwdINS6_IJS8_SA_S9_EEENS6_IJNS7_ILi1EEESI_SI_EEESC_SE_Li256ELb1ELb1ELb1ELb0EEENS1_36VarlenDynamicPersistentTileSchedulerILi128ELi64ELi256ELi256ELb1ELb1ELb0ELb1ELb0ELb1EEEEEEEEEvNT_6ParamsE) ;  /* 0xfffd6b9002007950 */ /* 0x004fea0003c3ffff */
        .weak           $__internal_39_$__cuda_sm70_shflsync_idx_p
        .type           $__internal_39_$__cuda_sm70_shflsync_idx_p,@function
        .size           $__internal_39_$__cuda_sm70_shflsync_idx_p,($__internal_40_$__cuda_sm70_shflsync_up_p - $__internal_39_$__cuda_sm70_shflsync_idx_p)
$__internal_39_$__cuda_sm70_shflsync_idx_p:
[----:B------:R-:W-:Y:S04]  /*29470*/  WARPSYNC R182 ;  /* 0x000000b600007348 */ /* 0x000fe80003800000 */
[----:B------:R1:W2:Y:S02]  /*29480*/  SHFL.IDX PT, R181, R35, R2, R34 ;  /* 0x0000000223b57389 */ /* 0x0002a400000e0022 */
[----:B-1----:R-:W-:Y:S02]  /*29490*/  MOV R2, R3 ;  /* 0x0000000300027202 */ /* 0x002fe40000000f00 */
[----:B------:R-:W-:-:S04]  /*294a0*/  MOV R3, 0x0 ;  /* 0x0000000000037802 */ /* 0x000fc80000000f00 */
[----:B--2---:R-:W-:Y:S05]  /*294b0*/  RET.REL.NODEC R2 `(_ZN7cutlass13device_kernelIN5flash19enable_sm80_to_sm89INS1_16FlashAttnFwdSm80INS1_25CollectiveMainloopFwdSm80ILi8ELi2ELb0EN4cute5tupleIJNS5_1CILi128EEENS7_ILi64EEENS7_ILi192EEEEEELi192ENS_10bfloat16_tEfNS_4arch4Sm80ELb0ELb1ELb1ELb1ELb1ELb1ELb1ELb1EEENS1_21CollectiveEpilogueFwdINS6_IJS8_SA_S9_EEENS6_IJNS7_ILi1EEESI_SI_EEESC_SE_Li256ELb1ELb1ELb1ELb0EEENS1_36VarlenDynamicPersistentTileSchedulerILi128ELi64ELi256ELi256ELb1ELb1ELb0ELb1ELb0ELb1EEEEEEEEEvNT_6ParamsE) ;  /* 0xfffd6b4002007950 */ /* 0x004fea0003c3ffff */
        .weak           $__internal_40_$__cuda_sm70_shflsync_up_p
        .type           $__internal_40_$__cuda_sm70_shflsync_up_p,@function
        .size           $__internal_40_$__cuda_sm70_shflsync_up_p,($__internal_41_$__cuda_sm70_votesync_ballot - $__internal_40_$__cuda_sm70_shflsync_up_p)
$__internal_40_$__cuda_sm70_shflsync_up_p:
[----:B------:R-:W-:Y:S02]  /*294c0*/  MOV R4, RZ ;  /* 0x000000ff00047202 */ /* 0x000fe40000000f00 */
[----:B------:R-:W-:-:S04]  /*294d0*/  MOV R12, 0xffffffff ;  /* 0xffffffff000c7802 */ /* 0x000fc80000000f00 */
[----:B------:R-:W-:Y:S04]  /*294e0*/  WARPSYNC R12 ;  /* 0x0000000c00007348 */ /* 0x000fe80003800000 */
[----:B------:R1:W2:Y:S02]  /*294f0*/  SHFL.UP PT, R4, R0, R3, R4 ;  /* 0x0400000300047389 */ /* 0x0002a400000e0004 */
[----:B-1----:R-:W-:-:S04]  /*29500*/  MOV R3, 0x0 ;  /* 0x0000000000037802 */ /* 0x002fc80000000f00 */
[----:B--2---:R-:W-:Y:S05]  /*29510*/  RET.REL.NODEC R2 `(_ZN7cutlass13device_kernelIN5flash19enable_sm80_to_sm89INS1_16FlashAttnFwdSm80INS1_25CollectiveMainloopFwdSm80ILi8ELi2ELb0EN4cute5tupleIJNS5_1CILi128EEENS7_ILi64EEENS7_ILi192EEEEEELi192ENS_10bfloat16_tEfNS_4arch4Sm80ELb0ELb1ELb1ELb1ELb1ELb1ELb1ELb1EEENS1_21CollectiveEpilogueFwdINS6_IJS8_SA_S9_EEENS6_IJNS7_ILi1EEESI_SI_EEESC_SE_Li256ELb1ELb1ELb1ELb0EEENS1_36VarlenDynamicPersistentTileSchedulerILi128ELi64ELi256ELi256ELb1ELb1ELb0ELb1ELb0ELb1EEEEEEEEEvNT_6ParamsE) ;  /* 0xfffd6ae002007950 */ /* 0x004fea0003c3ffff */
        .weak           $__internal_41_$__cuda_sm70_votesync_ballot
        .type           $__internal_41_$__cuda_sm70_votesync_ballot,@function
        .size           $__internal_41_$__cuda_sm70_votesync_ballot,(.L_x_6263 - $__internal_41_$__cuda_sm70_votesync_ballot)
$__internal_41_$__cuda_sm70_votesync_ballot:
[----:B------:R-:W-:Y:S01]  /*29520*/  ISETP.NE.U32.AND P0, PT, R0, 0x1, PT ;  /* 0x000000010000780c */ /* 0x000fe20003f05070 */
[----:B------:R-:W-:-:S04]  /*29530*/  IMAD.MOV.U32 R3, RZ, RZ, -0x1 ;  /* 0xffffffffff037424 */ /* 0x000fc800078e00ff */
[----:B------:R-:W-:Y:S08]  /*29540*/  WARPSYNC R3 ;  /* 0x0000000300007348 */ /* 0x000ff00003800000 */
[----:B------:R-:W-:-:S04]  /*29550*/  VOTE.ANY R0, PT, !P0 ;  /* 0x0000000000007806 */ /* 0x000fc800040e0100 */
[----:B------:R-:W-:Y:S01]  /*29560*/  LOP3.LUT R0, R0, R3, RZ, 0xc0, !PT ;  /* 0x0000000300007212 */ /* 0x000fe200078ec0ff */
[----:B------:R-:W-:-:S04]  /*29570*/  IMAD.MOV.U32 R3, RZ, RZ, 0x0 ;  /* 0x00000000ff037424 */ /* 0x000fc800078e00ff */
[----:B------:R-:W-:Y:S05]  /*29580*/  RET.REL.NODEC R2 `(_ZN7cutlass13device_kernelIN5flash19enable_sm80_to_sm89INS1_16FlashAttnFwdSm80INS1_25CollectiveMainloopFwdSm80ILi8ELi2ELb0EN4cute5tupleIJNS5_1CILi128EEENS7_ILi64EEENS7_ILi192EEEEEELi192ENS_10bfloat16_tEfNS_4arch4Sm80ELb0ELb1ELb1ELb1ELb1ELb1ELb1ELb1EEENS1_21CollectiveEpilogueFwdINS6_IJS8_SA_S9_EEENS6_IJNS7_ILi1EEESI_SI_EEESC_SE_Li256ELb1ELb1ELb1ELb0EEENS1_36VarlenDynamicPersistentTileSchedulerILi128ELi64ELi256ELi256ELb1ELb1ELb0ELb1ELb0ELb1EEEEEEEEEvNT_6ParamsE) ;  /* 0xfffd6a7002007950 */ /* 0x000fea0003c3ffff */
.L_x_2570:
        /* <DEDUP_REMOVED lines=15> */
.L_x_6263:


//--------------------- .text._ZN7cutlass13device_kernelIN5flash19enable_sm80_to_sm89INS1_16FlashAttnFwdSm80INS1_25CollectiveMainloopFwdSm80ILi8ELi2ELb0EN4cute5tupleIJNS5_1CILi128EEENS7_ILi64EEENS7_ILi192EEEEEELi192ENS_10bfloat16_tEfNS_4arch4Sm80ELb1ELb0ELb1ELb0ELb1ELb0ELb1ELb1EEENS1_21CollectiveEpilogueFwdINS6_IJS8_SA_S9_EEENS6_IJNS7_ILi1EEESI_SI_EEESC_SE_Li256ELb0ELb1ELb1ELb0EEENS1_30DynamicPersistentTileSchedulerILi256ELi256ELb1ELb1ELb0EEEEEEEEEvNT_6ParamsE --------------------------
	.section	.text._ZN7cutlass13device_kernelIN5flash19enable_sm80_to_sm89INS1_16FlashAttnFwdSm80INS1_25CollectiveMainloopFwdSm80ILi8ELi2ELb0EN4cute5tupleIJNS5_1CILi128EEENS7_ILi64EEENS7_ILi192EEEEEELi192ENS_10bfloat16_tEfNS_4arch4Sm80ELb1ELb0ELb1ELb0ELb1ELb0ELb1ELb1EEENS1_21CollectiveEpilogueFwdINS6_IJS8_SA_S9_EEENS6_IJNS7_ILi1EEESI_SI_EEESC_SE_Li256ELb0ELb1ELb1ELb0EEENS1_30DynamicPersistentTileSchedulerILi256ELi256ELb1ELb1ELb0EEEEEEEEEvNT_6ParamsE,"ax",@progbits
	.sectioninfo	@"SHI_REGISTERS=255"
	.align	128
.text._ZN7cutlass13device_kernelIN5flash19enable_sm80_to_sm89INS1_16FlashAttnFwdSm80INS1_25CollectiveMainloopFwdSm80ILi8ELi2ELb0EN4cute5tupleIJNS5_1CILi128EEENS7_ILi64EEENS7_ILi192EEEEEELi192ENS_10bfloat16_tEfNS_4arch4Sm80ELb1ELb0ELb1ELb0ELb1ELb0ELb1ELb1EEENS1_21CollectiveEpilogueFwdINS6_IJS8_SA_S9_EEENS6_IJNS7_ILi1EEESI_SI_EEESC_SE_Li256ELb0ELb1ELb1ELb0EEENS1_30DynamicPersistentTileSchedulerILi256ELi256ELb1ELb1ELb0EEEEEEEEEvNT_6ParamsE:
        .type           _ZN7cutlass13device_kernelIN5flash19enable_sm80_to_sm89INS1_16FlashAttnFwdSm80INS1_25CollectiveMainloopFwdSm80ILi8ELi2ELb0EN4cute5tupleIJNS5_1CILi128EEENS7_ILi64EEENS7_ILi192EEEEEELi192ENS_10bfloat16_tEfNS_4arch4Sm80ELb1ELb0ELb1ELb0ELb1ELb0ELb1ELb1EEENS1_21CollectiveEpilogueFwdINS6_IJS8_SA_S9_EEENS6_IJNS7_ILi1EEESI_SI_EEESC_SE_Li256ELb0ELb1ELb1ELb0EEENS1_30DynamicPersistentTileSchedulerILi256ELi256ELb1ELb1ELb0EEEEEEEEEvNT_6ParamsE,@function
        .size           _ZN7cutlass13device_kernelIN5flash19enable_sm80_to_sm89INS1_16FlashAttnFwdSm80INS1_25CollectiveMainloopFwdSm80ILi8ELi2ELb0EN4cute5tupleIJNS5_1CILi128EEENS7_ILi64EEENS7_ILi192EEEEEELi192ENS_10bfloat16_tEfNS_4arch4Sm80ELb1ELb0ELb1ELb0ELb1ELb0ELb1ELb1EEENS1_21CollectiveEpilogueFwdINS6_IJS8_SA_S9_EEENS6_IJNS7_ILi1EEESI_SI_EEESC_SE_Li256ELb0ELb1ELb1ELb0EEENS1_30DynamicPersistentTileSchedulerILi256ELi256ELb1ELb1ELb0EEEEEEEEEvNT_6ParamsE,(.L_x_6269 - _ZN7cutlass13device_kernelIN5flash19enable_sm80_to_sm89INS1_16FlashAttnFwdSm80INS1_25CollectiveMainloopFwdSm80ILi8ELi2ELb0EN4cute5tupleIJNS5_1CILi128EEENS7_ILi64EEENS7_ILi192EEEEEELi192ENS_10bfloat16_tEfNS_4arch4Sm80ELb1ELb0ELb1ELb0ELb1ELb0ELb1ELb1EEENS1_21CollectiveEpilogueFwdINS6_IJS8_SA_S9_EEENS6_IJNS7_ILi1EEESI_SI_EEESC_SE_Li256ELb0ELb1ELb1ELb0EEENS1_30DynamicPersistentTileSchedulerILi256ELi256ELb1ELb1ELb0EEEEEEEEEvNT_6ParamsE)
        .other          _ZN7cutlass13device_kernelIN5flash19enable_sm80_to_sm89INS1_16FlashAttnFwdSm80INS1_25CollectiveMainloopFwdSm80ILi8ELi2ELb0EN4cute5tupleIJNS5_1CILi128EEENS7_ILi64EEENS7_ILi192EEEEEELi192ENS_10bfloat16_tEfNS_4arch4Sm80ELb1ELb0ELb1ELb0ELb1ELb0ELb1ELb1EEENS1_21CollectiveEpilogueFwdINS6_IJS8_SA_S9_EEENS6_IJNS7_ILi1EEESI_SI_EEESC_SE_Li256ELb0ELb1ELb1ELb0EEENS1_30DynamicPersistentTileSchedulerILi256ELi256ELb1ELb1ELb0EEEEEEEEEvNT_6ParamsE,@"STO_CUDA_ENTRY STV_DEFAULT"
_ZN7cutlass13device_kernelIN5flash19enable_sm80_to_sm89INS1_16FlashAttnFwdSm80INS1_25CollectiveMainloopFwdSm80ILi8ELi2ELb0EN4cute5tupleIJNS5_1CILi128EEENS7_ILi64EEENS7_ILi192EEEEEELi192ENS_10bfloat16_tEfNS_4arch4Sm80ELb1ELb0ELb1ELb0ELb1ELb0ELb1ELb1EEENS1_21CollectiveEpilogueFwdINS6_IJS8_SA_S9_EEENS6_IJNS7_ILi1EEESI_SI_EEESC_SE_Li256ELb0ELb1ELb1ELb0EEENS1_30DynamicPersistentTileSchedulerILi256ELi256ELb1ELb1ELb0EEEEEEEEEvNT_6ParamsE:
        /* <DEDUP_REMOVED lines=13> */
[----:B------:R-:W-:Y:S02]  /*00d0*/  ULDC.64 UR6, c[0x0][0x118] ;  /* 0x0000460000067ab9 */ /* 0x000fe40000000a00 */
[CC--:B------:R-:W-:Y:S02]  /*00e0*/  LEA.HI R3, R15.reuse, R18.reuse, RZ, 0x4 ;  /* 0x000000120f037211 */ /* 0x0c0fe400078f20ff */
[-C--:B------:R-:W-:Y:S02]  /*00f0*/  LEA.HI R10, R15, R18.reuse, RZ, 0x3 ;  /* 0x000000120f0a7211 */ /* 0x080fe400078f18ff */
[----:B------:R-:W-:Y:S02]  /*0100*/  LOP3.LUT R2, R3, 0xfffffff0, RZ, 0xc0, !PT ;  /* 0xfffffff003027812 */ /* 0x000fe400078ec0ff */
[----:B------:R-:W-:-:S02]  /*0110*/  LEA.HI R0, R15, R18, RZ, 0x2 ;  /* 0x000000120f007211 */ /* 0x000fc400078f10ff */
[----:B------:R-:W-:Y:S01]  /*0120*/  SHF.R.S32.HI R232, RZ, 0x3, R10 ;  /* 0x00000003ffe87819 */ /* 0x000fe2000001140a */
[----:B------:R-:W-:Y:S01]  /*0130*/  IMAD.IADD R4, R18, 0x1, -R2 ;  /* 0x0000000112047824 */ /* 0x000fe200078e0a02 */
[----:B------:R-:W-:Y:S02]  /*0140*/  LOP3.LUT R207, R10, 0xfffffff8, RZ, 0xc0, !PT ;  /* 0xfffffff80acf7812 */ /* 0x000fe400078ec0ff */
[----:B------:R-:W-:Y:S01]  /*0150*/  LOP3.LUT R0, R0, 0xfffffffc, RZ, 0xc0, !PT ;  /* 0xfffffffc00007812 */ /* 0x000fe200078ec0ff */
[----:B------:R-:W-:Y:S01]  /*0160*/  IMAD.SHL.U32 R2, R232, 0x40, RZ ;  /* 0x00000040e8027824 */ /* 0x000fe200078e00ff */
[----:B------:R-:W-:Y:S01]  /*0170*/  SHF.R.S32.HI R5, RZ, 0x4, R3 ;  /* 0x00000004ff057819 */ /* 0x000fe20000011403 */
[C---:B------:R-:W-:Y:S01]  /*0180*/  IMAD.IADD R207, R18.reuse, 0x1, -R207 ;  /* 0x0000000112cf7824 */ /* 0x040fe200078e0acf */
[----:B------:R-:W-:Y:S01]  /*0190*/  SHF.R.S32.HI R8, RZ, 0x1f, R4 ;  /* 0x0000001fff087819 */ /* 0x000fe20000011404 */
[----:B------:R-:W-:Y:S01]  /*01a0*/  IMAD.IADD R6, R18, 0x1, -R0 ;  /* 0x0000000112067824 */ /* 0x000fe200078e0a00 */
[----:B------:R-:W-:Y:S01]  /*01b0*/  LEA.HI R3, R3, R5, RZ, 0x1 ;  /* 0x0000000503037211 */ /* 0x000fe200078f08ff */
[C---:B------:R-:W-:Y:S01]  /*01c0*/  IMAD.SHL.U32 R193, R207.reuse, 0x8, RZ ;  /* 0x00000008cfc17824 */ /* 0x040fe200078e00ff */
[----:B------:R-:W-:Y:S01]  /*01d0*/  LOP3.LUT R0, R2, 0x1c0, RZ, 0xc0, !PT ;  /* 0x000001c002007812 */ /* 0x000fe200078ec0ff */
[----:B------:R-:W-:Y:S01]  /*01e0*/  IMAD R206, R207, 0x20, R232 ;  /* 0x00000020cfce7824 */ /* 0x000fe200078e02e8 */
[----:B------:R-:W-:-:S02]  /*01f0*/  LOP3.LUT R3, R3, 0xfffffffe, RZ, 0xc0, !PT ;  /* 0xfffffffe03037812 */ /* 0x000fc400078ec0ff */
[----:B------:R-:W-:Y:S02]  /*0200*/  SHF.R.U32.HI R7, RZ, 0x3, R0 ;  /* 0x00000003ff077819 */ /* 0x000fe40000011600 */
[----:B------:R-:W-:Y:S01]  /*0210*/  LOP3.LUT R2, R0, 0x38, R193, 0xf8, !PT ;  /* 0x0000003800027812 */ /* 0x000fe200078ef8c1 */
[----:B------:R-:W-:Y:S01]  /*0220*/  IMAD.IADD R11, R5, 0x1, -R3 ;  /* 0x00000001050b7824 */ /* 0x000fe200078e0a03 */
[----:B------:R-:W-:Y:S02]  /*0230*/  LEA.HI R0, R6, R6, RZ, 0x1 ;  /* 0x0000000606007211 */ /* 0x000fe400078f08ff */
[----:B------:R-:W-:Y:S02]  /*0240*/  LEA.HI R5, R8, R4, RZ, 0x3 ;  /* 0x0000000408057211 */ /* 0x000fe400078f18ff */
[----:B------:R-:W-:Y:S01]  /*0250*/  LOP3.LUT R13, R2, R7, RZ, 0x3c, !PT ;  /* 0x00000007020d7212 */ /* 0x000fe200078e3cff */
[----:B------:R-:W-:Y:S01]  /*0260*/  IMAD.SHL.U32 R7, R207, 0x40, RZ ;  /* 0x00000040cf077824 */ /* 0x000fe200078e00ff */
[----:B------:R-:W-:-:S02]  /*0270*/  LOP3.LUT R2, R0, 0x1ffffffe, RZ, 0xc0, !PT ;  /* 0x1ffffffe00027812 */ /* 0x000fc400078ec0ff */
[----:B------:R-:W-:Y:S02]  /*0280*/  LOP3.LUT R3, R5, 0xfffffff8, RZ, 0xc0, !PT ;  /* 0xfffffff805037812 */ /* 0x000fe400078ec0ff */
[----:B------:R-:W-:Y:S01]  /*0290*/  LOP3.LUT R0, R7, 0x1c0, RZ, 0xc0, !PT ;  /* 0x000001c007007812 */ /* 0x000fe200078ec0ff */
[----:B------:R-:W-:Y:S01]  /*02a0*/  IMAD.IADD R14, R6, 0x1, -R2 ;  /* 0x00000001060e7824 */ /* 0x000fe200078e0a02 */
[----:B------:R-:W-:Y:S01]  /*02b0*/  LEA.HI R8, R15, R18, RZ, 0x5 ;  /* 0x000000120f087211 */ /* 0x000fe200078f28ff */
[----:B------:R-:W-:Y:S01]  /*02c0*/  IMAD.IADD R9, R4, 0x1, -R3 ;  /* 0x0000000104097824 */ /* 0x000fe200078e0a03 */
[----:B------:R-:W-:Y:S02]  /*02d0*/  LOP3.LUT R4, R0, 0x8, R10, 0xf8, !PT ;  /* 0x0000000800047812 */ /* 0x000fe400078ef80a */
        /* <DEDUP_REMOVED lines=8> */
[C---:B------:R-:W-:Y:S01]  /*0360*/  IMAD.SHL.U32 R3, R9.reuse, 0x40, RZ ;  /* 0x0000004009037824 */ /* 0x040fe200078e00ff */
[----:B------:R-:W-:Y:S01]  /*0370*/  R2P PR, R9, 0x6 ;  /* 0x0000000609007804 */ /* 0x000fe20000000000 */
[----:B------:R-:W-:Y:S01]  /*0380*/  IMAD.SHL.U32 R4, R11, 0x8, RZ ;  /* 0x000000080b047824 */ /* 0x000fe200078e00ff */
[----:B------:R-:W-:Y:S01]  /*0390*/  SHF.R.S32.HI R7, RZ, 0x1f, R17 ;  /* 0x0000001fff077819 */ /* 0x000fe20000011411 */
[----:B------:R-:W-:Y:S01]  /*03a0*/  IMAD.IADD R8, R6, 0x1, -R2 ;  /* 0x0000000106087824 */ /* 0x000fe200078e0a02 */
[----:B------:R-:W-:Y:S01]  /*03b0*/  LOP3.LUT R0, R3, 0x1c0, RZ, 0xc0, !PT ;  /* 0x000001c003007812 */ /* 0x000fe200078ec0ff */
[----:B------:R-:W-:Y:S01]  /*03c0*/  IMAD.SHL.U32 R2, R5, 0x40, RZ ;  /* 0x0000004005027824 */ /* 0x000fe200078e00ff */
[----:B------:R-:W-:-:S02]  /*03d0*/  LEA.HI R7, R7, R17, RZ, 0x2 ;  /* 0x0000001107077211 */ /* 0x000fc400078f10ff */
[----:B------:R-:W-:Y:S02]  /*03e0*/  LOP3.LUT R5, R0, 0x8, R4, 0xf8, !PT ;  /* 0x0000000800057812 */ /* 0x000fe400078ef804 */
[----:B------:R-:W-:Y:S02]  /*03f0*/  SHF.R.U32.HI R3, RZ, 0x3, R0 ;  /* 0x00000003ff037819 */ /* 0x000fe40000011600 */
[----:B------:R-:W-:Y:S02]  /*0400*/  LOP3.LUT R4, R2, 0xfffffe00, RZ, 0xc0, !PT ;  /* 0xfffffe0002047812 */ /* 0x000fe400078ec0ff */
[----:B------:R-:W-:Y:S01]  /*0410*/  LOP3.LUT R3, R5, R3, RZ, 0x3c, !PT ;  /* 0x0000000305037212 */ /* 0x000fe200078e3cff */
[----:B------:R-:W-:Y:S01]  /*0420*/  IMAD.MOV.U32 R5, RZ, RZ, 0x40 ;  /* 0x00000040ff057424 */ /* 0x000fe200078e00ff */
[----:B------:R-:W-:Y:S01]  /*0430*/  SHF.R.S32.HI R0, RZ, 0x2, R7 ;  /* 0x00000002ff007819 */ /* 0x000fe20000011407 */
[----:B------:R-:W-:Y:S01]  /*0440*/  IMAD R2, R6, 0x400, R4 ;  /* 0x0000040006027824 */ /* 0x000fe200078e0204 */
[----:B------:R-:W-:-:S02]  /*0450*/  SEL R168, R168, 0xffffffe0, !P1 ;  /* 0xffffffe0a8a87807 */ /* 0x000fc40004800000 */
[----:B------:R-:W-:Y:S01]  /*0460*/  LEA.HI R10, R15, R18, RZ, 0x6 ;  /* 0x000000120f0a7211 */ /* 0x000fe200078f30ff */
[----:B------:R-:W-:Y:S01]  /*0470*/  IMAD.IADD R2, R2, 0x1, R3 ;  /* 0x0000000102027824 */ /* 0x000fe200078e0203 */
[----:B------:R-:W-:Y:S01]  /*0480*/  LOP3.LUT R3, R3, R4, RZ, 0xfc, !PT ;  /* 0x0000000403037212 */ /* 0x000fe200078efcff */
[----:B------:R-:W-:Y:S01]  /*0490*/  IMAD R16, R8, 0x10, R0 ;  /* 0x0000001008107824 */ /* 0x000fe200078e0200 */
[----:B------:R-:W-:Y:S01]  /*04a0*/  LEA.HI R4, R15, R18, RZ, 0x7 ;  /* 0x000000120f047211 */ /* 0x000fe200078f38ff */
[----:B------:R-:W-:Y:S01]  /*04b0*/  IMAD R0, R11, 0x200, R12 ;  /* 0x000002000b007824 */ /* 0x000fe200078e020c */
[----:B------:R-:W-:Y:S01]  /*04c0*/  LEA R162, R2, 0x18100, 0x1 ;  /* 0x0001810002a27811 */ /* 0x000fe200078e08ff */
[----:B------:R-:W-:Y:S01]  /*04d0*/  IMAD.SHL.U32 R10, R10, 0x8, RZ ;  /* 0x000000080a0a7824 */ /* 0x000fe200078e00ff */
[----:B------:R-:W-:Y:S01]  /*04e0*/  SHF.R.S32.HI R6, RZ, 0x7, R4 ;  /* 0x00000007ff067819 */ /* 0x000fe20000011404 */
[----:B------:R-:W-:Y:S01]  /*04f0*/  STL [R1+0xc], R16 ;  /* 0x00000c1001007387 */ /* 0x000fe20000100800 */
[----:B------:R-:W-:Y:S01]  /*0500*/  LOP3.LUT R4, R7, 0x7ffffffc, RZ, 0xc0, !PT ;  /* 0x7ffffffc07047812 */ /* 0x000fe200078ec0ff */
[----:B------:R-:W-:Y:S01]  /*0510*/  IMAD.IADD R163, R162, 0x1, R168 ;  /* 0x00000001a2a37824 */ /* 0x000fe200078e02a8 */
[----:B------:R-:W-:-:S02]  /*0520*/  LEA R170, R3, 0x100, 0x1 ;  /* 0x0000010003aa7811 */ /* 0x000fc400078e08ff */
[----:B------:R-:W-:Y:S01]  /*0530*/  LEA R169, R0, 0xc100, 0x1 ;  /* 0x0000c10000a97811 */ /* 0x000fe200078e08ff */
[----:B------:R-:W-:Y:S01]  /*0540*/  IMAD.IADD R4, R17, 0x1, -R4 ;  /* 0x0000000111047824 */ /* 0x000fe200078e0a04 */
[----:B------:R-:W-:Y:S01]  /*0550*/  SEL R0, R5, 0xffffffc0, !P2 ;  /* 0xffffffc005007807 */ /* 0x000fe20005000000 */
[----:B------:R-:W-:Y:S01]  /*0560*/  IMAD.IADD R237, R168, 0x1, R170 ;  /* 0x00000001a8ed7824 */ /* 0x000fe200078e02aa */
[----:B------:R-:W-:Y:S01]  /*0570*/  IADD3 R201, R193, 0x80, RZ ;  /* 0x00000080c1c97810 */ /* 0x000fe20007ffe0ff */
[----:B------:R-:W-:Y:S01]  /*0580*/  IMAD.SHL.U32 R223, R4, 0x2, RZ ;  /* 0x0000000204df7824 */ /* 0x000fe200078e00ff */
[----:B------:R-:W-:Y:S01]  /*0590*/  LOP3.LUT R10, R13, 0x7ffffe00, R10, 0xf8, !PT ;  /* 0x7ffffe000d0a7812 */ /* 0x000fe200078ef80a */
[----:B------:R-:W-:Y:S01]  /*05a0*/  IMAD R4, R14, 0x8, R16 ;  /* 0x000000080e047824 */ /* 0x000fe200078e0210 */
[----:B------:R-:W-:Y:S01]  /*05b0*/  IADD3 R202, R193, 0x40, RZ ;  /* 0x00000040c1ca7810 */ /* 0x000fe20007ffe0ff */
[----:B------:R-:W-:Y:S01]  /*05c0*/  IMAD.IADD R171, R0, 0x1, R170 ;  /* 0x0000000100ab7824 */ /* 0x000fe200078e02aa */
[----:B------:R-:W-:Y:S01]  /*05d0*/  IADD3 R15, R223, 0x10, RZ ;  /* 0x00000010df0f7810 */ /* 0x000fe20007ffe0ff */
[--C-:B------:R-:W-:Y:S01]  /*05e0*/  IMAD.IADD R165, R162, 0x1, R0.reuse ;  /* 0x00000001a2a57824 */ /* 0x100fe200078e0200 */
[----:B------:R1:W-:Y:S01]  /*05f0*/  STL [R1+0x4], R4 ;  /* 0x0000040401007387 */ /* 0x0003e20000100800 */
[----:B------:R-:W-:Y:S01]  /*0600*/  IMAD.IADD R164, R163, 0x1, R0 ;  /* 0x00000001a3a47824 */ /* 0x000fe200078e0200 */
[C---:B------:R-:W-:Y:S01]  /*0610*/  IADD3 R11, R223.reuse, 0x28, RZ ;  /* 0x00000028df0b7810 */ /* 0x040fe20007ffe0ff */
[----:B------:R-:W-:Y:S01]  /*0620*/  IMAD.IADD R0, R0, 0x1, R237 ;  /* 0x0000000100007824 */ /* 0x000fe200078e02ed */
[----:B------:R-:W-:Y:S01]  /*0630*/  SHF.R.S32.HI R6, RZ, 0x1f, R193 ;  /* 0x0000001fff067819 */ /* 0x000fe200000114c1 */
[----:B------:R-:W-:Y:S01]  /*0640*/  IMAD.SHL.U32 R210, R10, 0x2, RZ ;  /* 0x000000020ad27824 */ /* 0x000fe200078e00ff */
[----:B------:R-:W-:Y:S01]  /*0650*/  IADD3 R8, R223, 0x40, RZ ;  /* 0x00000040df087810 */ /* 0x000fe20007ffe0ff */
[----:B------:R-:W-:Y:S01]  /*0660*/  IMAD.IADD R239, R168, 0x1, R171 ;  /* 0x00000001a8ef7824 */ /* 0x000fe200078e02ab */
[----:B------:R2:W-:Y:S01]  /*0670*/  STL [R1], R0 ;  /* 0x0000000001007387 */ /* 0x0005e20000100800 */
[----:B------:R-:W-:-:S02]  /*0680*/  SHF.R.S32.HI R6, RZ, 0x1f, R201 ;  /* 0x0000001fff067819 */ /* 0x000fc400000114c9 */
[C---:B------:R-:W-:Y:S02]  /*0690*/  IADD3 R6, R223.reuse, 0x50, RZ ;  /* 0x00000050df067810 */ /* 0x040fe40007ffe0ff */
[C---:B------:R-:W-:Y:S02]  /*06a0*/  IADD3 R252, R223.reuse, 0x60, RZ ;  /* 0x00000060dffc7810 */ /* 0x040fe40007ffe0ff */
[----:B------:R-:W-:Y:S02]  /*06b0*/  SHF.R.S32.HI R5, RZ, 0x1f, R15 ;  /* 0x0000001fff057819 */ /* 0x000fe4000001140f */
[C---:B------:R-:W-:Y:S02]  /*06c0*/  IADD3 R251, R223.reuse, 0x68, RZ ;  /* 0x00000068dffb7810 */ /* 0x040fe40007ffe0ff */
[C---:B------:R-:W-:Y:S02]  /*06d0*/  IADD3 R250, R223.reuse, 0x70, RZ ;  /* 0x00000070dffa7810 */ /* 0x040fe40007ffe0ff */
[----:B------:R-:W-:-:S02]  /*06e0*/  IADD3 R249, R223, 0x78, RZ ;  /* 0x00000078dff97810 */ /* 0x000fc40007ffe0ff */
[----:B------:R-:W-:Y:S02]  /*06f0*/  SHF.R.S32.HI R5, RZ, 0x1f, R11 ;  /* 0x0000001fff057819 */ /* 0x000fe4000001140b */
[C---:B-1----:R-:W-:Y:S02]  /*0700*/  IADD3 R4, R223.reuse, 0x58, RZ ;  /* 0x00000058df047810 */ /* 0x042fe40007ffe0ff */
[----:B------:R-:W-:Y:S02]  /*0710*/  SHF.R.S32.HI R7, RZ, 0x1f, R202 ;  /* 0x0000001fff077819 */ /* 0x000fe400000114ca */
[C---:B------:R-:W-:Y:S02]  /*0720*/  IADD3 R248, R223.reuse, 0x80, RZ ;  /* 0x00000080dff87810 */ /* 0x040fe40007ffe0ff */
[C---:B------:R-:W-:Y:S02]  /*0730*/  IADD3 R247, R223.reuse, 0x88, RZ ;  /* 0x00000088dff77810 */ /* 0x040fe40007ffe0ff */
[----:B------:R-:W-:-:S02]  /*0740*/  IADD3 R246, R223, 0x90, RZ ;  /* 0x00000090dff67810 */ /* 0x000fc40007ffe0ff */
[----:B------:R-:W-:Y:S02]  /*0750*/  SHF.R.S32.HI R5, RZ, 0x1f, R8 ;  /* 0x0000001fff057819 */ /* 0x000fe40000011408 */
        /* <DEDUP_REMOVED lines=32> */
[----:B--2---:R-:W-:Y:S02]  /*0960*/  SHF.R.S32.HI R2, RZ, 0x1f, R241 ;  /* 0x0000001fff027819 */ /* 0x004fe400000114f1 */
.L_x_2635:
        /* <DEDUP_REMOVED lines=18> */
.L_x_2572:
[----:B------:R-:W-:-:S04]  /*0a90*/  MOV R0, c[0x0][0x554] ;  /* 0x0001550000007a02 */ /* 0x000fc80000000f00 */
[----:B------:R-:W-:Y:S02]  /*0aa0*/  ISETP.NE.AND P0, PT, R0, 0x1, PT ;  /* 0x000000010000780c */ /* 0x000fe40003f05270 */
[----:B------:R-:W-:-:S11]  /*0ab0*/  MOV R0, R2 ;  /* 0x0000000200007202 */ /* 0x000fd60000000f00 */
[----:B------:R-:W-:-:S05]  /*0ac0*/  @P0 IMAD.HI.U32 R4, R2, c[0x0][0x558], RZ ;  /* 0x0001560002040a27 */ /* 0x000fca00078e00ff */
[----:B------:R-:W-:-:S05]  /*0ad0*/  @P0 SHF.R.U32.HI R0, RZ, c[0x0][0x55c], R4 ;  /* 0x00015700ff000a19 */ /* 0x000fca0000011604 */
[----:B------:R-:W-:Y:S02]  /*0ae0*/  IMAD R4, R0, c[0x0][0x554], RZ ;  /* 0x0001550000047a24 */ /* 0x000fe400078e02ff */
.L_x_2573:
[----:B------:R-:W-:Y:S05]  /*0af0*/  BSYNC B0 ;  /* 0x0000000000007941 */ /* 0x000fea0003800000 */
.L_x_2571:
        /* <DEDUP_REMOVED lines=78> */
.L_x_2575:
[----:B------:R-:W-:Y:S05]  /*0fe0*/  BSYNC B0 ;  /* 0x0000000000007941 */ /* 0x000fea0003800000 */
.L_x_2574:
[----:B------:R-:W-:Y:S01]  /*0ff0*/  LOP3.LUT R0, R236, 0xffff, RZ, 0xc0, !PT ;  /* 0x0000ffffec007812 */ /* 0x000fe200078ec0ff */
[----:B------:R-:W-:Y:S01]  /*1000*/  CS2R R16, SRZ ;  /* 0x0000000000107805 */ /* 0x000fe2000001ff00 */
[----:B------:R-:W-:Y:S01]  /*1010*/  CS2R R96, SRZ ;  /* 0x0000000000607805 */ /* 0x000fe2000001ff00 */
[----:B------:R-:W-:Y:S01]  /*1020*/  CS2R R94, SRZ ;  /* 0x00000000005e7805 */ /* 0x000fe2000001ff00 */
        /* <DEDUP_REMOVED lines=57> */
[----:B------:R-:W-:Y:S02]  /*13c0*/  SHF.R.S32.HI R14, RZ, 0x1f, R234 ;  /* 0x0000001fff0e7819 */ /* 0x000fe400000114ea */
[----:B------:R-:W-:Y:S02]  /*13d0*/  IADD3 R4, R206, R238, RZ ;  /* 0x000000eece047210 */ /* 0x000fe40007ffe0ff */
[----:B------:R-:W-:Y:S01]  /*13e0*/  SHF.R.S32.HI R6, RZ, 0x1f, R233 ;  /* 0x0000001fff067819 */ /* 0x000fe200000114e9 */
[----:B------:R-:W-:Y:S01]  /*13f0*/  IMAD R0, R14, c[0x0][0x1b8], RZ ;  /* 0x00006e000e007a24 */ /* 0x000fe200078e02ff */
[----:B------:R-:W-:Y:S01]  /*1400*/  ISETP.GE.AND P6, PT, R193, c[0x0][0x198], PT ;  /* 0x00006600c1007a0c */ /* 0x000fe20003fc6270 */
[----:B------:R-:W-:Y:S01]  /*1410*/  @P4 IMAD.HI.U32 R7, R4, c[0x0][0x2c8], RZ ;  /* 0x0000b20004074a27 */ /* 0x000fe200078e00ff */
[----:B------:R-:W-:Y:S02]  /*1420*/  ISETP.GE.AND P5, PT, R202, c[0x0][0x198], PT ;  /* 0x00006600ca007a0c */ /* 0x000fe40003fa6270 */
[----:B------:R-:W-:Y:S01]  /*1430*/  ISETP.GE.AND P3, PT, R201, c[0x0][0x198], PT ;  /* 0x00006600c9007a0c */ /* 0x000fe20003f66270 */
[----:B------:R-:W-:Y:S01]  /*1440*/  IMAD R5, R234, c[0x0][0x1bc], R0 ;  /* 0x00006f00ea057a24 */ /* 0x000fe200078e0200 */
[----:B------:R-:W-:Y:S01]  /*1450*/  IADD3 R231, R235, -0x1, RZ ;  /* 0xffffffffebe77810 */ /* 0x000fe20007ffe0ff */
        /* <DEDUP_REMOVED lines=25> */
.L_x_2636:
[----:B------:R-:W-:Y:S05]  /*15f0*/  BRA.DIV ~URZ, `(.L_x_2578) ;  /* 0x0000d1227f007947 */ /* 0x000fea000b800000 */
[----:B------:R3:W4:Y:S02]  /*1600*/  SHFL.IDX PT, R0, R11, RZ, 0x181f ;  /* 0x00181fff0b007589 */ /* 0x00072400000e0000 */
.L_x_2637:
        /* <DEDUP_REMOVED lines=21> */
.L_x_2580:
[----:B------:R-:W-:Y:S05]  /*1760*/  BSYNC B0 ;  /* 0x0000000000007941 */ /* 0x000fea0003800000 */
.L_x_2579:
[----:B------:R-:W-:Y:S05]  /*1770*/  BRA.DIV ~URZ, `(.L_x_2581) ;  /* 0x0000d0127f007947 */ /* 0x000fea000b800000 */
[----:B--2---:R2:W1:Y:S04]  /*1780*/  SHFL.IDX PT, R8, R9, 0x1, 0x181f ;  /* 0x00381f0009087f89 */ /* 0x00446800000e0000 */
[----:B----4-:R2:W4:Y:S02]  /*1790*/  SHFL.IDX PT, R0, R11, 0x1, 0x181f ;  /* 0x00381f000b007f89 */ /* 0x01052400000e0000 */
.L_x_2638:
        /* <DEDUP_REMOVED lines=19> */
.L_x_2583:
[----:B------:R-:W-:Y:S05]  /*18d0*/  BSYNC B0 ;  /* 0x0000000000007941 */ /* 0x000fea0003800000 */
.L_x_2582:
[----:B------:R-:W-:Y:S05]  /*18e0*/  BRA.DIV ~URZ, `(.L_x_2584) ;  /* 0x0000cf727f007947 */ /* 0x000fea000b800000 */
[----:B-1----:R1:W2:Y:S02]  /*18f0*/  SHFL.IDX PT, R8, R9, 0x2, 0x181f ;  /* 0x00581f0009087f89 */ /* 0x0022a400000e0000 */
.L_x_2639:
[----:B------:R-:W-:Y:S05]  /*1900*/  BRA.DIV ~URZ, `(.L_x_2585) ;  /* 0x0000cfc27f007947 */ /* 0x000fea000b800000 */
[----:B----4-:R4:W1:Y:S02]  /*1910*/  SHFL.IDX PT, R0, R11, 0x2, 0x181f ;  /* 0x00581f000b007f89 */ /* 0x01086400000e0000 */
.L_x_2640:
        /* <DEDUP_REMOVED lines=19> */
.L_x_2587:
[----:B------:R-:W-:Y:S05]  /*1a50*/  BSYNC B0 ;  /* 0x0000000000007941 */ /* 0x000fea0003800000 */
.L_x_2586:
[----:B------:R-:W-:Y:S05]  /*1a60*/  BRA.DIV ~URZ, `(.L_x_2588) ;  /* 0x0000ced27f007947 */ /* 0x000fea000b800000 */
[----:B--2---:R2:W3:Y:S04]  /*1a70*/  SHFL.IDX PT, R8, R9, 0x3, 0x181f ;  /* 0x00781f0009087f89 */ /* 0x0044e800000e0000 */
[----:B-1----:R2:W1:Y:S02]  /*1a80*/  SHFL.IDX PT, R0, R11, 0x3, 0x181f ;  /* 0x00781f000b007f89 */ /* 0x00246400000e0000 */
.L_x_2641:
        /* <DEDUP_REMOVED lines=26> */
[----:B------:R-:W-:-:S02]  /*1c30*/  IMAD.MOV.U32 R15, RZ, RZ, c[0x0][0x2ac] ;  /* 0x0000ab00ff0f7624 */ /* 0x000fc400078e00ff */
        /* <DEDUP_REMOVED lines=14> */
[----:B------:R1:W3:Y:S01]  /*1d20*/  @!P1 LDG.E R173, [R4.64] ;  /* 0x0000000604ad9981 */ /* 0x0002e2000c1e1900 */
[----:B------:R-:W-:Y:S01]  /*1d30*/  IMAD.MOV R0, RZ, RZ, -R0 ;  /* 0x000000ffff007224 */ /* 0x000fe200078e0a00 */
[----:B------:R-:W-:Y:S01]  /*1d40*/  BSSY B0, `(.L_x_2589) ;  /* 0x00000b1000007945 */ /* 0x000fe20003800000 */
[----:B------:R-:W-:-:S04]  /*1d50*/  IMAD.WIDE.U32 R212, R234, c[0x0][0x1e8], RZ ;  /* 0x00007a00ead47a25 */ /* 0x000fc800078e00ff */
[----:B------:R-:W-:Y:S02]  /*1d60*/  IMAD R181, R0, c[0x0][0x2b8], R2 ;  /* 0x0000ae0000b57a24 */ /* 0x000fe400078e0202 */
[----:B------:R-:W-:Y:S02]  /*1d70*/  IMAD R108, R231, -0x40, R15 ;  /* 0xffffffc0e76c7824 */ /* 0x000fe400078e020f */
[----:B------:R-:W-:-:S04]  /*1d80*/  IMAD.WIDE.U32 R2, R181, c[0x0][0x1e0], RZ ;  /* 0x00007800b5027a25 */ /* 0x000fc800078e00ff */
[----:B------:R-:W-:Y:S02]  /*1d90*/  IMAD.IADD R13, R108, 0x1, -R232 ;  /* 0x000000016c0d7824 */ /* 0x000fe400078e0ae8 */
[----:B------:R-:W-:Y:S02]  /*1da0*/  IMAD R6, R14, c[0x0][0x210], RZ ;  /* 0x000084000e067a24 */ /* 0x000fe400078e02ff */
[----:B------:R-:W-:Y:S01]  /*1db0*/  IMAD.WIDE.U32 R216, R234, c[0x0][0x210], RZ ;  /* 0x00008400ead87a25 */ /* 0x000fe200078e00ff */
[----:B------:R-:W-:-:S03]  /*1dc0*/  ISETP.GE.AND P6, PT, R13, 0x1, PT ;  /* 0x000000010d00780c */ /* 0x000fc60003fc6270 */
[----:B------:R-:W-:Y:S01]  /*1dd0*/  IMAD R6, R234, c[0x0][0x214], R6 ;  /* 0x00008500ea067a24 */ /* 0x000fe200078e0206 */
[----:B-1----:R-:W-:Y:S01]  /*1de0*/  SHF.R.S32.HI R5, RZ, 0x1f, R181 ;  /* 0x0000001fff057819 */ /* 0x002fe200000114b5 */
[----:B------:R-:W-:Y:S02]  /*1df0*/  IMAD.SHL.U32 R17, R193, 0x2, RZ ;  /* 0x00000002c1117824 */ /* 0x000fe400078e00ff */
[----:B------:R-:W-:Y:S02]  /*1e00*/  IMAD.IADD R220, R217, 0x1, R6 ;  /* 0x00000001d9dc7824 */ /* 0x000fe400078e0206 */
[----:B------:R-:W-:Y:S02]  /*1e10*/  IMAD R0, R5, c[0x0][0x1e0], RZ ;  /* 0x0000780005007a24 */ /* 0x000fe400078e02ff */
[----:B------:R-:W-:Y:S02]  /*1e20*/  IMAD.SHL.U32 R19, R201, 0x2, RZ ;  /* 0x00000002c9137824 */ /* 0x000fe400078e00ff */
[----:B------:R-:W-:Y:S01]  /*1e30*/  @P6 ISETP.GE.AND P1, PT, R193, c[0x0][0x1d4], PT ;  /* 0x00007500c1006a0c */ /* 0x000fe20003f26270 */
[----:B------:R-:W-:Y:S01]  /*1e40*/  IMAD R0, R181, c[0x0][0x1e4], R0 ;  /* 0x00007900b5007a24 */ /* 0x000fe200078e0200 */
[----:B------:R-:W-:-:S02]  /*1e50*/  @P6 ISETP.GE.AND P5, PT, R202, c[0x0][0x1d4], PT ;  /* 0x00007500ca006a0c */ /* 0x000fc40003fa6270 */
[----:B------:R-:W-:Y:S01]  /*1e60*/  @P6 ISETP.GE.AND P2, PT, R201, c[0x0][0x1d4], PT ;  /* 0x00007500c9006a0c */ /* 0x000fe20003f46270 */
[----:B------:R-:W-:Y:S02]  /*1e70*/  IMAD.IADD R3, R3, 0x1, R0 ;  /* 0x0000000103037824 */ /* 0x000fe400078e0200 */
[----:B------:R-:W-:Y:S01]  /*1e80*/  IMAD R0, R14, c[0x0][0x1e8], RZ ;  /* 0x00007a000e007a24 */ /* 0x000fe200078e02ff */
[----:B------:R-:W-:-:S03]  /*1e90*/  SHF.L.U64.HI R14, R193, 0x1, R18 ;  /* 0x00000001c10e7819 */ /* 0x000fc60000010212 */
[----:B------:R-:W-:-:S04]  /*1ea0*/  IMAD R0, R234, c[0x0][0x1ec], R0 ;  /* 0x00007b00ea007a24 */ /* 0x000fc800078e0200 */
[----:B------:R-:W-:Y:S01]  /*1eb0*/  IMAD.IADD R218, R213, 0x1, R0 ;  /* 0x00000001d5da7824 */ /* 0x000fe200078e0200 */
[----:B--234-:R-:W-:Y:S01]  /*1ec0*/  SHF.R.S32.HI R11, RZ, 0x1f, R173 ;  /* 0x0000001fff0b7819 */ /* 0x01cfe200000114ad */
        /* <DEDUP_REMOVED lines=9> */
[C---:B------:R-:W-:Y:S01]  /*1f60*/  IMAD R5, R181.reuse, c[0x0][0x20c], R4 ;  /* 0x00008300b5057a24 */ /* 0x040fe200078e0204 */
[----:B------:R-:W-:Y:S01]  /*1f70*/  LEA.HI.X R10, R0, c[0x0][0x1cc], R2, 0x1, P0 ;  /* 0x00007300000a7a11 */ /* 0x000fe200000f0c02 */
[----:B------:R-:W-:Y:S01]  /*1f80*/  IMAD.WIDE.U32 R2, R181, c[0x0][0x208], RZ ;  /* 0x00008200b5027a25 */ /* 0x000fe200078e00ff */
[----:B------:R-:W1:Y:S03]  /*1f90*/  SHFL.IDX PT, R0, R9, RZ, 0x181f ;  /* 0x00181fff09007589 */ /* 0x000e6600000e0000 */
[----:B------:R-:W-:Y:S01]  /*1fa0*/  IMAD.IADD R3, R3, 0x1, R5 ;  /* 0x0000000103037824 */ /* 0x000fe200078e0205 */
[----:B------:R-:W2:Y:S03]  /*1fb0*/  SHFL.IDX PT, R8, R10, RZ, 0x181f ;  /* 0x00181fff0a087589 */ /* 0x000ea600000e0000 */
[----:B------:R-:W-:Y:S01]  /*1fc0*/  IMAD.WIDE.U32 R2, R173, c[0x0][0x218], R2 ;  /* 0x00008600ad027a25 */ /* 0x000fe200078e0002 */
[----:B------:R-:W3:Y:S04]  /*1fd0*/  SHFL.IDX PT, R9, R9, 0x1, 0x181f ;  /* 0x00381f0009097f89 */ /* 0x000ee800000e0000 */
[----:B------:R-:W4:Y:S01]  /*1fe0*/  SHFL.IDX PT, R10, R10, 0x1, 0x181f ;  /* 0x00381f000a0a7f89 */ /* 0x000f2200000e0000 */
[----:B-1----:R-:W-:-:S04]  /*1ff0*/  @P6 LEA R4, P0, R193, R0, 0x1 ;  /* 0x00000000c1046211 */ /* 0x002fc800078008ff */
[----:B--2---:R-:W-:Y:S02]  /*2000*/  @P6 LEA.HI.X R5, R193, R8, R18, 0x1, P0 ;  /* 0x00000008c1056211 */ /* 0x004fe400000f0c12 */
[----:B------:R-:W-:-:S03]  /*2010*/  @P6 LEA R6, P0, R202, R0, 0x1 ;  /* 0x00000000ca066211 */ /* 0x000fc600078008ff */
[----:B------:R1:W-:Y:S01]  /*2020*/  @P6 LDGSTS.E.BYPASS.LTC128B.128 [R210+0xc100], [R4.64], !P1 ;  /* 0x0c10000004d26fae */ /* 0x0003e2000c901d46 */
[----:B------:R-:W-:-:S05]  /*2030*/  @P6 LEA.HI.X R7, R202, R8, R16, 0x1, P0 ;  /* 0x00000008ca076211 */ /* 0x000fca00000f0c10 */
[----:B------:R3:W-:Y:S01]  /*2040*/  @P6 LDGSTS.E.BYPASS.LTC128B.128 [R210+0xe100], [R6.64], !P5 ;  /* 0x0e10000006d26fae */ /* 0x0007e2000e901d46 */
[C---:B-1----:R-:W-:Y:S02]  /*2050*/  @P6 LEA R4, P1, R201.reuse, R0, 0x1 ;  /* 0x00000000c9046211 */ /* 0x042fe400078208ff */
[----:B------:R-:W-:Y:S02]  /*2060*/  IADD3 R0, P0, R2, R216, RZ ;  /* 0x000000d802007210 */ /* 0x000fe40007f1e0ff */
[----:B------:R-:W-:Y:S02]  /*2070*/  @P6 LEA.HI.X R5, R201, R8, R20, 0x1, P1 ;  /* 0x00000008c9056211 */ /* 0x000fe400008f0c14 */
[----:B------:R-:W-:Y:S02]  /*2080*/  ISETP.GE.AND P1, PT, R13, 0x21, PT ;  /* 0x000000210d00780c */ /* 0x000fe40003f26270 */
[----:B------:R-:W-:Y:S01]  /*2090*/  IADD3.X R2, R220, R3, R11, P0, !PT ;  /* 0x00000003dc027210 */ /* 0x000fe200007fe40b */
[----:B------:R1:W-:Y:S01]  /*20a0*/  @P6 LDGSTS.E.BYPASS.LTC128B.128 [R210+0x10100], [R4.64], !P2 ;  /* 0x1010000004d26fae */ /* 0x0003e2000d101d46 */
[----:B------:R-:W-:-:S04]  /*20b0*/  LEA R12, P0, R0, c[0x0][0x1f8], 0x1 ;  /* 0x00007e00000c7a11 */ /* 0x000fc800078008ff */
[----:B------:R-:W-:Y:S01]  /*20c0*/  LEA.HI.X R15, R0, c[0x0][0x1fc], R2, 0x1, P0 ;  /* 0x00007f00000f7a11 */ /* 0x000fe200000f0c02 */
[----:B------:R-:W2:Y:S04]  /*20d0*/  SHFL.IDX PT, R8, R12, RZ, 0x181f ;  /* 0x00181fff0c087589 */ /* 0x000ea800000e0000 */
[C---:B---3--:R-:W-:Y:S01]  /*20e0*/  @P1 LEA R6, P0, R193.reuse, R9, 0x1 ;  /* 0x00000009c1061211 */ /* 0x048fe200078008ff */
[----:B------:R-:W3:Y:S01]  /*20f0*/  SHFL.IDX PT, R11, R15, RZ, 0x181f ;  /* 0x00181fff0f0b7589 */ /* 0x000ee200000e0000 */
[C---:B------:R-:W-:Y:S02]  /*2100*/  @P1 ISETP.GE.AND P5, PT, R193.reuse, c[0x0][0x1d4], PT ;  /* 0x00007500c1001a0c */ /* 0x040fe40003fa6270 */
[C---:B------:R-:W-:Y:S01]  /*2110*/  @P1 ISETP.GE.AND P2, PT, R202.reuse, c[0x0][0x1d4], PT ;  /* 0x00007500ca001a0c */ /* 0x040fe20003f46270 */
[----:B------:R-:W5:Y:S01]  /*2120*/  SHFL.IDX PT, R0, R12, 0x1, 0x181f ;  /* 0x00381f000c007f89 */ /* 0x000f6200000e0000 */
[----:B----4-:R-:W-:Y:S01]  /*2130*/  @P1 LEA.HI.X R7, R193, R10, R18, 0x1, P0 ;  /* 0x0000000ac1071211 */ /* 0x010fe200000f0c12 */
[----:B------:R-:W-:Y:S01]  /*2140*/  IMAD.SHL.U32 R18, R202, 0x2, RZ ;  /* 0x00000002ca127824 */ /* 0x000fe200078e00ff */
[----:B------:R-:W-:-:S07]  /*2150*/  @P1 ISETP.GE.AND P0, PT, R201, c[0x0][0x1d4], PT ;  /* 0x00007500c9001a0c */ /* 0x000fce0003f06270 */
[----:B------:R5:W-:Y:S01]  /*2160*/  @P1 LDGSTS.E.BYPASS.LTC128B.128 [R210+0xd100], [R6.64], !P5 ;  /* 0x0d10000006d21fae */ /* 0x000be2000e901d46 */
[----:B------:R-:W-:Y:S02]  /*2170*/  ISETP.GE.AND P5, PT, R193, c[0x0][0x1d4], PT ;  /* 0x00007500c1007a0c */ /* 0x000fe40003fa6270 */
[----:B-1----:R-:W-:-:S04]  /*2180*/  @P1 LEA R4, P6, R202, R9, 0x1 ;  /* 0x00000009ca041211 */ /* 0x002fc800078c08ff */
[CCC-:B------:R-:W-:Y:S02]  /*2190*/  @P1 LEA.HI.X R5, R202.reuse, R10.reuse, R16.reuse, 0x1, P6 ;  /* 0x0000000aca051211 */ /* 0x1c0fe400030f0c10 */
[C---:B------:R-:W-:Y:S02]  /*21a0*/  @P1 LEA R2, P6, R201.reuse, R9, 0x1 ;  /* 0x00000009c9021211 */ /* 0x040fe400078c08ff */
[C---:B------:R-:W-:Y:S01]  /*21b0*/  SHF.L.U64.HI R16, R202.reuse, 0x1, R16 ;  /* 0x00000001ca107819 */ /* 0x040fe20000010210 */
[----:B------:R2:W-:Y:S01]  /*21c0*/  @P1 LDGSTS.E.BYPASS.LTC128B.128 [R210+0xf100], [R4.64], !P2 ;  /* 0x0f10000004d21fae */ /* 0x0005e2000d101d46 */
[----:B------:R-:W-:Y:S02]  /*21d0*/  @P1 LEA.HI.X R3, R201, R10, R20, 0x1, P6 ;  /* 0x0000000ac9031211 */ /* 0x000fe400030f0c14 */
[----:B------:R-:W-:Y:S01]  /*21e0*/  ISETP.GE.AND P2, PT, R202, c[0x0][0x1d4], PT ;  /* 0x00007500ca007a0c */ /* 0x000fe20003f46270 */
[----:B------:R1:W4:Y:S01]  /*21f0*/  SHFL.IDX PT, R10, R15, 0x1, 0x181f ;  /* 0x00381f000f0a7f89 */ /* 0x00032200000e0000 */
[----:B------:R-:W-:-:S02]  /*2200*/  ISETP.LT.OR P6, PT, R13, 0x1, P5 ;  /* 0x000000010d00780c */ /* 0x000fc40002fc1670 */
[C---:B------:R-:W-:Y:S01]  /*2210*/  ISETP.LT.OR P5, PT, R13.reuse, 0x21, P5 ;  /* 0x000000210d00780c */ /* 0x040fe20002fa1670 */
[----:B------:R4:W-:Y:S01]  /*2220*/  @P1 LDGSTS.E.BYPASS.LTC128B.128 [R210+0x11100], [R2.64], !P0 ;  /* 0x1110000002d21fae */ /* 0x0009e2000c101d46 */
[C---:B------:R-:W-:Y:S02]  /*2230*/  ISETP.LT.OR P1, PT, R13.reuse, 0x1, P2 ;  /* 0x000000010d00780c */ /* 0x040fe40001721670 */
[----:B------:R-:W-:Y:S01]  /*2240*/  ISETP.LT.OR P2, PT, R13, 0x21, P2 ;  /* 0x000000210d00780c */ /* 0x000fe20001741670 */
[----:B------:R-:W0:Y:S01]  /*2250*/  LDGDEPBAR ;  /* 0x00000000000079af */ /* 0x000e220000000000 */
[----:B--2---:R-:W-:Y:S02]  /*2260*/  IADD3 R4, P0, R8, R17, RZ ;  /* 0x0000001108047210 */ /* 0x004fe40007f1e0ff */
[----:B-1----:R-:W-:-:S03]  /*2270*/  SHF.L.U64.HI R15, R201, 0x1, R20 ;  /* 0x00000001c90f7819 */ /* 0x002fc60000010214 */
[----:B---3--:R-:W-:Y:S01]  /*2280*/  IMAD.X R5, R11, 0x1, R14, P0 ;  /* 0x000000010b057824 */ /* 0x008fe200000e060e */
[----:B----4-:R-:W-:-:S04]  /*2290*/  IADD3 R2, P0, R8, R18, RZ ;  /* 0x0000001208027210 */ /* 0x010fc80007f1e0ff */
[----:B------:R1:W-:Y:S01]  /*22a0*/  LDGSTS.E.BYPASS.LTC128B.128 [R210+0x100], [R4.64], !P6 ;  /* 0x0010000004d27fae */ /* 0x0003e2000f101d46 */
[----:B------:R-:W-:Y:S01]  /*22b0*/  IADD3 R8, P6, R8, R19, RZ ;  /* 0x0000001308087210 */ /* 0x000fe20007fde0ff */
[----:B------:R-:W-:Y:S01]  /*22c0*/  IMAD.X R3, R11, 0x1, R16, P0 ;  /* 0x000000010b037824 */ /* 0x000fe200000e0610 */
[----:B-----5:R-:W-:-:S03]  /*22d0*/  IADD3 R6, P0, R0, R17, RZ ;  /* 0x0000001100067210 */ /* 0x020fc60007f1e0ff */
[----:B------:R-:W-:Y:S01]  /*22e0*/  IMAD.X R9, R11, 0x1, R15, P6 ;  /* 0x000000010b097824 */ /* 0x000fe200030e060f */
[----:B------:R2:W-:Y:S01]  /*22f0*/  LDGSTS.E.BYPASS.LTC128B.128 [R210+0x2100], [R2.64], !P1 ;  /* 0x0210000002d27fae */ /* 0x0005e2000c901d46 */
[----:B------:R-:W-:Y:S01]  /*2300*/  ISETP.GE.AND P1, PT, R201, c[0x0][0x1d4], PT ;  /* 0x00007500c9007a0c */ /* 0x000fe20003f26270 */
[----:B------:R-:W-:-:S03]  /*2310*/  IMAD.X R7, R10, 0x1, R14, P0 ;  /* 0x000000010a077824 */ /* 0x000fc600000e060e */
[C---:B------:R-:W-:Y:S02]  /*2320*/  ISETP.LT.OR P6, PT, R13.reuse, 0x1, P1 ;  /* 0x000000010d00780c */ /* 0x040fe40000fc1670 */
[----:B------:R-:W-:-:S11]  /*2330*/  ISETP.LT.OR P1, PT, R13, 0x21, P1 ;  /* 0x000000210d00780c */ /* 0x000fd60000f21670 */
[----:B------:R3:W-:Y:S01]  /*2340*/  LDGSTS.E.BYPASS.LTC128B.128 [R210+0x4100], [R8.64], !P6 ;  /* 0x0410000008d27fae */ /* 0x0007e2000f101d46 */
[----:B-1----:R-:W-:-:S03]  /*2350*/  IADD3 R4, P0, R0, R18, RZ ;  /* 0x0000001200047210 */ /* 0x002fc60007f1e0ff */
[----:B------:R3:W-:Y:S02]  /*2360*/  LDGSTS.E.BYPASS.LTC128B.128 [R210+0x1100], [R6.64], !P5 ;  /* 0x0110000006d27fae */ /* 0x0007e4000e901d46 */
[----:B------:R-:W-:Y:S01]  /*2370*/  IMAD.X R5, R10, 0x1, R16, P0 ;  /* 0x000000010a057824 */ /* 0x000fe200000e0610 */
[----:B--2---:R-:W-:-:S04]  /*2380*/  IADD3 R2, P0, R0, R19, RZ ;  /* 0x0000001300027210 */ /* 0x004fc80007f1e0ff */
[----:B------:R3:W-:Y:S01]  /*2390*/  LDGSTS.E.BYPASS.LTC128B.128 [R210+0x3100], [R4.64], !P2 ;  /* 0x0310000004d27fae */ /* 0x0007e2000d101d46 */
[----:B------:R-:W-:Y:S01]  /*23a0*/  ISETP.GT.AND P2, PT, R206, 0x3f, PT ;  /* 0x0000003fce00780c */ /* 0x000fe20003f44270 */
[----:B------:R-:W-:-:S05]  /*23b0*/  IMAD.X R3, R10, 0x1, R15, P0 ;  /* 0x000000010a037824 */ /* 0x000fca00000e060f */
[----:B------:R3:W-:Y:S01]  /*23c0*/  LDGSTS.E.BYPASS.LTC128B.128 [R210+0x5100], [R2.64], !P1 ;  /* 0x0510000002d27fae */ /* 0x0007e2000c901d46 */
[----:B------:R-:W-:-:S03]  /*23d0*/  ISETP.GT.AND P1, PT, R231, R205, PT ;  /* 0x000000cde700720c */ /* 0x000fc60003f24270 */
[----:B------:R-:W0:Y:S10]  /*23e0*/  LDGDEPBAR ;  /* 0x00000000000079af */ /* 0x000e340000000000 */
[----:B------:R-:W-:Y:S05]  /*23f0*/  @!P1 BRA `(.L_x_2590) ;  /* 0x0000045000009947 */ /* 0x000fea0003800000 */
[----:B---3--:R-:W-:Y:S01]  /*2400*/  IMAD R2, R231, 0x40, R211 ;  /* 0x00000040e7027824 */ /* 0x008fe200078e02d3 */
        /* <DEDUP_REMOVED lines=27> */
.L_x_2642:
        /* <DEDUP_REMOVED lines=20> */
.L_x_2643:
[----:B--23--:R-:W-:Y:S02]  /*2700*/  IADD3 R6, -R11, 0x10, RZ ;  /* 0x000000100b067810 */ /* 0x00cfe40007ffe1ff */
[----:B------:R-:W-:-:S02]  /*2710*/  IADD3 R4, -R10, 0x10, RZ ;  /* 0x000000100a047810 */ /* 0x000fc40007ffe1ff */
[----:B------:R-:W-:Y:S02]  /*2720*/  LOP3.LUT R6, R6, 0xf, RZ, 0xc0, !PT ;  /* 0x0000000f06067812 */ /* 0x000fe400078ec0ff */
[----:B------:R-:W-:Y:S02]  /*2730*/  LOP3.LUT R4, R4, 0xf, RZ, 0xc0, !PT ;  /* 0x0000000f04047812 */ /* 0x000fe400078ec0ff */
[----:B------:R-:W-:Y:S02]  /*2740*/  IADD3 R6, P5, P0, R6, R0, R17 ;  /* 0x0000000006067210 */ /* 0x000fe400078be011 */
[----:B------:R-:W-:Y:S02]  /*2750*/  IADD3 R2, -R9, 0x10, RZ ;  /* 0x0000001009027810 */ /* 0x000fe40007ffe1ff */
[----:B------:R-:W-:Y:S02]  /*2760*/  IADD3.X R7, RZ, R8, R14, P5, P0 ;  /* 0x00000008ff077210 */ /* 0x000fe40002fe040e */
        /* <DEDUP_REMOVED lines=14> */
.L_x_2590:
[----:B------:R-:W-:Y:S05]  /*2850*/  BSYNC B0 ;  /* 0x0000000000007941 */ /* 0x000fea0003800000 */
.L_x_2589:
        /* <DEDUP_REMOVED lines=10> */
[----:B---3--:R2:W3:Y:S04]  /*2900*/  LDSM.16.M88.4 R8, [R162] ;  /* 0x00000000a208783b */ /* 0x0084e80000000200 */
        /* <DEDUP_REMOVED lines=34> */
.L_x_2644:
[----:B------:R-:W-:Y:S05]  /*2b30*/  BRA.DIV ~URZ, `(.L_x_2596) ;  /* 0x0000c1f27f007947 */ /* 0x000fea000b800000 */
[----:B------:R-:W5:Y:S01]  /*2b40*/  SHFL.IDX PT, R0, R20, RZ, 0x181f ;  /* 0x00181fff14007589 */ /* 0x000f6200000e0000 */
[----:B------:R-:W-:Y:S02]  /*2b50*/  ISETP.GE.AND P5, PT, R193, c[0x0][0x1d4], PT ;  /* 0x00007500c1007a0c */ /* 0x000fe40003fa6270 */
[----:B------:R-:W-:Y:S02]  /*2b60*/  ISETP.GE.AND P1, PT, R202, c[0x0][0x1d4], PT ;  /* 0x00007500ca007a0c */ /* 0x000fe40003f26270 */
[----:B------:R-:W-:Y:S02]  /*2b70*/  SEL R19, RZ, 0x10, P5 ;  /* 0x00000010ff137807 */ /* 0x000fe40002800000 */
[----:B------:R-:W-:Y:S02]  /*2b80*/  SEL R18, RZ, 0x10, P1 ;  /* 0x00000010ff127807 */ /* 0x000fe40000800000 */
[----:B-----5:R-:W-:-:S02]  /*2b90*/  IADD3 R14, P0, R0, R25, RZ ;  /* 0x00000019000e7210 */ /* 0x020fc40007f1e0ff */
[----:B------:R-:W-:-:S03]  /*2ba0*/  IADD3 R2, P6, R0, R26, RZ ;  /* 0x0000001a00027210 */ /* 0x000fc60007fde0ff */
[C---:B----4-:R-:W-:Y:S01]  /*2bb0*/  IMAD.X R15, R12.reuse, 0x1, R21, P0 ;  /* 0x000000010c0f7824 */ /* 0x050fe200000e0615 */
        /* <DEDUP_REMOVED lines=8> */
[----:B------:R-:W2:Y:S04]  /*2c40*/  SHFL.IDX PT, R0, R20, 0x1, 0x181f ;  /* 0x00381f0014007f89 */ /* 0x000ea800000e0000 */
[----:B------:R4:W-:Y:S04]  /*2c50*/  LDGSTS.E.BYPASS.LTC128B.128 [R210+0xa100], [R16.64], !P0 ;  /* 0x0a10000010d27fae */ /* 0x0009e8000c101d46 */
[----:B------:R5:W3:Y:S02]  /*2c60*/  SHFL.IDX PT, R12, R13, 0x1, 0x181f ;  /* 0x00381f000d0c7f89 */ /* 0x000ae400000e0000 */
[----:B--2--5:R-:W-:-:S02]  /*2c70*/  SEL R13, RZ, 0x10, P0 ;  /* 0x00000010ff0d7807 */ /* 0x024fc40000000000 */
.L_x_2645:
[----:B----4-:R-:W-:Y:S02]  /*2c80*/  IADD3 R2, -R19, 0x10, RZ ;  /* 0x0000001013027810 */ /* 0x010fe40007ffe1ff */
[----:B------:R-:W-:-:S02]  /*2c90*/  IADD3 R3, -R18, 0x10, RZ ;  /* 0x0000001012037810 */ /* 0x000fc40007ffe1ff */
[----:B------:R-:W-:Y:S02]  /*2ca0*/  LOP3.LUT R2, R2, 0xf, RZ, 0xc0, !PT ;  /* 0x0000000f02027812 */ /* 0x000fe400078ec0ff */
[----:B------:R-:W-:Y:S02]  /*2cb0*/  IADD3 R14, -R13, 0x10, RZ ;  /* 0x000000100d0e7810 */ /* 0x000fe40007ffe1ff */
[----:B------:R-:W-:Y:S02]  /*2cc0*/  LOP3.LUT R3, R3, 0xf, RZ, 0xc0, !PT ;  /* 0x0000000f03037812 */ /* 0x000fe400078ec0ff */
[-C--:B------:R-:W-:Y:S02]  /*2cd0*/  IADD3 R16, P1, P0, R2, R0.reuse, R25 ;  /* 0x0000000002107210 */ /* 0x080fe4000783e019 */
[----:B------:R-:W-:Y:S02]  /*2ce0*/  LOP3.LUT R2, R14, 0xf, RZ, 0xc0, !PT ;  /* 0x0000000f0e027812 */ /* 0x000fe400078ec0ff */
[----:B------:R-:W-:-:S02]  /*2cf0*/  IADD3 R14, P6, P5, R3, R0, R26 ;  /* 0x00000000030e7210 */ /* 0x000fc40007dde01a */
[----:B---3--:R-:W-:Y:S02]  /*2d00*/  IADD3.X R17, RZ, R12, R21, P1, P0 ;  /* 0x0000000cff117210 */ /* 0x008fe40000fe0415 */
        /* <DEDUP_REMOVED lines=12> */
.L_x_2594:
[----:B------:R-:W-:Y:S05]  /*2dd0*/  BSYNC B0 ;  /* 0x0000000000007941 */ /* 0x000fea0003800000 */
.L_x_2593:
[----:B------:R-:W-:Y:S01]  /*2de0*/  IMAD.MOV.U32 R0, RZ, RZ, 0x40 ;  /* 0x00000040ff007424 */ /* 0x000fe200078e00ff */
[----:B------:R-:W0:Y:S01]  /*2df0*/  LDGDEPBAR ;  /* 0x00000000000079af */ /* 0x000e220000000000 */
[----:B------:R-:W-:Y:S01]  /*2e00*/  LOP3.LUT P0, RZ, R207, 0x4, RZ, 0xc0, !PT ;  /* 0x00000004cfff7812 */ /* 0x000fe2000780c0ff */
[----:B------:R-:W-:Y:S01]  /*2e10*/  WARPSYNC 0xffffffff ;  /* 0xffffffff00007948 */ /* 0x000fe20003800000 */
[----:B--234-:R-:W-:Y:S01]  /*2e20*/  HMMA.16816.F32.BF16 R12, R8, R32, RZ ;  /* 0x00000020080c723c */ /* 0x01cfe200000418ff */
[----:B------:R-:W-:Y:S01]  /*2e30*/  LDSM.16.M88.4 R20, [R165] ;  /* 0x00000000a514783b */ /* 0x000fe20000000200 */
[----:B------:R-:W-:-:S03]  /*2e40*/  SEL R166, R0, 0xffffffc0, !P0 ;  /* 0xffffffc000a67807 */ /* 0x000fc60004000000 */
[----:B------:R-:W-:Y:S02]  /*2e50*/  LDSM.16.M88.4 R16, [R164] ;  /* 0x00000000a410783b */ /* 0x000fe40000000200 */
[----:B------:R-:W-:Y:S02]  /*2e60*/  IMAD.IADD R2, R169, 0x1, R166 ;  /* 0x00000001a9027824 */ /* 0x000fe400078e02a6 */
[----:B------:R-:W2:Y:S01]  /*2e70*/  LDL R109, [R1+0x4] ;  /* 0x00000400016d7983 */ /* 0x000ea20000100800 */
[C---:B------:R-:W-:Y:S01]  /*2e80*/  HMMA.16816.F32.BF16 R28, R8.reuse, R34, RZ ;  /* 0x00000022081c723c */ /* 0x040fe200000418ff */
[----:B------:R-:W-:Y:S02]  /*2e90*/  IADD3 R0, R166, R169, R167 ;  /* 0x000000a9a6007210 */ /* 0x000fe40007ffe0a7 */
[----:B------:R-:W3:Y:S04]  /*2ea0*/  LDSM.16.M88.4 R48, [R2] ;  /* 0x000000000230783b */ /* 0x000ee80000000200 */
[----:B------:R-:W4:Y:S01]  /*2eb0*/  LDSM.16.M88.4 R64, [R2+0x800] ;  /* 0x000800000240783b */ /* 0x000f220000000200 */
[----:B------:R-:W-:Y:S03]  /*2ec0*/  HMMA.16816.F32.BF16 R32, R8, R38, RZ ;  /* 0x000000260820723c */ /* 0x000fe600000418ff */
[----:B------:R-:W5:Y:S04]  /*2ed0*/  LDSM.16.M88.4 R68, [R2+0x1000] ;  /* 0x001000000244783b */ /* 0x000f680000000200 */
[----:B------:R-:W1:Y:S02]  /*2ee0*/  LDSM.16.M88.4 R80, [R2+0x1800] ;  /* 0x001800000250783b */ /* 0x000e640000000200 */
[----:B-1----:R-:W-:Y:S02]  /*2ef0*/  HMMA.16816.F32.BF16 R56, R4, R60, R12 ;  /* 0x0000003c0438723c */ /* 0x002fe4000004180c */
[----:B------:R-:W1:Y:S04]  /*2f00*/  LDSM.16.M88.4 R92, [R0] ;  /* 0x00000000005c783b */ /* 0x000e680000000200 */
[----:B------:R-:W-:Y:S02]  /*2f10*/  LDSM.16.M88.4 R88, [R0+0x1800] ;  /* 0x001800000058783b */ /* 0x000fe40000000200 */
[C---:B------:R-:W-:Y:S02]  /*2f20*/  HMMA.16816.F32.BF16 R12, R8.reuse, R36, RZ ;  /* 0x00000024080c723c */ /* 0x040fe400000418ff */
[----:B------:R-:W-:Y:S04]  /*2f30*/  LDSM.16.M88.4 R100, [R169+0x2000] ;  /* 0x00200000a964783b */ /* 0x000fe80000000200 */
[----:B------:R-:W-:Y:S02]  /*2f40*/  LDSM.16.M88.4 R96, [R24+0x2000] ;  /* 0x002000001860783b */ /* 0x000fe40000000200 */
[C---:B------:R-:W-:Y:S08]  /*2f50*/  HMMA.16816.F32.BF16 R36, R8.reuse, R44, RZ ;  /* 0x0000002c0824723c */ /* 0x040ff000000418ff */
[C---:B------:R-:W-:Y:S08]  /*2f60*/  HMMA.16816.F32.BF16 R44, R8.reuse, R46, RZ ;  /* 0x0000002e082c723c */ /* 0x040ff000000418ff */
[C---:B------:R-:W-:Y:S08]  /*2f70*/  HMMA.16816.F32.BF16 R52, R8.reuse, R40, RZ ;  /* 0x000000280834723c */ /* 0x040ff000000418ff */
[----:B------:R-:W-:Y:S08]  /*2f80*/  HMMA.16816.F32.BF16 R40, R8, R42, RZ ;  /* 0x0000002a0828723c */ /* 0x000ff000000418ff */
[C---:B------:R-:W-:Y:S08]  /*2f90*/  HMMA.16816.F32.BF16 R60, R4.reuse, R62, R28 ;  /* 0x0000003e043c723c */ /* 0x040ff0000004181c */
[C---:B------:R-:W-:Y:S01]  /*2fa0*/  HMMA.16816.F32.BF16 R28, R4.reuse, R72, R12 ;  /* 0x00000048041c723c */ /* 0x040fe2000004180c */
[----:B------:R-:W-:Y:S07]  /*2fb0*/  LDSM.16.M88.4 R12, [R162+0x4000] ;  /* 0x00400000a20c783b */ /* 0x000fee0000000200 */
[C---:B------:R-:W-:Y:S01]  /*2fc0*/  HMMA.16816.F32.BF16 R8, R4.reuse, R74, R32 ;  /* 0x0000004a0408723c */ /* 0x040fe20000041820 */
[----:B------:R-:W-:Y:S07]  /*2fd0*/  LDSM.16.M88.4 R72, [R0+0x1000] ;  /* 0x001000000048783b */ /* 0x000fee0000000200 */
[C---:B------:R-:W-:Y:S08]  /*2fe0*/  HMMA.16816.F32.BF16 R32, R4.reuse, R76, R36 ;  /* 0x0000004c0420723c */ /* 0x040ff00000041824 */
[C---:B------:R-:W-:Y:S01]  /*2ff0*/  HMMA.16816.F32.BF16 R36, R4.reuse, R78, R44 ;  /* 0x0000004e0424723c */ /* 0x040fe2000004182c */
[----:B------:R-:W1:Y:S07]  /*3000*/  LDSM.16.M88.4 R76, [R0+0x800] ;  /* 0x00080000004c783b */ /* 0x000e6e0000000200 */
[----:B------:R-:W-:Y:S08]  /*3010*/  HMMA.16816.F32.BF16 R52, R4, R84, R52 ;  /* 0x000000540434723c */ /* 0x000ff00000041834 */
[----:B---3--:R-:W-:Y:S08]  /*3020*/  HMMA.16816.F32.BF16 R56, R20, R48, R56 ;  /* 0x000000301438723c */ /* 0x008ff00000041838 */
[----:B------:R-:W-:Y:S01]  /*3030*/  HMMA.16816.F32.BF16 R40, R4, R86, R40 ;  /* 0x000000560428723c */ /* 0x000fe20000041828 */
[----:B------:R-:W-:Y:S07]  /*3040*/  LDSM.16.M88.4 R84, [R169+0x3800] ;  /* 0x00380000a954783b */ /* 0x000fee0000000200 */
[C---:B------:R-:W-:Y:S08]  /*3050*/  HMMA.16816.F32.BF16 R60, R20.reuse, R50, R60 ;  /* 0x00000032143c723c */ /* 0x040ff0000004183c */
[C---:B----4-:R-:W-:Y:S08]  /*3060*/  HMMA.16816.F32.BF16 R44, R20.reuse, R64, R28 ;  /* 0x00000040142c723c */ /* 0x050ff0000004181c */
[C---:B------:R-:W-:Y:S01]  /*3070*/  HMMA.16816.F32.BF16 R28, R20.reuse, R66, R8 ;  /* 0x00000042141c723c */ /* 0x040fe20000041808 */
[----:B------:R-:W-:Y:S04]  /*3080*/  LDSM.16.M88.4 R64, [R169+0x3000] ;  /* 0x00300000a940783b */ /* 0x000fe80000000200 */
[----:B------:R-:W-:Y:S03]  /*3090*/  LDSM.16.M88.4 R8, [R163+0x4000] ;  /* 0x00400000a308783b */ /* 0x000fe60000000200 */
[C---:B-----5:R-:W-:Y:S08]  /*30a0*/  HMMA.16816.F32.BF16 R4, R20.reuse, R68, R32 ;  /* 0x000000441404723c */ /* 0x060ff00000041820 */
[C---:B------:R-:W-:Y:S01]  /*30b0*/  HMMA.16816.F32.BF16 R36, R20.reuse, R70, R36 ;  /* 0x000000461424723c */ /* 0x040fe20000041824 */
[----:B------:R-:W3:Y:S07]  /*30c0*/  LDSM.16.M88.4 R68, [R169+0x2800] ;  /* 0x00280000a944783b */ /* 0x000eee0000000200 */
[----:B------:R-:W-:Y:S08]  /*30d0*/  HMMA.16816.F32.BF16 R52, R20, R80, R52 ;  /* 0x000000501434723c */ /* 0x000ff00000041834 */
[----:B-1----:R-:W-:Y:S08]  /*30e0*/  HMMA.16816.F32.BF16 R56, R16, R92, R56 ;  /* 0x0000005c1038723c */ /* 0x002ff00000041838 */
[----:B------:R-:W-:Y:S01]  /*30f0*/  HMMA.16816.F32.BF16 R40, R20, R82, R40 ;  /* 0x000000521428723c */ /* 0x000fe20000041828 */
[----:B------:R-:W1:Y:S07]  /*3100*/  LDSM.16.M88.4 R80, [R24+0x2800] ;  /* 0x002800001850783b */ /* 0x000e6e0000000200 */
[C---:B------:R-:W-:Y:S01]  /*3110*/  HMMA.16816.F32.BF16 R60, R16.reuse, R94, R60 ;  /* 0x0000005e103c723c */ /* 0x040fe2000004183c */
[----:B------:R-:W-:Y:S07]  /*3120*/  LDSM.16.M88.4 R92, [R2+0x2000] ;  /* 0x00200000025c783b */ /* 0x000fee0000000200 */
[C---:B------:R-:W-:Y:S08]  /*3130*/  HMMA.16816.F32.BF16 R48, R16.reuse, R76, R44 ;  /* 0x0000004c1030723c */ /* 0x040ff0000004182c */
[C---:B------:R-:W-:Y:S01]  /*3140*/  HMMA.16816.F32.BF16 R44, R16.reuse, R78, R28 ;  /* 0x0000004e102c723c */ /* 0x040fe2000004181c */
[----:B------:R-:W4:Y:S07]  /*3150*/  LDSM.16.M88.4 R76, [R24+0x3000] ;  /* 0x00300000184c783b */ /* 0x000f2e0000000200 */
[C---:B------:R-:W-:Y:S01]  /*3160*/  HMMA.16816.F32.BF16 R32, R16.reuse, R72, R4 ;  /* 0x000000481020723c */ /* 0x040fe20000041804 */
[----:B------:R-:W5:Y:S07]  /*3170*/  LDSM.16.M88.4 R4, [R165+0x4000] ;  /* 0x00400000a504783b */ /* 0x000f6e0000000200 */
[C---:B------:R-:W-:Y:S01]  /*3180*/  HMMA.16816.F32.BF16 R28, R16.reuse, R74, R36 ;  /* 0x0000004a101c723c */ /* 0x040fe20000041824 */
[----:B------:R-:W-:Y:S07]  /*3190*/  LDSM.16.M88.4 R72, [R2+0x2800] ;  /* 0x002800000248783b */ /* 0x000fee0000000200 */
[----:B------:R-:W-:Y:S08]  /*31a0*/  HMMA.16816.F32.BF16 R20, R16, R88, R52 ;  /* 0x000000581014723c */ /* 0x000ff00000041834 */
[----:B------:R-:W-:Y:S08]  /*31b0*/  HMMA.16816.F32.BF16 R52, R12, R100, R56 ;  /* 0x000000640c34723c */ /* 0x000ff00000041838 */
[----:B------:R-:W-:Y:S01]  /*31c0*/  HMMA.16816.F32.BF16 R36, R16, R90, R40 ;  /* 0x0000005a1024723c */ /* 0x000fe20000041828 */
[----:B------:R-:W1:Y:S07]  /*31d0*/  LDSM.16.M88.4 R88, [R24+0x3800] ;  /* 0x003800001858783b */ /* 0x000e6e0000000200 */
[C---:B------:R-:W-:Y:S08]  /*31e0*/  HMMA.16816.F32.BF16 R56, R12.reuse, R102, R60 ;  /* 0x000000660c38723c */ /* 0x040ff0000004183c */
[C---:B---3--:R-:W-:Y:S08]  /*31f0*/  HMMA.16816.F32.BF16 R44, R12.reuse, R70, R44 ;  /* 0x000000460c2c723c */ /* 0x048ff0000004182c */
[C---:B------:R-:W-:Y:S08]  /*3200*/  HMMA.16816.F32.BF16 R40, R12.reuse, R64, R32 ;  /* 0x000000400c28723c */ /* 0x040ff00000041820 */
[----:B------:R-:W-:Y:S01]  /*3210*/  HMMA.16816.F32.BF16 R32, R12, R66, R28 ;  /* 0x000000420c20723c */ /* 0x000fe2000004181c */
[----:B------:R-:W-:Y:S07]  /*3220*/  LDSM.16.M88.4 R64, [R2+0x3000] ;  /* 0x003000000240783b */ /* 0x000fee0000000200 */
[----:B------:R-:W-:Y:S08]  /*3230*/  HMMA.16816.F32.BF16 R16, R8, R96, R52 ;  /* 0x000000600810723c */ /* 0x000ff00000041834 */
[----:B------:R-:W-:Y:S01]  /*3240*/  HMMA.16816.F32.BF16 R48, R12, R68, R48 ;  /* 0x000000440c30723c */ /* 0x000fe20000041830 */
[----:B------:R-:W-:Y:S01]  /*3250*/  LDSM.16.M88.4 R68, [R2+0x3800] ;  /* 0x003800000244783b */ /* 0x000fe20000000200 */
[----:B--2---:R-:W-:-:S06]  /*3260*/  IMAD.IADD R208, R109, 0x1, R238 ;  /* 0x000000016dd07824 */ /* 0x004fcc00078e02ee */
[C---:B------:R-:W-:Y:S01]  /*3270*/  HMMA.16816.F32.BF16 R28, R12.reuse, R84, R20 ;  /* 0x000000540c1c723c */ /* 0x040fe20000041814 */
[----:B------:R-:W-:Y:S07]  /*3280*/  LDSM.16.M88.4 R20, [R164+0x4000] ;  /* 0x00400000a414783b */ /* 0x000fee0000000200 */
[----:B------:R-:W-:Y:S01]  /*3290*/  HMMA.16816.F32.BF16 R12, R12, R86, R36 ;  /* 0x000000560c0c723c */ /* 0x000fe20000041824 */
[----:B------:R-:W2:Y:S07]  /*32a0*/  LDSM.16.M88.4 R84, [R0+0x2000] ;  /* 0x002000000054783b */ /* 0x000eae0000000200 */
[C---:B------:R-:W-:Y:S08]  /*32b0*/  HMMA.16816.F32.BF16 R60, R8.reuse, R98, R56 ;  /* 0x00000062083c723c */ /* 0x040ff00000041838 */
[C---:B-1----:R-:W-:Y:S08]  /*32c0*/  HMMA.16816.F32.BF16 R56, R8.reuse, R82, R44 ;  /* 0x000000520838723c */ /* 0x042ff0000004182c */
[----:B----4-:R-:W-:Y:S08]  /*32d0*/  HMMA.16816.F32.BF16 R44, R8, R78, R32 ;  /* 0x0000004e082c723c */ /* 0x010ff00000041820 */
[----:B-----5:R-:W-:Y:S01]  /*32e0*/  HMMA.16816.F32.BF16 R32, R4, R92, R16 ;  /* 0x0000005c0420723c */ /* 0x020fe20000041810 */
[----:B------:R-:W-:Y:S07]  /*32f0*/  LDSM.16.M88.4 R16, [R162+0x8000] ;  /* 0x00800000a210783b */ /* 0x000fee0000000200 */
[C---:B------:R-:W-:Y:S01]  /*3300*/  HMMA.16816.F32.BF16 R52, R8.reuse, R76, R40 ;  /* 0x0000004c0834723c */ /* 0x040fe20000041828 */
[----:B------:R-:W1:Y:S07]  /*3310*/  LDSM.16.M88.4 R76, [R169+0x4000] ;  /* 0x00400000a94c783b */ /* 0x000e6e0000000200 */
[C---:B------:R-:W-:Y:S01]  /*3320*/  HMMA.16816.F32.BF16 R36, R8.reuse, R80, R48 ;  /* 0x000000500824723c */ /* 0x040fe20000041830 */
[----:B------:R-:W3:Y:S07]  /*3330*/  LDSM.16.M88.4 R48, [R0+0x2800] ;  /* 0x002800000030783b */ /* 0x000eee0000000200 */
[C---:B------:R-:W-:Y:S08]  /*3340*/  HMMA.16816.F32.BF16 R40, R8.reuse, R88, R28 ;  /* 0x000000580828723c */ /* 0x040ff0000004181c */
[----:B------:R-:W-:Y:S01]  /*3350*/  HMMA.16816.F32.BF16 R8, R8, R90, R12 ;  /* 0x0000005a0808723c */ /* 0x000fe2000004180c */
[----:B------:R-:W-:Y:S07]  /*3360*/  LDSM.16.M88.4 R88, [R0+0x4000] ;  /* 0x004000000058783b */ /* 0x000fee0000000200 */
[----:B------:R-:W-:Y:S01]  /*3370*/  HMMA.16816.F32.BF16 R28, R4, R94, R60 ;  /* 0x0000005e041c723c */ /* 0x000fe2000004183c */
[----:B------:R-:W-:Y:S04]  /*3380*/  LDSM.16.M88.4 R60, [R169+0x5000] ;  /* 0x00500000a93c783b */ /* 0x000fe80000000200 */
[----:B------:R-:W-:Y:S03]  /*3390*/  LDSM.16.M88.4 R92, [R2+0x4800] ;  /* 0x00480000025c783b */ /* 0x000fe60000000200 */
[----:B--2---:R-:W-:Y:S01]  /*33a0*/  HMMA.16816.F32.BF16 R12, R20, R84, R32 ;  /* 0x00000054140c723c */ /* 0x004fe20000041820 */
[----:B------:R-:W-:Y:S07]  /*33b0*/  LDSM.16.M88.4 R32, [R0+0x3800] ;  /* 0x003800000020783b */ /* 0x000fee0000000200 */
[C---:B------:R-:W-:Y:S01]  /*33c0*/  HMMA.16816.F32.BF16 R104, R4.reuse, R64, R52 ;  /* 0x000000400468723c */ /* 0x040fe20000041834 */
[----:B------:R-:W-:Y:S07]  /*33d0*/  LDSM.16.M88.4 R52, [R24+0x4000] ;  /* 0x004000001834783b */ /* 0x000fee0000000200 */
[C---:B------:R-:W-:Y:S01]  /*33e0*/  HMMA.16816.F32.BF16 R80, R4.reuse, R70, R8 ;  /* 0x000000460450723c */ /* 0x040fe20000041808 */
[----:B------:R-:W2:Y:S07]  /*33f0*/  LDSM.16.M88.4 R8, [R163+0x8000] ;  /* 0x00800000a308783b */ /* 0x000eae0000000200 */
[----:B------:R-:W-:Y:S08]  /*3400*/  HMMA.16816.F32.BF16 R36, R4, R72, R36 ;  /* 0x000000480424723c */ /* 0x000ff00000041824 */
[----:B------:R-:W-:Y:S01]  /*3410*/  HMMA.16816.F32.BF16 R28, R20, R86, R28 ;  /* 0x00000056141c723c */ /* 0x000fe2000004181c */
[----:B------:R-:W-:Y:S07]  /*3420*/  LDSM.16.M88.4 R84, [R169+0x5800] ;  /* 0x00580000a954783b */ /* 0x000fee0000000200 */
[----:B-1----:R-:W-:Y:S08]  /*3430*/  HMMA.16816.F32.BF16 R12, R16, R76, R12 ;  /* 0x0000004c100c723c */ /* 0x002ff0000004180c */
[C---:B------:R-:W-:Y:S01]  /*3440*/  HMMA.16816.F32.BF16 R56, R4.reuse, R74, R56 ;  /* 0x0000004a0438723c */ /* 0x040fe20000041838 */
[----:B------:R-:W-:Y:S07]  /*3450*/  LDSM.16.M88.4 R72, [R169+0x4800] ;  /* 0x00480000a948783b */ /* 0x000fee0000000200 */
[C---:B------:R-:W-:Y:S01]  /*3460*/  HMMA.16816.F32.BF16 R100, R4.reuse, R66, R44 ;  /* 0x000000420464723c */ /* 0x040fe2000004182c */
[----:B------:R-:W-:Y:S07]  /*3470*/  LDSM.16.M88.4 R64, [R2+0x4000] ;  /* 0x004000000240783b */ /* 0x000fee0000000200 */
[----:B------:R-:W-:Y:S01]  /*3480*/  HMMA.16816.F32.BF16 R96, R4, R68, R40 ;  /* 0x000000440460723c */ /* 0x000fe20000041828 */
[----:B------:R-:W1:Y:S04]  /*3490*/  LDSM.16.M88.4 R4, [R165+0x8000] ;  /* 0x00800000a504783b */ /* 0x000e680000000200 */
[----:B------:R-:W-:Y:S03]  /*34a0*/  LDSM.16.M88.4 R40, [R0+0x3000] ;  /* 0x003000000028783b */ /* 0x000fe60000000200 */
[----:B---3--:R-:W-:Y:S08]  /*34b0*/  HMMA.16816.F32.BF16 R44, R20, R48, R36 ;  /* 0x00000030142c723c */ /* 0x008ff00000041824 */
[----:B------:R-:W-:Y:S01]  /*34c0*/  HMMA.16816.F32.BF16 R36, R16, R78, R28 ;  /* 0x0000004e1024723c */ /* 0x000fe2000004181c */
[----:B------:R-:W-:Y:S07]  /*34d0*/  LDSM.16.M88.4 R76, [R24+0x4800] ;  /* 0x00480000184c783b */ /* 0x000fee0000000200 */
[----:B--2---:R-:W-:Y:S01]  /*34e0*/  HMMA.16816.F32.BF16 R28, R8, R52, R12 ;  /* 0x00000034081c723c */ /* 0x004fe2000004180c */
[----:B------:R-:W2:Y:S07]  /*34f0*/  LDSM.16.M88.4 R12, [R164+0x8000] ;  /* 0x00800000a40c783b */ /* 0x000eae0000000200 */
[----:B------:R-:W-:Y:S08]  /*3500*/  HMMA.16816.F32.BF16 R68, R20, R50, R56 ;  /* 0x000000321444723c */ /* 0x000ff00000041838 */
[----:B------:R-:W-:Y:S08]  /*3510*/  HMMA.16816.F32.BF16 R52, R8, R54, R36 ;  /* 0x000000360834723c */ /* 0x000ff00000041824 */
[----:B-1----:R-:W-:Y:S08]  /*3520*/  HMMA.16816.F32.BF16 R48, R4, R64, R28 ;  /* 0x000000400430723c */ /* 0x002ff0000004181c */
[----:B------:R-:W-:Y:S08]  /*3530*/  HMMA.16816.F32.BF16 R56, R16, R72, R44 ;  /* 0x000000481038723c */ /* 0x000ff0000004182c */
[C---:B------:R-:W-:Y:S08]  /*3540*/  HMMA.16816.F32.BF16 R36, R20.reuse, R32, R96 ;  /* 0x000000201424723c */ /* 0x040ff00000041860 */
[----:B------:R-:W-:Y:S08]  /*3550*/  HMMA.16816.F32.BF16 R80, R20, R34, R80 ;  /* 0x000000221450723c */ /* 0x000ff00000041850 */
[----:B------:R-:W-:Y:S01]  /*3560*/  HMMA.16816.F32.BF16 R32, R4, R66, R52 ;  /* 0x000000420420723c */ /* 0x000fe20000041834 */
[----:B------:R-:W-:Y:S07]  /*3570*/  LDSM.16.M88.4 R52, [R24+0x5800] ;  /* 0x005800001834783b */ /* 0x000fee0000000200 */
[----:B--2---:R-:W-:Y:S01]  /*3580*/  HMMA.16816.F32.BF16 R64, R12, R88, R48 ;  /* 0x000000580c40723c */ /* 0x004fe20000041830 */
[----:B------:R-:W-:Y:S07]  /*3590*/  LDSM.16.M88.4 R48, [R2+0x5000] ;  /* 0x005000000230783b */ /* 0x000fee0000000200 */
[C---:B------:R-:W-:Y:S08]  /*35a0*/  HMMA.16816.F32.BF16 R44, R20.reuse, R40, R104 ;  /* 0x00000028142c723c */ /* 0x040ff00000041868 */
[----:B------:R-:W-:Y:S08]  /*35b0*/  HMMA.16816.F32.BF16 R40, R20, R42, R100 ;  /* 0x0000002a1428723c */ /* 0x000ff00000041864 */
[----:B------:R-:W-:Y:S01]  /*35c0*/  HMMA.16816.F32.BF16 R20, R16, R74, R68 ;  /* 0x0000004a1014723c */ /* 0x000fe20000041844 */
[----:B------:R-:W1:Y:S01]  /*35d0*/  LDSM.16.M88.4 R68, [R24+0x5000] ;  /* 0x005000001844783b */ /* 0x000e620000000200 */
[----:B------:R-:W-:-:S03]  /*35e0*/  FMUL.FTZ R3, R64, c[0x0][0x320] ;  /* 0x0000c80040037a20 */ /* 0x000fc60000410000 */
[----:B------:R-:W2:Y:S03]  /*35f0*/  LDSM.16.M88.4 R72, [R0+0x4800] ;  /* 0x004800000048783b */ /* 0x000ea60000000200 */
[----:B------:R-:W-:Y:S01]  /*3600*/  HMMA.16816.F32.BF16 R28, R8, R76, R56 ;  /* 0x0000004c081c723c */ /* 0x000fe20000041838 */
[----:B------:R3:W4:Y:S07]  /*3610*/  MUFU.TANH R77, R3 ;  /* 0x00000003004d7308 */ /* 0x00072e0000002400 */
[----:B------:R-:W-:Y:S08]  /*3620*/  HMMA.16816.F32.BF16 R44, R16, R60, R44 ;  /* 0x0000003c102c723c */ /* 0x000ff0000004182c */
[----:B------:R-:W-:Y:S01]  /*3630*/  HMMA.16816.F32.BF16 R20, R8, R78, R20 ;  /* 0x0000004e0814723c */ /* 0x000fe20000041814 */
[----:B---3--:R-:W-:-:S04]  /*3640*/  FMUL.FTZ R3, R65, c[0x0][0x320] ;  /* 0x0000c80041037a20 */ /* 0x008fc80000410000 */
[----:B------:R3:W5:Y:S03]  /*3650*/  MUFU.TANH R76, R3 ;  /* 0x00000003004c7308 */ /* 0x0007660000002400 */
[C---:B------:R-:W-:Y:S08]  /*3660*/  HMMA.16816.F32.BF16 R36, R16.reuse, R84, R36 ;  /* 0x000000541024723c */ /* 0x040ff00000041824 */
[----:B------:R-:W-:Y:S01]  /*3670*/  HMMA.16816.F32.BF16 R60, R16, R62, R40 ;  /* 0x0000003e103c723c */ /* 0x000fe20000041828 */
[----:B---3--:R-:W-:-:S07]  /*3680*/  FMUL.FTZ R3, R66, c[0x0][0x320] ;  /* 0x0000c80042037a20 */ /* 0x008fce0000410000 */
[----:B------:R-:W-:Y:S01]  /*3690*/  HMMA.16816.F32.BF16 R28, R4, R92, R28 ;  /* 0x0000005c041c723c */ /* 0x000fe2000004181c */
[----:B------:R3:W-:Y:S07]  /*36a0*/  MUFU.TANH R79, R3 ;  /* 0x00000003004f7308 */ /* 0x0007ee0000002400 */
[----:B------:R-:W-:Y:S08]  /*36b0*/  HMMA.16816.F32.BF16 R40, R12, R90, R32 ;  /* 0x0000005a0c28723c */ /* 0x000ff00000041820 */
[----:B-1----:R-:W-:Y:S01]  /*36c0*/  HMMA.16816.F32.BF16 R32, R8, R68, R44 ;  /* 0x000000440820723c */ /* 0x002fe2000004182c */
[----:B---3--:R-:W-:-:S02]  /*36d0*/  FMUL.FTZ R3, R67, c[0x0][0x320] ;  /* 0x0000c80043037a20 */ /* 0x008fc40000410000 */
[----:B------:R-:W1:Y:S02]  /*36e0*/  LDSM.16.M88.4 R64, [R2+0x5800] ;  /* 0x005800000240783b */ /* 0x000e640000000200 */
[----:B------:R3:W-:Y:S03]  /*36f0*/  MUFU.TANH R78, R3 ;  /* 0x00000003004e7308 */ /* 0x0007e60000002400 */
[----:B------:R-:W-:Y:S08]  /*3700*/  HMMA.16816.F32.BF16 R56, R16, R86, R80 ;  /* 0x000000561038723c */ /* 0x000ff00000041850 */
[----:B------:R-:W-:Y:S01]  /*3710*/  HMMA.16816.F32.BF16 R16, R4, R94, R20 ;  /* 0x0000005e0410723c */ /* 0x000fe20000041814 */
[----:B------:R-:W-:-:S02]  /*3720*/  FMUL.FTZ R40, R40, c[0x0][0x320] ;  /* 0x0000c80028287a20 */ /* 0x000fc40000410000 */
[----:B------:R-:W-:Y:S02]  /*3730*/  FMUL.FTZ R43, R43, c[0x0][0x320] ;  /* 0x0000c8002b2b7a20 */ /* 0x000fe40000410000 */
[----:B------:R-:W1:Y:S01]  /*3740*/  MUFU.TANH R69, R40 ;  /* 0x0000002800457308 */ /* 0x000e620000002400 */
[----:B------:R-:W-:Y:S02]  /*3750*/  FMUL.FTZ R42, R42, c[0x0][0x320] ;  /* 0x0000c8002a2a7a20 */ /* 0x000fe40000410000 */
[----:B------:R-:W-:Y:S01]  /*3760*/  HMMA.16816.F32.BF16 R44, R8, R52, R36 ;  /* 0x00000034082c723c */ /* 0x000fe20000041824 */
[----:B------:R-:W-:-:S04]  /*3770*/  FMUL.FTZ R41, R41, c[0x0][0x320] ;  /* 0x0000c80029297a20 */ /* 0x000fc80000410000 */
[----:B------:R-:W-:Y:S03]  /*3780*/  MUFU.TANH R52, R42 ;  /* 0x0000002a00347308 */ /* 0x000fe60000002400 */
[----:B------:R-:W-:Y:S01]  /*3790*/  HMMA.16816.F32.BF16 R20, R8, R70, R60 ;  /* 0x000000460814723c */ /* 0x000fe2000004183c */
[----:B------:R-:W3:Y:S04]  /*37a0*/  LDSM.16.M88.4 R60, [R0+0x5000] ;  /* 0x00500000003c783b */ /* 0x000ee80000000200 */
[----:B------:R-:W1:Y:S03]  /*37b0*/  MUFU.TANH R68, R41 ;  /* 0x0000002900447308 */ /* 0x000e660000002400 */
[----:B--2---:R-:W-:Y:S08]  /*37c0*/  HMMA.16816.F32.BF16 R24, R12, R72, R28 ;  /* 0x000000480c18723c */ /* 0x004ff0000004181c */
[----:B------:R-:W-:Y:S01]  /*37d0*/  HMMA.16816.F32.BF16 R36, R4, R48, R32 ;  /* 0x000000300424723c */ /* 0x000fe20000041820 */
[----:B------:R-:W-:Y:S07]  /*37e0*/  MUFU.TANH R48, R43 ;  /* 0x0000002b00307308 */ /* 0x000fee0000002400 */
[----:B------:R-:W-:Y:S08]  /*37f0*/  HMMA.16816.F32.BF16 R32, R12, R74, R16 ;  /* 0x0000004a0c20723c */ /* 0x000ff00000041810 */
[----:B-1----:R-:W-:Y:S01]  /*3800*/  HMMA.16816.F32.BF16 R16, R4, R64, R44 ;  /* 0x000000400410723c */ /* 0x002fe2000004182c */
[----:B------:R-:W2:Y:S01]  /*3810*/  LDL R64, [R1] ;  /* 0x0000000001407983 */ /* 0x000ea20000100800 */
[----:B------:R-:W-:-:S02]  /*3820*/  FMUL.FTZ R2, R25, c[0x0][0x320] ;  /* 0x0000c80019027a20 */ /* 0x000fc40000410000 */
[----:B------:R-:W-:Y:S02]  /*3830*/  FMUL.FTZ R24, R24, c[0x0][0x320] ;  /* 0x0000c80018187a20 */ /* 0x000fe40000410000 */
[----:B------:R1:W-:Y:S02]  /*3840*/  MUFU.TANH R40, R2 ;  /* 0x0000000200287308 */ /* 0x0003e40000002400 */
[----:B------:R-:W-:Y:S01]  /*3850*/  HMMA.16816.F32.BF16 R28, R8, R54, R56 ;  /* 0x00000036081c723c */ /* 0x000fe20000041838 */
[----:B---3--:R-:W-:-:S05]  /*3860*/  IMAD.MOV.U32 R3, RZ, RZ, 0x1 ;  /* 0x00000001ff037424 */ /* 0x008fca00078e00ff */
[----:B------:R-:W3:Y:S02]  /*3870*/  MUFU.TANH R41, R24 ;  /* 0x0000001800297308 */ /* 0x000ee40000002400 */
[----:B------:R-:W-:Y:S01]  /*3880*/  HMMA.16816.F32.BF16 R8, R4, R50, R20 ;  /* 0x000000320408723c */ /* 0x000fe20000041814 */
[----:B------:R3:W4:Y:S07]  /*3890*/  LDSM.16.M88.4 R20, [R0+0x5800] ;  /* 0x005800000014783b */ /* 0x00072e0000000200 */
[----:B------:R-:W-:Y:S01]  /*38a0*/  HMMA.16816.F32.BF16 R36, R12, R60, R36 ;  /* 0x0000003c0c24723c */ /* 0x000fe20000041824 */
[----:B-1----:R-:W-:Y:S01]  /*38b0*/  FMUL.FTZ R2, R26, c[0x0][0x320] ;  /* 0x0000c8001a027a20 */ /* 0x002fe20000410000 */
[----:B------:R-:W-:-:S04]  /*38c0*/  DEPBAR.LE SB0, 0x2 ;  /* 0x000080800000791a */ /* 0x000fc80000000000 */
[----:B------:R1:W-:Y:S01]  /*38d0*/  MUFU.TANH R43, R2 ;  /* 0x00000002002b7308 */ /* 0x0003e20000002400 */
[----:B------:R-:W-:Y:S01]  /*38e0*/  FMUL.FTZ R32, R32, c[0x0][0x320] ;  /* 0x0000c80020207a20 */ /* 0x000fe20000410000 */
[----:B------:R-:W-:Y:S01]  /*38f0*/  HMMA.16816.F32.BF16 R4, R4, R66, R28 ;  /* 0x000000420404723c */ /* 0x000fe2000004181c */
[----:B------:R-:W-:Y:S01]  /*3900*/  FMUL.FTZ R33, R33, c[0x0][0x320] ;  /* 0x0000c80021217a20 */ /* 0x000fe20000410000 */
[----:B------:R-:W-:Y:S01]  /*3910*/  BAR.SYNC.DEFER_BLOCKING 0x0 ;  /* 0x0000000000007b1d */ /* 0x000fe20000010000 */
[----:B---3--:R-:W-:-:S05]  /*3920*/  FMUL.FTZ R0, R27, c[0x0][0x320] ;  /* 0x0000c8001b007a20 */ /* 0x008fca0000410000 */
[----:B------:R3:W-:Y:S01]  /*3930*/  MUFU.TANH R42, R0 ;  /* 0x00000000002a7308 */ /* 0x0007e20000002400 */
[----:B-1----:R-:W-:Y:S01]  /*3940*/  @P4 IMAD.HI.U32 R2, R208, c[0x0][0x2c8], RZ ;  /* 0x0000b200d0024a27 */ /* 0x002fe200078e00ff */
[C---:B------:R-:W-:Y:S08]  /*3950*/  HMMA.16816.F32.BF16 R24, R12.reuse, R62, R8 ;  /* 0x0000003e0c18723c */ /* 0x040ff00000041808 */
[C---:B----4-:R-:W-:Y:S08]  /*3960*/  HMMA.16816.F32.BF16 R16, R12.reuse, R20, R16 ;  /* 0x000000140c10723c */ /* 0x050ff00000041810 */
[----:B------:R-:W-:Y:S01]  /*3970*/  HMMA.16816.F32.BF16 R4, R12, R22, R4 ;  /* 0x000000160c04723c */ /* 0x000fe20000041804 */
[----:B---3--:R-:W-:Y:S01]  /*3980*/  IMAD.MOV.U32 R0, RZ, RZ, R208 ;  /* 0x000000ffff007224 */ /* 0x008fe200078e00d0 */
[----:B------:R-:W-:Y:S01]  /*3990*/  @P4 SHF.R.U32.HI R0, RZ, c[0x0][0x2cc], R2 ;  /* 0x0000b300ff004a19 */ /* 0x000fe20000011602 */
[----:B------:R-:W1:Y:S01]  /*39a0*/  MUFU.TANH R32, R32 ;  /* 0x0000002000207308 */ /* 0x000e620000002400 */
[----:B------:R-:W-:Y:S01]  /*39b0*/  FMUL.FTZ R34, R34, c[0x0][0x320] ;  /* 0x0000c80022227a20 */ /* 0x000fe20000410000 */
[----:B------:R-:W-:Y:S04]  /*39c0*/  LDSM.16.MT88.4 R44, [R237+0x2000] ;  /* 0x00200000ed2c783b */ /* 0x000fe80000004200 */
[----:B------:R-:W3:Y:S04]  /*39d0*/  SHFL.IDX PT, R2, R0, RZ, 0x1c1f ;  /* 0x001c1fff00027589 */ /* 0x000ee800000e0000 */
[----:B------:R4:W1:Y:S01]  /*39e0*/  SHFL.IDX PT, R8, R0, 0x1, 0x1c1f ;  /* 0x003c1f0000087f89 */ /* 0x00086200000e0000 */
[----:B------:R-:W-:Y:S01]  /*39f0*/  IMAD.MOV.U32 R9, RZ, RZ, c[0x0][0x2ac] ;  /* 0x0000ab00ff097624 */ /* 0x000fe200078e00ff */
[----:B------:R-:W-:Y:S02]  /*3a00*/  MUFU.TANH R33, R33 ;  /* 0x0000002100217308 */ /* 0x000fe40000002400 */
[----:B------:R-:W-:Y:S04]  /*3a10*/  LDSM.16.MT88.4 R56, [R170+0x4000] ;  /* 0x00400000aa38783b */ /* 0x000fe80000004200 */
[----:B------:R-:W-:Y:S04]  /*3a20*/  LDSM.16.MT88.4 R72, [R171+0x2800] ;  /* 0x00280000ab48783b */ /* 0x000fe80000004200 */
[----:B------:R-:W-:Y:S01]  /*3a30*/  LDSM.16.MT88.4 R60, [R170+0x4800] ;  /* 0x00480000aa3c783b */ /* 0x000fe20000004200 */
[----:B----4-:R-:W-:-:S04]  /*3a40*/  FMUL.FTZ R0, R35, c[0x0][0x320] ;  /* 0x0000c80023007a20 */ /* 0x010fc80000410000 */
[----:B------:R4:W-:Y:S02]  /*3a50*/  MUFU.TANH R29, R0 ;  /* 0x00000000001d7308 */ /* 0x0009e40000002400 */
[----:B----4-:R-:W-:-:S04]  /*3a60*/  IMAD R0, R231, -0x40, R3 ;  /* 0xffffffc0e7007824 */ /* 0x010fc800078e0203 */
[----:B------:R-:W-:Y:S02]  /*3a70*/  IMAD R0, R9, c[0x0][0x1d0], R0 ;  /* 0x0000740009007a24 */ /* 0x000fe400078e0200 */
[----:B------:R-:W-:-:S03]  /*3a80*/  FMUL.FTZ R3, R36, c[0x0][0x320] ;  /* 0x0000c80024037a20 */ /* 0x000fc60000410000 */
[--C-:B------:R-:W-:Y:S01]  /*3a90*/  IADD3 R0, R0, -c[0x0][0x168], -R223.reuse ;  /* 0x80005a0000007a10 */ /* 0x100fe20007ffe8df */
[----:B------:R4:W-:Y:S04]  /*3aa0*/  MUFU.TANH R28, R3 ;  /* 0x00000003001c7308 */ /* 0x0009e80000002400 */
[C---:B---3--:R-:W-:Y:S02]  /*3ab0*/  IMAD.IADD R2, R0.reuse, 0x1, R2 ;  /* 0x0000000100027824 */ /* 0x048fe400078e0202 */
[----:B-1----:R-:W-:Y:S02]  /*3ac0*/  IMAD.IADD R0, R0, 0x1, R8 ;  /* 0x0000000100007824 */ /* 0x002fe400078e0208 */
[----:B----4-:R-:W-:-:S05]  /*3ad0*/  IMAD.IADD R3, R108, 0x1, -R223 ;  /* 0x000000016c037824 */ /* 0x010fca00078e0adf */
[----:B------:R-:W-:-:S04]  /*3ae0*/  IMNMX R2, R3, R2, PT ;  /* 0x0000000203027217 */ /* 0x000fc80003800200 */
[C---:B------:R-:W-:Y:S02]  /*3af0*/  ISETP.GT.AND P6, PT, R2.reuse, RZ, PT ;  /* 0x000000ff0200720c */ /* 0x040fe40003fc4270 */
[C---:B------:R-:W-:Y:S01]  /*3b00*/  ISETP.GT.AND P5, PT, R2.reuse, 0x1, PT ;  /* 0x000000010200780c */ /* 0x040fe20003fa4270 */
[----:B------:R-:W-:Y:S01]  /*3b10*/  FMUL.FTZ R9, R37, c[0x0][0x320] ;  /* 0x0000c80025097a20 */ /* 0x000fe20000410000 */
[----:B------:R-:W-:Y:S02]  /*3b20*/  ISETP.GT.AND P1, PT, R2, 0x8, PT ;  /* 0x000000080200780c */ /* 0x000fe40003f24270 */
[----:B------:R-:W-:Y:S02]  /*3b30*/  FSEL R13, R77, -INF , P6 ;  /* 0xff8000004d0d7808 */ /* 0x000fe40003000000 */
[----:B-----5:R-:W-:Y:S02]  /*3b40*/  FSEL R15, R76, -INF , P5 ;  /* 0xff8000004c0f7808 */ /* 0x020fe40002800000 */
[----:B------:R-:W-:Y:S01]  /*3b50*/  IMNMX R0, R3, R0, PT ;  /* 0x0000000003007217 */ /* 0x000fe20003800200 */
[----:B------:R-:W-:Y:S01]  /*3b60*/  FMUL.FTZ R3, R25, c[0x0][0x320] ;  /* 0x0000c80019037a20 */ /* 0x000fe20000410000 */
[----:B------:R-:W-:Y:S01]  /*3b70*/  ISETP.GT.AND P0, PT, R2, 0x9, PT ;  /* 0x000000090200780c */ /* 0x000fe20003f04270 */
[----:B------:R-:W1:Y:S01]  /*3b80*/  MUFU.TANH R10, R9 ;  /* 0x00000009000a7308 */ /* 0x000e620000002400 */
[----:B------:R-:W-:-:S02]  /*3b90*/  FSEL R14, R69, -INF , P1 ;  /* 0xff800000450e7808 */ /* 0x000fc40000800000 */
[----:B------:R-:W-:Y:S02]  /*3ba0*/  FMNMX.FTZ R101, R13, R15, !PT ;  /* 0x0000000f0d657209 */ /* 0x000fe40007810000 */
[----:B------:R-:W-:Y:S02]  /*3bb0*/  ISETP.GT.AND P6, PT, R2, 0x10, PT ;  /* 0x000000100200780c */ /* 0x000fe40003fc4270 */
[----:B------:R-:W-:Y:S01]  /*3bc0*/  FSEL R20, R68, -INF , P0 ;  /* 0xff80000044147808 */ /* 0x000fe20000000000 */
[----:B------:R3:W-:Y:S01]  /*3bd0*/  MUFU.TANH R9, R3 ;  /* 0x0000000300097308 */ /* 0x0007e20000002400 */
[----:B------:R-:W-:Y:S01]  /*3be0*/  FMNMX.FTZ R101, R14, R101, !PT ;  /* 0x000000650e657209 */ /* 0x000fe20007810000 */
[----:B------:R-:W-:Y:S01]  /*3bf0*/  FMUL.FTZ R8, R24, c[0x0][0x320] ;  /* 0x0000c80018087a20 */ /* 0x000fe20000410000 */
[----:B------:R-:W-:Y:S01]  /*3c00*/  ISETP.GT.AND P5, PT, R2, 0x11, PT ;  /* 0x000000110200780c */ /* 0x000fe20003fa4270 */
[----:B------:R-:W-:Y:S01]  /*3c10*/  FMUL.FTZ R18, R18, c[0x0][0x320] ;  /* 0x0000c80012127a20 */ /* 0x000fe20000410000 */
[----:B------:R-:W-:Y:S01]  /*3c20*/  FMNMX.FTZ R101, R20, R101, !PT ;  /* 0x0000006514657209 */ /* 0x000fe20007810000 */
[----:B------:R-:W-:Y:S01]  /*3c30*/  FMUL.FTZ R19, R19, c[0x0][0x320] ;  /* 0x0000c80013137a20 */ /* 0x000fe20000410000 */
[C---:B------:R-:W-:Y:S01]  /*3c40*/  ISETP.GT.AND P1, PT, R2.reuse, 0x18, PT ;  /* 0x000000180200780c */ /* 0x040fe20003f24270 */
[----:B------:R-:W-:Y:S01]  /*3c50*/  MUFU.TANH R34, R34 ;  /* 0x0000002200227308 */ /* 0x000fe20000002400 */
[----:B------:R-:W-:Y:S01]  /*3c60*/  ISETP.GT.AND P0, PT, R2, 0x19, PT ;  /* 0x000000190200780c */ /* 0x000fe20003f04270 */
[----:B------:R-:W-:Y:S01]  /*3c70*/  FMUL.FTZ R6, R6, c[0x0][0x320] ;  /* 0x0000c80006067a20 */ /* 0x000fe20000410000 */
[----:B------:R-:W-:Y:S01]  /*3c80*/  LDSM.16.MT88.4 R68, [R239+0x2800] ;  /* 0x00280000ef44783b */ /* 0x000fe20000004200 */
[----:B---3--:R-:W-:Y:S01]  /*3c90*/  FMUL.FTZ R3, R16, c[0x0][0x320] ;  /* 0x0000c80010037a20 */ /* 0x008fe20000410000 */
[----:B------:R-:W-:-:S03]  /*3ca0*/  FSEL R16, R41, -INF , P6 ;  /* 0xff80000029107808 */ /* 0x000fc60003000000 */
[----:B------:R3:W-:Y:S01]  /*3cb0*/  MUFU.TANH R12, R3 ;  /* 0x00000003000c7308 */ /* 0x0007e20000002400 */
[----:B------:R-:W-:Y:S02]  /*3cc0*/  FSEL R21, R40, -INF , P5 ;  /* 0xff80000028157808 */ /* 0x000fe40002800000 */
[----:B------:R-:W-:Y:S02]  /*3cd0*/  FMNMX.FTZ R101, R16, R101, !PT ;  /* 0x0000006510657209 */ /* 0x000fe40007810000 */
[----:B------:R-:W-:-:S03]  /*3ce0*/  ISETP.GT.AND P5, PT, R2, 0x21, PT ;  /* 0x000000210200780c */ /* 0x000fc60003fa4270 */
[----:B------:R-:W4:Y:S01]  /*3cf0*/  MUFU.TANH R8, R8 ;  /* 0x0000000800087308 */ /* 0x000f220000002400 */
[----:B------:R-:W-:Y:S01]  /*3d00*/  FSEL R22, R32, -INF , P1 ;  /* 0xff80000020167808 */ /* 0x000fe20000800000 */
[----:B---3--:R-:W-:Y:S01]  /*3d10*/  FMUL.FTZ R3, R17, c[0x0][0x320] ;  /* 0x0000c80011037a20 */ /* 0x008fe20000410000 */
[----:B------:R-:W-:-:S05]  /*3d20*/  FMNMX.FTZ R101, R21, R101, !PT ;  /* 0x0000006515657209 */ /* 0x000fca0007810000 */
[----:B------:R3:W5:Y:S01]  /*3d30*/  MUFU.TANH R11, R3 ;  /* 0x00000003000b7308 */ /* 0x0007620000002400 */
[----:B-1----:R-:W-:Y:S02]  /*3d40*/  FSEL R87, R10, -INF , P5 ;  /* 0xff8000000a577808 */ /* 0x002fe40002800000 */
[----:B------:R-:W-:Y:S02]  /*3d50*/  ISETP.GT.AND P6, PT, R2, 0x20, PT ;  /* 0x000000200200780c */ /* 0x000fe40003fc4270 */
[----:B------:R-:W-:Y:S02]  /*3d60*/  FSEL R23, R33, -INF , P0 ;  /* 0xff80000021177808 */ /* 0x000fe40000000000 */
[----:B------:R-:W-:Y:S01]  /*3d70*/  FMNMX.FTZ R101, R22, R101, !PT ;  /* 0x0000006516657209 */ /* 0x000fe20007810000 */
[----:B---3--:R-:W-:-:S04]  /*3d80*/  FMUL.FTZ R3, R4, c[0x0][0x320] ;  /* 0x0000c80004037a20 */ /* 0x008fc80000410000 */
[----:B------:R1:W3:Y:S01]  /*3d90*/  MUFU.TANH R10, R3 ;  /* 0x00000003000a7308 */ /* 0x0002e20000002400 */
[----:B------:R-:W-:Y:S02]  /*3da0*/  FSEL R85, R28, -INF , P6 ;  /* 0xff8000001c557808 */ /* 0x000fe40003000000 */
[----:B------:R-:W-:Y:S02]  /*3db0*/  FMNMX.FTZ R101, R23, R101, !PT ;  /* 0x0000006517657209 */ /* 0x000fe40007810000 */
[C---:B------:R-:W-:Y:S02]  /*3dc0*/  ISETP.GT.AND P1, PT, R2.reuse, 0x28, PT ;  /* 0x000000280200780c */ /* 0x040fe40003f24270 */
[----:B------:R-:W-:Y:S01]  /*3dd0*/  ISETP.GT.AND P6, PT, R2, 0x30, PT ;  /* 0x000000300200780c */ /* 0x000fe20003fc4270 */
[----:B-1----:R-:W-:-:S04]  /*3de0*/  FMUL.FTZ R3, R5, c[0x0][0x320] ;  /* 0x0000c80005037a20 */ /* 0x002fc80000410000 */
[----:B------:R-:W1:Y:S01]  /*3df0*/  MUFU.TANH R4, R3 ;  /* 0x0000000300047308 */ /* 0x000e620000002400 */
[C---:B------:R-:W-:Y:S02]  /*3e00*/  ISETP.GT.AND P5, PT, R2.reuse, 0x31, PT ;  /* 0x000000310200780c */ /* 0x040fe40003fa4270 */
[----:B------:R-:W-:Y:S02]  /*3e10*/  FMNMX.FTZ R101, R85, R101, !PT ;  /* 0x0000006555657209 */ /* 0x000fe40007810000 */
[----:B------:R-:W-:Y:S02]  /*3e20*/  ISETP.GT.AND P0, PT, R2, 0x29, PT ;  /* 0x000000290200780c */ /* 0x000fe40003f04270 */
[----:B----4-:R-:W-:Y:S02]  /*3e30*/  FSEL R86, R8, -INF , P1 ;  /* 0xff80000008567808 */ /* 0x010fe40000800000 */
[----:B------:R-:W-:Y:S02]  /*3e40*/  ISETP.GT.AND P1, PT, R2, 0x38, PT ;  /* 0x000000380200780c */ /* 0x000fe40003f24270 */
[----:B------:R-:W-:-:S02]  /*3e50*/  FSEL R180, R12, -INF , P6 ;  /* 0xff8000000cb47808 */ /* 0x000fc40003000000 */
[----:B-----5:R-:W-:Y:S02]  /*3e60*/  FSEL R175, R11, -INF , P5 ;  /* 0xff8000000baf7808 */ /* 0x020fe40002800000 */
[C---:B------:R-:W-:Y:S02]  /*3e70*/  ISETP.GT.AND P6, PT, R0.reuse, RZ, PT ;  /* 0x000000ff0000720c */ /* 0x040fe40003fc4270 */
[----:B------:R-:W-:Y:S02]  /*3e80*/  ISETP.GT.AND P5, PT, R0, 0x1, PT ;  /* 0x000000010000780c */ /* 0x000fe40003fa4270 */
[----:B------:R-:W-:Y:S02]  /*3e90*/  FMNMX.FTZ R101, R87, R101, !PT ;  /* 0x0000006557657209 */ /* 0x000fe40007810000 */
[----:B------:R-:W-:Y:S02]  /*3ea0*/  FSEL R84, R9, -INF , P0 ;  /* 0xff80000009547808 */ /* 0x000fe40000000000 */
[----:B------:R-:W-:Y:S01]  /*3eb0*/  ISETP.GT.AND P0, PT, R2, 0x39, PT ;  /* 0x000000390200780c */ /* 0x000fe20003f04270 */
[----:B------:R-:W-:Y:S01]  /*3ec0*/  FMUL.FTZ R2, R38, c[0x0][0x320] ;  /* 0x0000c80026027a20 */ /* 0x000fe20000410000 */
[----:B---3--:R-:W-:-:S02]  /*3ed0*/  FSEL R172, R10, -INF , P1 ;  /* 0xff8000000aac7808 */ /* 0x008fc40000800000 */
[----:B------:R-:W-:Y:S02]  /*3ee0*/  ISETP.GT.AND P1, PT, R0, 0x8, PT ;  /* 0x000000080000780c */ /* 0x000fe40003f24270 */
[----:B------:R-:W-:Y:S02]  /*3ef0*/  FSEL R5, R79, -INF , P6 ;  /* 0xff8000004f057808 */ /* 0x000fe40003000000 */
[----:B------:R-:W-:Y:S02]  /*3f00*/  FSEL R12, R78, -INF , P5 ;  /* 0xff8000004e0c7808 */ /* 0x000fe40002800000 */
[----:B------:R-:W-:Y:S01]  /*3f10*/  FMNMX.FTZ R101, R86, R101, !PT ;  /* 0x0000006556657209 */ /* 0x000fe20007810000 */
[----:B------:R3:W4:Y:S01]  /*3f20*/  MUFU.TANH R28, R2 ;  /* 0x00000002001c7308 */ /* 0x0007220000002400 */
[----:B-1----:R-:W-:Y:S02]  /*3f30*/  FSEL R174, R4, -INF , P0 ;  /* 0xff80000004ae7808 */ /* 0x002fe40000000000 */
[----:B------:R-:W-:-:S02]  /*3f40*/  ISETP.GT.AND P0, PT, R0, 0x9, PT ;  /* 0x000000090000780c */ /* 0x000fc40003f04270 */
[----:B------:R-:W-:Y:S02]  /*3f50*/  FSEL R11, R52, -INF , P1 ;  /* 0xff800000340b7808 */ /* 0x000fe40000800000 */
[----:B------:R-:W-:Y:S01]  /*3f60*/  FMNMX.FTZ R101, R84, R101, !PT ;  /* 0x0000006554657209 */ /* 0x000fe20007810000 */
[----:B------:R-:W-:Y:S01]  /*3f70*/  FMUL.FTZ R9, R27, c[0x0][0x320] ;  /* 0x0000c8001b097a20 */ /* 0x000fe20000410000 */
[----:B------:R-:W-:Y:S02]  /*3f80*/  ISETP.GT.AND P6, PT, R0, 0x10, PT ;  /* 0x000000100000780c */ /* 0x000fe40003fc4270 */
[----:B---3--:R-:W-:Y:S01]  /*3f90*/  FMNMX.FTZ R2, R5, R12, !PT ;  /* 0x0000000c05027209 */ /* 0x008fe20007810000 */
[----:B------:R-:W-:Y:S01]  /*3fa0*/  FMUL.FTZ R8, R26, c[0x0][0x320] ;  /* 0x0000c8001a087a20 */ /* 0x000fe20000410000 */
[----:B------:R-:W-:Y:S01]  /*3fb0*/  FSEL R10, R48, -INF , P0 ;  /* 0xff800000300a7808 */ /* 0x000fe20000000000 */
[----:B------:R-:W-:Y:S01]  /*3fc0*/  FMUL.FTZ R3, R39, c[0x0][0x320] ;  /* 0x0000c80027037a20 */ /* 0x000fe20000410000 */
[----:B------:R-:W-:-:S02]  /*3fd0*/  FMNMX.FTZ R2, R11, R2, !PT ;  /* 0x000000020b027209 */ /* 0x000fc40007810000 */
[----:B------:R-:W-:Y:S01]  /*3fe0*/  ISETP.GT.AND P5, PT, R0, 0x11, PT ;  /* 0x000000110000780c */ /* 0x000fe20003fa4270 */
[----:B------:R-:W-:Y:S01]  /*3ff0*/  MUFU.TANH R24, R18 ;  /* 0x0000001200187308 */ /* 0x000fe20000002400 */
[----:B------:R-:W-:Y:S01]  /*4000*/  FMNMX.FTZ R101, R180, R101, !PT ;  /* 0x00000065b4657209 */ /* 0x000fe20007810000 */
[----:B------:R-:W-:Y:S01]  /*4010*/  FMUL.FTZ R4, R7, c[0x0][0x320] ;  /* 0x0000c80007047a20 */ /* 0x000fe20000410000 */
[----:B------:R-:W-:Y:S01]  /*4020*/  FMNMX.FTZ R2, R10, R2, !PT ;  /* 0x000000020a027209 */ /* 0x000fe20007810000 */
[----:B------:R-:W-:Y:S01]  /*4030*/  LDSM.16.MT88.4 R36, [R171] ;  /* 0x00000000ab24783b */ /* 0x000fe20000004200 */
[----:B------:R-:W-:-:S03]  /*4040*/  FMNMX.FTZ R101, R175, R101, !PT ;  /* 0x00000065af657209 */ /* 0x000fc60007810000 */
[----:B------:R1:W-:Y:S01]  /*4050*/  MUFU.TANH R25, R9 ;  /* 0x0000000900197308 */ /* 0x0003e20000002400 */
[----:B------:R-:W-:Y:S01]  /*4060*/  ISETP.GT.AND P1, PT, R0, 0x18, PT ;  /* 0x000000180000780c */ /* 0x000fe20003f24270 */
[----:B------:R-:W-:Y:S01]  /*4070*/  LDSM.16.MT88.4 R48, [R170+0x2800] ;  /* 0x00280000aa30783b */ /* 0x000fe20000004200 */
[----:B------:R-:W-:-:S03]  /*4080*/  FMNMX.FTZ R101, R172, R101, !PT ;  /* 0x00000065ac657209 */ /* 0x000fc60007810000 */
[----:B------:R-:W-:Y:S02]  /*4090*/  LDSM.16.MT88.4 R52, [R239+0x2000] ;  /* 0x00200000ef34783b */ /* 0x000fe40000004200 */
[----:B------:R3:W-:Y:S01]  /*40a0*/  MUFU.TANH R26, R8 ;  /* 0x00000008001a7308 */ /* 0x0007e20000002400 */
[----:B-1----:R-:W-:-:S07]  /*40b0*/  FSEL R9, R43, -INF , P6 ;  /* 0xff8000002b097808 */ /* 0x002fce0003000000 */
[----:B------:R1:W5:Y:S01]  /*40c0*/  MUFU.TANH R27, R3 ;  /* 0x00000003001b7308 */ /* 0x0003620000002400 */
[----:B------:R-:W-:Y:S02]  /*40d0*/  FMNMX.FTZ R2, R9, R2, !PT ;  /* 0x0000000209027209 */ /* 0x000fe40007810000 */
[----:B---3--:R-:W-:Y:S02]  /*40e0*/  FSEL R8, R42, -INF , P5 ;  /* 0xff8000002a087808 */ /* 0x008fe40002800000 */
[----:B------:R-:W-:-:S03]  /*40f0*/  ISETP.GT.AND P0, PT, R0, 0x19, PT ;  /* 0x000000190000780c */ /* 0x000fc60003f04270 */
[----:B------:R-:W3:Y:S01]  /*4100*/  MUFU.TANH R19, R19 ;  /* 0x0000001300137308 */ /* 0x000ee20000002400 */
[----:B------:R-:W-:Y:S01]  /*4110*/  FSEL R17, R34, -INF , P1 ;  /* 0xff80000022117808 */ /* 0x000fe20000800000 */
[----:B------:R-:W-:Y:S01]  /*4120*/  LDSM.16.MT88.4 R40, [R237+0x800] ;  /* 0x00080000ed28783b */ /* 0x000fe20000004200 */
[----:B------:R-:W-:Y:S02]  /*4130*/  FMNMX.FTZ R2, R8, R2, !PT ;  /* 0x0000000208027209 */ /* 0x000fe40007810000 */
[----:B------:R-:W-:Y:S01]  /*4140*/  FMNMX.FTZ R101, R174, R101, !PT ;  /* 0x00000065ae657209 */ /* 0x000fe20007810000 */
[----:B------:R-:W-:Y:S01]  /*4150*/  LDSM.16.MT88.4 R32, [R237] ;  /* 0x00000000ed20783b */ /* 0x000fe20000004200 */
[----:B------:R-:W-:Y:S02]  /*4160*/  ISETP.GT.AND P5, PT, R0, 0x20, PT ;  /* 0x000000200000780c */ /* 0x000fe40003fa4270 */
[----:B------:R-:W-:Y:S01]  /*4170*/  FSEL R18, R29, -INF , P0 ;  /* 0xff8000001d127808 */ /* 0x000fe20000000000 */
[----:B-1----:R-:W1:Y:S01]  /*4180*/  SHFL.BFLY PT, R3, R101, 0x2, 0x1f ;  /* 0x0c401f0065037f89 */ /* 0x002e6200000e0000 */
[----:B------:R-:W-:-:S02]  /*4190*/  FMNMX.FTZ R2, R17, R2, !PT ;  /* 0x0000000211027209 */ /* 0x000fc40007810000 */
[----:B------:R-:W-:Y:S02]  /*41a0*/  ISETP.GT.AND P1, PT, R0, 0x21, PT ;  /* 0x000000210000780c */ /* 0x000fe40003f24270 */
[----:B----4-:R-:W-:Y:S02]  /*41b0*/  FSEL R82, R28, -INF , P5 ;  /* 0xff8000001c527808 */ /* 0x010fe40002800000 */
[----:B------:R-:W-:Y:S01]  /*41c0*/  FMNMX.FTZ R2, R18, R2, !PT ;  /* 0x0000000212027209 */ /* 0x000fe20007810000 */
[----:B------:R-:W4:Y:S01]  /*41d0*/  MUFU.TANH R6, R6 ;  /* 0x0000000600067308 */ /* 0x000f220000002400 */
[----:B------:R-:W-:Y:S01]  /*41e0*/  ISETP.GT.AND P0, PT, R0, 0x28, PT ;  /* 0x000000280000780c */ /* 0x000fe20003f04270 */
[----:B------:R-:W-:Y:S01]  /*41f0*/  LDSM.16.MT88.4 R28, [R171+0x800] ;  /* 0x00080000ab1c783b */ /* 0x000fe20000004200 */
[----:B-----5:R-:W-:Y:S02]  /*4200*/  FSEL R81, R27, -INF , P1 ;  /* 0xff8000001b517808 */ /* 0x020fe40000800000 */
[----:B------:R-:W-:-:S02]  /*4210*/  FMNMX.FTZ R2, R82, R2, !PT ;  /* 0x0000000252027209 */ /* 0x000fc40007810000 */
[----:B------:R-:W-:Y:S02]  /*4220*/  ISETP.GT.AND P1, PT, R0, 0x29, PT ;  /* 0x000000290000780c */ /* 0x000fe40003f24270 */
[----:B------:R-:W-:Y:S02]  /*4230*/  FSEL R80, R26, -INF , P0 ;  /* 0xff8000001a507808 */ /* 0x000fe40000000000 */
[----:B------:R-:W-:Y:S01]  /*4240*/  FMNMX.FTZ R2, R81, R2, !PT ;  /* 0x0000000251027209 */ /* 0x000fe20007810000 */
[----:B------:R-:W5:Y:S01]  /*4250*/  MUFU.TANH R4, R4 ;  /* 0x0000000400047308 */ /* 0x000f620000002400 */
[----:B------:R-:W-:Y:S02]  /*4260*/  ISETP.GT.AND P0, PT, R0, 0x30, PT ;  /* 0x000000300000780c */ /* 0x000fe40003f04270 */
[----:B------:R-:W-:Y:S02]  /*4270*/  FSEL R83, R25, -INF , P1 ;  /* 0xff80000019537808 */ /* 0x000fe40000800000 */
[----:B------:R-:W-:-:S02]  /*4280*/  FMNMX.FTZ R2, R80, R2, !PT ;  /* 0x0000000250027209 */ /* 0x000fc40007810000 */
[----:B------:R-:W-:Y:S02]  /*4290*/  ISETP.GT.AND P1, PT, R0, 0x31, PT ;  /* 0x000000310000780c */ /* 0x000fe40003f24270 */
[----:B------:R-:W-:Y:S02]  /*42a0*/  FSEL R161, R24, -INF , P0 ;  /* 0xff80000018a17808 */ /* 0x000fe40000000000 */
[----:B------:R-:W-:Y:S01]  /*42b0*/  FMNMX.FTZ R2, R83, R2, !PT ;  /* 0x0000000253027209 */ /* 0x000fe20007810000 */
[----:B------:R-:W-:Y:S01]  /*42c0*/  LDSM.16.MT88.4 R24, [R170+0x800] ;  /* 0x00080000aa18783b */ /* 0x000fe20000004200 */
[----:B------:R-:W-:Y:S02]  /*42d0*/  ISETP.GT.AND P0, PT, R0, 0x38, PT ;  /* 0x000000380000780c */ /* 0x000fe40003f04270 */
[----:B---3--:R-:W-:Y:S02]  /*42e0*/  FSEL R160, R19, -INF , P1 ;  /* 0xff80000013a07808 */ /* 0x008fe40000800000 */
[----:B------:R-:W-:-:S02]  /*42f0*/  FMNMX.FTZ R2, R161, R2, !PT ;  /* 0x00000002a1027209 */ /* 0x000fc40007810000 */
[----:B-1----:R-:W-:Y:S02]  /*4300*/  FMNMX.FTZ R101, R101, R3, !PT ;  /* 0x0000000365657209 */ /* 0x002fe40007810000 */
[----:B------:R-:W-:Y:S02]  /*4310*/  ISETP.GT.AND P1, PT, R0, 0x39, PT ;  /* 0x000000390000780c */ /* 0x000fe40003f24270 */
[----:B----4-:R-:W-:Y:S02]  /*4320*/  FSEL R95, R6, -INF , P0 ;  /* 0xff800000065f7808 */ /* 0x010fe40000000000 */
[----:B------:R-:W-:Y:S01]  /*4330*/  FMNMX.FTZ R100, R160, R2, !PT ;  /* 0x00000002a0647209 */ /* 0x000fe20007810000 */
[----:B------:R-:W1:Y:S01]  /*4340*/  SHFL.BFLY PT, R0, R101, 0x1, 0x1f ;  /* 0x0c201f0065007f89 */ /* 0x000e6200000e0000 */
[----:B-----5:R-:W-:Y:S02]  /*4350*/  FSEL R94, R4, -INF , P1 ;  /* 0xff800000045e7808 */ /* 0x020fe40000800000 */
[----:B------:R-:W-:-:S04]  /*4360*/  FMNMX.FTZ R100, R95, R100, !PT ;  /* 0x000000645f647209 */ /* 0x000fc80007810000 */
[----:B------:R-:W-:-:S05]  /*4370*/  FMNMX.FTZ R100, R94, R100, !PT ;  /* 0x000000645e647209 */ /* 0x000fca0007810000 */
[----:B------:R-:W3:Y:S01]  /*4380*/  SHFL.BFLY PT, R3, R100, 0x2, 0x1f ;  /* 0x0c401f0064037f89 */ /* 0x000ee200000e0000 */
[----:B-1----:R-:W-:-:S04]  /*4390*/  FMNMX.FTZ R101, R101, R0, !PT ;  /* 0x0000000065657209 */ /* 0x002fc80007810000 */
[C---:B------:R-:W-:Y:S01]  /*43a0*/  FSETP.NEU.FTZ.AND P0, PT, R101.reuse, -INF , PT ;  /* 0xff8000006500780b */ /* 0x040fe20003f1d000 */
[----:B------:R-:W-:-:S05]  /*43b0*/  FMUL.FTZ R2, R101, c[0x0][0x2d0] ;  /* 0x0000b40065027a20 */ /* 0x000fca0000410000 */
[----:B------:R-:W-:Y:S02]  /*43c0*/  FSEL R2, R2, RZ, P0 ;  /* 0x000000ff02027208 */ /* 0x000fe40000000000 */
[----:B---3--:R-:W-:-:S03]  /*43d0*/  FMNMX.FTZ R100, R100, R3, !PT ;  /* 0x0000000364647209 */ /* 0x008fc60007810000 */
[--C-:B------:R-:W-:Y:S02]  /*43e0*/  FFMA.FTZ R0, R13, c[0x0][0x2d0], -R2.reuse ;  /* 0x0000b4000d007a23 */ /* 0x100fe40000010802 */
[----:B------:R-:W1:Y:S02]  /*43f0*/  SHFL.BFLY PT, R3, R100, 0x1, 0x1f ;  /* 0x0c201f0064037f89 */ /* 0x000e6400000e0000 */
[----:B------:R3:W-:Y:S02]  /*4400*/  MUFU.EX2 R224, R0 ;  /* 0x0000000000e07308 */ /* 0x0007e40000000800 */
[----:B---3--:R-:W-:-:S06]  /*4410*/  FFMA.FTZ R0, R15, c[0x0][0x2d0], -R2 ;  /* 0x0000b4000f007a23 */ /* 0x008fcc0000010802 */
[----:B------:R3:W-:Y:S02]  /*4420*/  MUFU.EX2 R209, R0 ;  /* 0x0000000000d17308 */ /* 0x0007e40000000800 */
[----:B---3--:R-:W-:-:S06]  /*4430*/  FFMA.FTZ R0, R14, c[0x0][0x2d0], -R2 ;  /* 0x0000b4000e007a23 */ /* 0x008fcc0000010802 */
[----:B------:R3:W-:Y:S01]  /*4440*/  MUFU.EX2 R225, R0 ;  /* 0x0000000000e17308 */ /* 0x0007e20000000800 */
[----:B-1----:R-:W-:Y:S01]  /*4450*/  FMNMX.FTZ R100, R100, R3, !PT ;  /* 0x0000000364647209 */ /* 0x002fe20007810000 */
[----:B---3--:R-:W-:-:S06]  /*4460*/  FFMA.FTZ R0, R20, c[0x0][0x2d0], -R2 ;  /* 0x0000b40014007a23 */ /* 0x008fcc0000010802 */
[----:B------:R1:W3:Y:S01]  /*4470*/  MUFU.EX2 R227, R0 ;  /* 0x0000000000e37308 */ /* 0x0002e20000000800 */
[--C-:B------:R-:W-:Y:S01]  /*4480*/  FFMA.FTZ R3, R22, c[0x0][0x2d0], -R2.reuse ;  /* 0x0000b40016037a23 */ /* 0x100fe20000010802 */
[----:B------:R-:W-:Y:S01]  /*4490*/  FSETP.NEU.FTZ.AND P0, PT, R100, -INF , PT ;  /* 0xff8000006400780b */ /* 0x000fe20003f1d000 */
[----:B-1----:R-:W-:-:S05]  /*44a0*/  FFMA.FTZ R0, R16, c[0x0][0x2d0], -R2 ;  /* 0x0000b40010007a23 */ /* 0x002fca0000010802 */
[----:B------:R1:W-:Y:S02]  /*44b0*/  MUFU.EX2 R226, R0 ;  /* 0x0000000000e27308 */ /* 0x0003e40000000800 */
[----:B-1----:R-:W-:-:S06]  /*44c0*/  FFMA.FTZ R0, R21, c[0x0][0x2d0], -R2 ;  /* 0x0000b40015007a23 */ /* 0x002fcc0000010802 */
[----:B------:R1:W-:Y:S08]  /*44d0*/  MUFU.EX2 R229, R0 ;  /* 0x0000000000e57308 */ /* 0x0003f00000000800 */
[----:B------:R4:W-:Y:S01]  /*44e0*/  MUFU.EX2 R228, R3 ;  /* 0x0000000300e47308 */ /* 0x0009e20000000800 */
[----:B-1----:R-:W-:-:S05]  /*44f0*/  FMUL.FTZ R0, R100, c[0x0][0x2d0] ;  /* 0x0000b40064007a20 */ /* 0x002fca0000410000 */
[----:B------:R-:W-:Y:S01]  /*4500*/  FSEL R0, R0, RZ, P0 ;  /* 0x000000ff00007208 */ /* 0x000fe20000000000 */
[----:B----4-:R-:W-:-:S04]  /*4510*/  FFMA.FTZ R3, R23, c[0x0][0x2d0], -R2 ;  /* 0x0000b40017037a23 */ /* 0x010fc80000010802 */
[----:B------:R1:W-:Y:S02]  /*4520*/  MUFU.EX2 R230, R3 ;  /* 0x0000000300e67308 */ /* 0x0003e40000000800 */
[--C-:B-1----:R-:W-:Y:S02]  /*4530*/  FFMA.FTZ R3, R5, c[0x0][0x2d0], -R0.reuse ;  /* 0x0000b40005037a23 */ /* 0x102fe40000010800 */
[----:B------:R-:W1:Y:S04]  /*4540*/  LDSM.16.MT88.4 R4, [R170] ;  /* 0x00000000aa04783b */ /* 0x000e680000004200 */
[----:B------:R4:W-:Y:S02]  /*4550*/  MUFU.EX2 R183, R3 ;  /* 0x0000000300b77308 */ /* 0x0009e40000000800 */
[----:B----4-:R-:W-:-:S06]  /*4560*/  FFMA.FTZ R3, R12, c[0x0][0x2d0], -R0 ;  /* 0x0000b4000c037a23 */ /* 0x010fcc0000010800 */
[----:B------:R4:W5:Y:S02]  /*4570*/  MUFU.EX2 R182, R3 ;  /* 0x0000000300b67308 */ /* 0x0009640000000800 */
[----:B----4-:R-:W-:-:S06]  /*4580*/  FFMA.FTZ R3, R11, c[0x0][0x2d0], -R0 ;  /* 0x0000b4000b037a23 */ /* 0x010fcc0000010800 */
[----:B------:R4:W-:Y:S02]  /*4590*/  MUFU.EX2 R192, R3 ;  /* 0x0000000300c07308 */ /* 0x0009e40000000800 */
[----:B----4-:R-:W-:-:S06]  /*45a0*/  FFMA.FTZ R3, R10, c[0x0][0x2d0], -R0 ;  /* 0x0000b4000a037a23 */ /* 0x010fcc0000010800 */
[----:B------:R4:W1:Y:S01]  /*45b0*/  MUFU.EX2 R195, R3 ;  /* 0x0000000300c37308 */ /* 0x0008620000000800 */
[----:B---3--:R-:W-:Y:S01]  /*45c0*/  F2FP.BF16.PACK_AB R10, R227, R225 ;  /* 0x000000e1e30a723e */ /* 0x008fe200000010ff */
[----:B----4-:R-:W-:-:S06]  /*45d0*/  FFMA.FTZ R3, R9, c[0x0][0x2d0], -R0 ;  /* 0x0000b40009037a23 */ /* 0x010fcc0000010800 */
[----:B------:R3:W-:Y:S01]  /*45e0*/  MUFU.EX2 R194, R3 ;  /* 0x0000000300c27308 */ /* 0x0007e20000000800 */
[----:B-----5:R-:W-:Y:S02]  /*45f0*/  F2FP.BF16.PACK_AB R9, R182, R183 ;  /* 0x000000b7b609723e */ /* 0x020fe400000010ff */
[----:B-1----:R-:W-:Y:S01]  /*4600*/  F2FP.BF16.PACK_AB R11, R195, R192 ;  /* 0x000000c0c30b723e */ /* 0x002fe200000010ff */
[----:B---3--:R-:W-:Y:S01]  /*4610*/  FFMA.FTZ R3, R8, c[0x0][0x2d0], -R0 ;  /* 0x0000b40008037a23 */ /* 0x008fe20000010800 */
[----:B------:R-:W-:-:S03]  /*4620*/  F2FP.BF16.PACK_AB R8, R209, R224 ;  /* 0x000000e0d108723e */ /* 0x000fc600000010ff */
[----:B------:R1:W3:Y:S04]  /*4630*/  MUFU.EX2 R203, R3 ;  /* 0x0000000300cb7308 */ /* 0x0002e80000000800 */
[----:B------:R-:W-:Y:S01]  /*4640*/  HMMA.16816.F32.BF16 R20, R8, R4, RZ ;  /* 0x000000040814723c */ /* 0x000fe200000418ff */
[----:B-1----:R-:W-:-:S04]  /*4650*/  FFMA.FTZ R3, R17, c[0x0][0x2d0], -R0 ;  /* 0x0000b40011037a23 */ /* 0x002fc80000010800 */
[----:B------:R1:W-:Y:S02]  /*4660*/  MUFU.EX2 R200, R3 ;  /* 0x0000000300c87308 */ /* 0x0003e40000000800 */
[----:B-1----:R-:W-:Y:S02]  /*4670*/  FFMA.FTZ R3, R18, c[0x0][0x2d0], -R0 ;  /* 0x0000b40012037a23 */ /* 0x002fe40000010800 */
[----:B------:R-:W-:Y:S04]  /*4680*/  HMMA.16816.F32.BF16 R16, R8, R6, RZ ;  /* 0x000000060810723c */ /* 0x000fe800000418ff */
[----:B------:R-:W1:Y:S01]  /*4690*/  MUFU.EX2 R204, R3 ;  /* 0x0000000300cc7308 */ /* 0x000e620000000800 */
[----:B------:R-:W-:Y:S02]  /*46a0*/  F2FP.BF16.PACK_AB R4, R229, R226 ;  /* 0x000000e2e504723e */ /* 0x000fe400000010ff */
[----:B---3--:R-:W-:-:S02]  /*46b0*/  F2FP.BF16.PACK_AB R5, R203, R194 ;  /* 0x000000c2cb05723e */ /* 0x008fc400000010ff */
[----:B------:R-:W-:Y:S01]  /*46c0*/  F2FP.BF16.PACK_AB R6, R230, R228 ;  /* 0x000000e4e606723e */ /* 0x000fe200000010ff */
[----:B------:R-:W-:Y:S01]  /*46d0*/  HMMA.16816.F32.BF16 R12, R8, R32, RZ ;  /* 0x00000020080c723c */ /* 0x000fe200000418ff */
[----:B-1----:R-:W-:-:S07]  /*46e0*/  F2FP.BF16.PACK_AB R7, R204, R200 ;  /* 0x000000c8cc07723e */ /* 0x002fce00000010ff */
[C---:B------:R-:W-:Y:S08]  /*46f0*/  HMMA.16816.F32.BF16 R104, R4.reuse, R24, R20 ;  /* 0x000000180468723c */ /* 0x040ff00000041814 */
[----:B------:R-:W-:Y:S01]  /*4700*/  HMMA.16816.F32.BF16 R148, R4, R26, R16 ;  /* 0x0000001a0494723c */ /* 0x000fe20000041810 */
[----:B--2---:R-:W1:Y:S04]  /*4710*/  LDSM.16.MT88.4 R24, [R64] ;  /* 0x000000004018783b */ /* 0x004e680000004200 */
[----:B------:R-:W-:Y:S03]  /*4720*/  LDSM.16.MT88.4 R64, [R64+0x4000] ;  /* 0x004000004040783b */ /* 0x000fe60000004200 */
[----:B------:R-:W-:Y:S01]  /*4730*/  HMMA.16816.F32.BF16 R20, R8, R34, RZ ;  /* 0x000000220814723c */ /* 0x000fe200000418ff */
[----:B------:R-:W-:Y:S07]  /*4740*/  LDSM.16.MT88.4 R32, [R170+0x2000] ;  /* 0x00200000aa20783b */ /* 0x000fee0000004200 */
[----:B------:R-:W-:Y:S08]  /*4750*/  HMMA.16816.F32.BF16 R112, R4, R40, R12 ;  /* 0x000000280470723c */ /* 0x000ff0000004180c */
[C---:B------:R-:W-:Y:S08]  /*4760*/  HMMA.16816.F32.BF16 R16, R8.reuse, R36, RZ ;  /* 0x000000240810723c */ /* 0x040ff000000418ff */
[----:B------:R-:W-:Y:S01]  /*4770*/  HMMA.16816.F32.BF16 R12, R8, R38, RZ ;  /* 0x00000026080c723c */ /* 0x000fe200000418ff */
[----:B------:R-:W-:Y:S07]  /*4780*/  LDSM.16.MT88.4 R36, [R171+0x2000] ;  /* 0x00200000ab24783b */ /* 0x000fee0000004200 */
[C---:B------:R-:W-:Y:S01]  /*4790*/  HMMA.16816.F32.BF16 R144, R4.reuse, R42, R20 ;  /* 0x0000002a0490723c */ /* 0x040fe20000041814 */
[----:B------:R-:W2:Y:S07]  /*47a0*/  LDSM.16.MT88.4 R40, [R239+0x800] ;  /* 0x00080000ef28783b */ /* 0x000eae0000004200 */
[C---:B------:R-:W-:Y:S08]  /*47b0*/  HMMA.16816.F32.BF16 R120, R4.reuse, R28, R16 ;  /* 0x0000001c0478723c */ /* 0x040ff00000041810 */
[----:B------:R-:W-:Y:S01]  /*47c0*/  HMMA.16816.F32.BF16 R128, R4, R30, R12 ;  /* 0x0000001e0480723c */ /* 0x000fe2000004180c */
[----:B------:R-:W3:Y:S07]  /*47d0*/  LDSM.16.MT88.4 R28, [R237+0x2800] ;  /* 0x00280000ed1c783b */ /* 0x000eee0000004200 */
[C---:B-1----:R-:W-:Y:S08]  /*47e0*/  HMMA.16816.F32.BF16 R16, R8.reuse, R24, RZ ;  /* 0x000000180810723c */ /* 0x042ff000000418ff */
[----:B------:R-:W-:Y:S11]  /*47f0*/  HMMA.16816.F32.BF16 R12, R8, R26, RZ ;  /* 0x0000001a080c723c */ /* 0x000ff600000418ff */
[----:B------:R-:W-:Y:S05]  /*4800*/  @!UPT UIADD3 URZ, URZ, URZ, URZ ;  /* 0x0000003f3f3ff290 */ /* 0x000fea000fffe03f */
[C---:B--2---:R-:W-:Y:S08]  /*4810*/  HMMA.16816.F32.BF16 R132, R4.reuse, R40, R16 ;  /* 0x000000280484723c */ /* 0x044ff00000041810 */
[----:B------:R-:W-:Y:S01]  /*4820*/  HMMA.16816.F32.BF16 R124, R4, R42, R12 ;  /* 0x0000002a047c723c */ /* 0x000fe2000004180c */
[----:B------:R-:W1:Y:S07]  /*4830*/  LDSM.16.MT88.4 R40, [R237+0x4000] ;  /* 0x00400000ed28783b */ /* 0x000e6e0000004200 */
[C---:B------:R-:W-:Y:S08]  /*4840*/  HMMA.16816.F32.BF16 R16, R8.reuse, R44, RZ ;  /* 0x0000002c0810723c */ /* 0x040ff000000418ff */
[C---:B------:R-:W-:Y:S01]  /*4850*/  HMMA.16816.F32.BF16 R12, R8.reuse, R46, RZ ;  /* 0x0000002e080c723c */ /* 0x040fe200000418ff */
[----:B------:R-:W2:Y:S07]  /*4860*/  LDSM.16.MT88.4 R44, [R171+0x4000] ;  /* 0x00400000ab2c783b */ /* 0x000eae0000004200 */
[----:B------:R-:W-:Y:S08]  /*4870*/  HMMA.16816.F32.BF16 R24, R8, R32, RZ ;  /* 0x000000200818723c */ /* 0x000ff000000418ff */
[C---:B---3--:R-:W-:Y:S08]  /*4880*/  HMMA.16816.F32.BF16 R88, R4.reuse, R28, R16 ;  /* 0x0000001c0458723c */ /* 0x048ff00000041810 */
[----:B------:R-:W-:Y:S08]  /*4890*/  HMMA.16816.F32.BF16 R140, R4, R30, R12 ;  /* 0x0000001e048c723c */ /* 0x000ff0000004180c */
[C---:B------:R-:W-:Y:S08]  /*48a0*/  HMMA.16816.F32.BF16 R20, R8.reuse, R34, RZ ;  /* 0x000000220814723c */ /* 0x040ff000000418ff */
[C---:B------:R-:W-:Y:S08]  /*48b0*/  HMMA.16816.F32.BF16 R28, R8.reuse, R38, RZ ;  /* 0x00000026081c723c */ /* 0x040ff000000418ff */
[C---:B------:R-:W-:Y:S08]  /*48c0*/  HMMA.16816.F32.BF16 R16, R8.reuse, R56, RZ ;  /* 0x000000380810723c */ /* 0x040ff000000418ff */
[----:B------:R-:W-:Y:S08]  /*48d0*/  HMMA.16816.F32.BF16 R12, R8, R58, RZ ;  /* 0x0000003a080c723c */ /* 0x000ff000000418ff */
[C---:B------:R-:W-:Y:S08]  /*48e0*/  HMMA.16816.F32.BF16 R116, R4.reuse, R48, R24 ;  /* 0x000000300474723c */ /* 0x040ff00000041818 */
[C---:B------:R-:W-:Y:S08]  /*48f0*/  HMMA.16816.F32.BF16 R108, R4.reuse, R50, R20 ;  /* 0x00000032046c723c */ /* 0x040ff00000041814 */
[----:B------:R-:W-:Y:S08]  /*4900*/  HMMA.16816.F32.BF16 R76, R4, R74, R28 ;  /* 0x0000004a044c723c */ /* 0x000ff0000004181c */
[C---:B------:R-:W-:Y:S08]  /*4910*/  HMMA.16816.F32.BF16 R24, R8.reuse, R52, RZ ;  /* 0x000000340818723c */ /* 0x040ff000000418ff */
[----:B------:R-:W-:Y:S08]  /*4920*/  HMMA.16816.F32.BF16 R20, R8, R54, RZ ;  /* 0x000000360814723c */ /* 0x000ff000000418ff */
[----:B------:R-:W-:Y:S01]  /*4930*/  HMMA.16816.F32.BF16 R28, R4, R60, R16 ;  /* 0x0000003c041c723c */ /* 0x000fe20000041810 */
[----:B------:R-:W-:Y:S07]  /*4940*/  LDSM.16.MT88.4 R16, [R237+0x4800] ;  /* 0x00480000ed10783b */ /* 0x000fee0000004200 */
[C---:B------:R-:W-:Y:S08]  /*4950*/  HMMA.16816.F32.BF16 R32, R8.reuse, R36, RZ ;  /* 0x000000240820723c */ /* 0x040ff000000418ff */
[C---:B-1----:R-:W-:Y:S08]  /*4960*/  HMMA.16816.F32.BF16 R56, R8.reuse, R40, RZ ;  /* 0x000000280838723c */ /* 0x042ff000000418ff */
[C---:B------:R-:W-:Y:S08]  /*4970*/  HMMA.16816.F32.BF16 R52, R8.reuse, R42, RZ ;  /* 0x0000002a0834723c */ /* 0x040ff000000418ff */
[----:B--2---:R-:W-:Y:S08]  /*4980*/  HMMA.16816.F32.BF16 R48, R8, R44, RZ ;  /* 0x0000002c0830723c */ /* 0x004ff000000418ff */
[----:B------:R-:W-:Y:S01]  /*4990*/  HMMA.16816.F32.BF16 R60, R4, R62, R12 ;  /* 0x0000003e043c723c */ /* 0x000fe2000004180c */
[----:B------:R-:W1:Y:S07]  /*49a0*/  LDSM.16.MT88.4 R12, [R171+0x4800] ;  /* 0x00480000ab0c783b */ /* 0x000e6e0000004200 */
[C---:B------:R-:W-:Y:S08]  /*49b0*/  HMMA.16816.F32.BF16 R44, R8.reuse, R46, RZ ;  /* 0x0000002e082c723c */ /* 0x040ff000000418ff */
[C---:B------:R-:W-:Y:S08]  /*49c0*/  HMMA.16816.F32.BF16 R40, R8.reuse, R64, RZ ;  /* 0x000000400828723c */ /* 0x040ff000000418ff */
[----:B------:R-:W-:Y:S01]  /*49d0*/  HMMA.16816.F32.BF16 R36, R8, R66, RZ ;  /* 0x000000420824723c */ /* 0x000fe200000418ff */
[----:B------:R-:W2:Y:S01]  /*49e0*/  LDSM.16.MT88.4 R8, [R239+0x4800] ;  /* 0x00480000ef08783b */ /* 0x000ea20000004200 */
[----:B------:R-:W-:-:S04]  /*49f0*/  FFMA.FTZ R3, R85, c[0x0][0x2d0], -R2 ;  /* 0x0000b40055037a23 */ /* 0x000fc80000010802 */
[----:B------:R3:W-:Y:S02]  /*4a00*/  MUFU.EX2 R93, R3 ;  /* 0x00000003005d7308 */ /* 0x0007e40000000800 */
[----:B---3--:R-:W-:-:S06]  /*4a10*/  FFMA.FTZ R3, R87, c[0x0][0x2d0], -R2 ;  /* 0x0000b40057037a23 */ /* 0x008fcc0000010802 */
[----:B------:R3:W4:Y:S01]  /*4a20*/  MUFU.EX2 R137, R3 ;  /* 0x0000000300897308 */ /* 0x0007220000000800 */
[----:B-1----:R-:W-:Y:S01]  /*4a30*/  HMMA.16816.F32.BF16 R48, R4, R12, R48 ;  /* 0x0000000c0430723c */ /* 0x002fe20000041830 */
[----:B---3--:R-:W-:-:S06]  /*4a40*/  FFMA.FTZ R3, R86, c[0x0][0x2d0], -R2 ;  /* 0x0000b40056037a23 */ /* 0x008fcc0000010802 */
[----:B------:R1:W-:Y:S01]  /*4a50*/  MUFU.EX2 R138, R3 ;  /* 0x00000003008a7308 */ /* 0x0003e20000000800 */
[C---:B------:R-:W-:Y:S01]  /*4a60*/  HMMA.16816.F32.BF16 R44, R4.reuse, R14, R44 ;  /* 0x0000000e042c723c */ /* 0x040fe2000004182c */
[----:B------:R-:W3:Y:S07]  /*4a70*/  LDSM.16.MT88.4 R12, [R237+0x1000] ;  /* 0x00100000ed0c783b */ /* 0x000eee0000004200 */
[----:B------:R-:W-:Y:S01]  /*4a80*/  HMMA.16816.F32.BF16 R56, R4, R16, R56 ;  /* 0x000000100438723c */ /* 0x000fe20000041838 */
[----:B-1----:R-:W-:-:S07]  /*4a90*/  FFMA.FTZ R3, R84, c[0x0][0x2d0], -R2 ;  /* 0x0000b40054037a23 */ /* 0x002fce0000010802 */
[C---:B------:R-:W-:Y:S01]  /*4aa0*/  HMMA.16816.F32.BF16 R52, R4.reuse, R18, R52 ;  /* 0x000000120434723c */ /* 0x040fe20000041834 */
[----:B------:R-:W1:Y:S01]  /*4ab0*/  LDSM.16.MT88.4 R16, [R170+0x1000] ;  /* 0x00100000aa10783b */ /* 0x000e620000004200 */
[----:B------:R5:W-:Y:S06]  /*4ac0*/  MUFU.EX2 R139, R3 ;  /* 0x00000003008b7308 */ /* 0x000bec0000000800 */
[C---:B--2---:R-:W-:Y:S08]  /*4ad0*/  HMMA.16816.F32.BF16 R40, R4.reuse, R8, R40 ;  /* 0x000000080428723c */ /* 0x044ff00000041828 */
[----:B------:R-:W-:Y:S01]  /*4ae0*/  HMMA.16816.F32.BF16 R36, R4, R10, R36 ;  /* 0x0000000a0424723c */ /* 0x000fe20000041824 */
[----:B------:R-:W2:Y:S01]  /*4af0*/  LDSM.16.MT88.4 R8, [R171+0x1000] ;  /* 0x00100000ab08783b */ /* 0x000ea20000004200 */
[----:B-----5:R-:W-:-:S04]  /*4b00*/  FFMA.FTZ R3, R82, c[0x0][0x2d0], -R0 ;  /* 0x0000b40052037a23 */ /* 0x020fc80000010800 */
[----:B------:R5:W-:Y:S02]  /*4b10*/  MUFU.EX2 R92, R3 ;  /* 0x00000003005c7308 */ /* 0x000be40000000800 */
[----:B-----5:R-:W-:-:S06]  /*4b20*/  FFMA.FTZ R3, R81, c[0x0][0x2d0], -R0 ;  /* 0x0000b40051037a23 */ /* 0x020fcc0000010800 */
[----:B------:R5:W1:Y:S02]  /*4b30*/  MUFU.EX2 R103, R3 ;  /* 0x0000000300677308 */ /* 0x000a640000000800 */
[----:B-----5:R-:W-:-:S06]  /*4b40*/  FFMA.FTZ R3, R80, c[0x0][0x2d0], -R0 ;  /* 0x0000b40050037a23 */ /* 0x020fcc0000010800 */
[----:B------:R5:W-:Y:S02]  /*4b50*/  MUFU.EX2 R102, R3 ;  /* 0x0000000300667308 */ /* 0x000be40000000800 */
[----:B-----5:R-:W-:-:S06]  /*4b60*/  FFMA.FTZ R3, R83, c[0x0][0x2d0], -R0 ;  /* 0x0000b40053037a23 */ /* 0x020fcc0000010800 */
[----:B------:R-:W5:Y:S01]  /*4b70*/  MUFU.EX2 R136, R3 ;  /* 0x0000000300887308 */ /* 0x000f620000000800 */
[C---:B------:R-:W-:Y:S08]  /*4b80*/  HMMA.16816.F32.BF16 R64, R4.reuse, R68, R24 ;  /* 0x000000440440723c */ /* 0x040ff00000041818 */
[C---:B------:R-:W-:Y:S08]  /*4b90*/  HMMA.16816.F32.BF16 R96, R4.reuse, R72, R32 ;  /* 0x000000480460723c */ /* 0x040ff00000041820 */
[----:B------:R-:W-:Y:S07]  /*4ba0*/  HMMA.16816.F32.BF16 R68, R4, R70, R20 ;  /* 0x000000460444723c */ /* 0x000fee0000041814 */
[----:B----4-:R-:W-:-:S02]  /*4bb0*/  F2FP.BF16.PACK_AB R4, R137, R93 ;  /* 0x0000005d8904723e */ /* 0x010fc400000010ff */
[----:B-1----:R-:W-:Y:S02]  /*4bc0*/  F2FP.BF16.PACK_AB R5, R103, R92 ;  /* 0x0000005c6705723e */ /* 0x002fe400000010ff */
[----:B------:R-:W-:Y:S02]  /*4bd0*/  F2FP.BF16.PACK_AB R6, R139, R138 ;  /* 0x0000008a8b06723e */ /* 0x000fe400000010ff */
[----:B-----5:R-:W-:-:S07]  /*4be0*/  F2FP.BF16.PACK_AB R7, R136, R102 ;  /* 0x000000668807723e */ /* 0x020fce00000010ff */
[C---:B---3--:R-:W-:Y:S08]  /*4bf0*/  HMMA.16816.F32.BF16 R112, R4.reuse, R12, R112 ;  /* 0x0000000c0470723c */ /* 0x048ff00000041870 */
        /* <DEDUP_REMOVED lines=8> */
[C---:B-1----:R-:W-:Y:S01]  /*4c80*/  HMMA.16816.F32.BF16 R80, R4.reuse, R12, R116 ;  /* 0x0000000c0450723c */ /* 0x042fe20000041874 */
[--C-:B------:R-:W-:Y:S01]  /*4c90*/  FFMA.FTZ R3, R180, c[0x0][0x2d0], -R2.reuse ;  /* 0x0000b400b4037a23 */ /* 0x100fe20000010802 */
[----:B------:R-:W-:Y:S06]  /*4ca0*/  LDSM.16.MT88.4 R116, [R237+0x1800] ;  /* 0x00180000ed74783b */ /* 0x000fec0000004200 */
[C---:B------:R-:W-:Y:S01]  /*4cb0*/  HMMA.16816.F32.BF16 R84, R4.reuse, R14, R108 ;  /* 0x0000000e0454723c */ /* 0x040fe2000004186c */
[----:B------:R-:W1:Y:S04]  /*4cc0*/  LDSM.16.MT88.4 R12, [R239+0x3000] ;  /* 0x00300000ef0c783b */ /* 0x000e680000004200 */
[----:B------:R-:W-:Y:S03]  /*4cd0*/  LDSM.16.MT88.4 R108, [R170+0x1800] ;  /* 0x00180000aa6c783b */ /* 0x000fe60000004200 */
[C---:B---3--:R-:W-:Y:S01]  /*4ce0*/  HMMA.16816.F32.BF16 R128, R4.reuse, R16, R132 ;  /* 0x000000100480723c */ /* 0x048fe20000041884 */
[----:B------:R-:W-:Y:S07]  /*4cf0*/  LDSM.16.MT88.4 R132, [R239+0x1800] ;  /* 0x00180000ef84783b */ /* 0x000fee0000004200 */
[C---:B------:R-:W-:Y:S01]  /*4d00*/  HMMA.16816.F32.BF16 R72, R4.reuse, R18, R124 ;  /* 0x000000120448723c */ /* 0x040fe2000004187c */
[----:B------:R-:W3:Y:S04]  /*4d10*/  LDSM.16.MT88.4 R16, [R171+0x3000] ;  /* 0x00300000ab10783b */ /* 0x000ee80000004200 */
[----:B------:R-:W-:Y:S03]  /*4d20*/  LDSM.16.MT88.4 R124, [R171+0x1800] ;  /* 0x00180000ab7c783b */ /* 0x000fe60000004200 */
[C---:B--2---:R-:W-:Y:S08]  /*4d30*/  HMMA.16816.F32.BF16 R88, R4.reuse, R8, R88 ;  /* 0x000000080458723c */ /* 0x044ff00000041858 */
[C---:B------:R-:W-:Y:S01]  /*4d40*/  HMMA.16816.F32.BF16 R140, R4.reuse, R10, R140 ;  /* 0x0000000a048c723c */ /* 0x040fe2000004188c */
[----:B------:R-:W2:Y:S07]  /*4d50*/  LDSM.16.MT88.4 R8, [R170+0x5000] ;  /* 0x00500000aa08783b */ /* 0x000eae0000004200 */
[C---:B-1----:R-:W-:Y:S08]  /*4d60*/  HMMA.16816.F32.BF16 R144, R4.reuse, R14, R68 ;  /* 0x0000000e0490723c */ /* 0x042ff00000041844 */
[C---:B------:R-:W-:Y:S01]  /*4d70*/  HMMA.16816.F32.BF16 R148, R4.reuse, R12, R64 ;  /* 0x0000000c0494723c */ /* 0x040fe20000041840 */
[----:B------:R-:W1:Y:S04]  /*4d80*/  LDSM.16.MT88.4 R12, [R171+0x5000] ;  /* 0x00500000ab0c783b */ /* 0x000e680000004200 */
[----:B------:R-:W-:Y:S03]  /*4d90*/  LDSM.16.MT88.4 R64, [R239+0x3800] ;  /* 0x00380000ef40783b */ /* 0x000fe60000004200 */
[C---:B---3--:R-:W-:Y:S08]  /*4da0*/  HMMA.16816.F32.BF16 R152, R4.reuse, R16, R96 ;  /* 0x000000100498723c */ /* 0x048ff00000041860 */
[C---:B------:R-:W-:Y:S01]  /*4db0*/  HMMA.16816.F32.BF16 R156, R4.reuse, R18, R76 ;  /* 0x00000012049c723c */ /* 0x040fe2000004184c */
[----:B------:R-:W3:Y:S07]  /*4dc0*/  LDSM.16.MT88.4 R16, [R237+0x5000] ;  /* 0x00500000ed10783b */ /* 0x000eee0000004200 */
[C---:B--2---:R-:W-:Y:S08]  /*4dd0*/  HMMA.16816.F32.BF16 R68, R4.reuse, R8, R28 ;  /* 0x000000080444723c */ /* 0x044ff0000004181c */
[C---:B------:R-:W-:Y:S01]  /*4de0*/  HMMA.16816.F32.BF16 R28, R4.reuse, R10, R60 ;  /* 0x0000000a041c723c */ /* 0x040fe2000004183c */
[----:B------:R-:W2:Y:S07]  /*4df0*/  LDSM.16.MT88.4 R8, [R239+0x5000] ;  /* 0x00500000ef08783b */ /* 0x000eae0000004200 */
[C---:B-1----:R-:W-:Y:S01]  /*4e00*/  HMMA.16816.F32.BF16 R176, R4.reuse, R12, R48 ;  /* 0x0000000c04b0723c */ /* 0x042fe20000041830 */
[----:B------:R-:W-:Y:S07]  /*4e10*/  LDSM.16.MT88.4 R48, [R237+0x3800] ;  /* 0x00380000ed30783b */ /* 0x000fee0000004200 */
[C---:B------:R-:W-:Y:S01]  /*4e20*/  HMMA.16816.F32.BF16 R188, R4.reuse, R14, R44 ;  /* 0x0000000e04bc723c */ /* 0x040fe2000004182c */
[----:B------:R-:W-:Y:S07]  /*4e30*/  LDSM.16.MT88.4 R12, [R239+0x5800] ;  /* 0x00580000ef0c783b */ /* 0x000fee0000004200 */
[C---:B---3--:R-:W-:Y:S01]  /*4e40*/  HMMA.16816.F32.BF16 R76, R4.reuse, R16, R56 ;  /* 0x00000010044c723c */ /* 0x048fe20000041838 */
[----:B------:R-:W-:Y:S07]  /*4e50*/  LDSM.16.MT88.4 R56, [R171+0x3800] ;  /* 0x00380000ab38783b */ /* 0x000fee0000004200 */
[C---:B------:R-:W-:Y:S08]  /*4e60*/  HMMA.16816.F32.BF16 R16, R4.reuse, R18, R52 ;  /* 0x000000120410723c */ /* 0x040ff00000041834 */
[C---:B--2---:R-:W-:Y:S01]  /*4e70*/  HMMA.16816.F32.BF16 R196, R4.reuse, R8, R40 ;  /* 0x0000000804c4723c */ /* 0x044fe20000041828 */
[----:B------:R-:W1:Y:S07]  /*4e80*/  LDSM.16.MT88.4 R40, [R170+0x3800] ;  /* 0x00380000aa28783b */ /* 0x000e6e0000004200 */
[----:B------:R-:W-:Y:S01]  /*4e90*/  HMMA.16816.F32.BF16 R184, R4, R10, R36 ;  /* 0x0000000a04b8723c */ /* 0x000fe20000041824 */
[----:B------:R2:W-:Y:S02]  /*4ea0*/  MUFU.EX2 R7, R3 ;  /* 0x0000000300077308 */ /* 0x0005e40000000800 */
[----:B--2---:R-:W-:-:S06]  /*4eb0*/  FFMA.FTZ R3, R175, c[0x0][0x2d0], -R2 ;  /* 0x0000b400af037a23 */ /* 0x004fcc0000010802 */
[----:B------:R2:W3:Y:S02]  /*4ec0*/  MUFU.EX2 R8, R3 ;  /* 0x0000000300087308 */ /* 0x0004e40000000800 */
[--C-:B--2---:R-:W-:Y:S02]  /*4ed0*/  FFMA.FTZ R3, R172, c[0x0][0x2d0], -R2.reuse ;  /* 0x0000b400ac037a23 */ /* 0x104fe40000010802 */
[----:B------:R-:W-:-:S04]  /*4ee0*/  FFMA.FTZ R2, R174, c[0x0][0x2d0], -R2 ;  /* 0x0000b400ae027a23 */ /* 0x000fc80000010802 */
[----:B------:R2:W-:Y:S08]  /*4ef0*/  MUFU.EX2 R9, R2 ;  /* 0x0000000200097308 */ /* 0x0005f00000000800 */
[----:B------:R-:W-:Y:S01]  /*4f00*/  MUFU.EX2 R10, R3 ;  /* 0x00000003000a7308 */ /* 0x000fe20000000800 */
[----:B--2---:R-:W-:-:S07]  /*4f10*/  FFMA.FTZ R2, R161, c[0x0][0x2d0], -R0 ;  /* 0x0000b400a1027a23 */ /* 0x004fce0000010800 */
[----:B------:R2:W-:Y:S02]  /*4f20*/  MUFU.EX2 R3, R2 ;  /* 0x0000000200037308 */ /* 0x0005e40000000800 */
[----:B--2---:R-:W-:-:S06]  /*4f30*/  FFMA.FTZ R2, R160, c[0x0][0x2d0], -R0 ;  /* 0x0000b400a0027a23 */ /* 0x004fcc0000010800 */
[----:B------:R2:W4:Y:S02]  /*4f40*/  MUFU.EX2 R5, R2 ;  /* 0x0000000200057308 */ /* 0x0005240000000800 */
[--C-:B--2---:R-:W-:Y:S02]  /*4f50*/  FFMA.FTZ R2, R95, c[0x0][0x2d0], -R0.reuse ;  /* 0x0000b4005f027a23 */ /* 0x104fe40000010800 */
[----:B------:R-:W-:-:S04]  /*4f60*/  FFMA.FTZ R0, R94, c[0x0][0x2d0], -R0 ;  /* 0x0000b4005e007a23 */ /* 0x000fc80000010800 */
[----:B------:R2:W-:Y:S08]  /*4f70*/  MUFU.EX2 R4, R2 ;  /* 0x0000000200047308 */ /* 0x0005f00000000800 */
[----:B------:R5:W1:Y:S01]  /*4f80*/  MUFU.EX2 R6, R0 ;  /* 0x0000000000067308 */ /* 0x000a620000000800 */
[----:B---3--:R-:W-:Y:S02]  /*4f90*/  F2FP.BF16.PACK_AB R96, R8, R7 ;  /* 0x000000070860723e */ /* 0x008fe400000010ff */
[----:B----4-:R-:W-:-:S02]  /*4fa0*/  F2FP.BF16.PACK_AB R97, R5, R3 ;  /* 0x000000030561723e */ /* 0x010fc400000010ff */
[----:B------:R-:W-:Y:S01]  /*4fb0*/  F2FP.BF16.PACK_AB R98, R9, R10 ;  /* 0x0000000a0962723e */ /* 0x000fe200000010ff */
[----:B--2---:R-:W-:Y:S02]  /*4fc0*/  FADD.FTZ R2, R224, R209 ;  /* 0x000000d1e0027221 */ /* 0x004fe40000010000 */
[----:B-----5:R-:W-:Y:S01]  /*4fd0*/  FADD.FTZ R0, R183, R182 ;  /* 0x000000b6b7007221 */ /* 0x020fe20000010000 */
[----:B-1----:R-:W-:-:S03]  /*4fe0*/  F2FP.BF16.PACK_AB R99, R6, R4 ;  /* 0x000000040663723e */ /* 0x002fc600000010ff */
[----:B------:R-:W-:Y:S02]  /*4ff0*/  FADD.FTZ R0, R192, R0 ;  /* 0x00000000c0007221 */ /* 0x000fe40000010000 */
[----:B------:R-:W-:Y:S02]  /*5000*/  FADD.FTZ R2, R225, R2 ;  /* 0x00000002e1027221 */ /* 0x000fe40000010000 */
[----:B------:R-:W-:Y:S01]  /*5010*/  FADD.FTZ R0, R195, R0 ;  /* 0x00000000c3007221 */ /* 0x000fe20000010000 */
[----:B------:R-:W-:Y:S01]  /*5020*/  HMMA.16816.F32.BF16 R128, R96, R132, R128 ;  /* 0x000000846080723c */ /* 0x000fe20000041880 */
[----:B------:R-:W-:Y:S02]  /*5030*/  FADD.FTZ R2, R227, R2 ;  /* 0x00000002e3027221 */ /* 0x000fe40000010000 */
[----:B------:R-:W-:Y:S02]  /*5040*/  FADD.FTZ R0, R194, R0 ;  /* 0x00000000c2007221 */ /* 0x000fe40000010000 */
[----:B------:R-:W-:-:S03]  /*5050*/  FADD.FTZ R2, R226, R2 ;  /* 0x00000002e2027221 */ /* 0x000fc60000010000 */
[----:B------:R-:W-:Y:S01]  /*5060*/  HMMA.16816.F32.BF16 R132, R96, R134, R72 ;  /* 0x000000866084723c */ /* 0x000fe20000041848 */
[----:B------:R-:W1:Y:S01]  /*5070*/  LDSM.16.MT88.4 R72, [R170+0x5800] ;  /* 0x00580000aa48783b */ /* 0x000e620000004200 */
[----:B------:R-:W-:-:S06]  /*5080*/  FADD.FTZ R0, R203, R0 ;  /* 0x00000000cb007221 */ /* 0x000fcc0000010000 */
[----:B------:R-:W-:Y:S01]  /*5090*/  HMMA.16816.F32.BF16 R36, R96, R40, R80 ;  /* 0x000000286024723c */ /* 0x000fe20000041850 */
[----:B------:R-:W2:Y:S01]  /*50a0*/  LDSM.16.MT88.4 R80, [R237+0x5800] ;  /* 0x00580000ed50783b */ /* 0x000ea20000004200 */
[----:B------:R-:W-:-:S06]  /*50b0*/  FADD.FTZ R2, R229, R2 ;  /* 0x00000002e5027221 */ /* 0x000fcc0000010000 */
[----:B------:R-:W-:Y:S01]  /*50c0*/  HMMA.16816.F32.BF16 R44, R96, R48, R88 ;  /* 0x00000030602c723c */ /* 0x000fe20000041858 */
[----:B------:R-:W3:Y:S01]  /*50d0*/  LDSM.16.MT88.4 R88, [R171+0x5800] ;  /* 0x00580000ab58783b */ /* 0x000ee20000004200 */
[----:B------:R-:W-:Y:S02]  /*50e0*/  FADD.FTZ R0, R200, R0 ;  /* 0x00000000c8007221 */ /* 0x000fe40000010000 */
[----:B------:R-:W-:Y:S02]  /*50f0*/  FADD.FTZ R2, R228, R2 ;  /* 0x00000002e4027221 */ /* 0x000fe40000010000 */
[----:B------:R-:W-:Y:S02]  /*5100*/  FADD.FTZ R0, R204, R0 ;  /* 0x00000000cc007221 */ /* 0x000fe40000010000 */
[----:B------:R-:W-:Y:S02]  /*5110*/  FADD.FTZ R2, R230, R2 ;  /* 0x00000002e6027221 */ /* 0x000fe40000010000 */
[----:B------:R-:W-:-:S02]  /*5120*/  FADD.FTZ R0, R92, R0 ;  /* 0x000000005c007221 */ /* 0x000fc40000010000 */
[----:B------:R-:W-:Y:S02]  /*5130*/  FADD.FTZ R2, R93, R2 ;  /* 0x000000025d027221 */ /* 0x000fe40000010000 */
[----:B------:R-:W-:Y:S02]  /*5140*/  FADD.FTZ R0, R103, R0 ;  /* 0x0000000067007221 */ /* 0x000fe40000010000 */
[----:B------:R-:W-:Y:S02]  /*5150*/  FADD.FTZ R2, R137, R2 ;  /* 0x0000000289027221 */ /* 0x000fe40000010000 */
[----:B------:R-:W-:Y:S02]  /*5160*/  FADD.FTZ R0, R102, R0 ;  /* 0x0000000066007221 */ /* 0x000fe40000010000 */
[----:B------:R-:W-:Y:S02]  /*5170*/  FADD.FTZ R2, R138, R2 ;  /* 0x000000028a027221 */ /* 0x000fe40000010000 */
[----:B------:R-:W-:Y:S01]  /*5180*/  FADD.FTZ R204, R136, R0 ;  /* 0x0000000088cc7221 */ /* 0x000fe20000010000 */
[----:B------:R-:W-:Y:S01]  /*5190*/  IADD3 R0, R235, -0x3, RZ ;  /* 0xfffffffdeb007810 */ /* 0x000fe20007ffe0ff */
[----:B------:R-:W-:-:S03]  /*51a0*/  FADD.FTZ R203, R139, R2 ;  /* 0x000000028bcb7221 */ /* 0x000fc60000010000 */
[----:B------:R-:W-:Y:S01]  /*51b0*/  ISETP.GE.AND P0, PT, R0, R205, PT ;  /* 0x000000cd0000720c */ /* 0x000fe20003f06270 */
[----:B------:R-:W-:Y:S02]  /*51c0*/  FADD.FTZ R203, R7, R203 ;  /* 0x000000cb07cb7221 */ /* 0x000fe40000010000 */
[----:B------:R-:W-:Y:S02]  /*51d0*/  FADD.FTZ R204, R3, R204 ;  /* 0x000000cc03cc7221 */ /* 0x000fe40000010000 */
[----:B------:R-:W-:Y:S02]  /*51e0*/  FADD.FTZ R203, R8, R203 ;  /* 0x000000cb08cb7221 */ /* 0x000fe40000010000 */
[----:B------:R-:W-:Y:S01]  /*51f0*/  FADD.FTZ R204, R5, R204 ;  /* 0x000000cc05cc7221 */ /* 0x000fe20000010000 */
[----:B------:R-:W-:Y:S01]  /*5200*/  HMMA.16816.F32.BF16 R40, R96, R42, R84 ;  /* 0x0000002a6028723c */ /* 0x000fe20000041854 */
[----:B------:R-:W-:Y:S01]  /*5210*/  FADD.FTZ R203, R10, R203 ;  /* 0x000000cb0acb7221 */ /* 0x000fe20000010000 */
[----:B------:R-:W-:Y:S01]  /*5220*/  BSSY B0, `(.L_x_2597) ;  /* 0x0000068000007945 */ /* 0x000fe20003800000 */
[----:B------:R-:W-:-:S05]  /*5230*/  FADD.FTZ R204, R4, R204 ;  /* 0x000000cc04cc7221 */ /* 0x000fca0000010000 */
[----:B------:R-:W-:Y:S01]  /*5240*/  HMMA.16816.F32.BF16 R104, R96, R108, R104 ;  /* 0x0000006c6068723c */ /* 0x000fe20000041868 */
[----:B------:R-:W-:Y:S02]  /*5250*/  FADD.FTZ R203, R9, R203 ;  /* 0x000000cb09cb7221 */ /* 0x000fe40000010000 */
[----:B------:R-:W-:-:S05]  /*5260*/  FADD.FTZ R204, R6, R204 ;  /* 0x000000cc06cc7221 */ /* 0x000fca0000010000 */
[C---:B------:R-:W-:Y:S08]  /*5270*/  HMMA.16816.F32.BF16 R112, R96.reuse, R116, R112 ;  /* 0x000000746070723c */ /* 0x040ff00000041870 */
[C---:B------:R-:W-:Y:S08]  /*5280*/  HMMA.16816.F32.BF16 R120, R96.reuse, R124, R120 ;  /* 0x0000007c6078723c */ /* 0x040ff00000041878 */
[C---:B------:R-:W-:Y:S08]  /*5290*/  HMMA.16816.F32.BF16 R52, R96.reuse, R56, R152 ;  /* 0x000000386034723c */ /* 0x040ff00000041898 */
[C---:B------:R-:W-:Y:S08]  /*52a0*/  HMMA.16816.F32.BF16 R60, R96.reuse, R64, R148 ;  /* 0x00000040603c723c */ /* 0x040ff00000041894 */
[C---:B-1----:R-:W-:Y:S08]  /*52b0*/  HMMA.16816.F32.BF16 R68, R96.reuse, R72, R68 ;  /* 0x000000486044723c */ /* 0x042ff00000041844 */
[C---:B--2---:R-:W-:Y:S08]  /*52c0*/  HMMA.16816.F32.BF16 R76, R96.reuse, R80, R76 ;  /* 0x00000050604c723c */ /* 0x044ff0000004184c */
[C---:B---3--:R-:W-:Y:S08]  /*52d0*/  HMMA.16816.F32.BF16 R84, R96.reuse, R88, R176 ;  /* 0x000000586054723c */ /* 0x048ff000000418b0 */
        /* <DEDUP_REMOVED lines=13> */
[----:B------:R-:W-:Y:S02]  /*53b0*/  IMAD R181, R231, 0x40, R211 ;  /* 0x00000040e7b57824 */ /* 0x000fe400078e02d3 */
[----:B------:R-:W-:-:S03]  /*53c0*/  IMAD.MOV.U32 R173, RZ, RZ, RZ ;  /* 0x000000ffffad7224 */ /* 0x000fc600078e00ff */
        /* <DEDUP_REMOVED lines=10> */
[----:B------:R-:W-:Y:S01]  /*5470*/  SHF.R.S32.HI R11, RZ, 0x1f, R201 ;  /* 0x0000001fff0b7819 */ /* 0x000fe200000114c9 */
[C---:B------:R-:W-:Y:S01]  /*5480*/  IMAD.SHL.U32 R18, R201.reuse, 0x2, RZ ;  /* 0x00000002c9127824 */ /* 0x040fe200078e00ff */
[----:B------:R-:W-:Y:S01]  /*5490*/  SHF.R.S32.HI R180, RZ, 0x1f, R202 ;  /* 0x0000001fffb47819 */ /* 0x000fe200000114ca */
[----:B------:R-:W-:Y:S01]  /*54a0*/  IMAD R181, R0, c[0x0][0x2b8], R181 ;  /* 0x0000ae0000b57a24 */ /* 0x000fe200078e02b5 */
[----:B------:R-:W-:Y:S01]  /*54b0*/  SHF.L.U64.HI R15, R201, 0x1, R11 ;  /* 0x00000001c90f7819 */ /* 0x000fe2000001020b */
[----:B------:R-:W-:Y:S01]  /*54c0*/  IMAD.SHL.U32 R17, R202, 0x2, RZ ;  /* 0x00000002ca117824 */ /* 0x000fe200078e00ff */
[----:B------:R-:W-:Y:S01]  /*54d0*/  SHF.R.S32.HI R11, RZ, 0x1f, R193 ;  /* 0x0000001fff0b7819 */ /* 0x000fe200000114c1 */
[----:B------:R-:W-:Y:S01]  /*54e0*/  IMAD.SHL.U32 R16, R193, 0x2, RZ ;  /* 0x00000002c1107824 */ /* 0x000fe200078e00ff */
[----:B------:R-:W-:-:S02]  /*54f0*/  SHF.R.S32.HI R0, RZ, 0x1f, R181 ;  /* 0x0000001fff007819 */ /* 0x000fc400000114b5 */
[----:B------:R-:W-:Y:S02]  /*5500*/  SHF.L.U64.HI R14, R202, 0x1, R180 ;  /* 0x00000001ca0e7819 */ /* 0x000fe400000102b4 */
[----:B------:R-:W-:Y:S01]  /*5510*/  SHF.L.U64.HI R13, R193, 0x1, R11 ;  /* 0x00000001c10d7819 */ /* 0x000fe2000001020b */
[----:B------:R-:W-:-:S04]  /*5520*/  IMAD R0, R0, c[0x0][0x1e0], RZ ;  /* 0x0000780000007a24 */ /* 0x000fc800078e02ff */
[C---:B------:R-:W-:Y:S02]  /*5530*/  IMAD R0, R181.reuse, c[0x0][0x1e4], R0 ;  /* 0x00007900b5007a24 */ /* 0x040fe400078e0200 */
[----:B-1----:R-:W-:-:S04]  /*5540*/  IMAD.WIDE.U32 R2, R181, c[0x0][0x1e0], RZ ;  /* 0x00007800b5027a25 */ /* 0x002fc800078e00ff */
[----:B------:R-:W-:Y:S01]  /*5550*/  IMAD.IADD R3, R3, 0x1, R0 ;  /* 0x0000000103037824 */ /* 0x000fe200078e0200 */
[----:B--2---:R-:W-:-:S03]  /*5560*/  SHF.R.S32.HI R5, RZ, 0x1f, R173 ;  /* 0x0000001fff057819 */ /* 0x004fc600000114ad */
[----:B------:R-:W-:-:S04]  /*5570*/  IMAD.WIDE.U32 R2, R173, c[0x0][0x1f0], R2 ;  /* 0x00007c00ad027a25 */ /* 0x000fc800078e0002 */
[----:B------:R-:W-:Y:S01]  /*5580*/  IMAD R5, R5, c[0x0][0x1f0], RZ ;  /* 0x00007c0005057a24 */ /* 0x000fe200078e02ff */
[----:B------:R-:W-:-:S03]  /*5590*/  IADD3 R0, P0, R212, R2, RZ ;  /* 0x00000002d4007210 */ /* 0x000fc60007f1e0ff */
[----:B------:R-:W-:-:S05]  /*55a0*/  IMAD R5, R173, c[0x0][0x1f4], R5 ;  /* 0x00007d00ad057a24 */ /* 0x000fca00078e0205 */
[----:B------:R-:W-:Y:S02]  /*55b0*/  IADD3.X R5, R218, R3, R5, P0, !PT ;  /* 0x00000003da057210 */ /* 0x000fe400007fe405 */
[----:B------:R-:W-:-:S04]  /*55c0*/  LEA R12, P0, R0, c[0x0][0x1c8], 0x1 ;  /* 0x00007200000c7a11 */ /* 0x000fc800078008ff */
[----:B------:R-:W-:Y:S01]  /*55d0*/  LEA.HI.X R5, R0, c[0x0][0x1cc], R5, 0x1, P0 ;  /* 0x0000730000057a11 */ /* 0x000fe200000f0c05 */
[----:B------:R-:W-:Y:S06]  /*55e0*/  BRA.DIV ~URZ, `(.L_x_2599) ;  /* 0x000099827f007947 */ /* 0x000fec000b800000 */
[----:B------:R1:W2:Y:S02]  /*55f0*/  SHFL.IDX PT, R4, R5, RZ, 0x181f ;  /* 0x00181fff05047589 */ /* 0x0002a400000e0000 */
.L_x_2646:
        /* <DEDUP_REMOVED lines=21> */
.L_x_2647:
        /* <DEDUP_REMOVED lines=21> */
.L_x_2598:
[----:B------:R-:W-:Y:S05]  /*58a0*/  BSYNC B0 ;  /* 0x0000000000007941 */ /* 0x000fea0003800000 */
.L_x_2597:
[----:B-1----:R-:W-:Y:S01]  /*58b0*/  IMAD.MOV.U32 R3, RZ, RZ, c[0x0][0x2ac] ;  /* 0x0000ab00ff037624 */ /* 0x002fe200078e00ff */
[----:B------:R-:W-:Y:S01]  /*58c0*/  IADD3 R172, R235, -0x2, RZ ;  /* 0xfffffffeebac7810 */ /* 0x000fe20007ffe0ff */
[----:B------:R-:W-:Y:S01]  /*58d0*/  @P4 IMAD.HI.U32 R2, R238, c[0x0][0x2c8], RZ ;  /* 0x0000b200ee024a27 */ /* 0x000fe200078e00ff */
[----:B------:R-:W0:Y:S03]  /*58e0*/  LDGDEPBAR ;  /* 0x00000000000079af */ /* 0x000e260000000000 */
[----:B------:R-:W-:-:S02]  /*58f0*/  IMAD R3, R3, c[0x0][0x1d0], RZ ;  /* 0x0000740003037a24 */ /* 0x000fc400078e02ff */
[----:B------:R-:W-:Y:S01]  /*5900*/  IMAD.MOV.U32 R0, RZ, RZ, R238 ;  /* 0x000000ffff007224 */ /* 0x000fe200078e00ee */
[----:B------:R-:W-:Y:S01]  /*5910*/  @P4 SHF.R.U32.HI R0, RZ, c[0x0][0x2cc], R2 ;  /* 0x0000b300ff004a19 */ /* 0x000fe20000011602 */
[----:B------:R-:W-:Y:S02]  /*5920*/  IMAD.MOV.U32 R161, RZ, RZ, 0x1 ;  /* 0x00000001ffa17424 */ /* 0x000fe400078e00ff */
[----:B------:R-:W-:Y:S01]  /*5930*/  IMAD.MOV.U32 R199, RZ, RZ, RZ ;  /* 0x000000ffffc77224 */ /* 0x000fe200078e00ff */
[----:B------:R-:W-:-:S04]  /*5940*/  IADD3 R0, R0, -c[0x0][0x168], R3 ;  /* 0x80005a0000007a10 */ /* 0x000fc80007ffe003 */
[----:B------:R-:W-:-:S04]  /*5950*/  SHF.R.S32.HI R2, RZ, 0x1f, R0 ;  /* 0x0000001fff027819 */ /* 0x000fc80000011400 */
[----:B------:R-:W-:-:S04]  /*5960*/  LEA.HI R0, R2, R0, RZ, 0x6 ;  /* 0x0000000002007211 */ /* 0x000fc800078f30ff */
[----:B------:R-:W-:-:S04]  /*5970*/  SHF.R.S32.HI R0, RZ, 0x6, R0 ;  /* 0x00000006ff007819 */ /* 0x000fc80000011400 */
[----:B------:R-:W-:-:S04]  /*5980*/  IMNMX R209, R205, R0, !PT ;  /* 0x00000000cdd17217 */ /* 0x000fc80007800200 */
[----:B------:R-:W-:-:S13]  /*5990*/  ISETP.GE.AND P0, PT, R172, R209, PT ;  /* 0x000000d1ac00720c */ /* 0x000fda0003f06270 */
[----:B------:R-:W-:Y:S05]  /*59a0*/  @!P0 BRA `(.L_x_2601) ;  /* 0x000037d000008947 */ /* 0x000fea0003800000 */
[----:B------:R-:W-:Y:S01]  /*59b0*/  IMAD.MOV.U32 R103, RZ, RZ, R100 ;  /* 0x000000ffff677224 */ /* 0x000fe200078e0064 */
[----:B------:R-:W-:Y:S01]  /*59c0*/  MOV R199, RZ ;  /* 0x000000ff00c77202 */ /* 0x000fe20000000f00 */
[----:B------:R-:W-:Y:S01]  /*59d0*/  IMAD.MOV.U32 R102, RZ, RZ, R101 ;  /* 0x000000ffff667224 */ /* 0x000fe200078e0065 */
[----:B------:R-:W-:Y:S02]  /*59e0*/  MOV R161, 0x1 ;  /* 0x0000000100a17802 */ /* 0x000fe40000000f00 */
.L_x_2610:
        /* <DEDUP_REMOVED lines=31> */
[----:B------:R-:W-:Y:S01]  /*5be0*/  SHF.L.U64.HI R20, R202, 0x1, R6 ;  /* 0x00000001ca147819 */ /* 0x000fe20000010206 */
[----:B------:R-:W-:Y:S01]  /*5bf0*/  IMAD R12, R12, c[0x0][0x218], RZ ;  /* 0x000086000c0c7a24 */ /* 0x000fe200078e02ff */
[----:B------:R-:W-:Y:S01]  /*5c00*/  SHF.L.U64.HI R15, R193, 0x1, R5 ;  /* 0x00000001c10f7819 */ /* 0x000fe20000010205 */
[----:B------:R-:W-:Y:S02]  /*5c10*/  IMAD.IADD R3, R3, 0x1, R4 ;  /* 0x0000000103037824 */ /* 0x000fe400078e0204 */
[C---:B------:R-:W-:Y:S02]  /*5c20*/  IMAD R12, R173.reuse, c[0x0][0x21c], R12 ;  /* 0x00008700ad0c7a24 */ /* 0x040fe400078e020c */
[----:B------:R-:W-:Y:S05]  /*5c30*/  IMAD.WIDE.U32 R2, R173, c[0x0][0x218], R2 ;  /* 0x00008600ad027a25 */ /* 0x000fea00078e0002 */
[----:B------:R-:W-:Y:S04]  /*5c40*/  IADD3 R2, P0, R216, R2, RZ ;  /* 0x00000002d8027210 */ /* 0x000fe80007f1e0ff */
[----:B------:R-:W-:Y:S02]  /*5c50*/  IADD3.X R12, R220, R3, R12, P0, !PT ;  /* 0x00000003dc0c7210 */ /* 0x000fe400007fe40c */
[C---:B------:R-:W-:Y:S04]  /*5c60*/  LEA R14, P0, R2.reuse, c[0x0][0x1f8], 0x1 ;  /* 0x00007e00020e7a11 */ /* 0x040fe800078008ff */
[----:B------:R-:W-:Y:S01]  /*5c70*/  LEA.HI.X R12, R2, c[0x0][0x1fc], R12, 0x1, P0 ;  /* 0x00007f00020c7a11 */ /* 0x000fe200000f0c0c */
[----:B------:R-:W-:-:S06]  /*5c80*/  BRA.DIV ~URZ, `(.L_x_2604) ;  /* 0x000095927f007947 */ /* 0x000fcc000b800000 */
[----:B------:R4:W3:Y:S02]  /*5c90*/  SHFL.IDX PT, R5, R12, RZ, 0x181f ;  /* 0x00181fff0c057589 */ /* 0x0008e400000e0000 */
.L_x_2648:
[----:B------:R-:W-:-:S05]  /*5ca0*/  BRA.DIV ~URZ, `(.L_x_2605) ;  /* 0x000095e27f007947 */ /* 0x000fca000b800000 */
[----:B------:R-:W5:Y:S01]  /*5cb0*/  SHFL.IDX PT, R2, R14, RZ, 0x181f ;  /* 0x00181fff0e027589 */ /* 0x000f6200000e0000 */
[----:B------:R-:W-:Y:S01]  /*5cc0*/  ISETP.GE.AND P5, PT, R193, c[0x0][0x1d4], PT ;  /* 0x00007500c1007a0c */ /* 0x000fe20003fa6270 */
[----:B------:R-:W-:Y:S01]  /*5cd0*/  IMAD R4, R199, 0x6000, R221 ;  /* 0x00006000c7047824 */ /* 0x000fe200078e02dd */
[----:B------:R-:W-:Y:S04]  /*5ce0*/  ISETP.GE.AND P1, PT, R202, c[0x0][0x1d4], PT ;  /* 0x00007500ca007a0c */ /* 0x000fe80003f26270 */
[----:B------:R-:W-:Y:S02]  /*5cf0*/  SEL R13, RZ, 0x10, P1 ;  /* 0x00000010ff0d7807 */ /* 0x000fe40000800000 */
[C---:B-----5:R-:W-:Y:S05]  /*5d00*/  IADD3 R6, P0, R2.reuse, R22, RZ ;  /* 0x0000001602067210 */ /* 0x060fea0007f1e0ff */
[----:B---3--:R-:W-:Y:S01]  /*5d10*/  IMAD.X R7, R5, 0x1, R15, P0 ;  /* 0x0000000105077824 */ /* 0x008fe200000e060f */
[----:B------:R-:W-:Y:S04]  /*5d20*/  ISETP.GE.AND P0, PT, R201, c[0x0][0x1d4], PT ;  /* 0x00007500c9007a0c */ /* 0x000fe80003f06270 */
[----:B------:R-:W-:Y:S01]  /*5d30*/  @!PT LDS RZ, [RZ] ;  /* 0x00000000fffff984 */ /* 0x000fe20000000800 */
[----:B------:R-:W-:Y:S01]  /*5d40*/  @!PT LDS RZ, [RZ] ;  /* 0x00000000fffff984 */ /* 0x000fe20000000800 */
[----:B------:R3:W-:Y:S02]  /*5d50*/  LDGSTS.E.BYPASS.LTC128B.128 [R4], [R6.64], !P5 ;  /* 0x0000000006047fae */ /* 0x0007e4000e901d46 */
[C---:B---3--:R-:W-:Y:S05]  /*5d60*/  IADD3 R6, P6, R2.reuse, R23, RZ ;  /* 0x0000001702067210 */ /* 0x048fea0007fde0ff */
[C---:B------:R-:W-:Y:S01]  /*5d70*/  IMAD.X R7, R5.reuse, 0x1, R20, P6 ;  /* 0x0000000105077824 */ /* 0x040fe200030e0614 */
[----:B------:R-:W-:Y:S04]  /*5d80*/  IADD3 R2, P6, R2, R28, RZ ;  /* 0x0000001c02027210 */ /* 0x000fe80007fde0ff */
[----:B------:R3:W-:Y:S01]  /*5d90*/  LDGSTS.E.BYPASS.LTC128B.128 [R4+0x2000], [R6.64], !P1 ;  /* 0x0200000006047fae */ /* 0x0007e2000c901d46 */
[----:B------:R-:W-:Y:S03]  /*5da0*/  IMAD.X R3, R5, 0x1, R21, P6 ;  /* 0x0000000105037824 */ /* 0x000fe600030e0615 */
[----:B------:R5:W4:Y:S04]  /*5db0*/  SHFL.IDX PT, R5, R12, 0x1, 0x181f ;  /* 0x00381f000c057f89 */ /* 0x000b2800000e0000 */
[----:B------:R2:W-:Y:S01]  /*5dc0*/  LDGSTS.E.BYPASS.LTC128B.128 [R4+0x4000], [R2.64], !P0 ;  /* 0x0400000002047fae */ /* 0x0005e2000c101d46 */
[----:B---3--:R-:W-:Y:S02]  /*5dd0*/  SEL R6, RZ, 0x10, P5 ;  /* 0x00000010ff067807 */ /* 0x008fe40002800000 */
[----:B----45:R-:W-:Y:S01]  /*5de0*/  SEL R12, RZ, 0x10, P0 ;  /* 0x00000010ff0c7807 */ /* 0x030fe20000000000 */
[----:B--2---:R2:W3:Y:S04]  /*5df0*/  SHFL.IDX PT, R2, R14, 0x1, 0x181f ;  /* 0x00381f000e027f89 */ /* 0x0044e800000e0000 */
.L_x_2649:
[C---:B------:R-:W-:Y:S02]  /*5e00*/  ISETP.NE.U32.AND P5, PT, R6.reuse, RZ, PT ;  /* 0x000000ff0600720c */ /* 0x040fe40003fa5070 */
[----:B------:R-:W-:Y:S02]  /*5e10*/  IADD3 R6, -R6, 0x10, RZ ;  /* 0x0000001006067810 */ /* 0x000fe40007ffe1ff */
[C---:B------:R-:W-:Y:S02]  /*5e20*/  ISETP.NE.U32.AND P6, PT, R13.reuse, RZ, PT ;  /* 0x000000ff0d00720c */ /* 0x040fe40003fc5070 */
[----:B------:R-:W-:Y:S02]  /*5e30*/  LOP3.LUT R6, R6, 0xf, RZ, 0xc0, !PT ;  /* 0x0000000f06067812 */ /* 0x000fe400078ec0ff */
[----:B------:R-:W-:Y:S02]  /*5e40*/  IADD3 R13, -R13, 0x10, RZ ;  /* 0x000000100d0d7810 */ /* 0x000fe40007ffe1ff */
[-C--:B---3--:R-:W-:Y:S02]  /*5e50*/  IADD3 R6, P1, P0, R6, R2.reuse, R22 ;  /* 0x0000000206067210 */ /* 0x088fe4000783e016 */
[----:B------:R-:W-:Y:S02]  /*5e60*/  LOP3.LUT R13, R13, 0xf, RZ, 0xc0, !PT ;  /* 0x0000000f0d0d7812 */ /* 0x000fe400078ec0ff */
[-C--:B------:R-:W-:Y:S02]  /*5e70*/  IADD3.X R7, RZ, R5.reuse, R15, P1, P0 ;  /* 0x00000005ff077210 */ /* 0x080fe40000fe040f */
[C---:B------:R-:W-:Y:S03]  /*5e80*/  IADD3 R3, -R12.reuse, 0x10, RZ ;  /* 0x000000100c037810 */ /* 0x040fe60007ffe1ff */
[----:B------:R-:W-:Y:S01]  /*5e90*/  @!PT LDS RZ, [RZ] ;  /* 0x00000000fffff984 */ /* 0x000fe20000000800 */
[----:B------:R-:W-:Y:S01]  /*5ea0*/  @!PT LDS RZ, [RZ] ;  /* 0x00000000fffff984 */ /* 0x000fe20000000800 */
[----:B------:R-:W-:Y:S01]  /*5eb0*/  @!PT LDS RZ, [RZ] ;  /* 0x00000000fffff984 */ /* 0x000fe20000000800 */
[----:B------:R3:W-:Y:S01]  /*5ec0*/  LDGSTS.E.BYPASS.LTC128B.128.ZFILL [R4+0x1000], [R6.64], P5 ;  /* 0x0100000006047fae */ /* 0x0007e2000a941d46 */
[----:B------:R-:W-:Y:S02]  /*5ed0*/  LOP3.LUT R3, R3, 0xf, RZ, 0xc0, !PT ;  /* 0x0000000f03037812 */ /* 0x000fe400078ec0ff */
[----:B------:R-:W-:Y:S02]  /*5ee0*/  ISETP.NE.U32.AND P5, PT, R12, RZ, PT ;  /* 0x000000ff0c00720c */ /* 0x000fe40003fa5070 */
[-C--:B---3--:R-:W-:Y:S04]  /*5ef0*/  IADD3 R6, P1, P0, R13, R2.reuse, R23 ;  /* 0x000000020d067210 */ /* 0x088fe8000783e017 */
[-C--:B------:R-:W-:Y:S02]  /*5f00*/  IADD3.X R7, RZ, R5.reuse, R20, P1, P0 ;  /* 0x00000005ff077210 */ /* 0x080fe40000fe0414 */
[----:B------:R-:W-:Y:S03]  /*5f10*/  IADD3 R2, P1, P0, R3, R2, R28 ;  /* 0x0000000203027210 */ /* 0x000fe6000783e01c */
[----:B------:R3:W-:Y:S01]  /*5f20*/  LDGSTS.E.BYPASS.LTC128B.128.ZFILL [R4+0x3000], [R6.64], P6 ;  /* 0x0300000006047fae */ /* 0x0007e2000b141d46 */
[----:B------:R-:W-:Y:S05]  /*5f30*/  IADD3.X R3, RZ, R5, R21, P1, P0 ;  /* 0x00000005ff037210 */ /* 0x000fea0000fe0415 */
[----:B------:R3:W-:Y:S04]  /*5f40*/  LDGSTS.E.BYPASS.LTC128B.128.ZFILL [R4+0x5000], [R2.64], P5 ;  /* 0x0500000002047fae */ /* 0x0007e8000a941d46 */
.L_x_2603:
[----:B------:R-:W-:Y:S05]  /*5f50*/  BSYNC B0 ;  /* 0x0000000000007941 */ /* 0x000fea0003800000 */
.L_x_2602:
[----:B------:R-:W0:Y:S01]  /*5f60*/  LDGDEPBAR ;  /* 0x00000000000079af */ /* 0x000e220000000000 */
[----:B------:R-:W-:Y:S01]  /*5f70*/  WARPSYNC 0xffffffff ;  /* 0xffffffff00007948 */ /* 0x000fe20003800000 */
[C---:B--23--:R-:W-:Y:S01]  /*5f80*/  HMMA.16816.F32.BF16 R4, R32.reuse, R8, RZ ;  /* 0x000000082004723c */ /* 0x04cfe200000418ff */
[----:B------:R-:W-:Y:S03]  /*5f90*/  BSSY B0, `(.L_x_2606) ;  /* 0x0000315000007945 */ /* 0x000fe60003800000 */
[C---:B------:R-:W-:Y:S02]  /*5fa0*/  IADD3 R3, R166.reuse, R0, RZ ;  /* 0x00000000a6037210 */ /* 0x040fe40007ffe0ff */
[----:B------:R-:W-:Y:S02]  /*5fb0*/  IADD3 R101, R166, R100, RZ ;  /* 0x00000064a6657210 */ /* 0x000fe40007ffe0ff */
[C---:B------:R-:W-:Y:S01]  /*5fc0*/  HMMA.16816.F32.BF16 R8, R32.reuse, R10, RZ ;  /* 0x0000000a2008723c */ /* 0x040fe200000418ff */
[CC--:B------:R-:W-:Y:S03]  /*5fd0*/  IADD3 R2, R167.reuse, R0.reuse, R166 ;  /* 0x00000000a7027210 */ /* 0x0c0fe60007ffe0a6 */
[----:B------:R-:W-:Y:S04]  /*5fe0*/  SHF.L.U32 R200, R172, 0x6, RZ ;  /* 0x00000006acc87819 */ /* 0x000fe800000006ff */
        /* <DEDUP_REMOVED lines=28> */
[C---:B------:R-:W-:Y:S07]  /*61b0*/  HMMA.16816.F32.BF16 R28, R136.reuse, R152, R28 ;  /* 0x00000098881c723c */ /* 0x040fee000004181c */
[----:B------:R-:W-:Y:S01]  /*61c0*/  IADD3 R152, R167, R0, RZ ;  /* 0x00000000a7987210 */ /* 0x000fe20007ffe0ff */
[----:B------:R-:W-:Y:S01]  /*61d0*/  HMMA.16816.F32.BF16 R32, R136, R154, R32 ;  /* 0x0000009a8820723c */ /* 0x000fe20000041820 */
[----:B------:R-:W2:Y:S07]  /*61e0*/  LDSM.16.M88.4 R136, [R101+0x800] ;  /* 0x000800006588783b */ /* 0x000eae0000000200 */
        /* <DEDUP_REMOVED lines=67> */
[----:B------:R1:W4:Y:S07]  /*6620*/  LDSM.16.M88.4 R144, [R0+0x5800] ;  /* 0x005800000090783b */ /* 0x00032e0000000200 */
[C---:B--2---:R-:W-:Y:S08]  /*6630*/  HMMA.16816.F32.BF16 R12, R140.reuse, R136, R12 ;  /* 0x000000888c0c723c */ /* 0x044ff0000004180c */
[C---:B------:R-:W-:Y:S01]  /*6640*/  HMMA.16816.F32.BF16 R16, R140.reuse, R138, R16 ;  /* 0x0000008a8c10723c */ /* 0x040fe20000041810 */
[----:B------:R-:W-:Y:S07]  /*6650*/  LDSM.16.M88.4 R136, [R163+0x8000] ;  /* 0x00800000a388783b */ /* 0x000fee0000000200 */
[C---:B---3--:R-:W-:Y:S04]  /*6660*/  HMMA.16816.F32.BF16 R20, R140.reuse, R148, R20 ;  /* 0x000000948c14723c */ /* 0x048fe80000041814 */
[----:B-1----:R-:W-:Y:S04]  /*6670*/  MOV R0, R208 ;  /* 0x000000d000007202 */ /* 0x002fe80000000f00 */
[C---:B------:R-:W-:Y:S01]  /*6680*/  HMMA.16816.F32.BF16 R24, R140.reuse, R150, R24 ;  /* 0x000000968c18723c */ /* 0x040fe20000041818 */
[----:B------:R-:W1:Y:S07]  /*6690*/  LDSM.16.M88.4 R148, [R100+0x4000] ;  /* 0x004000006494783b */ /* 0x000e6e0000000200 */
[C---:B----4-:R-:W-:Y:S08]  /*66a0*/  HMMA.16816.F32.BF16 R28, R140.reuse, R144, R28 ;  /* 0x000000908c1c723c */ /* 0x050ff0000004181c */
[----:B------:R-:W-:Y:S01]  /*66b0*/  HMMA.16816.F32.BF16 R32, R140, R146, R32 ;  /* 0x000000928c20723c */ /* 0x000fe20000041820 */
[----:B------:R-:W2:Y:S08]  /*66c0*/  LDSM.16.M88.4 R140, [R152+0x4800] ;  /* 0x00480000988c783b */ /* 0x000eb00000000200 */
[----:B------:R-:W3:Y:S08]  /*66d0*/  LDSM.16.M88.4 R144, [R152+0x5000] ;  /* 0x005000009890783b */ /* 0x000ef00000000200 */
[----:B------:R-:W4:Y:S01]  /*66e0*/  LDSM.16.M88.4 R152, [R152+0x5800] ;  /* 0x005800009898783b */ /* 0x000f220000000200 */
[C---:B-1----:R-:W-:Y:S08]  /*66f0*/  HMMA.16816.F32.BF16 R4, R136.reuse, R148, R4 ;  /* 0x000000948804723c */ /* 0x042ff00000041804 */
[C---:B------:R-:W-:Y:S01]  /*6700*/  HMMA.16816.F32.BF16 R8, R136.reuse, R150, R8 ;  /* 0x000000968808723c */ /* 0x040fe20000041808 */
[----:B------:R-:W-:Y:S07]  /*6710*/  LDSM.16.M88.4 R148, [R3+0x4800] ;  /* 0x004800000394783b */ /* 0x000fee0000000200 */
[C---:B--2---:R-:W-:Y:S08]  /*6720*/  HMMA.16816.F32.BF16 R12, R136.reuse, R140, R12 ;  /* 0x0000008c880c723c */ /* 0x044ff0000004180c */
[C---:B------:R-:W-:Y:S01]  /*6730*/  HMMA.16816.F32.BF16 R16, R136.reuse, R142, R16 ;  /* 0x0000008e8810723c */ /* 0x040fe20000041810 */
[----:B------:R-:W-:Y:S07]  /*6740*/  LDSM.16.M88.4 R140, [R165+0x8000] ;  /* 0x00800000a58c783b */ /* 0x000fee0000000200 */
[C---:B---3--:R-:W-:Y:S08]  /*6750*/  HMMA.16816.F32.BF16 R20, R136.reuse, R144, R20 ;  /* 0x000000908814723c */ /* 0x048ff00000041814 */
[C---:B------:R-:W-:Y:S01]  /*6760*/  HMMA.16816.F32.BF16 R24, R136.reuse, R146, R24 ;  /* 0x000000928818723c */ /* 0x040fe20000041818 */
[----:B------:R-:W1:Y:S07]  /*6770*/  LDSM.16.M88.4 R144, [R3+0x4000] ;  /* 0x004000000390783b */ /* 0x000e6e0000000200 */
[C---:B----4-:R-:W-:Y:S08]  /*6780*/  HMMA.16816.F32.BF16 R28, R136.reuse, R152, R28 ;  /* 0x00000098881c723c */ /* 0x050ff0000004181c */
        /* <DEDUP_REMOVED lines=17> */
[C---:B------:R-:W-:Y:S04]  /*68a0*/  HMMA.16816.F32.BF16 R16, R148.reuse, R138, R16 ;  /* 0x0000008a9410723c */ /* 0x040fe80000041810 */
[----:B------:R-:W-:Y:S02]  /*68b0*/  FMUL.FTZ R4, R4, c[0x0][0x320] ;  /* 0x0000c80004047a20 */ /* 0x000fe40000410000 */
[----:B------:R-:W-:Y:S02]  /*68c0*/  FMUL.FTZ R5, R5, c[0x0][0x320] ;  /* 0x0000c80005057a20 */ /* 0x000fe40000410000 */
[----:B------:R-:W-:Y:S01]  /*68d0*/  FMUL.FTZ R6, R6, c[0x0][0x320] ;  /* 0x0000c80006067a20 */ /* 0x000fe20000410000 */
[----:B------:R-:W1:Y:S03]  /*68e0*/  MUFU.TANH R143, R4 ;  /* 0x00000004008f7308 */ /* 0x000e660000002400 */
[----:B------:R-:W-:Y:S02]  /*68f0*/  FMUL.FTZ R7, R7, c[0x0][0x320] ;  /* 0x0000c80007077a20 */ /* 0x000fe40000410000 */
[----:B------:R-:W-:Y:S02]  /*6900*/  FMUL.FTZ R8, R8, c[0x0][0x320] ;  /* 0x0000c80008087a20 */ /* 0x000fe40000410000 */
[----:B------:R-:W-:Y:S02]  /*6910*/  FMUL.FTZ R9, R9, c[0x0][0x320] ;  /* 0x0000c80009097a20 */ /* 0x000fe40000410000 */
[----:B------:R-:W-:Y:S01]  /*6920*/  FMUL.FTZ R10, R10, c[0x0][0x320] ;  /* 0x0000c8000a0a7a20 */ /* 0x000fe20000410000 */
[----:B------:R-:W-:Y:S01]  /*6930*/  MUFU.TANH R142, R5 ;  /* 0x00000005008e7308 */ /* 0x000fe20000002400 */
        /* <DEDUP_REMOVED lines=9> */
[----:B------:R-:W-:Y:S03]  /*69d0*/  FMUL.FTZ R19, R19, c[0x0][0x320] ;  /* 0x0000c80013137a20 */ /* 0x000fe60000410000 */
[----:B------:R3:W4:Y:S10]  /*69e0*/  MUFU.TANH R140, R7 ;  /* 0x00000007008c7308 */ /* 0x0007340000002400 */
[----:B------:R-:W5:Y:S10]  /*69f0*/  MUFU.TANH R137, R8 ;  /* 0x0000000800897308 */ /* 0x000f740000002400 */
[----:B------:R-:W-:Y:S01]  /*6a00*/  MUFU.TANH R136, R9 ;  /* 0x0000000900887308 */ /* 0x000fe20000002400 */
[----:B---3--:R-:W3:Y:S09]  /*6a10*/  LDSM.16.M88.4 R4, [R2+0x5000] ;  /* 0x005000000204783b */ /* 0x008ef20000000200 */
[----:B------:R-:W1:Y:S10]  /*6a20*/  MUFU.TANH R101, R10 ;  /* 0x0000000a00657308 */ /* 0x000e740000002400 */
[----:B------:R1:W1:Y:S10]  /*6a30*/  MUFU.TANH R100, R11 ;  /* 0x0000000b00647308 */ /* 0x0002740000002400 */
[----:B------:R-:W-:Y:S10]  /*6a40*/  MUFU.TANH R14, R14 ;  /* 0x0000000e000e7308 */ /* 0x000ff40000002400 */
[----:B------:R-:W-:Y:S01]  /*6a50*/  MUFU.TANH R15, R15 ;  /* 0x0000000f000f7308 */ /* 0x000fe20000002400 */
[C---:B---3--:R-:W-:Y:S01]  /*6a60*/  HMMA.16816.F32.BF16 R20, R148.reuse, R4, R20 ;  /* 0x000000049414723c */ /* 0x048fe20000041814 */
[----:B-1----:R1:W3:Y:S01]  /*6a70*/  LDSM.16.M88.4 R8, [R2+0x5800] ;  /* 0x005800000208783b */ /* 0x0022e20000000200 */
[----:B------:R-:W-:Y:S07]  /*6a80*/  DEPBAR.LE SB0, 0x2 ;  /* 0x000080800000791a */ /* 0x000fee0000000000 */
[----:B------:R2:W-:Y:S03]  /*6a90*/  MUFU.TANH R144, R13 ;  /* 0x0000000d00907308 */ /* 0x0005e60000002400 */
[----:B------:R-:W-:Y:S01]  /*6aa0*/  MOV R4, c[0x0][0x2ac] ;  /* 0x0000ab0000047a02 */ /* 0x000fe20000000f00 */
[C---:B------:R-:W-:Y:S01]  /*6ab0*/  HMMA.16816.F32.BF16 R24, R148.reuse, R6, R24 ;  /* 0x000000069418723c */ /* 0x040fe20000041818 */
[----:B------:R-:W-:Y:S04]  /*6ac0*/  BAR.SYNC.DEFER_BLOCKING 0x0 ;  /* 0x0000000000007b1d */ /* 0x000fe80000010000 */
[----:B-1----:R-:W-:Y:S07]  /*6ad0*/  @P4 IMAD.HI.U32 R2, R208, c[0x0][0x2c8], RZ ;  /* 0x0000b200d0024a27 */ /* 0x002fee00078e00ff */
[----:B------:R-:W-:Y:S01]  /*6ae0*/  FMUL.FTZ R20, R20, c[0x0][0x320] ;  /* 0x0000c80014147a20 */ /* 0x000fe20000410000 */
[----:B------:R-:W-:Y:S01]  /*6af0*/  @P4 SHF.R.U32.HI R0, RZ, c[0x0][0x2cc], R2 ;  /* 0x0000b300ff004a19 */ /* 0x000fe20000011602 */
[----:B------:R-:W-:Y:S02]  /*6b00*/  FMUL.FTZ R21, R21, c[0x0][0x320] ;  /* 0x0000c80015157a20 */ /* 0x000fe40000410000 */
[----:B------:R-:W-:Y:S01]  /*6b10*/  FMUL.FTZ R22, R22, c[0x0][0x320] ;  /* 0x0000c80016167a20 */ /* 0x000fe20000410000 */
[----:B------:R-:W-:Y:S01]  /*6b20*/  MUFU.TANH R17, R17 ;  /* 0x0000001100117308 */ /* 0x000fe20000002400 */
[----:B------:R-:W1:Y:S01]  /*6b30*/  SHFL.IDX PT, R2, R0, RZ, 0x1c1f ;  /* 0x001c1fff00027589 */ /* 0x000e6200000e0000 */
[----:B------:R-:W-:Y:S05]  /*6b40*/  FMUL.FTZ R23, R23, c[0x0][0x320] ;  /* 0x0000c80017177a20 */ /* 0x000fea0000410000 */
[----:B------:R-:W-:Y:S02]  /*6b50*/  FMUL.FTZ R24, R24, c[0x0][0x320] ;  /* 0x0000c80018187a20 */ /* 0x000fe40000410000 */
[----:B------:R-:W-:Y:S01]  /*6b60*/  FMUL.FTZ R25, R25, c[0x0][0x320] ;  /* 0x0000c80019197a20 */ /* 0x000fe20000410000 */
[C---:B---3--:R-:W-:Y:S01]  /*6b70*/  HMMA.16816.F32.BF16 R28, R148.reuse, R8, R28 ;  /* 0x00000008941c723c */ /* 0x048fe2000004181c */
[----:B------:R3:W1:Y:S01]  /*6b80*/  SHFL.IDX PT, R3, R0, 0x1, 0x1c1f ;  /* 0x003c1f0000037f89 */ /* 0x00066200000e0000 */
[----:B------:R-:W1:Y:S01]  /*6b90*/  MUFU.TANH R12, R12 ;  /* 0x0000000c000c7308 */ /* 0x000e620000002400 */
[----:B------:R-:W-:Y:S02]  /*6ba0*/  FMUL.FTZ R26, R26, c[0x0][0x320] ;  /* 0x0000c8001a1a7a20 */ /* 0x000fe40000410000 */
[----:B------:R-:W-:Y:S03]  /*6bb0*/  FMUL.FTZ R27, R27, c[0x0][0x320] ;  /* 0x0000c8001b1b7a20 */ /* 0x000fe60000410000 */
[----:B------:R-:W-:Y:S04]  /*6bc0*/  HMMA.16816.F32.BF16 R32, R148, R10, R32 ;  /* 0x0000000a9420723c */ /* 0x000fe80000041820 */
[----:B------:R-:W1:Y:S10]  /*6bd0*/  MUFU.TANH R16, R16 ;  /* 0x0000001000107308 */ /* 0x000e740000002400 */
[----:B------:R-:W4:Y:S01]  /*6be0*/  MUFU.TANH R20, R20 ;  /* 0x0000001400147308 */ /* 0x000f220000002400 */
[----:B---3--:R-:W-:Y:S01]  /*6bf0*/  IADD3 R0, -R223, 0x1, -R200 ;  /* 0x00000001df007810 */ /* 0x008fe20007ffe9c8 */
[----:B------:R-:W-:Y:S02]  /*6c00*/  FMUL.FTZ R28, R28, c[0x0][0x320] ;  /* 0x0000c8001c1c7a20 */ /* 0x000fe40000410000 */
[----:B------:R-:W-:Y:S02]  /*6c10*/  FMUL.FTZ R29, R29, c[0x0][0x320] ;  /* 0x0000c8001d1d7a20 */ /* 0x000fe40000410000 */
[----:B------:R-:W-:Y:S02]  /*6c20*/  IMAD R0, R4, c[0x0][0x1d0], R0 ;  /* 0x0000740004007a24 */ /* 0x000fe400078e0200 */
[----:B------:R-:W-:Y:S02]  /*6c30*/  FMUL.FTZ R30, R30, c[0x0][0x320] ;  /* 0x0000c8001e1e7a20 */ /* 0x000fe40000410000 */
[----:B------:R-:W3:Y:S01]  /*6c40*/  MUFU.TANH R18, R18 ;  /* 0x0000001200127308 */ /* 0x000ee20000002400 */
[----:B--2---:R-:W-:Y:S01]  /*6c50*/  FMUL.FTZ R13, R31, c[0x0][0x320] ;  /* 0x0000c8001f0d7a20 */ /* 0x004fe20000410000 */
[----:B------:R-:W-:Y:S01]  /*6c60*/  IADD3 R0, R0, -c[0x0][0x168], RZ ;  /* 0x80005a0000007a10 */ /* 0x000fe20007ffe0ff */
[----:B------:R-:W-:Y:S02]  /*6c70*/  FMUL.FTZ R32, R32, c[0x0][0x320] ;  /* 0x0000c80020207a20 */ /* 0x000fe40000410000 */
[----:B------:R-:W-:Y:S01]  /*6c80*/  FMUL.FTZ R33, R33, c[0x0][0x320] ;  /* 0x0000c80021217a20 */ /* 0x000fe20000410000 */
[----:B-1----:R-:W-:Y:S01]  /*6c90*/  IADD3 R2, R0, R2, RZ ;  /* 0x0000000200027210 */ /* 0x002fe20007ffe0ff */
[----:B------:R-:W-:Y:S01]  /*6ca0*/  FMUL.FTZ R34, R34, c[0x0][0x320] ;  /* 0x0000c80022227a20 */ /* 0x000fe20000410000 */
[----:B------:R-:W-:Y:S02]  /*6cb0*/  IADD3 R0, R0, R3, RZ ;  /* 0x0000000300007210 */ /* 0x000fe40007ffe0ff */
[----:B------:R-:W1:Y:S01]  /*6cc0*/  MUFU.TANH R19, R19 ;  /* 0x0000001300137308 */ /* 0x000e620000002400 */
[----:B------:R-:W-:Y:S02]  /*6cd0*/  ISETP.GT.AND P5, PT, R2, RZ, PT ;  /* 0x000000ff0200720c */ /* 0x000fe40003fa4270 */
[C---:B------:R-:W-:Y:S02]  /*6ce0*/  ISETP.GT.AND P0, PT, R0.reuse, RZ, PT ;  /* 0x000000ff0000720c */ /* 0x040fe40003f04270 */
[C---:B------:R-:W-:Y:S02]  /*6cf0*/  ISETP.GT.AND P6, PT, R0.reuse, 0x1, PT ;  /* 0x000000010000780c */ /* 0x040fe40003fc4270 */
[----:B------:R-:W-:Y:S02]  /*6d00*/  FSEL R4, R143, -INF , P5 ;  /* 0xff8000008f047808 */ /* 0x000fe40002800000 */
[----:B------:R-:W-:Y:S01]  /*6d10*/  FSEL R9, R141, -INF , P0 ;  /* 0xff8000008d097808 */ /* 0x000fe20000000000 */
[----:B------:R-:W2:Y:S01]  /*6d20*/  MUFU.TANH R21, R21 ;  /* 0x0000001500157308 */ /* 0x000ea20000002400 */
[----:B------:R-:W-:Y:S02]  /*6d30*/  ISETP.GT.AND P0, PT, R0, 0x8, PT ;  /* 0x000000080000780c */ /* 0x000fe40003f04270 */
[C---:B------:R-:W-:Y:S02]  /*6d40*/  ISETP.GT.AND P1, PT, R2.reuse, 0x1, PT ;  /* 0x000000010200780c */ /* 0x040fe40003f24270 */
[----:B------:R-:W-:Y:S02]  /*6d50*/  ISETP.GT.AND P5, PT, R2, 0x8, PT ;  /* 0x000000080200780c */ /* 0x000fe40003fa4270 */
[----:B----4-:R-:W-:Y:S02]  /*6d60*/  FSEL R8, R140, -INF , P6 ;  /* 0xff8000008c087808 */ /* 0x010fe40003000000 */
[----:B------:R-:W-:Y:S01]  /*6d70*/  FSEL R3, R142, -INF , P1 ;  /* 0xff8000008e037808 */ /* 0x000fe20000800000 */
[----:B------:R-:W4:Y:S01]  /*6d80*/  MUFU.TANH R22, R22 ;  /* 0x0000001600167308 */ /* 0x000f220000002400 */
[----:B------:R-:W-:Y:S02]  /*6d90*/  ISETP.GT.AND P6, PT, R0, 0x9, PT ;  /* 0x000000090000780c */ /* 0x000fe40003fc4270 */
[----:B-----5:R-:W-:Y:S02]  /*6da0*/  FSEL R6, R137, -INF , P5 ;  /* 0xff80000089067808 */ /* 0x020fe40002800000 */
[----:B------:R-:W-:Y:S02]  /*6db0*/  FSEL R7, R101, -INF , P0 ;  /* 0xff80000065077808 */ /* 0x000fe40000000000 */
[----:B------:R-:W-:Y:S02]  /*6dc0*/  FMNMX.FTZ R101, R4, R102, !PT ;  /* 0x0000006604657209 */ /* 0x000fe40007810000 */
[C---:B------:R-:W-:Y:S01]  /*6dd0*/  ISETP.GT.AND P1, PT, R2.reuse, 0x9, PT ;  /* 0x000000090200780c */ /* 0x040fe20003f24270 */
[----:B------:R-:W5:Y:S01]  /*6de0*/  MUFU.TANH R24, R24 ;  /* 0x0000001800187308 */ /* 0x000f620000002400 */
[----:B------:R-:W-:Y:S02]  /*6df0*/  ISETP.GT.AND P5, PT, R2, 0x10, PT ;  /* 0x000000100200780c */ /* 0x000fe40003fa4270 */
[----:B------:R-:W-:Y:S02]  /*6e00*/  ISETP.GT.AND P0, PT, R0, 0x10, PT ;  /* 0x000000100000780c */ /* 0x000fe40003f04270 */
[----:B------:R-:W-:Y:S02]  /*6e10*/  FMNMX.FTZ R11, R9, R103, !PT ;  /* 0x00000067090b7209 */ /* 0x000fe40007810000 */
[----:B------:R-:W-:Y:S02]  /*6e20*/  FSEL R5, R136, -INF , P1 ;  /* 0xff80000088057808 */ /* 0x000fe40000800000 */
[----:B------:R-:W-:Y:S01]  /*6e30*/  ISETP.GT.AND P1, PT, R2, 0x11, PT ;  /* 0x000000110200780c */ /* 0x000fe20003f24270 */
[----:B------:R-:W1:Y:S01]  /*6e40*/  MUFU.TANH R25, R25 ;  /* 0x0000001900197308 */ /* 0x000e620000002400 */
[----:B------:R-:W-:Y:S02]  /*6e50*/  FSEL R10, R100, -INF , P6 ;  /* 0xff800000640a7808 */ /* 0x000fe40003000000 */
[----:B------:R-:W-:Y:S02]  /*6e60*/  ISETP.GT.AND P6, PT, R0, 0x11, PT ;  /* 0x000000110000780c */ /* 0x000fe40003fc4270 */
[----:B------:R-:W-:Y:S01]  /*6e70*/  FSEL R143, R12, -INF , P5 ;  /* 0xff8000000c8f7808 */ /* 0x000fe20002800000 */
[----:B------:R-:W-:Y:S01]  /*6e80*/  FMUL.FTZ R12, R35, c[0x0][0x320] ;  /* 0x0000c800230c7a20 */ /* 0x000fe20000410000 */
[----:B------:R-:W-:Y:S02]  /*6e90*/  ISETP.GT.AND P5, PT, R2, 0x18, PT ;  /* 0x000000180200780c */ /* 0x000fe40003fa4270 */
[----:B------:R-:W-:Y:S01]  /*6ea0*/  FMNMX.FTZ R101, R3, R101, !PT ;  /* 0x0000006503657209 */ /* 0x000fe20007810000 */
[----:B------:R-:W1:Y:S01]  /*6eb0*/  MUFU.TANH R28, R28 ;  /* 0x0000001c001c7308 */ /* 0x000e620000002400 */
[----:B------:R-:W-:Y:S02]  /*6ec0*/  FSEL R145, R14, -INF , P0 ;  /* 0xff8000000e917808 */ /* 0x000fe40000000000 */
[----:B------:R-:W-:Y:S02]  /*6ed0*/  FSEL R146, R15, -INF , P6 ;  /* 0xff8000000f927808 */ /* 0x000fe40003000000 */
[----:B------:R-:W-:Y:S02]  /*6ee0*/  FSEL R144, R144, -INF , P1 ;  /* 0xff80000090907808 */ /* 0x000fe40000800000 */
[----:B------:R-:W-:Y:S02]  /*6ef0*/  FSEL R147, R16, -INF , P5 ;  /* 0xff80000010937808 */ /* 0x000fe40002800000 */
[C---:B------:R-:W-:Y:S01]  /*6f00*/  ISETP.GT.AND P5, PT, R2.reuse, 0x20, PT ;  /* 0x000000200200780c */ /* 0x040fe20003fa4270 */
[----:B------:R-:W-:Y:S01]  /*6f10*/  MUFU.TANH R23, R23 ;  /* 0x0000001700177308 */ /* 0x000fe20000002400 */
[----:B------:R-:W-:Y:S02]  /*6f20*/  ISETP.GT.AND P1, PT, R2, 0x19, PT ;  /* 0x000000190200780c */ /* 0x000fe40003f24270 */
[C---:B------:R-:W-:Y:S02]  /*6f30*/  ISETP.GT.AND P0, PT, R0.reuse, 0x18, PT ;  /* 0x000000180000780c */ /* 0x040fe40003f04270 */
[----:B------:R-:W-:Y:S02]  /*6f40*/  ISETP.GT.AND P6, PT, R0, 0x19, PT ;  /* 0x000000190000780c */ /* 0x000fe40003fc4270 */
[----:B------:R-:W-:Y:S02]  /*6f50*/  FMNMX.FTZ R101, R6, R101, !PT ;  /* 0x0000006506657209 */ /* 0x000fe40007810000 */
[----:B------:R-:W-:Y:S01]  /*6f60*/  FMNMX.FTZ R11, R8, R11, !PT ;  /* 0x0000000b080b7209 */ /* 0x000fe20007810000 */
[----:B------:R-:W5:Y:S01]  /*6f70*/  MUFU.TANH R29, R29 ;  /* 0x0000001d001d7308 */ /* 0x000f620000002400 */
[----:B------:R-:W-:Y:S02]  /*6f80*/  FSEL R151, R20, -INF , P5 ;  /* 0xff80000014977808 */ /* 0x000fe40002800000 */
[----:B------:R-:W-:Y:S02]  /*6f90*/  FSEL R148, R17, -INF , P1 ;  /* 0xff80000011947808 */ /* 0x000fe40000800000 */
[----:B------:R-:W-:Y:S02]  /*6fa0*/  ISETP.GT.AND P1, PT, R2, 0x21, PT ;  /* 0x000000210200780c */ /* 0x000fe40003f24270 */
[----:B---3--:R-:W-:Y:S02]  /*6fb0*/  FSEL R149, R18, -INF , P0 ;  /* 0xff80000012957808 */ /* 0x008fe40000000000 */
[----:B------:R-:W-:Y:S01]  /*6fc0*/  ISETP.GT.AND P0, PT, R0, 0x20, PT ;  /* 0x000000200000780c */ /* 0x000fe20003f04270 */
[----:B------:R-:W3:Y:S01]  /*6fd0*/  MUFU.TANH R26, R26 ;  /* 0x0000001a001a7308 */ /* 0x000ee20000002400 */
[----:B-1----:R-:W-:Y:S02]  /*6fe0*/  FSEL R150, R19, -INF , P6 ;  /* 0xff80000013967808 */ /* 0x002fe40003000000 */
[C---:B------:R-:W-:Y:S02]  /*6ff0*/  ISETP.GT.AND P6, PT, R2.reuse, 0x28, PT ;  /* 0x000000280200780c */ /* 0x040fe40003fc4270 */
[----:B------:R-:W-:Y:S02]  /*7000*/  FMNMX.FTZ R101, R5, R101, !PT ;  /* 0x0000006505657209 */ /* 0x000fe40007810000 */
[----:B------:R-:W-:Y:S02]  /*7010*/  ISETP.GT.AND P5, PT, R2, 0x29, PT ;  /* 0x000000290200780c */ /* 0x000fe40003fa4270 */
[----:B------:R-:W-:Y:S01]  /*7020*/  FMNMX.FTZ R11, R7, R11, !PT ;  /* 0x0000000b070b7209 */ /* 0x000fe20007810000 */
[----:B------:R-:W1:Y:S01]  /*7030*/  MUFU.TANH R27, R27 ;  /* 0x0000001b001b7308 */ /* 0x000e620000002400 */
[----:B--2---:R-:W-:Y:S02]  /*7040*/  FSEL R153, R21, -INF , P1 ;  /* 0xff80000015997808 */ /* 0x004fe40000800000 */
[----:B----4-:R-:W-:Y:S02]  /*7050*/  FSEL R154, R22, -INF , P0 ;  /* 0xff800000169a7808 */ /* 0x010fe40000000000 */
[C---:B------:R-:W-:Y:S02]  /*7060*/  ISETP.GT.AND P1, PT, R2.reuse, 0x30, PT ;  /* 0x000000300200780c */ /* 0x040fe40003f24270 */
[----:B------:R-:W-:Y:S02]  /*7070*/  ISETP.GT.AND P0, PT, R2, 0x31, PT ;  /* 0x000000310200780c */ /* 0x000fe40003f04270 */
[----:B-----5:R-:W-:Y:S01]  /*7080*/  FSEL R159, R24, -INF , P6 ;  /* 0xff800000189f7808 */ /* 0x020fe20003000000 */
[----:B------:R-:W2:Y:S01]  /*7090*/  MUFU.TANH R30, R30 ;  /* 0x0000001e001e7308 */ /* 0x000ea20000002400 */
[----:B------:R-:W-:Y:S02]  /*70a0*/  FSEL R155, R25, -INF , P5 ;  /* 0xff800000199b7808 */ /* 0x000fe40002800000 */
[----:B------:R-:W-:Y:S02]  /*70b0*/  FMNMX.FTZ R101, R143, R101, !PT ;  /* 0x000000658f657209 */ /* 0x000fe40007810000 */
[C---:B------:R-:W-:Y:S02]  /*70c0*/  ISETP.GT.AND P6, PT, R2.reuse, 0x38, PT ;  /* 0x000000380200780c */ /* 0x040fe40003fc4270 */
[----:B------:R-:W-:Y:S02]  /*70d0*/  ISETP.GT.AND P5, PT, R2, 0x39, PT ;  /* 0x000000390200780c */ /* 0x000fe40003fa4270 */
[----:B------:R-:W-:Y:S01]  /*70e0*/  FMNMX.FTZ R2, R10, R11, !PT ;  /* 0x0000000b0a027209 */ /* 0x000fe20007810000 */
[----:B------:R-:W4:Y:S01]  /*70f0*/  MUFU.TANH R13, R13 ;  /* 0x0000000d000d7308 */ /* 0x000f220000002400 */
[----:B------:R-:W-:Y:S02]  /*7100*/  FMNMX.FTZ R101, R144, R101, !PT ;  /* 0x0000006590657209 */ /* 0x000fe40007810000 */
[----:B------:R-:W-:Y:S02]  /*7110*/  FMNMX.FTZ R2, R145, R2, !PT ;  /* 0x0000000291027209 */ /* 0x000fe40007810000 */
[----:B------:R-:W-:Y:S02]  /*7120*/  FMNMX.FTZ R101, R147, R101, !PT ;  /* 0x0000006593657209 */ /* 0x000fe40007810000 */
[----:B------:R-:W-:Y:S02]  /*7130*/  FMNMX.FTZ R2, R146, R2, !PT ;  /* 0x0000000292027209 */ /* 0x000fe40007810000 */
[----:B------:R-:W-:Y:S01]  /*7140*/  FMNMX.FTZ R101, R148, R101, !PT ;  /* 0x0000006594657209 */ /* 0x000fe20007810000 */
[----:B------:R-:W5:Y:S01]  /*7150*/  MUFU.TANH R32, R32 ;  /* 0x0000002000207308 */ /* 0x000f620000002400 */
[----:B------:R-:W-:Y:S02]  /*7160*/  FMNMX.FTZ R2, R149, R2, !PT ;  /* 0x0000000295027209 */ /* 0x000fe40007810000 */
[----:B------:R-:W-:Y:S02]  /*7170*/  FSEL R189, R28, -INF , P1 ;  /* 0xff8000001cbd7808 */ /* 0x000fe40000800000 */
[----:B------:R-:W-:Y:S02]  /*7180*/  ISETP.GT.AND P1, PT, R0, 0x21, PT ;  /* 0x000000210000780c */ /* 0x000fe40003f24270 */
[----:B------:R-:W-:Y:S02]  /*7190*/  FMNMX.FTZ R2, R150, R2, !PT ;  /* 0x0000000296027209 */ /* 0x000fe40007810000 */
[----:B------:R-:W-:Y:S01]  /*71a0*/  FMNMX.FTZ R101, R151, R101, !PT ;  /* 0x0000006597657209 */ /* 0x000fe20007810000 */
[----:B------:R-:W2:Y:S01]  /*71b0*/  MUFU.TANH R33, R33 ;  /* 0x0000002100217308 */ /* 0x000ea20000002400 */
[----:B------:R-:W-:Y:S02]  /*71c0*/  FSEL R186, R29, -INF , P0 ;  /* 0xff8000001dba7808 */ /* 0x000fe40000000000 */
[----:B------:R-:W-:Y:S02]  /*71d0*/  FSEL R152, R23, -INF , P1 ;  /* 0xff80000017987808 */ /* 0x000fe40000800000 */
[----:B------:R-:W-:Y:S02]  /*71e0*/  ISETP.GT.AND P0, PT, R0, 0x28, PT ;  /* 0x000000280000780c */ /* 0x000fe40003f04270 */
[----:B------:R-:W-:Y:S02]  /*71f0*/  FMNMX.FTZ R101, R153, R101, !PT ;  /* 0x0000006599657209 */ /* 0x000fe40007810000 */
[----:B------:R-:W-:Y:S01]  /*7200*/  FMNMX.FTZ R2, R154, R2, !PT ;  /* 0x000000029a027209 */ /* 0x000fe20007810000 */
[----:B------:R-:W4:Y:S01]  /*7210*/  MUFU.TANH R34, R34 ;  /* 0x0000002200227308 */ /* 0x000f220000002400 */
[----:B---3--:R-:W-:Y:S02]  /*7220*/  FSEL R157, R26, -INF , P0 ;  /* 0xff8000001a9d7808 */ /* 0x008fe40000000000 */
[----:B------:R-:W-:Y:S02]  /*7230*/  ISETP.GT.AND P1, PT, R0, 0x29, PT ;  /* 0x000000290000780c */ /* 0x000fe40003f24270 */
[----:B------:R-:W-:Y:S02]  /*7240*/  FMNMX.FTZ R101, R159, R101, !PT ;  /* 0x000000659f657209 */ /* 0x000fe40007810000 */
[----:B------:R-:W-:Y:S02]  /*7250*/  FMNMX.FTZ R2, R152, R2, !PT ;  /* 0x0000000298027209 */ /* 0x000fe40007810000 */
[----:B------:R-:W-:Y:S01]  /*7260*/  ISETP.GT.AND P0, PT, R0, 0x30, PT ;  /* 0x000000300000780c */ /* 0x000fe20003f04270 */
[----:B------:R-:W3:Y:S01]  /*7270*/  MUFU.TANH R12, R12 ;  /* 0x0000000c000c7308 */ /* 0x000ee20000002400 */
[----:B-1----:R-:W-:Y:S02]  /*7280*/  FSEL R158, R27, -INF , P1 ;  /* 0xff8000001b9e7808 */ /* 0x002fe40000800000 */
[----:B------:R-:W-:Y:S02]  /*7290*/  FMNMX.FTZ R101, R155, R101, !PT ;  /* 0x000000659b657209 */ /* 0x000fe40007810000 */
[----:B------:R-:W-:Y:S02]  /*72a0*/  FMNMX.FTZ R2, R157, R2, !PT ;  /* 0x000000029d027209 */ /* 0x000fe40007810000 */
[----:B--2---:R-:W-:Y:S02]  /*72b0*/  FSEL R184, R30, -INF , P0 ;  /* 0xff8000001eb87808 */ /* 0x004fe40000000000 */
[----:B------:R-:W-:Y:S02]  /*72c0*/  ISETP.GT.AND P1, PT, R0, 0x31, PT ;  /* 0x000000310000780c */ /* 0x000fe40003f24270 */
[----:B------:R-:W-:Y:S02]  /*72d0*/  FMNMX.FTZ R2, R158, R2, !PT ;  /* 0x000000029e027209 */ /* 0x000fe40007810000 */
[----:B------:R-:W-:Y:S02]  /*72e0*/  FMNMX.FTZ R101, R189, R101, !PT ;  /* 0x00000065bd657209 */ /* 0x000fe40007810000 */
[----:B----4-:R-:W-:Y:S02]  /*72f0*/  FSEL R183, R13, -INF , P1 ;  /* 0xff8000000db77808 */ /* 0x010fe40000800000 */
[----:B-----5:R-:W-:Y:S02]  /*7300*/  FSEL R185, R32, -INF , P6 ;  /* 0xff80000020b97808 */ /* 0x020fe40003000000 */
[----:B------:R-:W-:Y:S02]  /*7310*/  ISETP.GT.AND P0, PT, R0, 0x38, PT ;  /* 0x000000380000780c */ /* 0x000fe40003f04270 */
[----:B------:R-:W-:Y:S02]  /*7320*/  FMNMX.FTZ R2, R184, R2, !PT ;  /* 0x00000002b8027209 */ /* 0x000fe40007810000 */
[----:B------:R-:W-:Y:S02]  /*7330*/  FMNMX.FTZ R101, R186, R101, !PT ;  /* 0x00000065ba657209 */ /* 0x000fe40007810000 */
[----:B------:R-:W-:Y:S02]  /*7340*/  FSEL R182, R33, -INF , P5 ;  /* 0xff80000021b67808 */ /* 0x000fe40002800000 */
[----:B------:R-:W-:Y:S02]  /*7350*/  ISETP.GT.AND P1, PT, R0, 0x39, PT ;  /* 0x000000390000780c */ /* 0x000fe40003f24270 */
[----:B------:R-:W-:Y:S02]  /*7360*/  FSEL R187, R34, -INF , P0 ;  /* 0xff80000022bb7808 */ /* 0x000fe40000000000 */
[----:B------:R-:W-:Y:S02]  /*7370*/  FMNMX.FTZ R101, R185, R101, !PT ;  /* 0x00000065b9657209 */ /* 0x000fe40007810000 */
[----:B------:R-:W-:Y:S02]  /*7380*/  FMNMX.FTZ R0, R183, R2, !PT ;  /* 0x00000002b7007209 */ /* 0x000fe40007810000 */
[----:B---3--:R-:W-:Y:S02]  /*7390*/  FSEL R192, R12, -INF , P1 ;  /* 0xff8000000cc07808 */ /* 0x008fe40000800000 */
[----:B------:R-:W-:Y:S02]  /*73a0*/  FMNMX.FTZ R101, R182, R101, !PT ;  /* 0x00000065b6657209 */ /* 0x000fe40007810000 */
[----:B------:R-:W-:Y:S03]  /*73b0*/  FMNMX.FTZ R0, R187, R0, !PT ;  /* 0x00000000bb007209 */ /* 0x000fe60007810000 */
[----:B------:R-:W1:Y:S01]  /*73c0*/  SHFL.BFLY PT, R11, R101, 0x2, 0x1f ;  /* 0x0c401f00650b7f89 */ /* 0x000e6200000e0000 */
[----:B------:R-:W-:Y:S07]  /*73d0*/  FMNMX.FTZ R0, R192, R0, !PT ;  /* 0x00000000c0007209 */ /* 0x000fee0007810000 */
[----:B------:R-:W2:Y:S01]  /*73e0*/  SHFL.BFLY PT, R2, R0, 0x2, 0x1f ;  /* 0x0c401f0000027f89 */ /* 0x000ea200000e0000 */
[----:B-1----:R-:W-:Y:S07]  /*73f0*/  FMNMX.FTZ R101, R101, R11, !PT ;  /* 0x0000000b65657209 */ /* 0x002fee0007810000 */
[----:B------:R-:W1:Y:S01]  /*7400*/  SHFL.BFLY PT, R11, R101, 0x1, 0x1f ;  /* 0x0c201f00650b7f89 */ /* 0x000e6200000e0000 */
[----:B--2---:R-:W-:Y:S07]  /*7410*/  FMNMX.FTZ R0, R0, R2, !PT ;  /* 0x0000000200007209 */ /* 0x004fee0007810000 */
[----:B------:R-:W2:Y:S01]  /*7420*/  SHFL.BFLY PT, R100, R0, 0x1, 0x1f ;  /* 0x0c201f0000647f89 */ /* 0x000ea200000e0000 */
[----:B-1----:R-:W-:Y:S04]  /*7430*/  FMNMX.FTZ R101, R101, R11, !PT ;  /* 0x0000000b65657209 */ /* 0x002fe80007810000 */
[C---:B------:R-:W-:Y:S01]  /*7440*/  FSETP.NEU.FTZ.AND P1, PT, R101.reuse, -INF , PT ;  /* 0xff8000006500780b */ /* 0x040fe20003f3d000 */
[C---:B------:R-:W-:Y:S01]  /*7450*/  FMUL.FTZ R141, R101.reuse, c[0x0][0x2d0] ;  /* 0x0000b400658d7a20 */ /* 0x040fe20000410000 */
[----:B--2---:R-:W-:Y:S02]  /*7460*/  FMNMX.FTZ R100, R0, R100, !PT ;  /* 0x0000006400647209 */ /* 0x004fe40007810000 */
[----:B------:R-:W-:Y:S02]  /*7470*/  FSEL R2, R101, RZ, P1 ;  /* 0x000000ff65027208 */ /* 0x000fe40000800000 */
[C---:B------:R-:W-:Y:S01]  /*7480*/  FSETP.NEU.FTZ.AND P0, PT, R100.reuse, -INF , PT ;  /* 0xff8000006400780b */ /* 0x040fe20003f1d000 */
[----:B------:R-:W-:Y:S01]  /*7490*/  FMUL.FTZ R142, R100, c[0x0][0x2d0] ;  /* 0x0000b400648e7a20 */ /* 0x000fe20000410000 */
[----:B------:R-:W-:Y:S01]  /*74a0*/  FSEL R141, R141, RZ, P1 ;  /* 0x000000ff8d8d7208 */ /* 0x000fe20000800000 */
[----:B------:R-:W-:Y:S01]  /*74b0*/  FADD.FTZ R2, -R2, R102 ;  /* 0x0000006602027221 */ /* 0x000fe20000010100 */
[----:B------:R-:W-:Y:S02]  /*74c0*/  FSEL R0, R100, RZ, P0 ;  /* 0x000000ff64007208 */ /* 0x000fe40000000000 */
[----:B------:R-:W-:Y:S01]  /*74d0*/  IADD3 R102, R170, R160, RZ ;  /* 0x000000a0aa667210 */ /* 0x000fe20007ffe0ff */
[----:B------:R-:W-:Y:S01]  /*74e0*/  FMUL.FTZ R2, R2, c[0x0][0x2d0] ;  /* 0x0000b40002027a20 */ /* 0x000fe20000410000 */
[----:B------:R-:W-:Y:S01]  /*74f0*/  FSEL R142, R142, RZ, P0 ;  /* 0x000000ff8e8e7208 */ /* 0x000fe20000000000 */
[----:B------:R-:W-:Y:S01]  /*7500*/  FADD.FTZ R0, -R0, R103 ;  /* 0x0000006700007221 */ /* 0x000fe20000010100 */
[----:B------:R-:W-:Y:S01]  /*7510*/  IADD3 R140, R168, R102, RZ ;  /* 0x00000066a88c7210 */ /* 0x000fe20007ffe0ff */
[----:B------:R-:W1:Y:S01]  /*7520*/  LDSM.16.MT88.4 R12, [R102] ;  /* 0x00000000660c783b */ /* 0x000e620000004200 */
[--C-:B------:R-:W-:Y:S01]  /*7530*/  FFMA.FTZ R4, R4, c[0x0][0x2d0], -R141.reuse ;  /* 0x0000b40004047a23 */ /* 0x100fe2000001088d */
[----:B------:R-:W2:Y:S01]  /*7540*/  MUFU.EX2 R2, R2 ;  /* 0x0000000200027308 */ /* 0x000ea20000000800 */
[----:B------:R-:W-:Y:S01]  /*7550*/  FMUL.FTZ R0, R0, c[0x0][0x2d0] ;  /* 0x0000b40000007a20 */ /* 0x000fe20000410000 */
[----:B------:R-:W-:Y:S01]  /*7560*/  ISETP.GE.AND P1, PT, R199, 0x1, PT ;  /* 0x00000001c700780c */ /* 0x000fe20003f26270 */
[--C-:B------:R-:W-:Y:S02]  /*7570*/  FFMA.FTZ R3, R3, c[0x0][0x2d0], -R141.reuse ;  /* 0x0000b40003037a23 */ /* 0x100fe4000001088d */
[--C-:B------:R-:W-:Y:S01]  /*7580*/  FFMA.FTZ R6, R6, c[0x0][0x2d0], -R141.reuse ;  /* 0x0000b40006067a23 */ /* 0x100fe2000001088d */
[----:B------:R-:W3:Y:S01]  /*7590*/  LDSM.16.MT88.4 R20, [R140] ;  /* 0x000000008c14783b */ /* 0x000ee20000004200 */
[--C-:B------:R-:W-:Y:S02]  /*75a0*/  FFMA.FTZ R5, R5, c[0x0][0x2d0], -R141.reuse ;  /* 0x0000b40005057a23 */ /* 0x100fe4000001088d */
[--C-:B------:R-:W-:Y:S01]  /*75b0*/  FFMA.FTZ R9, R9, c[0x0][0x2d0], -R142.reuse ;  /* 0x0000b40009097a23 */ /* 0x100fe2000001088e */
[----:B------:R4:W-:Y:S01]  /*75c0*/  MUFU.EX2 R191, R4 ;  /* 0x0000000400bf7308 */ /* 0x0009e20000000800 */
[--C-:B------:R-:W-:Y:S02]  /*75d0*/  FFMA.FTZ R8, R8, c[0x0][0x2d0], -R142.reuse ;  /* 0x0000b40008087a23 */ /* 0x100fe4000001088e */
[--C-:B------:R-:W-:Y:S02]  /*75e0*/  FFMA.FTZ R7, R7, c[0x0][0x2d0], -R142.reuse ;  /* 0x0000b40007077a23 */ /* 0x100fe4000001088e */
[--C-:B------:R-:W-:Y:S05]  /*75f0*/  FFMA.FTZ R10, R10, c[0x0][0x2d0], -R142.reuse ;  /* 0x0000b4000a0a7a23 */ /* 0x100fea000001088e */
[----:B------:R-:W5:Y:S01]  /*7600*/  MUFU.EX2 R190, R3 ;  /* 0x0000000300be7308 */ /* 0x000f620000000800 */
[C---:B--2---:R-:W-:Y:S02]  /*7610*/  FMUL.FTZ R17, R2.reuse, R117 ;  /* 0x0000007502117220 */ /* 0x044fe40000410000 */
[C---:B------:R-:W-:Y:S02]  /*7620*/  FMUL.FTZ R16, R2.reuse, R116 ;  /* 0x0000007402107220 */ /* 0x040fe40000410000 */
[C---:B------:R-:W-:Y:S05]  /*7630*/  FMUL.FTZ R24, R2.reuse, R124 ;  /* 0x0000007c02187220 */ /* 0x040fea0000410000 */
[----:B------:R-:W-:Y:S01]  /*7640*/  MUFU.EX2 R198, R6 ;  /* 0x0000000600c67308 */ /* 0x000fe20000000800 */
[C---:B------:R-:W-:Y:S02]  /*7650*/  FMUL.FTZ R25, R2.reuse, R125 ;  /* 0x0000007d02197220 */ /* 0x040fe40000410000 */
[C---:B------:R-:W-:Y:S02]  /*7660*/  FMUL.FTZ R32, R2.reuse, R132 ;  /* 0x0000008402207220 */ /* 0x040fe40000410000 */
[C---:B----4-:R-:W-:Y:S02]  /*7670*/  FMUL.FTZ R4, R2.reuse, R104 ;  /* 0x0000006802047220 */ /* 0x050fe40000410000 */
[C---:B------:R-:W-:Y:S02]  /*7680*/  FMUL.FTZ R33, R2.reuse, R133 ;  /* 0x0000008502217220 */ /* 0x040fe40000410000 */
[C---:B------:R-:W-:Y:S01]  /*7690*/  FMUL.FTZ R36, R2.reuse, R36 ;  /* 0x0000002402247220 */ /* 0x040fe20000410000 */
[----:B------:R-:W2:Y:S01]  /*76a0*/  MUFU.EX2 R197, R5 ;  /* 0x0000000500c57308 */ /* 0x000ea20000000800 */
[C---:B------:R-:W-:Y:S02]  /*76b0*/  FMUL.FTZ R37, R2.reuse, R37 ;  /* 0x0000002502257220 */ /* 0x040fe40000410000 */
[----:B------:R-:W-:Y:S01]  /*76c0*/  FMUL.FTZ R40, R2, R40 ;  /* 0x0000002802287220 */ /* 0x000fe20000410000 */
[----:B-----5:R-:W-:Y:S01]  /*76d0*/  F2FP.BF16.PACK_AB R136, R190, R191 ;  /* 0x000000bfbe88723e */ /* 0x020fe200000010ff */
[C---:B------:R-:W-:Y:S01]  /*76e0*/  FMUL.FTZ R41, R2.reuse, R41 ;  /* 0x0000002902297220 */ /* 0x040fe20000410000 */
[----:B------:R-:W-:Y:S01]  /*76f0*/  IADD3 R3, R171, R160, RZ ;  /* 0x000000a0ab037210 */ /* 0x000fe20007ffe0ff */
[C---:B------:R-:W-:Y:S02]  /*7700*/  FMUL.FTZ R44, R2.reuse, R44 ;  /* 0x0000002c022c7220 */ /* 0x040fe40000410000 */
[----:B------:R-:W-:Y:S01]  /*7710*/  FMUL.FTZ R45, R2, R45 ;  /* 0x0000002d022d7220 */ /* 0x000fe20000410000 */
[----:B------:R4:W-:Y:S01]  /*7720*/  MUFU.EX2 R188, R9 ;  /* 0x0000000900bc7308 */ /* 0x0009e20000000800 */
[----:B------:R-:W5:Y:S01]  /*7730*/  LDSM.16.MT88.4 R28, [R3] ;  /* 0x00000000031c783b */ /* 0x000f620000004200 */
[----:B------:R-:W-:Y:S01]  /*7740*/  IADD3 R103, R168, R3, RZ ;  /* 0x00000003a8677210 */ /* 0x000fe20007ffe0ff */
[C---:B------:R-:W-:Y:S02]  /*7750*/  FMUL.FTZ R48, R2.reuse, R48 ;  /* 0x0000003002307220 */ /* 0x040fe40000410000 */
[C---:B------:R-:W-:Y:S02]  /*7760*/  FMUL.FTZ R49, R2.reuse, R49 ;  /* 0x0000003102317220 */ /* 0x040fe40000410000 */
[C---:B------:R-:W-:Y:S02]  /*7770*/  FMUL.FTZ R52, R2.reuse, R52 ;  /* 0x0000003402347220 */ /* 0x040fe40000410000 */
[C---:B------:R-:W-:Y:S01]  /*7780*/  FMUL.FTZ R53, R2.reuse, R53 ;  /* 0x0000003502357220 */ /* 0x040fe20000410000 */
[----:B------:R-:W1:Y:S01]  /*7790*/  MUFU.EX2 R196, R8 ;  /* 0x0000000800c47308 */ /* 0x000e620000000800 */
        /* <DEDUP_REMOVED lines=15> */
[----:B-1----:R-:W-:Y:S01]  /*7890*/  F2FP.BF16.PACK_AB R137, R196, R188 ;  /* 0x000000bcc489723e */ /* 0x002fe200000010ff */
        /* <DEDUP_REMOVED lines=12> */
[C---:B------:R-:W-:Y:S02]  /*7960*/  FMUL.FTZ R93, R2.reuse, R93 ;  /* 0x0000005d025d7220 */ /* 0x040fe40000410000 */
[C---:B------:R-:W-:Y:S02]  /*7970*/  FMUL.FTZ R96, R2.reuse, R96 ;  /* 0x0000006002607220 */ /* 0x040fe40000410000 */
[----:B------:R-:W-:Y:S02]  /*7980*/  FMUL.FTZ R97, R2, R97 ;  /* 0x0000006102617220 */ /* 0x000fe40000410000 */
[--C-:B------:R-:W-:Y:S02]  /*7990*/  FFMA.FTZ R116, R153, c[0x0][0x2d0], -R141.reuse ;  /* 0x0000b40099747a23 */ /* 0x100fe4000001088d */
[C---:B-1----:R-:W-:Y:S02]  /*79a0*/  FMUL.FTZ R6, R0.reuse, R106 ;  /* 0x0000006a00067220 */ /* 0x042fe40000410000 */
[----:B------:R1:W-:Y:S01]  /*79b0*/  MUFU.EX2 R153, R116 ;  /* 0x0000007400997308 */ /* 0x0003e20000000800 */
[C---:B------:R-:W-:Y:S02]  /*79c0*/  FMUL.FTZ R7, R0.reuse, R107 ;  /* 0x0000006b00077220 */ /* 0x040fe40000410000 */
[----:B------:R-:W2:Y:S01]  /*79d0*/  LDSM.16.MT88.4 R104, [R103] ;  /* 0x000000006768783b */ /* 0x000ea20000004200 */
[C---:B------:R-:W-:Y:S02]  /*79e0*/  FMUL.FTZ R10, R0.reuse, R110 ;  /* 0x0000006e000a7220 */ /* 0x040fe40000410000 */
[C---:B------:R-:W-:Y:S02]  /*79f0*/  FMUL.FTZ R11, R0.reuse, R111 ;  /* 0x0000006f000b7220 */ /* 0x040fe40000410000 */
[C---:B------:R-:W-:Y:S03]  /*7a00*/  HMMA.16816.F32.BF16 R4, R136.reuse, R12, R4 ;  /* 0x0000000c8804723c */ /* 0x040fe60000041804 */
[----:B------:R-:W4:Y:S02]  /*7a10*/  LDSM.16.MT88.4 R108, [R102+0x2000] ;  /* 0x00200000666c783b */ /* 0x000f240000004200 */
[----:B------:R-:W-:Y:S02]  /*7a20*/  FMUL.FTZ R18, R0, R118 ;  /* 0x0000007600127220 */ /* 0x000fe40000410000 */
[C---:B------:R-:W-:Y:S01]  /*7a30*/  FMUL.FTZ R13, R2.reuse, R113 ;  /* 0x00000071020d7220 */ /* 0x040fe20000410000 */
[C---:B------:R-:W-:Y:S04]  /*7a40*/  HMMA.16816.F32.BF16 R8, R136.reuse, R14, R8 ;  /* 0x0000000e8808723c */ /* 0x040fe80000041808 */
[----:B------:R-:W-:Y:S02]  /*7a50*/  FMUL.FTZ R12, R2, R112 ;  /* 0x00000070020c7220 */ /* 0x000fe40000410000 */
[C---:B------:R-:W-:Y:S02]  /*7a60*/  FMUL.FTZ R19, R0.reuse, R119 ;  /* 0x0000007700137220 */ /* 0x040fe40000410000 */
[C---:B------:R-:W-:Y:S04]  /*7a70*/  FMUL.FTZ R14, R0.reuse, R114 ;  /* 0x00000072000e7220 */ /* 0x040fe80000410000 */
[C---:B------:R-:W-:Y:S02]  /*7a80*/  FMUL.FTZ R15, R0.reuse, R115 ;  /* 0x00000073000f7220 */ /* 0x040fe40000410000 */
[C---:B------:R-:W-:Y:S02]  /*7a90*/  FMUL.FTZ R26, R0.reuse, R126 ;  /* 0x0000007e001a7220 */ /* 0x040fe40000410000 */
[C---:B------:R-:W-:Y:S02]  /*7aa0*/  FMUL.FTZ R27, R0.reuse, R127 ;  /* 0x0000007f001b7220 */ /* 0x040fe40000410000 */
[----:B------:R-:W-:Y:S01]  /*7ab0*/  LDSM.16.MT88.4 R124, [R3+0x1800] ;  /* 0x00180000037c783b */ /* 0x000fe20000004200 */
[C---:B---3--:R-:W-:Y:S03]  /*7ac0*/  HMMA.16816.F32.BF16 R12, R136.reuse, R20, R12 ;  /* 0x00000014880c723c */ /* 0x048fe6000004180c */
[C---:B------:R-:W-:Y:S02]  /*7ad0*/  FMUL.FTZ R34, R0.reuse, R134 ;  /* 0x0000008600227220 */ /* 0x040fe40000410000 */
[----:B------:R-:W-:Y:S02]  /*7ae0*/  FMUL.FTZ R35, R0, R135 ;  /* 0x0000008700237220 */ /* 0x000fe40000410000 */
[----:B------:R-:W-:Y:S01]  /*7af0*/  LDSM.16.MT88.4 R132, [R103+0x1800] ;  /* 0x001800006784783b */ /* 0x000fe20000004200 */
[C---:B------:R-:W-:Y:S04]  /*7b00*/  HMMA.16816.F32.BF16 R16, R136.reuse, R22, R16 ;  /* 0x000000168810723c */ /* 0x040fe80000041810 */
[C---:B------:R-:W-:Y:S02]  /*7b10*/  FMUL.FTZ R20, R2.reuse, R120 ;  /* 0x0000007802147220 */ /* 0x040fe40000410000 */
[----:B------:R-:W-:Y:S02]  /*7b20*/  FMUL.FTZ R21, R2, R121 ;  /* 0x0000007902157220 */ /* 0x000fe40000410000 */
[C---:B------:R-:W-:Y:S04]  /*7b30*/  FMUL.FTZ R22, R0.reuse, R122 ;  /* 0x0000007a00167220 */ /* 0x040fe80000410000 */
[----:B------:R-:W-:Y:S02]  /*7b40*/  FMUL.FTZ R23, R0, R123 ;  /* 0x0000007b00177220 */ /* 0x000fe40000410000 */
[--C-:B------:R-:W-:Y:S02]  /*7b50*/  FFMA.FTZ R120, R186, c[0x0][0x2d0], -R141.reuse ;  /* 0x0000b400ba787a23 */ /* 0x100fe4000001088d */
[--C-:B------:R-:W-:Y:S02]  /*7b60*/  FFMA.FTZ R121, R185, c[0x0][0x2d0], -R141.reuse ;  /* 0x0000b400b9797a23 */ /* 0x100fe4000001088d */
[C---:B------:R-:W-:Y:S01]  /*7b70*/  FMUL.FTZ R38, R0.reuse, R38 ;  /* 0x0000002600267220 */ /* 0x040fe20000410000 */
[C---:B-----5:R-:W-:Y:S03]  /*7b80*/  HMMA.16816.F32.BF16 R20, R136.reuse, R28, R20 ;  /* 0x0000001c8814723c */ /* 0x060fe60000041814 */
[C---:B------:R-:W-:Y:S02]  /*7b90*/  FMUL.FTZ R39, R0.reuse, R39 ;  /* 0x0000002700277220 */ /* 0x040fe40000410000 */
        /* <DEDUP_REMOVED lines=9> */
[C---:B------:R-:W-:Y:S01]  /*7c30*/  FMUL.FTZ R50, R0.reuse, R50 ;  /* 0x0000003200327220 */ /* 0x040fe20000410000 */
[C---:B--2---:R-:W-:Y:S03]  /*7c40*/  HMMA.16816.F32.BF16 R28, R136.reuse, R104, R28 ;  /* 0x00000068881c723c */ /* 0x044fe6000004181c */
[C---:B------:R-:W-:Y:S02]  /*7c50*/  FMUL.FTZ R51, R0.reuse, R51 ;  /* 0x0000003300337220 */ /* 0x040fe40000410000 */
[C---:B------:R-:W-:Y:S02]  /*7c60*/  FMUL.FTZ R54, R0.reuse, R54 ;  /* 0x0000003600367220 */ /* 0x040fe40000410000 */
[C---:B------:R-:W-:Y:S01]  /*7c70*/  FMUL.FTZ R55, R0.reuse, R55 ;  /* 0x0000003700377220 */ /* 0x040fe20000410000 */
[C---:B------:R-:W-:Y:S01]  /*7c80*/  HMMA.16816.F32.BF16 R32, R136.reuse, R106, R32 ;  /* 0x0000006a8820723c */ /* 0x040fe20000041820 */
[----:B------:R-:W2:Y:S03]  /*7c90*/  LDSM.16.MT88.4 R104, [R140+0x2000] ;  /* 0x002000008c68783b */ /* 0x000ea60000004200 */
[C---:B------:R-:W-:Y:S02]  /*7ca0*/  FMUL.FTZ R58, R0.reuse, R58 ;  /* 0x0000003a003a7220 */ /* 0x040fe40000410000 */
[C---:B------:R-:W-:Y:S02]  /*7cb0*/  FMUL.FTZ R59, R0.reuse, R59 ;  /* 0x0000003b003b7220 */ /* 0x040fe40000410000 */
[C---:B----4-:R-:W-:Y:S04]  /*7cc0*/  HMMA.16816.F32.BF16 R36, R136.reuse, R108, R36 ;  /* 0x0000006c8824723c */ /* 0x050fe80000041824 */
[C---:B------:R-:W-:Y:S02]  /*7cd0*/  FMUL.FTZ R62, R0.reuse, R62 ;  /* 0x0000003e003e7220 */ /* 0x040fe40000410000 */
[C---:B------:R-:W-:Y:S02]  /*7ce0*/  FMUL.FTZ R63, R0.reuse, R63 ;  /* 0x0000003f003f7220 */ /* 0x040fe40000410000 */
[C---:B------:R-:W-:Y:S01]  /*7cf0*/  HMMA.16816.F32.BF16 R40, R136.reuse, R110, R40 ;  /* 0x0000006e8828723c */ /* 0x040fe20000041828 */
[----:B------:R-:W3:Y:S03]  /*7d00*/  LDSM.16.MT88.4 R108, [R3+0x2000] ;  /* 0x00200000036c783b */ /* 0x000ee60000004200 */
        /* <DEDUP_REMOVED lines=17> */
[----:B------:R-:W-:Y:S02]  /*7e20*/  FFMA.FTZ R112, R143, c[0x0][0x2d0], -R141 ;  /* 0x0000b4008f707a23 */ /* 0x000fe4000001088d */
[C---:B---3--:R-:W-:Y:S02]  /*7e30*/  HMMA.16816.F32.BF16 R52, R136.reuse, R108, R52 ;  /* 0x0000006c8834723c */ /* 0x048fe40000041834 */
[----:B------:R3:W4:Y:S02]  /*7e40*/  MUFU.EX2 R180, R112 ;  /* 0x0000007000b47308 */ /* 0x0007240000000800 */
[C---:B------:R-:W-:Y:S02]  /*7e50*/  FMUL.FTZ R94, R0.reuse, R94 ;  /* 0x0000005e005e7220 */ /* 0x040fe40000410000 */
[C---:B------:R-:W-:Y:S02]  /*7e60*/  FMUL.FTZ R95, R0.reuse, R95 ;  /* 0x0000005f005f7220 */ /* 0x040fe40000410000 */
[C---:B------:R-:W-:Y:S01]  /*7e70*/  HMMA.16816.F32.BF16 R56, R136.reuse, R110, R56 ;  /* 0x0000006e8838723c */ /* 0x040fe20000041838 */
[----:B------:R-:W5:Y:S03]  /*7e80*/  LDSM.16.MT88.4 R108, [R102+0x4000] ;  /* 0x00400000666c783b */ /* 0x000f660000004200 */
[C---:B------:R-:W-:Y:S02]  /*7e90*/  FMUL.FTZ R98, R0.reuse, R98 ;  /* 0x0000006200627220 */ /* 0x040fe40000410000 */
[----:B------:R-:W-:Y:S02]  /*7ea0*/  FMUL.FTZ R99, R0, R99 ;  /* 0x0000006300637220 */ /* 0x000fe40000410000 */
[----:B-1----:R-:W-:Y:S04]  /*7eb0*/  FFMA.FTZ R116, R154, c[0x0][0x2d0], -R142 ;  /* 0x0000b4009a747a23 */ /* 0x002fe8000001088e */
[----:B------:R-:W-:Y:S02]  /*7ec0*/  FFMA.FTZ R2, R2, R203, R191 ;  /* 0x000000cb02027223 */ /* 0x000fe400000100bf */
[----:B------:R-:W-:Y:S02]  /*7ed0*/  FFMA.FTZ R0, R0, R204, R188 ;  /* 0x000000cc00007223 */ /* 0x000fe400000100bc */
[----:B------:R-:W-:Y:S02]  /*7ee0*/  FADD.FTZ R2, R190, R2 ;  /* 0x00000002be027221 */ /* 0x000fe40000010000 */
[----:B---3--:R-:W-:Y:S02]  /*7ef0*/  FFMA.FTZ R112, R145, c[0x0][0x2d0], -R142 ;  /* 0x0000b40091707a23 */ /* 0x008fe4000001088e */
[----:B------:R-:W-:Y:S02]  /*7f00*/  FADD.FTZ R0, R196, R0 ;  /* 0x00000000c4007221 */ /* 0x000fe40000010000 */
[----:B------:R1:W3:Y:S01]  /*7f10*/  MUFU.EX2 R178, R112 ;  /* 0x0000007000b27308 */ /* 0x0002e20000000800 */
[----:B------:R-:W-:Y:S01]  /*7f20*/  FADD.FTZ R2, R198, R2 ;  /* 0x00000002c6027221 */ /* 0x000fe20000010000 */
[C---:B--2---:R-:W-:Y:S03]  /*7f30*/  HMMA.16816.F32.BF16 R60, R136.reuse, R104, R60 ;  /* 0x00000068883c723c */ /* 0x044fe6000004183c */
[----:B------:R-:W-:Y:S02]  /*7f40*/  FADD.FTZ R0, R195, R0 ;  /* 0x00000000c3007221 */ /* 0x000fe40000010000 */
[----:B------:R-:W-:Y:S02]  /*7f50*/  FADD.FTZ R2, R197, R2 ;  /* 0x00000002c5027221 */ /* 0x000fe40000010000 */
[----:B------:R-:W-:Y:S01]  /*7f60*/  FADD.FTZ R0, R194, R0 ;  /* 0x00000000c2007221 */ /* 0x000fe20000010000 */
[C---:B------:R-:W-:Y:S01]  /*7f70*/  HMMA.16816.F32.BF16 R64, R136.reuse, R106, R64 ;  /* 0x0000006a8840723c */ /* 0x040fe20000041840 */
[----:B------:R-:W2:Y:S03]  /*7f80*/  LDSM.16.MT88.4 R104, [R140+0x4000] ;  /* 0x004000008c68783b */ /* 0x000ea60000004200 */
[----:B----4-:R-:W-:Y:S04]  /*7f90*/  FADD.FTZ R2, R180, R2 ;  /* 0x00000002b4027221 */ /* 0x010fe80000010000 */
[C---:B-----5:R-:W-:Y:S04]  /*7fa0*/  HMMA.16816.F32.BF16 R68, R136.reuse, R108, R68 ;  /* 0x0000006c8844723c */ /* 0x060fe80000041844 */
[----:B-1----:R-:W-:Y:S02]  /*7fb0*/  FFMA.FTZ R112, R146, c[0x0][0x2d0], -R142 ;  /* 0x0000b40092707a23 */ /* 0x002fe4000001088e */
[----:B------:R-:W-:Y:S02]  /*7fc0*/  MUFU.EX2 R146, R121 ;  /* 0x0000007900927308 */ /* 0x000fe40000000800 */
[C---:B------:R-:W-:Y:S01]  /*7fd0*/  HMMA.16816.F32.BF16 R72, R136.reuse, R110, R72 ;  /* 0x0000006e8848723c */ /* 0x040fe20000041848 */
[----:B------:R-:W1:Y:S03]  /*7fe0*/  LDSM.16.MT88.4 R108, [R3+0x4000] ;  /* 0x00400000036c783b */ /* 0x000e660000004200 */
[----:B---3--:R-:W-:Y:S04]  /*7ff0*/  FADD.FTZ R0, R178, R0 ;  /* 0x00000000b2007221 */ /* 0x008fe80000010000 */
[----:B------:R3:W4:Y:S01]  /*8000*/  MUFU.EX2 R177, R112 ;  /* 0x0000007000b17308 */ /* 0x0007220000000800 */
[C---:B--2---:R-:W-:Y:S07]  /*8010*/  HMMA.16816.F32.BF16 R76, R136.reuse, R104, R76 ;  /* 0x00000068884c723c */ /* 0x044fee000004184c */
[--C-:B------:R-:W-:Y:S01]  /*8020*/  FFMA.FTZ R104, R144, c[0x0][0x2d0], -R141.reuse ;  /* 0x0000b40090687a23 */ /* 0x100fe2000001088d */
[C---:B------:R-:W-:Y:S01]  /*8030*/  HMMA.16816.F32.BF16 R80, R136.reuse, R106, R80 ;  /* 0x0000006a8850723c */ /* 0x040fe20000041850 */
[----:B---3--:R-:W-:Y:S02]  /*8040*/  LDSM.16.MT88.4 R112, [R140+0x800] ;  /* 0x000800008c70783b */ /* 0x008fe40000004200 */
[----:B------:R2:W3:Y:S01]  /*8050*/  MUFU.EX2 R179, R104 ;  /* 0x0000006800b37308 */ /* 0x0004e20000000800 */
[----:B----4-:R-:W-:Y:S04]  /*8060*/  FADD.FTZ R0, R177, R0 ;  /* 0x00000000b1007221 */ /* 0x010fe80000010000 */
[C---:B-1----:R-:W-:Y:S07]  /*8070*/  HMMA.16816.F32.BF16 R84, R136.reuse, R108, R84 ;  /* 0x0000006c8854723c */ /* 0x042fee0000041854 */
[--C-:B------:R-:W-:Y:S01]  /*8080*/  FFMA.FTZ R108, R147, c[0x0][0x2d0], -R141.reuse ;  /* 0x0000b400936c7a23 */ /* 0x100fe2000001088d */
[C---:B------:R-:W-:Y:S01]  /*8090*/  HMMA.16816.F32.BF16 R88, R136.reuse, R110, R88 ;  /* 0x0000006e8858723c */ /* 0x040fe20000041858 */
[----:B------:R1:W-:Y:S01]  /*80a0*/  MUFU.EX2 R147, R120 ;  /* 0x0000007800937308 */ /* 0x0003e20000000800 */
[----:B--2---:R-:W2:Y:S09]  /*80b0*/  LDSM.16.MT88.4 R104, [R103+0x4000] ;  /* 0x004000006768783b */ /* 0x004eb20000004200 */
[----:B------:R4:W5:Y:S01]  /*80c0*/  MUFU.EX2 R176, R108 ;  /* 0x0000006c00b07308 */ /* 0x0009620000000800 */
[----:B---3--:R-:W-:Y:S01]  /*80d0*/  FADD.FTZ R2, R179, R2 ;  /* 0x00000002b3027221 */ /* 0x008fe20000010000 */
[----:B-1----:R-:W-:Y:S01]  /*80e0*/  LDSM.16.MT88.4 R120, [R140+0x1800] ;  /* 0x001800008c78783b */ /* 0x002fe20000004200 */
[--C-:B----4-:R-:W-:Y:S02]  /*80f0*/  FFMA.FTZ R108, R148, c[0x0][0x2d0], -R141.reuse ;  /* 0x0000b400946c7a23 */ /* 0x110fe4000001088d */
[----:B-----5:R-:W-:Y:S05]  /*8100*/  FADD.FTZ R2, R176, R2 ;  /* 0x00000002b0027221 */ /* 0x020fea0000010000 */
[----:B------:R1:W3:Y:S01]  /*8110*/  MUFU.EX2 R175, R108 ;  /* 0x0000006c00af7308 */ /* 0x0002e20000000800 */
[C---:B--2---:R-:W-:Y:S07]  /*8120*/  HMMA.16816.F32.BF16 R92, R136.reuse, R104, R92 ;  /* 0x00000068885c723c */ /* 0x044fee000004185c */
[----:B------:R-:W-:Y:S01]  /*8130*/  FFMA.FTZ R104, R149, c[0x0][0x2d0], -R142 ;  /* 0x0000b40095687a23 */ /* 0x000fe2000001088e */
[----:B------:R-:W-:Y:S03]  /*8140*/  HMMA.16816.F32.BF16 R96, R136, R106, R96 ;  /* 0x0000006a8860723c */ /* 0x000fe60000041860 */
[----:B------:R2:W4:Y:S01]  /*8150*/  MUFU.EX2 R174, R104 ;  /* 0x0000006800ae7308 */ /* 0x0005220000000800 */
[----:B------:R-:W-:Y:S01]  /*8160*/  F2FP.BF16.PACK_AB R105, R177, R178 ;  /* 0x000000b2b169723e */ /* 0x000fe200000010ff */
[----:B-1----:R-:W1:Y:S01]  /*8170*/  LDSM.16.MT88.4 R108, [R102+0x800] ;  /* 0x00080000666c783b */ /* 0x002e620000004200 */
[C---:B---3--:R-:W-:Y:S01]  /*8180*/  FADD.FTZ R2, R175.reuse, R2 ;  /* 0x00000002af027221 */ /* 0x048fe20000010000 */
[----:B------:R-:W-:Y:S01]  /*8190*/  F2FP.BF16.PACK_AB R106, R175, R176 ;  /* 0x000000b0af6a723e */ /* 0x000fe200000010ff */
[----:B--2---:R-:W-:Y:S04]  /*81a0*/  FFMA.FTZ R104, R150, c[0x0][0x2d0], -R142 ;  /* 0x0000b40096687a23 */ /* 0x004fe8000001088e */
[----:B----4-:R-:W-:Y:S01]  /*81b0*/  FADD.FTZ R0, R174, R0 ;  /* 0x00000000ae007221 */ /* 0x010fe20000010000 */
[----:B------:R2:W3:Y:S02]  /*81c0*/  MUFU.EX2 R160, R104 ;  /* 0x0000006800a07308 */ /* 0x0004e40000000800 */
[----:B--2---:R-:W-:Y:S01]  /*81d0*/  F2FP.BF16.PACK_AB R104, R179, R180 ;  /* 0x000000b4b368723e */ /* 0x004fe200000010ff */
[C---:B---3--:R-:W-:Y:S01]  /*81e0*/  FADD.FTZ R0, R160.reuse, R0 ;  /* 0x00000000a0007221 */ /* 0x048fe20000010000 */
[----:B------:R-:W-:Y:S07]  /*81f0*/  F2FP.BF16.PACK_AB R107, R160, R174 ;  /* 0x000000aea06b723e */ /* 0x000fee00000010ff */
        /* <DEDUP_REMOVED lines=28> */
[--C-:B------:R-:W-:Y:S01]  /*83c0*/  FFMA.FTZ R112, R151, c[0x0][0x2d0], -R141.reuse ;  /* 0x0000b40097707a23 */ /* 0x100fe2000001088d */
[C---:B------:R-:W-:Y:S01]  /*83d0*/  HMMA.16816.F32.BF16 R80, R104.reuse, R114, R80 ;  /* 0x000000726850723c */ /* 0x040fe20000041850 */
[----:B------:R2:W3:Y:S10]  /*83e0*/  MUFU.EX2 R151, R116 ;  /* 0x0000007400977308 */ /* 0x0004f40000000800 */
[----:B------:R4:W5:Y:S01]  /*83f0*/  MUFU.EX2 R156, R112 ;  /* 0x00000070009c7308 */ /* 0x0009620000000800 */
[C---:B-1----:R-:W-:Y:S03]  /*8400*/  HMMA.16816.F32.BF16 R84, R104.reuse, R108, R84 ;  /* 0x0000006c6854723c */ /* 0x042fe60000041854 */
[----:B--2---:R-:W-:Y:S02]  /*8410*/  FFMA.FTZ R116, R152, c[0x0][0x2d0], -R142 ;  /* 0x0000b40098747a23 */ /* 0x004fe4000001088e */
[----:B---3--:R-:W-:Y:S04]  /*8420*/  FADD.FTZ R0, R151, R0 ;  /* 0x0000000097007221 */ /* 0x008fe80000010000 */
[----:B------:R1:W2:Y:S01]  /*8430*/  MUFU.EX2 R152, R116 ;  /* 0x0000007400987308 */ /* 0x0002a20000000800 */
[C---:B------:R-:W-:Y:S01]  /*8440*/  HMMA.16816.F32.BF16 R88, R104.reuse, R110, R88 ;  /* 0x0000006e6858723c */ /* 0x040fe20000041858 */
[----:B----4-:R-:W3:Y:S02]  /*8450*/  LDSM.16.MT88.4 R112, [R103+0x4800] ;  /* 0x004800006770783b */ /* 0x010ee40000004200 */
[----:B------:R-:W-:Y:S02]  /*8460*/  FFMA.FTZ R108, R157, c[0x0][0x2d0], -R142 ;  /* 0x0000b4009d6c7a23 */ /* 0x000fe4000001088e */
[----:B-----5:R-:W-:Y:S04]  /*8470*/  FADD.FTZ R2, R156, R2 ;  /* 0x000000029c027221 */ /* 0x020fe80000010000 */
[----:B------:R4:W5:Y:S03]  /*8480*/  MUFU.EX2 R150, R108 ;  /* 0x0000006c00967308 */ /* 0x0009660000000800 */
[----:B------:R-:W-:Y:S02]  /*8490*/  FADD.FTZ R2, R153, R2 ;  /* 0x0000000299027221 */ /* 0x000fe40000010000 */
[--C-:B-1----:R-:W-:Y:S02]  /*84a0*/  FFMA.FTZ R116, R159, c[0x0][0x2d0], -R141.reuse ;  /* 0x0000b4009f747a23 */ /* 0x102fe4000001088d */
[----:B--2---:R-:W-:Y:S03]  /*84b0*/  FADD.FTZ R0, R152, R0 ;  /* 0x0000000098007221 */ /* 0x004fe60000010000 */
[----:B------:R1:W2:Y:S01]  /*84c0*/  MUFU.EX2 R154, R116 ;  /* 0x00000074009a7308 */ /* 0x0002a20000000800 */
[----:B----4-:R-:W4:Y:S01]  /*84d0*/  LDSM.16.MT88.4 R108, [R102+0x1000] ;  /* 0x00100000666c783b */ /* 0x010f220000004200 */
[----:B-----5:R-:W-:Y:S01]  /*84e0*/  FADD.FTZ R0, R150, R0 ;  /* 0x0000000096007221 */ /* 0x020fe20000010000 */
[C---:B---3--:R-:W-:Y:S07]  /*84f0*/  HMMA.16816.F32.BF16 R92, R104.reuse, R112, R92 ;  /* 0x00000070685c723c */ /* 0x048fee000004185c */
[----:B------:R-:W-:Y:S01]  /*8500*/  FFMA.FTZ R112, R158, c[0x0][0x2d0], -R142 ;  /* 0x0000b4009e707a23 */ /* 0x000fe2000001088e */
[----:B------:R-:W-:Y:S03]  /*8510*/  HMMA.16816.F32.BF16 R96, R104, R114, R96 ;  /* 0x000000726860723c */ /* 0x000fe60000041860 */
[----:B------:R3:W5:Y:S01]  /*8520*/  MUFU.EX2 R149, R112 ;  /* 0x0000007000957308 */ /* 0x0007620000000800 */
[--C-:B-1----:R-:W-:Y:S02]  /*8530*/  FFMA.FTZ R116, R155, c[0x0][0x2d0], -R141.reuse ;  /* 0x0000b4009b747a23 */ /* 0x102fe4000001088d */
[----:B--2---:R-:W-:Y:S01]  /*8540*/  FADD.FTZ R2, R154, R2 ;  /* 0x000000029a027221 */ /* 0x004fe20000010000 */
[----:B------:R-:W-:Y:S02]  /*8550*/  F2FP.BF16.PACK_AB R104, R153, R156 ;  /* 0x0000009c9968723e */ /* 0x000fe400000010ff */
[----:B------:R-:W-:Y:S04]  /*8560*/  F2FP.BF16.PACK_AB R105, R152, R151 ;  /* 0x000000979869723e */ /* 0x000fe800000010ff */
[----:B------:R-:W1:Y:S01]  /*8570*/  MUFU.EX2 R155, R116 ;  /* 0x00000074009b7308 */ /* 0x000e620000000800 */
[----:B---3--:R-:W2:Y:S01]  /*8580*/  LDSM.16.MT88.4 R112, [R140+0x1000] ;  /* 0x001000008c70783b */ /* 0x008ea20000004200 */
[----:B-----5:R-:W-:Y:S02]  /*8590*/  F2FP.BF16.PACK_AB R107, R149, R150 ;  /* 0x00000096956b723e */ /* 0x020fe400000010ff */
[----:B-1----:R-:W-:Y:S01]  /*85a0*/  F2FP.BF16.PACK_AB R106, R155, R154 ;  /* 0x0000009a9b6a723e */ /* 0x002fe200000010ff */
[--C-:B------:R-:W-:Y:S02]  /*85b0*/  FFMA.FTZ R116, R189, c[0x0][0x2d0], -R141.reuse ;  /* 0x0000b400bd747a23 */ /* 0x100fe4000001088d */
[----:B------:R-:W-:Y:S03]  /*85c0*/  FFMA.FTZ R141, R182, c[0x0][0x2d0], -R141 ;  /* 0x0000b400b68d7a23 */ /* 0x000fe6000001088d */
[----:B------:R1:W3:Y:S01]  /*85d0*/  MUFU.EX2 R144, R116 ;  /* 0x0000007400907308 */ /* 0x0002e20000000800 */
[----:B------:R-:W-:Y:S01]  /*85e0*/  FADD.FTZ R2, R155, R2 ;  /* 0x000000029b027221 */ /* 0x000fe20000010000 */
[C---:B----4-:R-:W-:Y:S08]  /*85f0*/  HMMA.16816.F32.BF16 R4, R104.reuse, R108, R4 ;  /* 0x0000006c6804723c */ /* 0x050ff00000041804 */
[C---:B------:R-:W-:Y:S01]  /*8600*/  HMMA.16816.F32.BF16 R8, R104.reuse, R110, R8 ;  /* 0x0000006e6808723c */ /* 0x040fe20000041808 */
[----:B------:R-:W4:Y:S01]  /*8610*/  LDSM.16.MT88.4 R108, [R3+0x1000] ;  /* 0x00100000036c783b */ /* 0x000f220000004200 */
[----:B------:R-:W5:Y:S07]  /*8620*/  MUFU.EX2 R148, R141 ;  /* 0x0000008d00947308 */ /* 0x000f6e0000000800 */
[----:B-1----:R-:W-:Y:S01]  /*8630*/  LDSM.16.MT88.4 R116, [R103+0x5000] ;  /* 0x005000006774783b */ /* 0x002fe20000004200 */
[C---:B--2---:R-:W-:Y:S03]  /*8640*/  HMMA.16816.F32.BF16 R12, R104.reuse, R112, R12 ;  /* 0x00000070680c723c */ /* 0x044fe6000004180c */
[----:B---3--:R-:W-:Y:S05]  /*8650*/  F2FP.BF16.PACK_AB R136, R147, R144 ;  /* 0x000000909388723e */ /* 0x008fea00000010ff */
[C---:B------:R-:W-:Y:S01]  /*8660*/  HMMA.16816.F32.BF16 R16, R104.reuse, R114, R16 ;  /* 0x000000726810723c */ /* 0x040fe20000041810 */
[----:B------:R-:W1:Y:S03]  /*8670*/  LDSM.16.MT88.4 R112, [R103+0x1000] ;  /* 0x001000006770783b */ /* 0x000e660000004200 */
[----:B-----5:R-:W-:Y:S04]  /*8680*/  F2FP.BF16.PACK_AB R138, R148, R146 ;  /* 0x00000092948a723e */ /* 0x020fe800000010ff */
[C---:B----4-:R-:W-:Y:S08]  /*8690*/  HMMA.16816.F32.BF16 R20, R104.reuse, R108, R20 ;  /* 0x0000006c6814723c */ /* 0x050ff00000041814 */
        /* <DEDUP_REMOVED lines=21> */
[--C-:B------:R-:W-:Y:S01]  /*87f0*/  FFMA.FTZ R112, R184, c[0x0][0x2d0], -R142.reuse ;  /* 0x0000b400b8707a23 */ /* 0x100fe2000001088e */
[C---:B------:R-:W-:Y:S03]  /*8800*/  HMMA.16816.F32.BF16 R80, R104.reuse, R114, R80 ;  /* 0x000000726850723c */ /* 0x040fe60000041850 */
[----:B------:R1:W-:Y:S05]  /*8810*/  MUFU.EX2 R143, R112 ;  /* 0x00000070008f7308 */ /* 0x0003ea0000000800 */
[C---:B--2---:R-:W-:Y:S08]  /*8820*/  HMMA.16816.F32.BF16 R84, R104.reuse, R108, R84 ;  /* 0x0000006c6854723c */ /* 0x044ff00000041854 */
[C---:B------:R-:W-:Y:S04]  /*8830*/  HMMA.16816.F32.BF16 R88, R104.reuse, R110, R88 ;  /* 0x0000006e6858723c */ /* 0x040fe80000041858 */
[--C-:B-1----:R-:W-:Y:S04]  /*8840*/  FFMA.FTZ R112, R183, c[0x0][0x2d0], -R142.reuse ;  /* 0x0000b400b7707a23 */ /* 0x102fe8000001088e */
[C---:B------:R-:W-:Y:S01]  /*8850*/  HMMA.16816.F32.BF16 R92, R104.reuse, R116, R92 ;  /* 0x00000074685c723c */ /* 0x040fe2000004185c */
[----:B------:R1:W2:Y:S07]  /*8860*/  MUFU.EX2 R145, R112 ;  /* 0x0000007000917308 */ /* 0x0002ae0000000800 */
[----:B------:R-:W-:Y:S04]  /*8870*/  HMMA.16816.F32.BF16 R96, R104, R118, R96 ;  /* 0x000000766860723c */ /* 0x000fe80000041860 */
[--C-:B-1----:R-:W-:Y:S01]  /*8880*/  FFMA.FTZ R112, R187, c[0x0][0x2d0], -R142.reuse ;  /* 0x0000b400bb707a23 */ /* 0x102fe2000001088e */
[----:B--2---:R-:W-:Y:S01]  /*8890*/  F2FP.BF16.PACK_AB R137, R145, R143 ;  /* 0x0000008f9189723e */ /* 0x004fe200000010ff */
[----:B------:R-:W-:Y:S02]  /*88a0*/  FFMA.FTZ R142, R192, c[0x0][0x2d0], -R142 ;  /* 0x0000b400c08e7a23 */ /* 0x000fe4000001088e */
[----:B------:R1:W-:Y:S10]  /*88b0*/  MUFU.EX2 R141, R112 ;  /* 0x00000070008d7308 */ /* 0x0003f40000000800 */
[----:B------:R-:W2:Y:S01]  /*88c0*/  MUFU.EX2 R142, R142 ;  /* 0x0000008e008e7308 */ /* 0x000ea20000000800 */
[----:B-1----:R-:W1:Y:S01]  /*88d0*/  LDSM.16.MT88.4 R112, [R102+0x1800] ;  /* 0x001800006670783b */ /* 0x002e620000004200 */
[----:B--2---:R-:W-:Y:S07]  /*88e0*/  F2FP.BF16.PACK_AB R139, R142, R141 ;  /* 0x0000008d8e8b723e */ /* 0x004fee00000010ff */
        /* <DEDUP_REMOVED lines=9> */
[----:B------:R-:W-:Y:S07]  /*8980*/  LDSM.16.MT88.4 R20, [R140+0x5800] ;  /* 0x005800008c14783b */ /* 0x000fee0000004200 */
        /* <DEDUP_REMOVED lines=8> */
[----:B------:R2:W5:Y:S07]  /*8a10*/  LDSM.16.MT88.4 R8, [R3+0x5800] ;  /* 0x005800000308783b */ /* 0x00056e0000004200 */
[C---:B---3--:R-:W-:Y:S08]  /*8a20*/  HMMA.16816.F32.BF16 R52, R136.reuse, R12, R52 ;  /* 0x0000000c8834723c */ /* 0x048ff00000041834 */
[C---:B------:R-:W-:Y:S08]  /*8a30*/  HMMA.16816.F32.BF16 R56, R136.reuse, R14, R56 ;  /* 0x0000000e8838723c */ /* 0x040ff00000041838 */
[C---:B----4-:R-:W-:Y:S04]  /*8a40*/  HMMA.16816.F32.BF16 R60, R136.reuse, R16, R60 ;  /* 0x00000010883c723c */ /* 0x050fe8000004183c */
[----:B--2---:R-:W-:Y:S02]  /*8a50*/  FADD.FTZ R3, R149, R0 ;  /* 0x0000000095037221 */ /* 0x004fe40000010000 */
[----:B------:R-:W-:Y:S02]  /*8a60*/  FADD.FTZ R0, R144, R2 ;  /* 0x0000000290007221 */ /* 0x000fe40000010000 */
[C---:B------:R-:W-:Y:S04]  /*8a70*/  HMMA.16816.F32.BF16 R64, R136.reuse, R18, R64 ;  /* 0x000000128840723c */ /* 0x040fe80000041840 */
[----:B------:R-:W-:Y:S02]  /*8a80*/  FADD.FTZ R3, R143, R3 ;  /* 0x000000038f037221 */ /* 0x000fe40000010000 */
[----:B------:R-:W-:Y:S02]  /*8a90*/  FADD.FTZ R2, R147, R0 ;  /* 0x0000000093027221 */ /* 0x000fe40000010000 */
[C---:B-1----:R-:W-:Y:S04]  /*8aa0*/  HMMA.16816.F32.BF16 R68, R136.reuse, R4, R68 ;  /* 0x000000048844723c */ /* 0x042fe80000041844 */
[----:B------:R-:W-:Y:S02]  /*8ab0*/  FADD.FTZ R0, R145, R3 ;  /* 0x0000000391007221 */ /* 0x000fe40000010000 */
[----:B------:R-:W-:Y:S01]  /*8ac0*/  FADD.FTZ R3, R146, R2 ;  /* 0x0000000292037221 */ /* 0x000fe20000010000 */
[----:B------:R-:W-:Y:S01]  /*8ad0*/  IADD3 R2, R199, 0x1, RZ ;  /* 0x00000001c7027810 */ /* 0x000fe20007ffe0ff */
[C---:B------:R-:W-:Y:S01]  /*8ae0*/  HMMA.16816.F32.BF16 R72, R136.reuse, R6, R72 ;  /* 0x000000068848723c */ /* 0x040fe20000041848 */
[----:B------:R-:W1:Y:S03]  /*8af0*/  LDSM.16.MT88.4 R4, [R103+0x5800] ;  /* 0x005800006704783b */ /* 0x000e660000004200 */
[----:B------:R-:W-:Y:S01]  /*8b00*/  FADD.FTZ R0, R141, R0 ;  /* 0x000000008d007221 */ /* 0x000fe20000010000 */
[----:B------:R-:W-:Y:S01]  /*8b10*/  SEL R199, R2, RZ, !P1 ;  /* 0x000000ff02c77207 */ /* 0x000fe20004800000 */
[----:B------:R-:W-:Y:S02]  /*8b20*/  FADD.FTZ R203, R148, R3 ;  /* 0x0000000394cb7221 */ /* 0x000fe40000010000 */
[C---:B------:R-:W-:Y:S04]  /*8b30*/  HMMA.16816.F32.BF16 R76, R136.reuse, R20, R76 ;  /* 0x00000014884c723c */ /* 0x040fe8000004184c */
[----:B------:R-:W-:Y:S04]  /*8b40*/  FADD.FTZ R204, R142, R0 ;  /* 0x000000008ecc7221 */ /* 0x000fe80000010000 */
[C---:B------:R-:W-:Y:S08]  /*8b50*/  HMMA.16816.F32.BF16 R80, R136.reuse, R22, R80 ;  /* 0x000000168850723c */ /* 0x040ff00000041850 */
[C---:B-----5:R-:W-:Y:S08]  /*8b60*/  HMMA.16816.F32.BF16 R84, R136.reuse, R8, R84 ;  /* 0x000000088854723c */ /* 0x060ff00000041854 */
[C---:B------:R-:W-:Y:S08]  /*8b70*/  HMMA.16816.F32.BF16 R88, R136.reuse, R10, R88 ;  /* 0x0000000a8858723c */ /* 0x040ff00000041858 */
[C---:B-1----:R-:W-:Y:S07]  /*8b80*/  HMMA.16816.F32.BF16 R92, R136.reuse, R4, R92 ;  /* 0x00000004885c723c */ /* 0x042fee000004185c */
[----:B------:R-:W-:Y:S01]  /*8b90*/  IADD3 R4, R172, -0x2, RZ ;  /* 0xfffffffeac047810 */ /* 0x000fe20007ffe0ff */
[----:B------:R-:W-:Y:S03]  /*8ba0*/  HMMA.16816.F32.BF16 R96, R136, R6, R96 ;  /* 0x000000068860723c */ /* 0x000fe60000041860 */
[----:B------:R-:W-:Y:S11]  /*8bb0*/  ISETP.GE.AND P0, PT, R4, R205, PT ;  /* 0x000000cd0400720c */ /* 0x000ff60003f06270 */
[----:B------:R-:W-:Y:S02]  /*8bc0*/  @!UPT UIADD3 URZ, URZ, URZ, URZ ;  /* 0x0000003f3f3ff290 */ /* 0x000fe4000fffe03f */
[----:B------:R-:W-:-:S05]  /*8bd0*/  @!P0 BRA `(.L_x_2607) ;  /* 0x0000050000008947 */ /* 0x000fca0003800000 */
[----:B------:R-:W-:Y:S01]  /*8be0*/  IADD3 R2, R206, R200, R211 ;  /* 0x000000c8ce027210 */ /* 0x000fe20007ffe0d3 */
[----:B------:R-:W-:Y:S01]  /*8bf0*/  IMAD.MOV.U32 R173, RZ, RZ, RZ ;  /* 0x000000ffffad7224 */ /* 0x000fe200078e00ff */
[----:B------:R-:W-:Y:S01]  /*8c00*/  SHF.R.S32.HI R224, RZ, 0x1f, R201 ;  /* 0x0000001fffe07819 */ /* 0x000fe200000114c9 */
[C---:B------:R-:W-:Y:S01]  /*8c10*/  IMAD.SHL.U32 R18, R201.reuse, 0x2, RZ ;  /* 0x00000002c9127824 */ /* 0x040fe200078e00ff */
[----:B------:R-:W-:Y:S01]  /*8c20*/  IADD3 R2, R2, -0x80, RZ ;  /* 0xffffff8002027810 */ /* 0x000fe20007ffe0ff */
[----:B------:R-:W-:Y:S01]  /*8c30*/  IMAD.SHL.U32 R17, R202, 0x2, RZ ;  /* 0x00000002ca117824 */ /* 0x000fe200078e00ff */
[----:B------:R-:W-:Y:S01]  /*8c40*/  SHF.L.U64.HI R15, R201, 0x1, R224 ;  /* 0x00000001c90f7819 */ /* 0x000fe200000102e0 */
[C---:B------:R-:W-:Y:S01]  /*8c50*/  IMAD.SHL.U32 R16, R193.reuse, 0x2, RZ ;  /* 0x00000002c1107824 */ /* 0x040fe200078e00ff */
[----:B------:R-:W-:Y:S01]  /*8c60*/  SHF.R.S32.HI R225, RZ, 0x1f, R202 ;  /* 0x0000001fffe17819 */ /* 0x000fe200000114ca */
[----:B------:R-:W-:Y:S01]  /*8c70*/  @P3 IMAD.HI.U32 R3, R2, c[0x0][0x2bc], RZ ;  /* 0x0000af0002033a27 */ /* 0x000fe200078e00ff */
[----:B------:R-:W-:Y:S02]  /*8c80*/  SHF.R.S32.HI R224, RZ, 0x1f, R193 ;  /* 0x0000001fffe07819 */ /* 0x000fe400000114c1 */
[----:B------:R-:W-:Y:S01]  /*8c90*/  SHF.L.U64.HI R14, R202, 0x1, R225 ;  /* 0x00000001ca0e7819 */ /* 0x000fe200000102e1 */
[----:B------:R-:W-:Y:S01]  /*8ca0*/  IMAD.MOV.U32 R0, RZ, RZ, R2 ;  /* 0x000000ffff007224 */ /* 0x000fe200078e0002 */
[----:B------:R-:W-:Y:S02]  /*8cb0*/  @P3 SHF.R.U32.HI R0, RZ, c[0x0][0x2c0], R3 ;  /* 0x0000b000ff003a19 */ /* 0x000fe40000011603 */
[----:B------:R-:W-:Y:S02]  /*8cc0*/  SHF.L.U64.HI R13, R193, 0x1, R224 ;  /* 0x00000001c10d7819 */ /* 0x000fe400000102e0 */
        /* <DEDUP_REMOVED lines=22> */
.L_x_2650:
[----:B------:R-:W-:-:S05]  /*8e30*/  BRA.DIV ~URZ, `(.L_x_2609) ;  /* 0x000067127f007947 */ /* 0x000fca000b800000 */
[----:B------:R-:W3:Y:S01]  /*8e40*/  SHFL.IDX PT, R2, R12, RZ, 0x181f ;  /* 0x00181fff0c027589 */ /* 0x000ee200000e0000 */
[----:B------:R-:W-:Y:S01]  /*8e50*/  ISETP.GE.AND P5, PT, R193, c[0x0][0x1d4], PT ;  /* 0x00007500c1007a0c */ /* 0x000fe20003fa6270 */
[----:B------:R-:W-:Y:S01]  /*8e60*/  IMAD R0, R199, 0x6000, R222 ;  /* 0x00006000c7007824 */ /* 0x000fe200078e02de */
[----:B------:R-:W-:Y:S02]  /*8e70*/  ISETP.GE.AND P1, PT, R202, c[0x0][0x1d4], PT ;  /* 0x00007500ca007a0c */ /* 0x000fe40003f26270 */
[C---:B---3--:R-:W-:Y:S02]  /*8e80*/  IADD3 R8, P0, R2.reuse, R16, RZ ;  /* 0x0000001002087210 */ /* 0x048fe40007f1e0ff */
[----:B------:R-:W-:Y:S03]  /*8e90*/  IADD3 R6, P6, R2, R17, RZ ;  /* 0x0000001102067210 */ /* 0x000fe60007fde0ff */
[C---:B--2---:R-:W-:Y:S01]  /*8ea0*/  IMAD.X R9, R4.reuse, 0x1, R13, P0 ;  /* 0x0000000104097824 */ /* 0x044fe200000e060d */
[----:B------:R-:W-:Y:S01]  /*8eb0*/  ISETP.GE.AND P0, PT, R201, c[0x0][0x1d4], PT ;  /* 0x00007500c9007a0c */ /* 0x000fe20003f06270 */
[----:B------:R-:W-:Y:S01]  /*8ec0*/  IMAD.X R7, R4, 0x1, R14, P6 ;  /* 0x0000000104077824 */ /* 0x000fe200030e060e */
[----:B------:R-:W-:Y:S02]  /*8ed0*/  IADD3 R10, P6, R2, R18, RZ ;  /* 0x00000012020a7210 */ /* 0x000fe40007fde0ff */
[----:B------:R-:W-:Y:S01]  /*8ee0*/  @!PT LDS RZ, [RZ] ;  /* 0x00000000fffff984 */ /* 0x000fe20000000800 */
[----:B------:R-:W-:Y:S01]  /*8ef0*/  @!PT LDS RZ, [RZ] ;  /* 0x00000000fffff984 */ /* 0x000fe20000000800 */
[----:B------:R2:W-:Y:S03]  /*8f00*/  LDGSTS.E.BYPASS.LTC128B.128 [R0], [R8.64], !P5 ;  /* 0x0000000008007fae */ /* 0x0005e6000e901d46 */
[----:B------:R-:W-:Y:S01]  /*8f10*/  IMAD.X R11, R4, 0x1, R15, P6 ;  /* 0x00000001040b7824 */ /* 0x000fe200030e060f */
[----:B------:R2:W-:Y:S04]  /*8f20*/  LDGSTS.E.BYPASS.LTC128B.128 [R0+0x2000], [R6.64], !P1 ;  /* 0x0200000006007fae */ /* 0x0005e8000c901d46 */
[----:B------:R3:W4:Y:S04]  /*8f30*/  SHFL.IDX PT, R4, R5, 0x1, 0x181f ;  /* 0x00381f0005047f89 */ /* 0x00072800000e0000 */
[----:B------:R5:W-:Y:S04]  /*8f40*/  LDGSTS.E.BYPASS.LTC128B.128 [R0+0x4000], [R10.64], !P0 ;  /* 0x040000000a007fae */ /* 0x000be8000c101d46 */
[----:B------:R2:W1:Y:S02]  /*8f50*/  SHFL.IDX PT, R2, R12, 0x1, 0x181f ;  /* 0x00381f000c027f89 */ /* 0x00046400000e0000 */
[----:B-1-3--:R-:W-:Y:S02]  /*8f60*/  SEL R5, RZ, 0x10, P0 ;  /* 0x00000010ff057807 */ /* 0x00afe40000000000 */
[----:B-----5:R-:W-:Y:S02]  /*8f70*/  SEL R11, RZ, 0x10, P5 ;  /* 0x00000010ff0b7807 */ /* 0x020fe40002800000 */
[----:B------:R-:W-:Y:S04]  /*8f80*/  SEL R10, RZ, 0x10, P1 ;  /* 0x00000010ff0a7807 */ /* 0x000fe80000800000 */
.L_x_2651:
[----:B--2-4-:R-:W-:Y:S02]  /*8f90*/  IADD3 R3, -R10, 0x10, RZ ;  /* 0x000000100a037810 */ /* 0x014fe40007ffe1ff */
[----:B------:R-:W-:Y:S02]  /*8fa0*/  IADD3 R8, -R11, 0x10, RZ ;  /* 0x000000100b087810 */ /* 0x000fe40007ffe1ff */
[----:B------:R-:W-:Y:S02]  /*8fb0*/  IADD3 R6, -R5, 0x10, RZ ;  /* 0x0000001005067810 */ /* 0x000fe40007ffe1ff */
[----:B------:R-:W-:Y:S02]  /*8fc0*/  LOP3.LUT R7, R3, 0xf, RZ, 0xc0, !PT ;  /* 0x0000000f03077812 */ /* 0x000fe400078ec0ff */
[----:B------:R-:W-:Y:S02]  /*8fd0*/  LOP3.LUT R8, R8, 0xf, RZ, 0xc0, !PT ;  /* 0x0000000f08087812 */ /* 0x000fe400078ec0ff */
[----:B------:R-:W-:Y:S02]  /*8fe0*/  LOP3.LUT R3, R6, 0xf, RZ, 0xc0, !PT ;  /* 0x0000000f06037812 */ /* 0x000fe400078ec0ff */
[-C--:B------:R-:W-:Y:S02]  /*8ff0*/  IADD3 R6, P6, P5, R7, R2.reuse, R17 ;  /* 0x0000000207067210 */ /* 0x080fe40007dde011 */
[----:B------:R-:W-:Y:S02]  /*9000*/  IADD3 R8, P1, P0, R8, R2, R16 ;  /* 0x0000000208087210 */ /* 0x000fe4000783e010 */
[-C--:B------:R-:W-:Y:S02]  /*9010*/  IADD3.X R7, RZ, R4.reuse, R14, P6, P5 ;  /* 0x00000004ff077210 */ /* 0x080fe400037ea40e */
[----:B------:R-:W-:Y:S02]  /*9020*/  ISETP.NE.U32.AND P6, PT, R11, RZ, PT ;  /* 0x000000ff0b00720c */ /* 0x000fe40003fc5070 */
[----:B------:R-:W-:Y:S02]  /*9030*/  IADD3.X R9, RZ, R4, R13, P1, P0 ;  /* 0x00000004ff097210 */ /* 0x000fe40000fe040d */
[----:B------:R-:W-:Y:S02]  /*9040*/  IADD3 R2, P1, P0, R3, R2, R18 ;  /* 0x0000000203027210 */ /* 0x000fe4000783e012 */
[----:B------:R-:W-:Y:S02]  /*9050*/  ISETP.NE.U32.AND P5, PT, R10, RZ, PT ;  /* 0x000000ff0a00720c */ /* 0x000fe40003fa5070 */
[----:B------:R-:W-:Y:S02]  /*9060*/  IADD3.X R3, RZ, R4, R15, P1, P0 ;  /* 0x00000004ff037210 */ /* 0x000fe40000fe040f */
[----:B------:R-:W-:Y:S03]  /*9070*/  ISETP.NE.U32.AND P0, PT, R5, RZ, PT ;  /* 0x000000ff0500720c */ /* 0x000fe60003f05070 */
[----:B------:R-:W-:Y:S01]  /*9080*/  @!PT LDS RZ, [RZ] ;  /* 0x00000000fffff984 */ /* 0x000fe20000000800 */
[----:B------:R-:W-:Y:S01]  /*9090*/  @!PT LDS RZ, [RZ] ;  /* 0x00000000fffff984 */ /* 0x000fe20000000800 */
[----:B------:R-:W-:Y:S01]  /*90a0*/  @!PT LDS RZ, [RZ] ;  /* 0x00000000fffff984 */ /* 0x000fe20000000800 */
[----:B------:R1:W-:Y:S06]  /*90b0*/  LDGSTS.E.BYPASS.LTC128B.128.ZFILL [R0+0x1000], [R8.64], P6 ;  /* 0x0100000008007fae */ /* 0x0003ec000b141d46 */
[----:B------:R1:W-:Y:S04]  /*90c0*/  LDGSTS.E.BYPASS.LTC128B.128.ZFILL [R0+0x3000], [R6.64], P5 ;  /* 0x0300000006007fae */ /* 0x0003e8000a941d46 */
[----:B------:R1:W-:Y:S02]  /*90d0*/  LDGSTS.E.BYPASS.LTC128B.128.ZFILL [R0+0x5000], [R2.64], P0 ;  /* 0x0500000002007fae */ /* 0x0003e40008141d46 */
.L_x_2607:
[----:B------:R-:W-:Y:S05]  /*90e0*/  BSYNC B0 ;  /* 0x0000000000007941 */ /* 0x000fea0003800000 */
.L_x_2606:
[C---:B------:R-:W-:Y:S01]  /*90f0*/  ISETP.GT.AND P0, PT, R172.reuse, R209, PT ;  /* 0x000000d1ac00720c */ /* 0x040fe20003f04270 */
[----:B------:R-:W0:Y:S01]  /*9100*/  LDGDEPBAR ;  /* 0x00000000000079af */ /* 0x000e220000000000 */
[C---:B------:R-:W-:Y:S01]  /*9110*/  ISETP.GE.AND P1, PT, R161.reuse, 0x1, PT ;  /* 0x00000001a100780c */ /* 0x040fe20003f26270 */
[----:B------:R-:W-:Y:S01]  /*9120*/  IMAD.MOV.U32 R103, RZ, RZ, R100 ;  /* 0x000000ffff677224 */ /* 0x000fe200078e0064 */
[----:B------:R-:W-:Y:S01]  /*9130*/  IADD3 R161, R161, 0x1, RZ ;  /* 0x00000001a1a17810 */ /* 0x000fe20007ffe0ff */
[----:B------:R-:W-:Y:S01]  /*9140*/  IMAD.MOV.U32 R102, RZ, RZ, R101 ;  /* 0x000000ffff667224 */ /* 0x000fe200078e0065 */
[----:B------:R-:W-:Y:S02]  /*9150*/  IADD3 R172, R172, -0x1, RZ ;  /* 0xffffffffacac7810 */ /* 0x000fe40007ffe0ff */
[----:B------:R-:W-:Y:S05]  /*9160*/  SEL R161, R161, RZ, !P1 ;  /* 0x000000ffa1a17207 */ /* 0x000fea0004800000 */
[----:B-1----:R-:W-:-:S05]  /*9170*/  @P0 BRA `(.L_x_2610) ;  /* 0xffffc87000000947 */ /* 0x002fca000383ffff */
.L_x_2601:
[----:B------:R-:W-:Y:S01]  /*9180*/  ISETP.GE.AND P0, PT, R172, R205, PT ;  /* 0x000000cdac00720c */ /* 0x000fe20003f06270 */
[----:B------:R-:W-:Y:S01]  /*9190*/  IMAD.MOV.U32 R209, RZ, RZ, 0x1f ;  /* 0x0000001fffd17424 */ /* 0x000fe200078e00ff */
[----:B------:R-:W-:-:S11]  /*91a0*/  MOV R208, 0xffffffff ;  /* 0xffffffff00d07802 */ /* 0x000fd60000000f00 */
[----:B------:R-:W-:Y:S05]  /*91b0*/  @!P0 BRA `(.L_x_2611) ;  /* 0x000032a000008947 */ /* 0x000fea0003800000 */
[----:B------:R-:W-:Y:S02]  /*91c0*/  MOV R102, R100 ;  /* 0x0000006400667202 */ /* 0x000fe40000000f00 */
[----:B------:R-:W-:Y:S02]  /*91d0*/  MOV R0, R101 ;  /* 0x0000006500007202 */ /* 0x000fe40000000f00 */
.L_x_2621:
        /* <DEDUP_REMOVED lines=43> */
.L_x_2652:
        /* <DEDUP_REMOVED lines=22> */
.L_x_2653:
        /* <DEDUP_REMOVED lines=21> */
.L_x_2613:
[----:B------:R-:W-:Y:S05]  /*9740*/  BSYNC B0 ;  /* 0x0000000000007941 */ /* 0x000fea0003800000 */
.L_x_2612:
[----:B------:R-:W0:Y:S01]  /*9750*/  LDGDEPBAR ;  /* 0x00000000000079af */ /* 0x000e220000000000 */
[----:B------:R-:W-:Y:S01]  /*9760*/  WARPSYNC 0xffffffff ;  /* 0xffffffff00007948 */ /* 0x000fe20003800000 */
[C---:B--23--:R-:W-:Y:S03]  /*9770*/  HMMA.16816.F32.BF16 R4, R32.reuse, R8, RZ ;  /* 0x000000082004723c */ /* 0x04cfe600000418ff */
[----:B------:R-:W-:Y:S01]  /*9780*/  ISETP.GE.AND P0, PT, R199, 0x1, PT ;  /* 0x00000001c700780c */ /* 0x000fe20003f06270 */
[C---:B------:R-:W-:Y:S01]  /*9790*/  IMAD.IADD R3, R166.reuse, 0x1, R100 ;  /* 0x00000001a6037824 */ /* 0x040fe200078e0264 */
[C---:B------:R-:W-:Y:S01]  /*97a0*/  IADD3 R2, R167.reuse, R100, R166 ;  /* 0x00000064a7027210 */ /* 0x040fe20007ffe0a6 */
[----:B------:R-:W-:Y:S02]  /*97b0*/  IMAD.IADD R103, R166, 0x1, R101 ;  /* 0x00000001a6677824 */ /* 0x000fe400078e0265 */
        /* <DEDUP_REMOVED lines=30> */
[----:B------:R-:W-:Y:S01]  /*99a0*/  IMAD.IADD R152, R167, 0x1, R100 ;  /* 0x00000001a7987824 */ /* 0x000fe200078e0264 */
        /* <DEDUP_REMOVED lines=79> */
[----:B------:R-:W3:Y:S08]  /*9ea0*/  LDSM.16.M88.4 R144, [R152+0x5000] ;  /* 0x005000009890783b */ /* 0x000ef00000000200 */
[----:B------:R-:W4:Y:S01]  /*9eb0*/  LDSM.16.M88.4 R152, [R152+0x5800] ;  /* 0x005800009898783b */ /* 0x000f220000000200 */
        /* <DEDUP_REMOVED lines=29> */
[----:B------:R-:W1:Y:S01]  /*a090*/  MUFU.TANH R140, R4 ;  /* 0x00000004008c7308 */ /* 0x000e620000002400 */
[----:B------:R-:W-:Y:S02]  /*a0a0*/  FMUL.FTZ R6, R6, c[0x0][0x320] ;  /* 0x0000c80006067a20 */ /* 0x000fe40000410000 */
[----:B------:R-:W-:Y:S02]  /*a0b0*/  FMUL.FTZ R5, R5, c[0x0][0x320] ;  /* 0x0000c80005057a20 */ /* 0x000fe40000410000 */
[----:B------:R-:W-:Y:S04]  /*a0c0*/  FMUL.FTZ R7, R7, c[0x0][0x320] ;  /* 0x0000c80007077a20 */ /* 0x000fe80000410000 */
        /* <DEDUP_REMOVED lines=8> */
[----:B------:R-:W-:Y:S02]  /*a150*/  FMUL.FTZ R13, R13, c[0x0][0x320] ;  /* 0x0000c8000d0d7a20 */ /* 0x000fe40000410000 */
[----:B------:R-:W-:Y:S01]  /*a160*/  FMUL.FTZ R15, R15, c[0x0][0x320] ;  /* 0x0000c8000f0f7a20 */ /* 0x000fe20000410000 */
[----:B-1----:R-:W-:Y:S01]  /*a170*/  FMNMX.FTZ R101, R140, R0, !PT ;  /* 0x000000008c657209 */ /* 0x002fe20007810000 */
[----:B------:R-:W-:Y:S02]  /*a180*/  FMUL.FTZ R16, R16, c[0x0][0x320] ;  /* 0x0000c80010107a20 */ /* 0x000fe40000410000 */
[----:B------:R-:W-:Y:S02]  /*a190*/  FMUL.FTZ R18, R18, c[0x0][0x320] ;  /* 0x0000c80012127a20 */ /* 0x000fe40000410000 */
[----:B------:R-:W-:Y:S01]  /*a1a0*/  FMUL.FTZ R17, R17, c[0x0][0x320] ;  /* 0x0000c80011117a20 */ /* 0x000fe20000410000 */
[----:B------:R1:W4:Y:S01]  /*a1b0*/  MUFU.TANH R144, R7 ;  /* 0x0000000700907308 */ /* 0x0003220000002400 */
[----:B------:R-:W-:Y:S01]  /*a1c0*/  FMUL.FTZ R19, R19, c[0x0][0x320] ;  /* 0x0000c80013137a20 */ /* 0x000fe20000410000 */
[----:B--2---:R-:W-:Y:S08]  /*a1d0*/  FMNMX.FTZ R100, R143, R102, !PT ;  /* 0x000000668f647209 */ /* 0x004ff00007810000 */
[----:B------:R-:W2:Y:S01]  /*a1e0*/  MUFU.TANH R141, R8 ;  /* 0x00000008008d7308 */ /* 0x000ea20000002400 */
[----:B---3--:R-:W-:Y:S09]  /*a1f0*/  FMNMX.FTZ R101, R142, R101, !PT ;  /* 0x000000658e657209 */ /* 0x008ff20007810000 */
[----:B------:R-:W3:Y:S01]  /*a200*/  MUFU.TANH R136, R10 ;  /* 0x0000000a00887308 */ /* 0x000ee20000002400 */
[----:B-1----:R-:W1:Y:S01]  /*a210*/  LDSM.16.M88.4 R4, [R2+0x5000] ;  /* 0x005000000204783b */ /* 0x002e620000000200 */
[----:B----4-:R-:W-:Y:S08]  /*a220*/  FMNMX.FTZ R100, R144, R100, !PT ;  /* 0x0000006490647209 */ /* 0x010ff00007810000 */
[----:B------:R-:W4:Y:S01]  /*a230*/  MUFU.TANH R103, R9 ;  /* 0x0000000900677308 */ /* 0x000f220000002400 */
[----:B--2---:R-:W-:Y:S09]  /*a240*/  FMNMX.FTZ R101, R141, R101, !PT ;  /* 0x000000658d657209 */ /* 0x004ff20007810000 */
[----:B------:R2:W5:Y:S01]  /*a250*/  MUFU.TANH R137, R11 ;  /* 0x0000000b00897308 */ /* 0x0005620000002400 */
[----:B---3--:R-:W-:Y:S09]  /*a260*/  FMNMX.FTZ R100, R136, R100, !PT ;  /* 0x0000006488647209 */ /* 0x008ff20007810000 */
[----:B------:R-:W3:Y:S01]  /*a270*/  MUFU.TANH R152, R12 ;  /* 0x0000000c00987308 */ /* 0x000ee20000002400 */
[----:B----4-:R-:W-:Y:S09]  /*a280*/  FMNMX.FTZ R101, R103, R101, !PT ;  /* 0x0000006567657209 */ /* 0x010ff20007810000 */
[----:B------:R-:W4:Y:S01]  /*a290*/  MUFU.TANH R154, R14 ;  /* 0x0000000e009a7308 */ /* 0x000f220000002400 */
[----:B--2---:R2:W2:Y:S01]  /*a2a0*/  LDSM.16.M88.4 R8, [R2+0x5800] ;  /* 0x005800000208783b */ /* 0x0044a20000000200 */
[C---:B-1----:R-:W-:Y:S03]  /*a2b0*/  HMMA.16816.F32.BF16 R20, R148.reuse, R4, R20 ;  /* 0x000000049414723c */ /* 0x042fe60000041814 */
[----:B-----5:R-:W-:Y:S05]  /*a2c0*/  FMNMX.FTZ R100, R137, R100, !PT ;  /* 0x0000006489647209 */ /* 0x020fea0007810000 */
[----:B------:R-:W1:Y:S01]  /*a2d0*/  MUFU.TANH R147, R13 ;  /* 0x0000000d00937308 */ /* 0x000e620000002400 */
[C---:B------:R-:W-:Y:S03]  /*a2e0*/  HMMA.16816.F32.BF16 R24, R148.reuse, R6, R24 ;  /* 0x000000069418723c */ /* 0x040fe60000041818 */
[----:B---3--:R-:W-:Y:S06]  /*a2f0*/  FMNMX.FTZ R101, R152, R101, !PT ;  /* 0x0000006598657209 */ /* 0x008fec0007810000 */
[----:B------:R-:W3:Y:S03]  /*a300*/  MUFU.TANH R155, R15 ;  /* 0x0000000f009b7308 */ /* 0x000ee60000002400 */
[----:B----4-:R-:W-:Y:S02]  /*a310*/  FMNMX.FTZ R100, R154, R100, !PT ;  /* 0x000000649a647209 */ /* 0x010fe40007810000 */
[----:B--2---:R-:W-:Y:S01]  /*a320*/  IADD3 R2, R199, 0x1, RZ ;  /* 0x00000001c7027810 */ /* 0x004fe20007ffe0ff */
[----:B------:R-:W-:Y:S04]  /*a330*/  FMUL.FTZ R20, R20, c[0x0][0x320] ;  /* 0x0000c80014147a20 */ /* 0x000fe80000410000 */
[----:B------:R-:W2:Y:S01]  /*a340*/  MUFU.TANH R146, R16 ;  /* 0x0000001000927308 */ /* 0x000ea20000002400 */
[----:B------:R-:W-:Y:S01]  /*a350*/  FMUL.FTZ R22, R22, c[0x0][0x320] ;  /* 0x0000c80016167a20 */ /* 0x000fe20000410000 */
[----:B------:R-:W-:Y:S01]  /*a360*/  SEL R199, R2, RZ, !P0 ;  /* 0x000000ff02c77207 */ /* 0x000fe20004000000 */
        /* <DEDUP_REMOVED lines=8> */
[C---:B------:R-:W-:Y:S03]  /*a3f0*/  HMMA.16816.F32.BF16 R28, R148.reuse, R8, R28 ;  /* 0x00000008941c723c */ /* 0x040fe6000004181c */
[----:B---3--:R-:W-:Y:S03]  /*a400*/  FMNMX.FTZ R100, R155, R100, !PT ;  /* 0x000000649b647209 */ /* 0x008fe60007810000 */
[----:B------:R-:W3:Y:S02]  /*a410*/  MUFU.TANH R145, R17 ;  /* 0x0000001100917308 */ /* 0x000ee40000002400 */
[----:B------:R-:W-:Y:S04]  /*a420*/  HMMA.16816.F32.BF16 R32, R148, R10, R32 ;  /* 0x0000000a9420723c */ /* 0x000fe80000041820 */
[----:B--2---:R-:W-:Y:S04]  /*a430*/  FMNMX.FTZ R101, R146, R101, !PT ;  /* 0x0000006592657209 */ /* 0x004fe80007810000 */
[----:B------:R-:W2:Y:S01]  /*a440*/  MUFU.TANH R156, R19 ;  /* 0x00000013009c7308 */ /* 0x000ea20000002400 */
[----:B-1----:R-:W-:Y:S07]  /*a450*/  FMNMX.FTZ R100, R153, R100, !PT ;  /* 0x0000006499647209 */ /* 0x002fee0007810000 */
[----:B------:R-:W-:Y:S02]  /*a460*/  FMUL.FTZ R28, R28, c[0x0][0x320] ;  /* 0x0000c8001c1c7a20 */ /* 0x000fe40000410000 */
        /* <DEDUP_REMOVED lines=8> */
[----:B------:R-:W-:Y:S02]  /*a4f0*/  FMUL.FTZ R33, R33, c[0x0][0x320] ;  /* 0x0000c80021217a20 */ /* 0x000fe40000410000 */
[----:B------:R-:W-:Y:S01]  /*a500*/  FMUL.FTZ R35, R35, c[0x0][0x320] ;  /* 0x0000c80023237a20 */ /* 0x000fe20000410000 */
[----:B--2---:R-:W-:Y:S06]  /*a510*/  FMNMX.FTZ R100, R156, R100, !PT ;  /* 0x000000649c647209 */ /* 0x004fec0007810000 */
        /* <DEDUP_REMOVED lines=27> */
[----:B---3--:R-:W-:Y:S02]  /*a6d0*/  FMNMX.FTZ R100, R182, R100, !PT ;  /* 0x00000064b6647209 */ /* 0x008fe40007810000 */
[----:B--2---:R-:W-:Y:S02]  /*a6e0*/  FMNMX.FTZ R101, R149, R101, !PT ;  /* 0x0000006595657209 */ /* 0x004fe40007810000 */
[----:B-1----:R-:W-:Y:S01]  /*a6f0*/  FMNMX.FTZ R100, R180, R100, !PT ;  /* 0x00000064b4647209 */ /* 0x002fe20007810000 */
[----:B------:R-:W-:-:S05]  /*a700*/  BRA.DIV ~URZ, `(.L_x_2616) ;  /* 0x000053527f007947 */ /* 0x000fca000b800000 */
[----:B------:R1:W2:Y:S02]  /*a710*/  SHFL.BFLY PT, R2, R101, 0x2, 0x1f ;  /* 0x0c401f0065027f89 */ /* 0x0002a400000e0000 */
.L_x_2654:
[----:B-12---:R-:W-:Y:S01]  /*a720*/  FMNMX.FTZ R101, R101, R2, !PT ;  /* 0x0000000265657209 */ /* 0x006fe20007810000 */
[----:B------:R-:W-:Y:S01]  /*a730*/  SHFL.BFLY PT, R3, R100, 0x2, 0x1f ;  /* 0x0c401f0064037f89 */ /* 0x000fe200000e0000 */
[----:B------:R-:W-:Y:S04]  /*a740*/  DEPBAR.LE SB0, 0x2 ;  /* 0x000080800000791a */ /* 0x000fe80000000000 */
[----:B------:R-:W-:Y:S03]  /*a750*/  BSSY B0, `(.L_x_2617) ;  /* 0x00001c6000007945 */ /* 0x000fe60003800000 */
[----:B------:R-:W1:Y:S08]  /*a760*/  SHFL.BFLY PT, R2, R101, 0x1, 0x1f ;  /* 0x0c201f0065027f89 */ /* 0x000e7000000e0000 */
[----:B------:R-:W-:Y:S01]  /*a770*/  BAR.SYNC.DEFER_BLOCKING 0x0 ;  /* 0x0000000000007b1d */ /* 0x000fe20000010000 */
[----:B-1----:R-:W-:Y:S02]  /*a780*/  FMNMX.FTZ R101, R101, R2, !PT ;  /* 0x0000000265657209 */ /* 0x002fe40007810000 */
[----:B------:R-:W-:Y:S03]  /*a790*/  FMNMX.FTZ R100, R100, R3, !PT ;  /* 0x0000000364647209 */ /* 0x000fe60007810000 */
[C---:B------:R-:W-:Y:S02]  /*a7a0*/  FADD.FTZ R0, -R101.reuse, R0 ;  /* 0x0000000065007221 */ /* 0x040fe40000010100 */
[----:B------:R-:W-:Y:S01]  /*a7b0*/  FMUL.FTZ R148, R101, c[0x0][0x2d0] ;  /* 0x0000b40065947a20 */ /* 0x000fe20000410000 */
[----:B------:R-:W1:Y:S01]  /*a7c0*/  SHFL.BFLY PT, R5, R100, 0x1, 0x1f ;  /* 0x0c201f0064057f89 */ /* 0x000e6200000e0000 */
[----:B------:R-:W-:Y:S02]  /*a7d0*/  FMUL.FTZ R0, R0, c[0x0][0x2d0] ;  /* 0x0000b40000007a20 */ /* 0x000fe40000410000 */
[--C-:B------:R-:W-:Y:S02]  /*a7e0*/  FFMA.FTZ R3, R140, c[0x0][0x2d0], -R148.reuse ;  /* 0x0000b4008c037a23 */ /* 0x100fe40000010894 */
[----:B------:R2:W3:Y:S01]  /*a7f0*/  MUFU.EX2 R2, R0 ;  /* 0x0000000000027308 */ /* 0x0004e20000000800 */
[--C-:B------:R-:W-:Y:S09]  /*a800*/  FFMA.FTZ R4, R142, c[0x0][0x2d0], -R148.reuse ;  /* 0x0000b4008e047a23 */ /* 0x100ff20000010894 */
[----:B------:R4:W-:Y:S01]  /*a810*/  MUFU.EX2 R185, R3 ;  /* 0x0000000300b97308 */ /* 0x0009e20000000800 */
[----:B-1----:R-:W-:Y:S09]  /*a820*/  FMNMX.FTZ R100, R100, R5, !PT ;  /* 0x0000000564647209 */ /* 0x002ff20007810000 */
[----:B------:R1:W-:Y:S01]  /*a830*/  MUFU.EX2 R195, R4 ;  /* 0x0000000400c37308 */ /* 0x0003e20000000800 */
[--C-:B--2---:R-:W-:Y:S02]  /*a840*/  FFMA.FTZ R0, R141, c[0x0][0x2d0], -R148.reuse ;  /* 0x0000b4008d007a23 */ /* 0x104fe40000010894 */
[----:B------:R-:W-:Y:S02]  /*a850*/  FMUL.FTZ R141, R100, c[0x0][0x2d0] ;  /* 0x0000b400648d7a20 */ /* 0x000fe40000410000 */
[C---:B---3--:R-:W-:Y:S05]  /*a860*/  FMUL.FTZ R5, R2.reuse, R105 ;  /* 0x0000006902057220 */ /* 0x048fea0000410000 */
[----:B------:R2:W-:Y:S01]  /*a870*/  MUFU.EX2 R196, R0 ;  /* 0x0000000000c47308 */ /* 0x0005e20000000800 */
[C---:B------:R-:W-:Y:S02]  /*a880*/  FMUL.FTZ R9, R2.reuse, R109 ;  /* 0x0000006d02097220 */ /* 0x040fe40000410000 */
[C---:B------:R-:W-:Y:S02]  /*a890*/  FMUL.FTZ R8, R2.reuse, R108 ;  /* 0x0000006c02087220 */ /* 0x040fe40000410000 */
[--C-:B----4-:R-:W-:Y:S02]  /*a8a0*/  FFMA.FTZ R3, R143, c[0x0][0x2d0], -R141.reuse ;  /* 0x0000b4008f037a23 */ /* 0x110fe4000001088d */
[C---:B------:R-:W-:Y:S02]  /*a8b0*/  FMUL.FTZ R16, R2.reuse, R116 ;  /* 0x0000007402107220 */ /* 0x040fe40000410000 */
[C---:B------:R-:W-:Y:S01]  /*a8c0*/  FMUL.FTZ R17, R2.reuse, R117 ;  /* 0x0000007502117220 */ /* 0x040fe20000410000 */
[----:B------:R3:W-:Y:S01]  /*a8d0*/  MUFU.EX2 R142, R3 ;  /* 0x00000003008e7308 */ /* 0x0007e20000000800 */
[C---:B------:R-:W-:Y:S02]  /*a8e0*/  FMUL.FTZ R24, R2.reuse, R124 ;  /* 0x0000007c02187220 */ /* 0x040fe40000410000 */
[C---:B------:R-:W-:Y:S02]  /*a8f0*/  FMUL.FTZ R25, R2.reuse, R125 ;  /* 0x0000007d02197220 */ /* 0x040fe40000410000 */
[C---:B-1----:R-:W-:Y:S02]  /*a900*/  FMUL.FTZ R4, R2.reuse, R104 ;  /* 0x0000006802047220 */ /* 0x042fe40000410000 */
[C---:B------:R-:W-:Y:S02]  /*a910*/  FMUL.FTZ R32, R2.reuse, R132 ;  /* 0x0000008402207220 */ /* 0x040fe40000410000 */
[C---:B------:R-:W-:Y:S02]  /*a920*/  FMUL.FTZ R33, R2.reuse, R133 ;  /* 0x0000008502217220 */ /* 0x040fe40000410000 */
[C---:B------:R-:W-:Y:S02]  /*a930*/  FMUL.FTZ R36, R2.reuse, R36 ;  /* 0x0000002402247220 */ /* 0x040fe40000410000 */
[C---:B------:R-:W-:Y:S02]  /*a940*/  FMUL.FTZ R37, R2.reuse, R37 ;  /* 0x0000002502257220 */ /* 0x040fe40000410000 */
[----:B--2---:R-:W-:Y:S02]  /*a950*/  FFMA.FTZ R0, R103, c[0x0][0x2d0], -R148 ;  /* 0x0000b40067007a23 */ /* 0x004fe40000010894 */
[C---:B------:R-:W-:Y:S02]  /*a960*/  FMUL.FTZ R40, R2.reuse, R40 ;  /* 0x0000002802287220 */ /* 0x040fe40000410000 */
[----:B------:R-:W1:Y:S01]  /*a970*/  MUFU.EX2 R200, R0 ;  /* 0x0000000000c87308 */ /* 0x000e620000000800 */
[C---:B------:R-:W-:Y:S02]  /*a980*/  FMUL.FTZ R41, R2.reuse, R41 ;  /* 0x0000002902297220 */ /* 0x040fe40000410000 */
[----:B------:R-:W-:Y:S02]  /*a990*/  FMUL.FTZ R44, R2, R44 ;  /* 0x0000002c022c7220 */ /* 0x000fe40000410000 */
[--C-:B---3--:R-:W-:Y:S02]  /*a9a0*/  FFMA.FTZ R3, R144, c[0x0][0x2d0], -R141.reuse ;  /* 0x0000b40090037a23 */ /* 0x108fe4000001088d */
        /* <DEDUP_REMOVED lines=9> */
[----:B------:R-:W-:Y:S01]  /*aa40*/  FMUL.FTZ R61, R2, R61 ;  /* 0x0000003d023d7220 */ /* 0x000fe20000410000 */
[----:B-1----:R-:W-:Y:S01]  /*aa50*/  F2FP.BF16.PACK_AB R138, R200, R196 ;  /* 0x000000c4c88a723e */ /* 0x002fe200000010ff */
[----:B------:R-:W-:Y:S01]  /*aa60*/  FADD.FTZ R0, -R100, R102 ;  /* 0x0000006664007221 */ /* 0x000fe20000010100 */
[----:B------:R-:W-:Y:S01]  /*aa70*/  IADD3 R102, R170, R160, RZ ;  /* 0x000000a0aa667210 */ /* 0x000fe20007ffe0ff */
[----:B------:R-:W-:Y:S02]  /*aa80*/  FMUL.FTZ R64, R2, R64 ;  /* 0x0000004002407220 */ /* 0x000fe40000410000 */
[----:B------:R-:W-:Y:S01]  /*aa90*/  FMUL.FTZ R0, R0, c[0x0][0x2d0] ;  /* 0x0000b40000007a20 */ /* 0x000fe20000410000 */
[----:B------:R-:W-:Y:S01]  /*aaa0*/  IADD3 R140, R168, R102, RZ ;  /* 0x00000066a88c7210 */ /* 0x000fe20007ffe0ff */
[----:B------:R-:W1:Y:S01]  /*aab0*/  LDSM.16.MT88.4 R12, [R102] ;  /* 0x00000000660c783b */ /* 0x000e620000004200 */
[----:B------:R-:W-:Y:S02]  /*aac0*/  FMUL.FTZ R65, R2, R65 ;  /* 0x0000004102417220 */ /* 0x000fe40000410000 */
[--C-:B--2---:R-:W-:Y:S01]  /*aad0*/  FFMA.FTZ R3, R136, c[0x0][0x2d0], -R141.reuse ;  /* 0x0000b40088037a23 */ /* 0x104fe2000001088d */
[----:B------:R-:W2:Y:S01]  /*aae0*/  MUFU.EX2 R0, R0 ;  /* 0x0000000000007308 */ /* 0x000ea20000000800 */
[----:B------:R-:W-:Y:S01]  /*aaf0*/  F2FP.BF16.PACK_AB R136, R195, R185 ;  /* 0x000000b9c388723e */ /* 0x000fe200000010ff */
[C---:B------:R-:W-:Y:S02]  /*ab00*/  FMUL.FTZ R68, R2.reuse, R68 ;  /* 0x0000004402447220 */ /* 0x040fe40000410000 */
[----:B------:R-:W3:Y:S01]  /*ab10*/  LDSM.16.MT88.4 R20, [R140] ;  /* 0x000000008c14783b */ /* 0x000ee20000004200 */
[C---:B------:R-:W-:Y:S02]  /*ab20*/  FMUL.FTZ R69, R2.reuse, R69 ;  /* 0x0000004502457220 */ /* 0x040fe40000410000 */
[C---:B------:R-:W-:Y:S02]  /*ab30*/  FMUL.FTZ R72, R2.reuse, R72 ;  /* 0x0000004802487220 */ /* 0x040fe40000410000 */
[----:B------:R-:W-:Y:S01]  /*ab40*/  FMUL.FTZ R73, R2, R73 ;  /* 0x0000004902497220 */ /* 0x000fe20000410000 */
[----:B------:R4:W-:Y:S01]  /*ab50*/  MUFU.EX2 R197, R3 ;  /* 0x0000000300c57308 */ /* 0x0009e20000000800 */
[--C-:B------:R-:W-:Y:S02]  /*ab60*/  FFMA.FTZ R108, R152, c[0x0][0x2d0], -R148.reuse ;  /* 0x0000b400986c7a23 */ /* 0x100fe40000010894 */
        /* <DEDUP_REMOVED lines=8> */
[C---:B------:R-:W-:Y:S02]  /*abf0*/  FMUL.FTZ R10, R0.reuse, R110 ;  /* 0x0000006e000a7220 */ /* 0x040fe40000410000 */
[C---:B------:R-:W-:Y:S02]  /*ac00*/  FMUL.FTZ R11, R0.reuse, R111 ;  /* 0x0000006f000b7220 */ /* 0x040fe40000410000 */
[----:B------:R-:W-:Y:S02]  /*ac10*/  FMUL.FTZ R18, R0, R118 ;  /* 0x0000007600127220 */ /* 0x000fe40000410000 */
[--C-:B----4-:R-:W-:Y:S01]  /*ac20*/  FFMA.FTZ R3, R137, c[0x0][0x2d0], -R141.reuse ;  /* 0x0000b40089037a23 */ /* 0x110fe2000001088d */
[----:B------:R-:W-:Y:S01]  /*ac30*/  F2FP.BF16.PACK_AB R137, R194, R142 ;  /* 0x0000008ec289723e */ /* 0x000fe200000010ff */
[C---:B------:R-:W-:Y:S02]  /*ac40*/  FMUL.FTZ R19, R0.reuse, R119 ;  /* 0x0000007700137220 */ /* 0x040fe40000410000 */
        /* <DEDUP_REMOVED lines=14> */
[--C-:B------:R-:W-:Y:S01]  /*ad30*/  FFMA.FTZ R117, R158, c[0x0][0x2d0], -R148.reuse ;  /* 0x0000b4009e757a23 */ /* 0x100fe20000010894 */
[----:B------:R-:W-:Y:S01]  /*ad40*/  IADD3 R3, R171, R160, RZ ;  /* 0x000000a0ab037210 */ /* 0x000fe20007ffe0ff */
[--C-:B------:R-:W-:Y:S02]  /*ad50*/  FFMA.FTZ R116, R151, c[0x0][0x2d0], -R148.reuse ;  /* 0x0000b40097747a23 */ /* 0x100fe40000010894 */
[--C-:B------:R-:W-:Y:S01]  /*ad60*/  FFMA.FTZ R118, R150, c[0x0][0x2d0], -R148.reuse ;  /* 0x0000b40096767a23 */ /* 0x100fe20000010894 */
[----:B------:R-:W-:Y:S01]  /*ad70*/  IADD3 R103, R168, R3, RZ ;  /* 0x00000003a8677210 */ /* 0x000fe20007ffe0ff */
[C---:B-1----:R-:W-:Y:S01]  /*ad80*/  HMMA.16816.F32.BF16 R4, R136.reuse, R12, R4 ;  /* 0x0000000c8804723c */ /* 0x042fe20000041804 */
[----:B------:R-:W1:Y:S04]  /*ad90*/  LDSM.16.MT88.4 R28, [R3] ;  /* 0x00000000031c783b */ /* 0x000e680000004200 */
[----:B------:R-:W-:Y:S02]  /*ada0*/  FFMA.FTZ R119, R149, c[0x0][0x2d0], -R148 ;  /* 0x0000b40095777a23 */ /* 0x000fe40000010894 */
[C---:B------:R-:W-:Y:S01]  /*adb0*/  FMUL.FTZ R13, R2.reuse, R113 ;  /* 0x00000071020d7220 */ /* 0x040fe20000410000 */
[C---:B------:R-:W-:Y:S01]  /*adc0*/  HMMA.16816.F32.BF16 R8, R136.reuse, R14, R8 ;  /* 0x0000000e8808723c */ /* 0x040fe20000041808 */
[----:B------:R-:W2:Y:S03]  /*add0*/  LDSM.16.MT88.4 R104, [R103] ;  /* 0x000000006768783b */ /* 0x000ea60000004200 */
[----:B------:R-:W-:Y:S02]  /*ade0*/  FMUL.FTZ R12, R2, R112 ;  /* 0x00000070020c7220 */ /* 0x000fe40000410000 */
[C---:B------:R-:W-:Y:S02]  /*adf0*/  FMUL.FTZ R54, R0.reuse, R54 ;  /* 0x0000003600367220 */ /* 0x040fe40000410000 */
[C---:B------:R-:W-:Y:S01]  /*ae00*/  FMUL.FTZ R14, R0.reuse, R114 ;  /* 0x00000072000e7220 */ /* 0x040fe20000410000 */
[----:B------:R-:W-:Y:S03]  /*ae10*/  LDSM.16.MT88.4 R124, [R3+0x1800] ;  /* 0x00180000037c783b */ /* 0x000fe60000004200 */
[C---:B------:R-:W-:Y:S02]  /*ae20*/  FMUL.FTZ R15, R0.reuse, R115 ;  /* 0x00000073000f7220 */ /* 0x040fe40000410000 */
[C---:B------:R-:W-:Y:S02]  /*ae30*/  FMUL.FTZ R55, R0.reuse, R55 ;  /* 0x0000003700377220 */ /* 0x040fe40000410000 */
[C---:B------:R-:W-:Y:S01]  /*ae40*/  FMUL.FTZ R58, R0.reuse, R58 ;  /* 0x0000003a003a7220 */ /* 0x040fe20000410000 */
[----:B------:R-:W-:Y:S01]  /*ae50*/  LDSM.16.MT88.4 R132, [R103+0x1800] ;  /* 0x001800006784783b */ /* 0x000fe20000004200 */
[C---:B------:R-:W-:Y:S01]  /*ae60*/  FMUL.FTZ R59, R0.reuse, R59 ;  /* 0x0000003b003b7220 */ /* 0x040fe20000410000 */
[C---:B---3--:R-:W-:Y:S03]  /*ae70*/  HMMA.16816.F32.BF16 R12, R136.reuse, R20, R12 ;  /* 0x00000014880c723c */ /* 0x048fe6000004180c */
        /* <DEDUP_REMOVED lines=8> */
[C---:B------:R-:W-:Y:S02]  /*af00*/  FFMA.FTZ R120, R0.reuse, R204, R142 ;  /* 0x000000cc00787223 */ /* 0x040fe4000001008e */
[C---:B------:R-:W-:Y:S02]  /*af10*/  FMUL.FTZ R67, R0.reuse, R67 ;  /* 0x0000004300437220 */ /* 0x040fe40000410000 */
[C---:B------:R-:W-:Y:S01]  /*af20*/  FMUL.FTZ R70, R0.reuse, R70 ;  /* 0x0000004600467220 */ /* 0x040fe20000410000 */
[C---:B-1----:R-:W-:Y:S03]  /*af30*/  HMMA.16816.F32.BF16 R20, R136.reuse, R28, R20 ;  /* 0x0000001c8814723c */ /* 0x042fe60000041814 */
[C---:B------:R-:W-:Y:S02]  /*af40*/  FMUL.FTZ R71, R0.reuse, R71 ;  /* 0x0000004700477220 */ /* 0x040fe40000410000 */
[----:B------:R-:W-:Y:S02]  /*af50*/  FMUL.FTZ R74, R0, R74 ;  /* 0x0000004a004a7220 */ /* 0x000fe40000410000 */
[C---:B------:R-:W-:Y:S01]  /*af60*/  FMUL.FTZ R28, R2.reuse, R128 ;  /* 0x00000080021c7220 */ /* 0x040fe20000410000 */
[C---:B------:R-:W-:Y:S01]  /*af70*/  HMMA.16816.F32.BF16 R24, R136.reuse, R30, R24 ;  /* 0x0000001e8818723c */ /* 0x040fe20000041818 */
[----:B------:R1:W-:Y:S03]  /*af80*/  MUFU.EX2 R128, R108 ;  /* 0x0000006c00807308 */ /* 0x0003e60000000800 */
        /* <DEDUP_REMOVED lines=10> */
[--C-:B-1----:R-:W-:Y:S01]  /*b030*/  FFMA.FTZ R108, R147, c[0x0][0x2d0], -R148.reuse ;  /* 0x0000b400936c7a23 */ /* 0x102fe20000010894 */
[C---:B------:R-:W-:Y:S01]  /*b040*/  HMMA.16816.F32.BF16 R32, R136.reuse, R106, R32 ;  /* 0x0000006a8820723c */ /* 0x040fe20000041820 */
[----:B------:R-:W1:Y:S01]  /*b050*/  LDSM.16.MT88.4 R104, [R102+0x2000] ;  /* 0x002000006668783b */ /* 0x000e620000004200 */
[----:B------:R-:W-:Y:S02]  /*b060*/  MUFU.EX2 R147, R117 ;  /* 0x0000007500937308 */ /* 0x000fe40000000800 */
[----:B------:R-:W-:Y:S02]  /*b070*/  FMUL.FTZ R87, R0, R87 ;  /* 0x0000005700577220 */ /* 0x000fe40000410000 */
[C---:B------:R-:W-:Y:S02]  /*b080*/  FMUL.FTZ R88, R2.reuse, R88 ;  /* 0x0000005802587220 */ /* 0x040fe40000410000 */
[----:B------:R-:W-:Y:S04]  /*b090*/  FMUL.FTZ R89, R2, R89 ;  /* 0x0000005902597220 */ /* 0x000fe80000410000 */
[C---:B------:R-:W-:Y:S01]  /*b0a0*/  FMUL.FTZ R90, R0.reuse, R90 ;  /* 0x0000005a005a7220 */ /* 0x040fe20000410000 */
[----:B------:R2:W-:Y:S01]  /*b0b0*/  MUFU.EX2 R190, R108 ;  /* 0x0000006c00be7308 */ /* 0x0005e20000000800 */
[----:B------:R-:W-:Y:S02]  /*b0c0*/  FMUL.FTZ R91, R0, R91 ;  /* 0x0000005b005b7220 */ /* 0x000fe40000410000 */
[--C-:B------:R-:W-:Y:S02]  /*b0d0*/  FFMA.FTZ R112, R178, c[0x0][0x2d0], -R148.reuse ;  /* 0x0000b400b2707a23 */ /* 0x100fe40000010894 */
[C---:B------:R-:W-:Y:S02]  /*b0e0*/  FMUL.FTZ R92, R2.reuse, R92 ;  /* 0x0000005c025c7220 */ /* 0x040fe40000410000 */
[----:B------:R-:W-:Y:S02]  /*b0f0*/  FMUL.FTZ R93, R2, R93 ;  /* 0x0000005d025d7220 */ /* 0x000fe40000410000 */
[C---:B------:R-:W-:Y:S01]  /*b100*/  FMUL.FTZ R94, R0.reuse, R94 ;  /* 0x0000005e005e7220 */ /* 0x040fe20000410000 */
[----:B------:R3:W-:Y:S01]  /*b110*/  MUFU.EX2 R160, R112 ;  /* 0x0000007000a07308 */ /* 0x0007e20000000800 */
[----:B------:R-:W-:Y:S02]  /*b120*/  FMUL.FTZ R95, R0, R95 ;  /* 0x0000005f005f7220 */ /* 0x000fe40000410000 */
[C---:B------:R-:W-:Y:S02]  /*b130*/  FMUL.FTZ R96, R2.reuse, R96 ;  /* 0x0000006002607220 */ /* 0x040fe40000410000 */
[----:B------:R-:W-:Y:S02]  /*b140*/  FMUL.FTZ R97, R2, R97 ;  /* 0x0000006102617220 */ /* 0x000fe40000410000 */
[C---:B------:R-:W-:Y:S02]  /*b150*/  FMUL.FTZ R98, R0.reuse, R98 ;  /* 0x0000006200627220 */ /* 0x040fe40000410000 */
[----:B------:R-:W-:Y:S02]  /*b160*/  FMUL.FTZ R99, R0, R99 ;  /* 0x0000006300637220 */ /* 0x000fe40000410000 */
[----:B------:R-:W-:Y:S02]  /*b170*/  FFMA.FTZ R0, R184, c[0x0][0x2d0], -R141 ;  /* 0x0000b400b8007a23 */ /* 0x000fe4000001088d */
[----:B------:R-:W-:Y:S02]  /*b180*/  FFMA.FTZ R2, R2, R203, R185 ;  /* 0x000000cb02027223 */ /* 0x000fe400000100b9 */
[--C-:B--2---:R-:W-:Y:S01]  /*b190*/  FFMA.FTZ R108, R146, c[0x0][0x2d0], -R148.reuse ;  /* 0x0000b400926c7a23 */ /* 0x104fe20000010894 */
[----:B------:R2:W-:Y:S01]  /*b1a0*/  MUFU.EX2 R143, R0 ;  /* 0x00000000008f7308 */ /* 0x0005e20000000800 */
[C---:B-1----:R-:W-:Y:S03]  /*b1b0*/  HMMA.16816.F32.BF16 R36, R136.reuse, R104, R36 ;  /* 0x000000688824723c */ /* 0x042fe60000041824 */
[--C-:B---3--:R-:W-:Y:S05]  /*b1c0*/  FFMA.FTZ R112, R175, c[0x0][0x2d0], -R148.reuse ;  /* 0x0000b400af707a23 */ /* 0x108fea0000010894 */
[C---:B------:R-:W-:Y:S01]  /*b1d0*/  HMMA.16816.F32.BF16 R40, R136.reuse, R106, R40 ;  /* 0x0000006a8828723c */ /* 0x040fe20000041828 */
[----:B------:R-:W1:Y:S01]  /*b1e0*/  LDSM.16.MT88.4 R104, [R140+0x2000] ;  /* 0x002000008c68783b */ /* 0x000e620000004200 */
[----:B------:R-:W-:Y:S10]  /*b1f0*/  MUFU.EX2 R146, R118 ;  /* 0x0000007600927308 */ /* 0x000ff40000000800 */
[----:B------:R3:W-:Y:S01]  /*b200*/  MUFU.EX2 R192, R108 ;  /* 0x0000006c00c07308 */ /* 0x0007e20000000800 */
[--C-:B--2---:R-:W-:Y:S09]  /*b210*/  FFMA.FTZ R0, R183, c[0x0][0x2d0], -R141.reuse ;  /* 0x0000b400b7007a23 */ /* 0x104ff2000001088d */
[----:B------:R2:W-:Y:S01]  /*b220*/  MUFU.EX2 R144, R0 ;  /* 0x0000000000907308 */ /* 0x0005e20000000800 */
[--C-:B---3--:R-:W-:Y:S09]  /*b230*/  FFMA.FTZ R108, R145, c[0x0][0x2d0], -R148.reuse ;  /* 0x0000b400916c7a23 */ /* 0x108ff20000010894 */
[----:B------:R-:W-:Y:S01]  /*b240*/  MUFU.EX2 R145, R119 ;  /* 0x0000007700917308 */ /* 0x000fe20000000800 */
[C---:B-1----:R-:W-:Y:S03]  /*b250*/  HMMA.16816.F32.BF16 R44, R136.reuse, R104, R44 ;  /* 0x00000068882c723c */ /* 0x042fe6000004182c */
[--C-:B--2---:R-:W-:Y:S06]  /*b260*/  FFMA.FTZ R0, R182, c[0x0][0x2d0], -R141.reuse ;  /* 0x0000b400b6007a23 */ /* 0x104fec000001088d */
[----:B------:R1:W-:Y:S01]  /*b270*/  MUFU.EX2 R191, R108 ;  /* 0x0000006c00bf7308 */ /* 0x0003e20000000800 */
[C---:B------:R-:W-:Y:S01]  /*b280*/  HMMA.16816.F32.BF16 R48, R136.reuse, R106, R48 ;  /* 0x0000006a8830723c */ /* 0x040fe20000041830 */
[----:B------:R-:W2:Y:S08]  /*b290*/  LDSM.16.MT88.4 R104, [R3+0x2000] ;  /* 0x002000000368783b */ /* 0x000eb00000004200 */
[----:B------:R-:W-:Y:S03]  /*b2a0*/  MUFU.EX2 R142, R0 ;  /* 0x00000000008e7308 */ /* 0x000fe60000000800 */
[--C-:B-1----:R-:W-:Y:S07]  /*b2b0*/  FFMA.FTZ R108, R154, c[0x0][0x2d0], -R141.reuse ;  /* 0x0000b4009a6c7a23 */ /* 0x102fee000001088d */
[----:B------:R1:W-:Y:S01]  /*b2c0*/  MUFU.EX2 R189, R108 ;  /* 0x0000006c00bd7308 */ /* 0x0003e20000000800 */
[C---:B--2---:R-:W-:Y:S08]  /*b2d0*/  HMMA.16816.F32.BF16 R52, R136.reuse, R104, R52 ;  /* 0x000000688834723c */ /* 0x044ff00000041834 */
[C---:B------:R-:W-:Y:S01]  /*b2e0*/  HMMA.16816.F32.BF16 R56, R136.reuse, R106, R56 ;  /* 0x0000006a8838723c */ /* 0x040fe20000041838 */
[----:B------:R-:W2:Y:S03]  /*b2f0*/  LDSM.16.MT88.4 R104, [R103+0x2000] ;  /* 0x002000006768783b */ /* 0x000ea60000004200 */
[--C-:B-1----:R-:W-:Y:S04]  /*b300*/  FFMA.FTZ R108, R155, c[0x0][0x2d0], -R141.reuse ;  /* 0x0000b4009b6c7a23 */ /* 0x102fe8000001088d */
[----:B------:R1:W3:Y:S02]  /*b310*/  MUFU.EX2 R188, R108 ;  /* 0x0000006c00bc7308 */ /* 0x0002e40000000800 */
[----:B-1----:R-:W-:Y:S01]  /*b320*/  LDSM.16.MT88.4 R108, [R102+0x800] ;  /* 0x00080000666c783b */ /* 0x002fe20000004200 */
        /* <DEDUP_REMOVED lines=16> */
[----:B---3--:R-:W-:Y:S03]  /*b430*/  F2FP.BF16.PACK_AB R105, R188, R189 ;  /* 0x000000bdbc69723e */ /* 0x008fe600000010ff */
[----:B------:R-:W-:Y:S02]  /*b440*/  F2FP.BF16.PACK_AB R106, R191, R192 ;  /* 0x000000c0bf6a723e */ /* 0x000fe400000010ff */
[----:B------:R-:W-:Y:S03]  /*b450*/  F2FP.BF16.PACK_AB R138, R145, R146 ;  /* 0x00000092918a723e */ /* 0x000fe600000010ff */
[----:B------:R-:W-:Y:S01]  /*b460*/  F2FP.BF16.PACK_AB R137, R144, R143 ;  /* 0x0000008f9089723e */ /* 0x000fe200000010ff */
[--C-:B-1----:R-:W-:Y:S02]  /*b470*/  FFMA.FTZ R104, R156, c[0x0][0x2d0], -R141.reuse ;  /* 0x0000b4009c687a23 */ /* 0x102fe4000001088d */
[----:B------:R1:W-:Y:S10]  /*b480*/  MUFU.EX2 R156, R112 ;  /* 0x00000070009c7308 */ /* 0x0003f40000000800 */
[----:B------:R2:W3:Y:S01]  /*b490*/  MUFU.EX2 R187, R104 ;  /* 0x0000006800bb7308 */ /* 0x0004e20000000800 */
[--C-:B-1----:R-:W-:Y:S09]  /*b4a0*/  FFMA.FTZ R112, R159, c[0x0][0x2d0], -R148.reuse ;  /* 0x0000b4009f707a23 */ /* 0x102ff20000010894 */
[----:B------:R1:W-:Y:S01]  /*b4b0*/  MUFU.EX2 R159, R112 ;  /* 0x00000070009f7308 */ /* 0x0003e20000000800 */
[----:B--2---:R-:W-:Y:S02]  /*b4c0*/  F2FP.BF16.PACK_AB R104, R190, R128 ;  /* 0x00000080be68723e */ /* 0x004fe400000010ff */
[----:B---3--:R-:W-:Y:S07]  /*b4d0*/  F2FP.BF16.PACK_AB R107, R187, R186 ;  /* 0x000000babb6b723e */ /* 0x008fee00000010ff */
[C---:B------:R-:W-:Y:S08]  /*b4e0*/  HMMA.16816.F32.BF16 R4, R104.reuse, R108, R4 ;  /* 0x0000006c6804723c */ /* 0x040ff00000041804 */
[C---:B------:R-:W-:Y:S01]  /*b4f0*/  HMMA.16816.F32.BF16 R8, R104.reuse, R110, R8 ;  /* 0x0000006e6808723c */ /* 0x040fe20000041808 */
[----:B------:R-:W2:Y:S03]  /*b500*/  LDSM.16.MT88.4 R108, [R140+0x800] ;  /* 0x000800008c6c783b */ /* 0x000ea60000004200 */
[----:B-1----:R-:W-:Y:S02]  /*b510*/  FFMA.FTZ R112, R157, c[0x0][0x2d0], -R148 ;  /* 0x0000b4009d707a23 */ /* 0x002fe40000010894 */
[----:B------:R1:W3:Y:S10]  /*b520*/  MUFU.EX2 R148, R116 ;  /* 0x0000007400947308 */ /* 0x0002f40000000800 */
[----:B------:R4:W5:Y:S01]  /*b530*/  MUFU.EX2 R157, R112 ;  /* 0x00000070009d7308 */ /* 0x0009620000000800 */
[----:B-1----:R-:W-:Y:S01]  /*b540*/  LDSM.16.MT88.4 R116, [R102+0x1800] ;  /* 0x001800006674783b */ /* 0x002fe20000004200 */
[----:B---3--:R-:W-:Y:S01]  /*b550*/  F2FP.BF16.PACK_AB R136, R148, R147 ;  /* 0x000000939488723e */ /* 0x008fe200000010ff */
[--C-:B----4-:R-:W-:Y:S01]  /*b560*/  FFMA.FTZ R112, R179, c[0x0][0x2d0], -R141.reuse ;  /* 0x0000b400b3707a23 */ /* 0x110fe2000001088d */
[C---:B--2---:R-:W-:Y:S06]  /*b570*/  HMMA.16816.F32.BF16 R12, R104.reuse, R108, R12 ;  /* 0x0000006c680c723c */ /* 0x044fec000004180c */
[----:B------:R1:W-:Y:S02]  /*b580*/  MUFU.EX2 R154, R112 ;  /* 0x00000070009a7308 */ /* 0x0003e40000000800 */
[C---:B------:R-:W-:Y:S01]  /*b590*/  HMMA.16816.F32.BF16 R16, R104.reuse, R110, R16 ;  /* 0x0000006e6810723c */ /* 0x040fe20000041810 */
[----:B------:R-:W2:Y:S03]  /*b5a0*/  LDSM.16.MT88.4 R108, [R3+0x800] ;  /* 0x00080000036c783b */ /* 0x000ea60000004200 */
[--C-:B-1----:R-:W-:Y:S04]  /*b5b0*/  FFMA.FTZ R112, R177, c[0x0][0x2d0], -R141.reuse ;  /* 0x0000b400b1707a23 */ /* 0x102fe8000001088d */
[----:B------:R1:W3:Y:S01]  /*b5c0*/  MUFU.EX2 R155, R112 ;  /* 0x00000070009b7308 */ /* 0x0002e20000000800 */
[C---:B--2---:R-:W-:Y:S01]  /*b5d0*/  HMMA.16816.F32.BF16 R20, R104.reuse, R108, R20 ;  /* 0x0000006c6814723c */ /* 0x044fe20000041814 */
[----:B-1----:R-:W-:Y:S07]  /*b5e0*/  LDSM.16.MT88.4 R112, [R140+0x1000] ;  /* 0x001000008c70783b */ /* 0x002fee0000004200 */
        /* <DEDUP_REMOVED lines=30> */
[--C-:B------:R-:W-:Y:S01]  /*b7d0*/  FFMA.FTZ R104, R176, c[0x0][0x2d0], -R141.reuse ;  /* 0x0000b400b0687a23 */ /* 0x100fe2000001088d */
[----:B-----5:R-:W-:Y:S04]  /*b7e0*/  F2FP.BF16.PACK_AB R106, R157, R159 ;  /* 0x0000009f9d6a723e */ /* 0x020fe800000010ff */
[----:B---3--:R-:W-:Y:S01]  /*b7f0*/  F2FP.BF16.PACK_AB R105, R155, R154 ;  /* 0x0000009a9b69723e */ /* 0x008fe200000010ff */
[----:B------:R2:W3:Y:S01]  /*b800*/  MUFU.EX2 R153, R104 ;  /* 0x0000006800997308 */ /* 0x0004e20000000800 */
[----:B-1----:R-:W1:Y:S01]  /*b810*/  LDSM.16.MT88.4 R108, [R102+0x1000] ;  /* 0x00100000666c783b */ /* 0x002e620000004200 */
[----:B--2---:R-:W-:Y:S02]  /*b820*/  F2FP.BF16.PACK_AB R104, R156, R160 ;  /* 0x000000a09c68723e */ /* 0x004fe400000010ff */
[----:B---3--:R-:W-:Y:S07]  /*b830*/  F2FP.BF16.PACK_AB R107, R153, R152 ;  /* 0x00000098996b723e */ /* 0x008fee00000010ff */
        /* <DEDUP_REMOVED lines=33> */
[----:B------:R-:W-:Y:S02]  /*ba50*/  FFMA.FTZ R2, R180, c[0x0][0x2d0], -R141 ;  /* 0x0000b400b4027a23 */ /* 0x000fe4000001088d */
[----:B------:R-:W-:Y:S02]  /*ba60*/  FADD.FTZ R109, R194, R120 ;  /* 0x00000078c26d7221 */ /* 0x000fe40000010000 */
[C---:B--2---:R-:W-:Y:S01]  /*ba70*/  HMMA.16816.F32.BF16 R92, R104.reuse, R112, R92 ;  /* 0x00000070685c723c */ /* 0x044fe2000004185c */
[----:B------:R-:W1:Y:S01]  /*ba80*/  MUFU.EX2 R141, R2 ;  /* 0x00000002008d7308 */ /* 0x000e620000000800 */
[----:B------:R-:W2:Y:S02]  /*ba90*/  LDSM.16.MT88.4 R120, [R140+0x1800] ;  /* 0x001800008c78783b */ /* 0x000ea40000004200 */
[----:B------:R-:W-:Y:S04]  /*baa0*/  FADD.FTZ R108, R196, R108 ;  /* 0x0000006cc46c7221 */ /* 0x000fe80000010000 */
[----:B------:R-:W-:Y:S04]  /*bab0*/  HMMA.16816.F32.BF16 R96, R104, R114, R96 ;  /* 0x000000726860723c */ /* 0x000fe80000041860 */
[----:B------:R-:W-:Y:S04]  /*bac0*/  FADD.FTZ R0, R200, R108 ;  /* 0x0000006cc8007221 */ /* 0x000fe80000010000 */
[----:B------:R-:W-:Y:S04]  /*bad0*/  FADD.FTZ R0, R128, R0 ;  /* 0x0000000080007221 */ /* 0x000fe80000010000 */
[----:B------:R-:W-:Y:S04]  /*bae0*/  FADD.FTZ R0, R190, R0 ;  /* 0x00000000be007221 */ /* 0x000fe80000010000 */
[----:B------:R-:W-:Y:S01]  /*baf0*/  FADD.FTZ R0, R192, R0 ;  /* 0x00000000c0007221 */ /* 0x000fe20000010000 */
[----:B-1----:R-:W-:Y:S01]  /*bb00*/  F2FP.BF16.PACK_AB R139, R141, R142 ;  /* 0x0000008e8d8b723e */ /* 0x002fe200000010ff */
[----:B------:R-:W-:Y:S02]  /*bb10*/  FADD.FTZ R2, R197, R109 ;  /* 0x0000006dc5027221 */ /* 0x000fe40000010000 */
[----:B------:R-:W-:Y:S02]  /*bb20*/  FADD.FTZ R0, R191, R0 ;  /* 0x00000000bf007221 */ /* 0x000fe40000010000 */
[----:B------:R-:W-:Y:S02]  /*bb30*/  FADD.FTZ R2, R198, R2 ;  /* 0x00000002c6027221 */ /* 0x000fe40000010000 */
[C---:B------:R-:W-:Y:S01]  /*bb40*/  HMMA.16816.F32.BF16 R104, R136.reuse, R116, R4 ;  /* 0x000000748868723c */ /* 0x040fe20000041804 */
[----:B------:R-:W1:Y:S04]  /*bb50*/  LDSM.16.MT88.4 R4, [R102+0x3800] ;  /* 0x003800006604783b */ /* 0x000e680000004200 */
[----:B------:R-:W-:Y:S02]  /*bb60*/  FADD.FTZ R2, R189, R2 ;  /* 0x00000002bd027221 */ /* 0x000fe40000010000 */
[----:B------:R-:W-:Y:S01]  /*bb70*/  FADD.FTZ R0, R160, R0 ;  /* 0x00000000a0007221 */ /* 0x000fe20000010000 */
[C---:B------:R-:W-:Y:S01]  /*bb80*/  HMMA.16816.F32.BF16 R108, R136.reuse, R118, R8 ;  /* 0x00000076886c723c */ /* 0x040fe20000041808 */
[----:B------:R-:W3:Y:S03]  /*bb90*/  LDSM.16.MT88.4 R8, [R140+0x3800] ;  /* 0x003800008c08783b */ /* 0x000ee60000004200 */
[----:B------:R-:W-:Y:S02]  /*bba0*/  FADD.FTZ R2, R188, R2 ;  /* 0x00000002bc027221 */ /* 0x000fe40000010000 */
[----:B------:R-:W-:Y:S02]  /*bbb0*/  FADD.FTZ R0, R156, R0 ;  /* 0x000000009c007221 */ /* 0x000fe40000010000 */
[C---:B--2---:R-:W-:Y:S01]  /*bbc0*/  HMMA.16816.F32.BF16 R112, R136.reuse, R120, R12 ;  /* 0x000000788870723c */ /* 0x044fe2000004180c */
[----:B------:R-:W2:Y:S03]  /*bbd0*/  LDSM.16.MT88.4 R12, [R3+0x3800] ;  /* 0x00380000030c783b */ /* 0x000ea60000004200 */
[----:B------:R-:W-:Y:S02]  /*bbe0*/  FADD.FTZ R2, R186, R2 ;  /* 0x00000002ba027221 */ /* 0x000fe40000010000 */
[----:B------:R-:W-:Y:S02]  /*bbf0*/  FADD.FTZ R0, R159, R0 ;  /* 0x000000009f007221 */ /* 0x000fe40000010000 */
[C---:B------:R-:W-:Y:S01]  /*bc00*/  HMMA.16816.F32.BF16 R116, R136.reuse, R122, R16 ;  /* 0x0000007a8874723c */ /* 0x040fe20000041810 */
[----:B------:R-:W-:Y:S03]  /*bc10*/  LDSM.16.MT88.4 R16, [R140+0x5800] ;  /* 0x005800008c10783b */ /* 0x000fe60000004200 */
[----:B------:R-:W-:Y:S04]  /*bc20*/  FADD.FTZ R2, R187, R2 ;  /* 0x00000002bb027221 */ /* 0x000fe80000010000 */
[C---:B------:R-:W-:Y:S01]  /*bc30*/  HMMA.16816.F32.BF16 R120, R136.reuse, R124, R20 ;  /* 0x0000007c8878723c */ /* 0x040fe20000041814 */
[----:B------:R4:W-:Y:S03]  /*bc40*/  LDSM.16.MT88.4 R20, [R3+0x5800] ;  /* 0x005800000314783b */ /* 0x0009e60000004200 */
[----:B------:R-:W-:Y:S04]  /*bc50*/  FADD.FTZ R2, R154, R2 ;  /* 0x000000029a027221 */ /* 0x000fe80000010000 */
[C---:B------:R-:W-:Y:S04]  /*bc60*/  HMMA.16816.F32.BF16 R124, R136.reuse, R126, R24 ;  /* 0x0000007e887c723c */ /* 0x040fe80000041818 */
[----:B------:R-:W-:Y:S04]  /*bc70*/  FADD.FTZ R2, R155, R2 ;  /* 0x000000029b027221 */ /* 0x000fe80000010000 */
[C---:B------:R-:W-:Y:S08]  /*bc80*/  HMMA.16816.F32.BF16 R128, R136.reuse, R132, R28 ;  /* 0x000000848880723c */ /* 0x040ff0000004181c */
[C---:B------:R-:W-:Y:S04]  /*bc90*/  HMMA.16816.F32.BF16 R132, R136.reuse, R134, R32 ;  /* 0x000000868884723c */ /* 0x040fe80000041820 */
[----:B----4-:R-:W-:Y:S02]  /*bca0*/  FADD.FTZ R3, R152, R2 ;  /* 0x0000000298037221 */ /* 0x010fe40000010000 */
[----:B------:R-:W-:Y:S02]  /*bcb0*/  FADD.FTZ R2, R157, R0 ;  /* 0x000000009d027221 */ /* 0x000fe40000010000 */
[C---:B-1----:R-:W-:Y:S04]  /*bcc0*/  HMMA.16816.F32.BF16 R36, R136.reuse, R4, R36 ;  /* 0x000000048824723c */ /* 0x042fe80000041824 */
[----:B------:R-:W-:Y:S01]  /*bcd0*/  FADD.FTZ R0, R153, R3 ;  /* 0x0000000399007221 */ /* 0x000fe20000010000 */
[----:B------:R-:W-:Y:S01]  /*bce0*/  IADD3 R3, R172, -0x2, RZ ;  /* 0xfffffffeac037810 */ /* 0x000fe20007ffe0ff */
[----:B------:R-:W-:Y:S02]  /*bcf0*/  FADD.FTZ R2, R147, R2 ;  /* 0x0000000293027221 */ /* 0x000fe40000010000 */
[C---:B------:R-:W-:Y:S01]  /*bd00*/  HMMA.16816.F32.BF16 R40, R136.reuse, R6, R40 ;  /* 0x000000068828723c */ /* 0x040fe20000041828 */
[----:B------:R-:W1:Y:S02]  /*bd10*/  LDSM.16.MT88.4 R4, [R103+0x3800] ;  /* 0x003800006704783b */ /* 0x000e640000004200 */
[----:B------:R-:W-:Y:S01]  /*bd20*/  ISETP.GE.AND P0, PT, R3, R205, PT ;  /* 0x000000cd0300720c */ /* 0x000fe20003f06270 */
[----:B------:R-:W-:Y:S02]  /*bd30*/  FADD.FTZ R0, R143, R0 ;  /* 0x000000008f007221 */ /* 0x000fe40000010000 */
[----:B------:R-:W-:Y:S02]  /*bd40*/  FADD.FTZ R2, R148, R2 ;  /* 0x0000000294027221 */ /* 0x000fe40000010000 */
[C---:B---3--:R-:W-:Y:S04]  /*bd50*/  HMMA.16816.F32.BF16 R44, R136.reuse, R8, R44 ;  /* 0x00000008882c723c */ /* 0x048fe8000004182c */
[----:B------:R-:W-:Y:S02]  /*bd60*/  FADD.FTZ R0, R144, R0 ;  /* 0x0000000090007221 */ /* 0x000fe40000010000 */
[----:B------:R-:W-:Y:S02]  /*bd70*/  FADD.FTZ R2, R146, R2 ;  /* 0x0000000292027221 */ /* 0x000fe40000010000 */
[C---:B------:R-:W-:Y:S01]  /*bd80*/  HMMA.16816.F32.BF16 R48, R136.reuse, R10, R48 ;  /* 0x0000000a8830723c */ /* 0x040fe20000041830 */
[----:B------:R-:W3:Y:S03]  /*bd90*/  LDSM.16.MT88.4 R8, [R102+0x5800] ;  /* 0x005800006608783b */ /* 0x000ee60000004200 */
[----:B------:R-:W-:Y:S02]  /*bda0*/  FADD.FTZ R0, R142, R0 ;  /* 0x000000008e007221 */ /* 0x000fe40000010000 */
[----:B------:R-:W-:Y:S02]  /*bdb0*/  FADD.FTZ R203, R145, R2 ;  /* 0x0000000291cb7221 */ /* 0x000fe40000010000 */
[C---:B--2---:R-:W-:Y:S04]  /*bdc0*/  HMMA.16816.F32.BF16 R52, R136.reuse, R12, R52 ;  /* 0x0000000c8834723c */ /* 0x044fe80000041834 */
[----:B------:R-:W-:Y:S04]  /*bdd0*/  FADD.FTZ R204, R141, R0 ;  /* 0x000000008dcc7221 */ /* 0x000fe80000010000 */
[C---:B------:R-:W-:Y:S01]  /*bde0*/  HMMA.16816.F32.BF16 R56, R136.reuse, R14, R56 ;  /* 0x0000000e8838723c */ /* 0x040fe20000041838 */
[----:B------:R-:W2:Y:S07]  /*bdf0*/  LDSM.16.MT88.4 R12, [R103+0x5800] ;  /* 0x00580000670c783b */ /* 0x000eae0000004200 */
[C---:B-1----:R-:W-:Y:S08]  /*be00*/  HMMA.16816.F32.BF16 R60, R136.reuse, R4, R60 ;  /* 0x00000004883c723c */ /* 0x042ff0000004183c */
[C---:B------:R-:W-:Y:S08]  /*be10*/  HMMA.16816.F32.BF16 R64, R136.reuse, R6, R64 ;  /* 0x000000068840723c */ /* 0x040ff00000041840 */
[C---:B---3--:R-:W-:Y:S08]  /*be20*/  HMMA.16816.F32.BF16 R68, R136.reuse, R8, R68 ;  /* 0x000000088844723c */ /* 0x048ff00000041844 */
        /* <DEDUP_REMOVED lines=9> */
[----:B------:R-:W-:Y:S01]  /*bec0*/  IMAD R2, R172, 0x40, R211 ;  /* 0x00000040ac027824 */ /* 0x000fe200078e02d3 */
[----:B------:R-:W-:Y:S01]  /*bed0*/  SHF.R.S32.HI R224, RZ, 0x1f, R201 ;  /* 0x0000001fffe07819 */ /* 0x000fe200000114c9 */
[----:B------:R-:W-:Y:S01]  /*bee0*/  IMAD.MOV.U32 R173, RZ, RZ, RZ ;  /* 0x000000ffffad7224 */ /* 0x000fe200078e00ff */
[----:B------:R-:W-:Y:S01]  /*bef0*/  SHF.R.S32.HI R225, RZ, 0x1f, R202 ;  /* 0x0000001fffe17819 */ /* 0x000fe200000114ca */
[C---:B------:R-:W-:Y:S01]  /*bf00*/  IMAD.SHL.U32 R18, R201.reuse, 0x2, RZ ;  /* 0x00000002c9127824 */ /* 0x040fe200078e00ff */
[----:B------:R-:W-:Y:S01]  /*bf10*/  IADD3 R2, R2, -0x80, R206 ;  /* 0xffffff8002027810 */ /* 0x000fe20007ffe0ce */
[----:B------:R-:W-:Y:S01]  /*bf20*/  IMAD.SHL.U32 R17, R202, 0x2, RZ ;  /* 0x00000002ca117824 */ /* 0x000fe200078e00ff */
[----:B------:R-:W-:Y:S01]  /*bf30*/  SHF.L.U64.HI R15, R201, 0x1, R224 ;  /* 0x00000001c90f7819 */ /* 0x000fe200000102e0 */
[C---:B------:R-:W-:Y:S01]  /*bf40*/  IMAD.SHL.U32 R16, R193.reuse, 0x2, RZ ;  /* 0x00000002c1107824 */ /* 0x040fe200078e00ff */
[----:B------:R-:W-:Y:S01]  /*bf50*/  SHF.R.S32.HI R224, RZ, 0x1f, R193 ;  /* 0x0000001fffe07819 */ /* 0x000fe200000114c1 */
[----:B------:R-:W-:Y:S01]  /*bf60*/  @P3 IMAD.HI.U32 R3, R2, c[0x0][0x2bc], RZ ;  /* 0x0000af0002033a27 */ /* 0x000fe200078e00ff */
[----:B------:R-:W-:Y:S02]  /*bf70*/  SHF.L.U64.HI R14, R202, 0x1, R225 ;  /* 0x00000001ca0e7819 */ /* 0x000fe400000102e1 */
[----:B------:R-:W-:Y:S01]  /*bf80*/  SHF.L.U64.HI R13, R193, 0x1, R224 ;  /* 0x00000001c10d7819 */ /* 0x000fe200000102e0 */
        /* <DEDUP_REMOVED lines=24> */
.L_x_2655:
[----:B------:R-:W-:-:S05]  /*c110*/  BRA.DIV ~URZ, `(.L_x_2620) ;  /* 0x00003a127f007947 */ /* 0x000fca000b800000 */
[----:B------:R-:W3:Y:S01]  /*c120*/  SHFL.IDX PT, R2, R12, RZ, 0x181f ;  /* 0x00181fff0c027589 */ /* 0x000ee200000e0000 */
[----:B------:R-:W-:Y:S01]  /*c130*/  ISETP.GE.AND P4, PT, R193, c[0x0][0x1d4], PT ;  /* 0x00007500c1007a0c */ /* 0x000fe20003f86270 */
[----:B------:R-:W-:Y:S01]  /*c140*/  IMAD R0, R199, 0x6000, R222 ;  /* 0x00006000c7007824 */ /* 0x000fe200078e02de */
[----:B------:R-:W-:Y:S02]  /*c150*/  ISETP.GE.AND P1, PT, R202, c[0x0][0x1d4], PT ;  /* 0x00007500ca007a0c */ /* 0x000fe40003f26270 */
[----:B------:R-:W-:Y:S02]  /*c160*/  ISETP.GE.AND P0, PT, R201, c[0x0][0x1d4], PT ;  /* 0x00007500c9007a0c */ /* 0x000fe40003f06270 */
[C---:B---3--:R-:W-:Y:S02]  /*c170*/  IADD3 R8, P5, R2.reuse, R16, RZ ;  /* 0x0000001002087210 */ /* 0x048fe40007fbe0ff */
[----:B------:R-:W-:Y:S03]  /*c180*/  IADD3 R6, P6, R2, R17, RZ ;  /* 0x0000001102067210 */ /* 0x000fe60007fde0ff */
[----:B--2---:R-:W-:Y:S01]  /*c190*/  IMAD.X R9, R4, 0x1, R13, P5 ;  /* 0x0000000104097824 */ /* 0x004fe200028e060d */
[----:B------:R-:W-:Y:S01]  /*c1a0*/  IADD3 R10, P5, R2, R18, RZ ;  /* 0x00000012020a7210 */ /* 0x000fe20007fbe0ff */
[C---:B------:R-:W-:Y:S01]  /*c1b0*/  IMAD.X R7, R4.reuse, 0x1, R14, P6 ;  /* 0x0000000104077824 */ /* 0x040fe200030e060e */
[----:B------:R-:W2:Y:S03]  /*c1c0*/  SHFL.IDX PT, R2, R12, 0x1, 0x181f ;  /* 0x00381f000c027f89 */ /* 0x000ea600000e0000 */
[----:B------:R-:W-:Y:S01]  /*c1d0*/  IMAD.X R11, R4, 0x1, R15, P5 ;  /* 0x00000001040b7824 */ /* 0x000fe200028e060f */
[----:B------:R-:W-:Y:S01]  /*c1e0*/  @!PT LDS RZ, [RZ] ;  /* 0x00000000fffff984 */ /* 0x000fe20000000800 */
[----:B------:R3:W-:Y:S04]  /*c1f0*/  LDGSTS.E.BYPASS.LTC128B.128 [R0], [R8.64], !P4 ;  /* 0x0000000008007fae */ /* 0x0007e8000e101d46 */
[----:B------:R4:W-:Y:S04]  /*c200*/  LDGSTS.E.BYPASS.LTC128B.128 [R0+0x2000], [R6.64], !P1 ;  /* 0x0200000006007fae */ /* 0x0009e8000c901d46 */
[----:B------:R5:W-:Y:S04]  /*c210*/  LDGSTS.E.BYPASS.LTC128B.128 [R0+0x4000], [R10.64], !P0 ;  /* 0x040000000a007fae */ /* 0x000be8000c101d46 */
[----:B------:R1:W2:Y:S01]  /*c220*/  SHFL.IDX PT, R4, R5, 0x1, 0x181f ;  /* 0x00381f0005047f89 */ /* 0x0002a200000e0000 */
[----:B----4-:R-:W-:Y:S02]  /*c230*/  SEL R7, RZ, 0x10, P0 ;  /* 0x00000010ff077807 */ /* 0x010fe40000000000 */
[----:B-1----:R-:W-:Y:S02]  /*c240*/  SEL R5, RZ, 0x10, P4 ;  /* 0x00000010ff057807 */ /* 0x002fe40002000000 */
[----:B-----5:R-:W-:Y:S02]  /*c250*/  SEL R10, RZ, 0x10, P1 ;  /* 0x00000010ff0a7807 */ /* 0x020fe40000800000 */
.L_x_2656:
[----:B--23--:R-:W-:Y:S02]  /*c260*/  IADD3 R8, -R5, 0x10, RZ ;  /* 0x0000001005087810 */ /* 0x00cfe40007ffe1ff */
[----:B------:R-:W-:Y:S02]  /*c270*/  IADD3 R3, -R10, 0x10, RZ ;  /* 0x000000100a037810 */ /* 0x000fe40007ffe1ff */
[----:B------:R-:W-:Y:S02]  /*c280*/  LOP3.LUT R8, R8, 0xf, RZ, 0xc0, !PT ;  /* 0x0000000f08087812 */ /* 0x000fe400078ec0ff */
[----:B------:R-:W-:Y:S02]  /*c290*/  LOP3.LUT R3, R3, 0xf, RZ, 0xc0, !PT ;  /* 0x0000000f03037812 */ /* 0x000fe400078ec0ff */
[----:B------:R-:W-:Y:S02]  /*c2a0*/  IADD3 R9, -R7, 0x10, RZ ;  /* 0x0000001007097810 */ /* 0x000fe40007ffe1ff */
[-C--:B------:R-:W-:Y:S02]  /*c2b0*/  IADD3 R8, P5, P4, R8, R2.reuse, R16 ;  /* 0x0000000208087210 */ /* 0x080fe40007cbe010 */
[----:B------:R-:W-:Y:S02]  /*c2c0*/  ISETP.NE.U32.AND P6, PT, R5, RZ, PT ;  /* 0x000000ff0500720c */ /* 0x000fe40003fc5070 */
[----:B------:R-:W-:Y:S02]  /*c2d0*/  IADD3 R6, P1, P0, R3, R2, R17 ;  /* 0x0000000203067210 */ /* 0x000fe4000783e011 */
[----:B------:R-:W-:Y:S02]  /*c2e0*/  LOP3.LUT R3, R9, 0xf, RZ, 0xc0, !PT ;  /* 0x0000000f09037812 */ /* 0x000fe400078ec0ff */
[-C--:B------:R-:W-:Y:S02]  /*c2f0*/  IADD3.X R9, RZ, R4.reuse, R13, P5, P4 ;  /* 0x00000004ff097210 */ /* 0x080fe40002fe840d */
[----:B------:R-:W-:Y:S02]  /*c300*/  ISETP.NE.U32.AND P5, PT, R10, RZ, PT ;  /* 0x000000ff0a00720c */ /* 0x000fe40003fa5070 */
[----:B------:R-:W-:Y:S02]  /*c310*/  ISETP.NE.U32.AND P4, PT, R7, RZ, PT ;  /* 0x000000ff0700720c */ /* 0x000fe40003f85070 */
[----:B------:R-:W-:Y:S01]  /*c320*/  IADD3.X R7, RZ, R4, R14, P1, P0 ;  /* 0x00000004ff077210 */ /* 0x000fe20000fe040e */
[----:B------:R-:W-:Y:S01]  /*c330*/  @!PT LDS RZ, [RZ] ;  /* 0x00000000fffff984 */ /* 0x000fe20000000800 */
[----:B------:R-:W-:Y:S01]  /*c340*/  @!PT LDS RZ, [RZ] ;  /* 0x00000000fffff984 */ /* 0x000fe20000000800 */
[----:B------:R-:W-:Y:S01]  /*c350*/  @!PT LDS RZ, [RZ] ;  /* 0x00000000fffff984 */ /* 0x000fe20000000800 */
[----:B------:R1:W-:Y:S01]  /*c360*/  LDGSTS.E.BYPASS.LTC128B.128.ZFILL [R0+0x1000], [R8.64], P6 ;  /* 0x0100000008007fae */ /* 0x0003e2000b141d46 */
[----:B------:R-:W-:Y:S04]  /*c370*/  IADD3 R2, P1, P0, R3, R2, R18 ;  /* 0x0000000203027210 */ /* 0x000fe8000783e012 */
[----:B------:R-:W-:Y:S03]  /*c380*/  IADD3.X R3, RZ, R4, R15, P1, P0 ;  /* 0x00000004ff037210 */ /* 0x000fe60000fe040f */
[----:B------:R1:W-:Y:S04]  /*c390*/  LDGSTS.E.BYPASS.LTC128B.128.ZFILL [R0+0x3000], [R6.64], P5 ;  /* 0x0300000006007fae */ /* 0x0003e8000a941d46 */
[----:B------:R1:W-:Y:S02]  /*c3a0*/  LDGSTS.E.BYPASS.LTC128B.128.ZFILL [R0+0x5000], [R2.64], P4 ;  /* 0x0500000002007fae */ /* 0x0003e4000a141d46 */
.L_x_2618:
[----:B------:R-:W-:Y:S05]  /*c3b0*/  BSYNC B0 ;  /* 0x0000000000007941 */ /* 0x000fea0003800000 */
.L_x_2617:
        /* <DEDUP_REMOVED lines=10> */
.L_x_2611:
[----:B------:R-:W-:Y:S05]  /*c460*/  BRA.DIV ~URZ, `(.L_x_2622) ;  /* 0x000039127f007947 */ /* 0x000fea000b800000 */
[----:B------:R1:W2:Y:S02]  /*c470*/  SHFL.BFLY PT, R0, R203, 0x2, 0x1f ;  /* 0x0c401f00cb007f89 */ /* 0x0002a400000e0000 */
.L_x_2657:
[----:B--2---:R-:W-:Y:S01]  /*c480*/  FADD.FTZ R0, R0, R203 ;  /* 0x000000cb00007221 */ /* 0x004fe20000010000 */
[----:B------:R-:W-:Y:S05]  /*c490*/  BRA.DIV ~URZ, `(.L_x_2623) ;  /* 0x000039427f007947 */ /* 0x000fea000b800000 */
[----:B------:R-:W2:Y:S04]  /*c4a0*/  SHFL.BFLY PT, R5, R204, 0x2, 0x1f ;  /* 0x0c401f00cc057f89 */ /* 0x000ea800000e0000 */
[----:B------:R-:W3:Y:S01]  /*c4b0*/  SHFL.BFLY PT, R2, R0, 0x1, 0x1f ;  /* 0x0c201f0000027f89 */ /* 0x000ee200000e0000 */
[----:B--2---:R-:W-:-:S02]  /*c4c0*/  FADD.FTZ R5, R5, R204 ;  /* 0x000000cc05057221 */ /* 0x004fc40000010000 */
[----:B---3--:R-:W-:-:S03]  /*c4d0*/  FADD.FTZ R0, R0, R2 ;  /* 0x0000000200007221 */ /* 0x008fc60000010000 */
[----:B------:R2:W3:Y:S04]  /*c4e0*/  SHFL.BFLY PT, R3, R5, 0x1, 0x1f ;  /* 0x0c201f0005037f89 */ /* 0x0004e800000e0000 */
.L_x_2658:
[----:B------:R-:W-:Y:S01]  /*c4f0*/  FSETP.NE.FTZ.AND P1, PT, R0, RZ, PT ;  /* 0x000000ff0000720b */ /* 0x000fe20003f35000 */
[----:B---3--:R-:W-:Y:S01]  /*c500*/  FADD.FTZ R3, R3, R5 ;  /* 0x0000000503037221 */ /* 0x008fe20000010000 */
[----:B------:R-:W-:Y:S02]  /*c510*/  MOV R2, RZ ;  /* 0x000000ff00027202 */ /* 0x000fe40000000f00 */
[----:B------:R-:W-:Y:S02]  /*c520*/  MOV R17, 0xff800000 ;  /* 0xff80000000117802 */ /* 0x000fe40000000f00 */
[----:B------:R-:W-:Y:S02]  /*c530*/  FSETP.NE.FTZ.AND P0, PT, R3, RZ, PT ;  /* 0x000000ff0300720b */ /* 0x000fe40003f15000 */
[----:B------:R-:W-:-:S05]  /*c540*/  MOV R16, 0xff800000 ;  /* 0xff80000000107802 */ /* 0x000fca0000000f00 */
[----:B------:R-:W3:Y:S01]  /*c550*/  @P1 MUFU.RCP R2, R0 ;  /* 0x0000000000021308 */ /* 0x000ee20000001000 */
[----:B------:R-:W-:-:S07]  /*c560*/  @P1 MOV R6, 0x3f317218 ;  /* 0x3f31721800061802 */ /* 0x000fce0000000f00 */
[----:B------:R4:W5:Y:S01]  /*c570*/  @P1 MUFU.LG2 R4, R0 ;  /* 0x0000000000041308 */ /* 0x0009620000000c00 */
[C---:B---3--:R-:W-:Y:S02]  /*c580*/  FMUL.FTZ R104, R2.reuse, R104 ;  /* 0x0000006802687220 */ /* 0x048fe40000410000 */
[C---:B------:R-:W-:Y:S02]  /*c590*/  FMUL.FTZ R105, R2.reuse, R105 ;  /* 0x0000006902697220 */ /* 0x040fe40000410000 */
[C---:B------:R-:W-:Y:S02]  /*c5a0*/  FMUL.FTZ R108, R2.reuse, R108 ;  /* 0x0000006c026c7220 */ /* 0x040fe40000410000 */
[C---:B------:R-:W-:Y:S01]  /*c5b0*/  FMUL.FTZ R109, R2.reuse, R109 ;  /* 0x0000006d026d7220 */ /* 0x040fe20000410000 */
[----:B----4-:R-:W-:Y:S01]  /*c5c0*/  MOV R0, RZ ;  /* 0x000000ff00007202 */ /* 0x010fe20000000f00 */
[C---:B------:R-:W-:Y:S02]  /*c5d0*/  FMUL.FTZ R112, R2.reuse, R112 ;  /* 0x0000007002707220 */ /* 0x040fe40000410000 */
[----:B------:R-:W-:-:S02]  /*c5e0*/  FMUL.FTZ R113, R2, R113 ;  /* 0x0000007102717220 */ /* 0x000fc40000410000 */
[C---:B------:R-:W-:Y:S01]  /*c5f0*/  FMUL.FTZ R116, R2.reuse, R116 ;  /* 0x0000007402747220 */ /* 0x040fe20000410000 */
[----:B------:R-:W3:Y:S01]  /*c600*/  @P0 MUFU.RCP R0, R3 ;  /* 0x0000000300000308 */ /* 0x000ee20000001000 */
        /* <DEDUP_REMOVED lines=41> */
[----:B------:R4:W1:Y:S01]  /*c8a0*/  @P0 MUFU.LG2 R2, R3 ;  /* 0x0000000300020308 */ /* 0x0008620000000c00 */
[----:B--2--5:R-:W-:Y:S02]  /*c8b0*/  @P1 FMUL.FTZ R5, R4, 0.69314718246459960938 ;  /* 0x3f31721804051820 */ /* 0x024fe40000410000 */
[----:B------:R-:W-:Y:S02]  /*c8c0*/  @P1 FMUL.FTZ R4, R6, c[0x0][0x2d0] ;  /* 0x0000b40006041a20 */ /* 0x000fe40000410000 */
[----:B---3--:R-:W-:Y:S02]  /*c8d0*/  FMUL.FTZ R106, R0, R106 ;  /* 0x0000006a006a7220 */ /* 0x008fe40000410000 */
[----:B------:R-:W-:Y:S01]  /*c8e0*/  @P1 FFMA.FTZ R17, R4, R101, R5 ;  /* 0x0000006504111223 */ /* 0x000fe20000010005 */
[----:B------:R-:W-:Y:S01]  /*c8f0*/  MOV R4, 0x1 ;  /* 0x0000000100047802 */ /* 0x000fe20000000f00 */
[C---:B------:R-:W-:Y:S02]  /*c900*/  FMUL.FTZ R107, R0.reuse, R107 ;  /* 0x0000006b006b7220 */ /* 0x040fe40000410000 */
[----:B------:R-:W-:-:S02]  /*c910*/  FMUL.FTZ R110, R0, R110 ;  /* 0x0000006e006e7220 */ /* 0x000fc40000410000 */
[C---:B------:R-:W-:Y:S02]  /*c920*/  FMUL.FTZ R111, R0.reuse, R111 ;  /* 0x0000006f006f7220 */ /* 0x040fe40000410000 */
[----:B------:R-:W-:Y:S01]  /*c930*/  FMUL.FTZ R114, R0, R114 ;  /* 0x0000007200727220 */ /* 0x000fe20000410000 */
[----:B----4-:R-:W-:Y:S01]  /*c940*/  @P0 MOV R3, 0x3f317218 ;  /* 0x3f31721800030802 */ /* 0x010fe20000000f00 */
[----:B-1----:R-:W-:Y:S02]  /*c950*/  @P0 FMUL.FTZ R2, R2, 0.69314718246459960938 ;  /* 0x3f31721802020820 */ /* 0x002fe40000410000 */
        /* <DEDUP_REMOVED lines=46> */
.L_x_2576:
        /* <DEDUP_REMOVED lines=8> */
[----:B------:R-:W2:Y:S01]  /*ccc0*/  POPC R2, UR4 ;  /* 0x0000000400027d09 */ /* 0x000ea20008000000 */
[----:B-1----:R-:W-:Y:S01]  /*ccd0*/  ISETP.EQ.U32.AND P0, PT, R3, R4, PT ;  /* 0x000000040300720c */ /* 0x002fe20003f02070 */
[----:B------:R-:W-:-:S12]  /*cce0*/  IMAD.MOV.U32 R4, RZ, RZ, c[0x0][0x580] ;  /* 0x00016000ff047624 */ /* 0x000fd800078e00ff */
[----:B--2---:R1:W2:Y:S04]  /*ccf0*/  @P0 ATOMG.E.ADD.STRONG.GPU PT, R2, [R4.64], R2 ;  /* 0x00000002040209a8 */ /* 0x0042a800081ee1c6 */
[----:B-1----:R-:W1:Y:S04]  /*cd00*/  S2R R4, SR_LTMASK ;  /* 0x0000000000047919 */ /* 0x002e680000003900 */
[----:B--2---:R1:W2:Y:S02]  /*cd10*/  SHFL.IDX PT, R3, R2, R3, 0x1f ;  /* 0x00001f0302037589 */ /* 0x0042a400000e0000 */
[----:B-1----:R-:W-:-:S06]  /*cd20*/  LOP3.LUT R2, R4, UR4, RZ, 0xc0, !PT ;  /* 0x0000000404027c12 */ /* 0x002fcc000f8ec0ff */
[----:B------:R-:W2:Y:S02]  /*cd30*/  POPC R2, R2 ;  /* 0x0000000200027309 */ /* 0x000ea40000000000 */
[----:B--2---:R-:W-:-:S06]  /*cd40*/  IADD3 R240, R3, c[0x0][0xc], R2 ;  /* 0x0000030003f07a10 */ /* 0x004fcc0007ffe002 */
.L_x_2625:
[----:B------:R-:W-:Y:S05]  /*cd50*/  BSYNC B0 ;  /* 0x0000000000007941 */ /* 0x000fea0003800000 */
.L_x_2624:
        /* <DEDUP_REMOVED lines=15> */
[----:B-----5:R-:W-:Y:S05]  /*ce50*/  CALL.REL.NOINC `($__internal_43_$__cuda_sm70_shflsync_idx_p) ;  /* 0x0000314000007944 */ /* 0x020fea0003c00000 */
.L_x_2628:
[----:B------:R-:W2:Y:S01]  /*ce60*/  LDL R6, [R1+0x4] ;  /* 0x0000040001067983 */ /* 0x000ea20000100800 */
[----:B------:R-:W-:Y:S01]  /*ce70*/  IMAD.MOV.U32 R5, RZ, RZ, 0x1 ;  /* 0x00000001ff057424 */ /* 0x000fe200078e00ff */
[----:B------:R-:W-:Y:S01]  /*ce80*/  SHF.R.S32.HI R0, RZ, 0x1f, R234 ;  /* 0x0000001fff007819 */ /* 0x000fe200000114ea */
[----:B------:R-:W-:Y:S01]  /*ce90*/  IMAD.WIDE.U32 R2, R234, c[0x0][0x4d0], RZ ;  /* 0x00013400ea027a25 */ /* 0x000fe200078e00ff */
[----:B------:R-:W3:Y:S02]  /*cea0*/  LDL R20, [R1+0xc] ;  /* 0x00000c0001147983 */ /* 0x000ee40000100800 */
[----:B------:R-:W-:Y:S01]  /*ceb0*/  ISETP.NE.AND P1, PT, R5, c[0x0][0x4e8], PT ;  /* 0x00013a0005007a0c */ /* 0x000fe20003f25270 */
[C---:B------:R-:W-:Y:S02]  /*cec0*/  IMAD R4, R0.reuse, c[0x0][0x4d0], RZ ;  /* 0x0001340000047a24 */ /* 0x040fe400078e02ff */
[----:B------:R-:W-:Y:S01]  /*ced0*/  IMAD R5, R0, c[0x0][0x438], RZ ;  /* 0x00010e0000057a24 */ /* 0x000fe200078e02ff */
[----:B------:R-:W-:Y:S01]  /*cee0*/  SHF.R.S32.HI R0, RZ, 0x1f, R233 ;  /* 0x0000001fff007819 */ /* 0x000fe200000114e9 */
[----:B------:R-:W-:-:S02]  /*cef0*/  IMAD R4, R234, c[0x0][0x4d4], R4 ;  /* 0x00013500ea047a24 */ /* 0x000fc400078e0204 */
[----:B------:R-:W-:Y:S02]  /*cf00*/  IMAD R8, R234, c[0x0][0x43c], R5 ;  /* 0x00010f00ea087a24 */ /* 0x000fe400078e0205 */
[----:B------:R-:W-:Y:S02]  /*cf10*/  IMAD.IADD R3, R3, 0x1, R4 ;  /* 0x0000000103037824 */ /* 0x000fe400078e0204 */
[----:B------:R-:W-:Y:S02]  /*cf20*/  IMAD R9, R0, c[0x0][0x4d8], RZ ;  /* 0x0001360000097a24 */ /* 0x000fe400078e02ff */
[----:B------:R-:W-:Y:S01]  /*cf30*/  IMAD.WIDE.U32 R4, R234, c[0x0][0x438], RZ ;  /* 0x00010e00ea047a25 */ /* 0x000fe200078e00ff */
[----:B------:R-:W1:Y:S03]  /*cf40*/  S2R R21, SR_TID.X ;  /* 0x0000000000157919 */ /* 0x000e660000002100 */
[----:B------:R-:W-:-:S02]  /*cf50*/  IMAD R9, R233, c[0x0][0x4dc], R9 ;  /* 0x00013700e9097a24 */ /* 0x000fc400078e0209 */
[----:B------:R-:W-:Y:S01]  /*cf60*/  IMAD.WIDE.U32 R2, R233, c[0x0][0x4d8], R2 ;  /* 0x00013600e9027a25 */ /* 0x000fe200078e0002 */
[----:B------:R-:W-:-:S03]  /*cf70*/  SHF.R.S32.HI R11, RZ, 0x1f, R236 ;  /* 0x0000001fff0b7819 */ /* 0x000fc600000114ec */
[----:B------:R-:W-:Y:S02]  /*cf80*/  IMAD.IADD R5, R5, 0x1, R8 ;  /* 0x0000000105057824 */ /* 0x000fe400078e0208 */
[----:B------:R-:W-:Y:S02]  /*cf90*/  IMAD.IADD R3, R3, 0x1, R9 ;  /* 0x0000000103037824 */ /* 0x000fe400078e0209 */
[----:B------:R-:W-:-:S04]  /*cfa0*/  IMAD.WIDE.U32 R8, R233, c[0x0][0x440], R4 ;  /* 0x00011000e9087a25 */ /* 0x000fc800078e0004 */
[----:B------:R-:W-:Y:S02]  /*cfb0*/  IMAD R12, R11, c[0x0][0x4e0], RZ ;  /* 0x000138000b0c7a24 */ /* 0x000fe400078e02ff */
[----:B------:R-:W-:-:S04]  /*cfc0*/  IMAD.WIDE.U32 R4, R236, c[0x0][0x4e0], R2 ;  /* 0x00013800ec047a25 */ /* 0x000fc800078e0002 */
[----:B------:R-:W-:Y:S02]  /*cfd0*/  IMAD R12, R236, c[0x0][0x4e4], R12 ;  /* 0x00013900ec0c7a24 */ /* 0x000fe400078e020c */
[----:B------:R-:W-:-:S04]  /*cfe0*/  IMAD R0, R0, c[0x0][0x440], RZ ;  /* 0x0001100000007a24 */ /* 0x000fc800078e02ff */
[----:B------:R-:W-:Y:S01]  /*cff0*/  IMAD R15, R233, c[0x0][0x444], R0 ;  /* 0x00011100e90f7a24 */ /* 0x000fe200078e0200 */
[----:B-1----:R-:W-:Y:S01]  /*d000*/  SHF.R.S32.HI R19, RZ, 0x1f, R21 ;  /* 0x0000001fff137819 */ /* 0x002fe20000011415 */
[----:B------:R-:W-:Y:S02]  /*d010*/  IMAD R11, R11, c[0x0][0x448], RZ ;  /* 0x000112000b0b7a24 */ /* 0x000fe400078e02ff */
[----:B------:R-:W-:Y:S01]  /*d020*/  IMAD.IADD R3, R9, 0x1, R15 ;  /* 0x0000000109037824 */ /* 0x000fe200078e020f */
[----:B------:R-:W-:Y:S01]  /*d030*/  LEA.HI R19, R19, R21, RZ, 0x5 ;  /* 0x0000001513137211 */ /* 0x000fe200078f28ff */
[----:B------:R-:W-:-:S03]  /*d040*/  IMAD R11, R236, c[0x0][0x44c], R11 ;  /* 0x00011300ec0b7a24 */ /* 0x000fc600078e020b */
        /* <DEDUP_REMOVED lines=25> */
[----:B------:R-:W-:Y:S02]  /*d1e0*/  SHF.R.S32.HI R28, RZ, 0x1f, R28 ;  /* 0x0000001fff1c7819 */ /* 0x000fe4000001141c */
[----:B------:R-:W-:-:S02]  /*d1f0*/  IADD3 R29, R223, 0x50, RZ ;  /* 0x00000050df1d7810 */ /* 0x000fc40007ffe0ff */
[----:B------:R-:W-:Y:S02]  /*d200*/  SHF.R.S32.HI R30, RZ, 0x1f, R30 ;  /* 0x0000001fff1e7819 */ /* 0x000fe4000001141e */
[C---:B------:R-:W-:Y:S02]  /*d210*/  IADD3 R31, R223.reuse, 0x48, RZ ;  /* 0x00000048df1f7810 */ /* 0x040fe40007ffe0ff */
        /* <DEDUP_REMOVED lines=16> */
[----:B------:R-:W-:Y:S01]  /*d320*/  SHF.R.S32.HI R144, RZ, 0x1f, R144 ;  /* 0x0000001fff907819 */ /* 0x000fe20000011490 */
[----:B--2---:R-:W-:-:S04]  /*d330*/  IMAD.IADD R7, R6, 0x1, R238 ;  /* 0x0000000106077824 */ /* 0x004fc800078e02ee */
[----:B------:R-:W-:-:S04]  /*d340*/  @P1 IMAD.HI.U32 R10, R7, c[0x0][0x4ec], RZ ;  /* 0x00013b00070a1a27 */ /* 0x000fc800078e00ff */
[----:B------:R-:W-:Y:S01]  /*d350*/  IMAD.MOV.U32 R6, RZ, RZ, R7 ;  /* 0x000000ffff067224 */ /* 0x000fe200078e0007 */
[----:B------:R-:W-:-:S05]  /*d360*/  @P1 SHF.R.U32.HI R6, RZ, c[0x0][0x4f0], R10 ;  /* 0x00013c00ff061a19 */ /* 0x000fca000001160a */
[----:B------:R-:W-:-:S04]  /*d370*/  IMAD.MOV R10, RZ, RZ, -R6 ;  /* 0x000000ffff0a7224 */ /* 0x000fc800078e0a06 */
[----:B------:R-:W-:Y:S01]  /*d380*/  IMAD R10, R10, c[0x0][0x4e8], R7 ;  /* 0x00013a000a0a7a24 */ /* 0x000fe200078e0207 */
[----:B------:R-:W-:Y:S02]  /*d390*/  SHF.R.S32.HI R13, RZ, 0x1f, R6 ;  /* 0x0000001fff0d7819 */ /* 0x000fe40000011406 */
[----:B------:R-:W-:Y:S02]  /*d3a0*/  IADD3 R4, P0, R6, R4, RZ ;  /* 0x0000000406047210 */ /* 0x000fe40007f1e0ff */
[----:B------:R-:W-:Y:S01]  /*d3b0*/  SHF.R.S32.HI R14, RZ, 0x1f, R10 ;  /* 0x0000001fff0e7819 */ /* 0x000fe2000001140a */
[----:B------:R-:W-:Y:S01]  /*d3c0*/  @P1 IMAD.HI.U32 R2, R7, c[0x0][0x4ec], RZ ;  /* 0x00013b0007021a27 */ /* 0x000fe200078e00ff */
[----:B------:R-:W-:-:S03]  /*d3d0*/  IADD3.X R5, R13, R5, R12, P0, !PT ;  /* 0x000000050d057210 */ /* 0x000fc600007fe40c */
[----:B------:R-:W-:Y:S02]  /*d3e0*/  IMAD R6, R14, c[0x0][0x4c8], RZ ;  /* 0x000132000e067a24 */ /* 0x000fe400078e02ff */
[----:B------:R-:W-:Y:S01]  /*d3f0*/  IMAD.MOV.U32 R0, RZ, RZ, R7 ;  /* 0x000000ffff007224 */ /* 0x000fe200078e0007 */
[----:B------:R-:W-:Y:S01]  /*d400*/  @P1 SHF.R.U32.HI R0, RZ, c[0x0][0x4f0], R2 ;  /* 0x00013c00ff001a19 */ /* 0x000fe20000011602 */
[C---:B------:R-:W-:Y:S02]  /*d410*/  IMAD R6, R10.reuse, c[0x0][0x4cc], R6 ;  /* 0x000133000a067a24 */ /* 0x040fe400078e0206 */
[----:B------:R-:W-:Y:S01]  /*d420*/  IMAD.WIDE.U32 R4, R10, c[0x0][0x4c8], R4 ;  /* 0x000132000a047a25 */ /* 0x000fe200078e0004 */
[----:B------:R-:W-:-:S03]  /*d430*/  SHF.R.S32.HI R10, RZ, 0x1f, R0 ;  /* 0x0000001fff0a7819 */ /* 0x000fc60000011400 */
[----:B------:R-:W-:Y:S02]  /*d440*/  IMAD.MOV.U32 R2, RZ, RZ, R8 ;  /* 0x000000ffff027224 */ /* 0x000fe400078e0008 */
[----:B------:R-:W-:Y:S02]  /*d450*/  IMAD.MOV R8, RZ, RZ, -R0 ;  /* 0x000000ffff087224 */ /* 0x000fe400078e0a00 */
[----:B------:R-:W-:Y:S01]  /*d460*/  IMAD.IADD R9, R5, 0x1, R6 ;  /* 0x0000000105097824 */ /* 0x000fe200078e0206 */
[----:B------:R-:W-:Y:S01]  /*d470*/  LEA R6, P0, R4, c[0x0][0x4a8], 0x2 ;  /* 0x00012a0004067a11 */ /* 0x000fe200078010ff */
[----:B------:R-:W-:-:S04]  /*d480*/  IMAD.WIDE.U32 R2, R236, c[0x0][0x448], R2 ;  /* 0x00011200ec027a25 */ /* 0x000fc800078e0002 */
[----:B------:R-:W-:Y:S01]  /*d490*/  IMAD R8, R8, c[0x0][0x4e8], R7 ;  /* 0x00013a0008087a24 */ /* 0x000fe200078e0207 */
[----:B------:R-:W-:Y:S01]  /*d4a0*/  LEA.HI.X R7, R4, c[0x0][0x4ac], R9, 0x2, P0 ;  /* 0x00012b0004077a11 */ /* 0x000fe200000f1409 */
[----:B------:R-:W-:Y:S02]  /*d4b0*/  IMAD R5, R10, c[0x0][0x430], RZ ;  /* 0x00010c000a057a24 */ /* 0x000fe400078e02ff */
[----:B------:R-:W-:Y:S01]  /*d4c0*/  IMAD.IADD R3, R3, 0x1, R11 ;  /* 0x0000000103037824 */ /* 0x000fe200078e020b */
[----:B------:R-:W-:Y:S01]  /*d4d0*/  SHFL.IDX PT, R4, R6, RZ, 0x1c1f ;  /* 0x001c1fff06047589 */ /* 0x000fe200000e0000 */
[C---:B------:R-:W-:Y:S01]  /*d4e0*/  IMAD R10, R0.reuse, c[0x0][0x434], R5 ;  /* 0x00010d00000a7a24 */ /* 0x040fe200078e0205 */
[----:B------:R-:W-:Y:S02]  /*d4f0*/  SHF.R.S32.HI R9, RZ, 0x1f, R8 ;  /* 0x0000001fff097819 */ /* 0x000fe40000011408 */
[----:B------:R-:W1:Y:S01]  /*d500*/  SHFL.IDX PT, R5, R7, RZ, 0x1c1f ;  /* 0x001c1fff07057589 */ /* 0x000e6200000e0000 */
[----:B------:R-:W-:-:S03]  /*d510*/  IMAD.WIDE.U32 R2, R0, c[0x0][0x430], R2 ;  /* 0x00010c0000027a25 */ /* 0x000fc600078e0002 */
[----:B------:R-:W-:Y:S01]  /*d520*/  SHFL.IDX PT, R6, R6, 0x1, 0x1c1f ;  /* 0x003c1f0006067f89 */ /* 0x000fe200000e0000 */
[----:B---3--:R-:W-:-:S03]  /*d530*/  IMAD.IADD R0, R20, 0x1, R238 ;  /* 0x0000000114007824 */ /* 0x008fc600078e02ee */
[----:B------:R-:W2:Y:S01]  /*d540*/  SHFL.IDX PT, R7, R7, 0x1, 0x1c1f ;  /* 0x003c1f0007077f89 */ /* 0x000ea200000e0000 */
        /* <DEDUP_REMOVED lines=11> */
[----:B--2---:R1:W-:Y:S01]  /*d600*/  @!P1 ST.E [R6.64], R16 ;  /* 0x0000001006009985 */ /* 0x0043e2000c101906 */
[----:B------:R-:W-:Y:S02]  /*d610*/  ISETP.GE.AND P1, PT, R0, UR4, PT ;  /* 0x0000000400007c0c */ /* 0x000fe4000bf26270 */
[----:B------:R-:W-:Y:S02]  /*d620*/  LEA.HI.X R10, R2, c[0x0][0x404], R3, 0x2, P0 ;  /* 0x00010100020a7a11 */ /* 0x000fe400000f1403 */
[----:B------:R1:W2:Y:S01]  /*d630*/  SHFL.IDX PT, R2, R11, RZ, 0x1c1f ;  /* 0x001c1fff0b027589 */ /* 0x0002a200000e0000 */
[----:B------:R-:W-:-:S03]  /*d640*/  ISETP.GE.AND P0, PT, R9, UR4, PT ;  /* 0x0000000409007c0c */ /* 0x000fc6000bf06270 */
[----:B------:R1:W3:Y:S01]  /*d650*/  SHFL.IDX PT, R3, R10, RZ, 0x1c1f ;  /* 0x001c1fff0a037589 */ /* 0x0002e200000e0000 */
[----:B------:R-:W-:Y:S02]  /*d660*/  SHF.R.S32.HI R12, RZ, 0x1f, R241 ;  /* 0x0000001fff0c7819 */ /* 0x000fe400000114f1 */
        /* <DEDUP_REMOVED lines=9> */
[----:B-123--:R-:W-:Y:S02]  /*d700*/  @!P5 IMAD.WIDE R6, R223, 0x4, R2 ;  /* 0x00000004df06d825 */ /* 0x00efe400078e0202 */
        /* <DEDUP_REMOVED lines=8> */
[----:B--2---:R-:W-:-:S03]  /*d790*/  @!P2 LEA R4, P3, R139, R2, 0x2 ;  /* 0x000000028b04a211 */ /* 0x004fc600078610ff */
        /* <DEDUP_REMOVED lines=60> */
[----:B-1----:R-:W-:-:S04]  /*db60*/  @!P3 LEA R6, P4, R246, R2, 0x2 ;  /* 0x00000002f606b211 */ /* 0x002fc800078810ff */
[-C--:B------:R-:W-:Y:S02]  /*db70*/  @!P3 LEA.HI.X R7, R246, R3.reuse, R20, 0x2, P4 ;  /* 0x00000003f607b211 */ /* 0x080fe400020f1414 */
[-C--:B--2---:R-:W-:Y:S02]  /*db80*/  @!P2 LEA R4, P1, R245, R2.reuse, 0x2 ;  /* 0x00000002f504a211 */ /* 0x084fe400078210ff */
        /* <DEDUP_REMOVED lines=11> */
[----:B--2---:R-:W-:-:S03]  /*dc40*/  @!P3 LEA R4, P1, R242, R2, 0x2 ;  /* 0x00000002f204b211 */ /* 0x004fc600078210ff */
[----:B------:R3:W-:Y:S01]  /*dc50*/  @!P4 ST.E.64 [R6.64], R88 ;  /* 0x000000580600c985 */ /* 0x0007e2000c101b06 */
[----:B------:R-:W-:Y:S02]  /*dc60*/  @!P3 LEA.HI.X R5, R242, R3, R13, 0x2, P1 ;  /* 0x00000003f205b211 */ /* 0x000fe400008f140d */
[----:B------:R-:W-:-:S03]  /*dc70*/  @!P2 LEA R2, P1, R241, R2, 0x2 ;  /* 0x00000002f102a211 */ /* 0x000fc600078210ff */
[----:B------:R3:W-:Y:S01]  /*dc80*/  @!P3 ST.E.64 [R4.64], R92 ;  /* 0x0000005c0400b985 */ /* 0x0007e2000c101b06 */
[----:B------:R-:W-:-:S05]  /*dc90*/  @!P2 LEA.HI.X R3, R241, R3, R12, 0x2, P1 ;  /* 0x00000003f103a211 */ /* 0x000fca00008f140c */
[----:B------:R3:W-:Y:S04]  /*dca0*/  @!P2 ST.E.64 [R2.64], R96 ;  /* 0x000000600200a985 */ /* 0x0007e8000c101b06 */
.L_x_2630:
[----:B------:R-:W-:Y:S05]  /*dcb0*/  BSYNC B0 ;  /* 0x0000000000007941 */ /* 0x000fea0003800000 */
.L_x_2629:
[----:B---3--:R3:W4:Y:S04]  /*dcc0*/  SHFL.IDX PT, R3, R10, 0x1, 0x1c1f ;  /* 0x003c1f000a037f89 */ /* 0x00872800000e0000 */
[----:B--2---:R3:W2:Y:S01]  /*dcd0*/  SHFL.IDX PT, R2, R11, 0x1, 0x1c1f ;  /* 0x003c1f000b027f89 */ /* 0x0046a200000e0000 */
[----:B------:R-:W-:Y:S05]  /*dce0*/  @P0 BRA `(.L_x_2631) ;  /* 0x0000089000000947 */ /* 0x000fea0003800000 */
[----:B------:R-:W-:Y:S02]  /*dcf0*/  ISETP.GE.AND P1, PT, R223, c[0x0][0x3c8], PT ;  /* 0x0000f200df007a0c */ /* 0x000fe40003f26270 */
[----:B------:R-:W-:Y:S02]  /*dd00*/  ISETP.GE.AND P2, PT, R143, c[0x0][0x3c8], PT ;  /* 0x0000f2008f007a0c */ /* 0x000fe40003f46270 */
[----:B------:R-:W-:Y:S02]  /*dd10*/  ISETP.GE.AND P3, PT, R141, c[0x0][0x3c8], PT ;  /* 0x0000f2008d007a0c */ /* 0x000fe40003f66270 */
[----:B------:R-:W-:-:S07]  /*dd20*/  ISETP.GE.AND P0, PT, R139, c[0x0][0x3c8], PT ;  /* 0x0000f2008b007a0c */ /* 0x000fce0003f06270 */
[----:B-12-4-:R-:W-:Y:S02]  /*dd30*/  @!P1 IMAD.WIDE R6, R223, 0x4, R2 ;  /* 0x00000004df069825 */ /* 0x016fe400078e0202 */
        /* <DEDUP_REMOVED lines=8> */
[----:B--2---:R-:W-:-:S03]  /*ddc0*/  @!P0 LEA R4, P5, R139, R2, 0x2 ;  /* 0x000000028b048211 */ /* 0x004fc600078a10ff */
        /* <DEDUP_REMOVED lines=32> */
[CC--:B--2---:R-:W-:Y:S01]  /*dfd0*/  @!P0 LEA R4, P5, R27.reuse, R2.reuse, 0x2 ;  /* 0x000000021b048211 */ /* 0x0c4fe200078a10ff */
        /* <DEDUP_REMOVED lines=11> */
[CC--:B--2---:R-:W-:Y:S01]  /*e090*/  @!P4 LEA R4, P5, R250.reuse, R2.reuse, 0x2 ;  /* 0x00000002fa04c211 */ /* 0x0c4fe200078a10ff */
[----:B------:R1:W-:Y:S03]  /*e0a0*/  @!P2 ST.E.64 [R6.64], R58 ;  /* 0x0000003a0600a985 */ /* 0x0003e6000c101b06 */
[----:B------:R-:W-:Y:S02]  /*e0b0*/  @!P4 LEA.HI.X R5, R250, R3, R24, 0x2, P5 ;  /* 0x00000003fa05c211 */ /* 0x000fe400028f1418 */
[----:B----4-:R-:W-:-:S03]  /*e0c0*/  @!P3 LEA R8, P2, R249, R2, 0x2 ;  /* 0x00000002f908b211 */ /* 0x010fc600078410ff */
        /* <DEDUP_REMOVED lines=16> */
[----:B---3--:R-:W-:-:S03]  /*e1d0*/  @!P3 LEA R10, P5, R245, R2, 0x2 ;  /* 0x00000002f50ab211 */ /* 0x008fc600078a10ff */
        /* <DEDUP_REMOVED lines=18> */
.L_x_2627:
        /* <DEDUP_REMOVED lines=40> */
.L_x_2631:
[----:B------:R-:W-:Y:S05]  /*e580*/  BSYNC B1 ;  /* 0x0000000000017941 */ /* 0x000fea0003800000 */
.L_x_2626:
[----:B-1-3--:R-:W3:Y:S02]  /*e590*/  LDL R0, [R1+0x8] ;  /* 0x0000080001007983 */ /* 0x00aee40000100800 */
[----:B---3--:R-:W-:-:S13]  /*e5a0*/  ISETP.NE.AND P0, PT, R0, RZ, PT ;  /* 0x000000ff0000720c */ /* 0x008fda0003f05270 */
[----:B------:R-:W-:Y:S01]  /*e5b0*/  @P0 WARPSYNC 0xffffffff ;  /* 0xffffffff00000948 */ /* 0x000fe20003800000 */
[----:B------:R-:W-:Y:S06]  /*e5c0*/  @P0 BAR.SYNC.DEFER_BLOCKING 0x5, 0x100 ;  /* 0x0144000000000b1d */ /* 0x000fec0000010000 */
[----:B------:R-:W1:Y:S04]  /*e5d0*/  @P0 LDS R240, [0x24100] ;  /* 0x02410000fff00984 */ /* 0x000e680000000800 */
[----:B------:R-:W-:Y:S06]  /*e5e0*/  @P0 BAR.ARV 0x4, 0x100 ;  /* 0x0104000000000b1d */ /* 0x000fec0000002000 */
[----:B------:R-:W-:Y:S05]  /*e5f0*/  @P0 BRA `(.L_x_2632) ;  /* 0x0000007000000947 */ /* 0x000fea0003800000 */
[----:B------:R-:W-:Y:S05]  /*e600*/  BRA.DIV ~URZ, `(.L_x_2633) ;  /* 0x000018d27f007947 */ /* 0x000fea000b800000 */
[----:B------:R3:W4:Y:S02]  /*e610*/  SHFL.IDX PT, R0, R18, RZ, 0x1f ;  /* 0x00001fff12007589 */ /* 0x00072400000e0000 */
.L_x_2659:
[----:B------:R-:W-:Y:S01]  /*e620*/  WARPSYNC 0xffffffff ;  /* 0xffffffff00007948 */ /* 0x000fe20003800000 */
[----:B------:R-:W-:Y:S01]  /*e630*/  BAR.SYNC.DEFER_BLOCKING 0x4, 0x100 ;  /* 0x0104000000007b1d */ /* 0x000fe20000010000 */
[----:B-1--4-:R-:W-:-:S05]  /*e640*/  MOV R240, R0 ;  /* 0x0000000000f07202 */ /* 0x012fca0000000f00 */
[----:B------:R1:W-:Y:S04]  /*e650*/  @!P6 STS [0x24100], R18 ;  /* 0x02410012ff00e388 */ /* 0x0003e80000000800 */
[----:B------:R-:W-:Y:S06]  /*e660*/  BAR.ARV 0x5, 0x100 ;  /* 0x0144000000007b1d */ /* 0x000fec0000002000 */
.L_x_2632:
[----:B-1----:R-:W-:-:S13]  /*e670*/  ISETP.GE.AND P0, PT, R240, c[0x0][0x538], PT ;  /* 0x00014e00f0007a0c */ /* 0x002fda0003f06270 */
[----:B--2345:R-:W-:Y:S01]  /*e680*/  @P0 CALL.REL.NOINC `(.L_x_2634) ;  /* 0x0000001000000944 */ /* 0x03cfe20003c00000 */
[----:B------:R-:W-:Y:S05]  /*e690*/  BRA `(.L_x_2635) ;  /* 0xffff22d000007947 */ /* 0x000fea000383ffff */
.L_x_2634:
[----:B------:R-:W-:Y:S05]  /*e6a0*/  EXIT ;  /* 0x000000000000794d */ /* 0x000fea0003800000 */
.L_x_2577:
[----:B------:R-:W-:Y:S01]  /*e6b0*/  IMAD.MOV.U32 R30, RZ, RZ, R9 ;  /* 0x000000ffff1e7224 */ /* 0x000fe200078e0009 */
[----:B------:R-:W-:Y:S01]  /*e6c0*/  MOV R29, RZ ;  /* 0x000000ff001d7202 */ /* 0x000fe20000000f00 */
[----:B------:R-:W-:Y:S01]  /*e6d0*/  IMAD.MOV.U32 R3, RZ, RZ, 0x181f ;  /* 0x0000181fff037424 */ /* 0x000fe200078e00ff */
[----:B------:R-:W-:Y:S02]  /*e6e0*/  MOV R2, 0xe700 ;  /* 0x0000e70000027802 */ /* 0x000fe40000000f00 */
[----:B-----5:R-:W-:Y:S05]  /*e6f0*/  CALL.REL.NOINC `($__internal_43_$__cuda_sm70_shflsync_idx_p) ;  /* 0x000018a000007944 */ /* 0x020fea0003c00000 */
[----:B------:R-:W-:Y:S01]  /*e700*/  MOV R8, R29 ;  /* 0x0000001d00087202 */ /* 0x000fe20000000f00 */
[----:B------:R-:W-:Y:S05]  /*e710*/  BRA `(.L_x_2636) ;  /* 0xffff2ed000007947 */ /* 0x000fea000383ffff */
.L_x_2578:
[----:B------:R-:W-:Y:S01]  /*e720*/  IMAD.MOV.U32 R30, RZ, RZ, R11 ;  /* 0x000000ffff1e7224 */ /* 0x000fe200078e000b */
[----:B------:R-:W-:Y:S01]  /*e730*/  MOV R29, RZ ;  /* 0x000000ff001d7202 */ /* 0x000fe20000000f00 */
[----:B------:R-:W-:Y:S01]  /*e740*/  IMAD.MOV.U32 R3, RZ, RZ, 0x181f ;  /* 0x0000181fff037424 */ /* 0x000fe200078e00ff */
[----:B------:R-:W-:Y:S02]  /*e750*/  MOV R2, 0xe770 ;  /* 0x0000e77000027802 */ /* 0x000fe40000000f00 */
[----:B-12--5:R-:W-:Y:S05]  /*e760*/  CALL.REL.NOINC `($__internal_43_$__cuda_sm70_shflsync_idx_p) ;  /* 0x0000183000007944 */ /* 0x026fea0003c00000 */
[----:B------:R-:W-:Y:S01]  /*e770*/  MOV R0, R29 ;  /* 0x0000001d00007202 */ /* 0x000fe20000000f00 */
[----:B------:R-:W-:Y:S05]  /*e780*/  BRA `(.L_x_2637) ;  /* 0xffff2e8000007947 */ /* 0x000fea000383ffff */
.L_x_2581:
[----:B------:R-:W-:Y:S01]  /*e790*/  IMAD.MOV.U32 R30, RZ, RZ, R9 ;  /* 0x000000ffff1e7224 */ /* 0x000fe200078e0009 */
[----:B------:R-:W-:Y:S01]  /*e7a0*/  MOV R29, 0x1 ;  /* 0x00000001001d7802 */ /* 0x000fe20000000f00 */
[----:B--2---:R-:W-:Y:S01]  /*e7b0*/  IMAD.MOV.U32 R3, RZ, RZ, 0x181f ;  /* 0x0000181fff037424 */ /* 0x004fe200078e00ff */
[----:B------:R-:W-:-:S02]  /*e7c0*/  MOV R2, 0xe7e0 ;  /* 0x0000e7e000027802 */ /* 0x000fc40000000f00 */
[----:B-1-345:R-:W-:Y:S05]  /*e7d0*/  CALL.REL.NOINC `($__internal_43_$__cuda_sm70_shflsync_idx_p) ;  /* 0x000017c000007944 */ /* 0x03afea0003c00000 */
[----:B------:R-:W-:Y:S01]  /*e7e0*/  IMAD.MOV.U32 R8, RZ, RZ, R29 ;  /* 0x000000ffff087224 */ /* 0x000fe200078e001d */
[----:B------:R-:W-:Y:S01]  /*e7f0*/  MOV R29, 0x1 ;  /* 0x00000001001d7802 */ /* 0x000fe20000000f00 */
[----:B------:R-:W-:Y:S01]  /*e800*/  IMAD.MOV.U32 R30, RZ, RZ, R11 ;  /* 0x000000ffff1e7224 */ /* 0x000fe200078e000b */
[----:B------:R-:W-:-:S02]  /*e810*/  MOV R3, 0x181f ;  /* 0x0000181f00037802 */ /* 0x000fc40000000f00 */
[----:B------:R-:W-:Y:S02]  /*e820*/  MOV R2, 0xe840 ;  /* 0x0000e84000027802 */ /* 0x000fe40000000f00 */
[----:B------:R-:W-:Y:S05]  /*e830*/  CALL.REL.NOINC `($__internal_43_$__cuda_sm70_shflsync_idx_p) ;  /* 0x0000176000007944 */ /* 0x000fea0003c00000 */
[----:B------:R-:W-:Y:S01]  /*e840*/  MOV R0, R29 ;  /* 0x0000001d00007202 */ /* 0x000fe20000000f00 */
[----:B------:R-:W-:Y:S05]  /*e850*/  BRA `(.L_x_2638) ;  /* 0xffff2f4000007947 */ /* 0x000fea000383ffff */
.L_x_2584:
[----:B------:R-:W-:Y:S01]  /*e860*/  IMAD.MOV.U32 R30, RZ, RZ, R9 ;  /* 0x000000ffff1e7224 */ /* 0x000fe200078e0009 */
[----:B------:R-:W-:Y:S01]  /*e870*/  MOV R29, 0x2 ;  /* 0x00000002001d7802 */ /* 0x000fe20000000f00 */
[----:B-1----:R-:W-:Y:S01]  /*e880*/  IMAD.MOV.U32 R3, RZ, RZ, 0x181f ;  /* 0x0000181fff037424 */ /* 0x002fe200078e00ff */
[----:B------:R-:W-:Y:S02]  /*e890*/  MOV R2, 0xe8b0 ;  /* 0x0000e8b000027802 */ /* 0x000fe40000000f00 */
[----:B--2345:R-:W-:Y:S05]  /*e8a0*/  CALL.REL.NOINC `($__internal_43_$__cuda_sm70_shflsync_idx_p) ;  /* 0x000016f000007944 */ /* 0x03cfea0003c00000 */
[----:B------:R-:W-:Y:S01]  /*e8b0*/  MOV R8, R29 ;  /* 0x0000001d00087202 */ /* 0x000fe20000000f00 */
[----:B------:R-:W-:Y:S05]  /*e8c0*/  BRA `(.L_x_2639) ;  /* 0xffff303000007947 */ /* 0x000fea000383ffff */
.L_x_2585:
[----:B------:R-:W-:Y:S01]  /*e8d0*/  IMAD.MOV.U32 R30, RZ, RZ, R11 ;  /* 0x000000ffff1e7224 */ /* 0x000fe200078e000b */
[----:B------:R-:W-:Y:S01]  /*e8e0*/  MOV R29, 0x2 ;  /* 0x00000002001d7802 */ /* 0x000fe20000000f00 */
[----:B------:R-:W-:Y:S01]  /*e8f0*/  IMAD.MOV.U32 R3, RZ, RZ, 0x181f ;  /* 0x0000181fff037424 */ /* 0x000fe200078e00ff */
[----:B------:R-:W-:Y:S02]  /*e900*/  MOV R2, 0xe920 ;  /* 0x0000e92000027802 */ /* 0x000fe40000000f00 */
[----:B-12345:R-:W-:Y:S05]  /*e910*/  CALL.REL.NOINC `($__internal_43_$__cuda_sm70_shflsync_idx_p) ;  /* 0x0000168000007944 */ /* 0x03efea0003c00000 */
[----:B------:R-:W-:Y:S01]  /*e920*/  MOV R0, R29 ;  /* 0x0000001d00007202 */ /* 0x000fe20000000f00 */
[----:B------:R-:W-:Y:S05]  /*e930*/  BRA `(.L_x_2640) ;  /* 0xffff2fe000007947 */ /* 0x000fea000383ffff */
.L_x_2588:
[----:B------:R-:W-:Y:S01]  /*e940*/  IMAD.MOV.U32 R30, RZ, RZ, R9 ;  /* 0x000000ffff1e7224 */ /* 0x000fe200078e0009 */
[----:B------:R-:W-:Y:S01]  /*e950*/  MOV R29, 0x3 ;  /* 0x00000003001d7802 */ /* 0x000fe20000000f00 */
[----:B-1----:R-:W-:Y:S01]  /*e960*/  IMAD.MOV.U32 R3, RZ, RZ, 0x181f ;  /* 0x0000181fff037424 */ /* 0x002fe200078e00ff */
[----:B------:R-:W-:-:S02]  /*e970*/  MOV R2, 0xe990 ;  /* 0x0000e99000027802 */ /* 0x000fc40000000f00 */
[----:B--2345:R-:W-:Y:S05]  /*e980*/  CALL.REL.NOINC `($__internal_43_$__cuda_sm70_shflsync_idx_p) ;  /* 0x0000161000007944 */ /* 0x03cfea0003c00000 */
        /* <DEDUP_REMOVED lines=8> */
.L_x_2591:
[----:B------:R-:W-:Y:S01]  /*ea10*/  IMAD.MOV.U32 R30, RZ, RZ, R9 ;  /* 0x000000ffff1e7224 */ /* 0x000fe200078e0009 */
[----:B------:R-:W-:Y:S01]  /*ea20*/  MOV R29, RZ ;  /* 0x000000ff001d7202 */ /* 0x000fe20000000f00 */
[----:B------:R-:W-:Y:S01]  /*ea30*/  IMAD.MOV.U32 R3, RZ, RZ, 0x181f ;  /* 0x0000181fff037424 */ /* 0x000fe200078e00ff */
[----:B------:R-:W-:Y:S02]  /*ea40*/  MOV R2, 0xea60 ;  /* 0x0000ea6000027802 */ /* 0x000fe40000000f00 */
[----:B------:R-:W-:Y:S05]  /*ea50*/  CALL.REL.NOINC `($__internal_43_$__cuda_sm70_shflsync_idx_p) ;  /* 0x0000154000007944 */ /* 0x000fea0003c00000 */
[----:B------:R-:W-:Y:S01]  /*ea60*/  MOV R8, R29 ;  /* 0x0000001d00087202 */ /* 0x000fe20000000f00 */
[----:B------:R-:W-:Y:S05]  /*ea70*/  BRA `(.L_x_2642) ;  /* 0xffff3b4000007947 */ /* 0x000fea000383ffff */
.L_x_2592:
[----:B------:R-:W-:Y:S01]  /*ea80*/  IMAD.MOV.U32 R30, RZ, RZ, R12 ;  /* 0x000000ffff1e7224 */ /* 0x000fe200078e000c */
[----:B------:R-:W-:Y:S01]  /*ea90*/  MOV R29, RZ ;  /* 0x000000ff001d7202 */ /* 0x000fe20000000f00 */
[----:B------:R-:W-:Y:S01]  /*eaa0*/  IMAD.MOV.U32 R3, RZ, RZ, 0x181f ;  /* 0x0000181fff037424 */ /* 0x000fe200078e00ff */
[----:B------:R-:W-:Y:S02]  /*eab0*/  MOV R2, 0xead0 ;  /* 0x0000ead000027802 */ /* 0x000fe40000000f00 */
[----:B-12---:R-:W-:Y:S05]  /*eac0*/  CALL.REL.NOINC `($__internal_43_$__cuda_sm70_shflsync_idx_p) ;  /* 0x000014d000007944 */ /* 0x006fea0003c00000 */
[C---:B------:R-:W-:Y:S01]  /*ead0*/  IADD3 R6, P6, R29.reuse, R17, RZ ;  /* 0x000000111d067210 */ /* 0x040fe20007fde0ff */
[----:B------:R-:W-:Y:S01]  /*eae0*/  IMAD.MOV.U32 R30, RZ, RZ, R9 ;  /* 0x000000ffff1e7224 */ /* 0x000fe200078e0009 */
[----:B------:R-:W-:-:S02]  /*eaf0*/  IADD3 R4, P5, R29, R18, RZ ;  /* 0x000000121d047210 */ /* 0x000fc40007fbe0ff */
[----:B------:R-:W-:Y:S01]  /*eb00*/  IADD3 R2, P0, R29, R19, RZ ;  /* 0x000000131d027210 */ /* 0x000fe20007f1e0ff */
[C---:B------:R-:W-:Y:S01]  /*eb10*/  IMAD.X R7, R8.reuse, 0x1, R14, P6 ;  /* 0x0000000108077824 */ /* 0x040fe200030e060e */
[----:B------:R-:W-:Y:S01]  /*eb20*/  ISETP.GE.AND P6, PT, R193, c[0x0][0x1d4], PT ;  /* 0x00007500c1007a0c */ /* 0x000fe20003fc6270 */
[----:B------:R-:W-:Y:S01]  /*eb30*/  IMAD.X R5, R8, 0x1, R16, P5 ;  /* 0x0000000108057824 */ /* 0x000fe200028e0610 */
[----:B------:R-:W-:Y:S01]  /*eb40*/  ISETP.GE.AND P5, PT, R202, c[0x0][0x1d4], PT ;  /* 0x00007500ca007a0c */ /* 0x000fe20003fa6270 */
[----:B------:R-:W-:Y:S01]  /*eb50*/  IMAD.X R3, R8, 0x1, R15, P0 ;  /* 0x0000000108037824 */ /* 0x000fe200000e060f */
[----:B------:R-:W-:Y:S01]  /*eb60*/  ISETP.GE.AND P0, PT, R201, c[0x0][0x1d4], PT ;  /* 0x00007500c9007a0c */ /* 0x000fe20003f06270 */
[----:B------:R-:W-:Y:S01]  /*eb70*/  IMAD.MOV.U32 R29, RZ, RZ, 0x1 ;  /* 0x00000001ff1d7424 */ /* 0x000fe200078e00ff */
[----:B------:R-:W-:Y:S02]  /*eb80*/  SEL R11, RZ, 0x10, P6 ;  /* 0x00000010ff0b7807 */ /* 0x000fe40003000000 */
[----:B------:R-:W-:-:S02]  /*eb90*/  SEL R10, RZ, 0x10, P5 ;  /* 0x00000010ff0a7807 */ /* 0x000fc40002800000 */
[----:B------:R-:W-:-:S03]  /*eba0*/  SEL R9, RZ, 0x10, P0 ;  /* 0x00000010ff097807 */ /* 0x000fc60000000000 */
        /* <DEDUP_REMOVED lines=8> */
[----:B-1----:R-:W-:Y:S05]  /*ec30*/  CALL.REL.NOINC `($__internal_43_$__cuda_sm70_shflsync_idx_p) ;  /* 0x0000136000007944 */ /* 0x002fea0003c00000 */
        /* <DEDUP_REMOVED lines=8> */
.L_x_2595:
[----:B------:R-:W-:Y:S01]  /*ecc0*/  IMAD.MOV.U32 R30, RZ, RZ, R13 ;  /* 0x000000ffff1e7224 */ /* 0x000fe200078e000d */
[----:B------:R-:W-:Y:S01]  /*ecd0*/  MOV R29, RZ ;  /* 0x000000ff001d7202 */ /* 0x000fe20000000f00 */
[----:B------:R-:W-:Y:S01]  /*ece0*/  IMAD.MOV.U32 R3, RZ, RZ, 0x181f ;  /* 0x0000181fff037424 */ /* 0x000fe200078e00ff */
[----:B------:R-:W-:Y:S02]  /*ecf0*/  MOV R2, 0xed10 ;  /* 0x0000ed1000027802 */ /* 0x000fe40000000f00 */
[----:B-1234-:R-:W-:Y:S05]  /*ed00*/  CALL.REL.NOINC `($__internal_43_$__cuda_sm70_shflsync_idx_p) ;  /* 0x0000129000007944 */ /* 0x01efea0003c00000 */
[----:B------:R-:W-:Y:S01]  /*ed10*/  MOV R12, R29 ;  /* 0x0000001d000c7202 */ /* 0x000fe20000000f00 */
[----:B------:R-:W-:Y:S05]  /*ed20*/  BRA `(.L_x_2644) ;  /* 0xffff3e0000007947 */ /* 0x000fea000383ffff */
.L_x_2596:
[----:B------:R-:W-:Y:S01]  /*ed30*/  IMAD.MOV.U32 R30, RZ, RZ, R20 ;  /* 0x000000ffff1e7224 */ /* 0x000fe200078e0014 */
[----:B------:R-:W-:Y:S01]  /*ed40*/  MOV R29, RZ ;  /* 0x000000ff001d7202 */ /* 0x000fe20000000f00 */
[----:B------:R-:W-:Y:S01]  /*ed50*/  IMAD.MOV.U32 R3, RZ, RZ, 0x181f ;  /* 0x0000181fff037424 */ /* 0x000fe200078e00ff */
[----:B------:R-:W-:Y:S02]  /*ed60*/  MOV R2, 0xed80 ;  /* 0x0000ed8000027802 */ /* 0x000fe40000000f00 */
[----:B-1234-:R-:W-:Y:S05]  /*ed70*/  CALL.REL.NOINC `($__internal_43_$__cuda_sm70_shflsync_idx_p) ;  /* 0x0000122000007944 */ /* 0x01efea0003c00000 */
[C---:B------:R-:W-:Y:S01]  /*ed80*/  IADD3 R16, P0, R29.reuse, R25, RZ ;  /* 0x000000191d107210 */ /* 0x040fe20007f1e0ff */
[----:B------:R-:W-:Y:S01]  /*ed90*/  IMAD.MOV.U32 R30, RZ, RZ, R13 ;  /* 0x000000ffff1e7224 */ /* 0x000fe200078e000d */
[----:B------:R-:W-:-:S02]  /*eda0*/  IADD3 R14, P1, R29, R26, RZ ;  /* 0x0000001a1d0e7210 */ /* 0x000fc40007f3e0ff */
[----:B------:R-:W-:Y:S01]  /*edb0*/  ISETP.GE.AND P6, PT, R193, c[0x0][0x1d4], PT ;  /* 0x00007500c1007a0c */ /* 0x000fe20003fc6270 */
[----:B------:R-:W-:Y:S01]  /*edc0*/  IMAD.X R17, R12, 0x1, R21, P0 ;  /* 0x000000010c117824 */ /* 0x000fe200000e0615 */
[----:B------:R-:W-:Y:S01]  /*edd0*/  ISETP.GE.AND P5, PT, R202, c[0x0][0x1d4], PT ;  /* 0x00007500ca007a0c */ /* 0x000fe20003fa6270 */
[C---:B------:R-:W-:Y:S01]  /*ede0*/  IMAD.X R15, R12.reuse, 0x1, R22, P1 ;  /* 0x000000010c0f7824 */ /* 0x040fe200008e0616 */
        /* <DEDUP_REMOVED lines=24> */
.L_x_2599:
[----:B------:R-:W-:Y:S01]  /*ef70*/  IMAD.MOV.U32 R30, RZ, RZ, R5 ;  /* 0x000000ffff1e7224 */ /* 0x000fe200078e0005 */
[----:B------:R-:W-:Y:S01]  /*ef80*/  MOV R29, RZ ;  /* 0x000000ff001d7202 */ /* 0x000fe20000000f00 */
[----:B------:R-:W-:Y:S01]  /*ef90*/  IMAD.MOV.U32 R3, RZ, RZ, 0x181f ;  /* 0x0000181fff037424 */ /* 0x000fe200078e00ff */
[----:B------:R-:W-:Y:S02]  /*efa0*/  MOV R2, 0xefc0 ;  /* 0x0000efc000027802 */ /* 0x000fe40000000f00 */
[----:B------:R-:W-:Y:S05]  /*efb0*/  CALL.REL.NOINC `($__internal_43_$__cuda_sm70_shflsync_idx_p) ;  /* 0x00000fe000007944 */ /* 0x000fea0003c00000 */
[----:B------:R-:W-:Y:S01]  /*efc0*/  MOV R4, R29 ;  /* 0x0000001d00047202 */ /* 0x000fe20000000f00 */
[----:B------:R-:W-:Y:S05]  /*efd0*/  BRA `(.L_x_2646) ;  /* 0xffff662000007947 */ /* 0x000fea000383ffff */
.L_x_2600:
[----:B------:R-:W-:Y:S01]  /*efe0*/  IMAD.MOV.U32 R30, RZ, RZ, R12 ;  /* 0x000000ffff1e7224 */ /* 0x000fe200078e000c */
[----:B------:R-:W-:Y:S01]  /*eff0*/  MOV R29, RZ ;  /* 0x000000ff001d7202 */ /* 0x000fe20000000f00 */
[----:B------:R-:W-:Y:S01]  /*f000*/  IMAD.MOV.U32 R3, RZ, RZ, 0x181f ;  /* 0x0000181fff037424 */ /* 0x000fe200078e00ff */
[----:B------:R-:W-:Y:S02]  /*f010*/  MOV R2, 0xf030 ;  /* 0x0000f03000027802 */ /* 0x000fe40000000f00 */
[----:B-12---:R-:W-:Y:S05]  /*f020*/  CALL.REL.NOINC `($__internal_43_$__cuda_sm70_shflsync_idx_p) ;  /* 0x00000f7000007944 */ /* 0x006fea0003c00000 */
[----:B------:R-:W-:Y:S01]  /*f030*/  IADD3 R6, P0, R29, R16, RZ ;  /* 0x000000101d067210 */ /* 0x000fe20007f1e0ff */
[----:B------:R-:W-:Y:S01]  /*f040*/  IMAD.MOV.U32 R30, RZ, RZ, R5 ;  /* 0x000000ffff1e7224 */ /* 0x000fe200078e0005 */
[----:B------:R-:W-:-:S02]  /*f050*/  ISETP.GE.AND P6, PT, R193, c[0x0][0x1d4], PT ;  /* 0x00007500c1007a0c */ /* 0x000fc40003fc6270 */
[----:B------:R-:W-:Y:S01]  /*f060*/  ISETP.GE.AND P5, PT, R202, c[0x0][0x1d4], PT ;  /* 0x00007500ca007a0c */ /* 0x000fe20003fa6270 */
[C---:B------:R-:W-:Y:S01]  /*f070*/  IMAD.X R7, R4.reuse, 0x1, R13, P0 ;  /* 0x0000000104077824 */ /* 0x040fe200000e060d */
[----:B------:R-:W-:Y:S02]  /*f080*/  IADD3 R2, P0, R29, R17, RZ ;  /* 0x000000111d027210 */ /* 0x000fe40007f1e0ff */
[----:B------:R-:W-:Y:S02]  /*f090*/  SEL R11, RZ, 0x10, P6 ;  /* 0x00000010ff0b7807 */ /* 0x000fe40003000000 */
[----:B------:R-:W-:Y:S01]  /*f0a0*/  SEL R10, RZ, 0x10, P5 ;  /* 0x00000010ff0a7807 */ /* 0x000fe20002800000 */
[----:B------:R-:W-:Y:S01]  /*f0b0*/  IMAD.X R3, R4, 0x1, R14, P0 ;  /* 0x0000000104037824 */ /* 0x000fe200000e060e */
[----:B------:R-:W-:-:S03]  /*f0c0*/  ISETP.GE.AND P0, PT, R201, c[0x0][0x1d4], PT ;  /* 0x00007500c9007a0c */ /* 0x000fc60003f06270 */
[----:B------:R-:W-:Y:S01]  /*f0d0*/  @!PT LDS RZ, [RZ] ;  /* 0x00000000fffff984 */ /* 0x000fe20000000800 */
[----:B------:R-:W-:Y:S01]  /*f0e0*/  @!PT LDS RZ, [RZ] ;  /* 0x00000000fffff984 */ /* 0x000fe20000000800 */
[----:B------:R-:W-:Y:S01]  /*f0f0*/  @!PT LDS RZ, [RZ] ;  /* 0x00000000fffff984 */ /* 0x000fe20000000800 */
[----:B------:R1:W-:Y:S01]  /*f100*/  LDGSTS.E.BYPASS.LTC128B.128 [R210+0xc100], [R6.64], !P6 ;  /* 0x0c10000006d27fae */ /* 0x0003e2000f101d46 */
[----:B------:R-:W-:-:S03]  /*f110*/  SEL R5, RZ, 0x10, P0 ;  /* 0x00000010ff057807 */ /* 0x000fc60000000000 */
[----:B------:R2:W-:Y:S02]  /*f120*/  LDGSTS.E.BYPASS.LTC128B.128 [R210+0xe100], [R2.64], !P5 ;  /* 0x0e10000002d27fae */ /* 0x0005e4000e901d46 */
[----:B--2---:R-:W-:Y:S01]  /*f130*/  IADD3 R2, P1, R29, R18, RZ ;  /* 0x000000121d027210 */ /* 0x004fe20007f3e0ff */
[----:B------:R-:W-:-:S04]  /*f140*/  IMAD.MOV.U32 R29, RZ, RZ, 0x1 ;  /* 0x00000001ff1d7424 */ /* 0x000fc800078e00ff */
[----:B------:R-:W-:-:S05]  /*f150*/  IMAD.X R3, R4, 0x1, R15, P1 ;  /* 0x0000000104037824 */ /* 0x000fca00008e060f */
[----:B------:R2:W-:Y:S02]  /*f160*/  LDGSTS.E.BYPASS.LTC128B.128 [R210+0x10100], [R2.64], !P0 ;  /* 0x1010000002d27fae */ /* 0x0005e4000c101d46 */
[----:B--2---:R-:W-:Y:S01]  /*f170*/  IMAD.MOV.U32 R3, RZ, RZ, 0x181f ;  /* 0x0000181fff037424 */ /* 0x004fe200078e00ff */
[----:B------:R-:W-:Y:S02]  /*f180*/  MOV R2, 0xf1a0 ;  /* 0x0000f1a000027802 */ /* 0x000fe40000000f00 */
[----:B-1----:R-:W-:Y:S05]  /*f190*/  CALL.REL.NOINC `($__internal_43_$__cuda_sm70_shflsync_idx_p) ;  /* 0x00000e0000007944 */ /* 0x002fea0003c00000 */
[----:B------:R-:W-:Y:S01]  /*f1a0*/  IMAD.MOV.U32 R4, RZ, RZ, R29 ;  /* 0x000000ffff047224 */ /* 0x000fe200078e001d */
[----:B------:R-:W-:Y:S01]  /*f1b0*/  MOV R29, 0x1 ;  /* 0x00000001001d7802 */ /* 0x000fe20000000f00 */
[----:B------:R-:W-:Y:S01]  /*f1c0*/  IMAD.MOV.U32 R30, RZ, RZ, R12 ;  /* 0x000000ffff1e7224 */ /* 0x000fe200078e000c */
[----:B------:R-:W-:Y:S02]  /*f1d0*/  MOV R3, 0x181f ;  /* 0x0000181f00037802 */ /* 0x000fe40000000f00 */
[----:B------:R-:W-:Y:S02]  /*f1e0*/  MOV R2, 0xf200 ;  /* 0x0000f20000027802 */ /* 0x000fe40000000f00 */
[----:B------:R-:W-:Y:S05]  /*f1f0*/  CALL.REL.NOINC `($__internal_43_$__cuda_sm70_shflsync_idx_p) ;  /* 0x00000da000007944 */ /* 0x000fea0003c00000 */
[----:B------:R-:W-:Y:S01]  /*f200*/  MOV R0, R29 ;  /* 0x0000001d00007202 */ /* 0x000fe20000000f00 */
[----:B------:R-:W-:Y:S05]  /*f210*/  BRA `(.L_x_2647) ;  /* 0xffff653000007947 */ /* 0x000fea000383ffff */
.L_x_2604:
[----:B------:R-:W-:Y:S01]  /*f220*/  MOV R29, RZ ;  /* 0x000000ff001d7202 */ /* 0x000fe20000000f00 */
[----:B------:R-:W-:Y:S01]  /*f230*/  IMAD.MOV.U32 R30, RZ, RZ, R12 ;  /* 0x000000ffff1e7224 */ /* 0x000fe200078e000c */
[----:B------:R-:W-:Y:S01]  /*f240*/  MOV R2, 0xf270 ;  /* 0x0000f27000027802 */ /* 0x000fe20000000f00 */
[----:B------:R-:W-:Y:S02]  /*f250*/  IMAD.MOV.U32 R3, RZ, RZ, 0x181f ;  /* 0x0000181fff037424 */ /* 0x000fe400078e00ff */
[----:B-1234-:R-:W-:Y:S05]  /*f260*/  CALL.REL.NOINC `($__internal_43_$__cuda_sm70_shflsync_idx_p) ;  /* 0x00000d3000007944 */ /* 0x01efea0003c00000 */
[----:B------:R-:W-:Y:S01]  /*f270*/  MOV R5, R29 ;  /* 0x0000001d00057202 */ /* 0x000fe20000000f00 */
[----:B------:R-:W-:-:S05]  /*f280*/  BRA `(.L_x_2648) ;  /* 0xffff6a1000007947 */ /* 0x000fca000383ffff */
.L_x_2605:
[----:B------:R-:W-:Y:S01]  /*f290*/  MOV R29, RZ ;  /* 0x000000ff001d7202 */ /* 0x000fe20000000f00 */
[----:B------:R-:W-:Y:S01]  /*f2a0*/  IMAD.MOV.U32 R30, RZ, RZ, R14 ;  /* 0x000000ffff1e7224 */ /* 0x000fe200078e000e */
[----:B------:R-:W-:Y:S01]  /*f2b0*/  MOV R2, 0xf2e0 ;  /* 0x0000f2e000027802 */ /* 0x000fe20000000f00 */
[----:B------:R-:W-:Y:S02]  /*f2c0*/  IMAD.MOV.U32 R3, RZ, RZ, 0x181f ;  /* 0x0000181fff037424 */ /* 0x000fe400078e00ff */
[----:B-1234-:R-:W-:Y:S05]  /*f2d0*/  CALL.REL.NOINC `($__internal_43_$__cuda_sm70_shflsync_idx_p) ;  /* 0x00000cc000007944 */ /* 0x01efea0003c00000 */
[----:B------:R-:W-:Y:S01]  /*f2e0*/  ISETP.GE.AND P6, PT, R193, c[0x0][0x1d4], PT ;  /* 0x00007500c1007a0c */ /* 0x000fe20003fc6270 */
[----:B------:R-:W-:Y:S01]  /*f2f0*/  IMAD R4, R199, 0x6000, R221 ;  /* 0x00006000c7047824 */ /* 0x000fe200078e02dd */
[C---:B------:R-:W-:Y:S01]  /*f300*/  IADD3 R2, P0, R29.reuse, R22, RZ ;  /* 0x000000161d027210 */ /* 0x040fe20007f1e0ff */
[----:B------:R-:W-:Y:S01]  /*f310*/  IMAD.MOV.U32 R30, RZ, RZ, R12 ;  /* 0x000000ffff1e7224 */ /* 0x000fe200078e000c */
        /* <DEDUP_REMOVED lines=10> */
[----:B------:R1:W-:Y:S04]  /*f3c0*/  LDGSTS.E.BYPASS.LTC128B.128 [R4], [R2.64], !P6 ;  /* 0x0000000002047fae */ /* 0x0003e8000f101d46 */
        /* <DEDUP_REMOVED lines=8> */
[----:B------:R-:W-:Y:S05]  /*f450*/  CALL.REL.NOINC `($__internal_43_$__cuda_sm70_shflsync_idx_p) ;  /* 0x00000b4000007944 */ /* 0x000fea0003c00000 */
[----:B------:R-:W-:Y:S01]  /*f460*/  MOV R3, 0x181f ;  /* 0x0000181f00037802 */ /* 0x000fe20000000f00 */
[----:B------:R-:W-:Y:S01]  /*f470*/  IMAD.MOV.U32 R5, RZ, RZ, R29 ;  /* 0x000000ffff057224 */ /* 0x000fe200078e001d */
[----:B------:R-:W-:Y:S01]  /*f480*/  MOV R29, 0x1 ;  /* 0x00000001001d7802 */ /* 0x000fe20000000f00 */
[----:B------:R-:W-:Y:S01]  /*f490*/  IMAD.MOV.U32 R30, RZ, RZ, R14 ;  /* 0x000000ffff1e7224 */ /* 0x000fe200078e000e */
[----:B------:R-:W-:Y:S02]  /*f4a0*/  MOV R2, 0xf4c0 ;  /* 0x0000f4c000027802 */ /* 0x000fe40000000f00 */
[----:B------:R-:W-:Y:S05]  /*f4b0*/  CALL.REL.NOINC `($__internal_43_$__cuda_sm70_shflsync_idx_p) ;  /* 0x00000ae000007944 */ /* 0x000fea0003c00000 */
[----:B------:R-:W-:Y:S01]  /*f4c0*/  MOV R2, R29 ;  /* 0x0000001d00027202 */ /* 0x000fe20000000f00 */
[----:B------:R-:W-:-:S05]  /*f4d0*/  BRA `(.L_x_2649) ;  /* 0xffff692000007947 */ /* 0x000fca000383ffff */
.L_x_2608:
[----:B------:R-:W-:Y:S01]  /*f4e0*/  MOV R29, RZ ;  /* 0x000000ff001d7202 */ /* 0x000fe20000000f00 */
[----:B------:R-:W-:Y:S01]  /*f4f0*/  IMAD.MOV.U32 R30, RZ, RZ, R5 ;  /* 0x000000ffff1e7224 */ /* 0x000fe200078e0005 */
[----:B------:R-:W-:Y:S01]  /*f500*/  MOV R2, 0xf530 ;  /* 0x0000f53000027802 */ /* 0x000fe20000000f00 */
[----:B------:R-:W-:Y:S02]  /*f510*/  IMAD.MOV.U32 R3, RZ, RZ, 0x181f ;  /* 0x0000181fff037424 */ /* 0x000fe400078e00ff */
[----:B------:R-:W-:Y:S05]  /*f520*/  CALL.REL.NOINC `($__internal_43_$__cuda_sm70_shflsync_idx_p) ;  /* 0x00000a7000007944 */ /* 0x000fea0003c00000 */
[----:B------:R-:W-:Y:S01]  /*f530*/  MOV R4, R29 ;  /* 0x0000001d00047202 */ /* 0x000fe20000000f00 */
[----:B------:R-:W-:-:S05]  /*f540*/  BRA `(.L_x_2650) ;  /* 0xffff98e000007947 */ /* 0x000fca000383ffff */
.L_x_2609:
[----:B------:R-:W-:Y:S01]  /*f550*/  MOV R29, RZ ;  /* 0x000000ff001d7202 */ /* 0x000fe20000000f00 */
[----:B------:R-:W-:Y:S01]  /*f560*/  IMAD.MOV.U32 R30, RZ, RZ, R12 ;  /* 0x000000ffff1e7224 */ /* 0x000fe200078e000c */
[----:B------:R-:W-:Y:S01]  /*f570*/  MOV R2, 0xf5a0 ;  /* 0x0000f5a000027802 */ /* 0x000fe20000000f00 */
[----:B------:R-:W-:Y:S02]  /*f580*/  IMAD.MOV.U32 R3, RZ, RZ, 0x181f ;  /* 0x0000181fff037424 */ /* 0x000fe400078e00ff */
[----:B-12---:R-:W-:Y:S05]  /*f590*/  CALL.REL.NOINC `($__internal_43_$__cuda_sm70_shflsync_idx_p) ;  /* 0x00000a0000007944 */ /* 0x006fea0003c00000 */
[----:B------:R-:W-:Y:S01]  /*f5a0*/  ISETP.GE.AND P6, PT, R193, c[0x0][0x1d4], PT ;  /* 0x00007500c1007a0c */ /* 0x000fe20003fc6270 */
[----:B------:R-:W-:Y:S01]  /*f5b0*/  IMAD R0, R199, 0x6000, R222 ;  /* 0x00006000c7007824 */ /* 0x000fe200078e02de */
[C---:B------:R-:W-:Y:S01]  /*f5c0*/  IADD3 R2, P0, R29.reuse, R16, RZ ;  /* 0x000000101d027210 */ /* 0x040fe20007f1e0ff */
[----:B------:R-:W-:Y:S01]  /*f5d0*/  IMAD.MOV.U32 R30, RZ, RZ, R5 ;  /* 0x000000ffff1e7224 */ /* 0x000fe200078e0005 */
[----:B------:R-:W-:Y:S02]  /*f5e0*/  ISETP.GE.AND P5, PT, R202, c[0x0][0x1d4], PT ;  /* 0x00007500ca007a0c */ /* 0x000fe40003fa6270 */
[----:B------:R-:W-:Y:S01]  /*f5f0*/  IADD3 R6, P1, R29, R17, RZ ;  /* 0x000000111d067210 */ /* 0x000fe20007f3e0ff */
[C---:B------:R-:W-:Y:S01]  /*f600*/  IMAD.X R3, R4.reuse, 0x1, R13, P0 ;  /* 0x0000000104037824 */ /* 0x040fe200000e060d */
[----:B------:R-:W-:Y:S02]  /*f610*/  ISETP.GE.AND P0, PT, R201, c[0x0][0x1d4], PT ;  /* 0x00007500c9007a0c */ /* 0x000fe40003f06270 */
[----:B------:R-:W-:Y:S01]  /*f620*/  SEL R11, RZ, 0x10, P6 ;  /* 0x00000010ff0b7807 */ /* 0x000fe20003000000 */
[C---:B------:R-:W-:Y:S01]  /*f630*/  IMAD.X R7, R4.reuse, 0x1, R14, P1 ;  /* 0x0000000104077824 */ /* 0x040fe200008e060e */
[----:B------:R-:W-:Y:S01]  /*f640*/  SEL R10, RZ, 0x10, P5 ;  /* 0x00000010ff0a7807 */ /* 0x000fe20002800000 */
[----:B------:R-:W-:Y:S01]  /*f650*/  @!PT LDS RZ, [RZ] ;  /* 0x00000000fffff984 */ /* 0x000fe20000000800 */
[----:B------:R-:W-:Y:S01]  /*f660*/  @!PT LDS RZ, [RZ] ;  /* 0x00000000fffff984 */ /* 0x000fe20000000800 */
[----:B------:R-:W-:Y:S01]  /*f670*/  @!PT LDS RZ, [RZ] ;  /* 0x00000000fffff984 */ /* 0x000fe20000000800 */
[----:B------:R1:W-:Y:S01]  /*f680*/  LDGSTS.E.BYPASS.LTC128B.128 [R0], [R2.64], !P6 ;  /* 0x0000000002007fae */ /* 0x0003e2000f101d46 */
[----:B------:R-:W-:Y:S03]  /*f690*/  SEL R5, RZ, 0x10, P0 ;  /* 0x00000010ff057807 */ /* 0x000fe60000000000 */
[----:B------:R2:W-:Y:S01]  /*f6a0*/  LDGSTS.E.BYPASS.LTC128B.128 [R0+0x2000], [R6.64], !P5 ;  /* 0x0200000006007fae */ /* 0x0005e2000e901d46 */
[----:B-1----:R-:W-:Y:S01]  /*f6b0*/  IADD3 R2, P1, R29, R18, RZ ;  /* 0x000000121d027210 */ /* 0x002fe20007f3e0ff */
[----:B------:R-:W-:Y:S04]  /*f6c0*/  IMAD.MOV.U32 R29, RZ, RZ, 0x1 ;  /* 0x00000001ff1d7424 */ /* 0x000fe800078e00ff */
[----:B------:R-:W-:Y:S05]  /*f6d0*/  IMAD.X R3, R4, 0x1, R15, P1 ;  /* 0x0000000104037824 */ /* 0x000fea00008e060f */
[----:B------:R1:W-:Y:S02]  /*f6e0*/  LDGSTS.E.BYPASS.LTC128B.128 [R0+0x4000], [R2.64], !P0 ;  /* 0x0400000002007fae */ /* 0x0003e4000c101d46 */
[----:B-1----:R-:W-:Y:S01]  /*f6f0*/  MOV R2, 0xf720 ;  /* 0x0000f72000027802 */ /* 0x002fe20000000f00 */
[----:B------:R-:W-:Y:S02]  /*f700*/  IMAD.MOV.U32 R3, RZ, RZ, 0x181f ;  /* 0x0000181fff037424 */ /* 0x000fe400078e00ff */
[----:B--2---:R-:W-:Y:S05]  /*f710*/  CALL.REL.NOINC `($__internal_43_$__cuda_sm70_shflsync_idx_p) ;  /* 0x0000088000007944 */ /* 0x004fea0003c00000 */
        /* <DEDUP_REMOVED lines=8> */
.L_x_2614:
[----:B------:R-:W-:Y:S01]  /*f7a0*/  MOV R29, RZ ;  /* 0x000000ff001d7202 */ /* 0x000fe20000000f00 */
[----:B------:R-:W-:Y:S01]  /*f7b0*/  IMAD.MOV.U32 R30, RZ, RZ, R12 ;  /* 0x000000ffff1e7224 */ /* 0x000fe200078e000c */
[----:B------:R-:W-:Y:S01]  /*f7c0*/  MOV R2, 0xf7f0 ;  /* 0x0000f7f000027802 */ /* 0x000fe20000000f00 */
[----:B------:R-:W-:Y:S02]  /*f7d0*/  IMAD.MOV.U32 R3, RZ, RZ, 0x181f ;  /* 0x0000181fff037424 */ /* 0x000fe400078e00ff */
[----:B-1234-:R-:W-:Y:S05]  /*f7e0*/  CALL.REL.NOINC `($__internal_43_$__cuda_sm70_shflsync_idx_p) ;  /* 0x000007b000007944 */ /* 0x01efea0003c00000 */
[----:B------:R-:W-:Y:S01]  /*f7f0*/  MOV R5, R29 ;  /* 0x0000001d00057202 */ /* 0x000fe20000000f00 */
[----:B------:R-:W-:-:S05]  /*f800*/  BRA `(.L_x_2652) ;  /* 0xffff9c8000007947 */ /* 0x000fca000383ffff */
.L_x_2615:
        /* <DEDUP_REMOVED lines=37> */
.L_x_2616:
[----:B------:R-:W-:Y:S01]  /*fa60*/  MOV R4, 0x2 ;  /* 0x0000000200047802 */ /* 0x000fe20000000f00 */
[----:B------:R-:W-:Y:S01]  /*fa70*/  IMAD.MOV.U32 R2, RZ, RZ, R101 ;  /* 0x000000ffff027224 */ /* 0x000fe200078e0065 */
[----:B------:R-:W-:Y:S02]  /*fa80*/  MOV R3, 0xfaa0 ;  /* 0x0000faa000037802 */ /* 0x000fe40000000f00 */
[----:B------:R-:W-:Y:S05]  /*fa90*/  CALL.REL.NOINC `($__internal_42_$__cuda_sm70_shflsync_bfly_p) ;  /* 0x000004b000007944 */ /* 0x000fea0003c00000 */
[----:B------:R-:W-:Y:S01]  /*faa0*/  MOV R2, R4 ;  /* 0x0000000400027202 */ /* 0x000fe20000000f00 */
[----:B------:R-:W-:-:S05]  /*fab0*/  BRA `(.L_x_2654) ;  /* 0xffffac6000007947 */ /* 0x000fca000383ffff */
.L_x_2619:
[----:B------:R-:W-:Y:S01]  /*fac0*/  MOV R29, RZ ;  /* 0x000000ff001d7202 */ /* 0x000fe20000000f00 */
[----:B------:R-:W-:Y:S01]  /*fad0*/  IMAD.MOV.U32 R30, RZ, RZ, R5 ;  /* 0x000000ffff1e7224 */ /* 0x000fe200078e0005 */
[----:B------:R-:W-:Y:S01]  /*fae0*/  MOV R2, 0xfb10 ;  /* 0x0000fb1000027802 */ /* 0x000fe20000000f00 */
[----:B------:R-:W-:Y:S02]  /*faf0*/  IMAD.MOV.U32 R3, RZ, RZ, 0x181f ;  /* 0x0000181fff037424 */ /* 0x000fe400078e00ff */
[----:B------:R-:W-:Y:S05]  /*fb00*/  CALL.REL.NOINC `($__internal_43_$__cuda_sm70_shflsync_idx_p) ;  /* 0x0000049000007944 */ /* 0x000fea0003c00000 */
[----:B------:R-:W-:Y:S01]  /*fb10*/  MOV R4, R29 ;  /* 0x0000001d00047202 */ /* 0x000fe20000000f00 */
[----:B------:R-:W-:-:S05]  /*fb20*/  BRA `(.L_x_2655) ;  /* 0xffffc5e000007947 */ /* 0x000fca000383ffff */
.L_x_2620:
        /* <DEDUP_REMOVED lines=37> */
.L_x_2622:
[----:B------:R-:W-:Y:S01]  /*fd80*/  IMAD.MOV.U32 R2, RZ, RZ, R203 ;  /* 0x000000ffff027224 */ /* 0x000fe200078e00cb */
[----:B------:R-:W-:-:S02]  /*fd90*/  MOV R4, 0x2 ;  /* 0x0000000200047802 */ /* 0x000fc40000000f00 */
[----:B------:R-:W-:Y:S02]  /*fda0*/  MOV R3, 0xfdc0 ;  /* 0x0000fdc000037802 */ /* 0x000fe40000000f00 */
[----:B------:R-:W-:Y:S05]  /*fdb0*/  CALL.REL.NOINC `($__internal_42_$__cuda_sm70_shflsync_bfly_p) ;  /* 0x0000019000007944 */ /* 0x000fea0003c00000 */
[----:B------:R-:W-:Y:S01]  /*fdc0*/  MOV R0, R4 ;  /* 0x0000000400007202 */ /* 0x000fe20000000f00 */
[----:B------:R-:W-:Y:S05]  /*fdd0*/  BRA `(.L_x_2657) ;  /* 0xffffc6a000007947 */ /* 0x000fea000383ffff */
.L_x_2623:
[----:B------:R-:W-:Y:S01]  /*fde0*/  IMAD.MOV.U32 R2, RZ, RZ, R0 ;  /* 0x000000ffff027224 */ /* 0x000fe200078e0000 */
[----:B------:R-:W-:Y:S02]  /*fdf0*/  MOV R4, 0x1 ;  /* 0x0000000100047802 */ /* 0x000fe40000000f00 */
[----:B------:R-:W-:Y:S02]  /*fe00*/  MOV R3, 0xfe20 ;  /* 0x0000fe2000037802 */ /* 0x000fe40000000f00 */
[----:B-1----:R-:W-:Y:S05]  /*fe10*/  CALL.REL.NOINC `($__internal_42_$__cuda_sm70_shflsync_bfly_p) ;  /* 0x0000013000007944 */ /* 0x002fea0003c00000 */
[----:B------:R-:W-:Y:S01]  /*fe20*/  FADD.FTZ R0, R0, R4 ;  /* 0x0000000400007221 */ /* 0x000fe20000010000 */
[----:B------:R-:W-:Y:S02]  /*fe30*/  MOV R2, R204 ;  /* 0x000000cc00027202 */ /* 0x000fe40000000f00 */
[----:B------:R-:W-:Y:S02]  /*fe40*/  MOV R4, 0x2 ;  /* 0x0000000200047802 */ /* 0x000fe40000000f00 */
[----:B------:R-:W-:Y:S02]  /*fe50*/  MOV R3, 0xfe70 ;  /* 0x0000fe7000037802 */ /* 0x000fe40000000f00 */
[----:B------:R-:W-:Y:S05]  /*fe60*/  CALL.REL.NOINC `($__internal_42_$__cuda_sm70_shflsync_bfly_p) ;  /* 0x000000e000007944 */ /* 0x000fea0003c00000 */
[----:B------:R-:W-:Y:S01]  /*fe70*/  FADD.FTZ R5, R204, R4 ;  /* 0x00000004cc057221 */ /* 0x000fe20000010000 */
[----:B------:R-:W-:-:S02]  /*fe80*/  MOV R4, 0x1 ;  /* 0x0000000100047802 */ /* 0x000fc40000000f00 */
[----:B------:R-:W-:Y:S02]  /*fe90*/  MOV R3, 0xfec0 ;  /* 0x0000fec000037802 */ /* 0x000fe40000000f00 */
[----:B------:R-:W-:Y:S02]  /*fea0*/  MOV R2, R5 ;  /* 0x0000000500027202 */ /* 0x000fe40000000f00 */
[----:B------:R-:W-:Y:S05]  /*feb0*/  CALL.REL.NOINC `($__internal_42_$__cuda_sm70_shflsync_bfly_p) ;  /* 0x0000009000007944 */ /* 0x000fea0003c00000 */
[----:B------:R-:W-:Y:S01]  /*fec0*/  MOV R3, R4 ;  /* 0x0000000400037202 */ /* 0x000fe20000000f00 */
[----:B------:R-:W-:Y:S05]  /*fed0*/  BRA `(.L_x_2658) ;  /* 0xffffc61000007947 */ /* 0x000fea000383ffff */
.L_x_2633:
[----:B------:R-:W-:Y:S01]  /*fee0*/  IMAD.MOV.U32 R30, RZ, RZ, R18 ;  /* 0x000000ffff1e7224 */ /* 0x000fe200078e0012 */
[----:B------:R-:W-:Y:S01]  /*fef0*/  MOV R29, RZ ;  /* 0x000000ff001d7202 */ /* 0x000fe20000000f00 */
[----:B----4-:R-:W-:Y:S01]  /*ff00*/  IMAD.MOV.U32 R3, RZ, RZ, 0x1f ;  /* 0x0000001fff037424 */ /* 0x010fe200078e00ff */
[----:B--2---:R-:W-:Y:S02]  /*ff10*/  MOV R2, 0xff30 ;  /* 0x0000ff3000027802 */ /* 0x004fe40000000f00 */
[----:B-1---5:R-:W-:Y:S05]  /*ff20*/  CALL.REL.NOINC `($__internal_43_$__cuda_sm70_shflsync_idx_p) ;  /* 0x0000007000007944 */ /* 0x022fea0003c00000 */
[----:B------:R-:W-:Y:S01]  /*ff30*/  MOV R0, R29 ;  /* 0x0000001d00007202 */ /* 0x000fe20000000f00 */
[----:B------:R-:W-:Y:S05]  /*ff40*/  BRA `(.L_x_2659) ;  /* 0xffffe6d000007947 */ /* 0x000fea000383ffff */
        .weak           $__internal_42_$__cuda_sm70_shflsync_bfly_p
        .type           $__internal_42_$__cuda_sm70_shflsync_bfly_p,@function
        .size           $__internal_42_$__cuda_sm70_shflsync_bfly_p,($__internal_43_$__cuda_sm70_shflsync_idx_p - $__internal_42_$__cuda_sm70_shflsync_bfly_p)
$__internal_42_$__cuda_sm70_shflsync_bfly_p:
[----:B------:R-:W-:Y:S04]  /*ff50*/  WARPSYNC R208 ;  /* 0x000000d000007348 */ /* 0x000fe80003800000 */
[----:B------:R1:W2:Y:S02]  /*ff60*/  SHFL.BFLY PT, R4, R2, R4, R209 ;  /* 0x0c00000402047389 */ /* 0x0002a400000e00d1 */
[----:B-1----:R-:W-:-:S02]  /*ff70*/  MOV R2, R3 ;  /* 0x0000000300027202 */ /* 0x002fc40000000f00 */
[----:B------:R-:W-:-:S04]  /*ff80*/  MOV R3, 0x0 ;  /* 0x0000000000037802 */ /* 0x000fc80000000f00 */
[----:B--2---:R-:W-:Y:S05]  /*ff90*/  RET.REL.NODEC R2 `(_ZN7cutlass13device_kernelIN5flash19enable_sm80_to_sm89INS1_16FlashAttnFwdSm80INS1_25CollectiveMainloopFwdSm80ILi8ELi2ELb0EN4cute5tupleIJNS5_1CILi128EEENS7_ILi64EEENS7_ILi192EEEEEELi192ENS_10bfloat16_tEfNS_4arch4Sm80ELb1ELb0ELb1ELb0ELb1ELb0ELb1ELb1EEENS1_21CollectiveEpilogueFwdINS6_IJS8_SA_S9_EEENS6_IJNS7_ILi1EEESI_SI_EEESC_SE_Li256ELb0ELb1ELb1ELb0EEENS1_30DynamicPersistentTileSchedulerILi256ELi256ELb1ELb1ELb0EEEEEEEEEvNT_6ParamsE) ;  /* 0xffff006002007950 */ /* 0x004fea0003c3ffff */
        .weak           $__internal_43_$__cuda_sm70_shflsync_idx_p
        .type           $__internal_43_$__cuda_sm70_shflsync_idx_p,@function
        .size           $__internal_43_$__cuda_sm70_shflsync_idx_p,(.L_x_6269 - $__internal_43_$__cuda_sm70_shflsync_idx_p)
$__internal_43_$__cuda_sm70_shflsync_idx_p:
[----:B------:R-:W-:-:S04]  /*ffa0*/  MOV R31, 0xffffffff ;  /* 0xffffffff001f7802 */ /* 0x000fc80000000f00 */
[----:B------:R-:W-:Y:S04]  /*ffb0*/  WARPSYNC R31 ;  /* 0x0000001f00007348 */ /* 0x000fe80003800000 */
[----:B------:R1:W2:Y:S02]  /*ffc0*/  SHFL.IDX PT, R29, R30, R29, R3 ;  /* 0x0000001d1e1d7389 */ /* 0x0002a400000e0003 */
[----:B-1----:R-:W-:-:S04]  /*ffd0*/  MOV R3, 0x0 ;  /* 0x0000000000037802 */ /* 0x002fc80000000f00 */
[----:B--2---:R-:W-:Y:S05]  /*ffe0*/  RET.REL.NODEC R2 `(_ZN7cutlass13device_kernelIN5flash19enable_sm80_to_sm89INS1_16FlashAttnFwdSm80INS1_25CollectiveMainloopFwdSm80ILi8ELi2ELb0EN4cute5tupleIJNS5_1CILi128EEENS7_ILi64EEENS7_ILi192EEEEEELi192ENS_10bfloat16_tEfNS_4arch4Sm80ELb1ELb0ELb1ELb0ELb1ELb0ELb1ELb1EEENS1_21CollectiveEpilogueFwdINS6_IJS8_SA_S9_EEENS6_IJNS7_ILi1EEESI_SI_EEESC_SE_Li256ELb0ELb1ELb1ELb0EEENS1_30DynamicPersistentTileSchedulerILi256ELi256ELb1ELb1ELb0EEEEEEEEEvNT_6ParamsE) ;  /* 0xffff001002007950 */ /* 0x004fea0003c3ffff */
.L_x_2660:
        /* <DEDUP_REMOVED lines=9> */
.L_x_6269:


//--------------------- .text._ZN7cutlass13device_kernelIN5flash19enable_sm80_to_sm89INS1_16FlashAttnFwdSm80INS1_25CollectiveMainloopFwdSm80ILi8ELi2ELb0EN4cute5tupleIJNS5_1CILi128EEENS7_ILi64EEENS7_ILi192EEEEEELi192ENS_10bfloat16_tEfNS_4arch4Sm80ELb1ELb0ELb1ELb1ELb1ELb0ELb1ELb1EEENS1_21CollectiveEpilogueFwdINS6_IJS8_SA_S9_EEENS6_IJNS7_ILi1EEESI_SI_EEESC_SE_Li256ELb1ELb1ELb1ELb0EEENS1_36VarlenDynamicPersistentTileSchedulerILi128ELi64ELi256ELi256ELb1ELb1ELb0ELb1ELb1ELb1EEEEEEEEEvNT_6ParamsE --------------------------
	.section	.text._ZN7cutlass13device_kernelIN5flash19enable_sm80_to_sm89INS1_16FlashAttnFwdSm80INS1_25CollectiveMainloopFwdSm80ILi8ELi2ELb0EN4cute5tupleIJNS5_1CILi128EEENS7_ILi64EEENS7_ILi192EEEEEELi192ENS_10bfloat16_tEfNS_4arch4Sm80ELb1ELb0ELb1ELb1ELb1ELb0ELb1ELb1EEENS1_21CollectiveEpilogueFwdINS6_IJS8_SA_S9_EEENS6_IJNS7_ILi1EEESI_SI_EEESC_SE_Li256ELb1ELb1ELb1ELb0EEENS1_36VarlenDynamicPersistentTileSchedulerILi128ELi64ELi256ELi256ELb1ELb1ELb0ELb1ELb1ELb1EEEEEEEEEvNT_6ParamsE,"ax",@progbits
	.sectioninfo	@"SHI_REGISTERS=255"
	.align	128
.text._ZN7cutlass13device_kernelIN5flash19enable_sm80_to_sm89INS1_16FlashAttnFwdSm80INS1_25CollectiveMainloopFwdSm80ILi8ELi2ELb0EN4cute5tupleIJNS5_1CILi128EEENS7_ILi64EEENS7_ILi192EEEEEELi192ENS_10bfloat16_tEfNS_4arch4Sm80ELb1ELb0ELb1ELb1ELb1ELb0ELb1ELb1EEENS1_21CollectiveEpilogueFwdINS6_IJS8_SA_S9_EEENS6_IJNS7_ILi1EEESI_SI_EEESC_SE_Li256ELb1ELb1ELb1ELb0EEENS1_36VarlenDynamicPersistentTileSchedulerILi128ELi64ELi256ELi256ELb1ELb1ELb0ELb1ELb1ELb1EEEEEEEEEvNT_6ParamsE:
        .type           _ZN7cutlass13device_kernelIN5flash19enable_sm80_to_sm89INS1_16FlashAttnFwdSm80INS1_25CollectiveMainloopFwdSm80ILi8ELi2ELb0EN4cute5tupleIJNS5_1CILi128EEENS7_ILi64EEENS7_ILi192EEEEEELi192ENS_10bfloat16_tEfNS_4arch4Sm80ELb1ELb0ELb1ELb1ELb1ELb0ELb1ELb1EEENS1_21CollectiveEpilogueFwdINS6_IJS8_SA_S9_EEENS6_IJNS7_ILi1EEESI_SI_EEESC_SE_Li256ELb1ELb1ELb1ELb0EEENS1_36VarlenDynamicPersistentTileSchedulerILi128ELi64ELi256ELi256ELb1ELb1ELb0ELb1ELb1ELb1EEEEEEEEEvNT_6ParamsE,@function
        .size           _ZN7cutlass13device_kernelIN5flash19enable_sm80_to_sm89INS1_16FlashAttnFwdSm80INS1_25CollectiveMainloopFwdSm80ILi8ELi2ELb0EN4cute5tupleIJNS5_1CILi128EEENS7_ILi64EEENS7_ILi192EEEEEELi192ENS_10bfloat16_tEfNS_4arch4Sm80ELb1ELb0ELb1ELb1ELb1ELb0ELb1ELb1EEENS1_21CollectiveEpilogueFwdINS6_IJS8_SA_S9_EEENS6_IJNS7_ILi1EEESI_SI_EEESC_SE_Li256ELb1ELb1ELb1ELb0EEENS1_36VarlenDynamicPersistentTileSchedulerILi128ELi64ELi256ELi256ELb1ELb1ELb0ELb1ELb1ELb1EEEEEEEEEvNT_6ParamsE,(.L_x_6272 - _ZN7cutlass13device_kernelIN5flash19enable_sm80_to_sm89INS1_16FlashAttnFwdSm80INS1_25CollectiveMainloopFwdSm80ILi8ELi2ELb0EN4cute5tupleIJNS5_1CILi128EEENS7_ILi64EEENS7_ILi192EEEEEELi192ENS_10bfloat16_tEfNS_4arch4Sm80ELb1ELb0ELb1ELb1ELb1ELb0ELb1ELb1EEENS1_21CollectiveEpilogueFwdINS6_IJS8_SA_S9_EEENS6_IJNS7_ILi1EEESI_SI_EEESC_SE_Li256ELb1ELb1ELb1ELb0EEENS1_36VarlenDynamicPersistentTileSchedulerILi128ELi64ELi256ELi256ELb1ELb1ELb0ELb1ELb1ELb1EEEEEEEEEvNT_6ParamsE)
        .other          _ZN7cutlass13device_kernelIN5flash19enable_sm80_to_sm89INS1_16FlashAttnFwdSm80INS1_25CollectiveMainloopFwdSm80ILi8ELi2ELb0EN4cute5tupleIJNS5_1CILi128EEENS7_ILi64EEENS7_ILi192EEEEEELi192ENS_10bfloat16_tEfNS_4arch4Sm80ELb1ELb0ELb1ELb1ELb1ELb0ELb1ELb1EEENS1_21CollectiveEpilogueFwdINS6_IJS8_SA_S9_EEENS6_IJNS7_ILi1EEESI_SI_EEESC_SE_Li256ELb1ELb1ELb1ELb0EEENS1_36VarlenDynamicPersistentTileSchedulerILi128ELi64ELi256ELi256ELb1ELb1ELb0ELb1ELb1ELb1EEEEEEEEEvNT_6ParamsE,@"STO_CUDA_ENTRY STV_DEFAULT"
_ZN7cutlass13device_kernelIN5flash19enable_sm80_to_sm89INS1_16FlashAttnFwdSm80INS1_25CollectiveMainloopFwdSm80ILi8ELi2ELb0EN4cute5tupleIJNS5_1CILi128EEENS7_ILi64EEENS7_ILi192EEEEEELi192ENS_10bfloat16_tEfNS_4arch4Sm80ELb1ELb0ELb1ELb1ELb1ELb0ELb1ELb1EEENS1_21CollectiveEpilogueFwdINS6_IJS8_SA_S9_EEENS6_IJNS7_ILi1EEESI_SI_EEESC_SE_Li256ELb1ELb1ELb1ELb0EEENS1_36VarlenDynamicPersistentTileSchedulerILi128ELi64ELi256ELi256ELb1ELb1ELb0ELb1ELb1ELb1EEEEEEEEEvNT_6ParamsE:
        /* <DEDUP_REMOVED lines=52> */
.L_x_2666:
        /* <DEDUP_REMOVED lines=16> */
.L_x_2790:
        /* <DEDUP_REMOVED lines=16> */
.L_x_2791:
[----:B---3--:R-:W-:-:S05]  /*0540*/  IMAD R0, R0, c[0x0][0x538], RZ ;  /* 0x00014e0000007a24 */ /* 0x008fca00078e02ff */
[----:B------:R-:W-:-:S04]  /*0550*/  IADD3 R6, R0, R6, RZ ;  /* 0x0000000600067210 */ /* 0x000fc80007ffe0ff */
[----:B------:R-:W-:-:S13]  /*0560*/  ISETP.GT.AND P0, PT, R6, UR4, PT ;  /* 0x0000000406007c0c */ /* 0x000fda000bf04270 */
[----:B-12---:R-:W-:Y:S05]  /*0570*/  @!P0 BRA `(.L_x_2666) ;  /* 0xfffffdc000008947 */ /* 0x006fea000383ffff */
.L_x_2662:
[----:B------:R-:W-:-:S05]  /*0580*/  IADD3 R10, -R0, R6, RZ ;  /* 0x00000006000a7210 */ /* 0x000fca0007ffe1ff */
[----:B------:R-:W-:-:S05]  /*0590*/  IMAD R0, R4, c[0x0][0x538], R10 ;  /* 0x00014e0004007a24 */ /* 0x000fca00078e020a */
[----:B------:R-:W-:Y:S01]  /*05a0*/  ISETP.GT.AND P0, PT, R0, UR4, PT ;  /* 0x0000000400007c0c */ /* 0x000fe2000bf04270 */
[----:B------:R-:W-:-:S12]  /*05b0*/  BRA.DIV ~URZ, `(.L_x_2667) ;  /* 0x000120e27f007947 */ /* 0x000fd8000b800000 */
[----:B------:R-:W-:-:S04]  /*05c0*/  VOTE.ANY R6, PT, !P0 ;  /* 0x0000000000067806 */ /* 0x000fc800040e0100 */
.L_x_2792:
[----:B------:R-:W2:Y:S02]  /*05d0*/  POPC R0, R6 ;  /* 0x0000000600007309 */ /* 0x000ea40000000000 */
[----:B-12---:R-:W-:Y:S01]  /*05e0*/  IADD3 R231, R0, R7, RZ ;  /* 0x0000000700e77210 */ /* 0x006fe20007ffe0ff */
[----:B------:R-:W-:Y:S05]  /*05f0*/  BRA.DIV ~URZ, `(.L_x_2668) ;  /* 0x000120f27f007947 */ /* 0x000fea000b800000 */
[----:B------:R1:W2:Y:S01]  /*0600*/  SHFL.IDX PT, R229, R9, R0, 0x1f ;  /* 0x00001f0009e57589 */ /* 0x0002a200000e0000 */
[----:B------:R-:W-:-:S03]  /*0610*/  MOV R5, RZ ;  /* 0x000000ff00057202 */ /* 0x000fc60000000f00 */
[----:B------:R1:W3:Y:S04]  /*0620*/  SHFL.IDX PT, R9, R8, R0, 0x1f ;  /* 0x00001f0008097589 */ /* 0x0002e800000e0000 */
.L_x_2793:
[----:B------:R-:W-:Y:S01]  /*0630*/  ISETP.NE.AND P0, PT, R6, RZ, PT ;  /* 0x000000ff0600720c */ /* 0x000fe20003f05270 */
[----:B------:R-:W-:-:S12]  /*0640*/  BSSY B0, `(.L_x_2669) ;  /* 0x0000005000007945 */ /* 0x000fd80003800000 */
[----:B------:R-:W-:Y:S05]  /*0650*/  @!P0 BRA `(.L_x_2670) ;  /* 0x0000003000008947 */ /* 0x000fea0003800000 */
[----:B------:R-:W-:Y:S01]  /*0660*/  IADD3 R2, R0, -0x1, RZ ;  /* 0xffffffff00027810 */ /* 0x000fe20007ffe0ff */
[----:B------:R-:W-:Y:S05]  /*0670*/  BRA.DIV ~URZ, `(.L_x_2671) ;  /* 0x000121527f007947 */ /* 0x000fea000b800000 */
[----:B------:R4:W1:Y:S02]  /*0680*/  SHFL.IDX PT, R5, R4, R2, 0x1f ;  /* 0x00001f0204057589 */ /* 0x00086400000e0000 */
.L_x_2670:
[----:B------:R-:W-:Y:S05]  /*0690*/  BSYNC B0 ;  /* 0x0000000000007941 */ /* 0x000fea0003800000 */
.L_x_2669:
[----:B---3--:R-:W-:Y:S01]  /*06a0*/  ISETP.NE.AND P0, PT, R9, 0x1, PT ;  /* 0x000000010900780c */ /* 0x008fe20003f05270 */
[----:B-1----:R-:W-:Y:S01]  /*06b0*/  IMAD R228, R5, c[0x0][0x538], R10 ;  /* 0x00014e0005e47a24 */ /* 0x002fe200078e020a */
[----:B------:R-:W-:Y:S04]  /*06c0*/  BSSY B0, `(.L_x_2672) ;  /* 0x0000085000007945 */ /* 0x000fe80003800000 */
[----:B------:R-:W-:-:S07]  /*06d0*/  IADD3 R11, -R228, UR4, RZ ;  /* 0x00000004e40b7c10 */ /* 0x000fce000fffe1ff */
[----:B------:R-:W-:Y:S05]  /*06e0*/  @!P0 BRA `(.L_x_2673) ;  /* 0x000003e000008947 */ /* 0x000fea0003800000 */
[-C--:B--2---:R-:W-:Y:S02]  /*06f0*/  IABS R0, R229.reuse ;  /* 0x000000e500007213 */ /* 0x084fe40000000000 */
[----:B------:R-:W-:-:S03]  /*0700*/  IABS R6, R229 ;  /* 0x000000e500067213 */ /* 0x000fc60000000000 */
[----:B------:R-:W-:Y:S01]  /*0710*/  IMAD.MOV.U32 R5, RZ, RZ, R0 ;  /* 0x000000ffff057224 */ /* 0x000fe200078e0000 */
[----:B------:R-:W-:-:S03]  /*0720*/  IABS R0, R9 ;  /* 0x0000000900007213 */ /* 0x000fc60000000000 */
[----:B----4-:R-:W1:Y:S02]  /*0730*/  I2F.RP R2, R5 ;  /* 0x0000000500027306 */ /* 0x010e640000209400 */
        /* <DEDUP_REMOVED lines=57> */
.L_x_2673:
[----:B----4-:R-:W-:-:S04]  /*0ad0*/  IMAD.MOV.U32 R2, RZ, RZ, 0x4 ;  /* 0x00000004ff027424 */ /* 0x010fc800078e00ff */
[----:B------:R-:W-:-:S05]  /*0ae0*/  IMAD.WIDE R2, R231, R2, c[0x0][0x590] ;  /* 0x00016400e7027625 */ /* 0x000fca00078e0202 */
[----:B------:R-:W3:Y:S02]  /*0af0*/  LDG.E R7, [R2.64] ;  /* 0x0000000802077981 */ /* 0x000ee4000c1e1900 */
        /* <DEDUP_REMOVED lines=65> */
.L_x_2674:
[----:B------:R-:W-:Y:S05]  /*0f10*/  BSYNC B0 ;  /* 0x0000000000007941 */ /* 0x000fea0003800000 */
.L_x_2672:
[----:B------:R-:W-:-:S04]  /*0f20*/  LOP3.LUT R0, RZ, R0, RZ, 0x33, !PT ;  /* 0x00000000ff007212 */ /* 0x000fc800078e33ff */
[----:B------:R-:W-:Y:S01]  /*0f30*/  IADD3 R229, R0, R229, RZ ;  /* 0x000000e500e57210 */ /* 0x000fe20007ffe0ff */
[----:B------:R-:W-:Y:S05]  /*0f40*/  BRA `(.L_x_2675) ;  /* 0x0000004000007947 */ /* 0x000fea0003800000 */
.L_x_2663:
[----:B-1----:R-:W-:Y:S01]  /*0f50*/  IMAD.MOV.U32 R229, RZ, RZ, RZ ;  /* 0x000000ffffe57224 */ /* 0x002fe200078e00ff */
[----:B------:R-:W-:Y:S01]  /*0f60*/  MOV R230, RZ ;  /* 0x000000ff00e67202 */ /* 0x000fe20000000f00 */
[----:B------:R-:W-:Y:S01]  /*0f70*/  IMAD.U32 R228, RZ, RZ, UR4 ;  /* 0x00000004ffe47e24 */ /* 0x000fe2000f8e00ff */
[----:B------:R-:W-:Y:S02]  /*0f80*/  MOV R231, c[0x0][0x53c] ;  /* 0x00014f0000e77a02 */ /* 0x000fe40000000f00 */
.L_x_2675:
[----:B------:R-:W-:Y:S01]  /*0f90*/  ISETP.NE.AND P0, PT, R12, RZ, PT ;  /* 0x000000ff0c00720c */ /* 0x000fe20003f05270 */
[----:B------:R-:W-:-:S12]  /*0fa0*/  WARPSYNC 0xffffffff ;  /* 0xffffffff00007948 */ /* 0x000fd80003800000 */
[----:B------:R1:W-:Y:S04]  /*0fb0*/  @!P0 STS.128 [0x24100], R228 ;  /* 0x024100e4ff008388 */ /* 0x0003e80000000c00 */
[----:B------:R-:W-:Y:S06]  /*0fc0*/  BAR.ARV 0x5, 0x100 ;  /* 0x0144000000007b1d */ /* 0x000fec0000002000 */
.L_x_2661:
        /* <DEDUP_REMOVED lines=48> */
[----:B------:R-:W-:Y:S02]  /*12d0*/  LEA.HI R12, R12, R16, RZ, 0x2 ;  /* 0x000000100c0c7211 */ /* 0x000fe400078f10ff */
[----:B------:R-:W-:Y:S01]  /*12e0*/  ISETP.NE.U32.AND P3, PT, R6, 0x1, PT ;  /* 0x000000010600780c */ /* 0x000fe20003f65070 */
[----:B------:R-:W-:Y:S01]  /*12f0*/  IMAD.IADD R3, R4, 0x1, -R2 ;  /* 0x0000000104037824 */ /* 0x000fe200078e0a02 */
[----:B------:R-:W-:-:S02]  /*1300*/  LOP3.LUT R8, R0, 0x8, R15, 0xf8, !PT ;  /* 0x0000000800087812 */ /* 0x000fc400078ef80f */
[----:B------:R-:W-:Y:S02]  /*1310*/  SHF.R.U32.HI R6, RZ, 0x3, R0 ;  /* 0x00000003ff067819 */ /* 0x000fe40000011600 */
[----:B------:R-:W-:Y:S02]  /*1320*/  LOP3.LUT R0, R13, 0xfffffffc, RZ, 0xc0, !PT ;  /* 0xfffffffc0d007812 */ /* 0x000fe400078ec0ff */
[----:B------:R-:W-:Y:S02]  /*1330*/  SHF.R.S32.HI R2, RZ, 0x2, R12 ;  /* 0x00000002ff027819 */ /* 0x000fe4000001140c */
[----:B------:R-:W-:Y:S01]  /*1340*/  LOP3.LUT P0, RZ, R5, 0x2, RZ, 0xc0, !PT ;  /* 0x0000000205ff7812 */ /* 0x000fe2000780c0ff */
[----:B------:R-:W-:Y:S01]  /*1350*/  IMAD.IADD R0, R17, 0x1, -R0 ;  /* 0x0000000111007824 */ /* 0x000fe200078e0a00 */
[----:B------:R-:W-:Y:S01]  /*1360*/  LOP3.LUT P4, RZ, R5, 0x4, RZ, 0xc0, !PT ;  /* 0x0000000405ff7812 */ /* 0x000fe2000788c0ff */
[----:B------:R-:W-:Y:S01]  /*1370*/  IMAD R15, R3, 0x10, R2 ;  /* 0x00000010030f7824 */ /* 0x000fe200078e0202 */
[----:B------:R-:W-:Y:S01]  /*1380*/  LOP3.LUT R13, R8, R6, RZ, 0x3c, !PT ;  /* 0x00000006080d7212 */ /* 0x000fe200078e3cff */
        /* <DEDUP_REMOVED lines=8> */
[----:B------:R-:W-:Y:S01]  /*1410*/  IMAD R6, R0, 0x2, R8 ;  /* 0x0000000200067824 */ /* 0x000fe200078e0208 */
[----:B------:R-:W-:Y:S01]  /*1420*/  SHF.R.U32.HI R5, RZ, 0x3, R2 ;  /* 0x00000003ff057819 */ /* 0x000fe20000011602 */
[----:B------:R1:W-:Y:S01]  /*1430*/  STL [R1+0x18], R15 ;  /* 0x0000180f01007387 */ /* 0x0003e20000100800 */
[----:B------:R-:W-:-:S02]  /*1440*/  LOP3.LUT R7, R2, 0x8, R7, 0xf8, !PT ;  /* 0x0000000802077812 */ /* 0x000fc400078ef807 */
[----:B------:R-:W-:Y:S01]  /*1450*/  LOP3.LUT R11, R11, 0x7ffffe00, R9, 0xf8, !PT ;  /* 0x7ffffe000b0b7812 */ /* 0x000fe200078ef809 */
[----:B------:R-:W-:Y:S01]  /*1460*/  IMAD.SHL.U32 R9, R10, 0x40, RZ ;  /* 0x000000400a097824 */ /* 0x000fe200078e00ff */
[----:B------:R-:W-:Y:S01]  /*1470*/  LOP3.LUT R4, R4, 0x1c0, RZ, 0xc0, !PT ;  /* 0x000001c004047812 */ /* 0x000fe200078ec0ff */
[----:B------:R-:W-:Y:S01]  /*1480*/  IMAD.IADD R10, R0, 0x1, -R3 ;  /* 0x00000001000a7824 */ /* 0x000fe200078e0a03 */
[----:B------:R-:W-:Y:S01]  /*1490*/  LOP3.LUT R3, R7, R5, RZ, 0x3c, !PT ;  /* 0x0000000507037212 */ /* 0x000fe200078e3cff */
[----:B------:R-:W-:Y:S01]  /*14a0*/  IMAD R0, R14, 0x200, R13 ;  /* 0x000002000e007824 */ /* 0x000fe200078e020d */
[----:B------:R-:W-:Y:S01]  /*14b0*/  LOP3.LUT R5, R12, 0x7ffffffc, RZ, 0xc0, !PT ;  /* 0x7ffffffc0c057812 */ /* 0x000fe200078ec0ff */
[----:B------:R-:W-:Y:S01]  /*14c0*/  IMAD.SHL.U32 R210, R11, 0x2, RZ ;  /* 0x000000020bd27824 */ /* 0x000fe200078e00ff */
[----:B------:R-:W-:Y:S02]  /*14d0*/  LEA.HI R2, R4, R4, RZ, 0x1d ;  /* 0x0000000404027211 */ /* 0x000fe400078fe8ff */
[----:B------:R-:W-:Y:S01]  /*14e0*/  SHF.R.S32.HI R7, RZ, 0x1f, R193 ;  /* 0x0000001fff077819 */ /* 0x000fe200000114c1 */
[----:B------:R-:W-:Y:S01]  /*14f0*/  IMAD.IADD R7, R16, 0x1, -R5 ;  /* 0x0000000110077824 */ /* 0x000fe200078e0a05 */
[----:B------:R-:W-:Y:S01]  /*1500*/  LOP3.LUT R4, R9, 0xfffffe00, RZ, 0xc0, !PT ;  /* 0xfffffe0009047812 */ /* 0x000fe200078ec0ff */
[----:B------:R-:W-:Y:S01]  /*1510*/  IMAD.IADD R9, R6, 0x1, R2 ;  /* 0x0000000106097824 */ /* 0x000fe200078e0202 */
[----:B------:R-:W-:Y:S01]  /*1520*/  IADD3 R201, R193, 0x40, RZ ;  /* 0x00000040c1c97810 */ /* 0x000fe20007ffe0ff */
[----:B------:R-:W-:Y:S01]  /*1530*/  IMAD.SHL.U32 R225, R7, 0x2, RZ ;  /* 0x0000000207e17824 */ /* 0x000fe200078e00ff */
[CC--:B------:R-:W-:Y:S01]  /*1540*/  IADD3 R2, R3.reuse, R4.reuse, R8 ;  /* 0x0000000403027210 */ /* 0x0c0fe20007ffe008 */
[----:B------:R-:W-:Y:S01]  /*1550*/  IMAD R7, R10, 0x8, R15 ;  /* 0x000000080a077824 */ /* 0x000fe200078e020f */
[----:B------:R-:W-:Y:S01]  /*1560*/  LOP3.LUT R3, R3, R4, RZ, 0xfc, !PT ;  /* 0x0000000403037212 */ /* 0x000fe200078efcff */
[----:B------:R-:W-:Y:S01]  /*1570*/  IMAD.MOV.U32 R4, RZ, RZ, 0x20 ;  /* 0x00000020ff047424 */ /* 0x000fe200078e00ff */
[----:B------:R-:W-:Y:S01]  /*1580*/  IADD3 R202, R193, 0x80, RZ ;  /* 0x00000080c1ca7810 */ /* 0x000fe20007ffe0ff */
[----:B------:R-:W-:Y:S01]  /*1590*/  IMAD.MOV.U32 R8, RZ, RZ, 0x40 ;  /* 0x00000040ff087424 */ /* 0x000fe200078e00ff */
[----:B------:R-:W-:Y:S01]  /*15a0*/  IADD3 R21, R225, 0x10, RZ ;  /* 0x00000010e1157810 */ /* 0x000fe20007ffe0ff */
[----:B------:R2:W-:Y:S01]  /*15b0*/  STL [R1+0x14], R7 ;  /* 0x0000140701007387 */ /* 0x0005e20000100800 */
[----:B------:R-:W-:-:S02]  /*15c0*/  LEA R239, R9, 0x80, 0x1 ;  /* 0x0000008009ef7811 */ /* 0x000fc400078e08ff */
[C---:B------:R-:W-:Y:S02]  /*15d0*/  IADD3 R18, R225.reuse, 0x28, RZ ;  /* 0x00000028e1127810 */ /* 0x040fe40007ffe0ff */
[----:B------:R-:W-:Y:S02]  /*15e0*/  SHF.R.S32.HI R6, RZ, 0x1f, R201 ;  /* 0x0000001fff067819 */ /* 0x000fe400000114c9 */
[----:B------:R-:W-:Y:S02]  /*15f0*/  SHF.R.S32.HI R12, RZ, 0x1f, R202 ;  /* 0x0000001fff0c7819 */ /* 0x000fe400000114ca */
[----:B-1----:R-:W-:Y:S02]  /*1600*/  IADD3 R15, R225, 0x40, RZ ;  /* 0x00000040e10f7810 */ /* 0x002fe40007ffe0ff */
[C---:B------:R-:W-:Y:S02]  /*1610*/  SEL R6, R4.reuse, 0xffffffe0, !P1 ;  /* 0xffffffe004067807 */ /* 0x040fe40004800000 */
[----:B------:R-:W-:-:S02]  /*1620*/  SEL R168, R4, 0xffffffe0, !P0 ;  /* 0xffffffe004a87807 */ /* 0x000fc40004000000 */
[----:B------:R-:W-:Y:S01]  /*1630*/  IADD3 R12, R225, 0x58, RZ ;  /* 0x00000058e10c7810 */ /* 0x000fe20007ffe0ff */
[----:B------:R-:W-:Y:S01]  /*1640*/  IMAD.IADD R242, R239, 0x1, R6 ;  /* 0x00000001eff27824 */ /* 0x000fe200078e0206 */
[C---:B------:R-:W-:Y:S02]  /*1650*/  IADD3 R252, R225.reuse, 0x70, RZ ;  /* 0x00000070e1fc7810 */ /* 0x040fe40007ffe0ff */
[----:B------:R-:W-:Y:S02]  /*1660*/  IADD3 R250, R225, 0x80, RZ ;  /* 0x00000080e1fa7810 */ /* 0x000fe40007ffe0ff */
[----:B------:R-:W-:Y:S02]  /*1670*/  SHF.R.S32.HI R4, RZ, 0x1f, R21 ;  /* 0x0000001fff047819 */ /* 0x000fe40000011415 */
[----:B------:R-:W-:Y:S02]  /*1680*/  IADD3 R240, R239, -0x10, RZ ;  /* 0xfffffff0eff07810 */ /* 0x000fe40007ffe0ff */
[----:B--2---:R-:W-:-:S02]  /*1690*/  IADD3 R7, R225, 0x68, RZ ;  /* 0x00000068e1077810 */ /* 0x004fc40007ffe0ff */
[C---:B------:R-:W-:Y:S02]  /*16a0*/  IADD3 R249, R225.reuse, 0x88, RZ ;  /* 0x00000088e1f97810 */ /* 0x040fe40007ffe0ff */
[----:B------:R-:W-:Y:S02]  /*16b0*/  IADD3 R247, R225, 0x98, RZ ;  /* 0x00000098e1f77810 */ /* 0x000fe40007ffe0ff */
[----:B------:R-:W-:Y:S02]  /*16c0*/  SHF.R.S32.HI R4, RZ, 0x1f, R18 ;  /* 0x0000001fff047819 */ /* 0x000fe40000011412 */
[----:B------:R-:W-:Y:S02]  /*16d0*/  @P3 IADD3 R240, R239, 0x10, RZ ;  /* 0x00000010eff03810 */ /* 0x000fe40007ffe0ff */
[----:B------:R-:W-:Y:S02]  /*16e0*/  LEA R162, R2, 0x18100, 0x1 ;  /* 0x0001810002a27811 */ /* 0x000fe400078e08ff */
[----:B------:R-:W-:Y:S01]  /*16f0*/  SEL R5, R8, 0xffffffc0, !P2 ;  /* 0xffffffc008057807 */ /* 0x000fe20005000000 */
[----:B------:R-:W-:Y:S01]  /*1700*/  IMAD.IADD R241, R6, 0x1, R240 ;  /* 0x0000000106f17824 */ /* 0x000fe200078e02f0 */
[C---:B------:R-:W-:Y:S01]  /*1710*/  IADD3 R246, R225.reuse, 0xa0, RZ ;  /* 0x000000a0e1f67810 */ /* 0x040fe20007ffe0ff */
[----:B------:R-:W-:Y:S01]  /*1720*/  IMAD.IADD R163, R162, 0x1, R168 ;  /* 0x00000001a2a37824 */ /* 0x000fe200078e02a8 */
[----:B------:R-:W-:Y:S01]  /*1730*/  IADD3 R245, R225, 0xa8, RZ ;  /* 0x000000a8e1f57810 */ /* 0x000fe20007ffe0ff */
[----:B------:R-:W-:Y:S01]  /*1740*/  IMAD.IADD R2, R241, 0x1, R5 ;  /* 0x00000001f1027824 */ /* 0x000fe200078e0205 */
[----:B------:R-:W-:-:S02]  /*1750*/  SHF.R.S32.HI R4, RZ, 0x1f, R15 ;  /* 0x0000001fff047819 */ /* 0x000fc4000001140f */
[----:B------:R-:W-:Y:S01]  /*1760*/  LEA R170, R3, 0x100, 0x1 ;  /* 0x0000010003aa7811 */ /* 0x000fe200078e08ff */
[----:B------:R-:W-:Y:S01]  /*1770*/  IMAD.IADD R3, R5, 0x1, R240 ;  /* 0x0000000105037824 */ /* 0x000fe200078e02f0 */
[----:B------:R-:W-:Y:S02]  /*1780*/  IADD3 R244, R225, 0xb0, RZ ;  /* 0x000000b0e1f47810 */ /* 0x000fe40007ffe0ff */
[----:B------:R-:W-:Y:S01]  /*1790*/  SHF.R.S32.HI R4, RZ, 0x1f, R12 ;  /* 0x0000001fff047819 */ /* 0x000fe2000001140c */
[----:B------:R-:W-:Y:S01]  /*17a0*/  IMAD.IADD R232, R168, 0x1, R170 ;  /* 0x00000001a8e87824 */ /* 0x000fe200078e02aa */
[----:B------:R-:W-:Y:S02]  /*17b0*/  SHF.R.S32.HI R7, RZ, 0x1f, R7 ;  /* 0x0000001fff077819 */ /* 0x000fe40000011407 */
[----:B------:R-:W-:Y:S02]  /*17c0*/  LEA R169, R0, 0xc100, 0x1 ;  /* 0x0000c10000a97811 */ /* 0x000fe400078e08ff */
[----:B------:R-:W-:-:S02]  /*17d0*/  SHF.R.S32.HI R4, RZ, 0x1f, R252 ;  /* 0x0000001fff047819 */ /* 0x000fc400000114fc */
[----:B------:R-:W-:Y:S02]  /*17e0*/  SHF.R.S32.HI R7, RZ, 0x1f, R250 ;  /* 0x0000001fff077819 */ /* 0x000fe400000114fa */
[----:B------:R-:W-:Y:S02]  /*17f0*/  SEL R0, R8, 0xffffffc0, !P4 ;  /* 0xffffffc008007807 */ /* 0x000fe40006000000 */
        /* <DEDUP_REMOVED lines=9> */
[----:B------:R-:W-:Y:S01]  /*1890*/  IADD3 R20, R225, 0x18, RZ ;  /* 0x00000018e1147810 */ /* 0x000fe20007ffe0ff */
[----:B------:R-:W-:Y:S01]  /*18a0*/  IMAD.IADD R164, R163, 0x1, R0 ;  /* 0x00000001a3a47824 */ /* 0x000fe200078e0200 */
[----:B------:R1:W-:Y:S01]  /*18b0*/  STL [R1+0xc], R7 ;  /* 0x00000c0701007387 */ /* 0x0003e20000100800 */
[----:B------:R-:W-:Y:S01]  /*18c0*/  IMAD.IADD R0, R0, 0x1, R232 ;  /* 0x0000000100007824 */ /* 0x000fe200078e02e8 */
[C---:B------:R-:W-:Y:S01]  /*18d0*/  IADD3 R17, R225.reuse, 0x30, RZ ;  /* 0x00000030e1117810 */ /* 0x040fe20007ffe0ff */
[----:B------:R-:W-:Y:S01]  /*18e0*/  IMAD.IADD R235, R168, 0x1, R171 ;  /* 0x00000001a8eb7824 */ /* 0x000fe200078e02ab */
[----:B------:R1:W-:Y:S01]  /*18f0*/  STL [R1+0x8], R4 ;  /* 0x0000080401007387 */ /* 0x0003e20000100800 */
[----:B------:R-:W-:-:S02]  /*1900*/  IADD3 R14, R225, 0x48, RZ ;  /* 0x00000048e10e7810 */ /* 0x000fc40007ffe0ff */
[C---:B------:R-:W-:Y:S01]  /*1910*/  IADD3 R22, R225.reuse, 0x8, RZ ;  /* 0x00000008e1167810 */ /* 0x040fe20007ffe0ff */
[----:B------:R1:W-:Y:S01]  /*1920*/  STL [R1+0x4], R3 ;  /* 0x0000040301007387 */ /* 0x0003e20000100800 */
[C---:B------:R-:W-:Y:S02]  /*1930*/  IADD3 R11, R225.reuse, 0x60, RZ ;  /* 0x00000060e10b7810 */ /* 0x040fe40007ffe0ff */
[C---:B------:R-:W-:Y:S01]  /*1940*/  IADD3 R19, R225.reuse, 0x20, RZ ;  /* 0x00000020e1137810 */ /* 0x040fe20007ffe0ff */
[----:B------:R1:W-:Y:S01]  /*1950*/  STL [R1], R2 ;  /* 0x0000000201007387 */ /* 0x0003e20000100800 */
[C---:B------:R-:W-:Y:S02]  /*1960*/  IADD3 R251, R225.reuse, 0x78, RZ ;  /* 0x00000078e1fb7810 */ /* 0x040fe40007ffe0ff */
[----:B------:R-:W-:Y:S01]  /*1970*/  SHF.R.S32.HI R8, RZ, 0x1f, R20 ;  /* 0x0000001fff087819 */ /* 0x000fe20000011414 */
[----:B------:R1:W-:Y:S01]  /*1980*/  STL [R1+0x10], R0 ;  /* 0x0000100001007387 */ /* 0x0003e20000100800 */
[----:B------:R-:W-:-:S02]  /*1990*/  IADD3 R16, R225, 0x38, RZ ;  /* 0x00000038e1107810 */ /* 0x000fc40007ffe0ff */
[C---:B------:R-:W-:Y:S02]  /*19a0*/  IADD3 R248, R225.reuse, 0x90, RZ ;  /* 0x00000090e1f87810 */ /* 0x040fe40007ffe0ff */
[----:B------:R-:W-:Y:S02]  /*19b0*/  SHF.R.S32.HI R8, RZ, 0x1f, R17 ;  /* 0x0000001fff087819 */ /* 0x000fe40000011411 */
        /* <DEDUP_REMOVED lines=12> */
[----:B-1----:R-:W-:Y:S02]  /*1a80*/  SHF.R.S32.HI R8, RZ, 0x1f, R243 ;  /* 0x0000001fff087819 */ /* 0x002fe400000114f3 */
.L_x_2789:
        /* <DEDUP_REMOVED lines=30> */
.L_x_2676:
[----:B------:R-:W-:-:S04]  /*1c70*/  ISETP.NE.U32.AND P1, PT, RZ, c[0x0][0x368], PT ;  /* 0x0000da00ff007a0c */ /* 0x000fc80003f25070 */
[----:B------:R-:W-:-:S13]  /*1c80*/  ISETP.NE.AND.EX P1, PT, RZ, c[0x0][0x36c], PT, P1 ;  /* 0x0000db00ff007a0c */ /* 0x000fda0003f25310 */
[----:B------:R-:W-:Y:S05]  /*1c90*/  @!P1 BRA `(.L_x_2677) ;  /* 0x0000004000009947 */ /* 0x000fea0003800000 */
[----:B-1----:R-:W-:-:S04]  /*1ca0*/  IADD3 R2, P1, R233, c[0x0][0x368], RZ ;  /* 0x0000da00e9027a10 */ /* 0x002fc80007f3e0ff */
[----:B------:R-:W-:-:S05]  /*1cb0*/  IADD3.X R3, R234, c[0x0][0x36c], RZ, P1, !PT ;  /* 0x0000db00ea037a10 */ /* 0x000fca0000ffe4ff */
[----:B------:R1:W5:Y:S01]  /*1cc0*/  LDG.E R0, [R2.64] ;  /* 0x0000000802007981 */ /* 0x000362000c1e1900 */
[----:B------:R-:W-:Y:S05]  /*1cd0*/  BRA `(.L_x_2678) ;  /* 0x0000008000007947 */ /* 0x000fea0003800000 */
.L_x_2677:
        /* <DEDUP_REMOVED lines=8> */
.L_x_2678:
        /* <DEDUP_REMOVED lines=58> */
.L_x_2680:
[----:B------:R-:W-:Y:S05]  /*2100*/  BSYNC B0 ;  /* 0x0000000000007941 */ /* 0x000fea0003800000 */
.L_x_2679:
[----:B------:R-:W-:Y:S01]  /*2110*/  IMAD R205, R237, R2, RZ ;  /* 0x00000002edcd7224 */ /* 0x000fe200078e02ff */
        /* <DEDUP_REMOVED lines=99> */
.L_x_2794:
[----:B------:R-:W-:Y:S05]  /*2750*/  BRA.DIV ~URZ, `(.L_x_2683) ;  /* 0x000101427f007947 */ /* 0x000fea000b800000 */
[----:B------:R3:W4:Y:S02]  /*2760*/  SHFL.IDX PT, R0, R12, RZ, 0x181f ;  /* 0x00181fff0c007589 */ /* 0x00072400000e0000 */
.L_x_2795:
        /* <DEDUP_REMOVED lines=20> */
.L_x_2685:
[----:B------:R-:W-:Y:S05]  /*28b0*/  BSYNC B0 ;  /* 0x0000000000007941 */ /* 0x000fea0003800000 */
.L_x_2684:
[----:B------:R-:W-:Y:S05]  /*28c0*/  BRA.DIV ~URZ, `(.L_x_2686) ;  /* 0x000100427f007947 */ /* 0x000fea000b800000 */
[----:B--2---:R2:W1:Y:S04]  /*28d0*/  SHFL.IDX PT, R8, R9, 0x1, 0x181f ;  /* 0x00381f0009087f89 */ /* 0x00446800000e0000 */
[----:B----4-:R2:W4:Y:S02]  /*28e0*/  SHFL.IDX PT, R0, R12, 0x1, 0x181f ;  /* 0x00381f000c007f89 */ /* 0x01052400000e0000 */
.L_x_2796:
        /* <DEDUP_REMOVED lines=19> */
.L_x_2688:
[----:B------:R-:W-:Y:S05]  /*2a20*/  BSYNC B0 ;  /* 0x0000000000007941 */ /* 0x000fea0003800000 */
.L_x_2687:
[----:B------:R-:W-:Y:S05]  /*2a30*/  BRA.DIV ~URZ, `(.L_x_2689) ;  /* 0x0000ffa27f007947 */ /* 0x000fea000b800000 */
[----:B-1----:R1:W2:Y:S02]  /*2a40*/  SHFL.IDX PT, R8, R9, 0x2, 0x181f ;  /* 0x00581f0009087f89 */ /* 0x0022a400000e0000 */
.L_x_2797:
[----:B------:R-:W-:Y:S05]  /*2a50*/  BRA.DIV ~URZ, `(.L_x_2690) ;  /* 0x0000fff27f007947 */ /* 0x000fea000b800000 */
[----:B----4-:R4:W1:Y:S02]  /*2a60*/  SHFL.IDX PT, R0, R12, 0x2, 0x181f ;  /* 0x00581f000c007f89 */ /* 0x01086400000e0000 */
.L_x_2798:
        /* <DEDUP_REMOVED lines=19> */
.L_x_2692:
[----:B------:R-:W-:Y:S05]  /*2ba0*/  BSYNC B0 ;  /* 0x0000000000007941 */ /* 0x000fea0003800000 */
.L_x_2691:
[----:B------:R-:W-:Y:S05]  /*2bb0*/  BRA.DIV ~URZ, `(.L_x_2693) ;  /* 0x0000ff027f007947 */ /* 0x000fea000b800000 */
[----:B--2---:R2:W3:Y:S04]  /*2bc0*/  SHFL.IDX PT, R8, R9, 0x3, 0x181f ;  /* 0x00781f0009087f89 */ /* 0x0044e800000e0000 */
[----:B-1----:R2:W1:Y:S02]  /*2bd0*/  SHFL.IDX PT, R0, R12, 0x3, 0x181f ;  /* 0x00781f000c007f89 */ /* 0x00246400000e0000 */
.L_x_2799:
[----:B------:R-:W-:Y:S01]  /*2be0*/  IADD3 R2, R10, 0x60, RZ ;  /* 0x000000600a027810 */ /* 0x000fe20007ffe0ff */
[----:B-----5:R-:W-:Y:S01]  /*2bf0*/  IMAD.WIDE.U32 R214, R13, c[0x0][0x2b0], RZ ;  /* 0x0000ac000dd67a25 */ /* 0x020fe200078e00ff */
[----:B------:R-:W-:-:S02]  /*2c00*/  SHF.R.S32.HI R18, RZ, 0x1f, R193 ;  /* 0x0000001fff127819 */ /* 0x000fc400000114c1 */
[----:B------:R-:W-:Y:S02]  /*2c10*/  ISETP.GE.AND P2, PT, R2, R11, PT ;  /* 0x0000000b0200720c */ /* 0x000fe40003f46270 */
[----:B------:R-:W-:Y:S02]  /*2c20*/  SHF.R.S32.HI R16, RZ, 0x1f, R201 ;  /* 0x0000001fff107819 */ /* 0x000fe400000114c9 */
[----:B------:R-:W-:-:S09]  /*2c30*/  SHF.R.S32.HI R20, RZ, 0x1f, R202 ;  /* 0x0000001fff147819 */ /* 0x000fd200000114ca */
[-C--:B-1----:R-:W-:Y:S02]  /*2c40*/  @!P2 LEA R6, P0, R193, R0.reuse, 0x1 ;  /* 0x00000000c106a211 */ /* 0x082fe400078008ff */
[----:B------:R-:W-:Y:S02]  /*2c50*/  @!P2 LEA R4, P1, R201, R0, 0x1 ;  /* 0x00000000c904a211 */ /* 0x000fe400078208ff */
        /* <DEDUP_REMOVED lines=36> */
[----:B------:R-:W-:Y:S02]  /*2ea0*/  IMAD R218, R14, c[0x0][0x1ec], R213 ;  /* 0x00007b000eda7a24 */ /* 0x000fe400078e02d5 */
[----:B------:R-:W-:-:S04]  /*2eb0*/  IMAD.WIDE.U32 R2, R181, c[0x0][0x1e0], RZ ;  /* 0x00007800b5027a25 */ /* 0x000fc800078e00ff */
[----:B------:R-:W-:Y:S02]  /*2ec0*/  IMAD R108, R187, -0x40, R221 ;  /* 0xffffffc0bb6c7824 */ /* 0x000fe400078e02dd */
[----:B------:R-:W-:-:S04]  /*2ed0*/  IMAD.WIDE.U32 R216, R14, c[0x0][0x210], RZ ;  /* 0x000084000ed87a25 */ /* 0x000fc800078e00ff */
[----:B------:R-:W-:Y:S02]  /*2ee0*/  IMAD.IADD R13, R108, 0x1, -R226 ;  /* 0x000000016c0d7824 */ /* 0x000fe400078e0ae2 */
[----:B------:R-:W-:Y:S01]  /*2ef0*/  IMAD R220, R14, c[0x0][0x214], R217 ;  /* 0x000085000edc7a24 */ /* 0x000fe200078e02d9 */
[C---:B------:R-:W-:Y:S01]  /*2f00*/  SHF.L.U64.HI R14, R193.reuse, 0x1, R18 ;  /* 0x00000001c10e7819 */ /* 0x040fe20000010212 */
[----:B------:R-:W-:Y:S01]  /*2f10*/  IMAD.SHL.U32 R17, R193, 0x2, RZ ;  /* 0x00000002c1117824 */ /* 0x000fe200078e00ff */
[----:B-1----:R-:W-:Y:S01]  /*2f20*/  SHF.R.S32.HI R5, RZ, 0x1f, R181 ;  /* 0x0000001fff057819 */ /* 0x002fe200000114b5 */
[----:B------:R-:W-:Y:S01]  /*2f30*/  IMAD.SHL.U32 R19, R202, 0x2, RZ ;  /* 0x00000002ca137824 */ /* 0x000fe200078e00ff */
[----:B------:R-:W-:-:S03]  /*2f40*/  ISETP.GE.AND P6, PT, R13, 0x1, PT ;  /* 0x000000010d00780c */ /* 0x000fc60003fc6270 */
[----:B------:R-:W-:-:S04]  /*2f50*/  IMAD R0, R5, c[0x0][0x1e0], RZ ;  /* 0x0000780005007a24 */ /* 0x000fc800078e02ff */
[----:B------:R-:W-:-:S04]  /*2f60*/  IMAD R0, R181, c[0x0][0x1e4], R0 ;  /* 0x00007900b5007a24 */ /* 0x000fc800078e0200 */
[----:B------:R-:W-:Y:S02]  /*2f70*/  IMAD.IADD R3, R3, 0x1, R0 ;  /* 0x0000000103037824 */ /* 0x000fe400078e0200 */
[----:B------:R-:W-:Y:S02]  /*2f80*/  @P6 ISETP.GE.AND P1, PT, R193, c[0x0][0x1d4], PT ;  /* 0x00007500c1006a0c */ /* 0x000fe40003f26270 */
[----:B------:R-:W-:Y:S02]  /*2f90*/  @P6 ISETP.GE.AND P5, PT, R201, c[0x0][0x1d4], PT ;  /* 0x00007500c9006a0c */ /* 0x000fe40003fa6270 */
[----:B------:R-:W-:Y:S02]  /*2fa0*/  @P6 ISETP.GE.AND P2, PT, R202, c[0x0][0x1d4], PT ;  /* 0x00007500ca006a0c */ /* 0x000fe40003f46270 */
[----:B---3--:R-:W-:Y:S01]  /*2fb0*/  SHF.R.S32.HI R7, RZ, 0x1f, R173 ;  /* 0x0000001fff077819 */ /* 0x008fe200000114ad */
[----:B------:R-:W-:-:S04]  /*2fc0*/  IMAD.WIDE.U32 R2, R173, c[0x0][0x1f0], R2 ;  /* 0x00007c00ad027a25 */ /* 0x000fc800078e0002 */
[C---:B------:R-:W-:Y:S02]  /*2fd0*/  IMAD R0, R7.reuse, c[0x0][0x1f0], RZ ;  /* 0x00007c0007007a24 */ /* 0x040fe400078e02ff */
[----:B------:R-:W-:Y:S02]  /*2fe0*/  IMAD R7, R7, c[0x0][0x218], RZ ;  /* 0x0000860007077a24 */ /* 0x000fe400078e02ff */
[C---:B------:R-:W-:Y:S01]  /*2ff0*/  IMAD R4, R173.reuse, c[0x0][0x1f4], R0 ;  /* 0x00007d00ad047a24 */ /* 0x040fe200078e0200 */
[----:B------:R-:W-:Y:S01]  /*3000*/  IADD3 R0, P0, R2, R212, RZ ;  /* 0x000000d402007210 */ /* 0x000fe20007f1e0ff */
        /* <DEDUP_REMOVED lines=9> */
[----:B------:R-:W3:Y:S03]  /*30a0*/  SHFL.IDX PT, R8, R10, RZ, 0x181f ;  /* 0x00181fff0a087589 */ /* 0x000ee600000e0000 */
[----:B------:R-:W-:Y:S01]  /*30b0*/  IMAD.WIDE.U32 R2, R173, c[0x0][0x218], R2 ;  /* 0x00008600ad027a25 */ /* 0x000fe200078e0002 */
[----:B--2---:R2:W5:Y:S04]  /*30c0*/  SHFL.IDX PT, R9, R6, 0x1, 0x181f ;  /* 0x00381f0006097f89 */ /* 0x00456800000e0000 */
[----:B------:R-:W4:Y:S01]  /*30d0*/  SHFL.IDX PT, R10, R10, 0x1, 0x181f ;  /* 0x00381f000a0a7f89 */ /* 0x000f2200000e0000 */
[----:B-1----:R-:W-:-:S04]  /*30e0*/  @P6 LEA R4, P0, R193, R0, 0x1 ;  /* 0x00000000c1046211 */ /* 0x002fc800078008ff */
[----:B---3--:R-:W-:Y:S02]  /*30f0*/  @P6 LEA.HI.X R5, R193, R8, R18, 0x1, P0 ;  /* 0x00000008c1056211 */ /* 0x008fe400000f0c12 */
[----:B--2---:R-:W-:-:S03]  /*3100*/  @P6 LEA R6, P0, R201, R0, 0x1 ;  /* 0x00000000c9066211 */ /* 0x004fc600078008ff */
[----:B------:R1:W-:Y:S01]  /*3110*/  @P6 LDGSTS.E.BYPASS.LTC128B.128 [R210+0xc100], [R4.64], !P1 ;  /* 0x0c10000004d26fae */ /* 0x0003e2000c901d48 */
[----:B------:R-:W-:-:S05]  /*3120*/  @P6 LEA.HI.X R7, R201, R8, R16, 0x1, P0 ;  /* 0x00000008c9076211 */ /* 0x000fca00000f0c10 */
[----:B------:R5:W-:Y:S01]  /*3130*/  @P6 LDGSTS.E.BYPASS.LTC128B.128 [R210+0xe100], [R6.64], !P5 ;  /* 0x0e10000006d26fae */ /* 0x000be2000e901d48 */
[----:B-1----:R-:W-:Y:S02]  /*3140*/  @P6 LEA R4, P1, R202, R0, 0x1 ;  /* 0x00000000ca046211 */ /* 0x002fe400078208ff */
[----:B------:R-:W-:Y:S02]  /*3150*/  IADD3 R0, P0, R2, R216, RZ ;  /* 0x000000d802007210 */ /* 0x000fe40007f1e0ff */
[----:B------:R-:W-:Y:S02]  /*3160*/  @P6 LEA.HI.X R5, R202, R8, R20, 0x1, P1 ;  /* 0x00000008ca056211 */ /* 0x000fe400008f0c14 */
[----:B------:R-:W-:Y:S02]  /*3170*/  ISETP.GE.AND P1, PT, R13, 0x21, PT ;  /* 0x000000210d00780c */ /* 0x000fe40003f26270 */
[----:B------:R-:W-:Y:S01]  /*3180*/  IADD3.X R2, R220, R3, R11, P0, !PT ;  /* 0x00000003dc027210 */ /* 0x000fe200007fe40b */
[----:B------:R1:W-:Y:S01]  /*3190*/  @P6 LDGSTS.E.BYPASS.LTC128B.128 [R210+0x10100], [R4.64], !P2 ;  /* 0x1010000004d26fae */ /* 0x0003e2000d101d48 */
[----:B----4-:R-:W-:-:S04]  /*31a0*/  LEA R12, P0, R0, c[0x0][0x1f8], 0x1 ;  /* 0x00007e00000c7a11 */ /* 0x010fc800078008ff */
[----:B------:R-:W-:Y:S01]  /*31b0*/  LEA.HI.X R15, R0, c[0x0][0x1fc], R2, 0x1, P0 ;  /* 0x00007f00000f7a11 */ /* 0x000fe200000f0c02 */
[----:B------:R-:W2:Y:S04]  /*31c0*/  SHFL.IDX PT, R8, R12, RZ, 0x181f ;  /* 0x00181fff0c087589 */ /* 0x000ea800000e0000 */
[C---:B-----5:R-:W-:Y:S01]  /*31d0*/  @P1 LEA R6, P0, R193.reuse, R9, 0x1 ;  /* 0x00000009c1061211 */ /* 0x060fe200078008ff */
[----:B------:R-:W3:Y:S01]  /*31e0*/  SHFL.IDX PT, R11, R15, RZ, 0x181f ;  /* 0x00181fff0f0b7589 */ /* 0x000ee200000e0000 */
[----:B------:R-:W-:Y:S02]  /*31f0*/  @P1 ISETP.GE.AND P5, PT, R193, c[0x0][0x1d4], PT ;  /* 0x00007500c1001a0c */ /* 0x000fe40003fa6270 */
[----:B------:R-:W-:Y:S01]  /*3200*/  @P1 ISETP.GE.AND P2, PT, R201, c[0x0][0x1d4], PT ;  /* 0x00007500c9001a0c */ /* 0x000fe20003f46270 */
[----:B------:R-:W4:Y:S01]  /*3210*/  SHFL.IDX PT, R0, R12, 0x1, 0x181f ;  /* 0x00381f000c007f89 */ /* 0x000f2200000e0000 */
[----:B------:R-:W-:Y:S01]  /*3220*/  @P1 LEA.HI.X R7, R193, R10, R18, 0x1, P0 ;  /* 0x0000000ac1071211 */ /* 0x000fe200000f0c12 */
        /* <DEDUP_REMOVED lines=11> */
[----:B------:R1:W5:Y:S01]  /*32e0*/  SHFL.IDX PT, R10, R15, 0x1, 0x181f ;  /* 0x00381f000f0a7f89 */ /* 0x00036200000e0000 */
        /* <DEDUP_REMOVED lines=13> */
[----:B------:R-:W-:-:S03]  /*33c0*/  IADD3 R6, P0, R0, R17, RZ ;  /* 0x0000001100067210 */ /* 0x000fc60007f1e0ff */
[----:B------:R-:W-:Y:S01]  /*33d0*/  IMAD.X R9, R11, 0x1, R15, P6 ;  /* 0x000000010b097824 */ /* 0x000fe200030e060f */
[----:B------:R2:W-:Y:S01]  /*33e0*/  LDGSTS.E.BYPASS.LTC128B.128 [R210+0x2100], [R2.64], !P1 ;  /* 0x0210000002d27fae */ /* 0x0005e2000c901d48 */
[----:B------:R-:W-:Y:S01]  /*33f0*/  ISETP.GE.AND P1, PT, R202, c[0x0][0x1d4], PT ;  /* 0x00007500ca007a0c */ /* 0x000fe20003f26270 */
[----:B-----5:R-:W-:-:S03]  /*3400*/  IMAD.X R7, R10, 0x1, R14, P0 ;  /* 0x000000010a077824 */ /* 0x020fc600000e060e */
        /* <DEDUP_REMOVED lines=42> */
.L_x_2800:
        /* <DEDUP_REMOVED lines=8> */
[C---:B------:R-:W-:Y:S01]  /*3730*/  IMAD.X R5, R8.reuse, 0x1, R16, P5 ;  /* 0x0000000108057824 */ /* 0x040fe200028e0610 */
        /* <DEDUP_REMOVED lines=11> */
.L_x_2801:
        /* <DEDUP_REMOVED lines=21> */
.L_x_2695:
[----:B------:R-:W-:Y:S05]  /*3940*/  BSYNC B0 ;  /* 0x0000000000007941 */ /* 0x000fea0003800000 */
.L_x_2694:
        /* <DEDUP_REMOVED lines=27> */
[C---:B------:R-:W-:Y:S01]  /*3b00*/  IMAD.SHL.U32 R26, R202.reuse, 0x2, RZ ;  /* 0x00000002ca1a7824 */ /* 0x040fe200078e00ff */
        /* <DEDUP_REMOVED lines=17> */
.L_x_2802:
        /* <DEDUP_REMOVED lines=8> */
[----:B----4-:R-:W-:Y:S01]  /*3ca0*/  IMAD.X R15, R12, 0x1, R21, P0 ;  /* 0x000000010c0f7824 */ /* 0x010fe200000e0615 */
        /* <DEDUP_REMOVED lines=12> */
.L_x_2803:
        /* <DEDUP_REMOVED lines=21> */
.L_x_2699:
[----:B------:R-:W-:Y:S05]  /*3ec0*/  BSYNC B0 ;  /* 0x0000000000007941 */ /* 0x000fea0003800000 */
.L_x_2698:
[----:B------:R-:W-:Y:S01]  /*3ed0*/  IMAD.MOV.U32 R0, RZ, RZ, 0x40 ;  /* 0x00000040ff007424 */ /* 0x000fe200078e00ff */
[----:B------:R-:W-:Y:S01]  /*3ee0*/  LOP3.LUT P0, RZ, R207, 0x4, RZ, 0xc0, !PT ;  /* 0x00000004cfff7812 */ /* 0x000fe2000780c0ff */
[----:B------:R-:W0:Y:S01]  /*3ef0*/  LDGDEPBAR ;  /* 0x00000000000079af */ /* 0x000e220000000000 */
[----:B------:R-:W-:Y:S02]  /*3f00*/  WARPSYNC 0xffffffff ;  /* 0xffffffff00007948 */ /* 0x000fe40003800000 */
[----:B------:R-:W-:Y:S01]  /*3f10*/  SEL R166, R0, 0xffffffc0, !P0 ;  /* 0xffffffc000a67807 */ /* 0x000fe20004000000 */
[----:B---34-:R-:W-:Y:S01]  /*3f20*/  HMMA.16816.F32.BF16 R36, R8, R32, RZ ;  /* 0x000000200824723c */ /* 0x018fe200000418ff */
[----:B--2---:R-:W-:Y:S03]  /*3f30*/  LDSM.16.M88.4 R16, [R165] ;  /* 0x00000000a510783b */ /* 0x004fe60000000200 */
[----:B------:R-:W-:Y:S01]  /*3f40*/  IMAD.IADD R2, R169, 0x1, R166 ;  /* 0x00000001a9027824 */ /* 0x000fe200078e02a6 */
[----:B------:R-:W2:Y:S01]  /*3f50*/  LDL R109, [R1+0x14] ;  /* 0x00001400016d7983 */ /* 0x000ea20000100800 */
[----:B------:R-:W-:-:S02]  /*3f60*/  IADD3 R0, R166, R169, R167 ;  /* 0x000000a9a6007210 */ /* 0x000fc40007ffe0a7 */
[C---:B------:R-:W-:Y:S01]  /*3f70*/  HMMA.16816.F32.BF16 R24, R8.reuse, R40, RZ ;  /* 0x000000280818723c */ /* 0x040fe200000418ff */
[----:B------:R-:W3:Y:S04]  /*3f80*/  LDSM.16.M88.4 R72, [R2] ;  /* 0x000000000248783b */ /* 0x000ee80000000200 */
[----:B------:R-:W4:Y:S03]  /*3f90*/  LDSM.16.M88.4 R80, [R2+0x800] ;  /* 0x000800000250783b */ /* 0x000f260000000200 */
[C---:B------:R-:W-:Y:S01]  /*3fa0*/  HMMA.16816.F32.BF16 R20, R8.reuse, R42, RZ ;  /* 0x0000002a0814723c */ /* 0x040fe200000418ff */
[----:B------:R-:W5:Y:S04]  /*3fb0*/  LDSM.16.M88.4 R68, [R2+0x1000] ;  /* 0x001000000244783b */ /* 0x000f680000000200 */
[----:B------:R-:W1:Y:S03]  /*3fc0*/  LDSM.16.M88.4 R76, [R2+0x1800] ;  /* 0x00180000024c783b */ /* 0x000e660000000200 */
[C---:B------:R-:W-:Y:S01]  /*3fd0*/  HMMA.16816.F32.BF16 R12, R8.reuse, R44, RZ ;  /* 0x0000002c080c723c */ /* 0x040fe200000418ff */
[----:B------:R-:W-:Y:S04]  /*3fe0*/  LDSM.16.M88.4 R88, [R0] ;  /* 0x000000000058783b */ /* 0x000fe80000000200 */
[----:B------:R-:W-:Y:S03]  /*3ff0*/  LDSM.16.M88.4 R100, [R0+0x800] ;  /* 0x000800000064783b */ /* 0x000fe60000000200 */
[C---:B------:R-:W-:Y:S01]  /*4000*/  HMMA.16816.F32.BF16 R32, R8.reuse, R34, RZ ;  /* 0x000000220820723c */ /* 0x040fe200000418ff */
[----:B------:R-:W-:Y:S04]  /*4010*/  LDSM.16.M88.4 R104, [R169+0x2000] ;  /* 0x00200000a968783b */ /* 0x000fe80000000200 */
[----:B------:R-:W-:Y:S03]  /*4020*/  LDSM.16.M88.4 R96, [R28+0x2000] ;  /* 0x002000001c60783b */ /* 0x000fe60000000200 */
[C---:B------:R-:W-:Y:S08]  /*4030*/  HMMA.16816.F32.BF16 R40, R8.reuse, R46, RZ ;  /* 0x0000002e0828723c */ /* 0x040ff000000418ff */
[C---:B------:R-:W-:Y:S08]  /*4040*/  HMMA.16816.F32.BF16 R60, R8.reuse, R56, RZ ;  /* 0x00000038083c723c */ /* 0x040ff000000418ff */
[----:B------:R-:W-:Y:S08]  /*4050*/  HMMA.16816.F32.BF16 R56, R8, R58, RZ ;  /* 0x0000003a0838723c */ /* 0x000ff000000418ff */
[C---:B-1----:R-:W-:Y:S08]  /*4060*/  HMMA.16816.F32.BF16 R52, R4.reuse, R48, R36 ;  /* 0x000000300434723c */ /* 0x042ff00000041824 */
[C---:B------:R-:W-:Y:S08]  /*4070*/  HMMA.16816.F32.BF16 R44, R4.reuse, R64, R24 ;  /* 0x00000040042c723c */ /* 0x040ff00000041818 */
[C---:B------:R-:W-:Y:S08]  /*4080*/  HMMA.16816.F32.BF16 R8, R4.reuse, R66, R20 ;  /* 0x000000420408723c */ /* 0x040ff00000041814 */
[C---:B------:R-:W-:Y:S01]  /*4090*/  HMMA.16816.F32.BF16 R64, R4.reuse, R84, R12 ;  /* 0x000000540440723c */ /* 0x040fe2000004180c */
[----:B------:R-:W1:Y:S07]  /*40a0*/  LDSM.16.M88.4 R12, [R164] ;  /* 0x00000000a40c783b */ /* 0x000e6e0000000200 */
[C---:B------:R-:W-:Y:S08]  /*40b0*/  HMMA.16816.F32.BF16 R48, R4.reuse, R50, R32 ;  /* 0x000000320430723c */ /* 0x040ff00000041820 */
[C---:B------:R-:W-:Y:S01]  /*40c0*/  HMMA.16816.F32.BF16 R40, R4.reuse, R86, R40 ;  /* 0x000000560428723c */ /* 0x040fe20000041828 */
[----:B------:R-:W-:Y:S07]  /*40d0*/  LDSM.16.M88.4 R84, [R0+0x1000] ;  /* 0x001000000054783b */ /* 0x000fee0000000200 */
[C---:B------:R-:W-:Y:S08]  /*40e0*/  HMMA.16816.F32.BF16 R36, R4.reuse, R92, R60 ;  /* 0x0000005c0424723c */ /* 0x040ff0000004183c */
[----:B------:R-:W-:Y:S01]  /*40f0*/  HMMA.16816.F32.BF16 R32, R4, R94, R56 ;  /* 0x0000005e0420723c */ /* 0x000fe20000041838 */
[----:B------:R-:W-:Y:S07]  /*4100*/  LDSM.16.M88.4 R92, [R0+0x1800] ;  /* 0x00180000005c783b */ /* 0x000fee0000000200 */
[C---:B---3--:R-:W-:Y:S08]  /*4110*/  HMMA.16816.F32.BF16 R24, R16.reuse, R72, R52 ;  /* 0x000000481018723c */ /* 0x048ff00000041834 */
[C---:B----4-:R-:W-:Y:S08]  /*4120*/  HMMA.16816.F32.BF16 R4, R16.reuse, R80, R44 ;  /* 0x000000501004723c */ /* 0x050ff0000004182c */
[C---:B------:R-:W-:Y:S01]  /*4130*/  HMMA.16816.F32.BF16 R52, R16.reuse, R82, R8 ;  /* 0x000000521034723c */ /* 0x040fe20000041808 */
[----:B------:R-:W3:Y:S04]  /*4140*/  LDSM.16.M88.4 R8, [R162+0x4000] ;  /* 0x00400000a208783b */ /* 0x000ee80000000200 */
[----:B------:R-:W-:Y:S03]  /*4150*/  LDSM.16.M88.4 R80, [R169+0x3800] ;  /* 0x00380000a950783b */ /* 0x000fe60000000200 */
[C---:B------:R-:W-:Y:S01]  /*4160*/  HMMA.16816.F32.BF16 R20, R16.reuse, R74, R48 ;  /* 0x0000004a1014723c */ /* 0x040fe20000041830 */
[----:B------:R-:W-:Y:S07]  /*4170*/  LDSM.16.M88.4 R72, [R169+0x3000] ;  /* 0x00300000a948783b */ /* 0x000fee0000000200 */
[C---:B-----5:R-:W-:Y:S08]  /*4180*/  HMMA.16816.F32.BF16 R60, R16.reuse, R68, R64 ;  /* 0x00000044103c723c */ /* 0x060ff00000041840 */
[C---:B------:R-:W-:Y:S01]  /*4190*/  HMMA.16816.F32.BF16 R56, R16.reuse, R70, R40 ;  /* 0x000000461038723c */ /* 0x040fe20000041828 */
[----:B------:R-:W-:Y:S07]  /*41a0*/  LDSM.16.M88.4 R40, [R169+0x2800] ;  /* 0x00280000a928783b */ /* 0x000fee0000000200 */
[C---:B------:R-:W-:Y:S08]  /*41b0*/  HMMA.16816.F32.BF16 R68, R16.reuse, R76, R36 ;  /* 0x0000004c1044723c */ /* 0x040ff00000041824 */
[----:B------:R-:W-:Y:S01]  /*41c0*/  HMMA.16816.F32.BF16 R48, R16, R78, R32 ;  /* 0x0000004e1030723c */ /* 0x000fe20000041820 */
[----:B------:R-:W-:Y:S07]  /*41d0*/  LDSM.16.M88.4 R76, [R28+0x3800] ;  /* 0x003800001c4c783b */ /* 0x000fee0000000200 */
[C---:B-1----:R-:W-:Y:S01]  /*41e0*/  HMMA.16816.F32.BF16 R16, R12.reuse, R88, R24 ;  /* 0x000000580c10723c */ /* 0x042fe20000041818 */
[----:B------:R-:W-:Y:S07]  /*41f0*/  LDSM.16.M88.4 R24, [R165+0x4000] ;  /* 0x00400000a518783b */ /* 0x000fee0000000200 */
[C---:B------:R-:W-:Y:S01]  /*4200*/  HMMA.16816.F32.BF16 R36, R12.reuse, R100, R4 ;  /* 0x000000640c24723c */ /* 0x040fe20000041804 */
[----:B------:R-:W1:Y:S07]  /*4210*/  LDSM.16.M88.4 R4, [R163+0x4000] ;  /* 0x00400000a304783b */ /* 0x000e6e0000000200 */
[----:B------:R-:W-:Y:S01]  /*4220*/  HMMA.16816.F32.BF16 R44, R12, R90, R20 ;  /* 0x0000005a0c2c723c */ /* 0x000fe20000041814 */
[----:B------:R-:W-:Y:S07]  /*4230*/  LDSM.16.M88.4 R88, [R2+0x2800] ;  /* 0x002800000258783b */ /* 0x000fee0000000200 */
[----:B---3--:R-:W-:Y:S08]  /*4240*/  HMMA.16816.F32.BF16 R16, R8, R104, R16 ;  /* 0x000000680810723c */ /* 0x008ff00000041810 */
[C---:B------:R-:W-:Y:S01]  /*4250*/  HMMA.16816.F32.BF16 R32, R12.reuse, R102, R52 ;  /* 0x000000660c20723c */ /* 0x040fe20000041834 */
[----:B------:R-:W3:Y:S07]  /*4260*/  LDSM.16.M88.4 R100, [R2+0x2000] ;  /* 0x002000000264783b */ /* 0x000eee0000000200 */
[C---:B------:R-:W-:Y:S08]  /*4270*/  HMMA.16816.F32.BF16 R20, R12.reuse, R84, R60 ;  /* 0x000000540c14723c */ /* 0x040ff0000004183c */
[C---:B------:R-:W-:Y:S01]  /*4280*/  HMMA.16816.F32.BF16 R64, R12.reuse, R86, R56 ;  /* 0x000000560c40723c */ /* 0x040fe20000041838 */
[----:B------:R-:W4:Y:S07]  /*4290*/  LDSM.16.M88.4 R84, [R28+0x2800] ;  /* 0x002800001c54783b */ /* 0x000f2e0000000200 */
[C---:B------:R-:W-:Y:S08]  /*42a0*/  HMMA.16816.F32.BF16 R68, R12.reuse, R92, R68 ;  /* 0x0000005c0c44723c */ /* 0x040ff00000041844 */
[----:B------:R-:W-:Y:S01]  /*42b0*/  HMMA.16816.F32.BF16 R60, R12, R94, R48 ;  /* 0x0000005e0c3c723c */ /* 0x000fe20000041830 */
[----:B------:R-:W5:Y:S07]  /*42c0*/  LDSM.16.M88.4 R92, [R28+0x3000] ;  /* 0x003000001c5c783b */ /* 0x000f6e0000000200 */
[----:B------:R-:W-:Y:S01]  /*42d0*/  HMMA.16816.F32.BF16 R56, R8, R106, R44 ;  /* 0x0000006a0838723c */ /* 0x000fe2000004182c */
[----:B------:R-:W-:Y:S07]  /*42e0*/  LDSM.16.M88.4 R104, [R0+0x2000] ;  /* 0x002000000068783b */ /* 0x000fee0000000200 */
[----:B-1----:R-:W-:Y:S01]  /*42f0*/  HMMA.16816.F32.BF16 R12, R4, R96, R16 ;  /* 0x00000060040c723c */ /* 0x002fe20000041810 */
[----:B------:R-:W-:Y:S07]  /*4300*/  LDSM.16.M88.4 R16, [R162+0x8000] ;  /* 0x00800000a210783b */ /* 0x000fee0000000200 */
[C---:B------:R-:W-:Y:S08]  /*4310*/  HMMA.16816.F32.BF16 R52, R8.reuse, R40, R36 ;  /* 0x000000280834723c */ /* 0x040ff00000041824 */
[C---:B------:R-:W-:Y:S01]  /*4320*/  HMMA.16816.F32.BF16 R44, R8.reuse, R72, R20 ;  /* 0x00000048082c723c */ /* 0x040fe20000041814 */
[----:B------:R-:W1:Y:S07]  /*4330*/  LDSM.16.M88.4 R20, [R164+0x4000] ;  /* 0x00400000a414783b */ /* 0x000e6e0000000200 */
[C---:B------:R-:W-:Y:S08]  /*4340*/  HMMA.16816.F32.BF16 R48, R8.reuse, R42, R32 ;  /* 0x0000002a0830723c */ /* 0x040ff00000041820 */
[----:B------:R-:W-:Y:S01]  /*4350*/  HMMA.16816.F32.BF16 R40, R8, R74, R64 ;  /* 0x0000004a0828723c */ /* 0x000fe20000041840 */
[----:B--2---:R-:W-:-:S07]  /*4360*/  IMAD.IADD R206, R109, 0x1, R229 ;  /* 0x000000016dce7824 */ /* 0x004fce00078e02e5 */
[----:B------:R-:W-:Y:S01]  /*4370*/  HMMA.16816.F32.BF16 R32, R4, R98, R56 ;  /* 0x000000620420723c */ /* 0x000fe20000041838 */
[----:B------:R-:W2:Y:S07]  /*4380*/  LDSM.16.M88.4 R96, [R169+0x4000] ;  /* 0x00400000a960783b */ /* 0x000eae0000000200 */
[C---:B------:R-:W-:Y:S01]  /*4390*/  HMMA.16816.F32.BF16 R64, R8.reuse, R80, R68 ;  /* 0x000000500840723c */ /* 0x040fe20000041844 */
[----:B------:R-:W-:Y:S07]  /*43a0*/  LDSM.16.M88.4 R68, [R2+0x3000] ;  /* 0x003000000244783b */ /* 0x000fee0000000200 */
[----:B------:R-:W-:Y:S01]  /*43b0*/  HMMA.16816.F32.BF16 R36, R8, R82, R60 ;  /* 0x000000520824723c */ /* 0x000fe2000004183c */
[----:B------:R-:W-:Y:S07]  /*43c0*/  LDSM.16.M88.4 R80, [R2+0x3800] ;  /* 0x003800000250783b */ /* 0x000fee0000000200 */
[----:B---3--:R-:W-:Y:S01]  /*43d0*/  HMMA.16816.F32.BF16 R8, R24, R100, R12 ;  /* 0x000000641808723c */ /* 0x008fe2000004180c */
[----:B------:R-:W-:Y:S07]  /*43e0*/  LDSM.16.M88.4 R12, [R163+0x8000] ;  /* 0x00800000a30c783b */ /* 0x000fee0000000200 */
[C---:B----4-:R-:W-:Y:S08]  /*43f0*/  HMMA.16816.F32.BF16 R52, R4.reuse, R84, R52 ;  /* 0x000000540434723c */ /* 0x050ff00000041834 */
[C---:B------:R-:W-:Y:S01]  /*4400*/  HMMA.16816.F32.BF16 R72, R4.reuse, R86, R48 ;  /* 0x000000560448723c */ /* 0x040fe20000041830 */
[----:B------:R-:W-:Y:S07]  /*4410*/  LDSM.16.M88.4 R84, [R0+0x3000] ;  /* 0x003000000054783b */ /* 0x000fee0000000200 */
[----:B-----5:R-:W-:Y:S01]  /*4420*/  HMMA.16816.F32.BF16 R48, R4, R94, R40 ;  /* 0x0000005e0430723c */ /* 0x020fe20000041828 */
[----:B------:R-:W3:Y:S07]  /*4430*/  LDSM.16.M88.4 R40, [R0+0x2800] ;  /* 0x002800000028783b */ /* 0x000eee0000000200 */
[----:B------:R-:W-:Y:S01]  /*4440*/  HMMA.16816.F32.BF16 R32, R24, R102, R32 ;  /* 0x000000661820723c */ /* 0x000fe20000041820 */
[----:B------:R-:W4:Y:S07]  /*4450*/  LDSM.16.M88.4 R100, [R28+0x4000] ;  /* 0x004000001c64783b */ /* 0x000f2e0000000200 */
[C---:B------:R-:W-:Y:S01]  /*4460*/  HMMA.16816.F32.BF16 R56, R4.reuse, R92, R44 ;  /* 0x0000005c0438723c */ /* 0x040fe2000004182c */
[----:B------:R-:W-:Y:S07]  /*4470*/  LDSM.16.M88.4 R92, [R2+0x4000] ;  /* 0x00400000025c783b */ /* 0x000fee0000000200 */
[C---:B------:R-:W-:Y:S08]  /*4480*/  HMMA.16816.F32.BF16 R64, R4.reuse, R76, R64 ;  /* 0x0000004c0440723c */ /* 0x040ff00000041840 */
[----:B------:R-:W-:Y:S01]  /*4490*/  HMMA.16816.F32.BF16 R60, R4, R78, R36 ;  /* 0x0000004e043c723c */ /* 0x000fe20000041824 */
[----:B------:R-:W5:Y:S07]  /*44a0*/  LDSM.16.M88.4 R76, [R169+0x4800] ;  /* 0x00480000a94c783b */ /* 0x000f6e0000000200 */
[----:B-1----:R-:W-:Y:S01]  /*44b0*/  HMMA.16816.F32.BF16 R4, R20, R104, R8 ;  /* 0x000000681404723c */ /* 0x002fe20000041808 */
[----:B------:R-:W-:Y:S07]  /*44c0*/  LDSM.16.M88.4 R8, [R165+0x8000] ;  /* 0x00800000a508783b */ /* 0x000fee0000000200 */
[----:B------:R-:W-:Y:S08]  /*44d0*/  HMMA.16816.F32.BF16 R36, R24, R88, R52 ;  /* 0x000000581824723c */ /* 0x000ff00000041834 */
[----:B------:R-:W-:Y:S08]  /*44e0*/  HMMA.16816.F32.BF16 R32, R20, R106, R32 ;  /* 0x0000006a1420723c */ /* 0x000ff00000041820 */
[----:B--2---:R-:W-:Y:S08]  /*44f0*/  HMMA.16816.F32.BF16 R4, R16, R96, R4 ;  /* 0x000000601004723c */ /* 0x004ff00000041804 */
[----:B------:R-:W-:Y:S01]  /*4500*/  HMMA.16816.F32.BF16 R44, R24, R90, R72 ;  /* 0x0000005a182c723c */ /* 0x000fe20000041848 */
[----:B------:R-:W-:Y:S07]  /*4510*/  LDSM.16.M88.4 R88, [R0+0x4000] ;  /* 0x004000000058783b */ /* 0x000fee0000000200 */
[----:B---3--:R-:W-:Y:S08]  /*4520*/  HMMA.16816.F32.BF16 R36, R20, R40, R36 ;  /* 0x000000281424723c */ /* 0x008ff00000041824 */
[C---:B------:R-:W-:Y:S08]  /*4530*/  HMMA.16816.F32.BF16 R52, R24.reuse, R68, R56 ;  /* 0x000000441834723c */ /* 0x040ff00000041838 */
[----:B------:R-:W-:Y:S01]  /*4540*/  HMMA.16816.F32.BF16 R56, R24, R70, R48 ;  /* 0x000000461838723c */ /* 0x000fe20000041830 */
[----:B------:R-:W1:Y:S04]  /*4550*/  LDSM.16.M88.4 R68, [R0+0x3800] ;  /* 0x003800000044783b */ /* 0x000e680000000200 */
[----:B------:R-:W2:Y:S03]  /*4560*/  LDSM.16.M88.4 R48, [R28+0x4800] ;  /* 0x004800001c30783b */ /* 0x000ea60000000200 */
[----:B------:R-:W-:Y:S08]  /*4570*/  HMMA.16816.F32.BF16 R32, R16, R98, R32 ;  /* 0x000000621020723c */ /* 0x000ff00000041820 */
[C---:B------:R-:W-:Y:S08]  /*4580*/  HMMA.16816.F32.BF16 R72, R24.reuse, R80, R64 ;  /* 0x000000501848723c */ /* 0x040ff00000041840 */
[----:B------:R-:W-:Y:S01]  /*4590*/  HMMA.16816.F32.BF16 R64, R24, R82, R60 ;  /* 0x000000521840723c */ /* 0x000fe2000004183c */
[----:B------:R-:W3:Y:S07]  /*45a0*/  LDSM.16.M88.4 R60, [R169+0x5000] ;  /* 0x00500000a93c783b */ /* 0x000eee0000000200 */
[----:B----4-:R-:W-:Y:S01]  /*45b0*/  HMMA.16816.F32.BF16 R24, R12, R100, R4 ;  /* 0x000000640c18723c */ /* 0x010fe20000041804 */
[----:B------:R-:W4:Y:S07]  /*45c0*/  LDSM.16.M88.4 R4, [R164+0x8000] ;  /* 0x00800000a404783b */ /* 0x000f2e0000000200 */
[----:B------:R-:W-:Y:S08]  /*45d0*/  HMMA.16816.F32.BF16 R44, R20, R42, R44 ;  /* 0x0000002a142c723c */ /* 0x000ff0000004182c */
[----:B-----5:R-:W-:Y:S08]  /*45e0*/  HMMA.16816.F32.BF16 R40, R16, R76, R36 ;  /* 0x0000004c1028723c */ /* 0x020ff00000041824 */
[C---:B------:R-:W-:Y:S08]  /*45f0*/  HMMA.16816.F32.BF16 R52, R20.reuse, R84, R52 ;  /* 0x000000541434723c */ /* 0x040ff00000041834 */
[----:B------:R-:W-:Y:S01]  /*4600*/  HMMA.16816.F32.BF16 R56, R20, R86, R56 ;  /* 0x000000561438723c */ /* 0x000fe20000041838 */
[----:B------:R-:W2:Y:S07]  /*4610*/  LDSM.16.M88.4 R84, [R2+0x4800] ;  /* 0x004800000254783b */ /* 0x000eae0000000200 */
[----:B------:R-:W-:Y:S08]  /*4620*/  HMMA.16816.F32.BF16 R36, R12, R102, R32 ;  /* 0x000000660c24723c */ /* 0x000ff00000041820 */
[----:B-1----:R-:W-:Y:S08]  /*4630*/  HMMA.16816.F32.BF16 R80, R20, R68, R72 ;  /* 0x000000441450723c */ /* 0x002ff00000041848 */
[----:B------:R-:W-:Y:S01]  /*4640*/  HMMA.16816.F32.BF16 R24, R8, R92, R24 ;  /* 0x0000005c0818723c */ /* 0x000fe20000041818 */
[----:B------:R-:W5:Y:S07]  /*4650*/  LDL R92, [R1+0x10] ;  /* 0x00001000015c7983 */ /* 0x000f6e0000100800 */
[----:B------:R-:W-:Y:S01]  /*4660*/  HMMA.16816.F32.BF16 R72, R20, R70, R64 ;  /* 0x000000461448723c */ /* 0x000fe20000041840 */
[----:B------:R-:W-:Y:S04]  /*4670*/  LDSM.16.M88.4 R68, [R169+0x5800] ;  /* 0x00580000a944783b */ /* 0x000fe80000000200 */
[----:B------:R-:W-:Y:S03]  /*4680*/  LDSM.16.M88.4 R64, [R28+0x5800] ;  /* 0x005800001c40783b */ /* 0x000fe60000000200 */
[----:B------:R-:W-:Y:S01]  /*4690*/  HMMA.16816.F32.BF16 R20, R16, R78, R44 ;  /* 0x0000004e1014723c */ /* 0x000fe2000004182c */
[----:B------:R-:W1:Y:S04]  /*46a0*/  LDSM.16.M88.4 R76, [R0+0x4800] ;  /* 0x00480000004c783b */ /* 0x000e680000000200 */
[----:B------:R-:W-:Y:S03]  /*46b0*/  LDSM.16.M88.4 R44, [R2+0x5000] ;  /* 0x00500000022c783b */ /* 0x000fe60000000200 */
[----:B--2---:R-:W-:Y:S08]  /*46c0*/  HMMA.16816.F32.BF16 R32, R12, R48, R40 ;  /* 0x000000300c20723c */ /* 0x004ff00000041828 */
[C---:B---3--:R-:W-:Y:S08]  /*46d0*/  HMMA.16816.F32.BF16 R52, R16.reuse, R60, R52 ;  /* 0x0000003c1034723c */ /* 0x048ff00000041834 */
[----:B------:R-:W-:Y:S01]  /*46e0*/  HMMA.16816.F32.BF16 R60, R16, R62, R56 ;  /* 0x0000003e103c723c */ /* 0x000fe20000041838 */
[----:B------:R2:W3:Y:S07]  /*46f0*/  LDSM.16.M88.4 R56, [R28+0x5000] ;  /* 0x005000001c38783b */ /* 0x0004ee0000000200 */
[----:B------:R-:W-:Y:S08]  /*4700*/  HMMA.16816.F32.BF16 R36, R8, R94, R36 ;  /* 0x0000005e0824723c */ /* 0x000ff00000041824 */
[----:B----4-:R-:W-:Y:S08]  /*4710*/  HMMA.16816.F32.BF16 R40, R4, R88, R24 ;  /* 0x000000580428723c */ /* 0x010ff00000041818 */
[----:B------:R-:W-:Y:S01]  /*4720*/  HMMA.16816.F32.BF16 R24, R12, R50, R20 ;  /* 0x000000320c18723c */ /* 0x000fe20000041814 */
[----:B------:R-:W4:Y:S07]  /*4730*/  LDSM.16.M88.4 R48, [R0+0x5000] ;  /* 0x005000000030783b */ /* 0x000f2e0000000200 */
[----:B------:R-:W-:Y:S08]  /*4740*/  HMMA.16816.F32.BF16 R20, R8, R84, R32 ;  /* 0x000000540814723c */ /* 0x000ff00000041820 */
[----:B------:R-:W-:Y:S01]  /*4750*/  HMMA.16816.F32.BF16 R36, R4, R90, R36 ;  /* 0x0000005a0424723c */ /* 0x000fe20000041824 */
[----:B------:R-:W-:-:S04]  /*4760*/  FMUL.FTZ R3, R40, c[0x0][0x320] ;  /* 0x0000c80028037a20 */ /* 0x000fc80000410000 */
[----:B------:R3:W3:Y:S03]  /*4770*/  MUFU.TANH R84, R3 ;  /* 0x0000000300547308 */ /* 0x0006e60000002400 */
[----:B--2---:R-:W-:Y:S08]  /*4780*/  HMMA.16816.F32.BF16 R28, R8, R86, R24 ;  /* 0x00000056081c723c */ /* 0x004ff00000041818 */
[----:B-1----:R-:W-:Y:S01]  /*4790*/  HMMA.16816.F32.BF16 R24, R4, R76, R20 ;  /* 0x0000004c0418723c */ /* 0x002fe20000041814 */
[----:B---3--:R-:W-:-:S07]  /*47a0*/  FMUL.FTZ R3, R41, c[0x0][0x320] ;  /* 0x0000c80029037a20 */ /* 0x008fce0000410000 */
[----:B------:R-:W-:Y:S01]  /*47b0*/  HMMA.16816.F32.BF16 R32, R16, R68, R80 ;  /* 0x000000441020723c */ /* 0x000fe20000041850 */
[----:B------:R1:W2:Y:S07]  /*47c0*/  MUFU.TANH R80, R3 ;  /* 0x0000000300507308 */ /* 0x0002ae0000002400 */
[----:B------:R-:W-:Y:S01]  /*47d0*/  HMMA.16816.F32.BF16 R20, R12, R56, R52 ;  /* 0x000000380c14723c */ /* 0x000fe20000041834 */
[----:B------:R3:W2:Y:S07]  /*47e0*/  LDSM.16.M88.4 R52, [R2+0x5800] ;  /* 0x005800000234783b */ /* 0x0006ae0000000200 */
[----:B------:R-:W-:Y:S01]  /*47f0*/  HMMA.16816.F32.BF16 R68, R16, R70, R72 ;  /* 0x000000461044723c */ /* 0x000fe20000041848 */
[----:B-1----:R-:W-:-:S04]  /*4800*/  FMUL.FTZ R3, R42, c[0x0][0x320] ;  /* 0x0000c8002a037a20 */ /* 0x002fc80000410000 */
[----:B------:R1:W-:Y:S03]  /*4810*/  MUFU.TANH R74, R3 ;  /* 0x00000003004a7308 */ /* 0x0003e60000002400 */
[----:B------:R-:W-:Y:S01]  /*4820*/  HMMA.16816.F32.BF16 R16, R12, R58, R60 ;  /* 0x0000003a0c10723c */ /* 0x000fe2000004183c */
[----:B---3--:R-:W-:-:S04]  /*4830*/  FMUL.FTZ R2, R38, c[0x0][0x320] ;  /* 0x0000c80026027a20 */ /* 0x008fc80000410000 */
[----:B------:R3:W-:Y:S01]  /*4840*/  MUFU.TANH R58, R2 ;  /* 0x00000002003a7308 */ /* 0x0007e20000002400 */
[----:B-1----:R-:W-:Y:S02]  /*4850*/  FMUL.FTZ R3, R43, c[0x0][0x320] ;  /* 0x0000c8002b037a20 */ /* 0x002fe40000410000 */
[----:B------:R-:W-:Y:S05]  /*4860*/  HMMA.16816.F32.BF16 R40, R12, R64, R32 ;  /* 0x000000400c28723c */ /* 0x000fea0000041820 */
[----:B------:R1:W-:Y:S03]  /*4870*/  MUFU.TANH R73, R3 ;  /* 0x0000000300497308 */ /* 0x0003e60000002400 */
[----:B------:R-:W-:Y:S01]  /*4880*/  HMMA.16816.F32.BF16 R32, R4, R78, R28 ;  /* 0x0000004e0420723c */ /* 0x000fe2000004181c */
[----:B---3--:R-:W-:-:S07]  /*4890*/  FMUL.FTZ R2, R39, c[0x0][0x320] ;  /* 0x0000c80027027a20 */ /* 0x008fce0000410000 */
[----:B------:R-:W-:Y:S01]  /*48a0*/  HMMA.16816.F32.BF16 R28, R8, R44, R20 ;  /* 0x0000002c081c723c */ /* 0x000fe20000041814 */
[----:B------:R3:W-:Y:S01]  /*48b0*/  MUFU.TANH R57, R2 ;  /* 0x0000000200397308 */ /* 0x0007e20000002400 */
[----:B-1----:R-:W-:-:S06]  /*48c0*/  FMUL.FTZ R3, R36, c[0x0][0x320] ;  /* 0x0000c80024037a20 */ /* 0x002fcc0000410000 */
[----:B------:R-:W-:Y:S01]  /*48d0*/  HMMA.16816.F32.BF16 R12, R12, R66, R68 ;  /* 0x000000420c0c723c */ /* 0x000fe20000041844 */
[----:B------:R1:W1:Y:S07]  /*48e0*/  MUFU.TANH R72, R3 ;  /* 0x0000000300487308 */ /* 0x00026e0000002400 */
[----:B------:R-:W-:Y:S01]  /*48f0*/  HMMA.16816.F32.BF16 R16, R8, R46, R16 ;  /* 0x0000002e0810723c */ /* 0x000fe20000041810 */
[----:B---3--:R-:W-:-:S04]  /*4900*/  FMUL.FTZ R2, R24, c[0x0][0x320] ;  /* 0x0000c80018027a20 */ /* 0x008fc80000410000 */
[----:B------:R3:W3:Y:S03]  /*4910*/  MUFU.TANH R39, R2 ;  /* 0x0000000200277308 */ /* 0x0006e60000002400 */
[----:B----4-:R-:W-:Y:S01]  /*4920*/  HMMA.16816.F32.BF16 R28, R4, R48, R28 ;  /* 0x00000030041c723c */ /* 0x010fe2000004181c */
[----:B-1----:R-:W-:-:S04]  /*4930*/  FMUL.FTZ R3, R37, c[0x0][0x320] ;  /* 0x0000c80025037a20 */ /* 0x002fc80000410000 */
[----:B------:R-:W-:Y:S03]  /*4940*/  MUFU.TANH R56, R3 ;  /* 0x0000000300387308 */ /* 0x000fe60000002400 */
[----:B--2---:R-:W-:Y:S01]  /*4950*/  HMMA.16816.F32.BF16 R20, R8, R52, R40 ;  /* 0x000000340814723c */ /* 0x004fe20000041828 */
[----:B---3--:R-:W-:-:S04]  /*4960*/  FMUL.FTZ R2, R25, c[0x0][0x320] ;  /* 0x0000c80019027a20 */ /* 0x008fc80000410000 */
[----:B------:R1:W2:Y:S02]  /*4970*/  MUFU.TANH R38, R2 ;  /* 0x0000000200267308 */ /* 0x0002a40000002400 */
[----:B-1----:R-:W-:-:S06]  /*4980*/  FMUL.FTZ R2, R26, c[0x0][0x320] ;  /* 0x0000c8001a027a20 */ /* 0x002fcc0000410000 */
[----:B------:R1:W-:Y:S02]  /*4990*/  MUFU.TANH R45, R2 ;  /* 0x00000002002d7308 */ /* 0x0003e40000002400 */
[----:B-1----:R-:W-:Y:S02]  /*49a0*/  FMUL.FTZ R2, R27, c[0x0][0x320] ;  /* 0x0000c8001b027a20 */ /* 0x002fe40000410000 */
[----:B------:R1:W3:Y:S01]  /*49b0*/  LDSM.16.M88.4 R24, [R0+0x5800] ;  /* 0x005800000018783b */ /* 0x0002e20000000200 */
[----:B------:R-:W-:Y:S03]  /*49c0*/  HMMA.16816.F32.BF16 R12, R8, R54, R12 ;  /* 0x00000036080c723c */ /* 0x000fe6000004180c */
[----:B------:R4:W-:Y:S01]  /*49d0*/  MUFU.TANH R44, R2 ;  /* 0x00000002002c7308 */ /* 0x0009e20000002400 */
[----:B------:R-:W-:Y:S01]  /*49e0*/  FMUL.FTZ R3, R34, c[0x0][0x320] ;  /* 0x0000c80022037a20 */ /* 0x000fe20000410000 */
[----:B------:R-:W-:-:S04]  /*49f0*/  DEPBAR.LE SB0, 0x2 ;  /* 0x000080800000791a */ /* 0x000fc80000000000 */
[----:B------:R-:W-:Y:S01]  /*4a00*/  BAR.SYNC.DEFER_BLOCKING 0x0 ;  /* 0x0000000000007b1d */ /* 0x000fe20000010000 */
[----:B-1----:R-:W-:Y:S02]  /*4a10*/  FMUL.FTZ R0, R32, c[0x0][0x320] ;  /* 0x0000c80020007a20 */ /* 0x002fe40000410000 */
[----:B----4-:R-:W-:-:S03]  /*4a20*/  @P4 IMAD.HI.U32 R2, R206, c[0x0][0x2c8], RZ ;  /* 0x0000b200ce024a27 */ /* 0x010fc600078e00ff */
[----:B------:R1:W4:Y:S01]  /*4a30*/  MUFU.TANH R36, R0 ;  /* 0x0000000000247308 */ /* 0x0003220000002400 */
[----:B------:R-:W-:Y:S01]  /*4a40*/  HMMA.16816.F32.BF16 R16, R4, R50, R16 ;  /* 0x000000320410723c */ /* 0x000fe20000041810 */
[----:B------:R-:W-:Y:S06]  /*4a50*/  LDSM.16.MT88.4 R64, [R235+0x800] ;  /* 0x00080000eb40783b */ /* 0x000fec0000004200 */
[----:B------:R-:W-:Y:S01]  /*4a60*/  MUFU.TANH R37, R3 ;  /* 0x0000000300257308 */ /* 0x000fe20000002400 */
[----:B------:R-:W-:Y:S01]  /*4a70*/  LDSM.16.MT88.4 R60, [R232+0x2000] ;  /* 0x00200000e83c783b */ /* 0x000fe20000004200 */
[----:B-1----:R-:W-:-:S06]  /*4a80*/  FMUL.FTZ R0, R33, c[0x0][0x320] ;  /* 0x0000c80021007a20 */ /* 0x002fcc0000410000 */
[----:B------:R1:W-:Y:S01]  /*4a90*/  MUFU.TANH R33, R0 ;  /* 0x0000000000217308 */ /* 0x0003e20000002400 */
[----:B---3--:R-:W-:Y:S01]  /*4aa0*/  HMMA.16816.F32.BF16 R20, R4, R24, R20 ;  /* 0x000000180414723c */ /* 0x008fe20000041814 */
[----:B-1----:R-:W-:Y:S01]  /*4ab0*/  IMAD.MOV.U32 R0, RZ, RZ, R206 ;  /* 0x000000ffff007224 */ /* 0x002fe200078e00ce */
[----:B------:R-:W-:Y:S01]  /*4ac0*/  @P4 SHF.R.U32.HI R0, RZ, c[0x0][0x2cc], R2 ;  /* 0x0000b300ff004a19 */ /* 0x000fe20000011602 */
[----:B------:R-:W-:-:S04]  /*4ad0*/  FMUL.FTZ R2, R35, c[0x0][0x320] ;  /* 0x0000c80023027a20 */ /* 0x000fc80000410000 */
[----:B------:R-:W1:Y:S01]  /*4ae0*/  SHFL.IDX PT, R8, R0, RZ, 0x1c1f ;  /* 0x001c1fff00087589 */ /* 0x000e6200000e0000 */
[----:B------:R3:W-:Y:S01]  /*4af0*/  MUFU.TANH R34, R2 ;  /* 0x0000000200227308 */ /* 0x0007e20000002400 */
[----:B------:R-:W-:Y:S02]  /*4b00*/  IMAD.MOV.U32 R3, RZ, RZ, 0x1 ;  /* 0x00000001ff037424 */ /* 0x000fe400078e00ff */
[----:B---3--:R3:W1:Y:S01]  /*4b10*/  SHFL.IDX PT, R2, R0, 0x1, 0x1c1f ;  /* 0x003c1f0000027f89 */ /* 0x00866200000e0000 */
[----:B------:R-:W-:Y:S01]  /*4b20*/  HMMA.16816.F32.BF16 R4, R4, R26, R12 ;  /* 0x0000001a0404723c */ /* 0x000fe2000004180c */
[----:B---3--:R-:W-:-:S04]  /*4b30*/  FMUL.FTZ R0, R28, c[0x0][0x320] ;  /* 0x0000c8001c007a20 */ /* 0x008fc80000410000 */
[----:B------:R3:W1:Y:S02]  /*4b40*/  MUFU.TANH R32, R0 ;  /* 0x0000000000207308 */ /* 0x0006640000002400 */
[----:B---3--:R-:W-:-:S05]  /*4b50*/  IMAD R0, R187, -0x40, R3 ;  /* 0xffffffc0bb007824 */ /* 0x008fca00078e0203 */
[----:B------:R-:W-:Y:S01]  /*4b60*/  IADD3 R0, -R225, R0, R221 ;  /* 0x00000000e1007210 */ /* 0x000fe20007ffe1dd */
[----:B------:R-:W-:-:S04]  /*4b70*/  FMUL.FTZ R3, R29, c[0x0][0x320] ;  /* 0x0000c8001d037a20 */ /* 0x000fc80000410000 */
[----:B------:R-:W-:Y:S01]  /*4b80*/  IMAD.IADD R0, R0, 0x1, -R222 ;  /* 0x0000000100007824 */ /* 0x000fe200078e0ade */
[----:B------:R3:W2:Y:S03]  /*4b90*/  MUFU.TANH R29, R3 ;  /* 0x00000003001d7308 */ /* 0x0006a60000002400 */
[C---:B-1----:R-:W-:Y:S02]  /*4ba0*/  IMAD.IADD R8, R0.reuse, 0x1, R8 ;  /* 0x0000000100087824 */ /* 0x042fe400078e0208 */
[----:B------:R-:W-:Y:S02]  /*4bb0*/  IMAD.IADD R0, R0, 0x1, R2 ;  /* 0x0000000100007824 */ /* 0x000fe400078e0202 */
[----:B------:R-:W-:Y:S02]  /*4bc0*/  FMUL.FTZ R9, R16, c[0x0][0x320] ;  /* 0x0000c80010097a20 */ /* 0x000fe40000410000 */
[----:B---3--:R-:W-:-:S02]  /*4bd0*/  IMAD.IADD R3, R108, 0x1, -R225 ;  /* 0x000000016c037824 */ /* 0x008fc400078e0ae1 */
[----:B------:R1:W3:Y:S03]  /*4be0*/  MUFU.TANH R28, R9 ;  /* 0x00000009001c7308 */ /* 0x0002e60000002400 */
[C---:B------:R-:W-:Y:S02]  /*4bf0*/  IMNMX R2, R3.reuse, R8, PT ;  /* 0x0000000803027217 */ /* 0x040fe40003800200 */
[----:B------:R-:W-:Y:S01]  /*4c00*/  IMNMX R0, R3, R0, PT ;  /* 0x0000000003007217 */ /* 0x000fe20003800200 */
[----:B------:R-:W-:-:S04]  /*4c10*/  FMUL.FTZ R3, R20, c[0x0][0x320] ;  /* 0x0000c80014037a20 */ /* 0x000fc80000410000 */
[----:B------:R2:W2:Y:S01]  /*4c20*/  MUFU.TANH R14, R3 ;  /* 0x00000003000e7308 */ /* 0x0004a20000002400 */
[----:B-1----:R-:W-:Y:S01]  /*4c30*/  FMUL.FTZ R9, R17, c[0x0][0x320] ;  /* 0x0000c80011097a20 */ /* 0x002fe20000410000 */
[----:B------:R-:W-:-:S06]  /*4c40*/  ISETP.GT.AND P6, PT, R2, RZ, PT ;  /* 0x000000ff0200720c */ /* 0x000fcc0003fc4270 */
[----:B------:R-:W-:Y:S01]  /*4c50*/  MUFU.TANH R15, R9 ;  /* 0x00000009000f7308 */ /* 0x000fe20000002400 */
[----:B------:R-:W-:Y:S01]  /*4c60*/  ISETP.GT.AND P5, PT, R2, 0x1, PT ;  /* 0x000000010200780c */ /* 0x000fe20003fa4270 */
[----:B--2---:R-:W-:-:S06]  /*4c70*/  FMUL.FTZ R3, R21, c[0x0][0x320] ;  /* 0x0000c80015037a20 */ /* 0x004fcc0000410000 */
[----:B------:R1:W2:Y:S01]  /*4c80*/  MUFU.TANH R9, R3 ;  /* 0x0000000300097308 */ /* 0x0002a20000002400 */
[----:B------:R-:W-:Y:S02]  /*4c90*/  ISETP.GT.AND P1, PT, R2, 0x8, PT ;  /* 0x000000080200780c */ /* 0x000fe40003f24270 */
[----:B------:R-:W-:Y:S02]  /*4ca0*/  FSEL R10, R84, -INF , P6 ;  /* 0xff800000540a7808 */ /* 0x000fe40003000000 */
[----:B------:R-:W-:Y:S02]  /*4cb0*/  FSEL R11, R80, -INF , P5 ;  /* 0xff800000500b7808 */ /* 0x000fe40002800000 */
[C---:B------:R-:W-:Y:S02]  /*4cc0*/  ISETP.GT.AND P6, PT, R2.reuse, 0x10, PT ;  /* 0x000000100200780c */ /* 0x040fe40003fc4270 */
[----:B------:R-:W-:Y:S01]  /*4cd0*/  ISETP.GT.AND P5, PT, R2, 0x11, PT ;  /* 0x000000110200780c */ /* 0x000fe20003fa4270 */
[----:B-1----:R-:W-:-:S04]  /*4ce0*/  FMUL.FTZ R3, R4, c[0x0][0x320] ;  /* 0x0000c80004037a20 */ /* 0x002fc80000410000 */
[----:B------:R1:W1:Y:S01]  /*4cf0*/  MUFU.TANH R8, R3 ;  /* 0x0000000300087308 */ /* 0x0002620000002400 */
[----:B------:R-:W-:Y:S02]  /*4d00*/  ISETP.GT.AND P0, PT, R2, 0x9, PT ;  /* 0x000000090200780c */ /* 0x000fe40003f04270 */
[----:B------:R-:W-:Y:S02]  /*4d10*/  FSEL R12, R72, -INF , P1 ;  /* 0xff800000480c7808 */ /* 0x000fe40000800000 */
[----:B------:R-:W-:Y:S02]  /*4d20*/  ISETP.GT.AND P1, PT, R2, 0x18, PT ;  /* 0x000000180200780c */ /* 0x000fe40003f24270 */
[----:B------:R-:W-:Y:S02]  /*4d30*/  FSEL R16, R39, -INF , P6 ;  /* 0xff80000027107808 */ /* 0x000fe40003000000 */
[----:B------:R-:W-:Y:S01]  /*4d40*/  FSEL R24, R38, -INF , P5 ;  /* 0xff80000026187808 */ /* 0x000fe20002800000 */
[----:B-1----:R-:W-:Y:S01]  /*4d50*/  FMUL.FTZ R3, R5, c[0x0][0x320] ;  /* 0x0000c80005037a20 */ /* 0x002fe20000410000 */
[----:B------:R-:W-:-:S03]  /*4d60*/  ISETP.GT.AND P6, PT, R2, 0x20, PT ;  /* 0x000000200200780c */ /* 0x000fc60003fc4270 */
[----:B------:R1:W1:Y:S01]  /*4d70*/  MUFU.TANH R4, R3 ;  /* 0x0000000300047308 */ /* 0x0002620000002400 */
[----:B------:R-:W-:Y:S02]  /*4d80*/  ISETP.GT.AND P5, PT, R2, 0x21, PT ;  /* 0x000000210200780c */ /* 0x000fe40003fa4270 */
[----:B------:R-:W-:Y:S02]  /*4d90*/  FSEL R13, R56, -INF , P0 ;  /* 0xff800000380d7808 */ /* 0x000fe40000000000 */
[----:B------:R-:W-:Y:S02]  /*4da0*/  ISETP.GT.AND P0, PT, R2, 0x19, PT ;  /* 0x000000190200780c */ /* 0x000fe40003f04270 */
[----:B----4-:R-:W-:Y:S02]  /*4db0*/  FSEL R26, R36, -INF , P1 ;  /* 0xff800000241a7808 */ /* 0x010fe40000800000 */
[----:B------:R-:W-:Y:S02]  /*4dc0*/  ISETP.GT.AND P1, PT, R2, 0x28, PT ;  /* 0x000000280200780c */ /* 0x000fe40003f24270 */
[----:B------:R-:W-:Y:S01]  /*4dd0*/  FSEL R88, R32, -INF , P6 ;  /* 0xff80000020587808 */ /* 0x000fe20003000000 */
[----:B-1----:R-:W-:Y:S01]  /*4de0*/  FMUL.FTZ R3, R30, c[0x0][0x320] ;  /* 0x0000c8001e037a20 */ /* 0x002fe20000410000 */
[----:B------:R-:W-:-:S03]  /*4df0*/  FSEL R91, R29, -INF , P5 ;  /* 0xff8000001d5b7808 */ /* 0x000fc60002800000 */
[----:B------:R1:W4:Y:S01]  /*4e00*/  MUFU.TANH R27, R3 ;  /* 0x00000003001b7308 */ /* 0x0003220000002400 */
[C---:B------:R-:W-:Y:S02]  /*4e10*/  ISETP.GT.AND P6, PT, R2.reuse, 0x30, PT ;  /* 0x000000300200780c */ /* 0x040fe40003fc4270 */
[C---:B------:R-:W-:Y:S02]  /*4e20*/  ISETP.GT.AND P5, PT, R2.reuse, 0x31, PT ;  /* 0x000000310200780c */ /* 0x040fe40003fa4270 */
[----:B------:R-:W-:Y:S02]  /*4e30*/  FSEL R25, R33, -INF , P0 ;  /* 0xff80000021197808 */ /* 0x000fe40000000000 */
[----:B------:R-:W-:Y:S02]  /*4e40*/  ISETP.GT.AND P0, PT, R2, 0x29, PT ;  /* 0x000000290200780c */ /* 0x000fe40003f04270 */
[----:B---3--:R-:W-:Y:S02]  /*4e50*/  FSEL R90, R28, -INF , P1 ;  /* 0xff8000001c5a7808 */ /* 0x008fe40000800000 */
[----:B------:R-:W-:-:S02]  /*4e60*/  ISETP.GT.AND P1, PT, R2, 0x38, PT ;  /* 0x000000380200780c */ /* 0x000fc40003f24270 */
[----:B-1----:R-:W-:Y:S02]  /*4e70*/  FMNMX.FTZ R3, R10, R11, !PT ;  /* 0x0000000b0a037209 */ /* 0x002fe40007810000 */
[----:B------:R-:W-:Y:S02]  /*4e80*/  FSEL R104, R14, -INF , P6 ;  /* 0xff8000000e687808 */ /* 0x000fe40003000000 */
[----:B------:R-:W-:Y:S02]  /*4e90*/  FMNMX.FTZ R3, R12, R3, !PT ;  /* 0x000000030c037209 */ /* 0x000fe40007810000 */
[----:B--2---:R-:W-:Y:S02]  /*4ea0*/  FSEL R95, R9, -INF , P5 ;  /* 0xff800000095f7808 */ /* 0x004fe40002800000 */
[C---:B------:R-:W-:Y:S02]  /*4eb0*/  ISETP.GT.AND P6, PT, R0.reuse, RZ, PT ;  /* 0x000000ff0000720c */ /* 0x040fe40003fc4270 */
[----:B------:R-:W-:-:S02]  /*4ec0*/  ISETP.GT.AND P5, PT, R0, 0x1, PT ;  /* 0x000000010000780c */ /* 0x000fc40003fa4270 */
[----:B------:R-:W-:Y:S01]  /*4ed0*/  FSEL R89, R15, -INF , P0 ;  /* 0xff8000000f597808 */ /* 0x000fe20000000000 */
[----:B------:R-:W-:Y:S01]  /*4ee0*/  FMUL.FTZ R28, R6, c[0x0][0x320] ;  /* 0x0000c800061c7a20 */ /* 0x000fe20000410000 */
[----:B------:R-:W-:Y:S01]  /*4ef0*/  ISETP.GT.AND P0, PT, R2, 0x39, PT ;  /* 0x000000390200780c */ /* 0x000fe20003f04270 */
[----:B------:R-:W-:Y:S01]  /*4f00*/  FMUL.FTZ R2, R31, c[0x0][0x320] ;  /* 0x0000c8001f027a20 */ /* 0x000fe20000410000 */
[----:B------:R-:W-:Y:S02]  /*4f10*/  FMNMX.FTZ R3, R13, R3, !PT ;  /* 0x000000030d037209 */ /* 0x000fe40007810000 */
[----:B------:R-:W-:Y:S02]  /*4f20*/  FSEL R94, R8, -INF , P1 ;  /* 0xff800000085e7808 */ /* 0x000fe40000800000 */
[----:B------:R-:W-:Y:S02]  /*4f30*/  ISETP.GT.AND P1, PT, R0, 0x8, PT ;  /* 0x000000080000780c */ /* 0x000fe40003f24270 */
[----:B------:R-:W-:-:S02]  /*4f40*/  FSEL R6, R74, -INF , P6 ;  /* 0xff8000004a067808 */ /* 0x000fc40003000000 */
[----:B------:R-:W-:Y:S01]  /*4f50*/  FSEL R8, R73, -INF , P5 ;  /* 0xff80000049087808 */ /* 0x000fe20002800000 */
[----:B------:R-:W-:Y:S01]  /*4f60*/  FMUL.FTZ R15, R19, c[0x0][0x320] ;  /* 0x0000c800130f7a20 */ /* 0x000fe20000410000 */
[----:B------:R-:W-:Y:S01]  /*4f70*/  FMNMX.FTZ R3, R16, R3, !PT ;  /* 0x0000000310037209 */ /* 0x000fe20007810000 */
[----:B------:R-:W-:Y:S01]  /*4f80*/  FMUL.FTZ R29, R7, c[0x0][0x320] ;  /* 0x0000c800071d7a20 */ /* 0x000fe20000410000 */
[----:B------:R1:W2:Y:S01]  /*4f90*/  MUFU.TANH R19, R2 ;  /* 0x0000000200137308 */ /* 0x0002a20000002400 */
[----:B------:R-:W-:Y:S02]  /*4fa0*/  FSEL R93, R4, -INF , P0 ;  /* 0xff800000045d7808 */ /* 0x000fe40000000000 */
[----:B------:R-:W-:Y:S02]  /*4fb0*/  ISETP.GT.AND P0, PT, R0, 0x9, PT ;  /* 0x000000090000780c */ /* 0x000fe40003f04270 */
[----:B------:R-:W-:Y:S02]  /*4fc0*/  FSEL R7, R58, -INF , P1 ;  /* 0xff8000003a077808 */ /* 0x000fe40000800000 */
[----:B------:R-:W-:-:S02]  /*4fd0*/  FMNMX.FTZ R3, R24, R3, !PT ;  /* 0x0000000318037209 */ /* 0x000fc40007810000 */
[----:B------:R-:W-:Y:S02]  /*4fe0*/  ISETP.GT.AND P6, PT, R0, 0x10, PT ;  /* 0x000000100000780c */ /* 0x000fe40003fc4270 */
[----:B------:R-:W-:Y:S02]  /*4ff0*/  FSEL R9, R57, -INF , P0 ;  /* 0xff80000039097808 */ /* 0x000fe40000000000 */
[----:B-1----:R-:W-:Y:S01]  /*5000*/  FMNMX.FTZ R2, R6, R8, !PT ;  /* 0x0000000806027209 */ /* 0x002fe20007810000 */
[----:B------:R-:W-:Y:S01]  /*5010*/  FMUL.FTZ R5, R18, c[0x0][0x320] ;  /* 0x0000c80012057a20 */ /* 0x000fe20000410000 */
[----:B------:R-:W-:Y:S01]  /*5020*/  FMNMX.FTZ R3, R26, R3, !PT ;  /* 0x000000031a037209 */ /* 0x000fe20007810000 */
[----:B------:R-:W-:Y:S01]  /*5030*/  FMUL.FTZ R17, R22, c[0x0][0x320] ;  /* 0x0000c80016117a20 */ /* 0x000fe20000410000 */
[----:B------:R-:W-:Y:S01]  /*5040*/  FMNMX.FTZ R2, R7, R2, !PT ;  /* 0x0000000207027209 */ /* 0x000fe20007810000 */
[----:B------:R-:W-:Y:S01]  /*5050*/  FMUL.FTZ R23, R23, c[0x0][0x320] ;  /* 0x0000c80017177a20 */ /* 0x000fe20000410000 */
[----:B------:R-:W-:Y:S01]  /*5060*/  ISETP.GT.AND P5, PT, R0, 0x11, PT ;  /* 0x000000110000780c */ /* 0x000fe20003fa4270 */
[----:B------:R-:W-:Y:S01]  /*5070*/  MUFU.TANH R14, R28 ;  /* 0x0000001c000e7308 */ /* 0x000fe20000002400 */
[----:B------:R-:W-:Y:S01]  /*5080*/  FSEL R21, R45, -INF , P6 ;  /* 0xff8000002d157808 */ /* 0x000fe20003000000 */
[----:B-----5:R-:W-:Y:S01]  /*5090*/  LDSM.16.MT88.4 R56, [R92] ;  /* 0x000000005c38783b */ /* 0x020fe20000004200 */
[----:B------:R-:W-:-:S02]  /*50a0*/  FMNMX.FTZ R2, R9, R2, !PT ;  /* 0x0000000209027209 */ /* 0x000fc40007810000 */
[----:B------:R-:W-:Y:S02]  /*50b0*/  FMNMX.FTZ R3, R25, R3, !PT ;  /* 0x0000000319037209 */ /* 0x000fe40007810000 */
[----:B------:R-:W-:Y:S02]  /*50c0*/  ISETP.GT.AND P1, PT, R0, 0x18, PT ;  /* 0x000000180000780c */ /* 0x000fe40003f24270 */
[----:B------:R-:W-:Y:S02]  /*50d0*/  FSEL R20, R44, -INF , P5 ;  /* 0xff8000002c147808 */ /* 0x000fe40002800000 */
[----:B------:R-:W-:Y:S02]  /*50e0*/  FMNMX.FTZ R2, R21, R2, !PT ;  /* 0x0000000215027209 */ /* 0x000fe40007810000 */
[----:B------:R-:W-:Y:S01]  /*50f0*/  FMNMX.FTZ R3, R88, R3, !PT ;  /* 0x0000000358037209 */ /* 0x000fe20007810000 */
[----:B------:R-:W1:Y:S01]  /*5100*/  MUFU.TANH R4, R5 ;  /* 0x0000000500047308 */ /* 0x000e620000002400 */
[----:B------:R-:W-:-:S02]  /*5110*/  ISETP.GT.AND P0, PT, R0, 0x19, PT ;  /* 0x000000190000780c */ /* 0x000fc40003f04270 */
[----:B------:R-:W-:Y:S02]  /*5120*/  FSEL R22, R37, -INF , P1 ;  /* 0xff80000025167808 */ /* 0x000fe40000800000 */
[----:B------:R-:W-:Y:S01]  /*5130*/  FMNMX.FTZ R2, R20, R2, !PT ;  /* 0x0000000214027209 */ /* 0x000fe20007810000 */
[----:B------:R-:W-:Y:S01]  /*5140*/  LDSM.16.MT88.4 R36, [R170+0x800] ;  /* 0x00080000aa24783b */ /* 0x000fe20000004200 */
[----:B------:R-:W-:Y:S01]  /*5150*/  FMNMX.FTZ R3, R91, R3, !PT ;  /* 0x000000035b037209 */ /* 0x000fe20007810000 */
[----:B------:R-:W3:Y:S01]  /*5160*/  MUFU.TANH R18, R15 ;  /* 0x0000000f00127308 */ /* 0x000ee20000002400 */
[----:B------:R-:W-:Y:S02]  /*5170*/  ISETP.GT.AND P6, PT, R0, 0x20, PT ;  /* 0x000000200000780c */ /* 0x000fe40003fc4270 */
[----:B------:R-:W-:Y:S02]  /*5180*/  FSEL R48, R34, -INF , P0 ;  /* 0xff80000022307808 */ /* 0x000fe40000000000 */
[----:B------:R-:W-:Y:S01]  /*5190*/  FMNMX.FTZ R2, R22, R2, !PT ;  /* 0x0000000216027209 */ /* 0x000fe20007810000 */
[----:B------:R-:W-:Y:S01]  /*51a0*/  LDSM.16.MT88.4 R32, [R232+0x800] ;  /* 0x00080000e820783b */ /* 0x000fe20000004200 */
[----:B------:R-:W-:Y:S01]  /*51b0*/  FMNMX.FTZ R3, R90, R3, !PT ;  /* 0x000000035a037209 */ /* 0x000fe20007810000 */
[----:B------:R-:W5:Y:S01]  /*51c0*/  MUFU.TANH R5, R17 ;  /* 0x0000001100057308 */ /* 0x000f620000002400 */
[----:B------:R-:W-:-:S02]  /*51d0*/  ISETP.GT.AND P5, PT, R0, 0x21, PT ;  /* 0x000000210000780c */ /* 0x000fc40003fa4270 */
[----:B----4-:R-:W-:Y:S02]  /*51e0*/  FSEL R78, R27, -INF , P6 ;  /* 0xff8000001b4e7808 */ /* 0x010fe40003000000 */
[----:B------:R-:W-:Y:S02]  /*51f0*/  FMNMX.FTZ R2, R48, R2, !PT ;  /* 0x0000000230027209 */ /* 0x000fe40007810000 */
[----:B------:R-:W-:Y:S01]  /*5200*/  FMNMX.FTZ R3, R89, R3, !PT ;  /* 0x0000000359037209 */ /* 0x000fe20007810000 */
[----:B------:R-:W4:Y:S01]  /*5210*/  MUFU.TANH R15, R23 ;  /* 0x00000017000f7308 */ /* 0x000f220000002400 */
[----:B------:R-:W-:Y:S02]  /*5220*/  ISETP.GT.AND P1, PT, R0, 0x28, PT ;  /* 0x000000280000780c */ /* 0x000fe40003f24270 */
[----:B--2---:R-:W-:Y:S02]  /*5230*/  FSEL R77, R19, -INF , P5 ;  /* 0xff800000134d7808 */ /* 0x004fe40002800000 */
[----:B------:R-:W-:-:S02]  /*5240*/  FMNMX.FTZ R2, R78, R2, !PT ;  /* 0x000000024e027209 */ /* 0x000fc40007810000 */
[----:B------:R-:W-:Y:S02]  /*5250*/  FMNMX.FTZ R3, R104, R3, !PT ;  /* 0x0000000368037209 */ /* 0x000fe40007810000 */
[----:B------:R-:W-:Y:S02]  /*5260*/  ISETP.GT.AND P0, PT, R0, 0x29, PT ;  /* 0x000000290000780c */ /* 0x000fe40003f04270 */
[----:B-1----:R-:W-:Y:S02]  /*5270*/  FSEL R79, R4, -INF , P1 ;  /* 0xff800000044f7808 */ /* 0x002fe40000800000 */
[----:B------:R-:W-:Y:S02]  /*5280*/  FMNMX.FTZ R2, R77, R2, !PT ;  /* 0x000000024d027209 */ /* 0x000fe40007810000 */
[----:B------:R-:W-:Y:S01]  /*5290*/  FMNMX.FTZ R3, R95, R3, !PT ;  /* 0x000000035f037209 */ /* 0x000fe20007810000 */
[----:B------:R1:W2:Y:S01]  /*52a0*/  MUFU.TANH R4, R29 ;  /* 0x0000001d00047308 */ /* 0x0002a20000002400 */
[----:B------:R-:W-:-:S02]  /*52b0*/  ISETP.GT.AND P5, PT, R0, 0x30, PT ;  /* 0x000000300000780c */ /* 0x000fc40003fa4270 */
[----:B---3--:R-:W-:Y:S02]  /*52c0*/  FSEL R76, R18, -INF , P0 ;  /* 0xff800000124c7808 */ /* 0x008fe40000000000 */
[----:B------:R-:W-:Y:S02]  /*52d0*/  FMNMX.FTZ R2, R79, R2, !PT ;  /* 0x000000024f027209 */ /* 0x000fe40007810000 */
[----:B------:R-:W-:Y:S02]  /*52e0*/  FMNMX.FTZ R3, R94, R3, !PT ;  /* 0x000000035e037209 */ /* 0x000fe40007810000 */
[----:B------:R-:W-:Y:S02]  /*52f0*/  ISETP.GT.AND P0, PT, R0, 0x31, PT ;  /* 0x000000310000780c */ /* 0x000fe40003f04270 */
[----:B-----5:R-:W-:Y:S02]  /*5300*/  FSEL R185, R5, -INF , P5 ;  /* 0xff80000005b97808 */ /* 0x020fe40002800000 */
[----:B------:R-:W-:-:S02]  /*5310*/  FMNMX.FTZ R2, R76, R2, !PT ;  /* 0x000000024c027209 */ /* 0x000fc40007810000 */
[----:B------:R-:W-:Y:S01]  /*5320*/  FMNMX.FTZ R3, R93, R3, !PT ;  /* 0x000000035d037209 */ /* 0x000fe20007810000 */
[----:B-1----:R-:W-:Y:S01]  /*5330*/  LDSM.16.MT88.4 R28, [R171+0x800] ;  /* 0x00080000ab1c783b */ /* 0x002fe20000004200 */
[C---:B------:R-:W-:Y:S02]  /*5340*/  ISETP.GT.AND P1, PT, R0.reuse, 0x38, PT ;  /* 0x000000380000780c */ /* 0x040fe40003f24270 */
[----:B----4-:R-:W-:Y:S02]  /*5350*/  FSEL R184, R15, -INF , P0 ;  /* 0xff8000000fb87808 */ /* 0x010fe40000000000 */
[----:B------:R-:W-:Y:S01]  /*5360*/  FMNMX.FTZ R2, R185, R2, !PT ;  /* 0x00000002b9027209 */ /* 0x000fe20007810000 */
[----:B------:R-:W1:Y:S01]  /*5370*/  SHFL.BFLY PT, R5, R3, 0x2, 0x1f ;  /* 0x0c401f0003057f89 */ /* 0x000e6200000e0000 */
[----:B------:R-:W-:Y:S02]  /*5380*/  ISETP.GT.AND P0, PT, R0, 0x39, PT ;  /* 0x000000390000780c */ /* 0x000fe40003f04270 */
[----:B------:R-:W-:-:S02]  /*5390*/  FSEL R183, R14, -INF , P1 ;  /* 0xff8000000eb77808 */ /* 0x000fc40000800000 */
[----:B------:R-:W-:Y:S02]  /*53a0*/  FMNMX.FTZ R2, R184, R2, !PT ;  /* 0x00000002b8027209 */ /* 0x000fe40007810000 */
[----:B--2---:R-:W-:Y:S02]  /*53b0*/  FSEL R182, R4, -INF , P0 ;  /* 0xff80000004b67808 */ /* 0x004fe40000000000 */
        /* <DEDUP_REMOVED lines=11> */
[--C-:B------:R-:W-:Y:S01]  /*5470*/  FFMA.FTZ R3, R10, c[0x0][0x2d0], -R0.reuse ;  /* 0x0000b4000a037a23 */ /* 0x100fe20000010800 */
[----:B--2---:R-:W-:Y:S01]  /*5480*/  FMNMX.FTZ R100, R2, R4, !PT ;  /* 0x0000000402647209 */ /* 0x004fe20007810000 */
[----:B------:R-:W-:Y:S02]  /*5490*/  FFMA.FTZ R2, R11, c[0x0][0x2d0], -R0 ;  /* 0x0000b4000b027a23 */ /* 0x000fe40000010800 */
[----:B------:R1:W-:Y:S01]  /*54a0*/  MUFU.EX2 R74, R3 ;  /* 0x00000003004a7308 */ /* 0x0003e20000000800 */
[----:B------:R-:W-:-:S07]  /*54b0*/  FSETP.NEU.FTZ.AND P0, PT, R100, -INF , PT ;  /* 0xff8000006400780b */ /* 0x000fce0003f1d000 */
[----:B------:R2:W3:Y:S01]  /*54c0*/  MUFU.EX2 R71, R2 ;  /* 0x0000000200477308 */ /* 0x0004e20000000800 */
[----:B-1----:R-:W-:-:S07]  /*54d0*/  FFMA.FTZ R3, R12, c[0x0][0x2d0], -R0 ;  /* 0x0000b4000c037a23 */ /* 0x002fce0000010800 */
[----:B------:R1:W-:Y:S01]  /*54e0*/  MUFU.EX2 R72, R3 ;  /* 0x0000000300487308 */ /* 0x0003e20000000800 */
[----:B--2---:R-:W-:-:S05]  /*54f0*/  FMUL.FTZ R2, R100, c[0x0][0x2d0] ;  /* 0x0000b40064027a20 */ /* 0x004fca0000410000 */
[----:B------:R-:W-:Y:S01]  /*5500*/  FSEL R2, R2, RZ, P0 ;  /* 0x000000ff02027208 */ /* 0x000fe20000000000 */
[----:B-1----:R-:W-:Y:S02]  /*5510*/  FFMA.FTZ R3, R13, c[0x0][0x2d0], -R0 ;  /* 0x0000b4000d037a23 */ /* 0x002fe40000010800 */
[----:B------:R-:W1:Y:S02]  /*5520*/  LDSM.16.MT88.4 R12, [R170] ;  /* 0x00000000aa0c783b */ /* 0x000e640000004200 */
[----:B------:R2:W4:Y:S02]  /*5530*/  MUFU.EX2 R75, R3 ;  /* 0x00000003004b7308 */ /* 0x0005240000000800 */
[----:B--2---:R-:W-:-:S06]  /*5540*/  FFMA.FTZ R3, R6, c[0x0][0x2d0], -R2 ;  /* 0x0000b40006037a23 */ /* 0x004fcc0000010802 */
[----:B------:R2:W-:Y:S02]  /*5550*/  MUFU.EX2 R69, R3 ;  /* 0x0000000300457308 */ /* 0x0005e40000000800 */
[----:B--2---:R-:W-:-:S06]  /*5560*/  FFMA.FTZ R3, R8, c[0x0][0x2d0], -R2 ;  /* 0x0000b40008037a23 */ /* 0x004fcc0000010802 */
[----:B------:R2:W5:Y:S02]  /*5570*/  MUFU.EX2 R68, R3 ;  /* 0x0000000300447308 */ /* 0x0005640000000800 */
[--C-:B--2---:R-:W-:Y:S02]  /*5580*/  FFMA.FTZ R3, R7, c[0x0][0x2d0], -R2.reuse ;  /* 0x0000b40007037a23 */ /* 0x104fe40000010802 */
[----:B------:R-:W2:Y:S04]  /*5590*/  LDSM.16.MT88.4 R4, [R232] ;  /* 0x00000000e804783b */ /* 0x000ea80000004200 */
[----:B------:R1:W-:Y:S02]  /*55a0*/  MUFU.EX2 R70, R3 ;  /* 0x0000000300467308 */ /* 0x0003e40000000800 */
[----:B-1----:R-:W-:-:S06]  /*55b0*/  FFMA.FTZ R3, R9, c[0x0][0x2d0], -R2 ;  /* 0x0000b40009037a23 */ /* 0x002fcc0000010802 */
[----:B------:R1:W1:Y:S02]  /*55c0*/  MUFU.EX2 R73, R3 ;  /* 0x0000000300497308 */ /* 0x0002640000000800 */
[--C-:B-1----:R-:W-:Y:S02]  /*55d0*/  FFMA.FTZ R3, R16, c[0x0][0x2d0], -R0.reuse ;  /* 0x0000b40010037a23 */ /* 0x102fe40000010800 */
[----:B------:R-:W1:Y:S04]  /*55e0*/  LDSM.16.MT88.4 R16, [R171] ;  /* 0x00000000ab10783b */ /* 0x000e680000004200 */
        /* <DEDUP_REMOVED lines=10> */
[----:B------:R2:W1:Y:S01]  /*5690*/  MUFU.EX2 R172, R3 ;  /* 0x0000000300ac7308 */ /* 0x0004620000000800 */
[----:B---3--:R-:W-:Y:S02]  /*56a0*/  F2FP.BF16.PACK_AB R8, R71, R74 ;  /* 0x0000004a4708723e */ /* 0x008fe400000010ff */
[----:B----4-:R-:W-:Y:S01]  /*56b0*/  F2FP.BF16.PACK_AB R10, R75, R72 ;  /* 0x000000484b0a723e */ /* 0x010fe200000010ff */
[----:B--2---:R-:W-:-:S04]  /*56c0*/  FFMA.FTZ R3, R22, c[0x0][0x2d0], -R2 ;  /* 0x0000b40016037a23 */ /* 0x004fc80000010802 */
[----:B------:R2:W-:Y:S01]  /*56d0*/  MUFU.EX2 R160, R3 ;  /* 0x0000000300a07308 */ /* 0x0005e20000000800 */
[----:B-----5:R-:W-:Y:S02]  /*56e0*/  F2FP.BF16.PACK_AB R9, R68, R69 ;  /* 0x000000454409723e */ /* 0x020fe400000010ff */
[----:B------:R-:W-:Y:S01]  /*56f0*/  F2FP.BF16.PACK_AB R11, R73, R70 ;  /* 0x00000046490b723e */ /* 0x000fe200000010ff */
[----:B--2---:R-:W-:Y:S02]  /*5700*/  FFMA.FTZ R3, R48, c[0x0][0x2d0], -R2 ;  /* 0x0000b40030037a23 */ /* 0x004fe40000010802 */
[----:B------:R-:W2:Y:S04]  /*5710*/  LDSM.16.MT88.4 R48, [R170+0x2000] ;  /* 0x00200000aa30783b */ /* 0x000ea80000004200 */
[C---:B------:R-:W-:Y:S01]  /*5720*/  HMMA.16816.F32.BF16 R52, R8.reuse, R12, RZ ;  /* 0x0000000c0834723c */ /* 0x040fe200000418ff */
[----:B------:R-:W3:Y:S07]  /*5730*/  MUFU.EX2 R186, R3 ;  /* 0x0000000300ba7308 */ /* 0x000eee0000000800 */
[C---:B------:R-:W-:Y:S08]  /*5740*/  HMMA.16816.F32.BF16 R44, R8.reuse, R14, RZ ;  /* 0x0000000e082c723c */ /* 0x040ff000000418ff */
[C---:B------:R-:W-:Y:S08]  /*5750*/  HMMA.16816.F32.BF16 R40, R8.reuse, R4, RZ ;  /* 0x000000040828723c */ /* 0x040ff000000418ff */
[C---:B------:R-:W-:Y:S08]  /*5760*/  HMMA.16816.F32.BF16 R24, R8.reuse, R6, RZ ;  /* 0x000000060818723c */ /* 0x040ff000000418ff */
[C---:B-1----:R-:W-:Y:S08]  /*5770*/  HMMA.16816.F32.BF16 R20, R8.reuse, R16, RZ ;  /* 0x000000100814723c */ /* 0x042ff000000418ff */
[----:B------:R-:W-:Y:S01]  /*5780*/  HMMA.16816.F32.BF16 R12, R8, R56, RZ ;  /* 0x00000038080c723c */ /* 0x000fe200000418ff */
[----:B------:R-:W-:-:S02]  /*5790*/  F2FP.BF16.PACK_AB R4, R174, R161 ;  /* 0x000000a1ae04723e */ /* 0x000fc400000010ff */
[----:B------:R-:W-:Y:S02]  /*57a0*/  F2FP.BF16.PACK_AB R5, R172, R139 ;  /* 0x0000008bac05723e */ /* 0x000fe400000010ff */
[----:B------:R-:W-:-:S03]  /*57b0*/  F2FP.BF16.PACK_AB R6, R175, R180 ;  /* 0x000000b4af06723e */ /* 0x000fc600000010ff */
[----:B------:R-:W-:Y:S01]  /*57c0*/  HMMA.16816.F32.BF16 R16, R8, R18, RZ ;  /* 0x000000120810723c */ /* 0x000fe200000418ff */
[----:B---3--:R-:W-:-:S07]  /*57d0*/  F2FP.BF16.PACK_AB R7, R186, R160 ;  /* 0x000000a0ba07723e */ /* 0x008fce00000010ff */
[C---:B------:R-:W-:Y:S01]  /*57e0*/  HMMA.16816.F32.BF16 R156, R4.reuse, R32, R40 ;  /* 0x00000020049c723c */ /* 0x040fe20000041828 */
[----:B------:R-:W-:Y:S07]  /*57f0*/  LDSM.16.MT88.4 R40, [R171+0x2000] ;  /* 0x00200000ab28783b */ /* 0x000fee0000004200 */
[C---:B------:R-:W-:Y:S08]  /*5800*/  HMMA.16816.F32.BF16 R120, R4.reuse, R34, R24 ;  /* 0x000000220478723c */ /* 0x040ff00000041818 */
[C---:B------:R-:W-:Y:S01]  /*5810*/  HMMA.16816.F32.BF16 R152, R4.reuse, R28, R20 ;  /* 0x0000001c0498723c */ /* 0x040fe20000041814 */
[----:B------:R-:W1:Y:S07]  /*5820*/  LDSM.16.MT88.4 R20, [R170+0x2800] ;  /* 0x00280000aa14783b */ /* 0x000e6e0000004200 */
[C---:B------:R-:W-:Y:S08]  /*5830*/  HMMA.16816.F32.BF16 R148, R4.reuse, R64, R12 ;  /* 0x000000400494723c */ /* 0x040ff0000004180c */
[C---:B------:R-:W-:Y:S01]  /*5840*/  HMMA.16816.F32.BF16 R176, R4.reuse, R36, R52 ;  /* 0x0000002404b0723c */ /* 0x040fe20000041834 */
[----:B------:R-:W-:Y:S07]  /*5850*/  LDSM.16.MT88.4 R52, [R171+0x2800] ;  /* 0x00280000ab34783b */ /* 0x000fee0000004200 */
[----:B------:R-:W-:Y:S01]  /*5860*/  HMMA.16816.F32.BF16 R112, R4, R38, R44 ;  /* 0x000000260470723c */ /* 0x000fe2000004182c */
[----:B------:R-:W3:Y:S04]  /*5870*/  LDSM.16.MT88.4 R36, [R232+0x2800] ;  /* 0x00280000e824783b */ /* 0x000ee80000004200 */
[----:B------:R-:W-:Y:S03]  /*5880*/  LDSM.16.MT88.4 R44, [R235+0x2800] ;  /* 0x00280000eb2c783b */ /* 0x000fe60000004200 */
[C---:B--2---:R-:W-:Y:S08]  /*5890*/  HMMA.16816.F32.BF16 R12, R8.reuse, R48, RZ ;  /* 0x00000030080c723c */ /* 0x044ff000000418ff */
[----:B------:R-:W-:Y:S01]  /*58a0*/  HMMA.16816.F32.BF16 R32, R8, R50, RZ ;  /* 0x000000320820723c */ /* 0x000fe200000418ff */
[----:B------:R-:W2:Y:S07]  /*58b0*/  LDSM.16.MT88.4 R48, [R235+0x2000] ;  /* 0x00200000eb30783b */ /* 0x000eae0000004200 */
[----:B------:R-:W-:Y:S08]  /*58c0*/  HMMA.16816.F32.BF16 R128, R4, R30, R16 ;  /* 0x0000001e0480723c */ /* 0x000ff00000041810 */
[C---:B------:R-:W-:Y:S01]  /*58d0*/  HMMA.16816.F32.BF16 R16, R8.reuse, R58, RZ ;  /* 0x0000003a0810723c */ /* 0x040fe200000418ff */
[----:B------:R-:W4:Y:S07]  /*58e0*/  LDSM.16.MT88.4 R56, [R170+0x4000] ;  /* 0x00400000aa38783b */ /* 0x000f2e0000004200 */
[C---:B------:R-:W-:Y:S08]  /*58f0*/  HMMA.16816.F32.BF16 R28, R8.reuse, R60, RZ ;  /* 0x0000003c081c723c */ /* 0x040ff000000418ff */
[----:B------:R-:W-:Y:S08]  /*5900*/  HMMA.16816.F32.BF16 R24, R8, R62, RZ ;  /* 0x0000003e0818723c */ /* 0x000ff000000418ff */
[C---:B------:R-:W-:Y:S08]  /*5910*/  HMMA.16816.F32.BF16 R60, R4.reuse, R66, R16 ;  /* 0x00000042043c723c */ /* 0x040ff00000041810 */
[C---:B-1----:R-:W-:Y:S08]  /*5920*/  HMMA.16816.F32.BF16 R144, R4.reuse, R20, R12 ;  /* 0x000000140490723c */ /* 0x042ff0000004180c */
[C---:B------:R-:W-:Y:S01]  /*5930*/  HMMA.16816.F32.BF16 R64, R4.reuse, R22, R32 ;  /* 0x000000160440723c */ /* 0x040fe20000041820 */
[----:B------:R-:W1:Y:S07]  /*5940*/  LDSM.16.MT88.4 R32, [R170+0x4800] ;  /* 0x00480000aa20783b */ /* 0x000e6e0000004200 */
[C---:B---3--:R-:W-:Y:S08]  /*5950*/  HMMA.16816.F32.BF16 R140, R4.reuse, R36, R28 ;  /* 0x00000024048c723c */ /* 0x048ff0000004181c */
[----:B------:R-:W-:Y:S01]  /*5960*/  HMMA.16816.F32.BF16 R124, R4, R38, R24 ;  /* 0x00000026047c723c */ /* 0x000fe20000041818 */
[----:B------:R-:W3:Y:S07]  /*5970*/  LDSM.16.MT88.4 R36, [R232+0x4000] ;  /* 0x00400000e824783b */ /* 0x000eee0000004200 */
[C---:B--2---:R-:W-:Y:S08]  /*5980*/  HMMA.16816.F32.BF16 R20, R8.reuse, R50, RZ ;  /* 0x000000320814723c */ /* 0x044ff000000418ff */
[C---:B------:R-:W-:Y:S08]  /*5990*/  HMMA.16816.F32.BF16 R12, R8.reuse, R40, RZ ;  /* 0x00000028080c723c */ /* 0x040ff000000418ff */
[C---:B----4-:R-:W-:Y:S08]  /*59a0*/  HMMA.16816.F32.BF16 R16, R8.reuse, R56, RZ ;  /* 0x000000380810723c */ /* 0x050ff000000418ff */
[----:B------:R-:W-:Y:S08]  /*59b0*/  HMMA.16816.F32.BF16 R24, R8, R48, RZ ;  /* 0x000000300818723c */ /* 0x000ff000000418ff */
[C---:B------:R-:W-:Y:S01]  /*59c0*/  HMMA.16816.F32.BF16 R96, R4.reuse, R46, R20 ;  /* 0x0000002e0460723c */ /* 0x040fe20000041814 */
[----:B------:R-:W2:Y:S07]  /*59d0*/  LDSM.16.MT88.4 R20, [R232+0x4800] ;  /* 0x00480000e814783b */ /* 0x000eae0000004200 */
[----:B------:R-:W-:Y:S08]  /*59e0*/  HMMA.16816.F32.BF16 R132, R4, R52, R12 ;  /* 0x000000340484723c */ /* 0x000ff0000004180c */
[C---:B------:R-:W-:Y:S08]  /*59f0*/  HMMA.16816.F32.BF16 R12, R8.reuse, R58, RZ ;  /* 0x0000003a080c723c */ /* 0x040ff000000418ff */
[----:B------:R-:W-:Y:S08]  /*5a00*/  HMMA.16816.F32.BF16 R28, R8, R42, RZ ;  /* 0x0000002a081c723c */ /* 0x000ff000000418ff */
[C---:B-1----:R-:W-:Y:S08]  /*5a10*/  HMMA.16816.F32.BF16 R84, R4.reuse, R32, R16 ;  /* 0x000000200454723c */ /* 0x042ff00000041810 */
[----:B------:R-:W-:Y:S01]  /*5a20*/  HMMA.16816.F32.BF16 R108, R4, R44, R24 ;  /* 0x0000002c046c723c */ /* 0x000fe20000041818 */
[----:B------:R-:W1:Y:S07]  /*5a30*/  LDSM.16.MT88.4 R24, [R171+0x4000] ;  /* 0x00400000ab18783b */ /* 0x000e6e0000004200 */
[----:B---3--:R-:W-:Y:S08]  /*5a40*/  HMMA.16816.F32.BF16 R16, R8, R36, RZ ;  /* 0x000000240810723c */ /* 0x008ff000000418ff */
[----:B------:R-:W-:Y:S08]  /*5a50*/  HMMA.16816.F32.BF16 R80, R4, R34, R12 ;  /* 0x000000220450723c */ /* 0x000ff0000004180c */
[----:B------:R-:W-:Y:S08]  /*5a60*/  HMMA.16816.F32.BF16 R12, R8, R38, RZ ;  /* 0x00000026080c723c */ /* 0x000ff000000418ff */
[C---:B------:R-:W-:Y:S08]  /*5a70*/  HMMA.16816.F32.BF16 R116, R4.reuse, R54, R28 ;  /* 0x000000360474723c */ /* 0x040ff0000004181c */
[C---:B--2---:R-:W-:Y:S01]  /*5a80*/  HMMA.16816.F32.BF16 R52, R4.reuse, R20, R16 ;  /* 0x000000140434723c */ /* 0x044fe20000041810 */
[----:B------:R-:W2:Y:S07]  /*5a90*/  LDSM.16.MT88.4 R16, [R171+0x4800] ;  /* 0x00480000ab10783b */ /* 0x000eae0000004200 */
[----:B------:R-:W-:Y:S08]  /*5aa0*/  HMMA.16816.F32.BF16 R48, R4, R22, R12 ;  /* 0x000000160430723c */ /* 0x000ff0000004180c */
[----:B-1----:R-:W-:Y:S11]  /*5ab0*/  HMMA.16816.F32.BF16 R12, R8, R24, RZ ;  /* 0x00000018080c723c */ /* 0x002ff600000418ff */
[----:B------:R-:W-:Y:S11]  /*5ac0*/  @!UPT UIADD3 URZ, URZ, URZ, URZ ;  /* 0x0000003f3f3ff290 */ /* 0x000ff6000fffe03f */
[----:B------:R-:W-:Y:S02]  /*5ad0*/  @!UPT UIADD3 URZ, URZ, URZ, URZ ;  /* 0x0000003f3f3ff290 */ /* 0x000fe4000fffe03f */
[----:B--2---:R-:W-:Y:S08]  /*5ae0*/  HMMA.16816.F32.BF16 R44, R4, R16, R12 ;  /* 0x00000010042c723c */ /* 0x004ff0000004180c */
[----:B------:R-:W-:Y:S11]  /*5af0*/  HMMA.16816.F32.BF16 R12, R8, R26, RZ ;  /* 0x0000001a080c723c */ /* 0x000ff600000418ff */
[----:B------:R-:W-:Y:S11]  /*5b00*/  @!UPT UIADD3 URZ, URZ, URZ, URZ ;  /* 0x0000003f3f3ff290 */ /* 0x000ff6000fffe03f */
[----:B------:R-:W-:Y:S02]  /*5b10*/  @!UPT UIADD3 URZ, URZ, URZ, URZ ;  /* 0x0000003f3f3ff290 */ /* 0x000fe4000fffe03f */
[----:B------:R-:W-:Y:S01]  /*5b20*/  HMMA.16816.F32.BF16 R36, R4, R18, R12 ;  /* 0x000000120424723c */ /* 0x000fe2000004180c */
[----:B------:R-:W1:Y:S01]  /*5b30*/  LDSM.16.MT88.4 R12, [R92+0x4000] ;  /* 0x004000005c0c783b */ /* 0x000e620000004200 */
[----:B------:R-:W-:-:S06]  /*5b40*/  FFMA.FTZ R3, R88, c[0x0][0x2d0], -R0 ;  /* 0x0000b40058037a23 */ /* 0x000fcc0000010800 */
[C---:B-1----:R-:W-:Y:S08]  /*5b50*/  HMMA.16816.F32.BF16 R16, R8.reuse, R12, RZ ;  /* 0x0000000c0810723c */ /* 0x042ff000000418ff */
[----:B------:R-:W-:Y:S01]  /*5b60*/  HMMA.16816.F32.BF16 R8, R8, R14, RZ ;  /* 0x0000000e0808723c */ /* 0x000fe200000418ff */
[----:B------:R-:W1:Y:S01]  /*5b70*/  LDSM.16.MT88.4 R12, [R235+0x4800] ;  /* 0x00480000eb0c783b */ /* 0x000e620000004200 */
[----:B------:R2:W-:Y:S02]  /*5b80*/  MUFU.EX2 R92, R3 ;  /* 0x00000003005c7308 */ /* 0x0005e40000000800 */
[----:B--2---:R-:W-:-:S06]  /*5b90*/  FFMA.FTZ R3, R91, c[0x0][0x2d0], -R0 ;  /* 0x0000b4005b037a23 */ /* 0x004fcc0000010800 */
[----:B------:R2:W-:Y:S02]  /*5ba0*/  MUFU.EX2 R136, R3 ;  /* 0x0000000300887308 */ /* 0x0005e40000000800 */
[----:B--2---:R-:W-:-:S06]  /*5bb0*/  FFMA.FTZ R3, R90, c[0x0][0x2d0], -R0 ;  /* 0x0000b4005a037a23 */ /* 0x004fcc0000010800 */
[----:B------:R2:W-:Y:S06]  /*5bc0*/  MUFU.EX2 R137, R3 ;  /* 0x0000000300897308 */ /* 0x0005ec0000000800 */
[----:B-1----:R-:W-:Y:S01]  /*5bd0*/  HMMA.16816.F32.BF16 R20, R4, R14, R8 ;  /* 0x0000000e0414723c */ /* 0x002fe20000041808 */
[----:B------:R-:W1:Y:S01]  /*5be0*/  LDSM.16.MT88.4 R8, [R170+0x1000] ;  /* 0x00100000aa08783b */ /* 0x000e620000004200 */
[----:B--2---:R-:W-:-:S04]  /*5bf0*/  FFMA.FTZ R3, R89, c[0x0][0x2d0], -R0 ;  /* 0x0000b40059037a23 */ /* 0x004fc80000010800 */
[----:B------:R2:W3:Y:S02]  /*5c00*/  MUFU.EX2 R138, R3 ;  /* 0x00000003008a7308 */ /* 0x0004e40000000800 */
[----:B------:R-:W-:Y:S01]  /*5c10*/  HMMA.16816.F32.BF16 R24, R4, R12, R16 ;  /* 0x0000000c0418723c */ /* 0x000fe20000041810 */
[----:B--2---:R-:W-:-:S05]  /*5c20*/  FFMA.FTZ R3, R78, c[0x0][0x2d0], -R2 ;  /* 0x0000b4004e037a23 */ /* 0x004fca0000010802 */
[----:B------:R2:W-:Y:S02]  /*5c30*/  MUFU.EX2 R19, R3 ;  /* 0x0000000300137308 */ /* 0x0005e40000000800 */
[----:B--2---:R-:W-:-:S06]  /*5c40*/  FFMA.FTZ R3, R77, c[0x0][0x2d0], -R2 ;  /* 0x0000b4004d037a23 */ /* 0x004fcc0000010802 */
[----:B------:R2:W4:Y:S02]  /*5c50*/  MUFU.EX2 R18, R3 ;  /* 0x0000000300127308 */ /* 0x0005240000000800 */
[----:B--2---:R-:W-:-:S06]  /*5c60*/  FFMA.FTZ R3, R79, c[0x0][0x2d0], -R2 ;  /* 0x0000b4004f037a23 */ /* 0x004fcc0000010802 */
[----:B------:R2:W-:Y:S01]  /*5c70*/  MUFU.EX2 R102, R3 ;  /* 0x0000000300667308 */ /* 0x0005e20000000800 */
[----:B------:R-:W-:Y:S02]  /*5c80*/  FADD.FTZ R4, R74, R71 ;  /* 0x000000474a047221 */ /* 0x000fe40000010000 */
[----:B--2---:R-:W-:-:S05]  /*5c90*/  FFMA.FTZ R3, R76, c[0x0][0x2d0], -R2 ;  /* 0x0000b4004c037a23 */ /* 0x004fca0000010802 */
[----:B------:R2:W5:Y:S01]  /*5ca0*/  MUFU.EX2 R103, R3 ;  /* 0x0000000300677308 */ /* 0x0005620000000800 */
[----:B------:R-:W-:Y:S02]  /*5cb0*/  FADD.FTZ R5, R69, R68 ;  /* 0x0000004445057221 */ /* 0x000fe40000010000 */
[----:B------:R-:W-:Y:S01]  /*5cc0*/  FADD.FTZ R4, R72, R4 ;  /* 0x0000000448047221 */ /* 0x000fe20000010000 */
[----:B---3--:R-:W-:-:S03]  /*5cd0*/  F2FP.BF16.PACK_AB R6, R138, R137 ;  /* 0x000000898a06723e */ /* 0x008fc600000010ff */
[----:B------:R-:W-:Y:S01]  /*5ce0*/  FADD.FTZ R12, R75, R4 ;  /* 0x000000044b0c7221 */ /* 0x000fe20000010000 */
[----:B------:R-:W-:Y:S01]  /*5cf0*/  F2FP.BF16.PACK_AB R4, R136, R92 ;  /* 0x0000005c8804723e */ /* 0x000fe200000010ff */
[----:B------:R-:W-:Y:S02]  /*5d00*/  FFMA.FTZ R15, R104, c[0x0][0x2d0], -R0 ;  /* 0x0000b400680f7a23 */ /* 0x000fe40000010800 */
[----:B--2---:R-:W-:Y:S01]  /*5d10*/  FADD.FTZ R3, R70, R5 ;  /* 0x0000000546037221 */ /* 0x004fe20000010000 */
[----:B----4-:R-:W-:Y:S02]  /*5d20*/  F2FP.BF16.PACK_AB R5, R18, R19 ;  /* 0x000000131205723e */ /* 0x010fe400000010ff */
        /* <DEDUP_REMOVED lines=16> */
[----:B------:R-:W-:-:S06]  /*5e30*/  FADD.FTZ R16, R73, R3 ;  /* 0x0000000349107221 */ /* 0x000fcc0000010000 */
[C---:B-1----:R-:W-:Y:S08]  /*5e40*/  HMMA.16816.F32.BF16 R68, R4.reuse, R8, R140 ;  /* 0x000000080444723c */ /* 0x042ff0000004188c */
[----:B------:R-:W-:Y:S01]  /*5e50*/  HMMA.16816.F32.BF16 R72, R4, R10, R124 ;  /* 0x0000000a0448723c */ /* 0x000fe2000004187c */
[----:B------:R-:W1:Y:S01]  /*5e60*/  LDSM.16.MT88.4 R8, [R171+0x3000] ;  /* 0x00300000ab08783b */ /* 0x000e620000004200 */
[----:B------:R-:W-:-:S02]  /*5e70*/  FFMA.FTZ R14, R95, c[0x0][0x2d0], -R0 ;  /* 0x0000b4005f0e7a23 */ /* 0x000fc40000010800 */
[--C-:B------:R-:W-:Y:S01]  /*5e80*/  FFMA.FTZ R13, R94, c[0x0][0x2d0], -R0.reuse ;  /* 0x0000b4005e0d7a23 */ /* 0x100fe20000010800 */
[----:B------:R-:W-:Y:S03]  /*5e90*/  LDSM.16.MT88.4 R124, [R171+0x1800] ;  /* 0x00180000ab7c783b */ /* 0x000fe60000004200 */
[C---:B-1----:R-:W-:Y:S08]  /*5ea0*/  HMMA.16816.F32.BF16 R176, R4.reuse, R8, R132 ;  /* 0x0000000804b0723c */ /* 0x042ff00000041884 */
[----:B------:R-:W-:Y:S01]  /*5eb0*/  HMMA.16816.F32.BF16 R152, R4, R10, R116 ;  /* 0x0000000a0498723c */ /* 0x000fe20000041874 */
[----:B------:R-:W1:Y:S01]  /*5ec0*/  LDSM.16.MT88.4 R8, [R235+0x3000] ;  /* 0x00300000eb08783b */ /* 0x000e620000004200 */
[----:B------:R-:W-:Y:S01]  /*5ed0*/  FFMA.FTZ R0, R93, c[0x0][0x2d0], -R0 ;  /* 0x0000b4005d007a23 */ /* 0x000fe20000010800 */
[----:B------:R-:W-:Y:S02]  /*5ee0*/  MUFU.EX2 R15, R15 ;  /* 0x0000000f000f7308 */ /* 0x000fe40000000800 */
[----:B------:R-:W-:Y:S01]  /*5ef0*/  LDSM.16.MT88.4 R132, [R235+0x1800] ;  /* 0x00180000eb84783b */ /* 0x000fe20000004200 */
[----:B------:R-:W-:-:S03]  /*5f00*/  FADD.FTZ R3, R161, R12 ;  /* 0x0000000ca1037221 */ /* 0x000fc60000010000 */
[----:B------:R-:W-:Y:S01]  /*5f10*/  LDSM.16.MT88.4 R116, [R232+0x1800] ;  /* 0x00180000e874783b */ /* 0x000fe20000004200 */
[C---:B-1----:R-:W-:Y:S08]  /*5f20*/  HMMA.16816.F32.BF16 R88, R4.reuse, R8, R108 ;  /* 0x000000080458723c */ /* 0x042ff0000004186c */
[C---:B------:R-:W-:Y:S01]  /*5f30*/  HMMA.16816.F32.BF16 R76, R4.reuse, R10, R96 ;  /* 0x0000000a044c723c */ /* 0x040fe20000041860 */
[----:B------:R-:W1:Y:S01]  /*5f40*/  LDSM.16.MT88.4 R8, [R170+0x5000] ;  /* 0x00500000aa08783b */ /* 0x000e620000004200 */
[----:B------:R2:W-:Y:S08]  /*5f50*/  MUFU.EX2 R17, R0 ;  /* 0x0000000000117308 */ /* 0x0005f00000000800 */
[----:B------:R-:W3:Y:S01]  /*5f60*/  MUFU.EX2 R14, R14 ;  /* 0x0000000e000e7308 */ /* 0x000ee20000000800 */
[----:B------:R-:W-:Y:S01]  /*5f70*/  LDSM.16.MT88.4 R108, [R170+0x1800] ;  /* 0x00180000aa6c783b */ /* 0x000fe20000004200 */
[C---:B-1----:R-:W-:Y:S08]  /*5f80*/  HMMA.16816.F32.BF16 R84, R4.reuse, R8, R84 ;  /* 0x000000080454723c */ /* 0x042ff00000041854 */
[C---:B------:R-:W-:Y:S01]  /*5f90*/  HMMA.16816.F32.BF16 R80, R4.reuse, R10, R80 ;  /* 0x0000000a0450723c */ /* 0x040fe20000041850 */
[----:B------:R-:W1:Y:S07]  /*5fa0*/  LDSM.16.MT88.4 R8, [R232+0x5000] ;  /* 0x00500000e808783b */ /* 0x000e6e0000004200 */
[C---:B-1----:R-:W-:Y:S08]  /*5fb0*/  HMMA.16816.F32.BF16 R156, R4.reuse, R8, R52 ;  /* 0x00000008049c723c */ /* 0x042ff00000041834 */
[C---:B------:R-:W-:Y:S01]  /*5fc0*/  HMMA.16816.F32.BF16 R148, R4.reuse, R10, R48 ;  /* 0x0000000a0494723c */ /* 0x040fe20000041830 */
[----:B------:R-:W1:Y:S01]  /*5fd0*/  LDSM.16.MT88.4 R8, [R171+0x5000] ;  /* 0x00500000ab08783b */ /* 0x000e620000004200 */
[----:B--2---:R-:W-:Y:S01]  /*5fe0*/  FFMA.FTZ R0, R185, c[0x0][0x2d0], -R2 ;  /* 0x0000b400b9007a23 */ /* 0x004fe20000010802 */
[----:B------:R-:W2:Y:S01]  /*5ff0*/  MUFU.EX2 R13, R13 ;  /* 0x0000000d000d7308 */ /* 0x000ea20000000800 */
[----:B---3--:R-:W-:Y:S01]  /*6000*/  F2FP.BF16.PACK_AB R96, R14, R15 ;  /* 0x0000000f0e60723e */ /* 0x008fe200000010ff */
[----:B------:R-:W-:Y:S03]  /*6010*/  LDSM.16.MT88.4 R48, [R232+0x3800] ;  /* 0x00380000e830783b */ /* 0x000fe60000004200 */
[C---:B-1----:R-:W-:Y:S08]  /*6020*/  HMMA.16816.F32.BF16 R144, R4.reuse, R8, R44 ;  /* 0x000000080490723c */ /* 0x042ff0000004182c */
[----:B------:R-:W-:Y:S01]  /*6030*/  HMMA.16816.F32.BF16 R140, R4, R10, R36 ;  /* 0x0000000a048c723c */ /* 0x000fe20000041824 */
[----:B------:R-:W1:Y:S01]  /*6040*/  LDSM.16.MT88.4 R8, [R235+0x5000] ;  /* 0x00500000eb08783b */ /* 0x000e620000004200 */
[----:B--2---:R-:W-:-:S06]  /*6050*/  F2FP.BF16.PACK_AB R98, R17, R13 ;  /* 0x0000000d1162723e */ /* 0x004fcc00000010ff */
        /* <DEDUP_REMOVED lines=9> */
[----:B------:R-:W-:Y:S01]  /*60f0*/  FADD.FTZ R3, R174, R3 ;  /* 0x00000003ae037221 */ /* 0x000fe20000010000 */
[----:B-1----:R-:W-:Y:S01]  /*6100*/  LDSM.16.MT88.4 R4, [R235+0x5800] ;  /* 0x00580000eb04783b */ /* 0x002fe20000004200 */
[----:B--2---:R-:W-:-:S02]  /*6110*/  F2FP.BF16.PACK_AB R97, R11, R10 ;  /* 0x0000000a0b61723e */ /* 0x004fc400000010ff */
[----:B---3--:R-:W-:-:S07]  /*6120*/  F2FP.BF16.PACK_AB R99, R9, R8 ;  /* 0x000000080963723e */ /* 0x008fce00000010ff */
[C---:B------:R-:W-:Y:S08]  /*6130*/  HMMA.16816.F32.BF16 R120, R96.reuse, R124, R120 ;  /* 0x0000007c6078723c */ /* 0x040ff00000041878 */
[C---:B------:R-:W-:Y:S01]  /*6140*/  HMMA.16816.F32.BF16 R124, R96.reuse, R126, R40 ;  /* 0x0000007e607c723c */ /* 0x040fe20000041828 */
[----:B------:R-:W1:Y:S07]  /*6150*/  LDSM.16.MT88.4 R40, [R170+0x3800] ;  /* 0x00380000aa28783b */ /* 0x000e6e0000004200 */
[C---:B------:R-:W-:Y:S08]  /*6160*/  HMMA.16816.F32.BF16 R44, R96.reuse, R48, R68 ;  /* 0x00000030602c723c */ /* 0x040ff00000041844 */
[C---:B------:R-:W-:Y:S01]  /*6170*/  HMMA.16816.F32.BF16 R48, R96.reuse, R50, R72 ;  /* 0x000000326030723c */ /* 0x040fe20000041848 */
[----:B------:R-:W2:Y:S07]  /*6180*/  LDSM.16.MT88.4 R72, [R170+0x5800] ;  /* 0x00580000aa48783b */ /* 0x000eae0000004200 */
[C---:B-1----:R-:W-:Y:S08]  /*6190*/  HMMA.16816.F32.BF16 R36, R96.reuse, R40, R60 ;  /* 0x000000286024723c */ /* 0x042ff0000004183c */
[----:B------:R-:W-:Y:S01]  /*61a0*/  HMMA.16816.F32.BF16 R40, R96, R42, R64 ;  /* 0x0000002a6028723c */ /* 0x000fe20000041840 */
[----:B------:R-:W1:Y:S01]  /*61b0*/  LDSM.16.MT88.4 R64, [R235+0x3800] ;  /* 0x00380000eb40783b */ /* 0x000e620000004200 */
[----:B------:R-:W-:-:S06]  /*61c0*/  FADD.FTZ R0, R139, R16 ;  /* 0x000000108b007221 */ /* 0x000fcc0000010000 */
[----:B------:R-:W-:Y:S01]  /*61d0*/  HMMA.16816.F32.BF16 R128, R96, R132, R128 ;  /* 0x000000846080723c */ /* 0x000fe20000041880 */
[----:B------:R-:W-:-:S07]  /*61e0*/  FADD.FTZ R2, R172, R0 ;  /* 0x00000000ac027221 */ /* 0x000fce0000010000 */
[----:B--2---:R-:W-:Y:S01]  /*61f0*/  HMMA.16816.F32.BF16 R68, R96, R72, R84 ;  /* 0x000000486044723c */ /* 0x004fe20000041854 */
[----:B------:R-:W-:-:S07]  /*6200*/  FADD.FTZ R0, R180, R3 ;  /* 0x00000003b4007221 */ /* 0x000fce0000010000 */
[C---:B------:R-:W-:Y:S01]  /*6210*/  HMMA.16816.F32.BF16 R132, R96.reuse, R134, R56 ;  /* 0x000000866084723c */ /* 0x040fe20000041838 */
[----:B------:R-:W2:Y:S07]  /*6220*/  LDSM.16.MT88.4 R56, [R171+0x3800] ;  /* 0x00380000ab38783b */ /* 0x000eae0000004200 */
[C---:B------:R-:W-:Y:S01]  /*6230*/  HMMA.16816.F32.BF16 R72, R96.reuse, R74, R80 ;  /* 0x0000004a6048723c */ /* 0x040fe20000041850 */
[----:B------:R-:W3:Y:S07]  /*6240*/  LDSM.16.MT88.4 R80, [R232+0x5800] ;  /* 0x00580000e850783b */ /* 0x000eee0000004200 */
[----:B-1----:R-:W-:Y:S01]  /*6250*/  HMMA.16816.F32.BF16 R60, R96, R64, R88 ;  /* 0x00000040603c723c */ /* 0x002fe20000041858 */
[----:B------:R-:W1:Y:S01]  /*6260*/  LDSM.16.MT88.4 R88, [R171+0x5800] ;  /* 0x00580000ab58783b */ /* 0x000e620000004200 */
[----:B------:R-:W-:-:S02]  /*6270*/  FADD.FTZ R3, R160, R2 ;  /* 0x00000002a0037221 */ /* 0x000fc40000010000 */
[----:B------:R-:W-:Y:S02]  /*6280*/  FADD.FTZ R2, R175, R0 ;  /* 0x00000000af027221 */ /* 0x000fe40000010000 */
[----:B------:R-:W-:Y:S02]  /*6290*/  FADD.FTZ R0, R186, R3 ;  /* 0x00000003ba007221 */ /* 0x000fe40000010000 */
[----:B------:R-:W-:Y:S02]  /*62a0*/  FADD.FTZ R2, R92, R2 ;  /* 0x000000025c027221 */ /* 0x000fe40000010000 */
[----:B------:R-:W-:Y:S02]  /*62b0*/  FADD.FTZ R0, R19, R0 ;  /* 0x0000000013007221 */ /* 0x000fe40000010000 */
[----:B------:R-:W-:Y:S02]  /*62c0*/  FADD.FTZ R2, R136, R2 ;  /* 0x0000000288027221 */ /* 0x000fe40000010000 */
[----:B------:R-:W-:-:S02]  /*62d0*/  FADD.FTZ R0, R18, R0 ;  /* 0x0000000012007221 */ /* 0x000fc40000010000 */
        /* <DEDUP_REMOVED lines=18> */
[C---:B--2---:R-:W-:Y:S08]  /*6400*/  HMMA.16816.F32.BF16 R52, R96.reuse, R56, R176 ;  /* 0x000000386034723c */ /* 0x044ff000000418b0 */
[C---:B---3--:R-:W-:Y:S08]  /*6410*/  HMMA.16816.F32.BF16 R76, R96.reuse, R80, R156 ;  /* 0x00000050604c723c */ /* 0x048ff0000004189c */
[C---:B-1----:R-:W-:Y:S08]  /*6420*/  HMMA.16816.F32.BF16 R84, R96.reuse, R88, R144 ;  /* 0x000000586054723c */ /* 0x042ff00000041890 */
        /* <DEDUP_REMOVED lines=25> */
[----:B------:R-:W-:Y:S01]  /*65c0*/  SHF.L.U64.HI R15, R202, 0x1, R189 ;  /* 0x00000001ca0f7819 */ /* 0x000fe200000102bd */
[----:B------:R-:W-:Y:S01]  /*65d0*/  IMAD.SHL.U32 R17, R201, 0x2, RZ ;  /* 0x00000002c9117824 */ /* 0x000fe200078e00ff */
[----:B------:R-:W-:Y:S01]  /*65e0*/  SHF.R.S32.HI R189, RZ, 0x1f, R193 ;  /* 0x0000001fffbd7819 */ /* 0x000fe200000114c1 */
        /* <DEDUP_REMOVED lines=18> */
.L_x_2804:
        /* <DEDUP_REMOVED lines=21> */
.L_x_2805:
        /* <DEDUP_REMOVED lines=21> */
.L_x_2703:
[----:B------:R-:W-:Y:S05]  /*69b0*/  BSYNC B0 ;  /* 0x0000000000007941 */ /* 0x000fea0003800000 */
.L_x_2702:
[----:B-1----:R-:W-:Y:S01]  /*69c0*/  @P4 IMAD.HI.U32 R2, R229, c[0x0][0x2c8], RZ ;  /* 0x0000b200e5024a27 */ /* 0x002fe200078e00ff */
[----:B------:R-:W-:Y:S01]  /*69d0*/  IADD3 R172, R188, -0x2, RZ ;  /* 0xfffffffebcac7810 */ /* 0x000fe20007ffe0ff */
[----:B------:R-:W0:Y:S02]  /*69e0*/  LDGDEPBAR ;  /* 0x00000000000079af */ /* 0x000e240000000000 */
[----:B------:R-:W-:Y:S01]  /*69f0*/  IMAD.MOV.U32 R0, RZ, RZ, R229 ;  /* 0x000000ffff007224 */ /* 0x000fe200078e00e5 */
[----:B------:R-:W-:Y:S01]  /*6a00*/  @P4 SHF.R.U32.HI R0, RZ, c[0x0][0x2cc], R2 ;  /* 0x0000b300ff004a19 */ /* 0x000fe20000011602 */
[----:B------:R-:W-:-:S02]  /*6a10*/  IMAD.MOV.U32 R161, RZ, RZ, 0x1 ;  /* 0x00000001ffa17424 */ /* 0x000fc400078e00ff */
[----:B------:R-:W-:Y:S01]  /*6a20*/  IMAD.MOV.U32 R199, RZ, RZ, RZ ;  /* 0x000000ffffc77224 */ /* 0x000fe200078e00ff */
[----:B------:R-:W-:-:S04]  /*6a30*/  IADD3 R0, R0, R221, -R222 ;  /* 0x000000dd00007210 */ /* 0x000fc80007ffe8de */
        /* <DEDUP_REMOVED lines=10> */
.L_x_2715:
        /* <DEDUP_REMOVED lines=27> */
[C---:B------:R-:W-:Y:S01]  /*6c90*/  IMAD.WIDE.U32 R2, R181.reuse, c[0x0][0x208], RZ ;  /* 0x00008200b5027a25 */ /* 0x040fe200078e00ff */
        /* <DEDUP_REMOVED lines=15> */
.L_x_2806:
[----:B------:R-:W-:-:S05]  /*6d90*/  BRA.DIV ~URZ, `(.L_x_2710) ;  /* 0x0000c6727f007947 */ /* 0x000fca000b800000 */
[----:B------:R-:W5:Y:S01]  /*6da0*/  SHFL.IDX PT, R2, R14, RZ, 0x181f ;  /* 0x00181fff0e027589 */ /* 0x000f6200000e0000 */
[----:B------:R-:W-:Y:S01]  /*6db0*/  ISETP.GE.AND P5, PT, R193, c[0x0][0x1d4], PT ;  /* 0x00007500c1007a0c */ /* 0x000fe20003fa6270 */
[----:B------:R-:W-:Y:S01]  /*6dc0*/  IMAD R4, R199, 0x6000, R223 ;  /* 0x00006000c7047824 */ /* 0x000fe200078e02df */
[----:B------:R-:W-:Y:S04]  /*6dd0*/  ISETP.GE.AND P1, PT, R201, c[0x0][0x1d4], PT ;  /* 0x00007500c9007a0c */ /* 0x000fe80003f26270 */
[----:B------:R-:W-:Y:S02]  /*6de0*/  SEL R13, RZ, 0x10, P1 ;  /* 0x00000010ff0d7807 */ /* 0x000fe40000800000 */
[----:B-----5:R-:W-:Y:S05]  /*6df0*/  IADD3 R6, P0, R2, R22, RZ ;  /* 0x0000001602067210 */ /* 0x020fea0007f1e0ff */
[C---:B---3--:R-:W-:Y:S01]  /*6e00*/  IMAD.X R7, R5.reuse, 0x1, R15, P0 ;  /* 0x0000000105077824 */ /* 0x048fe200000e060f */
        /* <DEDUP_REMOVED lines=14> */
.L_x_2807:
[C---:B------:R-:W-:Y:S02]  /*6ef0*/  IADD3 R3, -R6.reuse, 0x10, RZ ;  /* 0x0000001006037810 */ /* 0x040fe40007ffe1ff */
[----:B------:R-:W-:Y:S02]  /*6f00*/  ISETP.NE.U32.AND P5, PT, R6, RZ, PT ;  /* 0x000000ff0600720c */ /* 0x000fe40003fa5070 */
[----:B------:R-:W-:Y:S02]  /*6f10*/  LOP3.LUT R3, R3, 0xf, RZ, 0xc0, !PT ;  /* 0x0000000f03037812 */ /* 0x000fe400078ec0ff */
[----:B------:R-:W-:Y:S02]  /*6f20*/  ISETP.NE.U32.AND P6, PT, R13, RZ, PT ;  /* 0x000000ff0d00720c */ /* 0x000fe40003fc5070 */
[-C--:B---3--:R-:W-:Y:S02]  /*6f30*/  IADD3 R6, P1, P0, R3, R2.reuse, R22 ;  /* 0x0000000203067210 */ /* 0x088fe4000783e016 */
[----:B------:R-:W-:Y:S02]  /*6f40*/  IADD3 R3, -R13, 0x10, RZ ;  /* 0x000000100d037810 */ /* 0x000fe40007ffe1ff */
[-C--:B------:R-:W-:Y:S02]  /*6f50*/  IADD3.X R7, RZ, R5.reuse, R15, P1, P0 ;  /* 0x00000005ff077210 */ /* 0x080fe40000fe040f */
[----:B------:R-:W-:Y:S03]  /*6f60*/  LOP3.LUT R3, R3, 0xf, RZ, 0xc0, !PT ;  /* 0x0000000f03037812 */ /* 0x000fe600078ec0ff */
[----:B------:R-:W-:Y:S01]  /*6f70*/  @!PT LDS RZ, [RZ] ;  /* 0x00000000fffff984 */ /* 0x000fe20000000800 */
[----:B------:R-:W-:Y:S01]  /*6f80*/  @!PT LDS RZ, [RZ] ;  /* 0x00000000fffff984 */ /* 0x000fe20000000800 */
[----:B------:R-:W-:Y:S01]  /*6f90*/  @!PT LDS RZ, [RZ] ;  /* 0x00000000fffff984 */ /* 0x000fe20000000800 */
[----:B------:R3:W-:Y:S01]  /*6fa0*/  LDGSTS.E.BYPASS.LTC128B.128.ZFILL [R4+0x1000], [R6.64], P5 ;  /* 0x0100000006047fae */ /* 0x0007e2000a941d48 */
[C---:B------:R-:W-:Y:S02]  /*6fb0*/  ISETP.NE.U32.AND P5, PT, R12.reuse, RZ, PT ;  /* 0x000000ff0c00720c */ /* 0x040fe40003fa5070 */
[-C--:B---3--:R-:W-:Y:S02]  /*6fc0*/  IADD3 R6, P1, P0, R3, R2.reuse, R23 ;  /* 0x0000000203067210 */ /* 0x088fe4000783e017 */
[----:B------:R-:W-:Y:S02]  /*6fd0*/  IADD3 R3, -R12, 0x10, RZ ;  /* 0x000000100c037810 */ /* 0x000fe40007ffe1ff */
[-C--:B------:R-:W-:Y:S02]  /*6fe0*/  IADD3.X R7, RZ, R5.reuse, R20, P1, P0 ;  /* 0x00000005ff077210 */ /* 0x080fe40000fe0414 */
[----:B------:R-:W-:Y:S03]  /*6ff0*/  LOP3.LUT R3, R3, 0xf, RZ, 0xc0, !PT ;  /* 0x0000000f03037812 */ /* 0x000fe600078ec0ff */
[----:B------:R3:W-:Y:S01]  /*7000*/  LDGSTS.E.BYPASS.LTC128B.128.ZFILL [R4+0x3000], [R6.64], P6 ;  /* 0x0300000006047fae */ /* 0x0007e2000b141d48 */
[----:B------:R-:W-:Y:S04]  /*7010*/  IADD3 R2, P1, P0, R3, R2, R28 ;  /* 0x0000000203027210 */ /* 0x000fe8000783e01c */
[----:B------:R-:W-:Y:S05]  /*7020*/  IADD3.X R3, RZ, R5, R21, P1, P0 ;  /* 0x00000005ff037210 */ /* 0x000fea0000fe0415 */
[----:B------:R3:W-:Y:S04]  /*7030*/  LDGSTS.E.BYPASS.LTC128B.128.ZFILL [R4+0x5000], [R2.64], P5 ;  /* 0x0500000002047fae */ /* 0x0007e8000a941d48 */
.L_x_2708:
[----:B------:R-:W-:Y:S05]  /*7040*/  BSYNC B0 ;  /* 0x0000000000007941 */ /* 0x000fea0003800000 */
.L_x_2707:
[----:B------:R-:W0:Y:S01]  /*7050*/  LDGDEPBAR ;  /* 0x00000000000079af */ /* 0x000e220000000000 */
[----:B------:R-:W-:Y:S01]  /*7060*/  WARPSYNC 0xffffffff ;  /* 0xffffffff00007948 */ /* 0x000fe20003800000 */
[C---:B--23--:R-:W-:Y:S01]  /*7070*/  HMMA.16816.F32.BF16 R4, R32.reuse, R8, RZ ;  /* 0x000000082004723c */ /* 0x04cfe200000418ff */
[----:B------:R-:W-:Y:S03]  /*7080*/  BSSY B0, `(.L_x_2711) ;  /* 0x0000313000007945 */ /* 0x000fe60003800000 */
[-C--:B------:R-:W-:Y:S02]  /*7090*/  IADD3 R100, R166, R0.reuse, RZ ;  /* 0x00000000a6647210 */ /* 0x080fe40007ffe0ff */
[CC--:B------:R-:W-:Y:S02]  /*70a0*/  IADD3 R3, R167.reuse, R0.reuse, RZ ;  /* 0x00000000a7037210 */ /* 0x0c0fe40007ffe0ff */
[C---:B------:R-:W-:Y:S01]  /*70b0*/  HMMA.16816.F32.BF16 R8, R32.reuse, R10, RZ ;  /* 0x0000000a2008723c */ /* 0x040fe200000418ff */
[----:B------:R-:W-:Y:S03]  /*70c0*/  IADD3 R2, R167, R0, R166 ;  /* 0x00000000a7027210 */ /* 0x000fe60007ffe0a6 */
        /* <DEDUP_REMOVED lines=140> */
[----:B------:R-:W-:Y:S04]  /*7990*/  FMUL.FTZ R0, R4, c[0x0][0x320] ;  /* 0x0000c80004007a20 */ /* 0x000fe80000410000 */
[----:B------:R1:W-:Y:S01]  /*79a0*/  MUFU.TANH R155, R0 ;  /* 0x00000000009b7308 */ /* 0x0003e20000002400 */
[----:B------:R-:W-:Y:S09]  /*79b0*/  FMUL.FTZ R3, R8, c[0x0][0x320] ;  /* 0x0000c80008037a20 */ /* 0x000ff20000410000 */
        /* <DEDUP_REMOVED lines=10> */
[C---:B-1----:R-:W-:Y:S08]  /*7a60*/  HMMA.16816.F32.BF16 R20, R148.reuse, R4, R20 ;  /* 0x000000049414723c */ /* 0x042ff00000041814 */
[C---:B------:R-:W-:Y:S04]  /*7a70*/  HMMA.16816.F32.BF16 R24, R148.reuse, R6, R24 ;  /* 0x000000069418723c */ /* 0x040fe80000041818 */
[----:B---3--:R-:W-:Y:S04]  /*7a80*/  FMUL.FTZ R0, R10, c[0x0][0x320] ;  /* 0x0000c8000a007a20 */ /* 0x008fe80000410000 */
[----:B------:R1:W-:Y:S08]  /*7a90*/  MUFU.TANH R145, R0 ;  /* 0x0000000000917308 */ /* 0x0003f00000002400 */
[----:B------:R-:W-:Y:S08]  /*7aa0*/  FMUL.FTZ R3, R21, c[0x0][0x320] ;  /* 0x0000c80015037a20 */ /* 0x000ff00000410000 */
[----:B------:R-:W-:Y:S02]  /*7ab0*/  FMUL.FTZ R4, R25, c[0x0][0x320] ;  /* 0x0000c80019047a20 */ /* 0x000fe40000410000 */
[----:B------:R-:W-:Y:S02]  /*7ac0*/  FMUL.FTZ R6, R27, c[0x0][0x320] ;  /* 0x0000c8001b067a20 */ /* 0x000fe40000410000 */
[----:B------:R3:W-:Y:S01]  /*7ad0*/  MUFU.TANH R21, R4 ;  /* 0x0000000400157308 */ /* 0x0007e20000002400 */
[----:B-1----:R-:W-:Y:S02]  /*7ae0*/  FMUL.FTZ R0, R11, c[0x0][0x320] ;  /* 0x0000c8000b007a20 */ /* 0x002fe40000410000 */
[----:B------:R1:W5:Y:S01]  /*7af0*/  LDSM.16.M88.4 R8, [R2+0x5800] ;  /* 0x005800000208783b */ /* 0x0003620000000200 */
[----:B------:R-:W-:Y:S06]  /*7b00*/  DEPBAR.LE SB0, 0x2 ;  /* 0x000080800000791a */ /* 0x000fec0000000000 */
[----:B------:R2:W2:Y:S01]  /*7b10*/  MUFU.TANH R144, R0 ;  /* 0x0000000000907308 */ /* 0x0004a20000002400 */
[----:B------:R-:W-:Y:S01]  /*7b20*/  BAR.SYNC.DEFER_BLOCKING 0x0 ;  /* 0x0000000000007b1d */ /* 0x000fe20000010000 */
[----:B---3--:R-:W-:Y:S02]  /*7b30*/  FMUL.FTZ R4, R26, c[0x0][0x320] ;  /* 0x0000c8001a047a20 */ /* 0x008fe40000410000 */
[----:B-1----:R-:W-:Y:S04]  /*7b40*/  @P4 IMAD.HI.U32 R2, R206, c[0x0][0x2c8], RZ ;  /* 0x0000b200ce024a27 */ /* 0x002fe800078e00ff */
[----:B--2---:R-:W-:Y:S04]  /*7b50*/  FMUL.FTZ R0, R12, c[0x0][0x320] ;  /* 0x0000c8000c007a20 */ /* 0x004fe80000410000 */
[----:B------:R1:W-:Y:S01]  /*7b60*/  MUFU.TANH R143, R0 ;  /* 0x00000000008f7308 */ /* 0x0003e20000002400 */
[C---:B-----5:R-:W-:Y:S08]  /*7b70*/  HMMA.16816.F32.BF16 R28, R148.reuse, R8, R28 ;  /* 0x00000008941c723c */ /* 0x060ff0000004181c */
[----:B------:R-:W-:Y:S04]  /*7b80*/  HMMA.16816.F32.BF16 R32, R148, R10, R32 ;  /* 0x0000000a9420723c */ /* 0x000fe80000041820 */
[----:B-1----:R-:W-:Y:S04]  /*7b90*/  FMUL.FTZ R0, R13, c[0x0][0x320] ;  /* 0x0000c8000d007a20 */ /* 0x002fe80000410000 */
[----:B------:R1:W-:Y:S08]  /*7ba0*/  MUFU.TANH R142, R0 ;  /* 0x00000000008e7308 */ /* 0x0003f00000002400 */
[----:B------:R-:W-:Y:S02]  /*7bb0*/  FMUL.FTZ R12, R29, c[0x0][0x320] ;  /* 0x0000c8001d0c7a20 */ /* 0x000fe40000410000 */
[----:B------:R-:W-:Y:S02]  /*7bc0*/  FMUL.FTZ R13, R30, c[0x0][0x320] ;  /* 0x0000c8001e0d7a20 */ /* 0x000fe40000410000 */
[----:B-1----:R-:W-:Y:S04]  /*7bd0*/  FMUL.FTZ R0, R14, c[0x0][0x320] ;  /* 0x0000c8000e007a20 */ /* 0x002fe80000410000 */
[----:B------:R1:W-:Y:S02]  /*7be0*/  MUFU.TANH R141, R0 ;  /* 0x00000000008d7308 */ /* 0x0003e40000002400 */
[----:B-1----:R-:W-:Y:S08]  /*7bf0*/  FMUL.FTZ R0, R15, c[0x0][0x320] ;  /* 0x0000c8000f007a20 */ /* 0x002ff00000410000 */
[----:B------:R1:W-:Y:S10]  /*7c00*/  MUFU.TANH R15, R3 ;  /* 0x00000003000f7308 */ /* 0x0003f40000002400 */
[----:B------:R2:W3:Y:S01]  /*7c10*/  MUFU.TANH R140, R0 ;  /* 0x00000000008c7308 */ /* 0x0004e20000002400 */
[----:B-1----:R-:W-:Y:S09]  /*7c20*/  FMUL.FTZ R3, R22, c[0x0][0x320] ;  /* 0x0000c80016037a20 */ /* 0x002ff20000410000 */
[----:B------:R-:W-:Y:S01]  /*7c30*/  MUFU.TANH R22, R4 ;  /* 0x0000000400167308 */ /* 0x000fe20000002400 */
[----:B--2---:R-:W-:Y:S09]  /*7c40*/  FMUL.FTZ R0, R16, c[0x0][0x320] ;  /* 0x0000c80010007a20 */ /* 0x004ff20000410000 */
[----:B------:R-:W-:Y:S10]  /*7c50*/  MUFU.TANH R100, R3 ;  /* 0x0000000300647308 */ /* 0x000ff40000002400 */
[----:B------:R1:W-:Y:S02]  /*7c60*/  MUFU.TANH R138, R0 ;  /* 0x00000000008a7308 */ /* 0x0003e40000002400 */
[----:B-1----:R-:W-:Y:S02]  /*7c70*/  FMUL.FTZ R0, R17, c[0x0][0x320] ;  /* 0x0000c80011007a20 */ /* 0x002fe40000410000 */
[----:B------:R-:W-:Y:S06]  /*7c80*/  FMUL.FTZ R17, R31, c[0x0][0x320] ;  /* 0x0000c8001f117a20 */ /* 0x000fec0000410000 */
[----:B------:R1:W-:Y:S10]  /*7c90*/  MUFU.TANH R136, R0 ;  /* 0x0000000000887308 */ /* 0x0003f40000002400 */
[----:B------:R-:W-:Y:S01]  /*7ca0*/  MUFU.TANH R17, R17 ;  /* 0x0000001100117308 */ /* 0x000fe20000002400 */
[----:B-1----:R-:W-:Y:S09]  /*7cb0*/  FMUL.FTZ R0, R18, c[0x0][0x320] ;  /* 0x0000c80012007a20 */ /* 0x002ff20000410000 */
[----:B------:R1:W-:Y:S10]  /*7cc0*/  MUFU.TANH R18, R12 ;  /* 0x0000000c00127308 */ /* 0x0003f40000002400 */
[----:B------:R2:W-:Y:S01]  /*7cd0*/  MUFU.TANH R101, R0 ;  /* 0x0000000000657308 */ /* 0x0005e20000002400 */
[----:B-1----:R-:W-:Y:S02]  /*7ce0*/  FMUL.FTZ R12, R32, c[0x0][0x320] ;  /* 0x0000c800200c7a20 */ /* 0x002fe40000410000 */
[----:B--2---:R-:W-:Y:S07]  /*7cf0*/  FMUL.FTZ R0, R19, c[0x0][0x320] ;  /* 0x0000c80013007a20 */ /* 0x004fee0000410000 */
[----:B------:R1:W-:Y:S10]  /*7d00*/  MUFU.TANH R19, R13 ;  /* 0x0000000d00137308 */ /* 0x0003f40000002400 */
[----:B------:R2:W5:Y:S01]  /*7d10*/  MUFU.TANH R16, R0 ;  /* 0x0000000000107308 */ /* 0x0005620000002400 */
[----:B-1----:R-:W-:Y:S02]  /*7d20*/  FMUL.FTZ R13, R33, c[0x0][0x320] ;  /* 0x0000c800210d7a20 */ /* 0x002fe40000410000 */
[----:B--2---:R-:W-:Y:S07]  /*7d30*/  FMUL.FTZ R0, R20, c[0x0][0x320] ;  /* 0x0000c80014007a20 */ /* 0x004fee0000410000 */
[----:B------:R-:W-:Y:S10]  /*7d40*/  MUFU.TANH R20, R6 ;  /* 0x0000000600147308 */ /* 0x000ff40000002400 */
[----:B------:R1:W2:Y:S02]  /*7d50*/  MUFU.TANH R137, R0 ;  /* 0x0000000000897308 */ /* 0x0002a40000002400 */
[----:B-1----:R-:W-:Y:S02]  /*7d60*/  MOV R0, R206 ;  /* 0x000000ce00007202 */ /* 0x002fe40000000f00 */
[----:B------:R-:W-:Y:S05]  /*7d70*/  @P4 SHF.R.U32.HI R0, RZ, c[0x0][0x2cc], R2 ;  /* 0x0000b300ff004a19 */ /* 0x000fea0000011602 */
[----:B------:R-:W-:Y:S08]  /*7d80*/  SHFL.IDX PT, R3, R0, 0x1, 0x1c1f ;  /* 0x003c1f0000037f89 */ /* 0x000ff000000e0000 */
[----:B------:R1:W2:Y:S02]  /*7d90*/  SHFL.IDX PT, R2, R0, RZ, 0x1c1f ;  /* 0x001c1fff00027589 */ /* 0x0002a400000e0000 */
[----:B-1----:R-:W-:Y:S04]  /*7da0*/  FMUL.FTZ R0, R23, c[0x0][0x320] ;  /* 0x0000c80017007a20 */ /* 0x002fe80000410000 */
[----:B------:R1:W-:Y:S02]  /*7db0*/  MUFU.TANH R139, R0 ;  /* 0x00000000008b7308 */ /* 0x0003e40000002400 */
[----:B-1----:R-:W-:Y:S08]  /*7dc0*/  FMUL.FTZ R0, R24, c[0x0][0x320] ;  /* 0x0000c80018007a20 */ /* 0x002ff00000410000 */
[----:B------:R1:W1:Y:S02]  /*7dd0*/  MUFU.TANH R23, R0 ;  /* 0x0000000000177308 */ /* 0x0002640000002400 */
[----:B-1----:R-:W-:Y:S04]  /*7de0*/  IADD3 R0, -R225, 0x1, -R200 ;  /* 0x00000001e1007810 */ /* 0x002fe80007ffe9c8 */
[----:B------:R-:W-:Y:S04]  /*7df0*/  IADD3 R0, -R222, R0, R221 ;  /* 0x00000000de007210 */ /* 0x000fe80007ffe1dd */
[C---:B--2---:R-:W-:Y:S02]  /*7e00*/  IADD3 R2, R0.reuse, R2, RZ ;  /* 0x0000000200027210 */ /* 0x044fe40007ffe0ff */
[----:B------:R-:W-:Y:S01]  /*7e10*/  IADD3 R0, R0, R3, RZ ;  /* 0x0000000300007210 */ /* 0x000fe20007ffe0ff */
[----:B------:R-:W-:Y:S01]  /*7e20*/  FMUL.FTZ R3, R28, c[0x0][0x320] ;  /* 0x0000c8001c037a20 */ /* 0x000fe20000410000 */
[----:B------:R-:W-:Y:S02]  /*7e30*/  ISETP.GT.AND P1, PT, R2, 0x1, PT ;  /* 0x000000010200780c */ /* 0x000fe40003f24270 */
[----:B------:R-:W-:Y:S01]  /*7e40*/  ISETP.GT.AND P6, PT, R0, 0x1, PT ;  /* 0x000000010000780c */ /* 0x000fe20003fc4270 */
[----:B------:R1:W2:Y:S01]  /*7e50*/  MUFU.TANH R14, R3 ;  /* 0x00000003000e7308 */ /* 0x0002a20000002400 */
[----:B------:R-:W-:Y:S02]  /*7e60*/  FSEL R4, R154, -INF , P1 ;  /* 0xff8000009a047808 */ /* 0x000fe40000800000 */
[----:B----4-:R-:W-:Y:S02]  /*7e70*/  FSEL R9, R152, -INF , P6 ;  /* 0xff80000098097808 */ /* 0x010fe40003000000 */
[----:B------:R-:W-:Y:S02]  /*7e80*/  ISETP.GT.AND P6, PT, R0, 0x9, PT ;  /* 0x000000090000780c */ /* 0x000fe40003fc4270 */
[----:B------:R-:W-:Y:S02]  /*7e90*/  ISETP.GT.AND P1, PT, R2, 0x9, PT ;  /* 0x000000090200780c */ /* 0x000fe40003f24270 */
[----:B------:R-:W-:Y:S02]  /*7ea0*/  FSEL R11, R144, -INF , P6 ;  /* 0xff800000900b7808 */ /* 0x000fe40003000000 */
[----:B------:R-:W-:Y:S02]  /*7eb0*/  ISETP.GT.AND P6, PT, R0, 0x11, PT ;  /* 0x000000110000780c */ /* 0x000fe40003fc4270 */
[----:B------:R-:W-:Y:S02]  /*7ec0*/  ISETP.GT.AND P5, PT, R2, RZ, PT ;  /* 0x000000ff0200720c */ /* 0x000fe40003fa4270 */
[----:B------:R-:W-:Y:S02]  /*7ed0*/  FSEL R6, R146, -INF , P1 ;  /* 0xff80000092067808 */ /* 0x000fe40000800000 */
[----:B---3--:R-:W-:Y:S02]  /*7ee0*/  FSEL R146, R140, -INF , P6 ;  /* 0xff8000008c927808 */ /* 0x008fe40003000000 */
[----:B------:R-:W-:Y:S02]  /*7ef0*/  ISETP.GT.AND P6, PT, R0, 0x19, PT ;  /* 0x000000190000780c */ /* 0x000fe40003fc4270 */
[----:B------:R-:W-:Y:S02]  /*7f00*/  FSEL R5, R155, -INF , P5 ;  /* 0xff8000009b057808 */ /* 0x000fe40002800000 */
[----:B-----5:R-:W-:Y:S02]  /*7f10*/  FSEL R150, R16, -INF , P6 ;  /* 0xff80000010967808 */ /* 0x020fe40003000000 */
[----:B-1----:R-:W-:Y:S01]  /*7f20*/  FMNMX.FTZ R3, R5, R102, !PT ;  /* 0x0000006605037209 */ /* 0x002fe20007810000 */
[----:B------:R1:W3:Y:S01]  /*7f30*/  MUFU.TANH R16, R12 ;  /* 0x0000000c00107308 */ /* 0x0002e20000002400 */
[----:B------:R-:W-:Y:S02]  /*7f40*/  ISETP.GT.AND P5, PT, R2, 0x8, PT ;  /* 0x000000080200780c */ /* 0x000fe40003fa4270 */
[----:B------:R-:W-:Y:S02]  /*7f50*/  FMNMX.FTZ R3, R4, R3, !PT ;  /* 0x0000000304037209 */ /* 0x000fe40007810000 */
[----:B------:R-:W-:Y:S02]  /*7f60*/  FSEL R7, R147, -INF , P5 ;  /* 0xff80000093077808 */ /* 0x000fe40002800000 */
[C---:B------:R-:W-:Y:S02]  /*7f70*/  ISETP.GT.AND P5, PT, R2.reuse, 0x10, PT ;  /* 0x000000100200780c */ /* 0x040fe40003fa4270 */
[----:B------:R-:W-:Y:S02]  /*7f80*/  FMNMX.FTZ R3, R7, R3, !PT ;  /* 0x0000000307037209 */ /* 0x000fe40007810000 */
[----:B------:R-:W-:Y:S02]  /*7f90*/  ISETP.GT.AND P1, PT, R2, 0x11, PT ;  /* 0x000000110200780c */ /* 0x000fe40003f24270 */
[----:B------:R-:W-:Y:S02]  /*7fa0*/  FMNMX.FTZ R3, R6, R3, !PT ;  /* 0x0000000306037209 */ /* 0x000fe40007810000 */
[----:B------:R-:W-:Y:S02]  /*7fb0*/  FSEL R143, R143, -INF , P5 ;  /* 0xff8000008f8f7808 */ /* 0x000fe40002800000 */
[----:B------:R-:W-:Y:S02]  /*7fc0*/  FSEL R144, R142, -INF , P1 ;  /* 0xff8000008e907808 */ /* 0x000fe40000800000 */
[----:B------:R-:W-:Y:S02]  /*7fd0*/  ISETP.GT.AND P5, PT, R2, 0x18, PT ;  /* 0x000000180200780c */ /* 0x000fe40003fa4270 */
[----:B------:R-:W-:Y:S02]  /*7fe0*/  FMNMX.FTZ R3, R143, R3, !PT ;  /* 0x000000038f037209 */ /* 0x000fe40007810000 */
[----:B------:R-:W-:Y:S02]  /*7ff0*/  ISETP.GT.AND P0, PT, R0, RZ, PT ;  /* 0x000000ff0000720c */ /* 0x000fe40003f04270 */
[----:B------:R-:W-:Y:S02]  /*8000*/  FSEL R147, R138, -INF , P5 ;  /* 0xff8000008a937808 */ /* 0x000fe40002800000 */
[----:B------:R-:W-:Y:S02]  /*8010*/  FMNMX.FTZ R3, R144, R3, !PT ;  /* 0x0000000390037209 */ /* 0x000fe40007810000 */
[----:B------:R-:W-:Y:S02]  /*8020*/  ISETP.GT.AND P1, PT, R2, 0x19, PT ;  /* 0x000000190200780c */ /* 0x000fe40003f24270 */
[----:B------:R-:W-:Y:S02]  /*8030*/  FSEL R10, R153, -INF , P0 ;  /* 0xff800000990a7808 */ /* 0x000fe40000000000 */
[----:B------:R-:W-:Y:S02]  /*8040*/  ISETP.GT.AND P0, PT, R0, 0x8, PT ;  /* 0x000000080000780c */ /* 0x000fe40003f04270 */
[----:B------:R-:W-:Y:S02]  /*8050*/  FSEL R148, R136, -INF , P1 ;  /* 0xff80000088947808 */ /* 0x000fe40000800000 */
[----:B------:R-:W-:Y:S02]  /*8060*/  FMNMX.FTZ R3, R147, R3, !PT ;  /* 0x0000000393037209 */ /* 0x000fe40007810000 */
[----:B------:R-:W-:Y:S02]  /*8070*/  ISETP.GT.AND P5, PT, R2, 0x20, PT ;  /* 0x000000200200780c */ /* 0x000fe40003fa4270 */
[----:B------:R-:W-:Y:S02]  /*8080*/  FSEL R8, R145, -INF , P0 ;  /* 0xff80000091087808 */ /* 0x000fe40000000000 */
[----:B-1----:R-:W-:Y:S02]  /*8090*/  FMNMX.FTZ R12, R10, R103, !PT ;  /* 0x000000670a0c7209 */ /* 0x002fe40007810000 */
[----:B------:R-:W-:Y:S02]  /*80a0*/  ISETP.GT.AND P0, PT, R0, 0x10, PT ;  /* 0x000000100000780c */ /* 0x000fe40003f04270 */
[----:B------:R-:W-:Y:S02]  /*80b0*/  ISETP.GT.AND P1, PT, R2, 0x21, PT ;  /* 0x000000210200780c */ /* 0x000fe40003f24270 */
[----:B------:R-:W-:Y:S02]  /*80c0*/  FSEL R151, R137, -INF , P5 ;  /* 0xff80000089977808 */ /* 0x000fe40002800000 */
[----:B------:R-:W-:Y:S02]  /*80d0*/  FMNMX.FTZ R3, R148, R3, !PT ;  /* 0x0000000394037209 */ /* 0x000fe40007810000 */
[----:B------:R-:W-:Y:S02]  /*80e0*/  FMNMX.FTZ R12, R9, R12, !PT ;  /* 0x0000000c090c7209 */ /* 0x000fe40007810000 */
[----:B------:R-:W-:Y:S02]  /*80f0*/  FSEL R145, R141, -INF , P0 ;  /* 0xff8000008d917808 */ /* 0x000fe40000000000 */
[----:B------:R-:W-:Y:S02]  /*8100*/  ISETP.GT.AND P0, PT, R0, 0x18, PT ;  /* 0x000000180000780c */ /* 0x000fe40003f04270 */
[----:B------:R-:W-:Y:S02]  /*8110*/  FSEL R153, R15, -INF , P1 ;  /* 0xff8000000f997808 */ /* 0x000fe40000800000 */
[----:B------:R1:W4:Y:S01]  /*8120*/  MUFU.TANH R15, R13 ;  /* 0x0000000d000f7308 */ /* 0x0003220000002400 */
[C---:B------:R-:W-:Y:S02]  /*8130*/  ISETP.GT.AND P6, PT, R2.reuse, 0x28, PT ;  /* 0x000000280200780c */ /* 0x040fe40003fc4270 */
[----:B------:R-:W-:Y:S02]  /*8140*/  FMNMX.FTZ R3, R151, R3, !PT ;  /* 0x0000000397037209 */ /* 0x000fe40007810000 */
[----:B------:R-:W-:Y:S02]  /*8150*/  FSEL R149, R101, -INF , P0 ;  /* 0xff80000065957808 */ /* 0x000fe40000000000 */
[----:B------:R-:W-:Y:S02]  /*8160*/  ISETP.GT.AND P5, PT, R2, 0x29, PT ;  /* 0x000000290200780c */ /* 0x000fe40003fa4270 */
[----:B------:R-:W-:Y:S02]  /*8170*/  FMNMX.FTZ R12, R8, R12, !PT ;  /* 0x0000000c080c7209 */ /* 0x000fe40007810000 */
[----:B------:R-:W-:Y:S02]  /*8180*/  ISETP.GT.AND P0, PT, R0, 0x20, PT ;  /* 0x000000200000780c */ /* 0x000fe40003f04270 */
[C---:B------:R-:W-:Y:S02]  /*8190*/  ISETP.GT.AND P1, PT, R2.reuse, 0x30, PT ;  /* 0x000000300200780c */ /* 0x040fe40003f24270 */
[----:B------:R-:W-:Y:S02]  /*81a0*/  FSEL R159, R23, -INF , P6 ;  /* 0xff800000179f7808 */ /* 0x000fe40003000000 */
[----:B------:R-:W-:Y:S02]  /*81b0*/  FMNMX.FTZ R3, R153, R3, !PT ;  /* 0x0000000399037209 */ /* 0x000fe40007810000 */
[----:B------:R-:W-:Y:S02]  /*81c0*/  FSEL R155, R21, -INF , P5 ;  /* 0xff800000159b7808 */ /* 0x000fe40002800000 */
[C---:B------:R-:W-:Y:S02]  /*81d0*/  ISETP.GT.AND P5, PT, R2.reuse, 0x39, PT ;  /* 0x000000390200780c */ /* 0x040fe40003fa4270 */
[----:B------:R-:W-:Y:S01]  /*81e0*/  ISETP.GT.AND P6, PT, R2, 0x38, PT ;  /* 0x000000380200780c */ /* 0x000fe20003fc4270 */
[----:B-1----:R-:W-:Y:S01]  /*81f0*/  FMUL.FTZ R13, R35, c[0x0][0x320] ;  /* 0x0000c800230d7a20 */ /* 0x002fe20000410000 */
[----:B------:R-:W-:Y:S02]  /*8200*/  FSEL R154, R100, -INF , P0 ;  /* 0xff800000649a7808 */ /* 0x000fe40000000000 */
[----:B------:R-:W-:Y:S02]  /*8210*/  ISETP.GT.AND P0, PT, R2, 0x31, PT ;  /* 0x000000310200780c */ /* 0x000fe40003f04270 */
[----:B------:R-:W-:Y:S01]  /*8220*/  FMNMX.FTZ R2, R11, R12, !PT ;  /* 0x0000000c0b027209 */ /* 0x000fe20007810000 */
[----:B------:R-:W-:Y:S01]  /*8230*/  FMUL.FTZ R12, R34, c[0x0][0x320] ;  /* 0x0000c800220c7a20 */ /* 0x000fe20000410000 */
[----:B--2---:R-:W-:Y:S01]  /*8240*/  FSEL R189, R14, -INF , P1 ;  /* 0xff8000000ebd7808 */ /* 0x004fe20000800000 */
[----:B------:R-:W1:Y:S01]  /*8250*/  MUFU.TANH R13, R13 ;  /* 0x0000000d000d7308 */ /* 0x000e620000002400 */
[----:B------:R-:W-:Y:S02]  /*8260*/  FMNMX.FTZ R3, R159, R3, !PT ;  /* 0x000000039f037209 */ /* 0x000fe40007810000 */
[----:B------:R-:W-:Y:S02]  /*8270*/  FSEL R186, R18, -INF , P0 ;  /* 0xff80000012ba7808 */ /* 0x000fe40000000000 */
[----:B------:R-:W-:Y:S02]  /*8280*/  FMNMX.FTZ R3, R155, R3, !PT ;  /* 0x000000039b037209 */ /* 0x000fe40007810000 */
[----:B---3--:R-:W-:Y:S02]  /*8290*/  FSEL R185, R16, -INF , P6 ;  /* 0xff80000010b97808 */ /* 0x008fe40003000000 */
[----:B------:R-:W-:Y:S01]  /*82a0*/  FMNMX.FTZ R3, R189, R3, !PT ;  /* 0x00000003bd037209 */ /* 0x000fe20007810000 */
[----:B------:R2:W3:Y:S01]  /*82b0*/  MUFU.TANH R14, R12 ;  /* 0x0000000c000e7308 */ /* 0x0004e20000002400 */
[----:B----4-:R-:W-:Y:S02]  /*82c0*/  FSEL R182, R15, -INF , P5 ;  /* 0xff8000000fb67808 */ /* 0x010fe40002800000 */
[----:B------:R-:W-:Y:S02]  /*82d0*/  FMNMX.FTZ R3, R186, R3, !PT ;  /* 0x00000003ba037209 */ /* 0x000fe40007810000 */
[C---:B------:R-:W-:Y:S02]  /*82e0*/  ISETP.GT.AND P1, PT, R0.reuse, 0x21, PT ;  /* 0x000000210000780c */ /* 0x040fe40003f24270 */
[----:B------:R-:W-:Y:S02]  /*82f0*/  FMNMX.FTZ R3, R185, R3, !PT ;  /* 0x00000003b9037209 */ /* 0x000fe40007810000 */
[----:B------:R-:W-:Y:S02]  /*8300*/  ISETP.GT.AND P0, PT, R0, 0x28, PT ;  /* 0x000000280000780c */ /* 0x000fe40003f04270 */
[----:B------:R-:W-:Y:S02]  /*8310*/  FMNMX.FTZ R3, R182, R3, !PT ;  /* 0x00000003b6037209 */ /* 0x000fe40007810000 */
[----:B------:R-:W-:Y:S02]  /*8320*/  FSEL R152, R139, -INF , P1 ;  /* 0xff8000008b987808 */ /* 0x000fe40000800000 */
[----:B------:R-:W-:Y:S02]  /*8330*/  ISETP.GT.AND P1, PT, R0, 0x29, PT ;  /* 0x000000290000780c */ /* 0x000fe40003f24270 */
[----:B------:R-:W-:Y:S02]  /*8340*/  FSEL R157, R22, -INF , P0 ;  /* 0xff800000169d7808 */ /* 0x000fe40000000000 */
[----:B------:R-:W-:Y:S02]  /*8350*/  FSEL R158, R20, -INF , P1 ;  /* 0xff800000149e7808 */ /* 0x000fe40000800000 */
[C---:B------:R-:W-:Y:S02]  /*8360*/  ISETP.GT.AND P0, PT, R0.reuse, 0x30, PT ;  /* 0x000000300000780c */ /* 0x040fe40003f04270 */
[C---:B------:R-:W-:Y:S01]  /*8370*/  ISETP.GT.AND P1, PT, R0.reuse, 0x31, PT ;  /* 0x000000310000780c */ /* 0x040fe20003f24270 */
[----:B--2---:R-:W2:Y:S01]  /*8380*/  SHFL.BFLY PT, R12, R3, 0x2, 0x1f ;  /* 0x0c401f00030c7f89 */ /* 0x004ea200000e0000 */
[----:B------:R-:W-:Y:S02]  /*8390*/  FSEL R184, R19, -INF , P0 ;  /* 0xff80000013b87808 */ /* 0x000fe40000000000 */
[C---:B------:R-:W-:Y:S02]  /*83a0*/  ISETP.GT.AND P0, PT, R0.reuse, 0x38, PT ;  /* 0x000000380000780c */ /* 0x040fe40003f04270 */
[----:B------:R-:W-:Y:S02]  /*83b0*/  FSEL R183, R17, -INF , P1 ;  /* 0xff80000011b77808 */ /* 0x000fe40000800000 */
[----:B------:R-:W-:Y:S02]  /*83c0*/  ISETP.GT.AND P1, PT, R0, 0x39, PT ;  /* 0x000000390000780c */ /* 0x000fe40003f24270 */
[----:B------:R-:W-:Y:S02]  /*83d0*/  FMNMX.FTZ R2, R145, R2, !PT ;  /* 0x0000000291027209 */ /* 0x000fe40007810000 */
[----:B-1----:R-:W-:Y:S02]  /*83e0*/  FSEL R192, R13, -INF , P1 ;  /* 0xff8000000dc07808 */ /* 0x002fe40000800000 */
[----:B------:R-:W-:Y:S02]  /*83f0*/  FMNMX.FTZ R2, R146, R2, !PT ;  /* 0x0000000292027209 */ /* 0x000fe40007810000 */
[----:B---3--:R-:W-:Y:S02]  /*8400*/  FSEL R187, R14, -INF , P0 ;  /* 0xff8000000ebb7808 */ /* 0x008fe40000000000 */
[----:B------:R-:W-:Y:S04]  /*8410*/  FMNMX.FTZ R2, R149, R2, !PT ;  /* 0x0000000295027209 */ /* 0x000fe80007810000 */
[----:B------:R-:W-:Y:S02]  /*8420*/  FMNMX.FTZ R2, R150, R2, !PT ;  /* 0x0000000296027209 */ /* 0x000fe40007810000 */
[----:B--2---:R-:W-:Y:S02]  /*8430*/  FMNMX.FTZ R0, R3, R12, !PT ;  /* 0x0000000c03007209 */ /* 0x004fe40007810000 */
[----:B------:R-:W-:Y:S03]  /*8440*/  FMNMX.FTZ R2, R154, R2, !PT ;  /* 0x000000029a027209 */ /* 0x000fe60007810000 */
[----:B------:R-:W1:Y:S01]  /*8450*/  SHFL.BFLY PT, R12, R0, 0x1, 0x1f ;  /* 0x0c201f00000c7f89 */ /* 0x000e6200000e0000 */
[----:B------:R-:W-:Y:S04]  /*8460*/  FMNMX.FTZ R2, R152, R2, !PT ;  /* 0x0000000298027209 */ /* 0x000fe80007810000 */
[----:B------:R-:W-:Y:S04]  /*8470*/  FMNMX.FTZ R2, R157, R2, !PT ;  /* 0x000000029d027209 */ /* 0x000fe80007810000 */
[----:B------:R-:W-:Y:S04]  /*8480*/  FMNMX.FTZ R2, R158, R2, !PT ;  /* 0x000000029e027209 */ /* 0x000fe80007810000 */
[----:B------:R-:W-:Y:S04]  /*8490*/  FMNMX.FTZ R2, R184, R2, !PT ;  /* 0x00000002b8027209 */ /* 0x000fe80007810000 */
[----:B------:R-:W-:Y:S04]  /*84a0*/  FMNMX.FTZ R2, R183, R2, !PT ;  /* 0x00000002b7027209 */ /* 0x000fe80007810000 */
[----:B------:R-:W-:Y:S02]  /*84b0*/  FMNMX.FTZ R2, R187, R2, !PT ;  /* 0x00000002bb027209 */ /* 0x000fe40007810000 */
[----:B-1----:R-:W-:Y:S02]  /*84c0*/  FMNMX.FTZ R101, R0, R12, !PT ;  /* 0x0000000c00657209 */ /* 0x002fe40007810000 */
[----:B------:R-:W-:Y:S02]  /*84d0*/  FMNMX.FTZ R2, R192, R2, !PT ;  /* 0x00000002c0027209 */ /* 0x000fe40007810000 */
[C---:B------:R-:W-:Y:S01]  /*84e0*/  FSETP.NEU.FTZ.AND P1, PT, R101.reuse, -INF , PT ;  /* 0xff8000006500780b */ /* 0x040fe20003f3d000 */
[----:B------:R-:W-:Y:S02]  /*84f0*/  FMUL.FTZ R0, R101, c[0x0][0x2d0] ;  /* 0x0000b40065007a20 */ /* 0x000fe40000410000 */
[----:B------:R-:W1:Y:S03]  /*8500*/  SHFL.BFLY PT, R3, R2, 0x2, 0x1f ;  /* 0x0c401f0002037f89 */ /* 0x000e6600000e0000 */
[----:B------:R-:W-:Y:S05]  /*8510*/  FSEL R141, R0, RZ, P1 ;  /* 0x000000ff008d7208 */ /* 0x000fea0000800000 */
[--C-:B------:R-:W-:Y:S04]  /*8520*/  FFMA.FTZ R0, R5, c[0x0][0x2d0], -R141.reuse ;  /* 0x0000b40005007a23 */ /* 0x100fe8000001088d */
[----:B------:R2:W-:Y:S01]  /*8530*/  MUFU.EX2 R191, R0 ;  /* 0x0000000000bf7308 */ /* 0x0005e20000000800 */
[----:B-1----:R-:W-:Y:S05]  /*8540*/  FMNMX.FTZ R2, R2, R3, !PT ;  /* 0x0000000302027209 */ /* 0x002fea0007810000 */
[----:B------:R-:W1:Y:S01]  /*8550*/  SHFL.BFLY PT, R3, R2, 0x1, 0x1f ;  /* 0x0c201f0002037f89 */ /* 0x000e6200000e0000 */
[--C-:B--2---:R-:W-:Y:S04]  /*8560*/  FFMA.FTZ R0, R4, c[0x0][0x2d0], -R141.reuse ;  /* 0x0000b40004007a23 */ /* 0x104fe8000001088d */
[----:B------:R2:W3:Y:S01]  /*8570*/  MUFU.EX2 R190, R0 ;  /* 0x0000000000be7308 */ /* 0x0004e20000000800 */
[----:B-1----:R-:W-:Y:S04]  /*8580*/  FMNMX.FTZ R100, R2, R3, !PT ;  /* 0x0000000302647209 */ /* 0x002fe80007810000 */
[C---:B------:R-:W-:Y:S01]  /*8590*/  FSETP.NEU.FTZ.AND P0, PT, R100.reuse, -INF , PT ;  /* 0xff8000006400780b */ /* 0x040fe20003f1d000 */
[----:B------:R-:W-:Y:S05]  /*85a0*/  FMUL.FTZ R2, R100, c[0x0][0x2d0] ;  /* 0x0000b40064027a20 */ /* 0x000fea0000410000 */
[----:B------:R-:W-:Y:S01]  /*85b0*/  FSEL R142, R2, RZ, P0 ;  /* 0x000000ff028e7208 */ /* 0x000fe20000000000 */
[--C-:B--2---:R-:W-:Y:S01]  /*85c0*/  FFMA.FTZ R0, R7, c[0x0][0x2d0], -R141.reuse ;  /* 0x0000b40007007a23 */ /* 0x104fe2000001088d */
[----:B------:R-:W-:Y:S02]  /*85d0*/  FSEL R2, R101, RZ, P1 ;  /* 0x000000ff65027208 */ /* 0x000fe40000800000 */
[----:B---3--:R-:W-:Y:S01]  /*85e0*/  F2FP.BF16.PACK_AB R136, R190, R191 ;  /* 0x000000bfbe88723e */ /* 0x008fe200000010ff */
[----:B------:R1:W-:Y:S01]  /*85f0*/  MUFU.EX2 R198, R0 ;  /* 0x0000000000c67308 */ /* 0x0003e20000000800 */
[----:B------:R-:W-:Y:S01]  /*8600*/  FFMA.FTZ R3, R11, c[0x0][0x2d0], -R142 ;  /* 0x0000b4000b037a23 */ /* 0x000fe2000001088e */
[----:B------:R-:W-:Y:S01]  /*8610*/  ISETP.GE.AND P1, PT, R199, 0x1, PT ;  /* 0x00000001c700780c */ /* 0x000fe20003f26270 */
[----:B------:R-:W-:Y:S01]  /*8620*/  FADD.FTZ R2, -R2, R102 ;  /* 0x0000006602027221 */ /* 0x000fe20000010100 */
[----:B------:R-:W-:Y:S03]  /*8630*/  IADD3 R102, R170, R160, RZ ;  /* 0x000000a0aa667210 */ /* 0x000fe60007ffe0ff */
[----:B------:R-:W-:Y:S01]  /*8640*/  FMUL.FTZ R2, R2, c[0x0][0x2d0] ;  /* 0x0000b40002027a20 */ /* 0x000fe20000410000 */
[----:B------:R-:W-:Y:S01]  /*8650*/  IADD3 R140, R168, R102, RZ ;  /* 0x00000066a88c7210 */ /* 0x000fe20007ffe0ff */
[----:B------:R-:W2:Y:S01]  /*8660*/  LDSM.16.MT88.4 R12, [R102] ;  /* 0x00000000660c783b */ /* 0x000ea20000004200 */
[----:B------:R3:W-:Y:S07]  /*8670*/  MUFU.EX2 R194, R3 ;  /* 0x0000000300c27308 */ /* 0x0007ee0000000800 */
[----:B------:R-:W4:Y:S03]  /*8680*/  LDSM.16.MT88.4 R20, [R140] ;  /* 0x000000008c14783b */ /* 0x000f260000004200 */
[----:B------:R-:W5:Y:S01]  /*8690*/  MUFU.EX2 R2, R2 ;  /* 0x0000000200027308 */ /* 0x000f620000000800 */
[--C-:B-1----:R-:W-:Y:S09]  /*86a0*/  FFMA.FTZ R0, R6, c[0x0][0x2d0], -R141.reuse ;  /* 0x0000b40006007a23 */ /* 0x102ff2000001088d */
[----:B------:R1:W1:Y:S01]  /*86b0*/  MUFU.EX2 R197, R0 ;  /* 0x0000000000c57308 */ /* 0x0002620000000800 */
[----:B---3--:R-:W-:Y:S05]  /*86c0*/  IADD3 R3, R171, R160, RZ ;  /* 0x000000a0ab037210 */ /* 0x008fea0007ffe0ff */
[----:B------:R-:W3:Y:S01]  /*86d0*/  LDSM.16.MT88.4 R28, [R3] ;  /* 0x00000000031c783b */ /* 0x000ee20000004200 */
[C---:B-----5:R-:W-:Y:S02]  /*86e0*/  FMUL.FTZ R4, R2.reuse, R104 ;  /* 0x0000006802047220 */ /* 0x060fe40000410000 */
[C---:B------:R-:W-:Y:S02]  /*86f0*/  FMUL.FTZ R5, R2.reuse, R105 ;  /* 0x0000006902057220 */ /* 0x040fe40000410000 */
[C---:B------:R-:W-:Y:S02]  /*8700*/  FMUL.FTZ R17, R2.reuse, R117 ;  /* 0x0000007502117220 */ /* 0x040fe40000410000 */
[C---:B------:R-:W-:Y:S02]  /*8710*/  FMUL.FTZ R16, R2.reuse, R116 ;  /* 0x0000007402107220 */ /* 0x040fe40000410000 */
[----:B------:R-:W-:Y:S02]  /*8720*/  FMUL.FTZ R24, R2, R124 ;  /* 0x0000007c02187220 */ /* 0x000fe40000410000 */
[--C-:B-1----:R-:W-:Y:S01]  /*8730*/  FFMA.FTZ R0, R10, c[0x0][0x2d0], -R142.reuse ;  /* 0x0000b4000a007a23 */ /* 0x102fe2000001088e */
[----:B------:R-:W-:Y:S01]  /*8740*/  F2FP.BF16.PACK_AB R138, R197, R198 ;  /* 0x000000c6c58a723e */ /* 0x000fe200000010ff */
[C---:B------:R-:W-:Y:S02]  /*8750*/  FMUL.FTZ R25, R2.reuse, R125 ;  /* 0x0000007d02197220 */ /* 0x040fe40000410000 */
        /* <DEDUP_REMOVED lines=29> */
[--C-:B------:R-:W-:Y:S02]  /*8930*/  FFMA.FTZ R0, R8, c[0x0][0x2d0], -R142.reuse ;  /* 0x0000b40008007a23 */ /* 0x100fe4000001088e */
[C---:B------:R-:W-:Y:S02]  /*8940*/  FMUL.FTZ R8, R2.reuse, R108 ;  /* 0x0000006c02087220 */ /* 0x040fe40000410000 */
[----:B------:R1:W5:Y:S01]  /*8950*/  MUFU.EX2 R195, R0 ;  /* 0x0000000000c37308 */ /* 0x0003620000000800 */
        /* <DEDUP_REMOVED lines=10> */
[----:B------:R-:W-:Y:S01]  /*8a00*/  FFMA.FTZ R116, R153, c[0x0][0x2d0], -R141 ;  /* 0x0000b40099747a23 */ /* 0x000fe2000001088d */
[----:B-1----:R-:W-:Y:S03]  /*8a10*/  FSEL R0, R100, RZ, P0 ;  /* 0x000000ff64007208 */ /* 0x002fe60000000000 */
[----:B------:R1:W-:Y:S01]  /*8a20*/  MUFU.EX2 R153, R116 ;  /* 0x0000007400997308 */ /* 0x0003e20000000800 */
[----:B-----5:R-:W-:Y:S01]  /*8a30*/  F2FP.BF16.PACK_AB R139, R194, R195 ;  /* 0x000000c3c28b723e */ /* 0x020fe200000010ff */
[----:B------:R-:W-:Y:S01]  /*8a40*/  FADD.FTZ R0, -R0, R103 ;  /* 0x0000006700007221 */ /* 0x000fe20000010100 */
[----:B------:R-:W-:Y:S03]  /*8a50*/  IADD3 R103, R168, R3, RZ ;  /* 0x00000003a8677210 */ /* 0x000fe60007ffe0ff */
[----:B------:R-:W-:Y:S06]  /*8a60*/  FMUL.FTZ R0, R0, c[0x0][0x2d0] ;  /* 0x0000b40000007a20 */ /* 0x000fec0000410000 */
[----:B------:R-:W5:Y:S01]  /*8a70*/  MUFU.EX2 R0, R0 ;  /* 0x0000000000007308 */ /* 0x000f620000000800 */
[----:B-1----:R-:W-:Y:S02]  /*8a80*/  FFMA.FTZ R116, R154, c[0x0][0x2d0], -R142 ;  /* 0x0000b4009a747a23 */ /* 0x002fe4000001088e */
[C---:B-----5:R-:W-:Y:S02]  /*8a90*/  FMUL.FTZ R6, R0.reuse, R106 ;  /* 0x0000006a00067220 */ /* 0x060fe40000410000 */
[C---:B------:R-:W-:Y:S02]  /*8aa0*/  FMUL.FTZ R7, R0.reuse, R107 ;  /* 0x0000006b00077220 */ /* 0x040fe40000410000 */
[----:B------:R-:W1:Y:S01]  /*8ab0*/  LDSM.16.MT88.4 R104, [R103] ;  /* 0x000000006768783b */ /* 0x000e620000004200 */
[C---:B------:R-:W-:Y:S02]  /*8ac0*/  FMUL.FTZ R10, R0.reuse, R110 ;  /* 0x0000006e000a7220 */ /* 0x040fe40000410000 */
[C---:B------:R-:W-:Y:S02]  /*8ad0*/  FMUL.FTZ R11, R0.reuse, R111 ;  /* 0x0000006f000b7220 */ /* 0x040fe40000410000 */
[C---:B--2---:R-:W-:Y:S03]  /*8ae0*/  HMMA.16816.F32.BF16 R4, R136.reuse, R12, R4 ;  /* 0x0000000c8804723c */ /* 0x044fe60000041804 */
[----:B------:R-:W2:Y:S02]  /*8af0*/  LDSM.16.MT88.4 R108, [R102+0x2000] ;  /* 0x00200000666c783b */ /* 0x000ea40000004200 */
        /* <DEDUP_REMOVED lines=10> */
[C---:B----4-:R-:W-:Y:S03]  /*8ba0*/  HMMA.16816.F32.BF16 R12, R136.reuse, R20, R12 ;  /* 0x00000014880c723c */ /* 0x050fe6000004180c */
        /* <DEDUP_REMOVED lines=31> */
[C---:B--2---:R-:W-:Y:S04]  /*8da0*/  HMMA.16816.F32.BF16 R36, R136.reuse, R108, R36 ;  /* 0x0000006c8824723c */ /* 0x044fe80000041824 */
        /* <DEDUP_REMOVED lines=21> */
[----:B------:R-:W-:Y:S02]  /*8f00*/  FFMA.FTZ R112, R143, c[0x0][0x2d0], -R141 ;  /* 0x0000b4008f707a23 */ /* 0x000fe4000001088d */
[C---:B--2---:R-:W-:Y:S02]  /*8f10*/  HMMA.16816.F32.BF16 R52, R136.reuse, R108, R52 ;  /* 0x0000006c8834723c */ /* 0x044fe40000041834 */
[----:B------:R2:W3:Y:S02]  /*8f20*/  MUFU.EX2 R180, R112 ;  /* 0x0000007000b47308 */ /* 0x0004e40000000800 */
[C---:B------:R-:W-:Y:S02]  /*8f30*/  FMUL.FTZ R94, R0.reuse, R94 ;  /* 0x0000005e005e7220 */ /* 0x040fe40000410000 */
[C---:B------:R-:W-:Y:S02]  /*8f40*/  FMUL.FTZ R95, R0.reuse, R95 ;  /* 0x0000005f005f7220 */ /* 0x040fe40000410000 */
[C---:B------:R-:W-:Y:S01]  /*8f50*/  HMMA.16816.F32.BF16 R56, R136.reuse, R110, R56 ;  /* 0x0000006e8838723c */ /* 0x040fe20000041838 */
[----:B------:R-:W4:Y:S03]  /*8f60*/  LDSM.16.MT88.4 R108, [R102+0x4000] ;  /* 0x00400000666c783b */ /* 0x000f260000004200 */
[C---:B------:R-:W-:Y:S02]  /*8f70*/  FMUL.FTZ R98, R0.reuse, R98 ;  /* 0x0000006200627220 */ /* 0x040fe40000410000 */
[----:B------:R-:W-:Y:S02]  /*8f80*/  FMUL.FTZ R99, R0, R99 ;  /* 0x0000006300637220 */ /* 0x000fe40000410000 */
[----:B------:R-:W-:Y:S04]  /*8f90*/  FFMA.FTZ R2, R2, R204, R191 ;  /* 0x000000cc02027223 */ /* 0x000fe800000100bf */
[----:B------:R-:W-:Y:S02]  /*8fa0*/  FFMA.FTZ R0, R0, R203, R188 ;  /* 0x000000cb00007223 */ /* 0x000fe400000100bc */
[----:B------:R-:W-:Y:S02]  /*8fb0*/  FADD.FTZ R2, R190, R2 ;  /* 0x00000002be027221 */ /* 0x000fe40000010000 */
[----:B------:R-:W-:Y:S02]  /*8fc0*/  FADD.FTZ R0, R196, R0 ;  /* 0x00000000c4007221 */ /* 0x000fe40000010000 */
[----:B--2---:R-:W-:Y:S02]  /*8fd0*/  FFMA.FTZ R112, R145, c[0x0][0x2d0], -R142 ;  /* 0x0000b40091707a23 */ /* 0x004fe4000001088e */
[----:B------:R-:W-:Y:S02]  /*8fe0*/  FADD.FTZ R2, R198, R2 ;  /* 0x00000002c6027221 */ /* 0x000fe40000010000 */
[----:B------:R2:W5:Y:S01]  /*8ff0*/  MUFU.EX2 R178, R112 ;  /* 0x0000007000b27308 */ /* 0x0005620000000800 */
[----:B------:R-:W-:Y:S01]  /*9000*/  FADD.FTZ R0, R195, R0 ;  /* 0x00000000c3007221 */ /* 0x000fe20000010000 */
[C---:B-1----:R-:W-:Y:S03]  /*9010*/  HMMA.16816.F32.BF16 R60, R136.reuse, R104, R60 ;  /* 0x00000068883c723c */ /* 0x042fe6000004183c */
[----:B------:R-:W-:Y:S02]  /*9020*/  FADD.FTZ R2, R197, R2 ;  /* 0x00000002c5027221 */ /* 0x000fe40000010000 */
[----:B------:R-:W-:Y:S02]  /*9030*/  FADD.FTZ R0, R194, R0 ;  /* 0x00000000c2007221 */ /* 0x000fe40000010000 */
[----:B---3--:R-:W-:Y:S01]  /*9040*/  FADD.FTZ R2, R180, R2 ;  /* 0x00000002b4027221 */ /* 0x008fe20000010000 */
[C---:B------:R-:W-:Y:S01]  /*9050*/  HMMA.16816.F32.BF16 R64, R136.reuse, R106, R64 ;  /* 0x0000006a8840723c */ /* 0x040fe20000041840 */
[----:B------:R-:W1:Y:S07]  /*9060*/  LDSM.16.MT88.4 R104, [R140+0x4000] ;  /* 0x004000008c68783b */ /* 0x000e6e0000004200 */
[C---:B----4-:R-:W-:Y:S04]  /*9070*/  HMMA.16816.F32.BF16 R68, R136.reuse, R108, R68 ;  /* 0x0000006c8844723c */ /* 0x050fe80000041844 */
[----:B--2---:R-:W-:Y:S02]  /*9080*/  FFMA.FTZ R112, R146, c[0x0][0x2d0], -R142 ;  /* 0x0000b40092707a23 */ /* 0x004fe4000001088e */
[----:B------:R-:W-:Y:S02]  /*9090*/  MUFU.EX2 R146, R121 ;  /* 0x0000007900927308 */ /* 0x000fe40000000800 */
[C---:B------:R-:W-:Y:S01]  /*90a0*/  HMMA.16816.F32.BF16 R72, R136.reuse, R110, R72 ;  /* 0x0000006e8848723c */ /* 0x040fe20000041848 */
[----:B------:R-:W2:Y:S03]  /*90b0*/  LDSM.16.MT88.4 R108, [R3+0x4000] ;  /* 0x00400000036c783b */ /* 0x000ea60000004200 */
[----:B-----5:R-:W-:Y:S04]  /*90c0*/  FADD.FTZ R0, R178, R0 ;  /* 0x00000000b2007221 */ /* 0x020fe80000010000 */
[----:B------:R3:W4:Y:S01]  /*90d0*/  MUFU.EX2 R177, R112 ;  /* 0x0000007000b17308 */ /* 0x0007220000000800 */
[C---:B-1----:R-:W-:Y:S07]  /*90e0*/  HMMA.16816.F32.BF16 R76, R136.reuse, R104, R76 ;  /* 0x00000068884c723c */ /* 0x042fee000004184c */
[--C-:B------:R-:W-:Y:S01]  /*90f0*/  FFMA.FTZ R104, R144, c[0x0][0x2d0], -R141.reuse ;  /* 0x0000b40090687a23 */ /* 0x100fe2000001088d */
[C---:B------:R-:W-:Y:S01]  /*9100*/  HMMA.16816.F32.BF16 R80, R136.reuse, R106, R80 ;  /* 0x0000006a8850723c */ /* 0x040fe20000041850 */
[----:B---3--:R-:W-:Y:S02]  /*9110*/  LDSM.16.MT88.4 R112, [R140+0x800] ;  /* 0x000800008c70783b */ /* 0x008fe40000004200 */
[----:B------:R1:W3:Y:S01]  /*9120*/  MUFU.EX2 R179, R104 ;  /* 0x0000006800b37308 */ /* 0x0002e20000000800 */
[----:B----4-:R-:W-:Y:S04]  /*9130*/  FADD.FTZ R0, R177, R0 ;  /* 0x00000000b1007221 */ /* 0x010fe80000010000 */
[C---:B--2---:R-:W-:Y:S07]  /*9140*/  HMMA.16816.F32.BF16 R84, R136.reuse, R108, R84 ;  /* 0x0000006c8854723c */ /* 0x044fee0000041854 */
[--C-:B------:R-:W-:Y:S01]  /*9150*/  FFMA.FTZ R108, R147, c[0x0][0x2d0], -R141.reuse ;  /* 0x0000b400936c7a23 */ /* 0x100fe2000001088d */
[C---:B------:R-:W-:Y:S01]  /*9160*/  HMMA.16816.F32.BF16 R88, R136.reuse, R110, R88 ;  /* 0x0000006e8858723c */ /* 0x040fe20000041858 */
[----:B------:R2:W-:Y:S01]  /*9170*/  MUFU.EX2 R147, R120 ;  /* 0x0000007800937308 */ /* 0x0005e20000000800 */
[----:B-1----:R-:W1:Y:S09]  /*9180*/  LDSM.16.MT88.4 R104, [R103+0x4000] ;  /* 0x004000006768783b */ /* 0x002e720000004200 */
[----:B------:R4:W5:Y:S01]  /*9190*/  MUFU.EX2 R176, R108 ;  /* 0x0000006c00b07308 */ /* 0x0009620000000800 */
[----:B---3--:R-:W-:Y:S01]  /*91a0*/  FADD.FTZ R2, R179, R2 ;  /* 0x00000002b3027221 */ /* 0x008fe20000010000 */
[----:B--2---:R-:W-:Y:S01]  /*91b0*/  LDSM.16.MT88.4 R120, [R140+0x1800] ;  /* 0x001800008c78783b */ /* 0x004fe20000004200 */
[--C-:B----4-:R-:W-:Y:S02]  /*91c0*/  FFMA.FTZ R108, R148, c[0x0][0x2d0], -R141.reuse ;  /* 0x0000b400946c7a23 */ /* 0x110fe4000001088d */
[----:B-----5:R-:W-:Y:S05]  /*91d0*/  FADD.FTZ R2, R176, R2 ;  /* 0x00000002b0027221 */ /* 0x020fea0000010000 */
[----:B------:R2:W3:Y:S01]  /*91e0*/  MUFU.EX2 R175, R108 ;  /* 0x0000006c00af7308 */ /* 0x0004e20000000800 */
[C---:B-1----:R-:W-:Y:S07]  /*91f0*/  HMMA.16816.F32.BF16 R92, R136.reuse, R104, R92 ;  /* 0x00000068885c723c */ /* 0x042fee000004185c */
[----:B------:R-:W-:Y:S01]  /*9200*/  FFMA.FTZ R104, R149, c[0x0][0x2d0], -R142 ;  /* 0x0000b40095687a23 */ /* 0x000fe2000001088e */
[----:B------:R-:W-:Y:S03]  /*9210*/  HMMA.16816.F32.BF16 R96, R136, R106, R96 ;  /* 0x0000006a8860723c */ /* 0x000fe60000041860 */
[----:B------:R1:W4:Y:S01]  /*9220*/  MUFU.EX2 R174, R104 ;  /* 0x0000006800ae7308 */ /* 0x0003220000000800 */
[----:B------:R-:W-:Y:S01]  /*9230*/  F2FP.BF16.PACK_AB R105, R177, R178 ;  /* 0x000000b2b169723e */ /* 0x000fe200000010ff */
[----:B--2---:R-:W2:Y:S01]  /*9240*/  LDSM.16.MT88.4 R108, [R102+0x800] ;  /* 0x00080000666c783b */ /* 0x004ea20000004200 */
[C---:B---3--:R-:W-:Y:S01]  /*9250*/  FADD.FTZ R2, R175.reuse, R2 ;  /* 0x00000002af027221 */ /* 0x048fe20000010000 */
[----:B------:R-:W-:Y:S01]  /*9260*/  F2FP.BF16.PACK_AB R106, R175, R176 ;  /* 0x000000b0af6a723e */ /* 0x000fe200000010ff */
[----:B-1----:R-:W-:Y:S04]  /*9270*/  FFMA.FTZ R104, R150, c[0x0][0x2d0], -R142 ;  /* 0x0000b40096687a23 */ /* 0x002fe8000001088e */
[----:B----4-:R-:W-:Y:S01]  /*9280*/  FADD.FTZ R0, R174, R0 ;  /* 0x00000000ae007221 */ /* 0x010fe20000010000 */
[----:B------:R1:W3:Y:S02]  /*9290*/  MUFU.EX2 R160, R104 ;  /* 0x0000006800a07308 */ /* 0x0002e40000000800 */
[----:B-1----:R-:W-:Y:S01]  /*92a0*/  F2FP.BF16.PACK_AB R104, R179, R180 ;  /* 0x000000b4b368723e */ /* 0x002fe200000010ff */
[C---:B---3--:R-:W-:Y:S01]  /*92b0*/  FADD.FTZ R0, R160.reuse, R0 ;  /* 0x00000000a0007221 */ /* 0x048fe20000010000 */
[----:B------:R-:W-:Y:S07]  /*92c0*/  F2FP.BF16.PACK_AB R107, R160, R174 ;  /* 0x000000aea06b723e */ /* 0x000fee00000010ff */
[C---:B--2---:R-:W-:Y:S08]  /*92d0*/  HMMA.16816.F32.BF16 R4, R104.reuse, R108, R4 ;  /* 0x0000006c6804723c */ /* 0x044ff00000041804 */
        /* <DEDUP_REMOVED lines=160> */
[----:B------:R-:W-:Y:S01]  /*9ce0*/  IMAD.SHL.U32 R18, R202, 0x2, RZ ;  /* 0x00000002ca127824 */ /* 0x000fe200078e00ff */
[----:B------:R-:W-:Y:S01]  /*9cf0*/  IADD3 R2, R2, -0x80, RZ ;  /* 0xffffff8002027810 */ /* 0x000fe20007ffe0ff */
[----:B------:R-:W-:Y:S01]  /*9d00*/  IMAD.SHL.U32 R17, R201, 0x2, RZ ;  /* 0x00000002c9117824 */ /* 0x000fe200078e00ff */
[----:B------:R-:W-:Y:S01]  /*9d10*/  SHF.L.U64.HI R15, R202, 0x1, R159 ;  /* 0x00000001ca0f7819 */ /* 0x000fe2000001029f */
[----:B------:R-:W-:Y:S01]  /*9d20*/  IMAD.SHL.U32 R16, R193, 0x2, RZ ;  /* 0x00000002c1107824 */ /* 0x000fe200078e00ff */
        /* <DEDUP_REMOVED lines=29> */
.L_x_2808:
[----:B------:R-:W-:-:S05]  /*9f00*/  BRA.DIV ~URZ, `(.L_x_2714) ;  /* 0x000097c27f007947 */ /* 0x000fca000b800000 */
[----:B------:R-:W3:Y:S01]  /*9f10*/  SHFL.IDX PT, R2, R12, RZ, 0x181f ;  /* 0x00181fff0c027589 */ /* 0x000ee200000e0000 */
[----:B------:R-:W-:Y:S01]  /*9f20*/  ISETP.GE.AND P5, PT, R193, c[0x0][0x1d4], PT ;  /* 0x00007500c1007a0c */ /* 0x000fe20003fa6270 */
[----:B------:R-:W-:Y:S01]  /*9f30*/  IMAD R0, R199, 0x6000, R224 ;  /* 0x00006000c7007824 */ /* 0x000fe200078e02e0 */
[----:B------:R-:W-:Y:S02]  /*9f40*/  ISETP.GE.AND P1, PT, R201, c[0x0][0x1d4], PT ;  /* 0x00007500c9007a0c */ /* 0x000fe40003f26270 */
[C---:B---3--:R-:W-:Y:S02]  /*9f50*/  IADD3 R8, P0, R2.reuse, R16, RZ ;  /* 0x0000001002087210 */ /* 0x048fe40007f1e0ff */
[----:B------:R-:W-:Y:S03]  /*9f60*/  IADD3 R6, P6, R2, R17, RZ ;  /* 0x0000001102067210 */ /* 0x000fe60007fde0ff */
[----:B--2---:R-:W-:Y:S01]  /*9f70*/  IMAD.X R9, R4, 0x1, R13, P0 ;  /* 0x0000000104097824 */ /* 0x004fe200000e060d */
        /* <DEDUP_REMOVED lines=14> */
.L_x_2809:
[----:B--2-4-:R-:W-:Y:S02]  /*a060*/  IADD3 R6, -R10, 0x10, RZ ;  /* 0x000000100a067810 */ /* 0x014fe40007ffe1ff */
[----:B------:R-:W-:Y:S02]  /*a070*/  IADD3 R3, -R11, 0x10, RZ ;  /* 0x000000100b037810 */ /* 0x000fe40007ffe1ff */
[----:B------:R-:W-:Y:S02]  /*a080*/  LOP3.LUT R6, R6, 0xf, RZ, 0xc0, !PT ;  /* 0x0000000f06067812 */ /* 0x000fe400078ec0ff */
[----:B------:R-:W-:Y:S02]  /*a090*/  LOP3.LUT R3, R3, 0xf, RZ, 0xc0, !PT ;  /* 0x0000000f03037812 */ /* 0x000fe400078ec0ff */
[----:B------:R-:W-:Y:S02]  /*a0a0*/  IADD3 R7, -R5, 0x10, RZ ;  /* 0x0000001005077810 */ /* 0x000fe40007ffe1ff */
[-C--:B------:R-:W-:Y:S02]  /*a0b0*/  IADD3 R6, P6, P5, R6, R2.reuse, R17 ;  /* 0x0000000206067210 */ /* 0x080fe40007dde011 */
[----:B------:R-:W-:Y:S02]  /*a0c0*/  IADD3 R8, P1, P0, R3, R2, R16 ;  /* 0x0000000203087210 */ /* 0x000fe4000783e010 */
[----:B------:R-:W-:Y:S02]  /*a0d0*/  LOP3.LUT R3, R7, 0xf, RZ, 0xc0, !PT ;  /* 0x0000000f07037812 */ /* 0x000fe400078ec0ff */
        /* <DEDUP_REMOVED lines=13> */
.L_x_2712:
[----:B------:R-:W-:Y:S05]  /*a1b0*/  BSYNC B0 ;  /* 0x0000000000007941 */ /* 0x000fea0003800000 */
.L_x_2711:
[C---:B------:R-:W-:Y:S01]  /*a1c0*/  ISETP.GT.AND P0, PT, R172.reuse, R209, PT ;  /* 0x000000d1ac00720c */ /* 0x040fe20003f04270 */
[----:B------:R-:W0:Y:S01]  /*a1d0*/  LDGDEPBAR ;  /* 0x00000000000079af */ /* 0x000e220000000000 */
[C---:B------:R-:W-:Y:S01]  /*a1e0*/  ISETP.GE.AND P1, PT, R161.reuse, 0x1, PT ;  /* 0x00000001a100780c */ /* 0x040fe20003f26270 */
[----:B------:R-:W-:Y:S01]  /*a1f0*/  IMAD.MOV.U32 R103, RZ, RZ, R100 ;  /* 0x000000ffff677224 */ /* 0x000fe200078e0064 */
[----:B-1----:R-:W-:Y:S01]  /*a200*/  IADD3 R0, R161, 0x1, RZ ;  /* 0x00000001a1007810 */ /* 0x002fe20007ffe0ff */
[----:B------:R-:W-:Y:S01]  /*a210*/  IMAD.MOV.U32 R102, RZ, RZ, R101 ;  /* 0x000000ffff667224 */ /* 0x000fe200078e0065 */
[----:B------:R-:W-:Y:S02]  /*a220*/  IADD3 R172, R172, -0x1, RZ ;  /* 0xffffffffacac7810 */ /* 0x000fe40007ffe0ff */
[----:B------:R-:W-:Y:S05]  /*a230*/  SEL R161, R0, RZ, !P1 ;  /* 0x000000ff00a17207 */ /* 0x000fea0004800000 */
[----:B------:R-:W-:-:S05]  /*a240*/  @P0 BRA `(.L_x_2715) ;  /* 0xffffc89000000947 */ /* 0x000fca000383ffff */
.L_x_2706:
[----:B------:R-:W-:Y:S01]  /*a250*/  ISETP.GE.AND P0, PT, R172, R205, PT ;  /* 0x000000cdac00720c */ /* 0x000fe20003f06270 */
[----:B------:R-:W-:Y:S01]  /*a260*/  IMAD.MOV.U32 R182, RZ, RZ, 0x1f ;  /* 0x0000001fffb67424 */ /* 0x000fe200078e00ff */
[----:B------:R-:W-:-:S11]  /*a270*/  MOV R180, 0xffffffff ;  /* 0xffffffff00b47802 */ /* 0x000fd60000000f00 */
[----:B------:R-:W-:Y:S05]  /*a280*/  @!P0 BRA `(.L_x_2716) ;  /* 0x000032a000008947 */ /* 0x000fea0003800000 */
[----:B------:R-:W-:Y:S02]  /*a290*/  MOV R102, R100 ;  /* 0x0000006400667202 */ /* 0x000fe40000000f00 */
[----:B------:R-:W-:Y:S02]  /*a2a0*/  MOV R0, R101 ;  /* 0x0000006500007202 */ /* 0x000fe40000000f00 */
.L_x_2726:
        /* <DEDUP_REMOVED lines=43> */
.L_x_2810:
        /* <DEDUP_REMOVED lines=22> */
.L_x_2811:
        /* <DEDUP_REMOVED lines=21> */
.L_x_2718:
[----:B------:R-:W-:Y:S05]  /*a810*/  BSYNC B0 ;  /* 0x0000000000007941 */ /* 0x000fea0003800000 */
.L_x_2717:
        /* <DEDUP_REMOVED lines=25> */
[----:B------:R-:W-:Y:S01]  /*a9b0*/  IMAD.IADD R156, R166, 0x1, R103 ;  /* 0x00000001a69c7824 */ /* 0x000fe200078e0267 */
        /* <DEDUP_REMOVED lines=227> */
.L_x_2812:
        /* <DEDUP_REMOVED lines=49> */
[----:B------:R4:W-:Y:S01]  /*bb00*/  MUFU.EX2 R22, R21 ;  /* 0x0000001500167308 */ /* 0x0009e20000000800 */
[C---:B------:R-:W-:Y:S02]  /*bb10*/  FMUL.FTZ R49, R2.reuse, R49 ;  /* 0x0000003102317220 */ /* 0x040fe40000410000 */
[C---:B------:R-:W-:Y:S02]  /*bb20*/  FMUL.FTZ R52, R2.reuse, R52 ;  /* 0x0000003402347220 */ /* 0x040fe40000410000 */
[C---:B--2---:R-:W-:Y:S02]  /*bb30*/  FMUL.FTZ R24, R2.reuse, R124 ;  /* 0x0000007c02187220 */ /* 0x044fe40000410000 */
        /* <DEDUP_REMOVED lines=9> */
[----:B------:R-:W-:Y:S01]  /*bbd0*/  MUFU.EX2 R116, R156 ;  /* 0x0000009c00747308 */ /* 0x000fe20000000800 */
[----:B-1----:R-:W-:Y:S01]  /*bbe0*/  FMNMX.FTZ R0, R5, R0, !PT ;  /* 0x0000000005007209 */ /* 0x002fe20007810000 */
[C---:B------:R-:W-:Y:S02]  /*bbf0*/  FMUL.FTZ R68, R2.reuse, R68 ;  /* 0x0000004402447220 */ /* 0x040fe40000410000 */
[C---:B----4-:R-:W-:Y:S02]  /*bc00*/  FMUL.FTZ R21, R2.reuse, R121 ;  /* 0x0000007902157220 */ /* 0x050fe40000410000 */
[----:B------:R-:W1:Y:S01]  /*bc10*/  SHFL.BFLY PT, R3, R0, 0x1, 0x1f ;  /* 0x0c201f0000037f89 */ /* 0x000e6200000e0000 */
        /* <DEDUP_REMOVED lines=38> */
[----:B------:R4:W-:Y:S01]  /*be80*/  MUFU.EX2 R124, R7 ;  /* 0x00000007007c7308 */ /* 0x0009e20000000800 */
[C---:B-1----:R-:W-:Y:S02]  /*be90*/  FMUL.FTZ R4, R2.reuse, R104 ;  /* 0x0000006802047220 */ /* 0x042fe40000410000 */
[C---:B------:R-:W-:Y:S01]  /*bea0*/  FMUL.FTZ R9, R2.reuse, R109 ;  /* 0x0000006d02097220 */ /* 0x040fe20000410000 */
[----:B--2---:R-:W-:Y:S01]  /*beb0*/  F2FP.BF16.PACK_AB R137, R11, R15 ;  /* 0x0000000f0b89723e */ /* 0x004fe200000010ff */
[C---:B------:R-:W-:Y:S02]  /*bec0*/  FMUL.FTZ R5, R2.reuse, R105 ;  /* 0x0000006902057220 */ /* 0x040fe40000410000 */
[C---:B------:R-:W-:Y:S02]  /*bed0*/  FMUL.FTZ R12, R2.reuse, R112 ;  /* 0x00000070020c7220 */ /* 0x040fe40000410000 */
[C---:B------:R-:W-:Y:S01]  /*bee0*/  FMUL.FTZ R13, R2.reuse, R113 ;  /* 0x00000071020d7220 */ /* 0x040fe20000410000 */
[----:B------:R-:W1:Y:S01]  /*bef0*/  MUFU.EX2 R125, R10 ;  /* 0x0000000a007d7308 */ /* 0x000e620000000800 */
[C---:B------:R-:W-:Y:S02]  /*bf00*/  FMUL.FTZ R20, R2.reuse, R120 ;  /* 0x0000007802147220 */ /* 0x040fe40000410000 */
[----:B------:R-:W-:Y:S02]  /*bf10*/  FMUL.FTZ R97, R2, R97 ;  /* 0x0000006102617220 */ /* 0x000fe40000410000 */
[----:B------:R-:W-:Y:S02]  /*bf20*/  FADD.FTZ R3, R8, R3 ;  /* 0x0000000308037221 */ /* 0x000fe40000010000 */
[----:B------:R-:W-:Y:S01]  /*bf30*/  FMUL.FTZ R8, R2, R108 ;  /* 0x0000006c02087220 */ /* 0x000fe20000410000 */
[----:B------:R-:W-:Y:S01]  /*bf40*/  IADD3 R2, R170, R160, RZ ;  /* 0x000000a0aa027210 */ /* 0x000fe20007ffe0ff */
[C---:B---3--:R-:W-:Y:S01]  /*bf50*/  FFMA.FTZ R6, R0.reuse, R203, R15 ;  /* 0x000000cb00067223 */ /* 0x048fe2000001000f */
[----:B------:R-:W-:Y:S01]  /*bf60*/  F2FP.BF16.PACK_AB R108, R19, R22 ;  /* 0x00000016136c723e */ /* 0x000fe200000010ff */
[----:B------:R-:W-:Y:S01]  /*bf70*/  FMUL.FTZ R14, R0, R114 ;  /* 0x00000072000e7220 */ /* 0x000fe20000410000 */
[----:B------:R-:W-:Y:S01]  /*bf80*/  IADD3 R102, R168, R2, RZ ;  /* 0x00000002a8667210 */ /* 0x000fe20007ffe0ff */
[----:B------:R-:W2:Y:S01]  /*bf90*/  LDSM.16.MT88.4 R140, [R2] ;  /* 0x00000000028c783b */ /* 0x000ea20000004200 */
[C---:B----4-:R-:W-:Y:S01]  /*bfa0*/  FMUL.FTZ R7, R0.reuse, R107 ;  /* 0x0000006b00077220 */ /* 0x050fe20000410000 */
[----:B------:R-:W-:Y:S01]  /*bfb0*/  MUFU.EX2 R109, R149 ;  /* 0x00000095006d7308 */ /* 0x000fe20000000800 */
[----:B------:R-:W-:Y:S02]  /*bfc0*/  FADD.FTZ R120, R11, R6 ;  /* 0x000000060b787221 */ /* 0x000fe40000010000 */
[C---:B------:R-:W-:Y:S02]  /*bfd0*/  FMUL.FTZ R6, R0.reuse, R106 ;  /* 0x0000006a00067220 */ /* 0x040fe40000410000 */
[C---:B------:R-:W-:Y:S01]  /*bfe0*/  FMUL.FTZ R11, R0.reuse, R111 ;  /* 0x0000006f000b7220 */ /* 0x040fe20000410000 */
[----:B------:R-:W3:Y:S01]  /*bff0*/  LDSM.16.MT88.4 R104, [R102] ;  /* 0x000000006668783b */ /* 0x000ee20000004200 */
[C---:B------:R-:W-:Y:S01]  /*c000*/  FMUL.FTZ R15, R0.reuse, R115 ;  /* 0x00000073000f7220 */ /* 0x040fe20000410000 */
[----:B-1----:R-:W-:Y:S01]  /*c010*/  F2FP.BF16.PACK_AB R139, R125, R124 ;  /* 0x0000007c7d8b723e */ /* 0x002fe200000010ff */
[C---:B------:R-:W-:Y:S01]  /*c020*/  FMUL.FTZ R26, R0.reuse, R126 ;  /* 0x0000007e001a7220 */ /* 0x040fe20000410000 */
[----:B------:R-:W-:Y:S01]  /*c030*/  MUFU.EX2 R113, R159 ;  /* 0x0000009f00717308 */ /* 0x000fe20000000800 */
[C---:B------:R-:W-:Y:S02]  /*c040*/  FMUL.FTZ R27, R0.reuse, R127 ;  /* 0x0000007f001b7220 */ /* 0x040fe40000410000 */
[C---:B------:R-:W-:Y:S02]  /*c050*/  FMUL.FTZ R34, R0.reuse, R134 ;  /* 0x0000008600227220 */ /* 0x040fe40000410000 */
[----:B------:R-:W-:Y:S02]  /*c060*/  FMUL.FTZ R35, R0, R135 ;  /* 0x0000008700237220 */ /* 0x000fe40000410000 */
[----:B------:R-:W-:Y:S02]  /*c070*/  FADD.FTZ R120, R124, R120 ;  /* 0x000000787c787221 */ /* 0x000fe40000010000 */
[----:B------:R-:W-:Y:S01]  /*c080*/  FMUL.FTZ R10, R0, R110 ;  /* 0x0000006e000a7220 */ /* 0x000fe20000410000 */
[----:B------:R-:W-:Y:S01]  /*c090*/  MUFU.EX2 R112, R158 ;  /* 0x0000009e00707308 */ /* 0x000fe20000000800 */
[----:B------:R-:W-:Y:S02]  /*c0a0*/  FADD.FTZ R3, R22, R3 ;  /* 0x0000000316037221 */ /* 0x000fe40000010000 */
[C---:B------:R-:W-:Y:S02]  /*c0b0*/  FMUL.FTZ R18, R0.reuse, R118 ;  /* 0x0000007600127220 */ /* 0x040fe40000410000 */
[----:B------:R-:W-:Y:S02]  /*c0c0*/  FADD.FTZ R103, R19, R3 ;  /* 0x0000000313677221 */ /* 0x000fe40000010000 */
[C---:B------:R-:W-:Y:S02]  /*c0d0*/  FMUL.FTZ R19, R0.reuse, R119 ;  /* 0x0000007700137220 */ /* 0x040fe40000410000 */
[C---:B------:R-:W-:Y:S01]  /*c0e0*/  FMUL.FTZ R22, R0.reuse, R122 ;  /* 0x0000007a00167220 */ /* 0x040fe20000410000 */
        /* <DEDUP_REMOVED lines=10> */
[----:B------:R-:W-:Y:S01]  /*c190*/  MUFU.EX2 R110, R148 ;  /* 0x00000094006e7308 */ /* 0x000fe20000000800 */
[C---:B------:R-:W-:Y:S01]  /*c1a0*/  FMUL.FTZ R43, R0.reuse, R43 ;  /* 0x0000002b002b7220 */ /* 0x040fe20000410000 */
[C---:B---3--:R-:W-:Y:S04]  /*c1b0*/  HMMA.16816.F32.BF16 R12, R136.reuse, R104, R12 ;  /* 0x00000068880c723c */ /* 0x048fe8000004180c */
        /* <DEDUP_REMOVED lines=35> */
[----:B------:R-:W-:Y:S01]  /*c3f0*/  FMUL.FTZ R99, R0, R99 ;  /* 0x0000006300637220 */ /* 0x000fe20000410000 */
[----:B------:R-:W-:Y:S01]  /*c400*/  IADD3 R0, R171, R160, RZ ;  /* 0x000000a0ab007210 */ /* 0x000fe20007ffe0ff */
[----:B------:R-:W-:Y:S01]  /*c410*/  FADD.FTZ R103, R109, R103 ;  /* 0x000000676d677221 */ /* 0x000fe20000010000 */
[----:B------:R-:W-:Y:S02]  /*c420*/  MUFU.EX2 R144, R152 ;  /* 0x0000009800907308 */ /* 0x000fe40000000800 */
[----:B------:R-:W-:Y:S01]  /*c430*/  IADD3 R3, R168, R0, RZ ;  /* 0x00000000a8037210 */ /* 0x000fe20007ffe0ff */
[----:B------:R-:W1:Y:S01]  /*c440*/  LDSM.16.MT88.4 R104, [R0] ;  /* 0x000000000068783b */ /* 0x000e620000004200 */
[C---:B------:R-:W-:Y:S01]  /*c450*/  FADD.FTZ R103, R110.reuse, R103 ;  /* 0x000000676e677221 */ /* 0x040fe20000010000 */
[----:B------:R-:W-:Y:S02]  /*c460*/  F2FP.BF16.PACK_AB R110, R110, R109 ;  /* 0x0000006d6e6e723e */ /* 0x000fe400000010ff */
[----:B------:R-:W-:Y:S01]  /*c470*/  F2FP.BF16.PACK_AB R109, R123, R121 ;  /* 0x000000797b6d723e */ /* 0x000fe200000010ff */
[----:B------:R-:W-:Y:S02]  /*c480*/  FADD.FTZ R103, R113, R103 ;  /* 0x0000006771677221 */ /* 0x000fe40000010000 */
[----:B------:R-:W-:Y:S01]  /*c490*/  MUFU.EX2 R145, R153 ;  /* 0x0000009900917308 */ /* 0x000fe20000000800 */
[----:B------:R-:W-:Y:S01]  /*c4a0*/  LDSM.16.MT88.4 R132, [R3+0x1800] ;  /* 0x001800000384783b */ /* 0x000fe20000004200 */
[----:B------:R-:W-:Y:S04]  /*c4b0*/  FADD.FTZ R103, R112, R103 ;  /* 0x0000006770677221 */ /* 0x000fe80000010000 */
[----:B------:R-:W-:Y:S04]  /*c4c0*/  FADD.FTZ R103, R117, R103 ;  /* 0x0000006775677221 */ /* 0x000fe80000010000 */
[----:B------:R-:W-:Y:S01]  /*c4d0*/  FADD.FTZ R103, R116, R103 ;  /* 0x0000006774677221 */ /* 0x000fe20000010000 */
[----:B------:R-:W-:Y:S03]  /*c4e0*/  MUFU.EX2 R143, R154 ;  /* 0x0000009a008f7308 */ /* 0x000fe60000000800 */
[----:B------:R-:W-:Y:S07]  /*c4f0*/  FADD.FTZ R103, R119, R103 ;  /* 0x0000006777677221 */ /* 0x000fee0000010000 */
[----:B------:R-:W2:Y:S10]  /*c500*/  MUFU.EX2 R142, R155 ;  /* 0x0000009b008e7308 */ /* 0x000eb40000000800 */
[----:B------:R-:W-:Y:S01]  /*c510*/  MUFU.EX2 R141, R175 ;  /* 0x000000af008d7308 */ /* 0x000fe20000000800 */
[C---:B-1----:R-:W-:Y:S08]  /*c520*/  HMMA.16816.F32.BF16 R20, R136.reuse, R104, R20 ;  /* 0x000000688814723c */ /* 0x042ff00000041814 */
[C---:B------:R-:W-:Y:S01]  /*c530*/  HMMA.16816.F32.BF16 R24, R136.reuse, R106, R24 ;  /* 0x0000006a8818723c */ /* 0x040fe20000041818 */
[----:B------:R-:W1:Y:S01]  /*c540*/  LDSM.16.MT88.4 R104, [R3] ;  /* 0x000000000368783b */ /* 0x000e620000004200 */
[----:B------:R-:W3:Y:S06]  /*c550*/  MUFU.EX2 R140, R179 ;  /* 0x000000b3008c7308 */ /* 0x000eec0000000800 */
        /* <DEDUP_REMOVED lines=80> */
[C---:B--2---:R-:W-:Y:S01]  /*ca60*/  HMMA.16816.F32.BF16 R12, R104.reuse, R112, R12 ;  /* 0x00000070680c723c */ /* 0x044fe2000004180c */
[----:B------:R-:W-:Y:S07]  /*ca70*/  LDSM.16.MT88.4 R116, [R102+0x1800] ;  /* 0x001800006674783b */ /* 0x000fee0000004200 */
        /* <DEDUP_REMOVED lines=29> */
[----:B------:R-:W-:Y:S03]  /*cc50*/  LDSM.16.MT88.4 R124, [R0+0x1800] ;  /* 0x00180000007c783b */ /* 0x000fe60000004200 */
[----:B------:R-:W-:Y:S04]  /*cc60*/  FADD.FTZ R108, R121, R108 ;  /* 0x0000006c796c7221 */ /* 0x000fe80000010000 */
[C---:B--2---:R-:W-:Y:S04]  /*cc70*/  HMMA.16816.F32.BF16 R92, R104.reuse, R112, R92 ;  /* 0x00000070685c723c */ /* 0x044fe8000004185c */
[----:B------:R-:W-:Y:S02]  /*cc80*/  FADD.FTZ R120, R123, R108 ;  /* 0x0000006c7b787221 */ /* 0x000fe40000010000 */
[----:B------:R-:W1:Y:S02]  /*cc90*/  LDSM.16.MT88.4 R108, [R2+0x1800] ;  /* 0x00180000026c783b */ /* 0x000e640000004200 */
[----:B------:R-:W-:Y:S04]  /*cca0*/  HMMA.16816.F32.BF16 R96, R104, R114, R96 ;  /* 0x000000726860723c */ /* 0x000fe80000041860 */
[----:B------:R-:W-:Y:S04]  /*ccb0*/  FADD.FTZ R103, R122, R120 ;  /* 0x000000787a677221 */ /* 0x000fe80000010000 */
[C---:B-1----:R-:W-:Y:S01]  /*ccc0*/  HMMA.16816.F32.BF16 R104, R136.reuse, R108, R4 ;  /* 0x0000006c8868723c */ /* 0x042fe20000041804 */
[----:B------:R-:W1:Y:S07]  /*ccd0*/  LDSM.16.MT88.4 R4, [R2+0x3800] ;  /* 0x003800000204783b */ /* 0x000e6e0000004200 */
[C---:B------:R-:W-:Y:S01]  /*cce0*/  HMMA.16816.F32.BF16 R108, R136.reuse, R110, R8 ;  /* 0x0000006e886c723c */ /* 0x040fe20000041808 */
[----:B------:R-:W2:Y:S07]  /*ccf0*/  LDSM.16.MT88.4 R8, [R102+0x3800] ;  /* 0x003800006608783b */ /* 0x000eae0000004200 */
[C---:B------:R-:W-:Y:S01]  /*cd00*/  HMMA.16816.F32.BF16 R112, R136.reuse, R116, R12 ;  /* 0x000000748870723c */ /* 0x040fe2000004180c */
[----:B------:R-:W3:Y:S07]  /*cd10*/  LDSM.16.MT88.4 R12, [R0+0x3800] ;  /* 0x00380000000c783b */ /* 0x000eee0000004200 */
[C---:B------:R-:W-:Y:S01]  /*cd20*/  HMMA.16816.F32.BF16 R116, R136.reuse, R118, R16 ;  /* 0x000000768874723c */ /* 0x040fe20000041810 */
[----:B------:R-:W-:Y:S07]  /*cd30*/  LDSM.16.MT88.4 R16, [R102+0x5800] ;  /* 0x005800006610783b */ /* 0x000fee0000004200 */
[C---:B------:R-:W-:Y:S01]  /*cd40*/  HMMA.16816.F32.BF16 R120, R136.reuse, R124, R20 ;  /* 0x0000007c8878723c */ /* 0x040fe20000041814 */
[----:B------:R4:W-:Y:S07]  /*cd50*/  LDSM.16.MT88.4 R20, [R0+0x5800] ;  /* 0x005800000014783b */ /* 0x0009ee0000004200 */
[C---:B------:R-:W-:Y:S08]  /*cd60*/  HMMA.16816.F32.BF16 R124, R136.reuse, R126, R24 ;  /* 0x0000007e887c723c */ /* 0x040ff00000041818 */
[C---:B------:R-:W-:Y:S08]  /*cd70*/  HMMA.16816.F32.BF16 R128, R136.reuse, R132, R28 ;  /* 0x000000848880723c */ /* 0x040ff0000004181c */
[C---:B------:R-:W-:Y:S04]  /*cd80*/  HMMA.16816.F32.BF16 R132, R136.reuse, R134, R32 ;  /* 0x000000868884723c */ /* 0x040fe80000041820 */
[----:B----4-:R-:W-:Y:S04]  /*cd90*/  FADD.FTZ R0, R148, R103 ;  /* 0x0000006794007221 */ /* 0x010fe80000010000 */
[C---:B-1----:R-:W-:Y:S04]  /*cda0*/  HMMA.16816.F32.BF16 R36, R136.reuse, R4, R36 ;  /* 0x000000048824723c */ /* 0x042fe80000041824 */
[----:B------:R-:W-:Y:S04]  /*cdb0*/  FADD.FTZ R0, R146, R0 ;  /* 0x0000000092007221 */ /* 0x000fe80000010000 */
[C---:B------:R-:W-:Y:S01]  /*cdc0*/  HMMA.16816.F32.BF16 R40, R136.reuse, R6, R40 ;  /* 0x000000068828723c */ /* 0x040fe20000041828 */
[----:B------:R-:W1:Y:S03]  /*cdd0*/  LDSM.16.MT88.4 R4, [R3+0x3800] ;  /* 0x003800000304783b */ /* 0x000e660000004200 */
[----:B------:R-:W-:Y:S04]  /*cde0*/  FADD.FTZ R0, R147, R0 ;  /* 0x0000000093007221 */ /* 0x000fe80000010000 */
[C---:B--2---:R-:W-:Y:S04]  /*cdf0*/  HMMA.16816.F32.BF16 R44, R136.reuse, R8, R44 ;  /* 0x00000008882c723c */ /* 0x044fe8000004182c */
[----:B------:R-:W-:Y:S04]  /*ce00*/  FADD.FTZ R0, R144, R0 ;  /* 0x0000000090007221 */ /* 0x000fe80000010000 */
[C---:B------:R-:W-:Y:S01]  /*ce10*/  HMMA.16816.F32.BF16 R48, R136.reuse, R10, R48 ;  /* 0x0000000a8830723c */ /* 0x040fe20000041830 */
[----:B------:R2:W4:Y:S03]  /*ce20*/  LDSM.16.MT88.4 R8, [R2+0x5800] ;  /* 0x005800000208783b */ /* 0x0005260000004200 */
[----:B------:R-:W-:Y:S04]  /*ce30*/  FADD.FTZ R0, R145, R0 ;  /* 0x0000000091007221 */ /* 0x000fe80000010000 */
[C---:B---3--:R-:W-:Y:S04]  /*ce40*/  HMMA.16816.F32.BF16 R52, R136.reuse, R12, R52 ;  /* 0x0000000c8834723c */ /* 0x048fe80000041834 */
[----:B------:R-:W-:Y:S04]  /*ce50*/  FADD.FTZ R0, R143, R0 ;  /* 0x000000008f007221 */ /* 0x000fe80000010000 */
[C---:B------:R-:W-:Y:S01]  /*ce60*/  HMMA.16816.F32.BF16 R56, R136.reuse, R14, R56 ;  /* 0x0000000e8838723c */ /* 0x040fe20000041838 */
[----:B------:R-:W3:Y:S03]  /*ce70*/  LDSM.16.MT88.4 R12, [R3+0x5800] ;  /* 0x00580000030c783b */ /* 0x000ee60000004200 */
[----:B------:R-:W-:Y:S01]  /*ce80*/  FADD.FTZ R0, R142, R0 ;  /* 0x000000008e007221 */ /* 0x000fe20000010000 */
[----:B--2---:R-:W-:Y:S03]  /*ce90*/  IADD3 R2, R172, -0x2, RZ ;  /* 0xfffffffeac027810 */ /* 0x004fe60007ffe0ff */
        /* <DEDUP_REMOVED lines=11> */
[C---:B---3--:R-:W-:Y:S08]  /*cf50*/  HMMA.16816.F32.BF16 R92, R136.reuse, R12, R92 ;  /* 0x0000000c885c723c */ /* 0x048ff0000004185c */
[----:B------:R-:W-:Y:S01]  /*cf60*/  HMMA.16816.F32.BF16 R96, R136, R14, R96 ;  /* 0x0000000e8860723c */ /* 0x000fe20000041860 */
[----:B------:R-:W-:Y:S07]  /*cf70*/  @!UPT UIADD3 URZ, URZ, URZ, URZ ;  /* 0x0000003f3f3ff290 */ /* 0x000fee000fffe03f */
[----:B------:R-:W-:-:S11]  /*cf80*/  @!P0 BRA `(.L_x_2723) ;  /* 0x000004f000008947 */ /* 0x000fd60003800000 */
[----:B------:R-:W-:Y:S01]  /*cf90*/  IMAD R2, R172, 0x40, R211 ;  /* 0x00000040ac027824 */ /* 0x000fe200078e02d3 */
[----:B------:R-:W-:Y:S01]  /*cfa0*/  SHF.R.S32.HI R183, RZ, 0x1f, R202 ;  /* 0x0000001fffb77819 */ /* 0x000fe200000114ca */
[----:B------:R-:W-:Y:S01]  /*cfb0*/  IMAD.MOV.U32 R173, RZ, RZ, RZ ;  /* 0x000000ffffad7224 */ /* 0x000fe200078e00ff */
[----:B------:R-:W-:Y:S01]  /*cfc0*/  SHF.R.S32.HI R184, RZ, 0x1f, R201 ;  /* 0x0000001fffb87819 */ /* 0x000fe200000114c9 */
[----:B------:R-:W-:Y:S01]  /*cfd0*/  IMAD.SHL.U32 R18, R202, 0x2, RZ ;  /* 0x00000002ca127824 */ /* 0x000fe200078e00ff */
        /* <DEDUP_REMOVED lines=32> */
.L_x_2813:
        /* <DEDUP_REMOVED lines=21> */
.L_x_2814:
[----:B--23--:R-:W-:Y:S02]  /*d330*/  IADD3 R3, -R5, 0x10, RZ ;  /* 0x0000001005037810 */ /* 0x00cfe40007ffe1ff */
[----:B------:R-:W-:Y:S02]  /*d340*/  IADD3 R6, -R10, 0x10, RZ ;  /* 0x000000100a067810 */ /* 0x000fe40007ffe1ff */
[----:B------:R-:W-:Y:S02]  /*d350*/  LOP3.LUT R3, R3, 0xf, RZ, 0xc0, !PT ;  /* 0x0000000f03037812 */ /* 0x000fe400078ec0ff */
[----:B------:R-:W-:Y:S02]  /*d360*/  IADD3 R9, -R7, 0x10, RZ ;  /* 0x0000001007097810 */ /* 0x000fe40007ffe1ff */
[----:B------:R-:W-:Y:S02]  /*d370*/  IADD3 R8, P5, P4, R3, R2, R16 ;  /* 0x0000000203087210 */ /* 0x000fe40007cbe010 */
[----:B------:R-:W-:Y:S02]  /*d380*/  ISETP.NE.U32.AND P6, PT, R5, RZ, PT ;  /* 0x000000ff0500720c */ /* 0x000fe40003fc5070 */
[----:B------:R-:W-:Y:S02]  /*d390*/  LOP3.LUT R6, R6, 0xf, RZ, 0xc0, !PT ;  /* 0x0000000f06067812 */ /* 0x000fe400078ec0ff */
[----:B------:R-:W-:Y:S02]  /*d3a0*/  LOP3.LUT R3, R9, 0xf, RZ, 0xc0, !PT ;  /* 0x0000000f09037812 */ /* 0x000fe400078ec0ff */
[----:B------:R-:W-:Y:S02]  /*d3b0*/  IADD3.X R9, RZ, R4, R13, P5, P4 ;  /* 0x00000004ff097210 */ /* 0x000fe40002fe840d */
[----:B------:R-:W-:Y:S02]  /*d3c0*/  ISETP.NE.U32.AND P5, PT, R10, RZ, PT ;  /* 0x000000ff0a00720c */ /* 0x000fe40003fa5070 */
[----:B------:R-:W-:Y:S02]  /*d3d0*/  IADD3 R6, P1, P0, R6, R2, R17 ;  /* 0x0000000206067210 */ /* 0x000fe4000783e011 */
[----:B------:R-:W-:Y:S01]  /*d3e0*/  ISETP.NE.U32.AND P4, PT, R7, RZ, PT ;  /* 0x000000ff0700720c */ /* 0x000fe20003f85070 */
[----:B------:R-:W-:Y:S01]  /*d3f0*/  @!PT LDS RZ, [RZ] ;  /* 0x00000000fffff984 */ /* 0x000fe20000000800 */
[----:B------:R-:W-:Y:S01]  /*d400*/  @!PT LDS RZ, [RZ] ;  /* 0x00000000fffff984 */ /* 0x000fe20000000800 */
[----:B------:R-:W-:Y:S01]  /*d410*/  @!PT LDS RZ, [RZ] ;  /* 0x00000000fffff984 */ /* 0x000fe20000000800 */
[----:B------:R1:W-:Y:S01]  /*d420*/  LDGSTS.E.BYPASS.LTC128B.128.ZFILL [R0+0x1000], [R8.64], P6 ;  /* 0x0100000008007fae */ /* 0x0003e2000b141d48 */
[----:B------:R-:W-:Y:S02]  /*d430*/  IADD3.X R7, RZ, R4, R14, P1, P0 ;  /* 0x00000004ff077210 */ /* 0x000fe40000fe040e */
[----:B------:R-:W-:Y:S04]  /*d440*/  IADD3 R2, P1, P0, R3, R2, R18 ;  /* 0x0000000203027210 */ /* 0x000fe8000783e012 */
[----:B------:R-:W-:Y:S01]  /*d450*/  IADD3.X R3, RZ, R4, R15, P1, P0 ;  /* 0x00000004ff037210 */ /* 0x000fe20000fe040f */
[----:B------:R1:W-:Y:S04]  /*d460*/  LDGSTS.E.BYPASS.LTC128B.128.ZFILL [R0+0x3000], [R6.64], P5 ;  /* 0x0300000006007fae */ /* 0x0003e8000a941d48 */
[----:B------:R1:W-:Y:S04]  /*d470*/  LDGSTS.E.BYPASS.LTC128B.128.ZFILL [R0+0x5000], [R2.64], P4 ;  /* 0x0500000002007fae */ /* 0x0003e8000a141d48 */
.L_x_2723:
[----:B------:R-:W-:Y:S05]  /*d480*/  BSYNC B0 ;  /* 0x0000000000007941 */ /* 0x000fea0003800000 */
.L_x_2722:
        /* <DEDUP_REMOVED lines=10> */
.L_x_2716:
[----:B------:R-:W-:Y:S05]  /*d530*/  BRA.DIV ~URZ, `(.L_x_2727) ;  /* 0x000069b27f007947 */ /* 0x000fea000b800000 */
[----:B------:R1:W2:Y:S02]  /*d540*/  SHFL.BFLY PT, R0, R204, 0x2, 0x1f ;  /* 0x0c401f00cc007f89 */ /* 0x0002a400000e0000 */
.L_x_2815:
[----:B--2---:R-:W-:Y:S01]  /*d550*/  FADD.FTZ R0, R0, R204 ;  /* 0x000000cc00007221 */ /* 0x004fe20000010000 */
[----:B------:R-:W-:Y:S05]  /*d560*/  BRA.DIV ~URZ, `(.L_x_2728) ;  /* 0x000069e27f007947 */ /* 0x000fea000b800000 */
[----:B------:R-:W2:Y:S04]  /*d570*/  SHFL.BFLY PT, R2, R203, 0x2, 0x1f ;  /* 0x0c401f00cb027f89 */ /* 0x000ea800000e0000 */
[----:B------:R-:W3:Y:S01]  /*d580*/  SHFL.BFLY PT, R5, R0, 0x1, 0x1f ;  /* 0x0c201f0000057f89 */ /* 0x000ee200000e0000 */
[----:B--2---:R-:W-:-:S02]  /*d590*/  FADD.FTZ R4, R2, R203 ;  /* 0x000000cb02047221 */ /* 0x004fc40000010000 */
[----:B---3--:R-:W-:-:S03]  /*d5a0*/  FADD.FTZ R0, R0, R5 ;  /* 0x0000000500007221 */ /* 0x008fc60000010000 */
[----:B------:R2:W3:Y:S04]  /*d5b0*/  SHFL.BFLY PT, R3, R4, 0x1, 0x1f ;  /* 0x0c201f0004037f89 */ /* 0x0004e800000e0000 */
.L_x_2816:
        /* <DEDUP_REMOVED lines=62> */
[----:B--2---:R-:W-:Y:S02]  /*d9a0*/  FMUL.FTZ R96, R0, R106 ;  /* 0x0000006a00607220 */ /* 0x004fe40000410000 */
[----:B------:R-:W-:Y:S01]  /*d9b0*/  @P1 FFMA.FTZ R22, R4, R101, R5 ;  /* 0x0000006504161223 */ /* 0x000fe20000010005 */
[----:B------:R-:W-:Y:S01]  /*d9c0*/  MOV R4, 0x1 ;  /* 0x0000000100047802 */ /* 0x000fe20000000f00 */
[C---:B------:R-:W-:Y:S02]  /*d9d0*/  FMUL.FTZ R97, R0.reuse, R107 ;  /* 0x0000006b00617220 */ /* 0x040fe40000410000 */
        /* <DEDUP_REMOVED lines=8> */
[C---:B------:R-:W-:Y:S02]  /*da60*/  FMUL.FTZ R123, R0.reuse, R127 ;  /* 0x0000007f007b7220 */ /* 0x040fe40000410000 */
[C---:B------:R-:W-:Y:S02]  /*da70*/  FMUL.FTZ R110, R0.reuse, R130 ;  /* 0x00000082006e7220 */ /* 0x040fe40000410000 */
[----:B------:R-:W-:Y:S02]  /*da80*/  FMUL.FTZ R111, R0, R131 ;  /* 0x00000083006f7220 */ /* 0x000fe40000410000 */
[----:B-----5:R-:W-:Y:S02]  /*da90*/  @P0 FMUL.FTZ R2, R2, 0.69314718246459960938 ;  /* 0x3f31721802020820 */ /* 0x020fe40000410000 */
        /* <DEDUP_REMOVED lines=39> */
.L_x_2681:
        /* <DEDUP_REMOVED lines=17> */
.L_x_2730:
[----:B------:R-:W-:Y:S05]  /*de20*/  BSYNC B0 ;  /* 0x0000000000007941 */ /* 0x000fea0003800000 */
.L_x_2729:
        /* <DEDUP_REMOVED lines=110> */
[----:B------:R2:W-:Y:S01]  /*e510*/  STS [R7+0x8400], R2 ;  /* 0x0084000207007388 */ /* 0x0005e20000000800 */
[----:B-1----:R-:W-:-:S05]  /*e520*/  F2FP.BF16.PACK_AB R0, R25, R24 ;  /* 0x000000181900723e */ /* 0x002fca00000010ff */
[----:B------:R-:W-:Y:S04]  /*e530*/  STS [R6+0x8000], R0 ;  /* 0x0080000006007388 */ /* 0x000fe80000000800 */
[----:B------:R1:W-:Y:S04]  /*e540*/  STS [R6+0x8400], R3 ;  /* 0x0084000306007388 */ /* 0x0003e80000000800 */
[----:B------:R-:W-:Y:S01]  /*e550*/  BAR.SYNC.DEFER_BLOCKING 0x1, 0x100 ;  /* 0x0044000000007b1d */ /* 0x000fe20000010000 */
[----:B--2---:R-:W-:Y:S01]  /*e560*/  IADD3 R2, P1, R233, c[0x0][0x500], RZ ;  /* 0x00014000e9027a10 */ /* 0x004fe20007f3e0ff */
[----:B-1----:R-:W-:-:S03]  /*e570*/  IMAD.MOV.U32 R6, RZ, RZ, RZ ;  /* 0x000000ffff067224 */ /* 0x002fc600078e00ff */
[----:B------:R-:W-:Y:S02]  /*e580*/  IADD3.X R3, R234, c[0x0][0x504], RZ, P1, !PT ;  /* 0x00014100ea037a10 */ /* 0x000fe40000ffe4ff */
        /* <DEDUP_REMOVED lines=9> */
.L_x_2733:
[----:B--2---:R-:W2:Y:S01]  /*e620*/  LDL R2, [R1+0x14] ;  /* 0x0000140001027983 */ /* 0x004ea20000100800 */
[----:B------:R-:W-:Y:S01]  /*e630*/  IMAD.MOV.U32 R9, RZ, RZ, 0x368 ;  /* 0x00000368ff097424 */ /* 0x000fe200078e00ff */
[----:B------:R-:W-:Y:S01]  /*e640*/  ISETP.GT.AND P3, PT, R4, 0x1, PT ;  /* 0x000000010400780c */ /* 0x000fe20003f64270 */
[----:B------:R-:W-:Y:S01]  /*e650*/  IMAD.MOV.U32 R0, RZ, RZ, c[0x0][0x4e8] ;  /* 0x00013a00ff007624 */ /* 0x000fe200078e00ff */
[----:B------:R-:W3:Y:S01]  /*e660*/  LDL R29, [R1+0x18] ;  /* 0x00001800011d7983 */ /* 0x000ee20000100800 */
[----:B------:R-:W-:-:S02]  /*e670*/  ISETP.NE.U32.AND P0, PT, RZ, c[0x0][0x500], PT ;  /* 0x00014000ff007a0c */ /* 0x000fc40003f05070 */
[----:B------:R-:W-:Y:S02]  /*e680*/  SEL R9, R9, 0x328, P3 ;  /* 0x0000032809097807 */ /* 0x000fe40001800000 */
[----:B------:R-:W-:Y:S02]  /*e690*/  ISETP.NE.AND P2, PT, R0, 0x1, PT ;  /* 0x000000010000780c */ /* 0x000fe40003f45270 */
[----:B------:R-:W1:Y:S01]  /*e6a0*/  LDC.64 R4, c[0x0][R9+0x170] ;  /* 0x00005c0009047b82 */ /* 0x000e620000000a00 */
[----:B------:R-:W-:-:S04]  /*e6b0*/  ISETP.NE.AND.EX P0, PT, RZ, c[0x0][0x504], PT, P0 ;  /* 0x00014100ff007a0c */ /* 0x000fc80003f05300 */
[----:B------:R-:W-:-:S03]  /*e6c0*/  SEL R7, R227, RZ, !P0 ;  /* 0x000000ffe3077207 */ /* 0x000fc60004000000 */
[----:B------:R-:W4:Y:S08]  /*e6d0*/  LDC.64 R14, c[0x0][R9+0x168] ;  /* 0x00005a00090e7b82 */ /* 0x000f300000000a00 */
[----:B------:R4:W2:Y:S08]  /*e6e0*/  LDC.64 R18, c[0x0][R9+0x178] ;  /* 0x00005e0009127b82 */ /* 0x0008b00000000a00 */
[----:B------:R4:W2:Y:S01]  /*e6f0*/  LDC.64 R20, c[0x0][R9+0x160] ;  /* 0x0000580009147b82 */ /* 0x0008a20000000a00 */
[----:B------:R-:W-:Y:S01]  /*e700*/  LOP3.LUT R11, R230, 0xffff, RZ, 0xc0, !PT ;  /* 0x0000ffffe60b7812 */ /* 0x000fe200078ec0ff */
[----:B------:R-:W4:Y:S01]  /*e710*/  S2R R30, SR_TID.X ;  /* 0x00000000001e7919 */ /* 0x000f220000002100 */
[----:B-1----:R-:W-:-:S03]  /*e720*/  IMAD R0, R5, R7, RZ ;  /* 0x0000000705007224 */ /* 0x002fc600078e02ff */
[----:B----4-:R-:W-:Y:S01]  /*e730*/  IMAD R9, R15, R11, RZ ;  /* 0x0000000b0f097224 */ /* 0x010fe200078e02ff */
[----:B------:R-:W-:-:S04]  /*e740*/  SHF.R.S32.HI R23, RZ, 0x1f, R30 ;  /* 0x0000001fff177819 */ /* 0x000fc8000001141e */
[----:B------:R-:W-:-:S04]  /*e750*/  LEA.HI R23, R23, R30, RZ, 0x5 ;  /* 0x0000001e17177211 */ /* 0x000fc800078f28ff */
[----:B------:R-:W-:-:S05]  /*e760*/  LOP3.LUT R23, R23, 0xffffffe0, RZ, 0xc0, !PT ;  /* 0xffffffe017177812 */ /* 0x000fca00078ec0ff */
[----:B------:R-:W-:Y:S02]  /*e770*/  IMAD.IADD R23, R30, 0x1, -R23 ;  /* 0x000000011e177824 */ /* 0x000fe400078e0a17 */
[----:B--2---:R-:W-:Y:S01]  /*e780*/  IMAD.IADD R13, R2, 0x1, R229 ;  /* 0x00000001020d7824 */ /* 0x004fe200078e02e5 */
[----:B------:R-:W-:-:S03]  /*e790*/  SEL R2, R238, RZ, !P0 ;  /* 0x000000ffee027207 */ /* 0x000fc60004000000 */
[----:B------:R-:W-:-:S04]  /*e7a0*/  @P2 IMAD.HI.U32 R8, R13, c[0x0][0x4ec], RZ ;  /* 0x00013b000d082a27 */ /* 0x000fc800078e00ff */
[C---:B------:R-:W-:Y:S02]  /*e7b0*/  IMAD R10, R4.reuse, R2, R0 ;  /* 0x00000002040a7224 */ /* 0x040fe400078e0200 */
[----:B------:R-:W-:-:S04]  /*e7c0*/  IMAD.WIDE.U32 R2, R4, R7, RZ ;  /* 0x0000000704027225 */ /* 0x000fc800078e00ff */
[----:B------:R-:W-:-:S04]  /*e7d0*/  IMAD.WIDE.U32 R4, R14, R11, RZ ;  /* 0x0000000b0e047225 */ /* 0x000fc800078e00ff */
[----:B------:R-:W-:Y:S01]  /*e7e0*/  IMAD.MOV.U32 R0, RZ, RZ, R13 ;  /* 0x000000ffff007224 */ /* 0x000fe200078e000d */
[----:B------:R-:W-:Y:S02]  /*e7f0*/  @P2 SHF.R.U32.HI R0, RZ, c[0x0][0x4f0], R8 ;  /* 0x00013c00ff002a19 */ /* 0x000fe40000011608 */
[----:B------:R-:W-:Y:S01]  /*e800*/  SEL R8, R237, RZ, P3 ;  /* 0x000000ffed087207 */ /* 0x000fe20001800000 */
[----:B------:R-:W-:Y:S01]  /*e810*/  IMAD.IADD R12, R3, 0x1, R10 ;  /* 0x00000001030c7824 */ /* 0x000fe200078e020a */
[--C-:B-----5:R-:W-:Y:S01]  /*e820*/  IADD3 R14, P1, P0, R2, R4, R6.reuse ;  /* 0x00000004020e7210 */ /* 0x120fe2000783e006 */
[----:B------:R-:W-:Y:S01]  /*e830*/  IMAD.IADD R2, R5, 0x1, R9 ;  /* 0x0000000105027824 */ /* 0x000fe200078e0209 */
[----:B------:R-:W-:Y:S01]  /*e840*/  SHF.R.S32.HI R9, RZ, 0x1f, R6 ;  /* 0x0000001fff097819 */ /* 0x000fe20000011406 */
[----:B------:R-:W-:Y:S02]  /*e850*/  IMAD R10, R19, R8, RZ ;  /* 0x00000008130a7224 */ /* 0x000fe400078e02ff */
[----:B------:R-:W-:-:S02]  /*e860*/  IMAD.MOV R3, RZ, RZ, -R0 ;  /* 0x000000ffff037224 */ /* 0x000fc400078e0a00 */
        /* <DEDUP_REMOVED lines=15> */
[----:B------:R-:W-:Y:S02]  /*e960*/  LEA R0, P0, R2, R4, 0x2 ;  /* 0x0000000402007211 */ /* 0x000fe400078010ff */
[----:B------:R-:W-:-:S04]  /*e970*/  SEL R5, R5, c[0x0][0x454], P3 ;  /* 0x0001150005057a07 */ /* 0x000fc80001800000 */
[----:B------:R-:W-:Y:S01]  /*e980*/  LEA.HI.X R3, R2, R5, R3, 0x2, P0 ;  /* 0x0000000502037211 */ /* 0x000fe200000f1403 */
[----:B------:R-:W-:Y:S04]  /*e990*/  SHFL.IDX PT, R4, R0, RZ, 0x1c1f ;  /* 0x001c1fff00047589 */ /* 0x000fe800000e0000 */
[----:B------:R-:W1:Y:S04]  /*e9a0*/  SHFL.IDX PT, R5, R3, RZ, 0x1c1f ;  /* 0x001c1fff03057589 */ /* 0x000e6800000e0000 */
[----:B------:R3:W-:Y:S04]  /*e9b0*/  SHFL.IDX PT, R2, R0, 0x1, 0x1c1f ;  /* 0x003c1f0000027f89 */ /* 0x0007e800000e0000 */
[----:B------:R-:W2:Y:S01]  /*e9c0*/  SHFL.IDX PT, R3, R3, 0x1, 0x1c1f ;  /* 0x003c1f0003037f89 */ /* 0x000ea200000e0000 */
[----:B------:R-:W-:Y:S01]  /*e9d0*/  IMAD R12, R16, c[0x0][0x4e8], RZ ;  /* 0x00013a00100c7a24 */ /* 0x000fe200078e02ff */
[----:B------:R-:W-:Y:S01]  /*e9e0*/  LOP3.LUT P0, RZ, R23, 0x3, RZ, 0xc0, !PT ;  /* 0x0000000317ff7812 */ /* 0x000fe2000780c0ff */
        /* <DEDUP_REMOVED lines=9> */
[----:B------:R-:W-:Y:S01]  /*ea80*/  IMAD R0, R9, c[0x0][0x3a0], RZ ;  /* 0x0000e80009007a24 */ /* 0x000fe200078e02ff */
[----:B-1----:R-:W-:Y:S01]  /*ea90*/  IADD3 R4, R208, R229, RZ ;  /* 0x000000e5d0047210 */ /* 0x002fe20007ffe0ff */
[C---:B------:R-:W-:Y:S01]  /*eaa0*/  IMAD.WIDE.U32 R2, R6.reuse, c[0x0][0x3a0], RZ ;  /* 0x0000e80006027a25 */ /* 0x040fe200078e00ff */
[----:B------:R-:W-:Y:S01]  /*eab0*/  SHF.R.S32.HI R5, RZ, 0x1f, R7 ;  /* 0x0000001fff057819 */ /* 0x000fe20000011407 */
[----:B------:R1:W2:Y:S02]  /*eac0*/  LDS.128 R24, [R210+0x80] ;  /* 0x00008000d2187984 */ /* 0x0002a40000000c00 */
[----:B------:R-:W-:Y:S01]  /*ead0*/  IMAD R6, R6, c[0x0][0x3a4], R0 ;  /* 0x0000e90006067a24 */ /* 0x000fe200078e0200 */
[----:B------:R-:W-:Y:S01]  /*eae0*/  MOV R0, R4 ;  /* 0x0000000400007202 */ /* 0x000fe20000000f00 */
[----:B------:R1:W3:Y:S01]  /*eaf0*/  LDS.128 R40, [R210+0x1080] ;  /* 0x00108000d2287984 */ /* 0x0002e20000000c00 */
[----:B------:R-:W-:-:S02]  /*eb00*/  IMAD R5, R5, c[0x0][0x3f0], RZ ;  /* 0x0000fc0005057a24 */ /* 0x000fc400078e02ff */
[----:B------:R-:W-:Y:S01]  /*eb10*/  IADD3 R3, R3, R6, RZ ;  /* 0x0000000603037210 */ /* 0x000fe20007ffe0ff */
[----:B------:R-:W-:Y:S01]  /*eb20*/  @P2 IMAD.HI.U32 R6, R4, c[0x0][0x4ec], RZ ;  /* 0x00013b0004062a27 */ /* 0x000fe200078e00ff */
[----:B------:R1:W4:Y:S03]  /*eb30*/  LDS.128 R52, [R210+0x2080] ;  /* 0x00208000d2347984 */ /* 0x0003260000000c00 */
        /* <DEDUP_REMOVED lines=31> */
.L_x_2817:
[----:B------:R-:W-:Y:S05]  /*ed30*/  BRA.DIV ~URZ, `(.L_x_2736) ;  /* 0x000053727f007947 */ /* 0x000fea000b800000 */
[----:B------:R4:W2:Y:S02]  /*ed40*/  SHFL.IDX PT, R0, R11, RZ, 0x181f ;  /* 0x00181fff0b007589 */ /* 0x0008a400000e0000 */
.L_x_2818:
        /* <DEDUP_REMOVED lines=19> */
.L_x_2738:
[----:B------:R-:W-:Y:S05]  /*ee80*/  BSYNC B0 ;  /* 0x0000000000007941 */ /* 0x000fea0003800000 */
.L_x_2737:
[----:B------:R-:W-:Y:S05]  /*ee90*/  BRA.DIV ~URZ, `(.L_x_2739) ;  /* 0x000052827f007947 */ /* 0x000fea000b800000 */
[----:B---3--:R3:W4:Y:S04]  /*eea0*/  SHFL.IDX PT, R8, R9, 0x1, 0x181f ;  /* 0x00381f0009087f89 */ /* 0x00872800000e0000 */
[----:B--2---:R3:W2:Y:S02]  /*eeb0*/  SHFL.IDX PT, R0, R11, 0x1, 0x181f ;  /* 0x00381f000b007f89 */ /* 0x0046a400000e0000 */
.L_x_2819:
        /* <DEDUP_REMOVED lines=19> */
.L_x_2741:
[----:B------:R-:W-:Y:S05]  /*eff0*/  BSYNC B0 ;  /* 0x0000000000007941 */ /* 0x000fea0003800000 */
.L_x_2740:
[----:B------:R-:W-:Y:S05]  /*f000*/  BRA.DIV ~URZ, `(.L_x_2742) ;  /* 0x000051e27f007947 */ /* 0x000fea000b800000 */
[----:B----4-:R4:W3:Y:S02]  /*f010*/  SHFL.IDX PT, R8, R9, 0x2, 0x181f ;  /* 0x00581f0009087f89 */ /* 0x0108e400000e0000 */
.L_x_2820:
[----:B------:R-:W-:Y:S05]  /*f020*/  BRA.DIV ~URZ, `(.L_x_2743) ;  /* 0x000052327f007947 */ /* 0x000fea000b800000 */
[----:B--2---:R2:W4:Y:S02]  /*f030*/  SHFL.IDX PT, R0, R11, 0x2, 0x181f ;  /* 0x00581f000b007f89 */ /* 0x00452400000e0000 */
.L_x_2821:
        /* <DEDUP_REMOVED lines=19> */
.L_x_2745:
[----:B------:R-:W-:Y:S05]  /*f170*/  BSYNC B0 ;  /* 0x0000000000007941 */ /* 0x000fea0003800000 */
.L_x_2744:
[----:B------:R-:W-:Y:S05]  /*f180*/  BRA.DIV ~URZ, `(.L_x_2746) ;  /* 0x000051427f007947 */ /* 0x000fea000b800000 */
[----:B---3--:R3:W2:Y:S04]  /*f190*/  SHFL.IDX PT, R6, R9, 0x3, 0x181f ;  /* 0x00781f0009067f89 */ /* 0x0086a800000e0000 */
[----:B----4-:R3:W4:Y:S02]  /*f1a0*/  SHFL.IDX PT, R0, R11, 0x3, 0x181f ;  /* 0x00781f000b007f89 */ /* 0x01072400000e0000 */
.L_x_2822:
        /* <DEDUP_REMOVED lines=20> */
.L_x_2734:
        /* <DEDUP_REMOVED lines=32> */
.L_x_2823:
[----:B------:R-:W-:Y:S05]  /*f4f0*/  BRA.DIV ~URZ, `(.L_x_2749) ;  /* 0x00004f127f007947 */ /* 0x000fea000b800000 */
[----:B------:R3:W4:Y:S02]  /*f500*/  SHFL.IDX PT, R0, R12, RZ, 0x1c1f ;  /* 0x001c1fff0c007589 */ /* 0x00072400000e0000 */
.L_x_2824:
[----:B------:R-:W-:Y:S01]  /*f510*/  BSSY B0, `(.L_x_2750) ;  /* 0x0000094000007945 */ /* 0x000fe20003800000 */
[----:B------:R-:W-:Y:S05]  /*f520*/  @P1 BRA `(.L_x_2751) ;  /* 0x0000092000001947 */ /* 0x000fea0003800000 */
[C---:B------:R-:W-:Y:S02]  /*f530*/  IADD3 R8, R225.reuse, 0x8, RZ ;  /* 0x00000008e1087810 */ /* 0x040fe40007ffe0ff */
[C---:B------:R-:W-:Y:S02]  /*f540*/  ISETP.GE.AND P4, PT, R225.reuse, c[0x0][0x3c8], PT ;  /* 0x0000f200e1007a0c */ /* 0x040fe40003f86270 */
[----:B------:R-:W-:Y:S02]  /*f550*/  ISETP.GE.AND P2, PT, R8, c[0x0][0x3c8], PT ;  /* 0x0000f20008007a0c */ /* 0x000fe40003f46270 */
[C---:B------:R-:W-:Y:S02]  /*f560*/  IADD3 R13, R225.reuse, 0x10, RZ ;  /* 0x00000010e10d7810 */ /* 0x040fe40007ffe0ff */
[----:B------:R-:W-:-:S02]  /*f570*/  IADD3 R9, R225, 0x18, RZ ;  /* 0x00000018e1097810 */ /* 0x000fc40007ffe0ff */
[----:B------:R-:W-:Y:S02]  /*f580*/  ISETP.GE.AND P5, PT, R13, c[0x0][0x3c8], PT ;  /* 0x0000f2000d007a0c */ /* 0x000fe40003fa6270 */
[----:B------:R-:W-:Y:S02]  /*f590*/  IADD3 R11, R225, 0x8, RZ ;  /* 0x00000008e10b7810 */ /* 0x000fe40007ffe0ff */
[----:B------:R-:W-:Y:S01]  /*f5a0*/  ISETP.GE.AND P1, PT, R9, c[0x0][0x3c8], PT ;  /* 0x0000f20009007a0c */ /* 0x000fe20003f26270 */
[----:B----4-:R-:W-:Y:S01]  /*f5b0*/  @!P4 IMAD.MOV.U32 R6, RZ, RZ, R0 ;  /* 0x000000ffff06c224 */ /* 0x010fe200078e0000 */
[----:B------:R-:W-:Y:S01]  /*f5c0*/  SHF.R.S32.HI R11, RZ, 0x1f, R11 ;  /* 0x0000001fff0b7819 */ /* 0x000fe2000001140b */
[----:B--2---:R-:W-:Y:S01]  /*f5d0*/  @!P4 IMAD.MOV.U32 R7, RZ, RZ, R4 ;  /* 0x000000ffff07c224 */ /* 0x004fe200078e0004 */
[----:B------:R-:W-:Y:S02]  /*f5e0*/  @!P2 LEA R2, P3, R8, R0, 0x2 ;  /* 0x000000000802a211 */ /* 0x000fe400078610ff */
[C---:B------:R-:W-:Y:S01]  /*f5f0*/  IADD3 R10, R225.reuse, 0x20, RZ ;  /* 0x00000020e10a7810 */ /* 0x040fe20007ffe0ff */
[C---:B------:R-:W-:Y:S01]  /*f600*/  @!P4 IMAD.WIDE R6, R225.reuse, 0x4, R6 ;  /* 0x00000004e106c825 */ /* 0x040fe200078e0206 */
[----:B------:R-:W-:-:S02]  /*f610*/  IADD3 R14, R225, 0x10, RZ ;  /* 0x00000010e10e7810 */ /* 0x000fc40007ffe0ff */
[----:B------:R-:W-:Y:S02]  /*f620*/  @!P2 LEA.HI.X R3, R8, R4, R11, 0x2, P3 ;  /* 0x000000040803a211 */ /* 0x000fe400018f140b */
[----:B------:R2:W-:Y:S01]  /*f630*/  @!P4 ST.E.64 [R6.64], R136 ;  /* 0x000000880600c985 */ /* 0x0005e2000c101b08 */
[C---:B------:R-:W-:Y:S02]  /*f640*/  IADD3 R8, R225.reuse, 0x28, RZ ;  /* 0x00000028e1087810 */ /* 0x040fe40007ffe0ff */
[----:B------:R-:W-:Y:S01]  /*f650*/  ISETP.GE.AND P6, PT, R10, c[0x0][0x3c8], PT ;  /* 0x0000f2000a007a0c */ /* 0x000fe20003fc6270 */
[----:B------:R4:W-:Y:S01]  /*f660*/  @!P2 ST.E.64 [R2.64], R32 ;  /* 0x000000200200a985 */ /* 0x0009e2000c101b08 */
[----:B------:R-:W-:Y:S02]  /*f670*/  IADD3 R11, R225, 0x18, RZ ;  /* 0x00000018e10b7810 */ /* 0x000fe40007ffe0ff */
[----:B------:R-:W-:Y:S02]  /*f680*/  SHF.R.S32.HI R14, RZ, 0x1f, R14 ;  /* 0x0000001fff0e7819 */ /* 0x000fe4000001140e */
[----:B------:R-:W-:-:S02]  /*f690*/  ISETP.GE.AND P2, PT, R8, c[0x0][0x3c8], PT ;  /* 0x0000f20008007a0c */ /* 0x000fc40003f46270 */
[----:B------:R-:W-:Y:S02]  /*f6a0*/  SHF.R.S32.HI R11, RZ, 0x1f, R11 ;  /* 0x0000001fff0b7819 */ /* 0x000fe4000001140b */
[----:B------:R-:W-:Y:S02]  /*f6b0*/  SHF.R.S32.HI R15, RZ, 0x1f, R245 ;  /* 0x0000001fff0f7819 */ /* 0x000fe400000114f5 */
[-C--:B--2---:R-:W-:Y:S02]  /*f6c0*/  @!P5 LEA R6, P4, R13, R0.reuse, 0x2 ;  /* 0x000000000d06d211 */ /* 0x084fe400078810ff */
[----:B----4-:R-:W-:Y:S02]  /*f6d0*/  @!P1 LEA R2, P3, R9, R0, 0x2 ;  /* 0x0000000009029211 */ /* 0x010fe400078610ff */
[----:B------:R-:W-:Y:S02]  /*f6e0*/  @!P5 LEA.HI.X R7, R13, R4, R14, 0x2, P4 ;  /* 0x000000040d07d211 */ /* 0x000fe400020f140e */
[----:B------:R-:W-:-:S02]  /*f6f0*/  IADD3 R13, R225, 0x30, RZ ;  /* 0x00000030e10d7810 */ /* 0x000fc40007ffe0ff */
[----:B------:R-:W-:Y:S01]  /*f700*/  @!P1 LEA.HI.X R3, R9, R4, R11, 0x2, P3 ;  /* 0x0000000409039211 */ /* 0x000fe200018f140b */
[----:B------:R2:W-:Y:S01]  /*f710*/  @!P5 ST.E.64 [R6.64], R34 ;  /* 0x000000220600d985 */ /* 0x0005e2000c101b08 */
[C---:B------:R-:W-:Y:S02]  /*f720*/  IADD3 R14, R225.reuse, 0x20, RZ ;  /* 0x00000020e10e7810 */ /* 0x040fe40007ffe0ff */
[----:B------:R-:W-:Y:S01]  /*f730*/  IADD3 R9, R225, 0x38, RZ ;  /* 0x00000038e1097810 */ /* 0x000fe20007ffe0ff */
[----:B------:R4:W-:Y:S01]  /*f740*/  @!P1 ST.E.64 [R2.64], R102 ;  /* 0x0000006602009985 */ /* 0x0009e2000c101b08 */
[----:B------:R-:W-:Y:S02]  /*f750*/  ISETP.GE.AND P5, PT, R13, c[0x0][0x3c8], PT ;  /* 0x0000f2000d007a0c */ /* 0x000fe40003fa6270 */
[----:B------:R-:W-:Y:S02]  /*f760*/  SHF.R.S32.HI R14, RZ, 0x1f, R14 ;  /* 0x0000001fff0e7819 */ /* 0x000fe4000001140e */
[----:B------:R-:W-:-:S02]  /*f770*/  IADD3 R11, R225, 0x28, RZ ;  /* 0x00000028e10b7810 */ /* 0x000fc40007ffe0ff */
[----:B------:R-:W-:Y:S02]  /*f780*/  ISETP.GE.AND P1, PT, R9, c[0x0][0x3c8], PT ;  /* 0x0000f20009007a0c */ /* 0x000fe40003f26270 */
[----:B------:R-:W-:Y:S02]  /*f790*/  SHF.R.S32.HI R11, RZ, 0x1f, R11 ;  /* 0x0000001fff0b7819 */ /* 0x000fe4000001140b */
[-C--:B--2---:R-:W-:Y:S02]  /*f7a0*/  @!P6 LEA R6, P4, R10, R0.reuse, 0x2 ;  /* 0x000000000a06e211 */ /* 0x084fe400078810ff */
[----:B----4-:R-:W-:Y:S02]  /*f7b0*/  @!P2 LEA R2, P3, R8, R0, 0x2 ;  /* 0x000000000802a211 */ /* 0x010fe400078610ff */
[----:B------:R-:W-:Y:S02]  /*f7c0*/  @!P6 LEA.HI.X R7, R10, R4, R14, 0x2, P4 ;  /* 0x000000040a07e211 */ /* 0x000fe400020f140e */
[----:B------:R-:W-:-:S02]  /*f7d0*/  IADD3 R10, R225, 0x40, RZ ;  /* 0x00000040e10a7810 */ /* 0x000fc40007ffe0ff */
[C---:B------:R-:W-:Y:S01]  /*f7e0*/  IADD3 R14, R225.reuse, 0x30, RZ ;  /* 0x00000030e10e7810 */ /* 0x040fe20007ffe0ff */
[----:B------:R2:W-:Y:S01]  /*f7f0*/  @!P6 ST.E.64 [R6.64], R104 ;  /* 0x000000680600e985 */ /* 0x0005e2000c101b08 */
[----:B------:R-:W-:Y:S02]  /*f800*/  @!P2 LEA.HI.X R3, R8, R4, R11, 0x2, P3 ;  /* 0x000000040803a211 */ /* 0x000fe400018f140b */
[C---:B------:R-:W-:Y:S02]  /*f810*/  IADD3 R8, R225.reuse, 0x48, RZ ;  /* 0x00000048e1087810 */ /* 0x040fe40007ffe0ff */
[----:B------:R-:W-:Y:S01]  /*f820*/  ISETP.GE.AND P6, PT, R10, c[0x0][0x3c8], PT ;  /* 0x0000f2000a007a0c */ /* 0x000fe20003fc6270 */
[----:B------:R4:W-:Y:S01]  /*f830*/  @!P2 ST.E.64 [R2.64], R108 ;  /* 0x0000006c0200a985 */ /* 0x0009e2000c101b08 */
[----:B------:R-:W-:Y:S02]  /*f840*/  IADD3 R11, R225, 0x38, RZ ;  /* 0x00000038e10b7810 */ /* 0x000fe40007ffe0ff */
[----:B------:R-:W-:-:S02]  /*f850*/  SHF.R.S32.HI R14, RZ, 0x1f, R14 ;  /* 0x0000001fff0e7819 */ /* 0x000fc4000001140e */
[----:B------:R-:W-:Y:S02]  /*f860*/  ISETP.GE.AND P2, PT, R8, c[0x0][0x3c8], PT ;  /* 0x0000f20008007a0c */ /* 0x000fe40003f46270 */
[----:B------:R-:W-:Y:S02]  /*f870*/  SHF.R.S32.HI R11, RZ, 0x1f, R11 ;  /* 0x0000001fff0b7819 */ /* 0x000fe4000001140b */
[----:B--2---:R-:W-:-:S04]  /*f880*/  @!P5 LEA R6, P4, R13, R0, 0x2 ;  /* 0x000000000d06d211 */ /* 0x004fc800078810ff */
[----:B------:R-:W-:Y:S02]  /*f890*/  @!P5 LEA.HI.X R7, R13, R4, R14, 0x2, P4 ;  /* 0x000000040d07d211 */ /* 0x000fe400020f140e */
[----:B----4-:R-:W-:Y:S02]  /*f8a0*/  @!P1 LEA R2, P3, R9, R0, 0x2 ;  /* 0x0000000009029211 */ /* 0x010fe400078610ff */
[----:B------:R-:W-:Y:S01]  /*f8b0*/  IADD3 R13, R225, 0x50, RZ ;  /* 0x00000050e10d7810 */ /* 0x000fe20007ffe0ff */
[----:B------:R2:W-:Y:S01]  /*f8c0*/  @!P5 ST.E.64 [R6.64], R112 ;  /* 0x000000700600d985 */ /* 0x0005e2000c101b08 */
[----:B------:R-:W-:Y:S02]  /*f8d0*/  @!P1 LEA.HI.X R3, R9, R4, R11, 0x2, P3 ;  /* 0x0000000409039211 */ /* 0x000fe400018f140b */
[C---:B------:R-:W-:Y:S02]  /*f8e0*/  IADD3 R14, R225.reuse, 0x40, RZ ;  /* 0x00000040e10e7810 */ /* 0x040fe40007ffe0ff */
[----:B------:R-:W-:Y:S01]  /*f8f0*/  IADD3 R9, R225, 0x58, RZ ;  /* 0x00000058e1097810 */ /* 0x000fe20007ffe0ff */
[----:B------:R4:W-:Y:S01]  /*f900*/  @!P1 ST.E.64 [R2.64], R116 ;  /* 0x0000007402009985 */ /* 0x0009e2000c101b08 */
[----:B------:R-:W-:-:S02]  /*f910*/  ISETP.GE.AND P5, PT, R13, c[0x0][0x3c8], PT ;  /* 0x0000f2000d007a0c */ /* 0x000fc40003fa6270 */
[----:B------:R-:W-:Y:S02]  /*f920*/  SHF.R.S32.HI R14, RZ, 0x1f, R14 ;  /* 0x0000001fff0e7819 */ /* 0x000fe4000001140e */
[----:B------:R-:W-:Y:S02]  /*f930*/  IADD3 R11, R225, 0x48, RZ ;  /* 0x00000048e10b7810 */ /* 0x000fe40007ffe0ff */
[----:B------:R-:W-:Y:S02]  /*f940*/  ISETP.GE.AND P1, PT, R9, c[0x0][0x3c8], PT ;  /* 0x0000f20009007a0c */ /* 0x000fe40003f26270 */
[----:B------:R-:W-:Y:S02]  /*f950*/  SHF.R.S32.HI R11, RZ, 0x1f, R11 ;  /* 0x0000001fff0b7819 */ /* 0x000fe4000001140b */
[----:B--2---:R-:W-:-:S04]  /*f960*/  @!P6 LEA R6, P4, R10, R0, 0x2 ;  /* 0x000000000a06e211 */ /* 0x004fc800078810ff */
[----:B------:R-:W-:Y:S02]  /*f970*/  @!P6 LEA.HI.X R7, R10, R4, R14, 0x2, P4 ;  /* 0x000000040a07e211 */ /* 0x000fe400020f140e */
[C---:B----4-:R-:W-:Y:S02]  /*f980*/  @!P2 LEA R2, P3, R8.reuse, R0, 0x2 ;  /* 0x000000000802a211 */ /* 0x050fe400078610ff */
[C---:B------:R-:W-:Y:S01]  /*f990*/  IADD3 R10, R225.reuse, 0x60, RZ ;  /* 0x00000060e10a7810 */ /* 0x040fe20007ffe0ff */
[----:B------:R2:W-:Y:S01]  /*f9a0*/  @!P6 ST.E.64 [R6.64], R36 ;  /* 0x000000240600e985 */ /* 0x0005e2000c101b08 */
[C---:B------:R-:W-:Y:S02]  /*f9b0*/  IADD3 R14, R225.reuse, 0x50, RZ ;  /* 0x00000050e10e7810 */ /* 0x040fe40007ffe0ff */
[----:B------:R-:W-:Y:S02]  /*f9c0*/  @!P2 LEA.HI.X R3, R8, R4, R11, 0x2, P3 ;  /* 0x000000040803a211 */ /* 0x000fe400018f140b */
[----:B------:R-:W-:-:S02]  /*f9d0*/  IADD3 R8, R225, 0x68, RZ ;  /* 0x00000068e1087810 */ /* 0x000fc40007ffe0ff */
[----:B------:R-:W-:Y:S01]  /*f9e0*/  ISETP.GE.AND P6, PT, R10, c[0x0][0x3c8], PT ;  /* 0x0000f2000a007a0c */ /* 0x000fe20003fc6270 */
[----:B------:R4:W-:Y:S01]  /*f9f0*/  @!P2 ST.E.64 [R2.64], R40 ;  /* 0x000000280200a985 */ /* 0x0009e2000c101b08 */
[----:B------:R-:W-:Y:S02]  /*fa00*/  IADD3 R11, R225, 0x58, RZ ;  /* 0x00000058e10b7810 */ /* 0x000fe40007ffe0ff */
[----:B------:R-:W-:Y:S02]  /*fa10*/  SHF.R.S32.HI R14, RZ, 0x1f, R14 ;  /* 0x0000001fff0e7819 */ /* 0x000fe4000001140e */
[----:B------:R-:W-:Y:S02]  /*fa20*/  SHF.R.S32.HI R11, RZ, 0x1f, R11 ;  /* 0x0000001fff0b7819 */ /* 0x000fe4000001140b */
[----:B------:R-:W-:Y:S02]  /*fa30*/  ISETP.GE.AND P2, PT, R8, c[0x0][0x3c8], PT ;  /* 0x0000f20008007a0c */ /* 0x000fe40003f46270 */
[----:B--2---:R-:W-:-:S04]  /*fa40*/  @!P5 LEA R6, P4, R13, R0, 0x2 ;  /* 0x000000000d06d211 */ /* 0x004fc800078810ff */
[----:B------:R-:W-:Y:S02]  /*fa50*/  @!P5 LEA.HI.X R7, R13, R4, R14, 0x2, P4 ;  /* 0x000000040d07d211 */ /* 0x000fe400020f140e */
[----:B------:R-:W-:Y:S02]  /*fa60*/  SHF.R.S32.HI R13, RZ, 0x1f, R246 ;  /* 0x0000001fff0d7819 */ /* 0x000fe400000114f6 */
[C---:B----4-:R-:W-:Y:S01]  /*fa70*/  @!P1 LEA R2, P3, R9.reuse, R0, 0x2 ;  /* 0x0000000009029211 */ /* 0x050fe200078610ff */
[----:B------:R2:W-:Y:S01]  /*fa80*/  @!P5 ST.E.64 [R6.64], R44 ;  /* 0x0000002c0600d985 */ /* 0x0005e2000c101b08 */
[----:B------:R-:W-:Y:S02]  /*fa90*/  ISETP.GE.AND P5, PT, R252, c[0x0][0x3c8], PT ;  /* 0x0000f200fc007a0c */ /* 0x000fe40003fa6270 */
[----:B------:R-:W-:Y:S02]  /*faa0*/  @!P1 LEA.HI.X R3, R9, R4, R11, 0x2, P3 ;  /* 0x0000000409039211 */ /* 0x000fe400018f140b */
[----:B------:R-:W-:-:S02]  /*fab0*/  IADD3 R11, R225, 0x60, RZ ;  /* 0x00000060e10b7810 */ /* 0x000fc40007ffe0ff */
[----:B------:R-:W-:Y:S01]  /*fac0*/  IADD3 R9, R225, 0x68, RZ ;  /* 0x00000068e1097810 */ /* 0x000fe20007ffe0ff */
[----:B------:R4:W-:Y:S01]  /*fad0*/  @!P1 ST.E.64 [R2.64], R48 ;  /* 0x0000003002009985 */ /* 0x0009e2000c101b08 */
[----:B------:R-:W-:Y:S02]  /*fae0*/  SHF.R.S32.HI R11, RZ, 0x1f, R11 ;  /* 0x0000001fff0b7819 */ /* 0x000fe4000001140b */
[----:B------:R-:W-:Y:S02]  /*faf0*/  ISETP.GE.AND P1, PT, R251, c[0x0][0x3c8], PT ;  /* 0x0000f200fb007a0c */ /* 0x000fe40003f26270 */
[----:B------:R-:W-:Y:S02]  /*fb00*/  SHF.R.S32.HI R9, RZ, 0x1f, R9 ;  /* 0x0000001fff097819 */ /* 0x000fe40000011409 */
[----:B------:R-:W-:Y:S02]  /*fb10*/  SHF.R.S32.HI R14, RZ, 0x1f, R244 ;  /* 0x0000001fff0e7819 */ /* 0x000fe400000114f4 */
[----:B--2---:R-:W-:-:S04]  /*fb20*/  @!P6 LEA R6, P4, R10, R0, 0x2 ;  /* 0x000000000a06e211 */ /* 0x004fc800078810ff */
[----:B------:R-:W-:Y:S02]  /*fb30*/  @!P6 LEA.HI.X R7, R10, R4, R11, 0x2, P4 ;  /* 0x000000040a07e211 */ /* 0x000fe400020f140b */
[----:B------:R-:W-:Y:S02]  /*fb40*/  ISETP.GE.AND P4, PT, R249, c[0x0][0x3c8], PT ;  /* 0x0000f200f9007a0c */ /* 0x000fe40003f86270 */
[----:B----4-:R-:W-:Y:S01]  /*fb50*/  @!P2 LEA R2, P3, R8, R0, 0x2 ;  /* 0x000000000802a211 */ /* 0x010fe200078610ff */
[----:B------:R2:W-:Y:S01]  /*fb60*/  @!P6 ST.E.64 [R6.64], R52 ;  /* 0x000000340600e985 */ /* 0x0005e2000c101b08 */
[----:B------:R-:W-:Y:S02]  /*fb70*/  ISETP.GE.AND P6, PT, R250, c[0x0][0x3c8], PT ;  /* 0x0000f200fa007a0c */ /* 0x000fe40003fc6270 */
[----:B------:R-:W-:Y:S02]  /*fb80*/  @!P2 LEA.HI.X R3, R8, R4, R9, 0x2, P3 ;  /* 0x000000040803a211 */ /* 0x000fe400018f1409 */
[----:B------:R-:W-:-:S02]  /*fb90*/  SHF.R.S32.HI R9, RZ, 0x1f, R252 ;  /* 0x0000001fff097819 */ /* 0x000fc400000114fc */
[----:B------:R-:W-:Y:S01]  /*fba0*/  SHF.R.S32.HI R8, RZ, 0x1f, R251 ;  /* 0x0000001fff087819 */ /* 0x000fe200000114fb */
[----:B------:R4:W-:Y:S01]  /*fbb0*/  @!P2 ST.E.64 [R2.64], R56 ;  /* 0x000000380200a985 */ /* 0x0009e2000c101b08 */
[----:B------:R-:W-:Y:S02]  /*fbc0*/  SHF.R.S32.HI R10, RZ, 0x1f, R250 ;  /* 0x0000001fff0a7819 */ /* 0x000fe400000114fa */
[----:B------:R-:W-:Y:S02]  /*fbd0*/  SHF.R.S32.HI R11, RZ, 0x1f, R249 ;  /* 0x0000001fff0b7819 */ /* 0x000fe400000114f9 */
[----:B--2---:R-:W-:-:S04]  /*fbe0*/  @!P5 LEA R6, P3, R252, R0, 0x2 ;  /* 0x00000000fc06d211 */ /* 0x004fc800078610ff */
[----:B------:R-:W-:Y:S02]  /*fbf0*/  @!P5 LEA.HI.X R7, R252, R4, R9, 0x2, P3 ;  /* 0x00000004fc07d211 */ /* 0x000fe400018f1409 */
[----:B------:R-:W-:Y:S02]  /*fc00*/  ISETP.GE.AND P3, PT, R248, c[0x0][0x3c8], PT ;  /* 0x0000f200f8007a0c */ /* 0x000fe40003f66270 */
[C---:B----4-:R-:W-:Y:S01]  /*fc10*/  @!P1 LEA R2, P2, R251.reuse, R0, 0x2 ;  /* 0x00000000fb029211 */ /* 0x050fe200078410ff */
[----:B------:R2:W-:Y:S03]  /*fc20*/  @!P5 ST.E.64 [R6.64], R60 ;  /* 0x0000003c0600d985 */ /* 0x0005e6000c101b08 */
[----:B------:R-:W-:Y:S02]  /*fc30*/  @!P1 LEA.HI.X R3, R251, R4, R8, 0x2, P2 ;  /* 0x00000004fb039211 */ /* 0x000fe400010f1408 */
[----:B------:R-:W-:-:S03]  /*fc40*/  @!P6 LEA R8, P2, R250, R0, 0x2 ;  /* 0x00000000fa08e211 */ /* 0x000fc600078410ff */
[----:B------:R4:W-:Y:S01]  /*fc50*/  @!P1 ST.E.64 [R2.64], R64 ;  /* 0x0000004002009985 */ /* 0x0009e2000c101b08 */
[----:B------:R-:W-:Y:S02]  /*fc60*/  ISETP.GE.AND P1, PT, R247, c[0x0][0x3c8], PT ;  /* 0x0000f200f7007a0c */ /* 0x000fe40003f26270 */
[----:B------:R-:W-:Y:S02]  /*fc70*/  @!P6 LEA.HI.X R9, R250, R4, R10, 0x2, P2 ;  /* 0x00000004fa09e211 */ /* 0x000fe400010f140a */
[----:B------:R-:W-:-:S03]  /*fc80*/  SHF.R.S32.HI R10, RZ, 0x1f, R248 ;  /* 0x0000001fff0a7819 */ /* 0x000fc600000114f8 */
[----:B------:R-:W-:Y:S01]  /*fc90*/  @!P6 ST.E.64 [R8.64], R120 ;  /* 0x000000780800e985 */ /* 0x000fe2000c101b08 */
[----:B------:R-:W-:Y:S02]  /*fca0*/  ISETP.GE.AND P6, PT, R246, c[0x0][0x3c8], PT ;  /* 0x0000f200f6007a0c */ /* 0x000fe40003fc6270 */
[----:B--2---:R-:W-:-:S04]  /*fcb0*/  @!P3 LEA R6, P2, R248, R0, 0x2 ;  /* 0x00000000f806b211 */ /* 0x004fc800078410ff */
[----:B------:R-:W-:Y:S02]  /*fcc0*/  @!P3 LEA.HI.X R7, R248, R4, R10, 0x2, P2 ;  /* 0x00000004f807b211 */ /* 0x000fe400010f140a */
[----:B------:R-:W-:Y:S02]  /*fcd0*/  SHF.R.S32.HI R10, RZ, 0x1f, R247 ;  /* 0x0000001fff0a7819 */ /* 0x000fe400000114f7 */
[----:B----4-:R-:W-:-:S04]  /*fce0*/  @!P4 LEA R2, P5, R249, R0, 0x2 ;  /* 0x00000000f902c211 */ /* 0x010fc800078a10ff */
[----:B------:R-:W-:Y:S02]  /*fcf0*/  @!P4 LEA.HI.X R3, R249, R4, R11, 0x2, P5 ;  /* 0x00000004f903c211 */ /* 0x000fe400028f140b */
[----:B------:R-:W-:-:S03]  /*fd00*/  ISETP.GE.AND P5, PT, R245, c[0x0][0x3c8], PT ;  /* 0x0000f200f5007a0c */ /* 0x000fc60003fa6270 */
        /* <DEDUP_REMOVED lines=20> */
.L_x_2751:
[----:B------:R-:W-:Y:S05]  /*fe50*/  BSYNC B0 ;  /* 0x0000000000007941 */ /* 0x000fea0003800000 */
.L_x_2750:
[----:B------:R-:W-:Y:S05]  /*fe60*/  BRA.DIV ~URZ, `(.L_x_2752) ;  /* 0x000046127f007947 */ /* 0x000fea000b800000 */
[----:B--2---:R2:W1:Y:S04]  /*fe70*/  SHFL.IDX PT, R4, R5, 0x1, 0x1c1f ;  /* 0x003c1f0005047f89 */ /* 0x00446800000e0000 */
[----:B----4-:R2:W4:Y:S02]  /*fe80*/  SHFL.IDX PT, R0, R12, 0x1, 0x1c1f ;  /* 0x003c1f000c007f89 */ /* 0x01052400000e0000 */
.L_x_2825:
[----:B------:R-:W-:Y:S05]  /*fe90*/  @P0 BRA `(.L_x_2747) ;  /* 0x000015c000000947 */ /* 0x000fea0003800000 */
[C---:B-12---:R-:W-:Y:S02]  /*fea0*/  IADD3 R5, R225.reuse, 0x8, RZ ;  /* 0x00000008e1057810 */ /* 0x046fe40007ffe0ff */
[----:B------:R-:W-:Y:S02]  /*feb0*/  IADD3 R13, R225, 0x10, RZ ;  /* 0x00000010e10d7810 */ /* 0x000fe40007ffe0ff */
[----:B------:R-:W-:Y:S02]  /*fec0*/  ISETP.GE.AND P3, PT, R5, c[0x0][0x3c8], PT ;  /* 0x0000f20005007a0c */ /* 0x000fe40003f66270 */
[----:B------:R-:W-:-:S02]  /*fed0*/  ISETP.GE.AND P4, PT, R225, c[0x0][0x3c8], PT ;  /* 0x0000f200e1007a0c */ /* 0x000fc40003f86270 */
[----:B------:R-:W-:Y:S02]  /*fee0*/  ISETP.GE.AND P2, PT, R13, c[0x0][0x3c8], PT ;  /* 0x0000f2000d007a0c */ /* 0x000fe40003f46270 */
[C---:B------:R-:W-:Y:S02]  /*fef0*/  IADD3 R8, R225.reuse, 0x8, RZ ;  /* 0x00000008e1087810 */ /* 0x040fe40007ffe0ff */
[----:B------:R-:W-:Y:S02]  /*ff00*/  IADD3 R14, R225, 0x18, RZ ;  /* 0x00000018e10e7810 */ /* 0x000fe40007ffe0ff */
[----:B------:R-:W-:Y:S02]  /*ff10*/  SHF.R.S32.HI R8, RZ, 0x1f, R8 ;  /* 0x0000001fff087819 */ /* 0x000fe40000011408 */
[----:B------:R-:W-:Y:S02]  /*ff20*/  ISETP.GE.AND P1, PT, R14, c[0x0][0x3c8], PT ;  /* 0x0000f2000e007a0c */ /* 0x000fe40003f26270 */
[----:B----4-:R-:W-:Y:S01]  /*ff30*/  @!P3 LEA R2, P5, R5, R0, 0x2 ;  /* 0x000000000502b211 */ /* 0x010fe200078a10ff */
[----:B------:R-:W-:Y:S01]  /*ff40*/  @!P4 IMAD.MOV.U32 R6, RZ, RZ, R0 ;  /* 0x000000ffff06c224 */ /* 0x000fe200078e0000 */
[C---:B------:R-:W-:Y:S01]  /*ff50*/  IADD3 R15, R225.reuse, 0x10, RZ ;  /* 0x00000010e10f7810 */ /* 0x040fe20007ffe0ff */
[----:B------:R-:W-:Y:S01]  /*ff60*/  @!P4 IMAD.MOV.U32 R7, RZ, RZ, R4 ;  /* 0x000000ffff07c224 */ /* 0x000fe200078e0004 */
[----:B---3--:R-:W-:-:S02]  /*ff70*/  IADD3 R12, R225, 0x20, RZ ;  /* 0x00000020e10c7810 */ /* 0x008fc40007ffe0ff */
[----:B------:R-:W-:Y:S01]  /*ff80*/  @!P3 LEA.HI.X R3, R5, R4, R8, 0x2, P5 ;  /* 0x000000040503b211 */ /* 0x000fe200028f1408 */
[----:B------:R-:W-:Y:S01]  /*ff90*/  @!P4 IMAD.WIDE R6, R225, 0x4, R6 ;  /* 0x00000004e106c825 */ /* 0x000fe200078e0206 */
[----:B------:R-:W-:Y:S02]  /*ffa0*/  @!P2 LEA R8, P6, R13, R0, 0x2 ;  /* 0x000000000d08a211 */ /* 0x000fe400078c10ff */
[----:B------:R-:W-:Y:S02]  /*ffb0*/  SHF.R.S32.HI R15, RZ, 0x1f, R15 ;  /* 0x0000001fff0f7819 */ /* 0x000fe4000001140f */
[----:B------:R-:W-:Y:S01]  /*ffc0*/  ISETP.GE.AND P0, PT, R12, c[0x0][0x3c8], PT ;  /* 0x0000f2000c007a0c */ /* 0x000fe20003f06270 */
[----:B------:R1:W-:Y:S01]  /*ffd0*/  @!P4 ST.E.64 [R6.64], R96 ;  /* 0x000000600600c985 */ /* 0x0003e2000c101b08 */
[----:B------:R-:W-:Y:S02]  /*ffe0*/  IADD3 R10, R225, 0x28, RZ ;  /* 0x00000028e10a7810 */ /* 0x000fe40007ffe0ff */
[----:B------:R-:W-:Y:S01]  /*fff0*/  @!P2 LEA.HI.X R9, R13, R4, R15, 0x2, P6 ;  /* 0x000000040d09a211 */ /* 0x000fe200030f140f */
[----:B------:R2:W-:Y:S01]  /*10000*/  @!P3 ST.E.64 [R2.64], R84 ;  /* 0x000000540200b985 */ /* 0x0005e2000c101b08 */
[----:B------:R-:W-:-:S02]  /*10010*/  IADD3 R15, R225, 0x18, RZ ;  /* 0x00000018e10f7810 */ /* 0x000fc40007ffe0ff */
[----:B------:R-:W-:Y:S01]  /*10020*/  ISETP.GE.AND P5, PT, R10, c[0x0][0x3c8], PT ;  /* 0x0000f2000a007a0c */ /* 0x000fe20003fa6270 */
[----:B------:R3:W-:Y:S01]  /*10030*/  @!P2 ST.E.64 [R8.64], R132 ;  /* 0x000000840800a985 */ /* 0x0007e2000c101b08 */
[----:B------:R-:W-:Y:S02]  /*10040*/  SHF.R.S32.HI R15, RZ, 0x1f, R15 ;  /* 0x0000001fff0f7819 */ /* 0x000fe4000001140f */
[C---:B------:R-:W-:Y:S02]  /*10050*/  IADD3 R11, R225.reuse, 0x30, RZ ;  /* 0x00000030e10b7810 */ /* 0x040fe40007ffe0ff */
[----:B------:R-:W-:Y:S02]  /*10060*/  IADD3 R13, R225, 0x20, RZ ;  /* 0x00000020e10d7810 */ /* 0x000fe40007ffe0ff */
[----:B------:R-:W-:Y:S02]  /*10070*/  ISETP.GE.AND P4, PT, R11, c[0x0][0x3c8], PT ;  /* 0x0000f2000b007a0c */ /* 0x000fe40003f86270 */
[----:B------:R-:W-:-:S02]  /*10080*/  IADD3 R5, R225, 0x38, RZ ;  /* 0x00000038e1057810 */ /* 0x000fc40007ffe0ff */
[----:B------:R-:W-:Y:S02]  /*10090*/  SHF.R.S32.HI R13, RZ, 0x1f, R13 ;  /* 0x0000001fff0d7819 */ /* 0x000fe4000001140d */
[----:B-1----:R-:W-:-:S04]  /*100a0*/  @!P1 LEA R6, P3, R14, R0, 0x2 ;  /* 0x000000000e069211 */ /* 0x002fc800078610ff */
[----:B------:R-:W-:Y:S02]  /*100b0*/  @!P1 LEA.HI.X R7, R14, R4, R15, 0x2, P3 ;  /* 0x000000040e079211 */ /* 0x000fe400018f140f */
[C---:B--2---:R-:W-:Y:S02]  /*100c0*/  @!P0 LEA R2, P6, R12.reuse, R0, 0x2 ;  /* 0x000000000c028211 */ /* 0x044fe400078c10ff */
[----:B------:R-:W-:Y:S01]  /*100d0*/  IADD3 R15, R225, 0x28, RZ ;  /* 0x00000028e10f7810 */ /* 0x000fe20007ffe0ff */
[----:B------:R1:W-:Y:S01]  /*100e0*/  @!P1 ST.E.64 [R6.64], R106 ;  /* 0x0000006a06009985 */ /* 0x0003e2000c101b08 */
[----:B------:R-:W-:Y:S02]  /*100f0*/  ISETP.GE.AND P3, PT, R5, c[0x0][0x3c8], PT ;  /* 0x0000f20005007a0c */ /* 0x000fe40003f66270 */
[----:B------:R-:W-:Y:S02]  /*10100*/  @!P0 LEA.HI.X R3, R12, R4, R13, 0x2, P6 ;  /* 0x000000040c038211 */ /* 0x000fe400030f140d */
[----:B---3--:R-:W-:-:S02]  /*10110*/  @!P5 LEA R8, P1, R10, R0, 0x2 ;  /* 0x000000000a08d211 */ /* 0x008fc400078210ff */
[----:B------:R-:W-:Y:S01]  /*10120*/  SHF.R.S32.HI R15, RZ, 0x1f, R15 ;  /* 0x0000001fff0f7819 */ /* 0x000fe2000001140f */
[----:B------:R2:W-:Y:S01]  /*10130*/  @!P0 ST.E.64 [R2.64], R88 ;  /* 0x0000005802008985 */ /* 0x0005e2000c101b08 */
[----:B------:R-:W-:Y:S02]  /*10140*/  IADD3 R13, R225, 0x40, RZ ;  /* 0x00000040e10d7810 */ /* 0x000fe40007ffe0ff */
[----:B------:R-:W-:Y:S02]  /*10150*/  @!P5 LEA.HI.X R9, R10, R4, R15, 0x2, P1 ;  /* 0x000000040a09d211 */ /* 0x000fe400008f140f */
[----:B------:R-:W-:Y:S02]  /*10160*/  ISETP.GE.AND P2, PT, R13, c[0x0][0x3c8], PT ;  /* 0x0000f2000d007a0c */ /* 0x000fe40003f46270 */
[C---:B------:R-:W-:Y:S01]  /*10170*/  IADD3 R15, R225.reuse, 0x30, RZ ;  /* 0x00000030e10f7810 */ /* 0x040fe20007ffe0ff */
[----:B------:R3:W-:Y:S01]  /*10180*/  @!P5 ST.E.64 [R8.64], R122 ;  /* 0x0000007a0800d985 */ /* 0x0007e2000c101b08 */
[----:B------:R-:W-:-:S02]  /*10190*/  IADD3 R10, R225, 0x38, RZ ;  /* 0x00000038e10a7810 */ /* 0x000fc40007ffe0ff */
[----:B------:R-:W-:Y:S02]  /*101a0*/  SHF.R.S32.HI R15, RZ, 0x1f, R15 ;  /* 0x0000001fff0f7819 */ /* 0x000fe4000001140f */
[C---:B------:R-:W-:Y:S02]  /*101b0*/  IADD3 R12, R225.reuse, 0x50, RZ ;  /* 0x00000050e10c7810 */ /* 0x040fe40007ffe0ff */
[----:B------:R-:W-:Y:S02]  /*101c0*/  SHF.R.S32.HI R10, RZ, 0x1f, R10 ;  /* 0x0000001fff0a7819 */ /* 0x000fe4000001140a */
[----:B------:R-:W-:Y:S02]  /*101d0*/  IADD3 R14, R225, 0x48, RZ ;  /* 0x00000048e10e7810 */ /* 0x000fe40007ffe0ff */
[----:B-1----:R-:W-:Y:S02]  /*101e0*/  @!P4 LEA R6, P0, R11, R0, 0x2 ;  /* 0x000000000b06c211 */ /* 0x002fe400078010ff */
[----:B------:R-:W-:-:S02]  /*101f0*/  ISETP.GE.AND P1, PT, R14, c[0x0][0x3c8], PT ;  /* 0x0000f2000e007a0c */ /* 0x000fc40003f26270 */
[----:B------:R-:W-:Y:S02]  /*10200*/  @!P4 LEA.HI.X R7, R11, R4, R15, 0x2, P0 ;  /* 0x000000040b07c211 */ /* 0x000fe400000f140f */
[----:B------:R-:W-:Y:S02]  /*10210*/  ISETP.GE.AND P0, PT, R12, c[0x0][0x3c8], PT ;  /* 0x0000f2000c007a0c */ /* 0x000fe40003f06270 */
[----:B--2---:R-:W-:Y:S01]  /*10220*/  @!P3 LEA R2, P6, R5, R0, 0x2 ;  /* 0x000000000502b211 */ /* 0x004fe200078c10ff */
[----:B------:R1:W-:Y:S01]  /*10230*/  @!P4 ST.E.64 [R6.64], R110 ;  /* 0x0000006e0600c985 */ /* 0x0003e2000c101b08 */
[----:B------:R-:W-:Y:S02]  /*10240*/  IADD3 R15, R225, 0x40, RZ ;  /* 0x00000040e10f7810 */ /* 0x000fe40007ffe0ff */
[----:B------:R-:W-:Y:S02]  /*10250*/  @!P3 LEA.HI.X R3, R5, R4, R10, 0x2, P6 ;  /* 0x000000040503b211 */ /* 0x000fe400030f140a */
[----:B------:R-:W-:-:S02]  /*10260*/  SHF.R.S32.HI R15, RZ, 0x1f, R15 ;  /* 0x0000001fff0f7819 */ /* 0x000fc4000001140f */
[----:B---3--:R-:W-:Y:S01]  /*10270*/  @!P2 LEA R8, P6, R13, R0, 0x2 ;  /* 0x000000000d08a211 */ /* 0x008fe200078c10ff */
        /* <DEDUP_REMOVED lines=8> */
[----:B------:R-:W-:Y:S02]  /*10300*/  IADD3 R15, R225, 0x48, RZ ;  /* 0x00000048e10f7810 */ /* 0x000fe40007ffe0ff */
[----:B------:R-:W-:Y:S02]  /*10310*/  ISETP.GE.AND P4, PT, R11, c[0x0][0x3c8], PT ;  /* 0x0000f2000b007a0c */ /* 0x000fe40003f86270 */
[----:B------:R-:W-:Y:S02]  /*10320*/  SHF.R.S32.HI R15, RZ, 0x1f, R15 ;  /* 0x0000001fff0f7819 */ /* 0x000fe4000001140f */
[----:B------:R-:W-:Y:S02]  /*10330*/  IADD3 R5, R225, 0x68, RZ ;  /* 0x00000068e1057810 */ /* 0x000fe40007ffe0ff */
[----:B-1----:R-:W-:-:S02]  /*10340*/  @!P1 LEA R6, P3, R14, R0, 0x2 ;  /* 0x000000000e069211 */ /* 0x002fc400078610ff */
[----:B------:R-:W-:Y:S02]  /*10350*/  ISETP.GE.AND P2, PT, R252, c[0x0][0x3c8], PT ;  /* 0x0000f200fc007a0c */ /* 0x000fe40003f46270 */
[----:B------:R-:W-:Y:S02]  /*10360*/  @!P1 LEA.HI.X R7, R14, R4, R15, 0x2, P3 ;  /* 0x000000040e079211 */ /* 0x000fe400018f140f */
[----:B------:R-:W-:Y:S02]  /*10370*/  ISETP.GE.AND P3, PT, R5, c[0x0][0x3c8], PT ;  /* 0x0000f20005007a0c */ /* 0x000fe40003f66270 */
[C---:B--2---:R-:W-:Y:S01]  /*10380*/  @!P0 LEA R2, P6, R12.reuse, R0, 0x2 ;  /* 0x000000000c028211 */ /* 0x044fe200078c10ff */
[----:B------:R1:W-:Y:S01]  /*10390*/  @!P1 ST.E.64 [R6.64], R114 ;  /* 0x0000007206009985 */ /* 0x0003e2000c101b08 */
[----:B------:R-:W-:Y:S02]  /*103a0*/  ISETP.GE.AND P1, PT, R251, c[0x0][0x3c8], PT ;  /* 0x0000f200fb007a0c */ /* 0x000fe40003f26270 */
[----:B------:R-:W-:-:S02]  /*103b0*/  @!P0 LEA.HI.X R3, R12, R4, R13, 0x2, P6 ;  /* 0x000000040c038211 */ /* 0x000fc400030f140d */
[C---:B------:R-:W-:Y:S02]  /*103c0*/  IADD3 R12, R225.reuse, 0x58, RZ ;  /* 0x00000058e10c7810 */ /* 0x040fe40007ffe0ff */
[C---:B---3--:R-:W-:Y:S01]  /*103d0*/  @!P5 LEA R8, P6, R10.reuse, R0, 0x2 ;  /* 0x000000000a08d211 */ /* 0x048fe200078c10ff */
[----:B------:R2:W-:Y:S01]  /*103e0*/  @!P0 ST.E.64 [R2.64], R46 ;  /* 0x0000002e02008985 */ /* 0x0005e2000c101b08 */
[----:B------:R-:W-:Y:S02]  /*103f0*/  SHF.R.S32.HI R12, RZ, 0x1f, R12 ;  /* 0x0000001fff0c7819 */ /* 0x000fe4000001140c */
[----:B------:R-:W-:Y:S02]  /*10400*/  SHF.R.S32.HI R13, RZ, 0x1f, R246 ;  /* 0x0000001fff0d7819 */ /* 0x000fe400000114f6 */
[----:B------:R-:W-:Y:S02]  /*10410*/  @!P5 LEA.HI.X R9, R10, R4, R12, 0x2, P6 ;  /* 0x000000040a09d211 */ /* 0x000fe400030f140c */
[----:B------:R-:W-:-:S02]  /*10420*/  IADD3 R12, R225, 0x60, RZ ;  /* 0x00000060e10c7810 */ /* 0x000fc40007ffe0ff */
[----:B------:R-:W-:Y:S01]  /*10430*/  IADD3 R10, R225, 0x68, RZ ;  /* 0x00000068e10a7810 */ /* 0x000fe20007ffe0ff */
[----:B------:R3:W-:Y:S01]  /*10440*/  @!P5 ST.E.64 [R8.64], R130 ;  /* 0x000000820800d985 */ /* 0x0007e2000c101b08 */
[----:B------:R-:W-:Y:S02]  /*10450*/  SHF.R.S32.HI R12, RZ, 0x1f, R12 ;  /* 0x0000001fff0c7819 */ /* 0x000fe4000001140c */
[----:B------:R-:W-:Y:S02]  /*10460*/  SHF.R.S32.HI R10, RZ, 0x1f, R10 ;  /* 0x0000001fff0a7819 */ /* 0x000fe4000001140a */
        /* <DEDUP_REMOVED lines=8> */
[----:B------:R-:W-:Y:S01]  /*104f0*/  SHF.R.S32.HI R10, RZ, 0x1f, R251 ;  /* 0x0000001fff0a7819 */ /* 0x000fe200000114fb */
[----:B------:R2:W-:Y:S01]  /*10500*/  @!P3 ST.E.64 [R2.64], R50 ;  /* 0x000000320200b985 */ /* 0x0005e2000c101b08 */
[C---:B---3--:R-:W-:Y:S02]  /*10510*/  @!P2 LEA R8, P5, R252.reuse, R0, 0x2 ;  /* 0x00000000fc08a211 */ /* 0x048fe400078a10ff */
[----:B------:R-:W-:Y:S02]  /*10520*/  SHF.R.S32.HI R5, RZ, 0x1f, R250 ;  /* 0x0000001fff057819 */ /* 0x000fe400000114fa */
[----:B------:R-:W-:Y:S02]  /*10530*/  @!P2 LEA.HI.X R9, R252, R4, R11, 0x2, P5 ;  /* 0x00000004fc09a211 */ /* 0x000fe400028f140b */
[----:B------:R-:W-:Y:S02]  /*10540*/  ISETP.GE.AND P5, PT, R248, c[0x0][0x3c8], PT ;  /* 0x0000f200f8007a0c */ /* 0x000fe40003fa6270 */
[----:B------:R-:W-:Y:S01]  /*10550*/  SHF.R.S32.HI R12, RZ, 0x1f, R245 ;  /* 0x0000001fff0c7819 */ /* 0x000fe200000114f5 */
[----:B------:R-:W-:Y:S01]  /*10560*/  @!P2 ST.E.64 [R8.64], R134 ;  /* 0x000000860800a985 */ /* 0x000fe2000c101b08 */
[----:B------:R-:W-:-:S02]  /*10570*/  ISETP.GE.AND P2, PT, R246, c[0x0][0x3c8], PT ;  /* 0x0000f200f6007a0c */ /* 0x000fc40003f46270 */
        /* <DEDUP_REMOVED lines=38> */
.L_x_2732:
        /* <DEDUP_REMOVED lines=19> */
.L_x_2753:
        /* <DEDUP_REMOVED lines=55> */
.L_x_2755:
[----:B------:R-:W-:Y:S05]  /*10c80*/  BSYNC B0 ;  /* 0x0000000000007941 */ /* 0x000fea0003800000 */
.L_x_2754:
        /* <DEDUP_REMOVED lines=34> */
.L_x_2826:
[----:B------:R-:W-:Y:S05]  /*10eb0*/  BRA.DIV ~URZ, `(.L_x_2757) ;  /* 0x000037027f007947 */ /* 0x000fea000b800000 */
[----:B------:R3:W4:Y:S02]  /*10ec0*/  SHFL.IDX PT, R0, R12, RZ, 0x181f ;  /* 0x00181fff0c007589 */ /* 0x00072400000e0000 */
.L_x_2827:
        /* <DEDUP_REMOVED lines=20> */
.L_x_2759:
[----:B------:R-:W-:Y:S05]  /*11010*/  BSYNC B0 ;  /* 0x0000000000007941 */ /* 0x000fea0003800000 */
.L_x_2758:
[----:B------:R-:W-:Y:S05]  /*11020*/  BRA.DIV ~URZ, `(.L_x_2760) ;  /* 0x000036027f007947 */ /* 0x000fea000b800000 */
[----:B--2---:R2:W1:Y:S04]  /*11030*/  SHFL.IDX PT, R8, R9, 0x1, 0x181f ;  /* 0x00381f0009087f89 */ /* 0x00446800000e0000 */
[----:B----4-:R2:W4:Y:S02]  /*11040*/  SHFL.IDX PT, R0, R12, 0x1, 0x181f ;  /* 0x00381f000c007f89 */ /* 0x01052400000e0000 */
.L_x_2828:
        /* <DEDUP_REMOVED lines=19> */
.L_x_2762:
[----:B------:R-:W-:Y:S05]  /*11180*/  BSYNC B0 ;  /* 0x0000000000007941 */ /* 0x000fea0003800000 */
.L_x_2761:
[----:B------:R-:W-:Y:S05]  /*11190*/  BRA.DIV ~URZ, `(.L_x_2763) ;  /* 0x000035627f007947 */ /* 0x000fea000b800000 */
[----:B-1----:R1:W2:Y:S02]  /*111a0*/  SHFL.IDX PT, R8, R9, 0x2, 0x181f ;  /* 0x00581f0009087f89 */ /* 0x0022a400000e0000 */
.L_x_2829:
[----:B------:R-:W-:Y:S05]  /*111b0*/  BRA.DIV ~URZ, `(.L_x_2764) ;  /* 0x000035b27f007947 */ /* 0x000fea000b800000 */
[----:B----4-:R4:W1:Y:S02]  /*111c0*/  SHFL.IDX PT, R0, R12, 0x2, 0x181f ;  /* 0x00581f000c007f89 */ /* 0x01086400000e0000 */
.L_x_2830:
        /* <DEDUP_REMOVED lines=19> */
.L_x_2766:
[----:B------:R-:W-:Y:S05]  /*11300*/  BSYNC B0 ;  /* 0x0000000000007941 */ /* 0x000fea0003800000 */
.L_x_2765:
[----:B------:R-:W-:Y:S05]  /*11310*/  BRA.DIV ~URZ, `(.L_x_2767) ;  /* 0x000034c27f007947 */ /* 0x000fea000b800000 */
[----:B--2---:R2:W3:Y:S04]  /*11320*/  SHFL.IDX PT, R8, R9, 0x3, 0x181f ;  /* 0x00781f0009087f89 */ /* 0x0044e800000e0000 */
[----:B-1----:R2:W1:Y:S02]  /*11330*/  SHFL.IDX PT, R0, R12, 0x3, 0x181f ;  /* 0x00781f000c007f89 */ /* 0x00246400000e0000 */
.L_x_2831:
        /* <DEDUP_REMOVED lines=18> */
.L_x_2747:
[----:B------:R-:W-:Y:S05]  /*11460*/  BSYNC B1 ;  /* 0x0000000000017941 */ /* 0x000fea0003800000 */
.L_x_2731:
[----:B------:R-:W-:-:S13]  /*11470*/  ISETP.NE.AND P0, PT, RZ, UR6, PT ;  /* 0x00000006ff007c0c */ /* 0x000fda000bf05270 */
[----:B------:R-:W-:Y:S01]  /*11480*/  @P0 WARPSYNC 0xffffffff ;  /* 0xffffffff00000948 */ /* 0x000fe20003800000 */
[----:B------:R-:W-:Y:S06]  /*11490*/  @P0 BAR.SYNC.DEFER_BLOCKING 0x5, 0x100 ;  /* 0x0144000000000b1d */ /* 0x000fec0000010000 */
[----:B------:R-:W4:Y:S04]  /*114a0*/  @P0 LDS.128 R228, [0x24100] ;  /* 0x02410000ffe40984 */ /* 0x000f280000000c00 */
[----:B------:R-:W-:Y:S06]  /*114b0*/  @P0 BAR.ARV 0x4, 0x100 ;  /* 0x0104000000000b1d */ /* 0x000fec0000002000 */
[----:B------:R-:W-:Y:S05]  /*114c0*/  @P0 BRA `(.L_x_2768) ;  /* 0x00000f7000000947 */ /* 0x000fea0003800000 */
[----:B-1--4-:R-:W1:Y:S01]  /*114d0*/  S2R R0, SR_TID.X ;  /* 0x0000000000007919 */ /* 0x012e620000002100 */
[----:B---3--:R-:W-:Y:S01]  /*114e0*/  IMAD.MOV.U32 R7, RZ, RZ, RZ ;  /* 0x000000ffff077224 */ /* 0x008fe200078e00ff */
[----:B-1----:R-:W-:-:S04]  /*114f0*/  LOP3.LUT R13, R0, 0x1f, RZ, 0xc0, !PT ;  /* 0x0000001f000d7812 */ /* 0x002fc800078ec0ff */
[----:B------:R-:W-:Y:S01]  /*11500*/  ISETP.NE.AND P5, PT, R13, 0x1f, PT ;  /* 0x0000001f0d00780c */ /* 0x000fe20003fa5270 */
[----:B------:R-:W-:Y:S10]  /*11510*/  BRA.DIV ~URZ, `(.L_x_2769) ;  /* 0x000033927f007947 */ /* 0x000ff4000b800000 */
[----:B--2---:R1:W2:Y:S02]  /*11520*/  SHFL.IDX PT, R9, R28, RZ, 0x1f ;  /* 0x00001fff1c097589 */ /* 0x0042a400000e0000 */
.L_x_2832:
[----:B------:R-:W-:Y:S05]  /*11530*/  BRA.DIV ~URZ, `(.L_x_2770) ;  /* 0x000033e27f007947 */ /* 0x000fea000b800000 */
[----:B------:R3:W4:Y:S02]  /*11540*/  SHFL.IDX PT, R8, R28, 0x1, 0x1f ;  /* 0x00201f001c087f89 */ /* 0x00072400000e0000 */
.L_x_2833:
        /* <DEDUP_REMOVED lines=18> */
.L_x_2834:
        /* <DEDUP_REMOVED lines=16> */
.L_x_2835:
[----:B---3--:R-:W-:Y:S01]  /*11770*/  IMAD R0, R0, c[0x0][0x538], RZ ;  /* 0x00014e0000007a24 */ /* 0x008fe200078e02ff */
[----:B------:R-:W-:Y:S04]  /*11780*/  BSSY B1, `(.L_x_2773) ;  /* 0x00000c6000017945 */ /* 0x000fe80003800000 */
[----:B----4-:R-:W-:-:S04]  /*11790*/  IADD3 R8, R0, R8, RZ ;  /* 0x0000000800087210 */ /* 0x010fc80007ffe0ff */
[----:B--2---:R-:W-:-:S13]  /*117a0*/  ISETP.GT.AND P6, PT, R8, R9, PT ;  /* 0x000000090800720c */ /* 0x004fda0003fc4270 */
[----:B------:R-:W-:Y:S05]  /*117b0*/  @P6 BRA `(.L_x_2774) ;  /* 0x0000024000006947 */ /* 0x000fea0003800000 */
.L_x_2778:
        /* <DEDUP_REMOVED lines=16> */
.L_x_2836:
        /* <DEDUP_REMOVED lines=16> */
.L_x_2837:
[----:B--2---:R-:W-:-:S05]  /*119c0*/  IMAD R0, R0, c[0x0][0x538], RZ ;  /* 0x00014e0000007a24 */ /* 0x004fca00078e02ff */
[----:B------:R-:W-:-:S04]  /*119d0*/  IADD3 R8, R0, R8, RZ ;  /* 0x0000000800087210 */ /* 0x000fc80007ffe0ff */
[----:B------:R-:W-:-:S13]  /*119e0*/  ISETP.GT.AND P6, PT, R8, R9, PT ;  /* 0x000000090800720c */ /* 0x000fda0003fc4270 */
[----:B-1----:R-:W-:Y:S05]  /*119f0*/  @!P6 BRA `(.L_x_2778) ;  /* 0xfffffdc00000e947 */ /* 0x002fea000383ffff */
.L_x_2774:
[----:B------:R-:W-:-:S05]  /*11a00*/  IADD3 R8, -R0, R8, RZ ;  /* 0x0000000800087210 */ /* 0x000fca0007ffe1ff */
[----:B------:R-:W-:-:S05]  /*11a10*/  IMAD R0, R4, c[0x0][0x538], R8 ;  /* 0x00014e0004007a24 */ /* 0x000fca00078e0208 */
[----:B------:R-:W-:Y:S01]  /*11a20*/  ISETP.GT.AND P0, PT, R0, R9, PT ;  /* 0x000000090000720c */ /* 0x000fe20003f04270 */
[----:B------:R-:W-:-:S12]  /*11a30*/  BRA.DIV ~URZ, `(.L_x_2779) ;  /* 0x000033427f007947 */ /* 0x000fd8000b800000 */
[----:B------:R-:W-:-:S04]  /*11a40*/  VOTE.ANY R5, PT, !P0 ;  /* 0x0000000000057806 */ /* 0x000fc800040e0100 */
.L_x_2838:
[----:B------:R-:W2:Y:S02]  /*11a50*/  POPC R0, R5 ;  /* 0x0000000500007309 */ /* 0x000ea40000000000 */
[----:B--2---:R-:W-:Y:S01]  /*11a60*/  IADD3 R231, R0, R231, RZ ;  /* 0x000000e700e77210 */ /* 0x004fe20007ffe0ff */
[----:B------:R-:W-:Y:S05]  /*11a70*/  BRA.DIV ~URZ, `(.L_x_2780) ;  /* 0x000033527f007947 */ /* 0x000fea000b800000 */
[----:B------:R2:W3:Y:S04]  /*11a80*/  SHFL.IDX PT, R11, R6, R0, 0x1f ;  /* 0x00001f00060b7589 */ /* 0x0004e800000e0000 */
[----:B------:R2:W4:Y:S02]  /*11a90*/  SHFL.IDX PT, R7, R7, R0, 0x1f ;  /* 0x00001f0007077589 */ /* 0x00052400000e0000 */
.L_x_2839:
[----:B------:R-:W-:Y:S01]  /*11aa0*/  ISETP.NE.AND P0, PT, R5, RZ, PT ;  /* 0x000000ff0500720c */ /* 0x000fe20003f05270 */
[----:B------:R-:W-:-:S12]  /*11ab0*/  BSSY B0, `(.L_x_2781) ;  /* 0x0000005000007945 */ /* 0x000fd80003800000 */
[----:B------:R-:W-:Y:S05]  /*11ac0*/  @!P0 BRA `(.L_x_2782) ;  /* 0x0000003000008947 */ /* 0x000fea0003800000 */
[----:B--2---:R-:W-:Y:S01]  /*11ad0*/  IADD3 R0, R0, -0x1, RZ ;  /* 0xffffffff00007810 */ /* 0x004fe20007ffe0ff */
[----:B------:R-:W-:Y:S05]  /*11ae0*/  BRA.DIV ~URZ, `(.L_x_2783) ;  /* 0x000033b27f007947 */ /* 0x000fea000b800000 */
[----:B------:R2:W1:Y:S02]  /*11af0*/  SHFL.IDX PT, R10, R4, R0, 0x1f ;  /* 0x00001f00040a7589 */ /* 0x00046400000e0000 */
.L_x_2782:
[----:B------:R-:W-:Y:S05]  /*11b00*/  BSYNC B0 ;  /* 0x0000000000007941 */ /* 0x000fea0003800000 */
.L_x_2781:
        /* <DEDUP_REMOVED lines=67> */
.L_x_2785:
        /* <DEDUP_REMOVED lines=66> */
.L_x_2786:
[----:B------:R-:W-:Y:S05]  /*12360*/  BSYNC B0 ;  /* 0x0000000000007941 */ /* 0x000fea0003800000 */
.L_x_2784:
[----:B------:R-:W-:-:S04]  /*12370*/  LOP3.LUT R0, RZ, R0, RZ, 0x33, !PT ;  /* 0x00000000ff007212 */ /* 0x000fc800078e33ff */
[----:B------:R-:W-:Y:S01]  /*12380*/  IADD3 R229, R0, R11, RZ ;  /* 0x0000000b00e57210 */ /* 0x000fe20007ffe0ff */
[----:B------:R-:W-:Y:S05]  /*12390*/  BRA `(.L_x_2787) ;  /* 0x0000004000007947 */ /* 0x000fea0003800000 */
.L_x_2775:
[----:B------:R-:W-:Y:S01]  /*123a0*/  IMAD.MOV.U32 R228, RZ, RZ, R9 ;  /* 0x000000ffffe47224 */ /* 0x000fe200078e0009 */
[----:B------:R-:W-:Y:S01]  /*123b0*/  MOV R230, RZ ;  /* 0x000000ff00e67202 */ /* 0x000fe20000000f00 */
[----:B------:R-:W-:Y:S01]  /*123c0*/  IMAD.MOV.U32 R229, RZ, RZ, RZ ;  /* 0x000000ffffe57224 */ /* 0x000fe200078e00ff */
[----:B------:R-:W-:Y:S02]  /*123d0*/  MOV R231, c[0x0][0x53c] ;  /* 0x00014f0000e77a02 */ /* 0x000fe40000000f00 */
.L_x_2787:
[----:B------:R-:W-:Y:S05]  /*123e0*/  BSYNC B1 ;  /* 0x0000000000017941 */ /* 0x000fea0003800000 */
.L_x_2773:
[----:B------:R-:W-:Y:S01]  /*123f0*/  WARPSYNC 0xffffffff ;  /* 0xffffffff00007948 */ /* 0x000fe20003800000 */
[----:B------:R-:W-:Y:S01]  /*12400*/  BAR.SYNC.DEFER_BLOCKING 0x4, 0x100 ;  /* 0x0104000000007b1d */ /* 0x000fe20000010000 */
[----:B------:R-:W-:-:S13]  /*12410*/  ISETP.NE.AND P0, PT, R13, RZ, PT ;  /* 0x000000ff0d00720c */ /* 0x000fda0003f05270 */
[----:B------:R2:W-:Y:S04]  /*12420*/  @!P0 STS.128 [0x24100], R228 ;  /* 0x024100e4ff008388 */ /* 0x0005e80000000c00 */
[----:B------:R-:W-:Y:S06]  /*12430*/  BAR.ARV 0x5, 0x100 ;  /* 0x0144000000007b1d */ /* 0x000fec0000002000 */
.L_x_2768:
[----:B----4-:R-:W-:-:S13]  /*12440*/  ISETP.GE.AND P0, PT, R231, c[0x0][0x53c], PT ;  /* 0x00014f00e7007a0c */ /* 0x010fda0003f06270 */
[----:B-123--:R-:W-:Y:S01]  /*12450*/  @P0 CALL.REL.NOINC `(.L_x_2788) ;  /* 0x0000001000000944 */ /* 0x00efe20003c00000 */
[----:B------:R-:W-:Y:S05]  /*12460*/  BRA `(.L_x_2789) ;  /* 0xfffef62000007947 */ /* 0x000fea000383ffff */
.L_x_2788:
[----:B------:R-:W-:Y:S05]  /*12470*/  EXIT ;  /* 0x000000000000794d */ /* 0x000fea0003800000 */
.L_x_2664:
[----:B------:R-:W-:Y:S01]  /*12480*/  IMAD.MOV.U32 R0, RZ, RZ, R5 ;  /* 0x000000ffff007224 */ /* 0x000fe200078e0005 */
[----:B------:R-:W-:Y:S02]  /*12490*/  MOV R2, 0x1 ;  /* 0x0000000100027802 */ /* 0x000fe40000000f00 */
[----:B------:R-:W-:Y:S02]  /*124a0*/  MOV R3, 0x124c0 ;  /* 0x000124c000037802 */ /* 0x000fe40000000f00 */
[----:B-1----:R-:W-:Y:S05]  /*124b0*/  CALL.REL.NOINC `($__internal_46_$__cuda_sm70_shflsync_up_p) ;  /* 0x00002af000007944 */ /* 0x002fea0003c00000 */
[----:B------:R-:W-:Y:S01]  /*124c0*/  MOV R0, R4 ;  /* 0x0000000400007202 */ /* 0x000fe20000000f00 */
[----:B------:R-:W-:Y:S05]  /*124d0*/  BRA `(.L_x_2790) ;  /* 0xfffedf6000007947 */ /* 0x000fea000383ffff */
.L_x_2665:
[----:B------:R-:W-:Y:S01]  /*124e0*/  IMAD.MOV.U32 R0, RZ, RZ, R5 ;  /* 0x000000ffff007224 */ /* 0x000fe200078e0005 */
[----:B------:R-:W-:Y:S02]  /*124f0*/  MOV R2, 0x2 ;  /* 0x0000000200027802 */ /* 0x000fe40000000f00 */
[----:B------:R-:W-:Y:S02]  /*12500*/  MOV R3, 0x12520 ;  /* 0x0001252000037802 */ /* 0x000fe40000000f00 */
[----:B-1----:R-:W-:Y:S05]  /*12510*/  CALL.REL.NOINC `($__internal_46_$__cuda_sm70_shflsync_up_p) ;  /* 0x00002a9000007944 */ /* 0x002fea0003c00000 */
[----:B------:R-:W-:Y:S01]  /*12520*/  SEL R0, R4, RZ, P4 ;  /* 0x000000ff04007207 */ /* 0x000fe20002000000 */
[----:B------:R-:W-:Y:S01]  /*12530*/  IMAD.MOV.U32 R2, RZ, RZ, 0x4 ;  /* 0x00000004ff027424 */ /* 0x000fe200078e00ff */
[----:B------:R-:W-:-:S03]  /*12540*/  MOV R3, 0x12570 ;  /* 0x0001257000037802 */ /* 0x000fc60000000f00 */
[----:B------:R-:W-:Y:S02]  /*12550*/  IMAD.IADD R0, R5, 0x1, R0 ;  /* 0x0000000105007824 */ /* 0x000fe400078e0200 */
[----:B------:R-:W-:Y:S05]  /*12560*/  CALL.REL.NOINC `($__internal_46_$__cuda_sm70_shflsync_up_p) ;  /* 0x00002a4000007944 */ /* 0x000fea0003c00000 */
        /* <DEDUP_REMOVED lines=12> */
[----:B------:R-:W-:Y:S02]  /*12630*/  MOV R29, 0x1f ;  /* 0x0000001f001d7802 */ /* 0x000fe40000000f00 */
[----:B------:R-:W-:Y:S01]  /*12640*/  MOV R3, 0x12680 ;  /* 0x0001268000037802 */ /* 0x000fe20000000f00 */
[----:B------:R-:W-:-:S04]  /*12650*/  IMAD.IADD R4, R0, 0x1, R4 ;  /* 0x0000000100047824 */ /* 0x000fc800078e0204 */
[----:B------:R-:W-:Y:S02]  /*12660*/  IMAD.MOV.U32 R30, RZ, RZ, R4 ;  /* 0x000000ffff1e7224 */ /* 0x000fe400078e0004 */
[----:B------:R-:W-:Y:S05]  /*12670*/  CALL.REL.NOINC `($__internal_45_$__cuda_sm70_shflsync_idx_p) ;  /* 0x000028d000007944 */ /* 0x000fea0003c00000 */
[----:B------:R-:W-:Y:S01]  /*12680*/  MOV R0, R29 ;  /* 0x0000001d00007202 */ /* 0x000fe20000000f00 */
[----:B------:R-:W-:Y:S05]  /*12690*/  BRA `(.L_x_2791) ;  /* 0xfffedea000007947 */ /* 0x000fea000383ffff */
.L_x_2667:
[----:B------:R-:W-:Y:S02]  /*126a0*/  SEL R0, RZ, 0x1, P0 ;  /* 0x00000001ff007807 */ /* 0x000fe40000000000 */
[----:B------:R-:W-:Y:S02]  /*126b0*/  MOV R2, 0x126d0 ;  /* 0x000126d000027802 */ /* 0x000fe40000000f00 */
[----:B-1----:R-:W-:Y:S05]  /*126c0*/  CALL.REL.NOINC `($__internal_47_$__cuda_sm70_votesync_ballot) ;  /* 0x0000295000007944 */ /* 0x002fea0003c00000 */
[----:B------:R-:W-:Y:S01]  /*126d0*/  MOV R6, R0 ;  /* 0x0000000000067202 */ /* 0x000fe20000000f00 */
[----:B------:R-:W-:Y:S05]  /*126e0*/  BRA `(.L_x_2792) ;  /* 0xfffedee000007947 */ /* 0x000fea000383ffff */
.L_x_2668:
[----:B------:R-:W-:Y:S01]  /*126f0*/  IMAD.MOV.U32 R30, RZ, RZ, R9 ;  /* 0x000000ffff1e7224 */ /* 0x000fe200078e0009 */
[----:B------:R-:W-:Y:S01]  /*12700*/  MOV R2, R0 ;  /* 0x0000000000027202 */ /* 0x000fe20000000f00 */
[----:B------:R-:W-:Y:S01]  /*12710*/  IMAD.MOV.U32 R29, RZ, RZ, 0x1f ;  /* 0x0000001fff1d7424 */ /* 0x000fe200078e00ff */
[----:B------:R-:W-:Y:S02]  /*12720*/  MOV R3, 0x12740 ;  /* 0x0001274000037802 */ /* 0x000fe40000000f00 */
[----:B------:R-:W-:Y:S05]  /*12730*/  CALL.REL.NOINC `($__internal_45_$__cuda_sm70_shflsync_idx_p) ;  /* 0x0000281000007944 */ /* 0x000fea0003c00000 */
[----:B------:R-:W-:Y:S01]  /*12740*/  IMAD.MOV.U32 R229, RZ, RZ, R29 ;  /* 0x000000ffffe57224 */ /* 0x000fe200078e001d */
[----:B------:R-:W-:Y:S01]  /*12750*/  MOV R30, R8 ;  /* 0x00000008001e7202 */ /* 0x000fe20000000f00 */
[----:B------:R-:W-:Y:S01]  /*12760*/  IMAD.MOV.U32 R5, RZ, RZ, RZ ;  /* 0x000000ffff057224 */ /* 0x000fe200078e00ff */
[----:B------:R-:W-:Y:S01]  /*12770*/  MOV R2, R0 ;  /* 0x0000000000027202 */ /* 0x000fe20000000f00 */
[----:B------:R-:W-:Y:S01]  /*12780*/  IMAD.MOV.U32 R29, RZ, RZ, 0x1f ;  /* 0x0000001fff1d7424 */ /* 0x000fe200078e00ff */
[----:B------:R-:W-:-:S02]  /*12790*/  MOV R3, 0x127b0 ;  /* 0x000127b000037802 */ /* 0x000fc40000000f00 */
[----:B------:R-:W-:Y:S05]  /*127a0*/  CALL.REL.NOINC `($__internal_45_$__cuda_sm70_shflsync_idx_p) ;  /* 0x000027a000007944 */ /* 0x000fea0003c00000 */
[----:B------:R-:W-:Y:S01]  /*127b0*/  MOV R9, R29 ;  /* 0x0000001d00097202 */ /* 0x000fe20000000f00 */
[----:B------:R-:W-:Y:S05]  /*127c0*/  BRA `(.L_x_2793) ;  /* 0xfffede6000007947 */ /* 0x000fea000383ffff */
.L_x_2671:
[----:B------:R-:W-:Y:S01]  /*127d0*/  IMAD.MOV.U32 R30, RZ, RZ, R4 ;  /* 0x000000ffff1e7224 */ /* 0x000fe200078e0004 */
[----:B------:R-:W-:-:S02]  /*127e0*/  MOV R29, 0x1f ;  /* 0x0000001f001d7802 */ /* 0x000fc40000000f00 */
[----:B------:R-:W-:Y:S02]  /*127f0*/  MOV R3, 0x12810 ;  /* 0x0001281000037802 */ /* 0x000fe40000000f00 */
[----:B-123--:R-:W-:Y:S05]  /*12800*/  CALL.REL.NOINC `($__internal_45_$__cuda_sm70_shflsync_idx_p) ;  /* 0x0000274000007944 */ /* 0x00efea0003c00000 */
[----:B------:R-:W-:Y:S01]  /*12810*/  MOV R5, R29 ;  /* 0x0000001d00057202 */ /* 0x000fe20000000f00 */
[----:B------:R-:W-:Y:S05]  /*12820*/  BRA `(.L_x_2670) ;  /* 0xfffede6000007947 */ /* 0x000fea000383ffff */
.L_x_2682:
[----:B------:R-:W-:Y:S01]  /*12830*/  IMAD.MOV.U32 R30, RZ, RZ, R9 ;  /* 0x000000ffff1e7224 */ /* 0x000fe200078e0009 */
[----:B------:R-:W-:Y:S01]  /*12840*/  MOV R2, RZ ;  /* 0x000000ff00027202 */ /* 0x000fe20000000f00 */
[----:B------:R-:W-:Y:S01]  /*12850*/  IMAD.MOV.U32 R29, RZ, RZ, 0x181f ;  /* 0x0000181fff1d7424 */ /* 0x000fe200078e00ff */
[----:B------:R-:W-:Y:S02]  /*12860*/  MOV R3, 0x12880 ;  /* 0x0001288000037802 */ /* 0x000fe40000000f00 */
[----:B-----5:R-:W-:Y:S05]  /*12870*/  CALL.REL.NOINC `($__internal_45_$__cuda_sm70_shflsync_idx_p) ;  /* 0x000026d000007944 */ /* 0x020fea0003c00000 */
[----:B------:R-:W-:Y:S01]  /*12880*/  MOV R8, R29 ;  /* 0x0000001d00087202 */ /* 0x000fe20000000f00 */
[----:B------:R-:W-:Y:S05]  /*12890*/  BRA `(.L_x_2794) ;  /* 0xfffefeb000007947 */ /* 0x000fea000383ffff */
.L_x_2683:
[----:B------:R-:W-:Y:S01]  /*128a0*/  IMAD.MOV.U32 R30, RZ, RZ, R12 ;  /* 0x000000ffff1e7224 */ /* 0x000fe200078e000c */
[----:B------:R-:W-:Y:S01]  /*128b0*/  MOV R2, RZ ;  /* 0x000000ff00027202 */ /* 0x000fe20000000f00 */
[----:B------:R-:W-:Y:S01]  /*128c0*/  IMAD.MOV.U32 R29, RZ, RZ, 0x181f ;  /* 0x0000181fff1d7424 */ /* 0x000fe200078e00ff */
[----:B------:R-:W-:Y:S02]  /*128d0*/  MOV R3, 0x128f0 ;  /* 0x000128f000037802 */ /* 0x000fe40000000f00 */
[----:B-12--5:R-:W-:Y:S05]  /*128e0*/  CALL.REL.NOINC `($__internal_45_$__cuda_sm70_shflsync_idx_p) ;  /* 0x0000266000007944 */ /* 0x026fea0003c00000 */
[----:B------:R-:W-:Y:S01]  /*128f0*/  MOV R0, R29 ;  /* 0x0000001d00007202 */ /* 0x000fe20000000f00 */
[----:B------:R-:W-:Y:S05]  /*12900*/  BRA `(.L_x_2795) ;  /* 0xfffefe6000007947 */ /* 0x000fea000383ffff */
.L_x_2686:
[----:B------:R-:W-:Y:S01]  /*12910*/  IMAD.MOV.U32 R30, RZ, RZ, R9 ;  /* 0x000000ffff1e7224 */ /* 0x000fe200078e0009 */
[----:B--2---:R-:W-:Y:S01]  /*12920*/  MOV R2, 0x1 ;  /* 0x0000000100027802 */ /* 0x004fe20000000f00 */
[----:B------:R-:W-:Y:S01]  /*12930*/  IMAD.MOV.U32 R29, RZ, RZ, 0x181f ;  /* 0x0000181fff1d7424 */ /* 0x000fe200078e00ff */
[----:B------:R-:W-:-:S02]  /*12940*/  MOV R3, 0x12960 ;  /* 0x0001296000037802 */ /* 0x000fc40000000f00 */
[----:B-1-345:R-:W-:Y:S05]  /*12950*/  CALL.REL.NOINC `($__internal_45_$__cuda_sm70_shflsync_idx_p) ;  /* 0x000025f000007944 */ /* 0x03afea0003c00000 */
[----:B------:R-:W-:Y:S01]  /*12960*/  IMAD.MOV.U32 R8, RZ, RZ, R29 ;  /* 0x000000ffff087224 */ /* 0x000fe200078e001d */
[----:B------:R-:W-:Y:S01]  /*12970*/  MOV R2, 0x1 ;  /* 0x0000000100027802 */ /* 0x000fe20000000f00 */
[----:B------:R-:W-:Y:S01]  /*12980*/  IMAD.MOV.U32 R30, RZ, RZ, R12 ;  /* 0x000000ffff1e7224 */ /* 0x000fe200078e000c */
[----:B------:R-:W-:-:S02]  /*12990*/  MOV R29, 0x181f ;  /* 0x0000181f001d7802 */ /* 0x000fc40000000f00 */
[----:B------:R-:W-:Y:S02]  /*129a0*/  MOV R3, 0x129c0 ;  /* 0x000129c000037802 */ /* 0x000fe40000000f00 */
[----:B------:R-:W-:Y:S05]  /*129b0*/  CALL.REL.NOINC `($__internal_45_$__cuda_sm70_shflsync_idx_p) ;  /* 0x0000259000007944 */ /* 0x000fea0003c00000 */
[----:B------:R-:W-:Y:S01]  /*129c0*/  MOV R0, R29 ;  /* 0x0000001d00007202 */ /* 0x000fe20000000f00 */
[----:B------:R-:W-:Y:S05]  /*129d0*/  BRA `(.L_x_2796) ;  /* 0xfffeff1000007947 */ /* 0x000fea000383ffff */
.L_x_2689:
[----:B------:R-:W-:Y:S01]  /*129e0*/  IMAD.MOV.U32 R30, RZ, RZ, R9 ;  /* 0x000000ffff1e7224 */ /* 0x000fe200078e0009 */
[----:B-1----:R-:W-:Y:S01]  /*129f0*/  MOV R2, 0x2 ;  /* 0x0000000200027802 */ /* 0x002fe20000000f00 */
[----:B------:R-:W-:Y:S01]  /*12a00*/  IMAD.MOV.U32 R29, RZ, RZ, 0x181f ;  /* 0x0000181fff1d7424 */ /* 0x000fe200078e00ff */
[----:B------:R-:W-:Y:S02]  /*12a10*/  MOV R3, 0x12a30 ;  /* 0x00012a3000037802 */ /* 0x000fe40000000f00 */
[----:B--2345:R-:W-:Y:S05]  /*12a20*/  CALL.REL.NOINC `($__internal_45_$__cuda_sm70_shflsync_idx_p) ;  /* 0x0000252000007944 */ /* 0x03cfea0003c00000 */
[----:B------:R-:W-:Y:S01]  /*12a30*/  MOV R8, R29 ;  /* 0x0000001d00087202 */ /* 0x000fe20000000f00 */
[----:B------:R-:W-:Y:S05]  /*12a40*/  BRA `(.L_x_2797) ;  /* 0xffff000000007947 */ /* 0x000fea000383ffff */
.L_x_2690:
[----:B------:R-:W-:Y:S01]  /*12a50*/  IMAD.MOV.U32 R30, RZ, RZ, R12 ;  /* 0x000000ffff1e7224 */ /* 0x000fe200078e000c */
[----:B------:R-:W-:Y:S01]  /*12a60*/  MOV R2, 0x2 ;  /* 0x0000000200027802 */ /* 0x000fe20000000f00 */
[----:B------:R-:W-:Y:S01]  /*12a70*/  IMAD.MOV.U32 R29, RZ, RZ, 0x181f ;  /* 0x0000181fff1d7424 */ /* 0x000fe200078e00ff */
[----:B------:R-:W-:Y:S02]  /*12a80*/  MOV R3, 0x12aa0 ;  /* 0x00012aa000037802 */ /* 0x000fe40000000f00 */
[----:B-12345:R-:W-:Y:S05]  /*12a90*/  CALL.REL.NOINC `($__internal_45_$__cuda_sm70_shflsync_idx_p) ;  /* 0x000024b000007944 */ /* 0x03efea0003c00000 */
[----:B------:R-:W-:Y:S01]  /*12aa0*/  MOV R0, R29 ;  /* 0x0000001d00007202 */ /* 0x000fe20000000f00 */
[----:B------:R-:W-:Y:S05]  /*12ab0*/  BRA `(.L_x_2798) ;  /* 0xfffeffb000007947 */ /* 0x000fea000383ffff */
.L_x_2693:
[----:B------:R-:W-:Y:S01]  /*12ac0*/  IMAD.MOV.U32 R30, RZ, RZ, R9 ;  /* 0x000000ffff1e7224 */ /* 0x000fe200078e0009 */
[----:B-1----:R-:W-:Y:S01]  /*12ad0*/  MOV R2, 0x3 ;  /* 0x0000000300027802 */ /* 0x002fe20000000f00 */
[----:B------:R-:W-:Y:S01]  /*12ae0*/  IMAD.MOV.U32 R29, RZ, RZ, 0x181f ;  /* 0x0000181fff1d7424 */ /* 0x000fe200078e00ff */
[----:B------:R-:W-:-:S02]  /*12af0*/  MOV R3, 0x12b10 ;  /* 0x00012b1000037802 */ /* 0x000fc40000000f00 */
[----:B--2345:R-:W-:Y:S05]  /*12b00*/  CALL.REL.NOINC `($__internal_45_$__cuda_sm70_shflsync_idx_p) ;  /* 0x0000244000007944 */ /* 0x03cfea0003c00000 */
        /* <DEDUP_REMOVED lines=8> */
.L_x_2696:
[----:B------:R-:W-:Y:S01]  /*12b90*/  IMAD.MOV.U32 R30, RZ, RZ, R9 ;  /* 0x000000ffff1e7224 */ /* 0x000fe200078e0009 */
[----:B------:R-:W-:Y:S01]  /*12ba0*/  MOV R2, RZ ;  /* 0x000000ff00027202 */ /* 0x000fe20000000f00 */
[----:B------:R-:W-:Y:S01]  /*12bb0*/  IMAD.MOV.U32 R29, RZ, RZ, 0x181f ;  /* 0x0000181fff1d7424 */ /* 0x000fe200078e00ff */
[----:B------:R-:W-:Y:S02]  /*12bc0*/  MOV R3, 0x12be0 ;  /* 0x00012be000037802 */ /* 0x000fe40000000f00 */
[----:B------:R-:W-:Y:S05]  /*12bd0*/  CALL.REL.NOINC `($__internal_45_$__cuda_sm70_shflsync_idx_p) ;  /* 0x0000237000007944 */ /* 0x000fea0003c00000 */
[----:B------:R-:W-:Y:S01]  /*12be0*/  MOV R8, R29 ;  /* 0x0000001d00087202 */ /* 0x000fe20000000f00 */
[----:B------:R-:W-:Y:S05]  /*12bf0*/  BRA `(.L_x_2800) ;  /* 0xffff0ab000007947 */ /* 0x000fea000383ffff */
.L_x_2697:
[----:B------:R-:W-:Y:S01]  /*12c00*/  IMAD.MOV.U32 R30, RZ, RZ, R12 ;  /* 0x000000ffff1e7224 */ /* 0x000fe200078e000c */
[----:B------:R-:W-:Y:S01]  /*12c10*/  MOV R2, RZ ;  /* 0x000000ff00027202 */ /* 0x000fe20000000f00 */
[----:B------:R-:W-:Y:S01]  /*12c20*/  IMAD.MOV.U32 R29, RZ, RZ, 0x181f ;  /* 0x0000181fff1d7424 */ /* 0x000fe200078e00ff */
[----:B------:R-:W-:Y:S02]  /*12c30*/  MOV R3, 0x12c50 ;  /* 0x00012c5000037802 */ /* 0x000fe40000000f00 */
[----:B-12---:R-:W-:Y:S05]  /*12c40*/  CALL.REL.NOINC `($__internal_45_$__cuda_sm70_shflsync_idx_p) ;  /* 0x0000230000007944 */ /* 0x006fea0003c00000 */
[C---:B------:R-:W-:Y:S01]  /*12c50*/  IADD3 R6, P6, R29.reuse, R17, RZ ;  /* 0x000000111d067210 */ /* 0x040fe20007fde0ff */
[----:B------:R-:W-:Y:S01]  /*12c60*/  IMAD.MOV.U32 R30, RZ, RZ, R9 ;  /* 0x000000ffff1e7224 */ /* 0x000fe200078e0009 */
[----:B------:R-:W-:-:S02]  /*12c70*/  IADD3 R4, P5, R29, R18, RZ ;  /* 0x000000121d047210 */ /* 0x000fc40007fbe0ff */
[----:B------:R-:W-:Y:S01]  /*12c80*/  IADD3 R2, P0, R29, R19, RZ ;  /* 0x000000131d027210 */ /* 0x000fe20007f1e0ff */
[C---:B------:R-:W-:Y:S01]  /*12c90*/  IMAD.X R7, R8.reuse, 0x1, R14, P6 ;  /* 0x0000000108077824 */ /* 0x040fe200030e060e */
[----:B------:R-:W-:Y:S01]  /*12ca0*/  ISETP.GE.AND P6, PT, R193, c[0x0][0x1d4], PT ;  /* 0x00007500c1007a0c */ /* 0x000fe20003fc6270 */
[C---:B------:R-:W-:Y:S01]  /*12cb0*/  IMAD.X R5, R8.reuse, 0x1, R16, P5 ;  /* 0x0000000108057824 */ /* 0x040fe200028e0610 */
        /* <DEDUP_REMOVED lines=15> */
[----:B-1----:R-:W-:Y:S05]  /*12db0*/  CALL.REL.NOINC `($__internal_45_$__cuda_sm70_shflsync_idx_p) ;  /* 0x0000219000007944 */ /* 0x002fea0003c00000 */
        /* <DEDUP_REMOVED lines=8> */
.L_x_2700:
[----:B------:R-:W-:Y:S01]  /*12e40*/  IMAD.MOV.U32 R30, RZ, RZ, R13 ;  /* 0x000000ffff1e7224 */ /* 0x000fe200078e000d */
[----:B------:R-:W-:Y:S01]  /*12e50*/  MOV R2, RZ ;  /* 0x000000ff00027202 */ /* 0x000fe20000000f00 */
[----:B------:R-:W-:Y:S01]  /*12e60*/  IMAD.MOV.U32 R29, RZ, RZ, 0x181f ;  /* 0x0000181fff1d7424 */ /* 0x000fe200078e00ff */
[----:B------:R-:W-:Y:S02]  /*12e70*/  MOV R3, 0x12e90 ;  /* 0x00012e9000037802 */ /* 0x000fe40000000f00 */
[----:B-1234-:R-:W-:Y:S05]  /*12e80*/  CALL.REL.NOINC `($__internal_45_$__cuda_sm70_shflsync_idx_p) ;  /* 0x000020c000007944 */ /* 0x01efea0003c00000 */
[----:B------:R-:W-:Y:S01]  /*12e90*/  MOV R12, R29 ;  /* 0x0000001d000c7202 */ /* 0x000fe20000000f00 */
[----:B------:R-:W-:Y:S05]  /*12ea0*/  BRA `(.L_x_2802) ;  /* 0xffff0d7000007947 */ /* 0x000fea000383ffff */
.L_x_2701:
[----:B------:R-:W-:Y:S01]  /*12eb0*/  IMAD.MOV.U32 R30, RZ, RZ, R20 ;  /* 0x000000ffff1e7224 */ /* 0x000fe200078e0014 */
[----:B------:R-:W-:Y:S01]  /*12ec0*/  MOV R2, RZ ;  /* 0x000000ff00027202 */ /* 0x000fe20000000f00 */
[----:B------:R-:W-:Y:S01]  /*12ed0*/  IMAD.MOV.U32 R29, RZ, RZ, 0x181f ;  /* 0x0000181fff1d7424 */ /* 0x000fe200078e00ff */
[----:B------:R-:W-:Y:S02]  /*12ee0*/  MOV R3, 0x12f00 ;  /* 0x00012f0000037802 */ /* 0x000fe40000000f00 */
[----:B-1234-:R-:W-:Y:S05]  /*12ef0*/  CALL.REL.NOINC `($__internal_45_$__cuda_sm70_shflsync_idx_p) ;  /* 0x0000205000007944 */ /* 0x01efea0003c00000 */
[C---:B------:R-:W-:Y:S01]  /*12f00*/  IADD3 R16, P0, R29.reuse, R24, RZ ;  /* 0x000000181d107210 */ /* 0x040fe20007f1e0ff */
[----:B------:R-:W-:Y:S01]  /*12f10*/  IMAD.MOV.U32 R30, RZ, RZ, R13 ;  /* 0x000000ffff1e7224 */ /* 0x000fe200078e000d */
[----:B------:R-:W-:-:S02]  /*12f20*/  IADD3 R14, P1, R29, R25, RZ ;  /* 0x000000191d0e7210 */ /* 0x000fc40007f3e0ff */
[----:B------:R-:W-:Y:S01]  /*12f30*/  ISETP.GE.AND P6, PT, R193, c[0x0][0x1d4], PT ;  /* 0x00007500c1007a0c */ /* 0x000fe20003fc6270 */
[C---:B------:R-:W-:Y:S01]  /*12f40*/  IMAD.X R17, R12.reuse, 0x1, R21, P0 ;  /* 0x000000010c117824 */ /* 0x040fe200000e0615 */
        /* <DEDUP_REMOVED lines=26> */
.L_x_2704:
[----:B------:R-:W-:Y:S01]  /*130f0*/  IMAD.MOV.U32 R30, RZ, RZ, R5 ;  /* 0x000000ffff1e7224 */ /* 0x000fe200078e0005 */
[----:B------:R-:W-:Y:S01]  /*13100*/  MOV R2, RZ ;  /* 0x000000ff00027202 */ /* 0x000fe20000000f00 */
[----:B------:R-:W-:Y:S01]  /*13110*/  IMAD.MOV.U32 R29, RZ, RZ, 0x181f ;  /* 0x0000181fff1d7424 */ /* 0x000fe200078e00ff */
[----:B------:R-:W-:Y:S02]  /*13120*/  MOV R3, 0x13140 ;  /* 0x0001314000037802 */ /* 0x000fe40000000f00 */
[----:B------:R-:W-:Y:S05]  /*13130*/  CALL.REL.NOINC `($__internal_45_$__cuda_sm70_shflsync_idx_p) ;  /* 0x00001e1000007944 */ /* 0x000fea0003c00000 */
[----:B------:R-:W-:Y:S01]  /*13140*/  MOV R4, R29 ;  /* 0x0000001d00047202 */ /* 0x000fe20000000f00 */
[----:B------:R-:W-:Y:S05]  /*13150*/  BRA `(.L_x_2804) ;  /* 0xffff35b000007947 */ /* 0x000fea000383ffff */
.L_x_2705:
[----:B------:R-:W-:Y:S01]  /*13160*/  IMAD.MOV.U32 R30, RZ, RZ, R12 ;  /* 0x000000ffff1e7224 */ /* 0x000fe200078e000c */
[----:B------:R-:W-:Y:S01]  /*13170*/  MOV R2, RZ ;  /* 0x000000ff00027202 */ /* 0x000fe20000000f00 */
[----:B------:R-:W-:Y:S01]  /*13180*/  IMAD.MOV.U32 R29, RZ, RZ, 0x181f ;  /* 0x0000181fff1d7424 */ /* 0x000fe200078e00ff */
[----:B------:R-:W-:Y:S02]  /*13190*/  MOV R3, 0x131b0 ;  /* 0x000131b000037802 */ /* 0x000fe40000000f00 */
[----:B-12---:R-:W-:Y:S05]  /*131a0*/  CALL.REL.NOINC `($__internal_45_$__cuda_sm70_shflsync_idx_p) ;  /* 0x00001da000007944 */ /* 0x006fea0003c00000 */
        /* <DEDUP_REMOVED lines=22> */
[----:B-1----:R-:W-:Y:S05]  /*13310*/  CALL.REL.NOINC `($__internal_45_$__cuda_sm70_shflsync_idx_p) ;  /* 0x00001c3000007944 */ /* 0x002fea0003c00000 */
[----:B------:R-:W-:Y:S01]  /*13320*/  IMAD.MOV.U32 R4, RZ, RZ, R29 ;  /* 0x000000ffff047224 */ /* 0x000fe200078e001d */
[----:B------:R-:W-:Y:S01]  /*13330*/  MOV R2, 0x1 ;  /* 0x0000000100027802 */ /* 0x000fe20000000f00 */
[----:B------:R-:W-:Y:S01]  /*13340*/  IMAD.MOV.U32 R30, RZ, RZ, R12 ;  /* 0x000000ffff1e7224 */ /* 0x000fe200078e000c */
[----:B------:R-:W-:Y:S02]  /*13350*/  MOV R29, 0x181f ;  /* 0x0000181f001d7802 */ /* 0x000fe40000000f00 */
[----:B------:R-:W-:Y:S02]  /*13360*/  MOV R3, 0x13380 ;  /* 0x0001338000037802 */ /* 0x000fe40000000f00 */
[----:B------:R-:W-:Y:S05]  /*13370*/  CALL.REL.NOINC `($__internal_45_$__cuda_sm70_shflsync_idx_p) ;  /* 0x00001bd000007944 */ /* 0x000fea0003c00000 */
[----:B------:R-:W-:Y:S01]  /*13380*/  MOV R0, R29 ;  /* 0x0000001d00007202 */ /* 0x000fe20000000f00 */
[----:B------:R-:W-:Y:S05]  /*13390*/  BRA `(.L_x_2805) ;  /* 0xffff34c000007947 */ /* 0x000fea000383ffff */
.L_x_2709:
[----:B------:R-:W-:Y:S01]  /*133a0*/  MOV R2, RZ ;  /* 0x000000ff00027202 */ /* 0x000fe20000000f00 */
[----:B------:R-:W-:Y:S01]  /*133b0*/  IMAD.MOV.U32 R30, RZ, RZ, R12 ;  /* 0x000000ffff1e7224 */ /* 0x000fe200078e000c */
[----:B------:R-:W-:Y:S01]  /*133c0*/  MOV R3, 0x133f0 ;  /* 0x000133f000037802 */ /* 0x000fe20000000f00 */
[----:B------:R-:W-:Y:S02]  /*133d0*/  IMAD.MOV.U32 R29, RZ, RZ, 0x181f ;  /* 0x0000181fff1d7424 */ /* 0x000fe400078e00ff */
[----:B-1234-:R-:W-:Y:S05]  /*133e0*/  CALL.REL.NOINC `($__internal_45_$__cuda_sm70_shflsync_idx_p) ;  /* 0x00001b6000007944 */ /* 0x01efea0003c00000 */
[----:B------:R-:W-:Y:S01]  /*133f0*/  MOV R5, R29 ;  /* 0x0000001d00057202 */ /* 0x000fe20000000f00 */
[----:B------:R-:W-:-:S05]  /*13400*/  BRA `(.L_x_2806) ;  /* 0xffff398000007947 */ /* 0x000fca000383ffff */
.L_x_2710:
[----:B------:R-:W-:Y:S01]  /*13410*/  MOV R2, RZ ;  /* 0x000000ff00027202 */ /* 0x000fe20000000f00 */
[----:B------:R-:W-:Y:S01]  /*13420*/  IMAD.MOV.U32 R30, RZ, RZ, R14 ;  /* 0x000000ffff1e7224 */ /* 0x000fe200078e000e */
[----:B------:R-:W-:Y:S01]  /*13430*/  MOV R3, 0x13460 ;  /* 0x0001346000037802 */ /* 0x000fe20000000f00 */
[----:B------:R-:W-:Y:S02]  /*13440*/  IMAD.MOV.U32 R29, RZ, RZ, 0x181f ;  /* 0x0000181fff1d7424 */ /* 0x000fe400078e00ff */
[----:B-1234-:R-:W-:Y:S05]  /*13450*/  CALL.REL.NOINC `($__internal_45_$__cuda_sm70_shflsync_idx_p) ;  /* 0x00001af000007944 */ /* 0x01efea0003c00000 */
[----:B------:R-:W-:Y:S01]  /*13460*/  ISETP.GE.AND P6, PT, R193, c[0x0][0x1d4], PT ;  /* 0x00007500c1007a0c */ /* 0x000fe20003fc6270 */
[----:B------:R-:W-:Y:S01]  /*13470*/  IMAD R4, R199, 0x6000, R223 ;  /* 0x00006000c7047824 */ /* 0x000fe200078e02df */
[----:B------:R-:W-:Y:S01]  /*13480*/  IADD3 R2, P0, R29, R22, RZ ;  /* 0x000000161d027210 */ /* 0x000fe20007f1e0ff */
[----:B------:R-:W-:Y:S01]  /*13490*/  IMAD.MOV.U32 R30, RZ, RZ, R12 ;  /* 0x000000ffff1e7224 */ /* 0x000fe200078e000c */
[----:B------:R-:W-:Y:S02]  /*134a0*/  ISETP.GE.AND P5, PT, R201, c[0x0][0x1d4], PT ;  /* 0x00007500c9007a0c */ /* 0x000fe40003fa6270 */
[----:B------:R-:W-:Y:S01]  /*134b0*/  IADD3 R6, P1, R29, R23, RZ ;  /* 0x000000171d067210 */ /* 0x000fe20007f3e0ff */
[C---:B------:R-:W-:Y:S01]  /*134c0*/  IMAD.X R3, R5.reuse, 0x1, R15, P0 ;  /* 0x0000000105037824 */ /* 0x040fe200000e060f */
        /* <DEDUP_REMOVED lines=16> */
[----:B------:R-:W-:Y:S05]  /*135d0*/  CALL.REL.NOINC `($__internal_45_$__cuda_sm70_shflsync_idx_p) ;  /* 0x0000197000007944 */ /* 0x000fea0003c00000 */
[----:B------:R-:W-:Y:S01]  /*135e0*/  MOV R2, 0x1 ;  /* 0x0000000100027802 */ /* 0x000fe20000000f00 */
[----:B------:R-:W-:Y:S01]  /*135f0*/  IMAD.MOV.U32 R5, RZ, RZ, R29 ;  /* 0x000000ffff057224 */ /* 0x000fe200078e001d */
[----:B------:R-:W-:Y:S01]  /*13600*/  MOV R29, 0x181f ;  /* 0x0000181f001d7802 */ /* 0x000fe20000000f00 */
[----:B------:R-:W-:Y:S01]  /*13610*/  IMAD.MOV.U32 R30, RZ, RZ, R14 ;  /* 0x000000ffff1e7224 */ /* 0x000fe200078e000e */
[----:B------:R-:W-:Y:S02]  /*13620*/  MOV R3, 0x13640 ;  /* 0x0001364000037802 */ /* 0x000fe40000000f00 */
[----:B------:R-:W-:Y:S05]  /*13630*/  CALL.REL.NOINC `($__internal_45_$__cuda_sm70_shflsync_idx_p) ;  /* 0x0000191000007944 */ /* 0x000fea0003c00000 */
[----:B------:R-:W-:Y:S01]  /*13640*/  MOV R2, R29 ;  /* 0x0000001d00027202 */ /* 0x000fe20000000f00 */
[----:B------:R-:W-:-:S05]  /*13650*/  BRA `(.L_x_2807) ;  /* 0xffff389000007947 */ /* 0x000fca000383ffff */
.L_x_2713:
[----:B------:R-:W-:Y:S01]  /*13660*/  MOV R2, RZ ;  /* 0x000000ff00027202 */ /* 0x000fe20000000f00 */
[----:B------:R-:W-:Y:S01]  /*13670*/  IMAD.MOV.U32 R30, RZ, RZ, R5 ;  /* 0x000000ffff1e7224 */ /* 0x000fe200078e0005 */
[----:B------:R-:W-:Y:S01]  /*13680*/  MOV R3, 0x136b0 ;  /* 0x000136b000037802 */ /* 0x000fe20000000f00 */
[----:B------:R-:W-:Y:S02]  /*13690*/  IMAD.MOV.U32 R29, RZ, RZ, 0x181f ;  /* 0x0000181fff1d7424 */ /* 0x000fe400078e00ff */
[----:B------:R-:W-:Y:S05]  /*136a0*/  CALL.REL.NOINC `($__internal_45_$__cuda_sm70_shflsync_idx_p) ;  /* 0x000018a000007944 */ /* 0x000fea0003c00000 */
[----:B------:R-:W-:Y:S01]  /*136b0*/  MOV R4, R29 ;  /* 0x0000001d00047202 */ /* 0x000fe20000000f00 */
[----:B------:R-:W-:-:S05]  /*136c0*/  BRA `(.L_x_2808) ;  /* 0xffff683000007947 */ /* 0x000fca000383ffff */
.L_x_2714:
[----:B------:R-:W-:Y:S01]  /*136d0*/  MOV R2, RZ ;  /* 0x000000ff00027202 */ /* 0x000fe20000000f00 */
[----:B------:R-:W-:Y:S01]  /*136e0*/  IMAD.MOV.U32 R30, RZ, RZ, R12 ;  /* 0x000000ffff1e7224 */ /* 0x000fe200078e000c */
[----:B------:R-:W-:Y:S01]  /*136f0*/  MOV R3, 0x13720 ;  /* 0x0001372000037802 */ /* 0x000fe20000000f00 */
[----:B------:R-:W-:Y:S02]  /*13700*/  IMAD.MOV.U32 R29, RZ, RZ, 0x181f ;  /* 0x0000181fff1d7424 */ /* 0x000fe400078e00ff */
[----:B-12---:R-:W-:Y:S05]  /*13710*/  CALL.REL.NOINC `($__internal_45_$__cuda_sm70_shflsync_idx_p) ;  /* 0x0000183000007944 */ /* 0x006fea0003c00000 */
[----:B------:R-:W-:Y:S01]  /*13720*/  ISETP.GE.AND P6, PT, R193, c[0x0][0x1d4], PT ;  /* 0x00007500c1007a0c */ /* 0x000fe20003fc6270 */
[----:B------:R-:W-:Y:S01]  /*13730*/  IMAD R0, R199, 0x6000, R224 ;  /* 0x00006000c7007824 */ /* 0x000fe200078e02e0 */
[----:B------:R-:W-:Y:S01]  /*13740*/  IADD3 R2, P0, R29, R16, RZ ;  /* 0x000000101d027210 */ /* 0x000fe20007f1e0ff */
[----:B------:R-:W-:Y:S01]  /*13750*/  IMAD.MOV.U32 R30, RZ, RZ, R5 ;  /* 0x000000ffff1e7224 */ /* 0x000fe200078e0005 */
[----:B------:R-:W-:Y:S02]  /*13760*/  ISETP.GE.AND P5, PT, R201, c[0x0][0x1d4], PT ;  /* 0x00007500c9007a0c */ /* 0x000fe40003fa6270 */
[C---:B------:R-:W-:Y:S01]  /*13770*/  IADD3 R6, P1, R29.reuse, R17, RZ ;  /* 0x000000111d067210 */ /* 0x040fe20007f3e0ff */
[----:B------:R-:W-:Y:S01]  /*13780*/  IMAD.X R3, R4, 0x1, R13, P0 ;  /* 0x0000000104037824 */ /* 0x000fe200000e060d */
        /* <DEDUP_REMOVED lines=16> */
[----:B--2---:R-:W-:Y:S05]  /*13890*/  CALL.REL.NOINC `($__internal_45_$__cuda_sm70_shflsync_idx_p) ;  /* 0x000016b000007944 */ /* 0x004fea0003c00000 */
        /* <DEDUP_REMOVED lines=8> */
.L_x_2719:
[----:B------:R-:W-:Y:S01]  /*13920*/  MOV R2, RZ ;  /* 0x000000ff00027202 */ /* 0x000fe20000000f00 */
[----:B------:R-:W-:Y:S01]  /*13930*/  IMAD.MOV.U32 R30, RZ, RZ, R12 ;  /* 0x000000ffff1e7224 */ /* 0x000fe200078e000c */
[----:B------:R-:W-:Y:S01]  /*13940*/  MOV R3, 0x13970 ;  /* 0x0001397000037802 */ /* 0x000fe20000000f00 */
[----:B------:R-:W-:Y:S02]  /*13950*/  IMAD.MOV.U32 R29, RZ, RZ, 0x181f ;  /* 0x0000181fff1d7424 */ /* 0x000fe400078e00ff */
[----:B-1234-:R-:W-:Y:S05]  /*13960*/  CALL.REL.NOINC `($__internal_45_$__cuda_sm70_shflsync_idx_p) ;  /* 0x000015e000007944 */ /* 0x01efea0003c00000 */
[----:B------:R-:W-:Y:S01]  /*13970*/  MOV R5, R29 ;  /* 0x0000001d00057202 */ /* 0x000fe20000000f00 */
[----:B------:R-:W-:-:S05]  /*13980*/  BRA `(.L_x_2810) ;  /* 0xffff6bd000007947 */ /* 0x000fca000383ffff */
.L_x_2720:
        /* <DEDUP_REMOVED lines=37> */
.L_x_2721:
[----:B------:R-:W-:Y:S02]  /*13be0*/  MOV R3, 0x2 ;  /* 0x0000000200037802 */ /* 0x000fe40000000f00 */
[----:B------:R-:W-:Y:S02]  /*13bf0*/  MOV R2, 0x13c10 ;  /* 0x00013c1000027802 */ /* 0x000fe40000000f00 */
[----:B------:R-:W-:Y:S05]  /*13c00*/  CALL.REL.NOINC `($__internal_44_$__cuda_sm70_shflsync_bfly_p) ;  /* 0x0000130000007944 */ /* 0x000fea0003c00000 */
[----:B------:R-:W-:Y:S01]  /*13c10*/  MOV R2, R16 ;  /* 0x0000001000027202 */ /* 0x000fe20000000f00 */
[----:B------:R-:W-:-:S05]  /*13c20*/  BRA `(.L_x_2812) ;  /* 0xffff7bc000007947 */ /* 0x000fca000383ffff */
.L_x_2724:
[----:B------:R-:W-:Y:S01]  /*13c30*/  MOV R2, RZ ;  /* 0x000000ff00027202 */ /* 0x000fe20000000f00 */
[----:B------:R-:W-:Y:S01]  /*13c40*/  IMAD.MOV.U32 R30, RZ, RZ, R5 ;  /* 0x000000ffff1e7224 */ /* 0x000fe200078e0005 */
[----:B------:R-:W-:Y:S01]  /*13c50*/  MOV R3, 0x13c80 ;  /* 0x00013c8000037802 */ /* 0x000fe20000000f00 */
[----:B------:R-:W-:Y:S02]  /*13c60*/  IMAD.MOV.U32 R29, RZ, RZ, 0x181f ;  /* 0x0000181fff1d7424 */ /* 0x000fe400078e00ff */
[----:B------:R-:W-:Y:S05]  /*13c70*/  CALL.REL.NOINC `($__internal_45_$__cuda_sm70_shflsync_idx_p) ;  /* 0x000012d000007944 */ /* 0x000fea0003c00000 */
[----:B------:R-:W-:Y:S01]  /*13c80*/  MOV R4, R29 ;  /* 0x0000001d00047202 */ /* 0x000fe20000000f00 */
[----:B------:R-:W-:-:S05]  /*13c90*/  BRA `(.L_x_2813) ;  /* 0xffff954000007947 */ /* 0x000fca000383ffff */
.L_x_2725:
        /* <DEDUP_REMOVED lines=37> */
.L_x_2727:
[----:B------:R-:W-:Y:S01]  /*13ef0*/  IMAD.MOV.U32 R4, RZ, RZ, R204 ;  /* 0x000000ffff047224 */ /* 0x000fe200078e00cc */
[----:B------:R-:W-:-:S02]  /*13f00*/  MOV R3, 0x2 ;  /* 0x0000000200037802 */ /* 0x000fc40000000f00 */
[----:B------:R-:W-:Y:S02]  /*13f10*/  MOV R2, 0x13f30 ;  /* 0x00013f3000027802 */ /* 0x000fe40000000f00 */
[----:B------:R-:W-:Y:S05]  /*13f20*/  CALL.REL.NOINC `($__internal_44_$__cuda_sm70_shflsync_bfly_p) ;  /* 0x00000fe000007944 */ /* 0x000fea0003c00000 */
[----:B------:R-:W-:Y:S01]  /*13f30*/  MOV R0, R16 ;  /* 0x0000001000007202 */ /* 0x000fe20000000f00 */
[----:B------:R-:W-:Y:S05]  /*13f40*/  BRA `(.L_x_2815) ;  /* 0xffff960000007947 */ /* 0x000fea000383ffff */
.L_x_2728:
[----:B------:R-:W-:Y:S01]  /*13f50*/  IMAD.MOV.U32 R4, RZ, RZ, R0 ;  /* 0x000000ffff047224 */ /* 0x000fe200078e0000 */
[----:B------:R-:W-:Y:S02]  /*13f60*/  MOV R3, 0x1 ;  /* 0x0000000100037802 */ /* 0x000fe40000000f00 */
[----:B------:R-:W-:Y:S02]  /*13f70*/  MOV R2, 0x13f90 ;  /* 0x00013f9000027802 */ /* 0x000fe40000000f00 */
[----:B-1----:R-:W-:Y:S05]  /*13f80*/  CALL.REL.NOINC `($__internal_44_$__cuda_sm70_shflsync_bfly_p) ;  /* 0x00000f8000007944 */ /* 0x002fea0003c00000 */
[----:B------:R-:W-:Y:S01]  /*13f90*/  FADD.FTZ R0, R0, R16 ;  /* 0x0000001000007221 */ /* 0x000fe20000010000 */
[----:B------:R-:W-:Y:S02]  /*13fa0*/  MOV R4, R203 ;  /* 0x000000cb00047202 */ /* 0x000fe40000000f00 */
[----:B------:R-:W-:Y:S02]  /*13fb0*/  MOV R3, 0x2 ;  /* 0x0000000200037802 */ /* 0x000fe40000000f00 */
[----:B------:R-:W-:Y:S02]  /*13fc0*/  MOV R2, 0x13fe0 ;  /* 0x00013fe000027802 */ /* 0x000fe40000000f00 */
[----:B------:R-:W-:Y:S05]  /*13fd0*/  CALL.REL.NOINC `($__internal_44_$__cuda_sm70_shflsync_bfly_p) ;  /* 0x00000f3000007944 */ /* 0x000fea0003c00000 */
[----:B------:R-:W-:Y:S01]  /*13fe0*/  FADD.FTZ R4, R203, R16 ;  /* 0x00000010cb047221 */ /* 0x000fe20000010000 */
[----:B------:R-:W-:-:S02]  /*13ff0*/  MOV R3, 0x1 ;  /* 0x0000000100037802 */ /* 0x000fc40000000f00 */
[----:B------:R-:W-:Y:S02]  /*14000*/  MOV R2, 0x14020 ;  /* 0x0001402000027802 */ /* 0x000fe40000000f00 */
[----:B------:R-:W-:Y:S05]  /*14010*/  CALL.REL.NOINC `($__internal_44_$__cuda_sm70_shflsync_bfly_p) ;  /* 0x00000ef000007944 */ /* 0x000fea0003c00000 */
[----:B------:R-:W-:Y:S01]  /*14020*/  MOV R3, R16 ;  /* 0x0000001000037202 */ /* 0x000fe20000000f00 */
[----:B------:R-:W-:Y:S05]  /*14030*/  BRA `(.L_x_2816) ;  /* 0xffff958000007947 */ /* 0x000fea000383ffff */
.L_x_2735:
[----:B--234-:R-:W-:Y:S01]  /*14040*/  IMAD.MOV.U32 R30, RZ, RZ, R9 ;  /* 0x000000ffff1e7224 */ /* 0x01cfe200078e0009 */
[----:B------:R-:W-:Y:S01]  /*14050*/  MOV R2, RZ ;  /* 0x000000ff00027202 */ /* 0x000fe20000000f00 */
[----:B------:R-:W-:Y:S01]  /*14060*/  IMAD.MOV.U32 R29, RZ, RZ, 0x181f ;  /* 0x0000181fff1d7424 */ /* 0x000fe200078e00ff */
[----:B------:R-:W-:Y:S02]  /*14070*/  MOV R3, 0x14090 ;  /* 0x0001409000037802 */ /* 0x000fe40000000f00 */
[----:B-1----:R-:W-:Y:S05]  /*14080*/  CALL.REL.NOINC `($__internal_45_$__cuda_sm70_shflsync_idx_p) ;  /* 0x00000ec000007944 */ /* 0x002fea0003c00000 */
[----:B------:R-:W-:Y:S01]  /*14090*/  MOV R8, R29 ;  /* 0x0000001d00087202 */ /* 0x000fe20000000f00 */
[----:B------:R-:W-:Y:S05]  /*140a0*/  BRA `(.L_x_2817) ;  /* 0xffffac8000007947 */ /* 0x000fea000383ffff */
.L_x_2736:
[----:B------:R-:W-:Y:S01]  /*140b0*/  IMAD.MOV.U32 R30, RZ, RZ, R11 ;  /* 0x000000ffff1e7224 */ /* 0x000fe200078e000b */
[----:B------:R-:W-:Y:S01]  /*140c0*/  MOV R2, RZ ;  /* 0x000000ff00027202 */ /* 0x000fe20000000f00 */
[----:B------:R-:W-:Y:S01]  /*140d0*/  IMAD.MOV.U32 R29, RZ, RZ, 0x181f ;  /* 0x0000181fff1d7424 */ /* 0x000fe200078e00ff */
[----:B------:R-:W-:Y:S02]  /*140e0*/  MOV R3, 0x14100 ;  /* 0x0001410000037802 */ /* 0x000fe40000000f00 */
[----:B-123--:R-:W-:Y:S05]  /*140f0*/  CALL.REL.NOINC `($__internal_45_$__cuda_sm70_shflsync_idx_p) ;  /* 0x00000e5000007944 */ /* 0x00efea0003c00000 */
[----:B------:R-:W-:Y:S01]  /*14100*/  MOV R0, R29 ;  /* 0x0000001d00007202 */ /* 0x000fe20000000f00 */
[----:B------:R-:W-:Y:S05]  /*14110*/  BRA `(.L_x_2818) ;  /* 0xffffac3000007947 */ /* 0x000fea000383ffff */
.L_x_2739:
[----:B------:R-:W-:Y:S01]  /*14120*/  IMAD.MOV.U32 R30, RZ, RZ, R9 ;  /* 0x000000ffff1e7224 */ /* 0x000fe200078e0009 */
[----:B--2---:R-:W-:Y:S01]  /*14130*/  MOV R2, 0x1 ;  /* 0x0000000100027802 */ /* 0x004fe20000000f00 */
[----:B------:R-:W-:Y:S01]  /*14140*/  IMAD.MOV.U32 R29, RZ, RZ, 0x181f ;  /* 0x0000181fff1d7424 */ /* 0x000fe200078e00ff */
[----:B------:R-:W-:-:S02]  /*14150*/  MOV R3, 0x14170 ;  /* 0x0001417000037802 */ /* 0x000fc40000000f00 */
[----:B-1-34-:R-:W-:Y:S05]  /*14160*/  CALL.REL.NOINC `($__internal_45_$__cuda_sm70_shflsync_idx_p) ;  /* 0x00000de000007944 */ /* 0x01afea0003c00000 */
        /* <DEDUP_REMOVED lines=8> */
.L_x_2742:
[----:B------:R-:W-:Y:S01]  /*141f0*/  IMAD.MOV.U32 R30, RZ, RZ, R9 ;  /* 0x000000ffff1e7224 */ /* 0x000fe200078e0009 */
[----:B--2---:R-:W-:Y:S01]  /*14200*/  MOV R2, 0x2 ;  /* 0x0000000200027802 */ /* 0x004fe20000000f00 */
[----:B------:R-:W-:Y:S01]  /*14210*/  IMAD.MOV.U32 R29, RZ, RZ, 0x181f ;  /* 0x0000181fff1d7424 */ /* 0x000fe200078e00ff */
[----:B------:R-:W-:Y:S02]  /*14220*/  MOV R3, 0x14240 ;  /* 0x0001424000037802 */ /* 0x000fe40000000f00 */
[----:B-1-34-:R-:W-:Y:S05]  /*14230*/  CALL.REL.NOINC `($__internal_45_$__cuda_sm70_shflsync_idx_p) ;  /* 0x00000d1000007944 */ /* 0x01afea0003c00000 */
[----:B------:R-:W-:Y:S01]  /*14240*/  MOV R8, R29 ;  /* 0x0000001d00087202 */ /* 0x000fe20000000f00 */
[----:B------:R-:W-:Y:S05]  /*14250*/  BRA `(.L_x_2820) ;  /* 0xffffadc000007947 */ /* 0x000fea000383ffff */
.L_x_2743:
[----:B------:R-:W-:Y:S01]  /*14260*/  IMAD.MOV.U32 R30, RZ, RZ, R11 ;  /* 0x000000ffff1e7224 */ /* 0x000fe200078e000b */
[----:B--2---:R-:W-:Y:S01]  /*14270*/  MOV R2, 0x2 ;  /* 0x0000000200027802 */ /* 0x004fe20000000f00 */
[----:B------:R-:W-:Y:S01]  /*14280*/  IMAD.MOV.U32 R29, RZ, RZ, 0x181f ;  /* 0x0000181fff1d7424 */ /* 0x000fe200078e00ff */
[----:B------:R-:W-:Y:S02]  /*14290*/  MOV R3, 0x142b0 ;  /* 0x000142b000037802 */ /* 0x000fe40000000f00 */
[----:B-1-34-:R-:W-:Y:S05]  /*142a0*/  CALL.REL.NOINC `($__internal_45_$__cuda_sm70_shflsync_idx_p) ;  /* 0x00000ca000007944 */ /* 0x01afea0003c00000 */
[----:B------:R-:W-:Y:S01]  /*142b0*/  MOV R0, R29 ;  /* 0x0000001d00007202 */ /* 0x000fe20000000f00 */
[----:B------:R-:W-:Y:S05]  /*142c0*/  BRA `(.L_x_2821) ;  /* 0xffffad7000007947 */ /* 0x000fea000383ffff */
.L_x_2746:
[----:B------:R-:W-:Y:S01]  /*142d0*/  IMAD.MOV.U32 R30, RZ, RZ, R9 ;  /* 0x000000ffff1e7224 */ /* 0x000fe200078e0009 */
[----:B---3--:R-:W-:Y:S01]  /*142e0*/  MOV R2, 0x3 ;  /* 0x0000000300027802 */ /* 0x008fe20000000f00 */
        /* <DEDUP_REMOVED lines=11> */
.L_x_2748:
[----:B------:R-:W-:Y:S01]  /*143a0*/  IMAD.MOV.U32 R30, RZ, RZ, R5 ;  /* 0x000000ffff1e7224 */ /* 0x000fe200078e0005 */
[----:B------:R-:W-:Y:S01]  /*143b0*/  MOV R2, RZ ;  /* 0x000000ff00027202 */ /* 0x000fe20000000f00 */
[----:B------:R-:W-:Y:S01]  /*143c0*/  IMAD.MOV.U32 R29, RZ, RZ, 0x1c1f ;  /* 0x00001c1fff1d7424 */ /* 0x000fe200078e00ff */
[----:B------:R-:W-:Y:S02]  /*143d0*/  MOV R3, 0x143f0 ;  /* 0x000143f000037802 */ /* 0x000fe40000000f00 */
[----:B------:R-:W-:Y:S05]  /*143e0*/  CALL.REL.NOINC `($__internal_45_$__cuda_sm70_shflsync_idx_p) ;  /* 0x00000b6000007944 */ /* 0x000fea0003c00000 */
[----:B------:R-:W-:Y:S01]  /*143f0*/  MOV R4, R29 ;  /* 0x0000001d00047202 */ /* 0x000fe20000000f00 */
[----:B------:R-:W-:Y:S05]  /*14400*/  BRA `(.L_x_2823) ;  /* 0xffffb0e000007947 */ /* 0x000fea000383ffff */
.L_x_2749:
[----:B------:R-:W-:Y:S01]  /*14410*/  IMAD.MOV.U32 R30, RZ, RZ, R12 ;  /* 0x000000ffff1e7224 */ /* 0x000fe200078e000c */
[----:B------:R-:W-:Y:S01]  /*14420*/  MOV R2, RZ ;  /* 0x000000ff00027202 */ /* 0x000fe20000000f00 */
[----:B------:R-:W-:Y:S01]  /*14430*/  IMAD.MOV.U32 R29, RZ, RZ, 0x1c1f ;  /* 0x00001c1fff1d7424 */ /* 0x000fe200078e00ff */
[----:B------:R-:W-:Y:S02]  /*14440*/  MOV R3, 0x14460 ;  /* 0x0001446000037802 */ /* 0x000fe40000000f00 */
[----:B-12---:R-:W-:Y:S05]  /*14450*/  CALL.REL.NOINC `($__internal_45_$__cuda_sm70_shflsync_idx_p) ;  /* 0x00000af000007944 */ /* 0x006fea0003c00000 */
[----:B------:R-:W-:Y:S01]  /*14460*/  MOV R0, R29 ;  /* 0x0000001d00007202 */ /* 0x000fe20000000f00 */
[----:B------:R-:W-:Y:S05]  /*14470*/  BRA `(.L_x_2824) ;  /* 0xffffb09000007947 */ /* 0x000fea000383ffff */
.L_x_2752:
[----:B------:R-:W-:Y:S01]  /*14480*/  IMAD.MOV.U32 R30, RZ, RZ, R5 ;  /* 0x000000ffff1e7224 */ /* 0x000fe200078e0005 */
[----:B----4-:R-:W-:Y:S01]  /*14490*/  MOV R2, 0x1 ;  /* 0x0000000100027802 */ /* 0x010fe20000000f00 */
[----:B------:R-:W-:Y:S01]  /*144a0*/  IMAD.MOV.U32 R29, RZ, RZ, 0x1c1f ;  /* 0x00001c1fff1d7424 */ /* 0x000fe200078e00ff */
[----:B------:R-:W-:-:S02]  /*144b0*/  MOV R3, 0x144d0 ;  /* 0x000144d000037802 */ /* 0x000fc40000000f00 */
[----:B-123--:R-:W-:Y:S05]  /*144c0*/  CALL.REL.NOINC `($__internal_45_$__cuda_sm70_shflsync_idx_p) ;  /* 0x00000a8000007944 */ /* 0x00efea0003c00000 */
        /* <DEDUP_REMOVED lines=8> */
.L_x_2756:
[----:B------:R-:W-:Y:S01]  /*14550*/  IMAD.MOV.U32 R30, RZ, RZ, R9 ;  /* 0x000000ffff1e7224 */ /* 0x000fe200078e0009 */
[----:B------:R-:W-:Y:S01]  /*14560*/  MOV R2, RZ ;  /* 0x000000ff00027202 */ /* 0x000fe20000000f00 */
[----:B------:R-:W-:Y:S01]  /*14570*/  IMAD.MOV.U32 R29, RZ, RZ, 0x181f ;  /* 0x0000181fff1d7424 */ /* 0x000fe200078e00ff */
[----:B------:R-:W-:Y:S02]  /*14580*/  MOV R3, 0x145a0 ;  /* 0x000145a000037802 */ /* 0x000fe40000000f00 */
[----:B------:R-:W-:Y:S05]  /*14590*/  CALL.REL.NOINC `($__internal_45_$__cuda_sm70_shflsync_idx_p) ;  /* 0x000009b000007944 */ /* 0x000fea0003c00000 */
[----:B------:R-:W-:Y:S01]  /*145a0*/  MOV R8, R29 ;  /* 0x0000001d00087202 */ /* 0x000fe20000000f00 */
[----:B------:R-:W-:Y:S05]  /*145b0*/  BRA `(.L_x_2826) ;  /* 0xffffc8f000007947 */ /* 0x000fea000383ffff */
.L_x_2757:
[----:B------:R-:W-:Y:S01]  /*145c0*/  IMAD.MOV.U32 R30, RZ, RZ, R12 ;  /* 0x000000ffff1e7224 */ /* 0x000fe200078e000c */
[----:B------:R-:W-:Y:S01]  /*145d0*/  MOV R2, RZ ;  /* 0x000000ff00027202 */ /* 0x000fe20000000f00 */
[----:B------:R-:W-:Y:S01]  /*145e0*/  IMAD.MOV.U32 R29, RZ, RZ, 0x181f ;  /* 0x0000181fff1d7424 */ /* 0x000fe200078e00ff */
[----:B------:R-:W-:Y:S02]  /*145f0*/  MOV R3, 0x14610 ;  /* 0x0001461000037802 */ /* 0x000fe40000000f00 */
[----:B-12---:R-:W-:Y:S05]  /*14600*/  CALL.REL.NOINC `($__internal_45_$__cuda_sm70_shflsync_idx_p) ;  /* 0x0000094000007944 */ /* 0x006fea0003c00000 */
[----:B------:R-:W-:Y:S01]  /*14610*/  MOV R0, R29 ;  /* 0x0000001d00007202 */ /* 0x000fe20000000f00 */
[----:B------:R-:W-:Y:S05]  /*14620*/  BRA `(.L_x_2827) ;  /* 0xffffc8a000007947 */ /* 0x000fea000383ffff */
.L_x_2760:
        /* <DEDUP_REMOVED lines=13> */
.L_x_2763:
[----:B------:R-:W-:Y:S01]  /*14700*/  IMAD.MOV.U32 R30, RZ, RZ, R9 ;  /* 0x000000ffff1e7224 */ /* 0x000fe200078e0009 */
[----:B-1----:R-:W-:Y:S01]  /*14710*/  MOV R2, 0x2 ;  /* 0x0000000200027802 */ /* 0x002fe20000000f00 */
[----:B------:R-:W-:Y:S01]  /*14720*/  IMAD.MOV.U32 R29, RZ, RZ, 0x181f ;  /* 0x0000181fff1d7424 */ /* 0x000fe200078e00ff */
[----:B------:R-:W-:Y:S02]  /*14730*/  MOV R3, 0x14750 ;  /* 0x0001475000037802 */ /* 0x000fe40000000f00 */
[----:B--234-:R-:W-:Y:S05]  /*14740*/  CALL.REL.NOINC `($__internal_45_$__cuda_sm70_shflsync_idx_p) ;  /* 0x0000080000007944 */ /* 0x01cfea0003c00000 */
[----:B------:R-:W-:Y:S01]  /*14750*/  MOV R8, R29 ;  /* 0x0000001d00087202 */ /* 0x000fe20000000f00 */
[----:B------:R-:W-:Y:S05]  /*14760*/  BRA `(.L_x_2829) ;  /* 0xffffca4000007947 */ /* 0x000fea000383ffff */
.L_x_2764:
[----:B------:R-:W-:Y:S01]  /*14770*/  IMAD.MOV.U32 R30, RZ, RZ, R12 ;  /* 0x000000ffff1e7224 */ /* 0x000fe200078e000c */
[----:B------:R-:W-:Y:S01]  /*14780*/  MOV R2, 0x2 ;  /* 0x0000000200027802 */ /* 0x000fe20000000f00 */
[----:B------:R-:W-:Y:S01]  /*14790*/  IMAD.MOV.U32 R29, RZ, RZ, 0x181f ;  /* 0x0000181fff1d7424 */ /* 0x000fe200078e00ff */
[----:B------:R-:W-:Y:S02]  /*147a0*/  MOV R3, 0x147c0 ;  /* 0x000147c000037802 */ /* 0x000fe40000000f00 */
[----:B-1234-:R-:W-:Y:S05]  /*147b0*/  CALL.REL.NOINC `($__internal_45_$__cuda_sm70_shflsync_idx_p) ;  /* 0x0000079000007944 */ /* 0x01efea0003c00000 */
[----:B------:R-:W-:Y:S01]  /*147c0*/  MOV R0, R29 ;  /* 0x0000001d00007202 */ /* 0x000fe20000000f00 */
[----:B------:R-:W-:Y:S05]  /*147d0*/  BRA `(.L_x_2830) ;  /* 0xffffc9f000007947 */ /* 0x000fea000383ffff */
.L_x_2767:
[----:B------:R-:W-:Y:S01]  /*147e0*/  IMAD.MOV.U32 R30, RZ, RZ, R9 ;  /* 0x000000ffff1e7224 */ /* 0x000fe200078e0009 */
[----:B-1----:R-:W-:Y:S01]  /*147f0*/  MOV R2, 0x3 ;  /* 0x0000000300027802 */ /* 0x002fe20000000f00 */
[----:B------:R-:W-:Y:S01]  /*14800*/  IMAD.MOV.U32 R29, RZ, RZ, 0x181f ;  /* 0x0000181fff1d7424 */ /* 0x000fe200078e00ff */
[----:B------:R-:W-:-:S02]  /*14810*/  MOV R3, 0x14830 ;  /* 0x0001483000037802 */ /* 0x000fc40000000f00 */
[----:B--234-:R-:W-:Y:S05]  /*14820*/  CALL.REL.NOINC `($__internal_45_$__cuda_sm70_shflsync_idx_p) ;  /* 0x0000072000007944 */ /* 0x01cfea0003c00000 */
        /* <DEDUP_REMOVED lines=8> */
.L_x_2769:
[----:B------:R-:W-:Y:S01]  /*148b0*/  IMAD.MOV.U32 R30, RZ, RZ, R28 ;  /* 0x000000ffff1e7224 */ /* 0x000fe200078e001c */
[----:B------:R-:W-:Y:S01]  /*148c0*/  MOV R2, RZ ;  /* 0x000000ff00027202 */ /* 0x000fe20000000f00 */
[----:B------:R-:W-:Y:S01]  /*148d0*/  IMAD.MOV.U32 R29, RZ, RZ, 0x1f ;  /* 0x0000001fff1d7424 */ /* 0x000fe200078e00ff */
[----:B------:R-:W-:Y:S02]  /*148e0*/  MOV R3, 0x14900 ;  /* 0x0001490000037802 */ /* 0x000fe40000000f00 */
[----:B--2---:R-:W-:Y:S05]  /*148f0*/  CALL.REL.NOINC `($__internal_45_$__cuda_sm70_shflsync_idx_p) ;  /* 0x0000065000007944 */ /* 0x004fea0003c00000 */
[----:B------:R-:W-:Y:S01]  /*14900*/  MOV R9, R29 ;  /* 0x0000001d00097202 */ /* 0x000fe20000000f00 */
[----:B------:R-:W-:Y:S05]  /*14910*/  BRA `(.L_x_2832) ;  /* 0xffffcc1000007947 */ /* 0x000fea000383ffff */
.L_x_2770:
[----:B------:R-:W-:Y:S01]  /*14920*/  IMAD.MOV.U32 R30, RZ, RZ, R28 ;  /* 0x000000ffff1e7224 */ /* 0x000fe200078e001c */
[----:B------:R-:W-:Y:S01]  /*14930*/  MOV R2, 0x1 ;  /* 0x0000000100027802 */ /* 0x000fe20000000f00 */
[----:B------:R-:W-:Y:S01]  /*14940*/  IMAD.MOV.U32 R29, RZ, RZ, 0x1f ;  /* 0x0000001fff1d7424 */ /* 0x000fe200078e00ff */
[----:B------:R-:W-:Y:S02]  /*14950*/  MOV R3, 0x14970 ;  /* 0x0001497000037802 */ /* 0x000fe40000000f00 */
[----:B-12---:R-:W-:Y:S05]  /*14960*/  CALL.REL.NOINC `($__internal_45_$__cuda_sm70_shflsync_idx_p) ;  /* 0x000005e000007944 */ /* 0x006fea0003c00000 */
[----:B------:R-:W-:Y:S01]  /*14970*/  MOV R8, R29 ;  /* 0x0000001d00087202 */ /* 0x000fe20000000f00 */
[----:B------:R-:W-:Y:S05]  /*14980*/  BRA `(.L_x_2833) ;  /* 0xffffcbc000007947 */ /* 0x000fea000383ffff */
.L_x_2771:
[----:B------:R-:W-:Y:S02]  /*14990*/  MOV R2, 0x1 ;  /* 0x0000000100027802 */ /* 0x000fe40000000f00 */
[----:B------:R-:W-:-:S02]  /*149a0*/  MOV R3, 0x149c0 ;  /* 0x000149c000037802 */ /* 0x000fc40000000f00 */
[----:B-1234-:R-:W-:Y:S05]  /*149b0*/  CALL.REL.NOINC `($__internal_46_$__cuda_sm70_shflsync_up_p) ;  /* 0x000005f000007944 */ /* 0x01efea0003c00000 */
[----:B------:R-:W-:Y:S05]  /*149c0*/  BRA `(.L_x_2834) ;  /* 0xffffcca000007947 */ /* 0x000fea000383ffff */
.L_x_2772:
[----:B------:R-:W-:Y:S02]  /*149d0*/  MOV R2, 0x2 ;  /* 0x0000000200027802 */ /* 0x000fe40000000f00 */
[----:B------:R-:W-:-:S02]  /*149e0*/  MOV R3, 0x14a00 ;  /* 0x00014a0000037802 */ /* 0x000fc40000000f00 */
[----:B--2-4-:R-:W-:Y:S05]  /*149f0*/  CALL.REL.NOINC `($__internal_46_$__cuda_sm70_shflsync_up_p) ;  /* 0x000005b000007944 */ /* 0x014fea0003c00000 */
        /* <DEDUP_REMOVED lines=24> */
.L_x_2776:
[----:B------:R-:W-:Y:S02]  /*14b80*/  MOV R2, 0x1 ;  /* 0x0000000100027802 */ /* 0x000fe40000000f00 */
[----:B------:R-:W-:Y:S02]  /*14b90*/  MOV R3, 0x14bb0 ;  /* 0x00014bb000037802 */ /* 0x000fe40000000f00 */
[----:B------:R-:W-:Y:S05]  /*14ba0*/  CALL.REL.NOINC `($__internal_46_$__cuda_sm70_shflsync_up_p) ;  /* 0x0000040000007944 */ /* 0x000fea0003c00000 */
[----:B------:R-:W-:Y:S01]  /*14bb0*/  MOV R2, R4 ;  /* 0x0000000400027202 */ /* 0x000fe20000000f00 */
[----:B------:R-:W-:Y:S05]  /*14bc0*/  BRA `(.L_x_2836) ;  /* 0xffffccf000007947 */ /* 0x000fea000383ffff */
.L_x_2777:
[----:B------:R-:W-:Y:S02]  /*14bd0*/  MOV R2, 0x2 ;  /* 0x0000000200027802 */ /* 0x000fe40000000f00 */
[----:B------:R-:W-:Y:S02]  /*14be0*/  MOV R3, 0x14c00 ;  /* 0x00014c0000037802 */ /* 0x000fe40000000f00 */
        /* <DEDUP_REMOVED lines=25> */
.L_x_2779:
[----:B------:R-:W-:Y:S02]  /*14d80*/  SEL R0, RZ, 0x1, P0 ;  /* 0x00000001ff007807 */ /* 0x000fe40000000000 */
[----:B------:R-:W-:Y:S02]  /*14d90*/  MOV R2, 0x14db0 ;  /* 0x00014db000027802 */ /* 0x000fe40000000f00 */
[----:B-1----:R-:W-:Y:S05]  /*14da0*/  CALL.REL.NOINC `($__internal_47_$__cuda_sm70_votesync_ballot) ;  /* 0x0000027000007944 */ /* 0x002fea0003c00000 */
[----:B------:R-:W-:Y:S01]  /*14db0*/  MOV R5, R0 ;  /* 0x0000000000057202 */ /* 0x000fe20000000f00 */
[----:B------:R-:W-:Y:S05]  /*14dc0*/  BRA `(.L_x_2838) ;  /* 0xffffcc8000007947 */ /* 0x000fea000383ffff */
.L_x_2780:
[----:B------:R-:W-:Y:S01]  /*14dd0*/  IMAD.MOV.U32 R30, RZ, RZ, R6 ;  /* 0x000000ffff1e7224 */ /* 0x000fe200078e0006 */
[----:B------:R-:W-:Y:S01]  /*14de0*/  MOV R2, R0 ;  /* 0x0000000000027202 */ /* 0x000fe20000000f00 */
[----:B------:R-:W-:Y:S01]  /*14df0*/  IMAD.MOV.U32 R29, RZ, RZ, 0x1f ;  /* 0x0000001fff1d7424 */ /* 0x000fe200078e00ff */
[----:B------:R-:W-:Y:S02]  /*14e00*/  MOV R3, 0x14e20 ;  /* 0x00014e2000037802 */ /* 0x000fe40000000f00 */
[----:B-1----:R-:W-:Y:S05]  /*14e10*/  CALL.REL.NOINC `($__internal_45_$__cuda_sm70_shflsync_idx_p) ;  /* 0x0000013000007944 */ /* 0x002fea0003c00000 */
[----:B------:R-:W-:Y:S01]  /*14e20*/  IMAD.MOV.U32 R11, RZ, RZ, R29 ;  /* 0x000000ffff0b7224 */ /* 0x000fe200078e001d */
[----:B------:R-:W-:Y:S01]  /*14e30*/  MOV R2, R0 ;  /* 0x0000000000027202 */ /* 0x000fe20000000f00 */
[----:B------:R-:W-:Y:S01]  /*14e40*/  IMAD.MOV.U32 R30, RZ, RZ, R7 ;  /* 0x000000ffff1e7224 */ /* 0x000fe200078e0007 */
[----:B------:R-:W-:-:S02]  /*14e50*/  MOV R29, 0x1f ;  /* 0x0000001f001d7802 */ /* 0x000fc40000000f00 */
[----:B------:R-:W-:Y:S02]  /*14e60*/  MOV R3, 0x14e80 ;  /* 0x00014e8000037802 */ /* 0x000fe40000000f00 */
[----:B------:R-:W-:Y:S05]  /*14e70*/  CALL.REL.NOINC `($__internal_45_$__cuda_sm70_shflsync_idx_p) ;  /* 0x000000d000007944 */ /* 0x000fea0003c00000 */
[----:B------:R-:W-:Y:S01]  /*14e80*/  MOV R7, R29 ;  /* 0x0000001d00077202 */ /* 0x000fe20000000f00 */
[----:B------:R-:W-:Y:S05]  /*14e90*/  BRA `(.L_x_2839) ;  /* 0xffffcc0000007947 */ /* 0x000fea000383ffff */
.L_x_2783:
[----:B------:R-:W-:Y:S01]  /*14ea0*/  IMAD.MOV.U32 R30, RZ, RZ, R4 ;  /* 0x000000ffff1e7224 */ /* 0x000fe200078e0004 */
[----:B------:R-:W-:Y:S01]  /*14eb0*/  MOV R2, R0 ;  /* 0x0000000000027202 */ /* 0x000fe20000000f00 */
[----:B------:R-:W-:Y:S01]  /*14ec0*/  IMAD.MOV.U32 R29, RZ, RZ, 0x1f ;  /* 0x0000001fff1d7424 */ /* 0x000fe200078e00ff */
[----:B------:R-:W-:Y:S02]  /*14ed0*/  MOV R3, 0x14ef0 ;  /* 0x00014ef000037802 */ /* 0x000fe40000000f00 */
[----:B-1-34-:R-:W-:Y:S05]  /*14ee0*/  CALL.REL.NOINC `($__internal_45_$__cuda_sm70_shflsync_idx_p) ;  /* 0x0000006000007944 */ /* 0x01afea0003c00000 */
[----:B------:R-:W-:Y:S01]  /*14ef0*/  MOV R10, R29 ;  /* 0x0000001d000a7202 */ /* 0x000fe20000000f00 */
[----:B------:R-:W-:Y:S05]  /*14f00*/  BRA `(.L_x_2782) ;  /* 0xffffcbf000007947 */ /* 0x000fea000383ffff */
        .weak           $__internal_44_$__cuda_sm70_shflsync_bfly_p
        .type           $__internal_44_$__cuda_sm70_shflsync_bfly_p,@function
        .size           $__internal_44_$__cuda_sm70_shflsync_bfly_p,($__internal_45_$__cuda_sm70_shflsync_idx_p - $__internal_44_$__cuda_sm70_shflsync_bfly_p)
$__internal_44_$__cuda_sm70_shflsync_bfly_p:
[----:B------:R-:W-:Y:S04]  /*14f10*/  WARPSYNC R180 ;  /* 0x000000b400007348 */ /* 0x000fe80003800000 */
[----:B------:R1:W2:Y:S02]  /*14f20*/  SHFL.BFLY PT, R16, R4, R3, R182 ;  /* 0x0c00000304107389 */ /* 0x0002a400000e00b6 */
[----:B-1----:R-:W-:-:S04]  /*14f30*/  MOV R3, 0x0 ;  /* 0x0000000000037802 */ /* 0x002fc80000000f00 */
[----:B--2---:R-:W-:Y:S05]  /*14f40*/  RET.REL.NODEC R2 `(_ZN7cutlass13device_kernelIN5flash19enable_sm80_to_sm89INS1_16FlashAttnFwdSm80INS1_25CollectiveMainloopFwdSm80ILi8ELi2ELb0EN4cute5tupleIJNS5_1CILi128EEENS7_ILi64EEENS7_ILi192EEEEEELi192ENS_10bfloat16_tEfNS_4arch4Sm80ELb1ELb0ELb1ELb1ELb1ELb0ELb1ELb1EEENS1_21CollectiveEpilogueFwdINS6_IJS8_SA_S9_EEENS6_IJNS7_ILi1EEESI_SI_EEESC_SE_Li256ELb1ELb1ELb1ELb0EEENS1_36VarlenDynamicPersistentTileSchedulerILi128ELi64ELi256ELi256ELb1ELb1ELb0ELb1ELb1ELb1EEEEEEEEEvNT_6ParamsE) ;  /* 0xfffeb0b002007950 */ /* 0x004fea0003c3ffff */
        .weak           $__internal_45_$__cuda_sm70_shflsync_idx_p
        .type           $__internal_45_$__cuda_sm70_shflsync_idx_p,@function
        .size           $__internal_45_$__cuda_sm70_shflsync_idx_p,($__internal_46_$__cuda_sm70_shflsync_up_p - $__internal_45_$__cuda_sm70_shflsync_idx_p)
$__internal_45_$__cuda_sm70_shflsync_idx_p:
[----:B------:R-:W-:-:S04]  /*14f50*/  MOV R31, 0xffffffff ;  /* 0xffffffff001f7802 */ /* 0x000fc80000000f00 */
[----:B------:R-:W-:Y:S04]  /*14f60*/  WARPSYNC R31 ;  /* 0x0000001f00007348 */ /* 0x000fe80003800000 */
[----:B------:R1:W2:Y:S02]  /*14f70*/  SHFL.IDX PT, R29, R30, R2, R29 ;  /* 0x000000021e1d7389 */ /* 0x0002a400000e001d */
[----:B-1----:R-:W-:Y:S02]  /*14f80*/  MOV R2, R3 ;  /* 0x0000000300027202 */ /* 0x002fe40000000f00 */
[----:B------:R-:W-:-:S04]  /*14f90*/  MOV R3, 0x0 ;  /* 0x0000000000037802 */ /* 0x000fc80000000f00 */
[----:B--2---:R-:W-:Y:S05]  /*14fa0*/  RET.REL.NODEC R2 `(_ZN7cutlass13device_kernelIN5flash19enable_sm80_to_sm89INS1_16FlashAttnFwdSm80INS1_25CollectiveMainloopFwdSm80ILi8ELi2ELb0EN4cute5tupleIJNS5_1CILi128EEENS7_ILi64EEENS7_ILi192EEEEEELi192ENS_10bfloat16_tEfNS_4arch4Sm80ELb1ELb0ELb1ELb1ELb1ELb0ELb1ELb1EEENS1_21CollectiveEpilogueFwdINS6_IJS8_SA_S9_EEENS6_IJNS7_ILi1EEESI_SI_EEESC_SE_Li256ELb1ELb1ELb1ELb0EEENS1_36VarlenDynamicPersistentTileSchedulerILi128ELi64ELi256ELi256ELb1ELb1ELb0ELb1ELb1ELb1EEEEEEEEEvNT_6ParamsE) ;  /* 0xfffeb05002007950 */ /* 0x004fea0003c3ffff */
        .weak           $__internal_46_$__cuda_sm70_shflsync_up_p
        .type           $__internal_46_$__cuda_sm70_shflsync_up_p,@function
        .size           $__internal_46_$__cuda_sm70_shflsync_up_p,($__internal_47_$__cuda_sm70_votesync_ballot - $__internal_46_$__cuda_sm70_shflsync_up_p)
$__internal_46_$__cuda_sm70_shflsync_up_p:
[----:B------:R-:W-:Y:S02]  /*14fb0*/  IMAD.MOV.U32 R4, RZ, RZ, RZ ;  /* 0x000000ffff047224 */ /* 0x000fe400078e00ff */
[----:B------:R-:W-:-:S04]  /*14fc0*/  IMAD.MOV.U32 R11, RZ, RZ, -0x1 ;  /* 0xffffffffff0b7424 */ /* 0x000fc800078e00ff */
[----:B------:R-:W-:Y:S04]  /*14fd0*/  WARPSYNC R11 ;  /* 0x0000000b00007348 */ /* 0x000fe80003800000 */
[----:B------:R1:W2:Y:S02]  /*14fe0*/  SHFL.UP PT, R4, R0, R2, R4 ;  /* 0x0400000200047389 */ /* 0x0002a400000e0004 */
[----:B-1----:R-:W-:Y:S02]  /*14ff0*/  MOV R2, R3 ;  /* 0x0000000300027202 */ /* 0x002fe40000000f00 */
[----:B------:R-:W-:-:S04]  /*15000*/  MOV R3, 0x0 ;  /* 0x0000000000037802 */ /* 0x000fc80000000f00 */
[----:B--2---:R-:W-:Y:S05]  /*15010*/  RET.REL.NODEC R2 `(_ZN7cutlass13device_kernelIN5flash19enable_sm80_to_sm89INS1_16FlashAttnFwdSm80INS1_25CollectiveMainloopFwdSm80ILi8ELi2ELb0EN4cute5tupleIJNS5_1CILi128EEENS7_ILi64EEENS7_ILi192EEEEEELi192ENS_10bfloat16_tEfNS_4arch4Sm80ELb1ELb0ELb1ELb1ELb1ELb0ELb1ELb1EEENS1_21CollectiveEpilogueFwdINS6_IJS8_SA_S9_EEENS6_IJNS7_ILi1EEESI_SI_EEESC_SE_Li256ELb1ELb1ELb1ELb0EEENS1_36VarlenDynamicPersistentTileSchedulerILi128ELi64ELi256ELi256ELb1ELb1ELb0ELb1ELb1ELb1EEEEEEEEEvNT_6ParamsE) ;  /* 0xfffeafe002007950 */ /* 0x004fea0003c3ffff */
        .weak           $__internal_47_$__cuda_sm70_votesync_ballot
        .type           $__internal_47_$__cuda_sm70_votesync_ballot,@function
        .size           $__internal_47_$__cuda_sm70_votesync_ballot,(.L_x_6272 - $__internal_47_$__cuda_sm70_votesync_ballot)
$__internal_47_$__cuda_sm70_votesync_ballot:
[----:B------:R-:W-:Y:S01]  /*15020*/  ISETP.NE.U32.AND P0, PT, R0, 0x1, PT ;  /* 0x000000010000780c */ /* 0x000fe20003f05070 */
[----:B------:R-:W-:-:S04]  /*15030*/  IMAD.MOV.U32 R3, RZ, RZ, -0x1 ;  /* 0xffffffffff037424 */ /* 0x000fc800078e00ff */
[----:B------:R-:W-:Y:S08]  /*15040*/  WARPSYNC R3 ;  /* 0x0000000300007348 */ /* 0x000ff00003800000 */
[----:B------:R-:W-:-:S04]  /*15050*/  VOTE.ANY R0, PT, !P0 ;  /* 0x0000000000007806 */ /* 0x000fc800040e0100 */
[----:B------:R-:W-:Y:S01]  /*15060*/  LOP3.LUT R0, R0, R3, RZ, 0xc0, !PT ;  /* 0x0000000300007212 */ /* 0x000fe200078ec0ff */
[----:B------:R-:W-:-:S04]  /*15070*/  IMAD.MOV.U32 R3, RZ, RZ, 0x0 ;  /* 0x00000000ff037424 */ /* 0x000fc800078e00ff */
[----:B------:R-:W-:Y:S05]  /*15080*/  RET.REL.NODEC R2 `(_ZN7cutlass13device_kernelIN5flash19enable_sm80_to_sm89INS1_16FlashAttnFwdSm80INS1_25CollectiveMainloopFwdSm80ILi8ELi2ELb0EN4cute5tupleIJNS5_1CILi128EEENS7_ILi64EEENS7_ILi192EEEEEELi192ENS_10bfloat16_tEfNS_4arch4Sm80ELb1ELb0ELb1ELb1ELb1ELb0ELb1ELb1EEENS1_21CollectiveEpilogueFwdINS6_IJS8_SA_S9_EEENS6_IJNS7_ILi1EEESI_SI_EEESC_SE_Li256ELb1ELb1ELb1ELb0EEENS1_36VarlenDynamicPersistentTileSchedulerILi128ELi64ELi256ELi256ELb1ELb1ELb0ELb1ELb1ELb1EEEEEEEEEvNT_6ParamsE) ;  /* 0xfffeaf7002007950 */ /* 0x000fea0003c3ffff */
.L_x_2840:
        /* <DEDUP_REMOVED lines=15> */
.L_x_6272:


//--------------------- .text._ZN7cutlass13device_kernelIN5flash19enable_sm80_to_sm89INS1_16FlashAttnFwdSm80INS1_25CollectiveMainloopFwdSm80ILi8ELi2ELb0EN4cute5tupleIJNS5_1CILi128EEENS7_ILi64EEENS7_ILi192EEEEEELi192ENS_10bfloat16_tEfNS_4arch4Sm80ELb1ELb0ELb1ELb1ELb1ELb1ELb1ELb1EEENS1_21CollectiveEpilogueFwdINS6_IJS8_SA_S9_EEENS6_IJNS7_ILi1EEESI_SI_EEESC_SE_Li256ELb1ELb1ELb1ELb0EEENS1_36VarlenDynamicPersistentTileSchedulerILi128ELi64ELi256ELi256ELb1ELb1ELb0ELb1ELb1ELb1EEEEEEEEEvNT_6ParamsE --------------------------
	.section	.text._ZN7cutlass13device_kernelIN5flash19enable_sm80_to_sm89INS1_16FlashAttnFwdSm80INS1_25CollectiveMainloopFwdSm80ILi8ELi2ELb0EN4cute5tupleIJNS5_1CILi128EEENS7_ILi64EEENS7_ILi192EEEEEELi192ENS_10bfloat16_tEfNS_4arch4Sm80ELb1ELb0ELb1ELb1ELb1ELb1ELb1ELb1EEENS1_21CollectiveEpilogueFwdINS6_IJS8_SA_S9_EEENS6_IJNS7_ILi1EEESI_SI_EEESC_SE_Li256ELb1ELb1ELb1ELb0EEENS1_36VarlenDynamicPersistentTileSchedulerILi128ELi64ELi256ELi256ELb1ELb1ELb0ELb1ELb1ELb1EEEEEEEEEvNT_6ParamsE,"ax",@progbits
	.sectioninfo	@"SHI_REGISTERS=255"
	.align	128
.text._ZN7cutlass13device_kernelIN5flash19enable_sm80_to_sm89INS1_16FlashAttnFwdSm80INS1_25CollectiveMainloopFwdSm80ILi8ELi2ELb0EN4cute5tupleIJNS5_1CILi128EEENS7_ILi64EEENS7_ILi192EEEEEELi192ENS_10bfloat16_tEfNS_4arch4Sm80ELb1ELb0ELb1ELb1ELb1ELb1ELb1ELb1EEENS1_21CollectiveEpilogueFwdINS6_IJS8_SA_S9_EEENS6_IJNS7_ILi1EEESI_SI_EEESC_SE_Li256ELb1ELb1ELb1ELb0EEENS1_36VarlenDynamicPersistentTileSchedulerILi128ELi64ELi256ELi256ELb1ELb1ELb0ELb1ELb1ELb1EEEEEEEEEvNT_6ParamsE:
        .type           _ZN7cutlass13device_kernelIN5flash19enable_sm80_to_sm89INS1_16FlashAttnFwdSm80INS1_25CollectiveMainloopFwdSm80ILi8ELi2ELb0EN4cute5tupleIJNS5_1CILi128EEENS7_ILi64EEENS7_ILi192EEEEEELi192ENS_10bfloat16_tEfNS_4arch4Sm80ELb1ELb0ELb1ELb1ELb1ELb1ELb1ELb1EEENS1_21CollectiveEpilogueFwdINS6_IJS8_SA_S9_EEENS6_IJNS7_ILi1EEESI_SI_EEESC_SE_Li256ELb1ELb1ELb1ELb0EEENS1_36VarlenDynamicPersistentTileSchedulerILi128ELi64ELi256ELi256ELb1ELb1ELb0ELb1ELb1ELb1EEEEEEEEEvNT_6ParamsE,@function
        .size           _ZN7cutlass13device_kernelIN5flash19enable_sm80_to_sm89INS1_16FlashAttnFwdSm80INS1_25CollectiveMainloopFwdSm80ILi8ELi2ELb0EN4cute5tupleIJNS5_1CILi128EEENS7_ILi64EEENS7_ILi192EEEEEELi192ENS_10bfloat16_tEfNS_4arch4Sm80ELb1ELb0ELb1ELb1ELb1ELb1ELb1ELb1EEENS1_21CollectiveEpilogueFwdINS6_IJS8_SA_S9_EEENS6_IJNS7_ILi1EEESI_SI_EEESC_SE_Li256ELb1ELb1ELb1ELb0EEENS1_36VarlenDynamicPersistentTileSchedulerILi128ELi64ELi256ELi256ELb1ELb1ELb0ELb1ELb1ELb1EEEEEEEEEvNT_6ParamsE,(.L_x_6277 - _ZN7cutlass13device_kernelIN5flash19enable_sm80_to_sm89INS1_16FlashAttnFwdSm80INS1_25CollectiveMainloopFwdSm80ILi8ELi2ELb0EN4cute5tupleIJNS5_1CILi128EEENS7_ILi64EEENS7_ILi192EEEEEELi192ENS_10bfloat16_tEfNS_4arch4Sm80ELb1ELb0ELb1ELb1ELb1ELb1ELb1ELb1EEENS1_21CollectiveEpilogueFwdINS6_IJS8_SA_S9_EEENS6_IJNS7_ILi1EEESI_SI_EEESC_SE_Li256ELb1ELb1ELb1ELb0EEENS1_36VarlenDynamicPersistentTileSchedulerILi128ELi64ELi256ELi256ELb1ELb1ELb0ELb1ELb1ELb1EEEEEEEEEvNT_6ParamsE)
        .other          _ZN7cutlass13device_kernelIN5flash19enable_sm80_to_sm89INS1_16FlashAttnFwdSm80INS1_25CollectiveMainloopFwdSm80ILi8ELi2ELb0EN4cute5tupleIJNS5_1CILi128EEENS7_ILi64EEENS7_ILi192EEEEEELi192ENS_10bfloat16_tEfNS_4arch4Sm80ELb1ELb0ELb1ELb1ELb1ELb1ELb1ELb1EEENS1_21CollectiveEpilogueFwdINS6_IJS8_SA_S9_EEENS6_IJNS7_ILi1EEESI_SI_EEESC_SE_Li256ELb1ELb1ELb1ELb0EEENS1_36VarlenDynamicPersistentTileSchedulerILi128ELi64ELi256ELi256ELb1ELb1ELb0ELb1ELb1ELb1EEEEEEEEEvNT_6ParamsE,@"STO_CUDA_ENTRY STV_DEFAULT"
_ZN7cutlass13device_kernelIN5flash19enable_sm80_to_sm89INS1_16FlashAttnFwdSm80INS1_25CollectiveMainloopFwdSm80ILi8ELi2ELb0EN4cute5tupleIJNS5_1CILi128EEENS7_ILi64EEENS7_ILi192EEEEEELi192ENS_10bfloat16_tEfNS_4arch4Sm80ELb1ELb0ELb1ELb1ELb1ELb1ELb1ELb1EEENS1_21CollectiveEpilogueFwdINS6_IJS8_SA_S9_EEENS6_IJNS7_ILi1EEESI_SI_EEESC_SE_Li256ELb1ELb1ELb1ELb0EEENS1_36VarlenDynamicPersistentTileSchedulerILi128ELi64ELi256ELi256ELb1ELb1ELb0ELb1ELb1ELb1EEEEEEEEEvNT_6ParamsE:
[----:B------:R-:W-:-:S03]  /*0000*/  MOV R1, c[0x0][0x28] ;  /* 0x00000a0000017a02 */ /* 0x000fc60000000f00 */
[----:B------:R-:W1:Y:S01]  /*0010*/  S2R R2, SR_TID.X ;  /* 0x0000000000027919 */ /* 0x000e620000002100 */
[----:B------:R-:W-:Y:S01]  /*0020*/  IADD3 R1, R1, -0x70, RZ ;  /* 0xffffff9001017810 */ /* 0x000fe20007ffe0ff */
[----:B------:R-:W-:Y:S01]  /*0030*/  ULDC.64 UR8, c[0x0][0x118] ;  /* 0x0000460000087ab9 */ /* 0x000fe20000000a00 */
[----:B-1----:R-:W-:-:S05]  /*0040*/  SHF.R.U32.HI R0, RZ, 0x5, R2 ;  /* 0x00000005ff007819 */ /* 0x002fca0000011602 */
[----:B------:R-:W1:Y:S02]  /*0050*/  SHFL.IDX PT, R3, R0, RZ, 0x1f ;  /* 0x00001fff00037589 */ /* 0x000e6400000e0000 */
[----:B-1----:R-:W-:Y:S02]  /*0060*/  ISETP.NE.AND P0, PT, R3, RZ, PT ;  /* 0x000000ff0300720c */ /* 0x002fe40003f05270 */
[----:B------:R-:W-:Y:S11]  /*0070*/  STL [R1+0x68], R3 ;  /* 0x0000680301007387 */ /* 0x000ff60000100800 */
[----:B------:R-:W-:Y:S06]  /*0080*/  @P0 BAR.SYNC.DEFER_BLOCKING 0x5, 0x100 ;  /* 0x0144000000000b1d */ /* 0x000fec0000010000 */
[----:B------:R-:W1:Y:S04]  /*0090*/  @P0 LDS.128 R4, [0x24100] ;  /* 0x02410000ff040984 */ /* 0x000e680000000c00 */
[----:B-1----:R1:W-:Y:S04]  /*00a0*/  @P0 STL.64 [R1], R4 ;  /* 0x0000000401000387 */ /* 0x0023e80000100a00 */
[----:B------:R1:W-:Y:S04]  /*00b0*/  @P0 STL.64 [R1+0x8], R6 ;  /* 0x0000080601000387 */ /* 0x0003e80000100a00 */
[----:B------:R-:W-:Y:S06]  /*00c0*/  @P0 BAR.ARV 0x4, 0x100 ;  /* 0x0104000000000b1d */ /* 0x000fec0000002000 */
[----:B------:R-:W-:Y:S05]  /*00d0*/  @P0 BRA `(.L_x_2841) ;  /* 0x00000fd000000947 */ /* 0x000fea0003800000 */
[----:B------:R-:W-:Y:S01]  /*00e0*/  LOP3.LUT R13, R2, 0x1f, RZ, 0xc0, !PT ;  /* 0x0000001f020d7812 */ /* 0x000fe200078ec0ff */
[----:B------:R-:W-:-:S03]  /*00f0*/  CS2R R8, SRZ ;  /* 0x0000000000087805 */ /* 0x000fc6000001ff00 */
[----:B------:R-:W-:-:S04]  /*0100*/  ISETP.NE.AND P6, PT, R13, 0x1f, PT ;  /* 0x0000001f0d00780c */ /* 0x000fc80003fc5270 */
[----:B------:R-:W-:-:S13]  /*0110*/  ISETP.GE.OR P0, PT, R13, c[0x0][0x53c], !P6 ;  /* 0x00014f000d007a0c */ /* 0x000fda0007706670 */
[----:B-1----:R-:W-:Y:S02]  /*0120*/  @!P0 IMAD.MOV.U32 R4, RZ, RZ, 0x4 ;  /* 0x00000004ff048424 */ /* 0x002fe400078e00ff */
[----:B------:R-:W-:Y:S02]  /*0130*/  @!P0 IMAD.MOV.U32 R2, RZ, RZ, 0x4 ;  /* 0x00000004ff028424 */ /* 0x000fe400078e00ff */
[----:B------:R-:W-:-:S04]  /*0140*/  @!P0 IMAD.WIDE.U32 R4, R13, R4, c[0x0][0x580] ;  /* 0x000160000d048625 */ /* 0x000fc800078e0004 */
[C---:B------:R-:W-:Y:S01]  /*0150*/  @!P0 IMAD.WIDE.U32 R2, R13.reuse, R2, c[0x0][0x578] ;  /* 0x00015e000d028625 */ /* 0x040fe200078e0002 */
[----:B------:R-:W2:Y:S04]  /*0160*/  @!P0 LDG.E R9, [R4.64] ;  /* 0x0000000804098981 */ /* 0x000ea8000c1e1900 */
[----:B------:R-:W2:Y:S01]  /*0170*/  @!P0 LDG.E R8, [R2.64] ;  /* 0x0000000802088981 */ /* 0x000ea2000c1e1900 */
[C---:B------:R-:W-:Y:S01]  /*0180*/  ISETP.NE.AND P5, PT, R13.reuse, RZ, PT ;  /* 0x000000ff0d00720c */ /* 0x040fe20003fa5270 */
[----:B------:R-:W1:Y:S01]  /*0190*/  S2UR UR4, SR_CTAID.X ;  /* 0x00000000000479c3 */ /* 0x000e620000002500 */
        /* <DEDUP_REMOVED lines=28> */
.L_x_2846:
        /* <DEDUP_REMOVED lines=16> */
.L_x_3048:
        /* <DEDUP_REMOVED lines=16> */
.L_x_3049:
[----:B--2---:R-:W-:-:S05]  /*0560*/  IMAD R0, R0, c[0x0][0x538], RZ ;  /* 0x00014e0000007a24 */ /* 0x004fca00078e02ff */
[----:B------:R-:W-:-:S04]  /*0570*/  IADD3 R6, R0, R6, RZ ;  /* 0x0000000600067210 */ /* 0x000fc80007ffe0ff */
[----:B------:R-:W-:-:S13]  /*0580*/  ISETP.GT.AND P0, PT, R6, UR4, PT ;  /* 0x0000000406007c0c */ /* 0x000fda000bf04270 */
[----:B-1----:R-:W-:Y:S05]  /*0590*/  @!P0 BRA `(.L_x_2846) ;  /* 0xfffffdc000008947 */ /* 0x002fea000383ffff */
.L_x_2842:
[----:B------:R-:W-:-:S05]  /*05a0*/  IADD3 R10, -R0, R6, RZ ;  /* 0x00000006000a7210 */ /* 0x000fca0007ffe1ff */
[----:B------:R-:W-:-:S05]  /*05b0*/  IMAD R0, R4, c[0x0][0x538], R10 ;  /* 0x00014e0004007a24 */ /* 0x000fca00078e020a */
[----:B------:R-:W-:Y:S01]  /*05c0*/  ISETP.GT.AND P0, PT, R0, UR4, PT ;  /* 0x0000000400007c0c */ /* 0x000fe2000bf04270 */
[----:B------:R-:W-:-:S12]  /*05d0*/  BRA.DIV ~URZ, `(.L_x_2847) ;  /* 0x0001f8527f007947 */ /* 0x000fd8000b800000 */
[----:B------:R-:W-:-:S04]  /*05e0*/  VOTE.ANY R6, PT, !P0 ;  /* 0x0000000000067806 */ /* 0x000fc800040e0100 */
.L_x_3050:
[----:B------:R-:W1:Y:S02]  /*05f0*/  POPC R0, R6 ;  /* 0x0000000600007309 */ /* 0x000e640000000000 */
[----:B-1----:R-:W-:-:S05]  /*0600*/  IADD3 R2, R0, R7, RZ ;  /* 0x0000000700027210 */ /* 0x002fca0007ffe0ff */
[----:B------:R1:W-:Y:S01]  /*0610*/  STL [R1+0xc], R2 ;  /* 0x00000c0201007387 */ /* 0x0003e20000100800 */
[----:B------:R-:W-:Y:S05]  /*0620*/  BRA.DIV ~URZ, `(.L_x_2848) ;  /* 0x0001f8527f007947 */ /* 0x000fea000b800000 */
[----:B------:R2:W3:Y:S01]  /*0630*/  SHFL.IDX PT, R12, R9, R0, 0x1f ;  /* 0x00001f00090c7589 */ /* 0x0004e200000e0000 */
[----:B------:R-:W-:-:S03]  /*0640*/  MOV R5, RZ ;  /* 0x000000ff00057202 */ /* 0x000fc60000000f00 */
[----:B------:R2:W4:Y:S04]  /*0650*/  SHFL.IDX PT, R9, R8, R0, 0x1f ;  /* 0x00001f0008097589 */ /* 0x00052800000e0000 */
.L_x_3051:
[----:B------:R-:W-:Y:S01]  /*0660*/  ISETP.NE.AND P0, PT, R6, RZ, PT ;  /* 0x000000ff0600720c */ /* 0x000fe20003f05270 */
[----:B------:R-:W-:-:S12]  /*0670*/  BSSY B0, `(.L_x_2849) ;  /* 0x0000005000007945 */ /* 0x000fd80003800000 */
[----:B------:R-:W-:Y:S05]  /*0680*/  @!P0 BRA `(.L_x_2850) ;  /* 0x0000003000008947 */ /* 0x000fea0003800000 */
[----:B-1----:R-:W-:Y:S01]  /*0690*/  IADD3 R2, R0, -0x1, RZ ;  /* 0xffffffff00027810 */ /* 0x002fe20007ffe0ff */
[----:B------:R-:W-:Y:S05]  /*06a0*/  BRA.DIV ~URZ, `(.L_x_2851) ;  /* 0x0001f8b27f007947 */ /* 0x000fea000b800000 */
[----:B------:R1:W2:Y:S02]  /*06b0*/  SHFL.IDX PT, R5, R4, R2, 0x1f ;  /* 0x00001f0204057589 */ /* 0x0002a400000e0000 */
.L_x_2850:
[----:B------:R-:W-:Y:S05]  /*06c0*/  BSYNC B0 ;  /* 0x0000000000007941 */ /* 0x000fea0003800000 */
.L_x_2849:
[----:B--2---:R-:W-:Y:S01]  /*06d0*/  IMAD R0, R5, c[0x0][0x538], R10 ;  /* 0x00014e0005007a24 */ /* 0x004fe200078e020a */
[----:B----4-:R-:W-:Y:S01]  /*06e0*/  ISETP.NE.AND P0, PT, R9, 0x1, PT ;  /* 0x000000010900780c */ /* 0x010fe20003f05270 */
[----:B------:R-:W-:Y:S03]  /*06f0*/  BSSY B0, `(.L_x_2852) ;  /* 0x0000089000007945 */ /* 0x000fe60003800000 */
[----:B------:R2:W-:Y:S01]  /*0700*/  STL [R1], R0 ;  /* 0x0000000001007387 */ /* 0x0005e20000100800 */
[----:B------:R-:W-:-:S08]  /*0710*/  IADD3 R11, -R0, UR4, RZ ;  /* 0x00000004000b7c10 */ /* 0x000fd0000fffe1ff */
[----:B------:R-:W-:Y:S05]  /*0720*/  @!P0 BRA `(.L_x_2853) ;  /* 0x000003f000008947 */ /* 0x000fea0003800000 */
[-C--:B--23--:R-:W-:Y:S02]  /*0730*/  IABS R0, R12.reuse ;  /* 0x0000000c00007213 */ /* 0x08cfe40000000000 */
[----:B------:R-:W-:-:S03]  /*0740*/  IABS R6, R12 ;  /* 0x0000000c00067213 */ /* 0x000fc60000000000 */
[----:B------:R-:W-:Y:S01]  /*0750*/  IMAD.MOV.U32 R5, RZ, RZ, R0 ;  /* 0x000000ffff057224 */ /* 0x000fe200078e0000 */
[----:B------:R-:W-:-:S03]  /*0760*/  IABS R0, R9 ;  /* 0x0000000900007213 */ /* 0x000fc60000000000 */
[----:B-1----:R-:W1:Y:S02]  /*0770*/  I2F.RP R2, R5 ;  /* 0x0000000500027306 */ /* 0x002e640000209400 */
        /* <DEDUP_REMOVED lines=55> */
[----:B------:R-:W-:-:S05]  /*0af0*/  IMAD R2, R3, 0x10000, R2 ;  /* 0x0001000003027824 */ /* 0x000fca00078e0202 */
[----:B------:R1:W-:Y:S01]  /*0b00*/  STL [R1+0x8], R2 ;  /* 0x0000080201007387 */ /* 0x0003e20000100800 */
[----:B------:R-:W-:Y:S05]  /*0b10*/  BRA `(.L_x_2854) ;  /* 0x0000046000007947 */ /* 0x000fea0003800000 */
.L_x_2853:
[----:B------:R-:W4:Y:S01]  /*0b20*/  LDL R3, [R1+0xc] ;  /* 0x00000c0001037983 */ /* 0x000f220000100800 */
[----:B-1----:R-:W-:-:S04]  /*0b30*/  IMAD.MOV.U32 R2, RZ, RZ, 0x4 ;  /* 0x00000004ff027424 */ /* 0x002fc800078e00ff */
[----:B----4-:R-:W-:-:S05]  /*0b40*/  IMAD.WIDE R2, R3, R2, c[0x0][0x590] ;  /* 0x0001640003027625 */ /* 0x010fca00078e0202 */
[----:B------:R-:W4:Y:S02]  /*0b50*/  LDG.E R7, [R2.64] ;  /* 0x0000000802077981 */ /* 0x000f24000c1e1900 */
[----:B---34-:R-:W-:-:S05]  /*0b60*/  IMAD R9, R7, R12, RZ ;  /* 0x0000000c07097224 */ /* 0x018fca00078e02ff */
[-C--:B--2---:R-:W-:Y:S02]  /*0b70*/  IABS R0, R9.reuse ;  /* 0x0000000900007213 */ /* 0x084fe40000000000 */
        /* <DEDUP_REMOVED lines=62> */
[----:B------:R-:W-:-:S05]  /*0f60*/  IMAD R2, R0, R2, R3 ;  /* 0x0000000200027224 */ /* 0x000fca00078e0203 */
[----:B------:R1:W-:Y:S02]  /*0f70*/  STL [R1+0x8], R2 ;  /* 0x0000080201007387 */ /* 0x0003e40000100800 */
.L_x_2854:
[----:B------:R-:W-:Y:S05]  /*0f80*/  BSYNC B0 ;  /* 0x0000000000007941 */ /* 0x000fea0003800000 */
.L_x_2852:
[----:B------:R-:W-:-:S04]  /*0f90*/  LOP3.LUT R0, RZ, R0, RZ, 0x33, !PT ;  /* 0x00000000ff007212 */ /* 0x000fc800078e33ff */
[----:B------:R-:W-:-:S05]  /*0fa0*/  IADD3 R0, R0, R12, RZ ;  /* 0x0000000c00007210 */ /* 0x000fca0007ffe0ff */
[----:B------:R2:W-:Y:S01]  /*0fb0*/  STL [R1+0x4], R0 ;  /* 0x0000040001007387 */ /* 0x0005e20000100800 */
[----:B------:R-:W-:Y:S05]  /*0fc0*/  BRA `(.L_x_2855) ;  /* 0x0000006000007947 */ /* 0x000fea0003800000 */
.L_x_2843:
[----:B------:R-:W-:Y:S01]  /*0fd0*/  MOV R0, UR4 ;  /* 0x0000000400007c02 */ /* 0x000fe20008000f00 */
[----:B------:R-:W-:Y:S04]  /*0fe0*/  STL [R1+0x4], RZ ;  /* 0x000004ff01007387 */ /* 0x000fe80000100800 */
[----:B------:R1:W-:Y:S04]  /*0ff0*/  STL [R1], R0 ;  /* 0x0000000001007387 */ /* 0x0003e80000100800 */
[----:B------:R2:W-:Y:S01]  /*1000*/  STL [R1+0x8], RZ ;  /* 0x000008ff01007387 */ /* 0x0005e20000100800 */
[----:B-1----:R-:W-:-:S05]  /*1010*/  MOV R0, c[0x0][0x53c] ;  /* 0x00014f0000007a02 */ /* 0x002fca0000000f00 */
[----:B------:R2:W-:Y:S02]  /*1020*/  STL [R1+0xc], R0 ;  /* 0x00000c0001007387 */ /* 0x0005e40000100800 */
.L_x_2855:
[----:B------:R-:W3:Y:S04]  /*1030*/  LDL R4, [R1] ;  /* 0x0000000001047983 */ /* 0x000ee80000100800 */
[----:B------:R-:W3:Y:S04]  /*1040*/  LDL R5, [R1+0x4] ;  /* 0x0000040001057983 */ /* 0x000ee80000100800 */
[----:B------:R-:W3:Y:S04]  /*1050*/  LDL R6, [R1+0x8] ;  /* 0x0000080001067983 */ /* 0x000ee80000100800 */
[----:B------:R-:W3:Y:S01]  /*1060*/  LDL R7, [R1+0xc] ;  /* 0x00000c0001077983 */ /* 0x000ee20000100800 */
[----:B------:R-:W-:Y:S01]  /*1070*/  ISETP.NE.AND P0, PT, R13, RZ, PT ;  /* 0x000000ff0d00720c */ /* 0x000fe20003f05270 */
[----:B------:R-:W-:-:S12]  /*1080*/  WARPSYNC 0xffffffff ;  /* 0xffffffff00007948 */ /* 0x000fd80003800000 */
[----:B---3--:R3:W-:Y:S04]  /*1090*/  @!P0 STS.128 [0x24100], R4 ;  /* 0x02410004ff008388 */ /* 0x0087e80000000c00 */
[----:B------:R-:W-:Y:S06]  /*10a0*/  BAR.ARV 0x5, 0x100 ;  /* 0x0144000000007b1d */ /* 0x000fec0000002000 */
.L_x_2841:
[----:B--2---:R-:W2:Y:S02]  /*10b0*/  LDL R0, [R1+0xc] ;  /* 0x00000c0001007983 */ /* 0x004ea40000100800 */
[----:B--2---:R-:W-:-:S13]  /*10c0*/  ISETP.GE.AND P0, PT, R0, c[0x0][0x53c], PT ;  /* 0x00014f0000007a0c */ /* 0x004fda0003f06270 */
[----:B------:R-:W-:Y:S05]  /*10d0*/  @P0 EXIT ;  /* 0x000000000000094d */ /* 0x000fea0003800000 */
[----:B------:R-:W2:Y:S01]  /*10e0*/  S2R R14, SR_TID.X ;  /* 0x00000000000e7919 */ /* 0x000ea20000002100 */
[----:B------:R-:W-:Y:S02]  /*10f0*/  ULDC UR4, c[0x0][0x2ac] ;  /* 0x0000ab0000047ab9 */ /* 0x000fe40000000800 */
[----:B------:R-:W-:Y:S02]  /*1100*/  ULDC UR6, c[0x0][0x1d0] ;  /* 0x0000740000067ab9 */ /* 0x000fe40000000800 */
[----:B------:R-:W-:Y:S01]  /*1110*/  UIMAD UR6, UR4, UR6, URZ ;  /* 0x00000006040672a4 */ /* 0x000fe2000f8e023f */
[----:B--2---:R-:W-:-:S04]  /*1120*/  SHF.R.S32.HI R12, RZ, 0x1f, R14 ;  /* 0x0000001fff0c7819 */ /* 0x004fc8000001140e */
[CC--:B-1----:R-:W-:Y:S02]  /*1130*/  LEA.HI R2, R12.reuse, R14.reuse, RZ, 0x4 ;  /* 0x0000000e0c027211 */ /* 0x0c2fe400078f20ff */
[-C--:B------:R-:W-:Y:S02]  /*1140*/  LEA.HI R11, R12, R14.reuse, RZ, 0x3 ;  /* 0x0000000e0c0b7211 */ /* 0x080fe400078f18ff */
[----:B------:R-:W-:Y:S02]  /*1150*/  LOP3.LUT R0, R2, 0xfffffff0, RZ, 0xc0, !PT ;  /* 0xfffffff002007812 */ /* 0x000fe400078ec0ff */
[----:B------:R-:W-:Y:S02]  /*1160*/  SHF.R.S32.HI R251, RZ, 0x3, R11 ;  /* 0x00000003fffb7819 */ /* 0x000fe4000001140b */
[----:B---3--:R-:W-:Y:S01]  /*1170*/  LOP3.LUT R4, R11, 0xfffffff8, RZ, 0xc0, !PT ;  /* 0xfffffff80b047812 */ /* 0x008fe200078ec0ff */
[----:B------:R-:W-:Y:S01]  /*1180*/  IMAD.IADD R0, R14, 0x1, -R0 ;  /* 0x000000010e007824 */ /* 0x000fe200078e0a00 */
[----:B------:R-:W-:Y:S01]  /*1190*/  SHF.R.S32.HI R3, RZ, 0x4, R2 ;  /* 0x00000004ff037819 */ /* 0x000fe20000011402 */
[----:B------:R-:W-:Y:S01]  /*11a0*/  IMAD.SHL.U32 R5, R251, 0x40, RZ ;  /* 0x00000040fb057824 */ /* 0x000fe200078e00ff */
[----:B------:R-:W-:Y:S01]  /*11b0*/  LEA.HI R8, R12, R14, RZ, 0x6 ;  /* 0x0000000e0c087211 */ /* 0x000fe200078f30ff */
[----:B------:R-:W-:Y:S01]  /*11c0*/  IMAD.IADD R22, R14, 0x1, -R4 ;  /* 0x000000010e167824 */ /* 0x000fe200078e0a04 */
[----:B------:R-:W-:-:S02]  /*11d0*/  SHF.R.S32.HI R6, RZ, 0x1f, R0 ;  /* 0x0000001fff067819 */ /* 0x000fc40000011400 */
[----:B------:R-:W-:Y:S01]  /*11e0*/  LEA.HI R4, R2, R3, RZ, 0x1 ;  /* 0x0000000302047211 */ /* 0x000fe200078f08ff */
[----:B------:R-:W-:Y:S01]  /*11f0*/  IMAD.SHL.U32 R216, R22, 0x8, RZ ;  /* 0x0000000816d87824 */ /* 0x000fe200078e00ff */
[----:B------:R-:W-:Y:S01]  /*1200*/  LEA.HI R13, R6, R0, RZ, 0x3 ;  /* 0x00000000060d7211 */ /* 0x000fe200078f18ff */
[----:B------:R-:W-:Y:S01]  /*1210*/  IMAD R231, R22, 0x20, R251 ;  /* 0x0000002016e77824 */ /* 0x000fe200078e02fb */
[----:B------:R-:W-:Y:S02]  /*1220*/  LOP3.LUT R2, R5, 0x1c0, RZ, 0xc0, !PT ;  /* 0x000001c005027812 */ /* 0x000fe400078ec0ff */
[----:B------:R-:W-:Y:S02]  /*1230*/  LOP3.LUT R6, R4, 0xfffffffe, RZ, 0xc0, !PT ;  /* 0xfffffffe04067812 */ /* 0x000fe400078ec0ff */
[----:B------:R-:W-:Y:S02]  /*1240*/  SHF.R.U32.HI R5, RZ, 0x3, R2 ;  /* 0x00000003ff057819 */ /* 0x000fe40000011602 */
[----:B------:R-:W-:Y:S01]  /*1250*/  LOP3.LUT R4, R13, 0xfffffff8, RZ, 0xc0, !PT ;  /* 0xfffffff80d047812 */ /* 0x000fe200078ec0ff */
[----:B------:R-:W-:Y:S01]  /*1260*/  IMAD.IADD R9, R3, 0x1, -R6 ;  /* 0x0000000103097824 */ /* 0x000fe200078e0a06 */
[----:B------:R-:W-:-:S02]  /*1270*/  LOP3.LUT R2, R2, 0x38, R216, 0xf8, !PT ;  /* 0x0000003802027812 */ /* 0x000fc400078ef8d8 */
[----:B------:R-:W-:Y:S01]  /*1280*/  LEA.HI R3, R12, R14, RZ, 0x5 ;  /* 0x0000000e0c037211 */ /* 0x000fe200078f28ff */
[----:B------:R-:W-:Y:S01]  /*1290*/  IMAD.IADD R6, R0, 0x1, -R4 ;  /* 0x0000000100067824 */ /* 0x000fe200078e0a04 */
[----:B------:R-:W-:Y:S01]  /*12a0*/  LOP3.LUT R7, R2, R5, RZ, 0x3c, !PT ;  /* 0x0000000502077212 */ /* 0x000fe200078e3cff */
[----:B------:R-:W-:Y:S01]  /*12b0*/  IMAD.SHL.U32 R0, R22, 0x40, RZ ;  /* 0x0000004016007824 */ /* 0x000fe200078e00ff */
[----:B------:R-:W-:Y:S02]  /*12c0*/  LOP3.LUT R2, R3, 0xffffffe0, RZ, 0xc0, !PT ;  /* 0xffffffe003027812 */ /* 0x000fe400078ec0ff */
[--C-:B------:R-:W-:Y:S02]  /*12d0*/  SHF.R.S32.HI R10, RZ, 0x5, R3.reuse ;  /* 0x00000005ff0a7819 */ /* 0x100fe40000011403 */
[----:B------:R-:W-:Y:S01]  /*12e0*/  LOP3.LUT R0, R0, 0x1c0, RZ, 0xc0, !PT ;  /* 0x000001c000007812 */ /* 0x000fe200078ec0ff */
[----:B------:R-:W-:Y:S01]  /*12f0*/  IMAD.IADD R19, R14, 0x1, -R2 ;  /* 0x000000010e137824 */ /* 0x000fe200078e0a02 */
[----:B------:R-:W-:Y:S01]  /*1300*/  SHF.R.S32.HI R3, RZ, 0x1f, R3 ;  /* 0x0000001fff037819 */ /* 0x000fe20000011403 */
[----:B------:R-:W-:Y:S01]  /*1310*/  IMAD.SHL.U32 R151, R10, 0x200, RZ ;  /* 0x000002000a977824 */ /* 0x000fe200078e00ff */
[----:B------:R-:W-:-:S02]  /*1320*/  LOP3.LUT R5, R0, 0x8, R11, 0xf8, !PT ;  /* 0x0000000800057812 */ /* 0x000fc400078ef80b */
[----:B------:R-:W-:Y:S01]  /*1330*/  LEA.HI R2, R3, R10, RZ, 0x3 ;  /* 0x0000000a03027211 */ /* 0x000fe200078f18ff */
[----:B------:R-:W-:Y:S01]  /*1340*/  IMAD.SHL.U32 R3, R8, 0x8, RZ ;  /* 0x0000000808037824 */ /* 0x000fe200078e00ff */
[----:B------:R-:W-:Y:S02]  /*1350*/  SHF.R.S32.HI R11, RZ, 0x1f, R19 ;  /* 0x0000001fff0b7819 */ /* 0x000fe40000011413 */
[----:B------:R-:W-:Y:S02]  /*1360*/  SHF.R.U32.HI R4, RZ, 0x3, R0 ;  /* 0x00000003ff047819 */ /* 0x000fe40000011600 */
[----:B------:R-:W-:Y:S02]  /*1370*/  LOP3.LUT R0, R2, 0xffffff8, RZ, 0xc0, !PT ;  /* 0x0ffffff802007812 */ /* 0x000fe400078ec0ff */
[----:B------:R-:W-:Y:S02]  /*1380*/  LEA.HI R11, R11, R19, RZ, 0x2 ;  /* 0x000000130b0b7211 */ /* 0x000fe400078f10ff */
[----:B------:R-:W-:Y:S01]  /*1390*/  LOP3.LUT R144, R7, 0x7ffffe00, R3, 0xf8, !PT ;  /* 0x7ffffe0007907812 */ /* 0x000fe200078ef803 */
[----:B------:R-:W-:Y:S01]  /*13a0*/  IMAD.IADD R3, R10, 0x1, -R0 ;  /* 0x000000010a037824 */ /* 0x000fe200078e0a00 */
[----:B------:R-:W-:Y:S01]  /*13b0*/  SHF.R.S32.HI R2, RZ, 0x2, R11 ;  /* 0x00000002ff027819 */ /* 0x000fe2000001140b */
[----:B------:R-:W-:Y:S01]  /*13c0*/  IMAD.SHL.U32 R0, R6, 0x40, RZ ;  /* 0x0000004006007824 */ /* 0x000fe200078e00ff */
[----:B------:R-:W-:Y:S01]  /*13d0*/  LEA.HI R7, R12, R14, RZ, 0x2 ;  /* 0x0000000e0c077211 */ /* 0x000fe200078f10ff */
[----:B------:R-:W-:Y:S01]  /*13e0*/  IMAD.SHL.U32 R10, R10, 0x400, RZ ;  /* 0x000004000a0a7824 */ /* 0x000fe200078e00ff */
[----:B------:R-:W-:Y:S01]  /*13f0*/  LOP3.LUT R8, R5, R4, RZ, 0x3c, !PT ;  /* 0x0000000405087212 */ /* 0x000fe200078e3cff */
[----:B------:R-:W-:Y:S01]  /*1400*/  IMAD R18, R3, 0x10, R2 ;  /* 0x0000001003127824 */ /* 0x000fe200078e0202 */
[----:B------:R-:W-:Y:S01]  /*1410*/  LOP3.LUT R2, R7, 0xfffffffc, RZ, 0xc0, !PT ;  /* 0xfffffffc07027812 */ /* 0x000fe200078ec0ff */
[----:B------:R-:W-:Y:S01]  /*1420*/  IMAD.SHL.U32 R4, R9, 0x8, RZ ;  /* 0x0000000809047824 */ /* 0x000fe200078e00ff */
[--C-:B------:R-:W-:Y:S01]  /*1430*/  SHF.R.S32.HI R227, RZ, 0x2, R7.reuse ;  /* 0x00000002ffe37819 */ /* 0x100fe20000011407 */
[----:B------:R-:W-:Y:S01]  /*1440*/  IMAD.SHL.U32 R144, R144, 0x2, RZ ;  /* 0x0000000290907824 */ /* 0x000fe200078e00ff */
[----:B------:R-:W-:Y:S01]  /*1450*/  SHF.R.S32.HI R3, RZ, 0x1f, R7 ;  /* 0x0000001fff037819 */ /* 0x000fe20000011407 */
[----:B------:R-:W-:Y:S01]  /*1460*/  IMAD.IADD R21, R14, 0x1, -R2 ;  /* 0x000000010e157824 */ /* 0x000fe200078e0a02 */
[----:B------:R-:W-:Y:S01]  /*1470*/  LOP3.LUT R0, R0, 0x1c0, RZ, 0xc0, !PT ;  /* 0x000001c000007812 */ /* 0x000fe200078ec0ff */
[----:B------:R-:W-:Y:S01]  /*1480*/  STL [R1+0x6c], R18 ;  /* 0x00006c1201007387 */ /* 0x000fe20000100800 */
[----:B------:R-:W-:Y:S01]  /*1490*/  LEA.HI R3, R3, R227, RZ, 0x3 ;  /* 0x000000e303037211 */ /* 0x000fe200078f18ff */
[C---:B------:R-:W-:Y:S01]  /*14a0*/  IMAD.SHL.U32 R110, R21.reuse, 0x4, RZ ;  /* 0x00000004156e7824 */ /* 0x040fe200078e00ff */
[----:B------:R-:W-:Y:S01]  /*14b0*/  LOP3.LUT R5, R0, 0x8, R4, 0xf8, !PT ;  /* 0x0000000800057812 */ /* 0x000fe200078ef804 */
[----:B------:R-:W-:Y:S01]  /*14c0*/  IMAD.SHL.U32 R104, R21, 0x8, RZ ;  /* 0x0000000815687824 */ /* 0x000fe200078e00ff */
[----:B------:R-:W-:-:S02]  /*14d0*/  R2P PR, R6, 0x6 ;  /* 0x0000000606007804 */ /* 0x000fc40000000000 */
[----:B------:R-:W-:Y:S01]  /*14e0*/  SHF.R.U32.HI R4, RZ, 0x3, R0 ;  /* 0x00000003ff047819 */ /* 0x000fe20000011600 */
[----:B------:R-:W-:Y:S01]  /*14f0*/  IMAD R0, R9, 0x200, R8 ;  /* 0x0000020009007824 */ /* 0x000fe200078e0208 */
[----:B------:R-:W-:Y:S02]  /*1500*/  IADD3 R6, R227, 0x40, RZ ;  /* 0x00000040e3067810 */ /* 0x000fe40007ffe0ff */
[----:B------:R-:W-:Y:S02]  /*1510*/  LOP3.LUT R3, R3, 0xfffffff8, RZ, 0xc0, !PT ;  /* 0xfffffff803037812 */ /* 0x000fe400078ec0ff */
[----:B------:R-:W-:Y:S01]  /*1520*/  IADD3 R146, R110, 0x20, RZ ;  /* 0x000000206e927810 */ /* 0x000fe20007ffe0ff */
[----:B------:R-:W-:Y:S01]  /*1530*/  IMAD.SHL.U32 R2, R6, 0x40, RZ ;  /* 0x0000004006027824 */ /* 0x000fe200078e00ff */
[----:B------:R-:W-:Y:S01]  /*1540*/  LOP3.LUT R9, R5, R4, RZ, 0x3c, !PT ;  /* 0x0000000405097212 */ /* 0x000fe200078e3cff */
[----:B------:R-:W-:Y:S01]  /*1550*/  IMAD.IADD R5, R227, 0x1, -R3 ;  /* 0x00000001e3057824 */ /* 0x000fe200078e0a03 */
[----:B------:R-:W-:Y:S01]  /*1560*/  SHF.R.S32.HI R4, RZ, 0x1f, R6 ;  /* 0x0000001fff047819 */ /* 0x000fe20000011406 */
[----:B------:R-:W-:Y:S01]  /*1570*/  IMAD.IADD R109, R110, 0x1, R146 ;  /* 0x000000016e6d7824 */ /* 0x000fe200078e0292 */
[----:B------:R-:W-:-:S02]  /*1580*/  LOP3.LUT R20, R2, 0x1c0, RZ, 0xc0, !PT ;  /* 0x000001c002147812 */ /* 0x000fc400078ec0ff */
[----:B------:R-:W-:Y:S01]  /*1590*/  LEA.HI R3, R4, R6, RZ, 0x3 ;  /* 0x0000000604037211 */ /* 0x000fe200078f18ff */
[----:B------:R-:W-:Y:S01]  /*15a0*/  IMAD.SHL.U32 R4, R5, 0x40, RZ ;  /* 0x0000004005047824 */ /* 0x000fe200078e00ff */
[----:B------:R-:W-:Y:S01]  /*15b0*/  IADD3 R145, R110, 0x40, RZ ;  /* 0x000000406e917810 */ /* 0x000fe20007ffe0ff */
[----:B------:R1:W-:Y:S01]  /*15c0*/  STL [R1+0x10], R5 ;  /* 0x0000100501007387 */ /* 0x0003e20000100800 */
[----:B------:R-:W-:Y:S01]  /*15d0*/  SHF.R.S32.HI R2, RZ, 0x1f, R109 ;  /* 0x0000001fff027819 */ /* 0x000fe2000001146d */
[----:B------:R-:W-:Y:S01]  /*15e0*/  IMAD.SHL.U32 R3, R3, 0x40, RZ ;  /* 0x0000004003037824 */ /* 0x000fe200078e00ff */
[----:B------:R-:W-:Y:S01]  /*15f0*/  LOP3.LUT R233, R4, 0x1c0, RZ, 0xc0, !PT ;  /* 0x000001c004e97812 */ /* 0x000fe200078ec0ff */
[----:B------:R-:W-:Y:S01]  /*1600*/  IMAD.IADD R108, R110, 0x1, R145 ;  /* 0x000000016e6c7824 */ /* 0x000fe200078e0291 */
[CC--:B------:R-:W-:Y:S02]  /*1610*/  LEA.HI R4, R2.reuse, R109.reuse, RZ, 0x6 ;  /* 0x0000006d02047211 */ /* 0x0c0fe400078f30ff */
[----:B------:R-:W-:-:S02]  /*1620*/  LEA.HI R8, R2, R109, RZ, 0x3 ;  /* 0x0000006d02087211 */ /* 0x000fc400078f18ff */
[----:B------:R-:W-:Y:S01]  /*1630*/  LOP3.LUT R16, R3, 0xfffffe00, RZ, 0xc0, !PT ;  /* 0xfffffe0003107812 */ /* 0x000fe200078ec0ff */
[----:B------:R-:W-:Y:S01]  /*1640*/  IMAD.SHL.U32 R2, R4, 0x80, RZ ;  /* 0x0000008004027824 */ /* 0x000fe200078e00ff */
[----:B------:R-:W-:Y:S02]  /*1650*/  SHF.R.U32.HI R150, RZ, 0x3, R233 ;  /* 0x00000003ff967819 */ /* 0x000fe400000116e9 */
[----:B------:R-:W-:Y:S01]  /*1660*/  SHF.R.U32.HI R17, RZ, 0x3, R20 ;  /* 0x00000003ff117819 */ /* 0x000fe20000011614 */
[----:B------:R-:W-:Y:S01]  /*1670*/  STL [R1+0x34], R16 ;  /* 0x0000341001007387 */ /* 0x000fe20000100800 */
[----:B------:R-:W-:Y:S02]  /*1680*/  LOP3.LUT R4, R20, 0x38, R8, 0xf8, !PT ;  /* 0x0000003814047812 */ /* 0x000fe400078ef808 */
[----:B------:R-:W-:Y:S02]  /*1690*/  SHF.R.S32.HI R3, RZ, 0x1f, R108 ;  /* 0x0000001fff037819 */ /* 0x000fe4000001146c */
[----:B------:R-:W-:-:S02]  /*16a0*/  LOP3.LUT R2, R2, 0xffffe000, RZ, 0xc0, !PT ;  /* 0xffffe00002027812 */ /* 0x000fc400078ec0ff */
[----:B------:R-:W-:Y:S02]  /*16b0*/  LOP3.LUT R4, R4, R17, RZ, 0x3c, !PT ;  /* 0x0000001104047212 */ /* 0x000fe400078e3cff */
[----:B------:R-:W-:Y:S02]  /*16c0*/  LEA.HI R7, R3, R108, RZ, 0x3 ;  /* 0x0000006c03077211 */ /* 0x000fe400078f18ff */
[----:B-1----:R-:W-:Y:S02]  /*16d0*/  LOP3.LUT R5, R233, 0x38, R8, 0xf8, !PT ;  /* 0x00000038e9057812 */ /* 0x002fe400078ef808 */
[----:B------:R-:W-:Y:S02]  /*16e0*/  IADD3 R14, R4, R2, R16 ;  /* 0x00000002040e7210 */ /* 0x000fe40007ffe010 */
[----:B------:R-:W-:Y:S02]  /*16f0*/  LOP3.LUT R6, R5, R150, RZ, 0x3c, !PT ;  /* 0x0000009605067212 */ /* 0x000fe400078e3cff */
[----:B------:R-:W-:-:S02]  /*1700*/  LEA.HI R5, R3, R108, RZ, 0x6 ;  /* 0x0000006c03057211 */ /* 0x000fc400078f30ff */
[----:B------:R-:W-:Y:S01]  /*1710*/  IADD3 R15, R6, R2, R151 ;  /* 0x00000002060f7210 */ /* 0x000fe20007ffe097 */
[----:B------:R-:W-:Y:S01]  /*1720*/  IMAD.SHL.U32 R6, R13, 0x40, RZ ;  /* 0x000000400d067824 */ /* 0x000fe200078e00ff */
[--C-:B------:R-:W-:Y:S01]  /*1730*/  LOP3.LUT R4, R233, 0x38, R7.reuse, 0xf8, !PT ;  /* 0x00000038e9047812 */ /* 0x100fe200078ef807 */
[----:B------:R-:W-:Y:S01]  /*1740*/  IMAD.SHL.U32 R2, R5, 0x80, RZ ;  /* 0x0000008005027824 */ /* 0x000fe200078e00ff */
[----:B------:R-:W-:Y:S02]  /*1750*/  LOP3.LUT R3, R20, 0x38, R7, 0xf8, !PT ;  /* 0x0000003814037812 */ /* 0x000fe400078ef807 */
[----:B------:R-:W-:Y:S02]  /*1760*/  LOP3.LUT R5, R4, R150, RZ, 0x3c, !PT ;  /* 0x0000009604057212 */ /* 0x000fe400078e3cff */
[----:B------:R-:W-:Y:S02]  /*1770*/  LOP3.LUT R2, R2, 0xffffe000, RZ, 0xc0, !PT ;  /* 0xffffe00002027812 */ /* 0x000fe400078ec0ff */
[----:B------:R-:W-:-:S02]  /*1780*/  LOP3.LUT R4, R3, R17, RZ, 0x3c, !PT ;  /* 0x0000001103047212 */ /* 0x000fc400078e3cff */
[-C--:B------:R-:W-:Y:S02]  /*1790*/  IADD3 R13, R5, R2.reuse, R151 ;  /* 0x00000002050d7210 */ /* 0x080fe40007ffe097 */
[----:B------:R-:W-:Y:S02]  /*17a0*/  LEA.HI R5, R21, R21, RZ, 0x1 ;  /* 0x0000001515057211 */ /* 0x000fe400078f08ff */
[----:B------:R-:W-:Y:S02]  /*17b0*/  LOP3.LUT R3, R6, 0xfffffe00, RZ, 0xc0, !PT ;  /* 0xfffffe0006037812 */ /* 0x000fe400078ec0ff */
[----:B------:R-:W-:Y:S02]  /*17c0*/  LOP3.LUT R5, R5, 0x1ffffffe, RZ, 0xc0, !PT ;  /* 0x1ffffffe05057812 */ /* 0x000fe400078ec0ff */
[----:B------:R-:W-:Y:S01]  /*17d0*/  IADD3 R12, R4, R2, R16 ;  /* 0x00000002040c7210 */ /* 0x000fe20007ffe010 */
[----:B------:R-:W-:Y:S01]  /*17e0*/  IMAD.MOV.U32 R4, RZ, RZ, 0x20 ;  /* 0x00000020ff047424 */ /* 0x000fe200078e00ff */
[----:B------:R-:W-:Y:S01]  /*17f0*/  IADD3 R2, R9, R3, R10 ;  /* 0x0000000309027210 */ /* 0x000fe20007ffe00a */
[----:B------:R-:W-:Y:S01]  /*1800*/  IMAD.MOV.U32 R10, RZ, RZ, 0x40 ;  /* 0x00000040ff0a7424 */ /* 0x000fe200078e00ff */
[----:B------:R-:W-:-:S02]  /*1810*/  IADD3 R149, R110, 0x10, RZ ;  /* 0x000000106e957810 */ /* 0x000fc40007ffe0ff */
[----:B------:R-:W-:Y:S01]  /*1820*/  LOP3.LUT R3, R9, R3, RZ, 0xfc, !PT ;  /* 0x0000000309037212 */ /* 0x000fe200078efcff */
[----:B------:R-:W-:Y:S01]  /*1830*/  IMAD.IADD R9, R21, 0x1, -R5 ;  /* 0x0000000115097824 */ /* 0x000fe200078e0a05 */
[----:B------:R-:W-:Y:S02]  /*1840*/  LOP3.LUT R6, R11, 0x7ffffffc, RZ, 0xc0, !PT ;  /* 0x7ffffffc0b067812 */ /* 0x000fe400078ec0ff */
[----:B------:R-:W-:Y:S02]  /*1850*/  LOP3.LUT R5, R20, 0x38, R104, 0xf8, !PT ;  /* 0x0000003814057812 */ /* 0x000fe400078ef868 */
[----:B------:R-:W-:Y:S01]  /*1860*/  SHF.R.S32.HI R20, RZ, 0x1f, R149 ;  /* 0x0000001fff147819 */ /* 0x000fe20000011495 */
[----:B------:R-:W-:Y:S01]  /*1870*/  IMAD.IADD R6, R19, 0x1, -R6 ;  /* 0x0000000113067824 */ /* 0x000fe200078e0a06 */
[C---:B------:R-:W-:Y:S02]  /*1880*/  IADD3 R148, R110.reuse, 0x30, RZ ;  /* 0x000000306e947810 */ /* 0x040fe40007ffe0ff */
[----:B------:R-:W-:Y:S01]  /*1890*/  SHF.R.S32.HI R11, RZ, 0x1f, R146 ;  /* 0x0000001fff0b7819 */ /* 0x000fe20000011492 */
[----:B------:R1:W-:Y:S01]  /*18a0*/  STL [R1+0x48], R20 ;  /* 0x0000481401007387 */ /* 0x0003e20000100800 */
[----:B------:R-:W-:Y:S01]  /*18b0*/  IADD3 R147, R110, 0x50, RZ ;  /* 0x000000506e937810 */ /* 0x000fe20007ffe0ff */
[----:B------:R-:W-:Y:S01]  /*18c0*/  IMAD.SHL.U32 R252, R6, 0x2, RZ ;  /* 0x0000000206fc7824 */ /* 0x000fe200078e00ff */
[----:B------:R-:W-:Y:S01]  /*18d0*/  SHF.R.S32.HI R21, RZ, 0x1f, R148 ;  /* 0x0000001fff157819 */ /* 0x000fe20000011494 */
[----:B------:R2:W-:Y:S01]  /*18e0*/  STL [R1+0x44], R11 ;  /* 0x0000440b01007387 */ /* 0x0005e20000100800 */
[----:B------:R-:W-:Y:S01]  /*18f0*/  LOP3.LUT R5, R16, R5, R17, 0xf6, !PT ;  /* 0x0000000510057212 */ /* 0x000fe200078ef611 */
[----:B------:R-:W-:Y:S01]  /*1900*/  IMAD R6, R9, 0x8, R18 ;  /* 0x0000000809067824 */ /* 0x000fe200078e0212 */
[----:B------:R-:W-:Y:S01]  /*1910*/  IADD3 R34, R252, 0x8, RZ ;  /* 0x00000008fc227810 */ /* 0x000fe20007ffe0ff */
[----:B------:R-:W-:Y:S01]  /*1920*/  STL [R1+0x40], R21 ;  /* 0x0000401501007387 */ /* 0x000fe20000100800 */
[----:B------:R-:W-:-:S02]  /*1930*/  LEA R5, R5, 0x18100, 0x1 ;  /* 0x0001810005057811 */ /* 0x000fc400078e08ff */
[C---:B------:R-:W-:Y:S02]  /*1940*/  IADD3 R33, R252.reuse, 0x10, RZ ;  /* 0x00000010fc217810 */ /* 0x040fe40007ffe0ff */
[C---:B------:R-:W-:Y:S02]  /*1950*/  IADD3 R32, R252.reuse, 0x18, RZ ;  /* 0x00000018fc207810 */ /* 0x040fe40007ffe0ff */
[C---:B------:R-:W-:Y:S02]  /*1960*/  IADD3 R31, R252.reuse, 0x20, RZ ;  /* 0x00000020fc1f7810 */ /* 0x040fe40007ffe0ff */
[C---:B------:R-:W-:Y:S02]  /*1970*/  IADD3 R29, R252.reuse, 0x30, RZ ;  /* 0x00000030fc1d7810 */ /* 0x040fe40007ffe0ff */
[C---:B------:R-:W-:Y:S02]  /*1980*/  IADD3 R28, R252.reuse, 0x38, RZ ;  /* 0x00000038fc1c7810 */ /* 0x040fe40007ffe0ff */
[----:B------:R-:W-:-:S02]  /*1990*/  IADD3 R26, R252, 0x48, RZ ;  /* 0x00000048fc1a7810 */ /* 0x000fc40007ffe0ff */
[----:B------:R-:W-:Y:S02]  /*19a0*/  SEL R184, R4, 0xffffffe0, !P1 ;  /* 0xffffffe004b87807 */ /* 0x000fe40004800000 */
[----:B-1----:R-:W-:Y:S02]  /*19b0*/  SHF.R.S32.HI R20, RZ, 0x1f, R145 ;  /* 0x0000001fff147819 */ /* 0x002fe40000011491 */
[C---:B------:R-:W-:Y:S02]  /*19c0*/  IADD3 R25, R252.reuse, 0x50, RZ ;  /* 0x00000050fc197810 */ /* 0x040fe40007ffe0ff */
[----:B--2---:R-:W-:Y:S01]  /*19d0*/  SHF.R.S32.HI R11, RZ, 0x1f, R147 ;  /* 0x0000001fff0b7819 */ /* 0x004fe20000011493 */
[----:B------:R1:W-:Y:S01]  /*19e0*/  STL [R1+0x3c], R20 ;  /* 0x00003c1401007387 */ /* 0x0003e20000100800 */
[C---:B------:R-:W-:Y:S02]  /*19f0*/  IADD3 R23, R252.reuse, 0x60, RZ ;  /* 0x00000060fc177810 */ /* 0x040fe40007ffe0ff */
[----:B------:R-:W-:Y:S01]  /*1a00*/  IADD3 R22, R252, 0x68, RZ ;  /* 0x00000068fc167810 */ /* 0x000fe20007ffe0ff */
[----:B------:R-:W-:Y:S01]  /*1a10*/  STL [R1+0x38], R11 ;  /* 0x0000380b01007387 */ /* 0x000fe20000100800 */
[----:B------:R-:W-:-:S02]  /*1a20*/  SHF.R.S32.HI R4, RZ, 0x1f, R33 ;  /* 0x0000001fff047819 */ /* 0x000fc40000011421 */
[----:B------:R-:W-:Y:S01]  /*1a30*/  SHF.R.S32.HI R235, RZ, 0x3, R8 ;  /* 0x00000003ffeb7819 */ /* 0x000fe20000011408 */
[----:B------:R-:W-:Y:S01]  /*1a40*/  STL [R1+0x64], R6 ;  /* 0x0000640601007387 */ /* 0x000fe20000100800 */
[C---:B------:R-:W-:Y:S02]  /*1a50*/  IADD3 R19, R252.reuse, 0x80, RZ ;  /* 0x00000080fc137810 */ /* 0x040fe40007ffe0ff */
[C---:B------:R-:W-:Y:S01]  /*1a60*/  IADD3 R17, R252.reuse, 0x90, RZ ;  /* 0x00000090fc117810 */ /* 0x040fe20007ffe0ff */
[----:B------:R2:W-:Y:S01]  /*1a70*/  STL [R1+0x60], R5 ;  /* 0x0000600501007387 */ /* 0x0005e20000100800 */
[----:B------:R-:W-:Y:S02]  /*1a80*/  SHF.R.S32.HI R4, RZ, 0x1f, R31 ;  /* 0x0000001fff047819 */ /* 0x000fe4000001141f */
[----:B------:R-:W-:Y:S02]  /*1a90*/  SHF.R.S32.HI R234, RZ, 0x3, R7 ;  /* 0x00000003ffea7819 */ /* 0x000fe40000011407 */
[----:B------:R-:W-:-:S02]  /*1aa0*/  IADD3 R16, R252, 0x98, RZ ;  /* 0x00000098fc107810 */ /* 0x000fc40007ffe0ff */
[C---:B------:R-:W-:Y:S02]  /*1ab0*/  IADD3 R8, R252.reuse, 0xa8, RZ ;  /* 0x000000a8fc087810 */ /* 0x040fe40007ffe0ff */
[----:B------:R-:W-:Y:S02]  /*1ac0*/  SHF.R.S32.HI R4, RZ, 0x1f, R28 ;  /* 0x0000001fff047819 */ /* 0x000fe4000001141c */
[C---:B------:R-:W-:Y:S02]  /*1ad0*/  IADD3 R7, R252.reuse, 0xb0, RZ ;  /* 0x000000b0fc077810 */ /* 0x040fe40007ffe0ff */
[----:B-1----:R-:W-:Y:S02]  /*1ae0*/  IADD3 R20, R252, 0x78, RZ ;  /* 0x00000078fc147810 */ /* 0x002fe40007ffe0ff */
[----:B------:R-:W-:Y:S02]  /*1af0*/  SHF.R.S32.HI R4, RZ, 0x1f, R25 ;  /* 0x0000001fff047819 */ /* 0x000fe40000011419 */
[----:B------:R-:W-:-:S02]  /*1b00*/  SHF.R.S32.HI R4, RZ, 0x1f, R22 ;  /* 0x0000001fff047819 */ /* 0x000fc40000011416 */
[----:B------:R-:W-:Y:S02]  /*1b10*/  SHF.R.S32.HI R4, RZ, 0x1f, R19 ;  /* 0x0000001fff047819 */ /* 0x000fe40000011413 */
[----:B------:R-:W-:Y:S02]  /*1b20*/  SHF.R.S32.HI R4, RZ, 0x1f, R16 ;  /* 0x0000001fff047819 */ /* 0x000fe40000011410 */
[----:B------:R-:W-:Y:S02]  /*1b30*/  SHF.R.S32.HI R4, RZ, 0x1f, R7 ;  /* 0x0000001fff047819 */ /* 0x000fe40000011407 */
[----:B--2---:R-:W-:Y:S02]  /*1b40*/  SHF.R.S32.HI R5, RZ, 0x1f, R34 ;  /* 0x0000001fff057819 */ /* 0x004fe40000011422 */
        /* <DEDUP_REMOVED lines=8> */
[----:B------:R-:W-:Y:S02]  /*1bd0*/  LEA R4, R14, 0x18100, 0x1 ;  /* 0x000181000e047811 */ /* 0x000fe400078e08ff */
[----:B------:R-:W-:Y:S01]  /*1be0*/  LEA R180, R2, 0x18100, 0x1 ;  /* 0x0001810002b47811 */ /* 0x000fe200078e08ff */
[----:B------:R-:W-:Y:S01]  /*1bf0*/  STL [R1+0x5c], R5 ;  /* 0x00005c0501007387 */ /* 0x000fe20000100800 */
[----:B------:R-:W-:Y:S02]  /*1c00*/  LEA R2, R13, 0x18100, 0x1 ;  /* 0x000181000d027811 */ /* 0x000fe400078e08ff */
[----:B------:R-:W-:Y:S01]  /*1c10*/  LEA R186, R3, 0x100, 0x1 ;  /* 0x0000010003ba7811 */ /* 0x000fe200078e08ff */
[----:B------:R-:W-:Y:S01]  /*1c20*/  STL [R1+0x58], R4 ;  /* 0x0000580401007387 */ /* 0x000fe20000100800 */
[----:B------:R-:W-:Y:S01]  /*1c30*/  LEA R185, R0, 0xc100, 0x1 ;  /* 0x0000c10000b97811 */ /* 0x000fe200078e08ff */
[----:B------:R-:W-:Y:S01]  /*1c40*/  IMAD.IADD R181, R180, 0x1, R184 ;  /* 0x00000001b4b57824 */ /* 0x000fe200078e02b8 */
[----:B------:R-:W-:Y:S01]  /*1c50*/  SEL R0, R10, 0xffffffc0, !P2 ;  /* 0xffffffc00a007807 */ /* 0x000fe20005000000 */
[----:B------:R1:W-:Y:S01]  /*1c60*/  STL [R1+0x54], R2 ;  /* 0x0000540201007387 */ /* 0x0003e20000100800 */
[----:B------:R-:W-:-:S02]  /*1c70*/  LEA R3, R12, 0x18100, 0x1 ;  /* 0x000181000c037811 */ /* 0x000fc400078e08ff */
[----:B------:R-:W-:Y:S01]  /*1c80*/  IADD3 R218, R216, 0x40, RZ ;  /* 0x00000040d8da7810 */ /* 0x000fe20007ffe0ff */
[----:B------:R-:W-:Y:S01]  /*1c90*/  IMAD.IADD R187, R0, 0x1, R186 ;  /* 0x0000000100bb7824 */ /* 0x000fe200078e02ba */
[----:B------:R-:W-:Y:S01]  /*1ca0*/  IADD3 R219, R216, 0x80, RZ ;  /* 0x00000080d8db7810 */ /* 0x000fe20007ffe0ff */
[----:B------:R-:W-:Y:S01]  /*1cb0*/  STL [R1+0x50], R3 ;  /* 0x0000500301007387 */ /* 0x000fe20000100800 */
[--C-:B------:R-:W-:Y:S01]  /*1cc0*/  IMAD.IADD R183, R180, 0x1, R0.reuse ;  /* 0x00000001b4b77824 */ /* 0x100fe200078e0200 */
[C---:B------:R-:W-:Y:S01]  /*1cd0*/  IADD3 R224, R104.reuse, 0x60, RZ ;  /* 0x0000006068e07810 */ /* 0x040fe20007ffe0ff */
[----:B------:R-:W-:Y:S01]  /*1ce0*/  IMAD.IADD R182, R181, 0x1, R0 ;  /* 0x00000001b5b67824 */ /* 0x000fe200078e0200 */
[C---:B------:R-:W-:Y:S02]  /*1cf0*/  IADD3 R223, R104.reuse, 0x80, RZ ;  /* 0x0000008068df7810 */ /* 0x040fe40007ffe0ff */
[----:B------:R-:W-:Y:S02]  /*1d00*/  IADD3 R222, R104, 0xa0, RZ ;  /* 0x000000a068de7810 */ /* 0x000fe40007ffe0ff */
[----:B------:R-:W-:-:S02]  /*1d10*/  IADD3 R30, R252, 0x28, RZ ;  /* 0x00000028fc1e7810 */ /* 0x000fc40007ffe0ff */
[C---:B------:R-:W-:Y:S02]  /*1d20*/  IADD3 R27, R252.reuse, 0x40, RZ ;  /* 0x00000040fc1b7810 */ /* 0x040fe40007ffe0ff */
[C---:B------:R-:W-:Y:S02]  /*1d30*/  IADD3 R24, R252.reuse, 0x58, RZ ;  /* 0x00000058fc187810 */ /* 0x040fe40007ffe0ff */
[C---:B------:R-:W-:Y:S02]  /*1d40*/  IADD3 R21, R252.reuse, 0x70, RZ ;  /* 0x00000070fc157810 */ /* 0x040fe40007ffe0ff */
[C---:B------:R-:W-:Y:S02]  /*1d50*/  IADD3 R18, R252.reuse, 0x88, RZ ;  /* 0x00000088fc127810 */ /* 0x040fe40007ffe0ff */
[----:B------:R-:W-:Y:S01]  /*1d60*/  IADD3 R9, R252, 0xa0, RZ ;  /* 0x000000a0fc097810 */ /* 0x000fe20007ffe0ff */
[----:B-1----:R-:W-:Y:S01]  /*1d70*/  IMAD.IADD R2, R184, 0x1, R186 ;  /* 0x00000001b8027824 */ /* 0x002fe200078e02ba */
[----:B------:R-:W-:-:S02]  /*1d80*/  IADD3 R6, R252, 0xb8, RZ ;  /* 0x000000b8fc067810 */ /* 0x000fc40007ffe0ff */
[----:B------:R-:W-:Y:S02]  /*1d90*/  SHF.R.S32.HI R217, RZ, 0x1f, R216 ;  /* 0x0000001fffd97819 */ /* 0x000fe400000114d8 */
        /* <DEDUP_REMOVED lines=9> */
[----:B------:R-:W-:Y:S02]  /*1e30*/  SHF.R.S32.HI R30, RZ, 0x1f, R30 ;  /* 0x0000001fff1e7819 */ /* 0x000fe4000001141e */
[----:B------:R-:W-:Y:S02]  /*1e40*/  SHF.R.S32.HI R27, RZ, 0x1f, R27 ;  /* 0x0000001fff1b7819 */ /* 0x000fe4000001141b */
[----:B------:R-:W-:-:S02]  /*1e50*/  SHF.R.S32.HI R24, RZ, 0x1f, R24 ;  /* 0x0000001fff187819 */ /* 0x000fc40000011418 */
[----:B------:R-:W-:Y:S01]  /*1e60*/  SHF.R.S32.HI R21, RZ, 0x1f, R21 ;  /* 0x0000001fff157819 */ /* 0x000fe20000011415 */
[----:B-1----:R-:W-:Y:S01]  /*1e70*/  IMAD.IADD R2, R0, 0x1, R2 ;  /* 0x0000000100027824 */ /* 0x002fe200078e0202 */
[----:B------:R-:W-:Y:S01]  /*1e80*/  SHF.R.S32.HI R18, RZ, 0x1f, R18 ;  /* 0x0000001fff127819 */ /* 0x000fe20000011412 */
[----:B------:R-:W-:Y:S01]  /*1e90*/  IMAD.IADD R0, R184, 0x1, R187 ;  /* 0x00000001b8007824 */ /* 0x000fe200078e02bb */
[----:B------:R-:W-:Y:S02]  /*1ea0*/  SHF.R.S32.HI R9, RZ, 0x1f, R9 ;  /* 0x0000001fff097819 */ /* 0x000fe40000011409 */
[----:B------:R-:W-:Y:S02]  /*1eb0*/  SHF.R.S32.HI R6, RZ, 0x1f, R6 ;  /* 0x0000001fff067819 */ /* 0x000fe40000011406 */
[----:B------:R1:W-:Y:S04]  /*1ec0*/  STL [R1+0x24], R0 ;  /* 0x0000240001007387 */ /* 0x0003e80000100800 */
[----:B------:R1:W-:Y:S02]  /*1ed0*/  STL [R1+0x4c], R2 ;  /* 0x00004c0201007387 */ /* 0x0003e40000100800 */
.L_x_3047:
[----:B-1----:R-:W2:Y:S01]  /*1ee0*/  LDL R0, [R1+0xc] ;  /* 0x00000c0001007983 */ /* 0x002ea20000100800 */
[----:B------:R-:W-:Y:S01]  /*1ef0*/  IMAD.MOV.U32 R2, RZ, RZ, 0x4 ;  /* 0x00000004ff027424 */ /* 0x000fe200078e00ff */
[----:B------:R-:W-:-:S02]  /*1f00*/  ISETP.NE.U32.AND P0, PT, RZ, c[0x0][0x370], PT ;  /* 0x0000dc00ff007a0c */ /* 0x000fc40003f05070 */
[----:B------:R-:W-:Y:S02]  /*1f10*/  ISETP.NE.U32.AND P4, PT, RZ, c[0x0][0x360], PT ;  /* 0x0000d800ff007a0c */ /* 0x000fe40003f85070 */
[----:B------:R-:W-:Y:S01]  /*1f20*/  ISETP.NE.AND.EX P1, PT, RZ, c[0x0][0x374], PT, P0 ;  /* 0x0000dd00ff007a0c */ /* 0x000fe20003f25300 */
[----:B--2---:R-:W-:-:S05]  /*1f30*/  IMAD.WIDE R2, R0, R2, c[0x0][0x588] ;  /* 0x0001620000027625 */ /* 0x004fca00078e0202 */
[----:B------:R-:W2:Y:S01]  /*1f40*/  LDG.E R24, [R2.64] ;  /* 0x0000000802187981 */ /* 0x000ea2000c1e1900 */
[----:B------:R-:W-:Y:S01]  /*1f50*/  ISETP.NE.AND.EX P4, PT, RZ, c[0x0][0x364], PT, P4 ;  /* 0x0000d900ff007a0c */ /* 0x000fe20003f85340 */
[----:B------:R-:W-:Y:S01]  /*1f60*/  IMAD.MOV.U32 R248, RZ, RZ, RZ ;  /* 0x000000fffff87224 */ /* 0x000fe200078e00ff */
[----:B------:R-:W-:Y:S02]  /*1f70*/  ISETP.NE.U32.AND P3, PT, RZ, c[0x0][0x348], PT ;  /* 0x0000d200ff007a0c */ /* 0x000fe40003f65070 */
[----:B------:R-:W-:Y:S02]  /*1f80*/  ISETP.NE.U32.AND P5, PT, RZ, c[0x0][0x350], PT ;  /* 0x0000d400ff007a0c */ /* 0x000fe40003fa5070 */
[----:B------:R-:W-:Y:S02]  /*1f90*/  ISETP.NE.U32.AND P6, PT, RZ, c[0x0][0x358], PT ;  /* 0x0000d600ff007a0c */ /* 0x000fe40003fc5070 */
[----:B------:R-:W-:Y:S02]  /*1fa0*/  ISETP.NE.AND.EX P3, PT, RZ, c[0x0][0x34c], PT, P3 ;  /* 0x0000d300ff007a0c */ /* 0x000fe40003f65330 */
[----:B------:R-:W-:-:S02]  /*1fb0*/  ISETP.NE.AND.EX P5, PT, RZ, c[0x0][0x354], PT, P5 ;  /* 0x0000d500ff007a0c */ /* 0x000fc40003fa5350 */
[----:B------:R-:W-:Y:S01]  /*1fc0*/  ISETP.NE.AND.EX P6, PT, RZ, c[0x0][0x35c], PT, P6 ;  /* 0x0000d700ff007a0c */ /* 0x000fe20003fc5360 */
[----:B------:R-:W-:Y:S02]  /*1fd0*/  IMAD.MOV.U32 R139, RZ, RZ, RZ ;  /* 0x000000ffff8b7224 */ /* 0x000fe400078e00ff */
[----:B------:R-:W-:Y:S02]  /*1fe0*/  IMAD.MOV.U32 R20, RZ, RZ, RZ ;  /* 0x000000ffff147224 */ /* 0x000fe400078e00ff */
[----:B------:R-:W-:Y:S01]  /*1ff0*/  IMAD.MOV.U32 R13, RZ, RZ, RZ ;  /* 0x000000ffff0d7224 */ /* 0x000fe200078e00ff */
[----:B--2---:R-:W-:Y:S01]  /*2000*/  SHF.R.S32.HI R21, RZ, 0x1f, R24 ;  /* 0x0000001fff157819 */ /* 0x004fe20000011418 */
[C---:B------:R-:W-:Y:S01]  /*2010*/  IMAD.SHL.U32 R22, R24.reuse, 0x4, RZ ;  /* 0x0000000418167824 */ /* 0x040fe200078e00ff */
[C---:B------:R-:W-:Y:S01]  /*2020*/  @P1 LEA R4, P0, R24.reuse, c[0x0][0x370], 0x2 ;  /* 0x0000dc0018041a11 */ /* 0x040fe200078010ff */
[----:B------:R1:W-:Y:S01]  /*2030*/  STL [R1+0x1c], R24 ;  /* 0x00001c1801007387 */ /* 0x0003e20000100800 */
[----:B------:R-:W-:-:S02]  /*2040*/  SHF.L.U64.HI R16, R24, 0x2, R21 ;  /* 0x0000000218107819 */ /* 0x000fc40000010215 */
[----:B------:R-:W-:Y:S01]  /*2050*/  @P1 LEA.HI.X R5, R24, c[0x0][0x374], R21, 0x2, P0 ;  /* 0x0000dd0018051a11 */ /* 0x000fe200000f1415 */
[----:B------:R1:W-:Y:S01]  /*2060*/  STL [R1+0x28], R21 ;  /* 0x0000281501007387 */ /* 0x0003e20000100800 */
[C---:B------:R-:W-:Y:S02]  /*2070*/  @P4 IADD3 R2, P0, R22.reuse, c[0x0][0x360], RZ ;  /* 0x0000d80016024a10 */ /* 0x040fe40007f1e0ff */
[----:B------:R-:W-:Y:S01]  /*2080*/  IADD3 R6, P2, R22, c[0x0][0x348], RZ ;  /* 0x0000d20016067a10 */ /* 0x000fe20007f5e0ff */
[----:B------:R2:W5:Y:S01]  /*2090*/  @P1 LDG.E R248, [R4.64] ;  /* 0x0000000804f81981 */ /* 0x000562000c1e1900 */
[----:B------:R-:W-:-:S03]  /*20a0*/  @P4 IADD3.X R3, R16, c[0x0][0x364], RZ, P0, !PT ;  /* 0x0000d90010034a10 */ /* 0x000fc600007fe4ff */
[----:B------:R1:W-:Y:S04]  /*20b0*/  STL [R1+0x14], R22 ;  /* 0x0000141601007387 */ /* 0x0003e80000100800 */
[----:B------:R3:W5:Y:S01]  /*20c0*/  @P4 LDG.E R250, [R2.64] ;  /* 0x0000000802fa4981 */ /* 0x000762000c1e1900 */
[----:B------:R-:W-:-:S03]  /*20d0*/  IADD3.X R7, R16, c[0x0][0x34c], RZ, P2, !PT ;  /* 0x0000d30010077a10 */ /* 0x000fc600017fe4ff */
[----:B------:R1:W-:Y:S04]  /*20e0*/  STL [R1+0x18], R16 ;  /* 0x0000181001007387 */ /* 0x0003e80000100800 */
[----:B------:R1:W5:Y:S01]  /*20f0*/  @P3 LDG.E R139, [R6.64] ;  /* 0x00000008068b3981 */ /* 0x000362000c1e1900 */
[----:B--2---:R-:W-:-:S04]  /*2100*/  IADD3 R4, P1, R22, c[0x0][0x350], RZ ;  /* 0x0000d40016047a10 */ /* 0x004fc80007f3e0ff */
[----:B------:R-:W-:Y:S02]  /*2110*/  IADD3.X R5, R16, c[0x0][0x354], RZ, P1, !PT ;  /* 0x0000d50010057a10 */ /* 0x000fe40000ffe4ff */
[----:B---3--:R-:W-:-:S03]  /*2120*/  IADD3 R2, P0, R22, c[0x0][0x358], RZ ;  /* 0x0000d60016027a10 */ /* 0x008fc60007f1e0ff */
[----:B------:R1:W5:Y:S01]  /*2130*/  @P5 LDG.E R20, [R4.64] ;  /* 0x0000000804145981 */ /* 0x000362000c1e1900 */
[----:B------:R-:W-:-:S05]  /*2140*/  IADD3.X R3, R16, c[0x0][0x35c], RZ, P0, !PT ;  /* 0x0000d70010037a10 */ /* 0x000fca00007fe4ff */
[----:B------:R1:W5:Y:S01]  /*2150*/  @P6 LDG.E R13, [R2.64] ;  /* 0x00000008020d6981 */ /* 0x000362000c1e1900 */
[----:B------:R-:W-:Y:S01]  /*2160*/  YIELD ;  /* 0x0000000000007946 */ /* 0x000fe20003800000 */
[----:B------:R-:W-:Y:S05]  /*2170*/  @P4 BRA `(.L_x_2856) ;  /* 0x0000005000004947 */ /* 0x000fea0003800000 */
[----:B-----5:R-:W-:Y:S01]  /*2180*/  MOV R250, c[0x0][0x168] ;  /* 0x00005a0000fa7a02 */ /* 0x020fe20000000f00 */
[----:B------:R-:W-:Y:S05]  /*2190*/  @!P3 BRA `(.L_x_2856) ;  /* 0x000000300000b947 */ /* 0x000fea0003800000 */
[----:B------:R-:W2:Y:S04]  /*21a0*/  LDG.E R8, [R6.64] ;  /* 0x0000000806087981 */ /* 0x000ea8000c1e1900 */
[----:B------:R-:W2:Y:S02]  /*21b0*/  LDG.E R0, [R6.64+0x4] ;  /* 0x0000040806007981 */ /* 0x000ea4000c1e1900 */
[----:B--2---:R-:W-:Y:S02]  /*21c0*/  IADD3 R250, -R8, R0, RZ ;  /* 0x0000000008fa7210 */ /* 0x004fe40007ffe1ff */
.L_x_2856:
[----:B------:R-:W-:-:S04]  /*21d0*/  ISETP.NE.U32.AND P0, PT, RZ, c[0x0][0x368], PT ;  /* 0x0000da00ff007a0c */ /* 0x000fc80003f05070 */
[----:B------:R-:W-:-:S13]  /*21e0*/  ISETP.NE.AND.EX P0, PT, RZ, c[0x0][0x36c], PT, P0 ;  /* 0x0000db00ff007a0c */ /* 0x000fda0003f05300 */
[----:B------:R-:W-:Y:S05]  /*21f0*/  @!P0 BRA `(.L_x_2857) ;  /* 0x0000004000008947 */ /* 0x000fea0003800000 */
[----:B-1----:R-:W-:-:S04]  /*2200*/  IADD3 R4, P0, R22, c[0x0][0x368], RZ ;  /* 0x0000da0016047a10 */ /* 0x002fc80007f1e0ff */
[----:B------:R-:W-:-:S05]  /*2210*/  IADD3.X R5, R16, c[0x0][0x36c], RZ, P0, !PT ;  /* 0x0000db0010057a10 */ /* 0x000fca00007fe4ff */
[----:B------:R1:W5:Y:S01]  /*2220*/  LDG.E R15, [R4.64] ;  /* 0x00000008040f7981 */ /* 0x000362000c1e1900 */
[----:B------:R-:W-:Y:S05]  /*2230*/  BRA `(.L_x_2858) ;  /* 0x0000005000007947 */ /* 0x000fea0003800000 */
.L_x_2857:
[----:B------:R-:W-:Y:S01]  /*2240*/  MOV R15, UR6 ;  /* 0x00000006000f7c02 */ /* 0x000fe20008000f00 */
[----:B------:R-:W-:Y:S05]  /*2250*/  @!P5 BRA `(.L_x_2858) ;  /* 0x000000300000d947 */ /* 0x000fea0003800000 */
[----:B-1----:R-:W2:Y:S04]  /*2260*/  LDG.E R6, [R4.64] ;  /* 0x0000000804067981 */ /* 0x002ea8000c1e1900 */
[----:B------:R-:W2:Y:S02]  /*2270*/  LDG.E R0, [R4.64+0x4] ;  /* 0x0000040804007981 */ /* 0x000ea4000c1e1900 */
[----:B--2---:R-:W-:Y:S02]  /*2280*/  IADD3 R15, -R6, R0, RZ ;  /* 0x00000000060f7210 */ /* 0x004fe40007ffe1ff */
.L_x_2858:
[----:B------:R-:W2:Y:S04]  /*2290*/  LDL.LU R0, [R1+0x4] ;  /* 0x0000040001007983 */ /* 0x000ea80000300800 */
[----:B-1----:R1:W3:Y:S04]  /*22a0*/  @P6 LDG.E R5, [R2.64] ;  /* 0x0000000802056981 */ /* 0x0022e8000c1e1900 */
[----:B------:R1:W3:Y:S04]  /*22b0*/  @P6 LDG.E R4, [R2.64+0x4] ;  /* 0x0000040802046981 */ /* 0x0002e8000c1e1900 */
[----:B------:R-:W4:Y:S01]  /*22c0*/  LDL R14, [R1+0x8] ;  /* 0x00000800010e7983 */ /* 0x000f220000100800 */
[----:B------:R-:W-:-:S04]  /*22d0*/  ISETP.NE.U32.AND P0, PT, RZ, c[0x0][0x378], PT ;  /* 0x0000de00ff007a0c */ /* 0x000fc80003f05070 */
[----:B------:R-:W-:Y:S01]  /*22e0*/  ISETP.NE.AND.EX P1, PT, RZ, c[0x0][0x37c], PT, P0 ;  /* 0x0000df00ff007a0c */ /* 0x000fe20003f25300 */
[----:B------:R-:W-:-:S05]  /*22f0*/  IMAD.MOV.U32 R6, RZ, RZ, c[0x0][0x2c4] ;  /* 0x0000b100ff067624 */ /* 0x000fca00078e00ff */
[----:B------:R-:W-:Y:S01]  /*2300*/  ISETP.NE.AND P2, PT, R6, 0x1, PT ;  /* 0x000000010600780c */ /* 0x000fe20003f45270 */
[----:B-----5:R-:W-:Y:S02]  /*2310*/  IMAD.MOV.U32 R138, RZ, RZ, R15 ;  /* 0x000000ffff8a7224 */ /* 0x020fe400078e000f */
[----:B------:R-:W-:-:S04]  /*2320*/  IMAD.MOV.U32 R67, RZ, RZ, c[0x0][0x228] ;  /* 0x00008a00ff437624 */ /* 0x000fc800078e00ff */
[----:B-1----:R-:W-:Y:S01]  /*2330*/  @P1 IADD3 R2, P0, R22, c[0x0][0x378], RZ ;  /* 0x0000de0016021a10 */ /* 0x002fe20007f1e0ff */
[----:B------:R-:W-:-:S03]  /*2340*/  IMAD.IADD R7, R15, 0x1, -R248 ;  /* 0x000000010f077824 */ /* 0x000fc600078e0af8 */
[----:B------:R-:W-:-:S05]  /*2350*/  @P1 IADD3.X R3, R16, c[0x0][0x37c], RZ, P0, !PT ;  /* 0x0000df0010031a10 */ /* 0x000fca00007fe4ff */
[----:B------:R4:W5:Y:S01]  /*2360*/  @P1 LDG.E R138, [R2.64] ;  /* 0x00000008028a1981 */ /* 0x000962000c1e1900 */
[----:B------:R-:W-:Y:S01]  /*2370*/  LOP3.LUT R232, R232, 0xffffffbf, RZ, 0xc0, !PT ;  /* 0xffffffbfe8e87812 */ /* 0x000fe200078ec0ff */
[----:B------:R-:W-:Y:S03]  /*2380*/  BSSY B0, `(.L_x_2859) ;  /* 0x000003c000007945 */ /* 0x000fe60003800000 */
[----:B------:R-:W-:Y:S01]  /*2390*/  @P2 LOP3.LUT R232, R232, 0x40, RZ, 0xfc, !PT ;  /* 0x00000040e8e82812 */ /* 0x000fe200078efcff */
[----:B--2---:R-:W-:-:S05]  /*23a0*/  IMAD.SHL.U32 R0, R0, 0x80, RZ ;  /* 0x0000008000007824 */ /* 0x004fca00078e00ff */
[----:B------:R1:W-:Y:S01]  /*23b0*/  STL [R1+0x4], R0 ;  /* 0x0000040001007387 */ /* 0x0003e20000100800 */
[----:B---3--:R-:W-:-:S04]  /*23c0*/  @P6 IMAD.IADD R67, R4, 0x1, -R5 ;  /* 0x0000000104436824 */ /* 0x008fc800078e0a05 */
[----:B------:R-:W-:Y:S01]  /*23d0*/  IMAD.IADD R249, R7, 0x1, R67 ;  /* 0x0000000107f97824 */ /* 0x000fe200078e0243 */
[----:B----4-:R-:W-:-:S04]  /*23e0*/  LOP3.LUT R3, R14, 0xff000000, RZ, 0xc0, !PT ;  /* 0xff0000000e037812 */ /* 0x010fc800078ec0ff */
[----:B------:R-:W-:Y:S02]  /*23f0*/  IADD3 R119, R249, 0x40, -R250 ;  /* 0x00000040f9777810 */ /* 0x000fe40007ffe8fa */
[----:B-1----:R-:W-:-:S05]  /*2400*/  IADD3 R0, R0, 0x7f, RZ ;  /* 0x0000007f00007810 */ /* 0x002fca0007ffe0ff */
[----:B------:R-:W-:-:S05]  /*2410*/  @P2 IMAD.HI.U32 R2, R0, c[0x0][0x2c8], RZ ;  /* 0x0000b20000022a27 */ /* 0x000fca00078e00ff */
[----:B------:R-:W-:Y:S02]  /*2420*/  @P2 SHF.R.U32.HI R0, RZ, c[0x0][0x2cc], R2 ;  /* 0x0000b300ff002a19 */ /* 0x000fe40000011602 */
[----:B------:R-:W-:-:S03]  /*2430*/  IADD3 R2, R249, 0x3f, RZ ;  /* 0x0000003ff9027810 */ /* 0x000fc60007ffe0ff */
[----:B------:R-:W-:Y:S01]  /*2440*/  IMAD.IADD R0, R119, 0x1, R0 ;  /* 0x0000000177007824 */ /* 0x000fe200078e0200 */
[----:B------:R-:W-:Y:S02]  /*2450*/  SHF.R.S32.HI R4, RZ, 0x1f, R2 ;  /* 0x0000001fff047819 */ /* 0x000fe40000011402 */
[----:B------:R-:W-:Y:S02]  /*2460*/  LOP3.LUT R8, R14, 0xff0000, RZ, 0xc0, !PT ;  /* 0x00ff00000e087812 */ /* 0x000fe400078ec0ff */
[----:B------:R-:W-:Y:S02]  /*2470*/  SHF.R.U32.HI R6, RZ, 0x8, R3 ;  /* 0x00000008ff067819 */ /* 0x000fe40000011603 */
[----:B------:R-:W-:Y:S02]  /*2480*/  SHF.R.S32.HI R5, RZ, 0x1f, R0 ;  /* 0x0000001fff057819 */ /* 0x000fe40000011400 */
[----:B------:R-:W-:Y:S02]  /*2490*/  LEA.HI R3, R4, R2, RZ, 0x6 ;  /* 0x0000000204037211 */ /* 0x000fe400078f30ff */
[----:B------:R-:W-:-:S02]  /*24a0*/  LEA.HI R2, R8, R6, RZ, 0x10 ;  /* 0x0000000608027211 */ /* 0x000fc400078f80ff */
[----:B------:R-:W-:Y:S02]  /*24b0*/  LEA.HI R0, R5, R0, RZ, 0x6 ;  /* 0x0000000005007211 */ /* 0x000fe400078f30ff */
[----:B------:R-:W-:Y:S02]  /*24c0*/  SHF.R.U32.HI R9, RZ, 0x10, R2 ;  /* 0x00000010ff097819 */ /* 0x000fe40000011602 */
[----:B------:R-:W-:Y:S02]  /*24d0*/  LOP3.LUT R17, R2, 0xff, RZ, 0xc0, !PT ;  /* 0x000000ff02117812 */ /* 0x000fe400078ec0ff */
[----:B------:R-:W-:Y:S02]  /*24e0*/  SHF.R.S32.HI R118, RZ, 0x6, R3 ;  /* 0x00000006ff767819 */ /* 0x000fe40000011403 */
[----:B------:R-:W-:Y:S01]  /*24f0*/  SHF.R.S32.HI R0, RZ, 0x6, R0 ;  /* 0x00000006ff007819 */ /* 0x000fe20000011400 */
[----:B------:R1:W-:Y:S03]  /*2500*/  STL [R1+0x2c], R9 ;  /* 0x00002c0901007387 */ /* 0x0003e60000100800 */
[----:B------:R-:W-:Y:S01]  /*2510*/  IMNMX R6, R118, R0, PT ;  /* 0x0000000076067217 */ /* 0x000fe20003800200 */
[----:B------:R1:W-:Y:S03]  /*2520*/  STL [R1+0x30], R17 ;  /* 0x0000301101007387 */ /* 0x0003e60000100800 */
[----:B------:R-:W-:-:S02]  /*2530*/  ISETP.GE.AND P0, PT, R6, 0x1, PT ;  /* 0x000000010600780c */ /* 0x000fc40003f06270 */
[----:B------:R-:W-:Y:S01]  /*2540*/  ISETP.NE.AND P1, PT, R9, RZ, PT ;  /* 0x000000ff0900720c */ /* 0x000fe20003f25270 */
[----:B------:R-:W-:-:S03]  /*2550*/  IMAD.MOV.U32 R0, RZ, RZ, RZ ;  /* 0x000000ffff007224 */ /* 0x000fc600078e00ff */
[----:B------:R-:W-:-:S07]  /*2560*/  SEL R116, R9, c[0x0][0x338], P1 ;  /* 0x0000ce0009747a07 */ /* 0x000fce0000800000 */
        /* <DEDUP_REMOVED lines=13> */
[----:B-1----:R-:W-:Y:S02]  /*2640*/  IMAD.MOV R9, RZ, RZ, -R0 ;  /* 0x000000ffff097224 */ /* 0x002fe400078e0a00 */
        /* <DEDUP_REMOVED lines=15> */
.L_x_2860:
[----:B------:R-:W-:Y:S05]  /*2740*/  BSYNC B0 ;  /* 0x0000000000007941 */ /* 0x000fea0003800000 */
.L_x_2859:
[----:B------:R-:W-:-:S04]  /*2750*/  IMAD R2, R17, R0, RZ ;  /* 0x0000000011027224 */ /* 0x000fc800078e02ff */
        /* <DEDUP_REMOVED lines=15> */
[----:B------:R-:W-:Y:S02]  /*2850*/  SHF.R.S32.HI R2, RZ, 0x1f, R13 ;  /* 0x0000001fff027819 */ /* 0x000fe4000001140d */
[C---:B------:R-:W-:Y:S01]  /*2860*/  IADD3 R0, P0, R251.reuse, R13, RZ ;  /* 0x0000000dfb007210 */ /* 0x040fe20007f1e0ff */
[----:B------:R-:W-:Y:S01]  /*2870*/  IMAD.MOV.U32 R13, RZ, RZ, c[0x0][0x238] ;  /* 0x00008e00ff0d7624 */ /* 0x000fe200078e00ff */
[----:B------:R-:W-:Y:S02]  /*2880*/  LOP3.LUT R23, R14, 0xffff, RZ, 0xc0, !PT ;  /* 0x0000ffff0e177812 */ /* 0x000fe400078ec0ff */
[----:B-1----:R-:W-:Y:S01]  /*2890*/  LEA.HI.X.SX32 R17, R251, R2, 0x1, P0 ;  /* 0x00000002fb117211 */ /* 0x002fe200000f0eff */
[----:B------:R-:W-:Y:S01]  /*28a0*/  IMAD.WIDE.U32 R2, R0, c[0x0][0x238], R216 ;  /* 0x00008e0000027a25 */ /* 0x000fe200078e00d8 */
[----:B------:R-:W-:Y:S02]  /*28b0*/  SEL R12, R21, RZ, !P6 ;  /* 0x000000ff150c7207 */ /* 0x000fe40007000000 */
[----:B------:R-:W-:Y:S01]  /*28c0*/  IADD3 R18, R8, -0x1, RZ ;  /* 0xffffffff08127810 */ /* 0x000fe20007ffe0ff */
[----:B------:R-:W-:Y:S01]  /*28d0*/  IMAD R4, R17, c[0x0][0x238], RZ ;  /* 0x00008e0011047a24 */ /* 0x000fe200078e02ff */
[----:B------:R-:W-:Y:S01]  /*28e0*/  SEL R9, R24, RZ, !P6 ;  /* 0x000000ff18097207 */ /* 0x000fe20007000000 */
[----:B------:R-:W-:Y:S01]  /*28f0*/  IMAD R5, R12, c[0x0][0x248], RZ ;  /* 0x000092000c057a24 */ /* 0x000fe200078e02ff */
[----:B------:R-:W-:Y:S01]  /*2900*/  MOV R121, 0x6 ;  /* 0x0000000600797802 */ /* 0x000fe20000000f00 */
[----:B------:R-:W-:Y:S01]  /*2910*/  IMAD R4, R0, c[0x0][0x23c], R4 ;  /* 0x00008f0000047a24 */ /* 0x000fe200078e0204 */
[----:B------:R-:W-:Y:S01]  /*2920*/  SHF.R.S32.HI R19, RZ, 0x1f, R18 ;  /* 0x0000001fff137819 */ /* 0x000fe20000011412 */
[----:B------:R-:W-:Y:S01]  /*2930*/  IMAD R5, R9, c[0x0][0x24c], R5 ;  /* 0x0000930009057a24 */ /* 0x000fe200078e0205 */
        /* <DEDUP_REMOVED lines=8> */
[----:B------:R-:W-:Y:S01]  /*29c0*/  IMAD R3, R23, c[0x0][0x244], R3 ;  /* 0x0000910017037a24 */ /* 0x000fe200078e0203 */
[----:B------:R-:W-:Y:S01]  /*29d0*/  P2R R14, PR, RZ, 0x10 ;  /* 0x00000010ff0e7803 */ /* 0x000fe20000000000 */
[----:B------:R-:W-:Y:S01]  /*29e0*/  IMAD R4, R18, -0x40, R4 ;  /* 0xffffffc012047824 */ /* 0x000fe200078e0204 */
[----:B------:R-:W-:Y:S01]  /*29f0*/  ISETP.GE.AND P6, PT, R216, c[0x0][0x1d4], PT ;  /* 0x00007500d8007a0c */ /* 0x000fe20003fc6270 */
[----:B------:R-:W-:Y:S01]  /*2a00*/  IMAD.WIDE.U32 R78, R9, c[0x0][0x248], R2 ;  /* 0x00009200094e7a25 */ /* 0x000fe200078e0002 */
[----:B------:R-:W-:Y:S02]  /*2a10*/  ISETP.GE.AND P5, PT, R218, c[0x0][0x1d4], PT ;  /* 0x00007500da007a0c */ /* 0x000fe40003fa6270 */
[C---:B------:R-:W-:Y:S01]  /*2a20*/  ISETP.GE.AND P1, PT, R4.reuse, 0x21, PT ;  /* 0x000000210400780c */ /* 0x040fe20003f26270 */
[----:B------:R-:W-:Y:S01]  /*2a30*/  IMAD.SHL.U32 R126, R13, 0x40, RZ ;  /* 0x000000400d7e7824 */ /* 0x000fe200078e00ff */
[----:B------:R-:W-:Y:S01]  /*2a40*/  ISETP.GE.AND P2, PT, R4, 0x1, PT ;  /* 0x000000010400780c */ /* 0x000fe20003f46270 */
[----:B------:R-:W-:-:S02]  /*2a50*/  IMAD R3, R125, R18, RZ ;  /* 0x000000127d037224 */ /* 0x000fc400078e02ff */
[----:B------:R-:W-:Y:S02]  /*2a60*/  IMAD.IADD R75, R79, 0x1, R5 ;  /* 0x000000014f4b7824 */ /* 0x000fe400078e0205 */
[----:B------:R-:W-:Y:S02]  /*2a70*/  IMAD.MOV.U32 R74, RZ, RZ, R78 ;  /* 0x000000ffff4a7224 */ /* 0x000fe400078e004e */
[-C--:B------:R-:W-:Y:S02]  /*2a80*/  IMAD R3, R19, R126.reuse, R3 ;  /* 0x0000007e13037224 */ /* 0x080fe400078e0203 */
[----:B------:R-:W-:-:S04]  /*2a90*/  IMAD.WIDE.U32 R6, R18, R126, R74 ;  /* 0x0000007e12067225 */ /* 0x000fc800078e004a */
[----:B------:R-:W-:Y:S01]  /*2aa0*/  IMAD.SHL.U32 R127, R13, 0x20, RZ ;  /* 0x000000200d7f7824 */ /* 0x000fe200078e00ff */
[----:B------:R-:W-:Y:S02]  /*2ab0*/  IADD3 R3, R7, R3, RZ ;  /* 0x0000000307037210 */ /* 0x000fe40007ffe0ff */
[C---:B------:R-:W-:Y:S02]  /*2ac0*/  @P2 LEA R4, P3, R6.reuse, c[0x0][0x220], 0x1 ;  /* 0x0000880006042a11 */ /* 0x040fe400078608ff */
[----:B------:R-:W-:Y:S02]  /*2ad0*/  @P1 IADD3 R7, P0, R127, R6, RZ ;  /* 0x000000067f071210 */ /* 0x000fe40007f1e0ff */
[----:B------:R-:W-:Y:S02]  /*2ae0*/  @P2 LEA.HI.X R5, R6, c[0x0][0x224], R3, 0x1, P3 ;  /* 0x0000890006052a11 */ /* 0x000fe400018f0c03 */
[----:B------:R-:W-:Y:S01]  /*2af0*/  @P4 IADD3 R6, P3, R22, c[0x0][0x340], RZ ;  /* 0x0000d00016064a10 */ /* 0x000fe20007f7e0ff */
[----:B------:R-:W-:Y:S01]  /*2b00*/  @P1 IMAD.X R13, R3, 0x1, R122, P0 ;  /* 0x00000001030d1824 */ /* 0x000fe200000e067a */
[----:B------:R-:W-:Y:S01]  /*2b10*/  @P1 LEA R2, P0, R7, c[0x0][0x220], 0x1 ;  /* 0x0000880007021a11 */ /* 0x000fe200078008ff */
[----:B------:R-:W-:Y:S01]  /*2b20*/  @!PT LDS RZ, [RZ] ;  /* 0x00000000fffff984 */ /* 0x000fe20000000800 */
[----:B------:R-:W-:Y:S01]  /*2b30*/  @!PT LDS RZ, [RZ] ;  /* 0x00000000fffff984 */ /* 0x000fe20000000800 */
[----:B------:R-:W-:Y:S01]  /*2b40*/  @!PT LDS RZ, [RZ] ;  /* 0x00000000fffff984 */ /* 0x000fe20000000800 */
[----:B------:R1:W-:Y:S01]  /*2b50*/  @P2 LDGSTS.E.BYPASS.LTC128B.128 [R144+0xc100], [R4.64], !P6 ;  /* 0x0c10000004902fae */ /* 0x0003e2000f101d48 */
[----:B------:R-:W-:-:S02]  /*2b60*/  ISETP.GE.AND P4, PT, R219, c[0x0][0x1d4], PT ;  /* 0x00007500db007a0c */ /* 0x000fc40003f86270 */
[----:B------:R-:W-:Y:S01]  /*2b70*/  @P1 LEA.HI.X R3, R7, c[0x0][0x224], R13, 0x1, P0 ;  /* 0x0000890007031a11 */ /* 0x000fe200000f0c0d */
[----:B------:R1:W-:Y:S01]  /*2b80*/  @P2 LDGSTS.E.BYPASS.LTC128B.128 [R144+0xe100], [R4.64+0x80], !P5 ;  /* 0x0e10008004902fae */ /* 0x0003e2000e901d48 */
[----:B------:R-:W-:-:S09]  /*2b90*/  ISETP.NE.AND P0, PT, R14, RZ, PT ;  /* 0x000000ff0e00720c */ /* 0x000fd20003f05270 */
[----:B------:R1:W-:Y:S04]  /*2ba0*/  @P2 LDGSTS.E.BYPASS.LTC128B.128 [R144+0x10100], [R4.64+0x100], !P4 ;  /* 0x1010010004902fae */ /* 0x0003e8000e101d48 */
[----:B------:R-:W-:Y:S01]  /*2bb0*/  @P0 IADD3.X R7, R16, c[0x0][0x344], RZ, P3, !PT ;  /* 0x0000d10010070a10 */ /* 0x000fe20001ffe4ff */
[----:B------:R2:W-:Y:S04]  /*2bc0*/  @P1 LDGSTS.E.BYPASS.LTC128B.128 [R144+0xd100], [R2.64], !P6 ;  /* 0x0d10000002901fae */ /* 0x0005e8000f101d48 */
        /* <DEDUP_REMOVED lines=9> */
[----:B------:R-:W-:Y:S01]  /*2c60*/  SHF.L.U64.HI R124, R131, R121, c[0x0][0x25c] ;  /* 0x00009700837c7619 */ /* 0x000fe20000010279 */
[----:B-1----:R-:W-:Y:S01]  /*2c70*/  IMAD R4, R17, c[0x0][0x258], RZ ;  /* 0x0000960011047a24 */ /* 0x002fe200078e02ff */
[----:B------:R-:W-:Y:S01]  /*2c80*/  SHF.R.S32.HI R111, RZ, 0x1f, R110 ;  /* 0x0000001fff6f7819 */ /* 0x000fe2000001146e */
[C---:B------:R-:W-:Y:S01]  /*2c90*/  IMAD.SHL.U32 R130, R131.reuse, 0x40, RZ ;  /* 0x0000004083827824 */ /* 0x040fe200078e00ff */
[----:B------:R-:W-:Y:S01]  /*2ca0*/  SHF.L.U32 R131, R131, 0x5, RZ ;  /* 0x0000000583837819 */ /* 0x000fe200000006ff */
[----:B------:R-:W-:Y:S02]  /*2cb0*/  IMAD.SHL.U32 R117, R117, 0x2, RZ ;  /* 0x0000000275757824 */ /* 0x000fe400078e00ff */
[----:B------:R-:W-:Y:S02]  /*2cc0*/  IMAD.MOV.U32 R28, RZ, RZ, R18 ;  /* 0x000000ffff1c7224 */ /* 0x000fe400078e0012 */
[----:B------:R-:W-:Y:S02]  /*2cd0*/  IMAD R73, R23, c[0x0][0x1ec], R69 ;  /* 0x00007b0017497a24 */ /* 0x000fe400078e0245 */
[----:B--2---:R-:W-:-:S04]  /*2ce0*/  IMAD.WIDE.U32 R2, R0, c[0x0][0x258], R216 ;  /* 0x0000960000027a25 */ /* 0x004fc800078e00d8 */
[----:B------:R-:W-:-:S04]  /*2cf0*/  IMAD R0, R0, c[0x0][0x25c], R4 ;  /* 0x0000970000007a24 */ /* 0x000fc800078e0204 */
[----:B------:R-:W-:Y:S02]  /*2d00*/  IMAD.IADD R3, R3, 0x1, R0 ;  /* 0x0000000103037824 */ /* 0x000fe400078e0200 */
[----:B------:R-:W-:Y:S01]  /*2d10*/  IMAD R0, R12, c[0x0][0x268], RZ ;  /* 0x00009a000c007a24 */ /* 0x000fe200078e02ff */
[----:B------:R-:W-:Y:S01]  /*2d20*/  SHF.R.S32.HI R12, RZ, 0x1f, R227 ;  /* 0x0000001fff0c7819 */ /* 0x000fe200000114e3 */
        /* <DEDUP_REMOVED lines=8> */
[----:B------:R-:W-:Y:S01]  /*2db0*/  IMAD R0, R124, R18, RZ ;  /* 0x000000127c007224 */ /* 0x000fe200078e02ff */
[----:B------:R-:W-:Y:S01]  /*2dc0*/  BAR.SYNC.DEFER_BLOCKING 0x0 ;  /* 0x0000000000007b1d */ /* 0x000fe20000010000 */
[----:B------:R-:W-:Y:S01]  /*2dd0*/  IMAD.MOV.U32 R2, RZ, RZ, R76 ;  /* 0x000000ffff027224 */ /* 0x000fe200078e004c */
[----:B------:R-:W-:Y:S01]  /*2de0*/  ISETP.GE.AND P3, PT, R109, c[0x0][0x27c], PT ;  /* 0x00009f006d007a0c */ /* 0x000fe20003f66270 */
[----:B------:R-:W-:Y:S01]  /*2df0*/  IMAD.MOV.U32 R3, RZ, RZ, R92 ;  /* 0x000000ffff037224 */ /* 0x000fe200078e005c */
[----:B------:R-:W-:Y:S01]  /*2e00*/  LOP3.LUT R232, R232, 0xfffffffd, RZ, 0xc0, !PT ;  /* 0xfffffffde8e87812 */ /* 0x000fe200078ec0ff */
[-C--:B------:R-:W-:Y:S01]  /*2e10*/  IMAD R0, R19, R130.reuse, R0 ;  /* 0x0000008213007224 */ /* 0x080fe200078e0200 */
[----:B------:R-:W1:Y:S01]  /*2e20*/  S2R R25, SR_TID.X ;  /* 0x0000000000197919 */ /* 0x000e620000002100 */
[----:B------:R-:W-:Y:S01]  /*2e30*/  IMAD.WIDE.U32 R2, R18, R130, R2 ;  /* 0x0000008212027225 */ /* 0x000fe200078e0002 */
[----:B------:R-:W-:-:S03]  /*2e40*/  ULDC.U8 UR5, c[0x0][0x298] ;  /* 0x0000a60000057ab9 */ /* 0x000fc60000000000 */
[----:B------:R-:W-:Y:S01]  /*2e50*/  IMAD.IADD R0, R3, 0x1, R0 ;  /* 0x0000000103007824 */ /* 0x000fe200078e0200 */
[----:B------:R-:W-:Y:S01]  /*2e60*/  @P2 LEA R6, P0, R2, c[0x0][0x250], 0x1 ;  /* 0x0000940002062a11 */ /* 0x000fe200078008ff */
[----:B------:R-:W-:Y:S02]  /*2e70*/  IMAD.IADD R114, R15, 0x1, R20 ;  /* 0x000000010f727824 */ /* 0x000fe400078e0214 */
[----:B------:R-:W-:Y:S01]  /*2e80*/  IMAD.WIDE.U32 R90, R16, c[0x0][0x2b0], RZ ;  /* 0x0000ac00105a7a25 */ /* 0x000fe200078e00ff */
[----:B------:R-:W-:Y:S02]  /*2e90*/  @P2 LEA.HI.X R7, R2, c[0x0][0x254], R0, 0x1, P0 ;  /* 0x0000950002072a11 */ /* 0x000fe400000f0c00 */
[----:B------:R-:W-:Y:S01]  /*2ea0*/  @P1 IADD3 R2, P0, R131, R2, RZ ;  /* 0x0000000283021210 */ /* 0x000fe20007f1e0ff */
[----:B------:R-:W-:Y:S02]  /*2eb0*/  IMAD.MOV.U32 R129, RZ, RZ, c[0x0][0x290] ;  /* 0x0000a400ff817624 */ /* 0x000fe400078e00ff */
[----:B------:R-:W-:-:S02]  /*2ec0*/  IMAD.MOV.U32 R128, RZ, RZ, c[0x0][0x280] ;  /* 0x0000a000ff807624 */ /* 0x000fc400078e00ff */
[----:B------:R-:W-:Y:S01]  /*2ed0*/  @P1 IMAD.X R0, R0, 0x1, R123, P0 ;  /* 0x0000000100001824 */ /* 0x000fe200000e067b */
[C---:B------:R-:W-:Y:S01]  /*2ee0*/  @P1 LEA R4, P0, R2.reuse, c[0x0][0x250], 0x1 ;  /* 0x0000940002041a11 */ /* 0x040fe200078008ff */
[----:B------:R-:W-:Y:S01]  /*2ef0*/  @!PT LDS RZ, [RZ] ;  /* 0x00000000fffff984 */ /* 0x000fe20000000800 */
[----:B------:R-:W-:Y:S01]  /*2f00*/  @!PT LDS RZ, [RZ] ;  /* 0x00000000fffff984 */ /* 0x000fe20000000800 */
[----:B------:R-:W-:Y:S01]  /*2f10*/  @!PT LDS RZ, [RZ] ;  /* 0x00000000fffff984 */ /* 0x000fe20000000800 */
[----:B------:R2:W-:Y:S03]  /*2f20*/  @P2 LDGSTS.E.BYPASS.LTC128B.128 [R144+0x100], [R6.64], !P6 ;  /* 0x0010000006902fae */ /* 0x0005e6000f101d48 */
[----:B------:R-:W-:Y:S01]  /*2f30*/  @P1 LEA.HI.X R5, R2, c[0x0][0x254], R0, 0x1, P0 ;  /* 0x0000950002051a11 */ /* 0x000fe200000f0c00 */
[----:B------:R2:W-:Y:S01]  /*2f40*/  @P2 LDGSTS.E.BYPASS.LTC128B.128 [R144+0x2100], [R6.64+0x80], !P5 ;  /* 0x0210008006902fae */ /* 0x0005e2000e901d48 */
[----:B------:R-:W-:Y:S01]  /*2f50*/  ISETP.GT.AND P0, PT, R28, R31, PT ;  /* 0x0000001f1c00720c */ /* 0x000fe20003f04270 */
[----:B------:R-:W-:Y:S01]  /*2f60*/  IMAD.MOV.U32 R133, RZ, RZ, 0x1 ;  /* 0x00000001ff857424 */ /* 0x000fe200078e00ff */
[----:B-1----:R-:W-:Y:S01]  /*2f70*/  SHF.R.S32.HI R24, RZ, 0x1f, R25 ;  /* 0x0000001fff187819 */ /* 0x002fe20000011419 */
[----:B------:R2:W-:Y:S03]  /*2f80*/  @P2 LDGSTS.E.BYPASS.LTC128B.128 [R144+0x4100], [R6.64+0x100], !P4 ;  /* 0x0410010006902fae */ /* 0x0005e6000e101d48 */
[----:B------:R-:W-:Y:S01]  /*2f90*/  LEA.HI R24, R24, R25, RZ, 0x2 ;  /* 0x0000001918187211 */ /* 0x000fe200078f10ff */
[----:B------:R1:W-:Y:S03]  /*2fa0*/  @P1 LDGSTS.E.BYPASS.LTC128B.128 [R144+0x1100], [R4.64], !P6 ;  /* 0x0110000004901fae */ /* 0x0003e6000f101d48 */
[----:B------:R-:W-:Y:S01]  /*2fb0*/  LOP3.LUT R24, R24, 0xfffffffc, RZ, 0xc0, !PT ;  /* 0xfffffffc18187812 */ /* 0x000fe200078ec0ff */
[----:B------:R1:W-:Y:S02]  /*2fc0*/  @P1 LDGSTS.E.BYPASS.LTC128B.128 [R144+0x3100], [R4.64+0x80], !P5 ;  /* 0x0310008004901fae */ /* 0x0003e4000e901d48 */
[----:B------:R-:W-:-:S02]  /*2fd0*/  @P0 IADD3 R0, R8, -0x2, RZ ;  /* 0xfffffffe08000810 */ /* 0x000fc40007ffe0ff */
[----:B------:R1:W-:Y:S01]  /*2fe0*/  @P1 LDGSTS.E.BYPASS.LTC128B.128 [R144+0x5100], [R4.64+0x100], !P4 ;  /* 0x0510010004901fae */ /* 0x0003e2000e101d48 */
[----:B------:R-:W-:Y:S01]  /*2ff0*/  IMAD.IADD R24, R25, 0x1, -R24 ;  /* 0x0000000119187824 */ /* 0x000fe200078e0a18 */
[----:B------:R-:W-:Y:S01]  /*3000*/  @P0 SHF.R.S32.HI R3, RZ, 0x1f, R0 ;  /* 0x0000001fff030819 */ /* 0x000fe20000011400 */
[----:B------:R-:W-:Y:S01]  /*3010*/  @P0 IMAD R2, R125, R0, RZ ;  /* 0x000000007d020224 */ /* 0x000fe200078e02ff */
[----:B------:R-:W0:Y:S01]  /*3020*/  LDGDEPBAR ;  /* 0x00000000000079af */ /* 0x000e220000000000 */
[----:B------:R-:W-:-:S04]  /*3030*/  @P0 IMAD.WIDE.U32 R8, R0, R126, R74 ;  /* 0x0000007e00080225 */ /* 0x000fc800078e004a */
[----:B------:R-:W-:Y:S01]  /*3040*/  @P0 IMAD R3, R3, R126, R2 ;  /* 0x0000007e03030224 */ /* 0x000fe200078e0202 */
[----:B------:R-:W-:Y:S01]  /*3050*/  @P0 LEA R2, P2, R8, c[0x0][0x220], 0x1 ;  /* 0x0000880008020a11 */ /* 0x000fe200078408ff */
[----:B------:R-:W-:Y:S02]  /*3060*/  IMAD R0, R12, c[0x0][0x290], RZ ;  /* 0x0000a4000c007a24 */ /* 0x000fe400078e02ff */
[----:B------:R-:W-:Y:S02]  /*3070*/  @P0 IMAD.IADD R3, R9, 0x1, R3 ;  /* 0x0000000109030824 */ /* 0x000fe400078e0203 */
[----:B--2---:R-:W-:-:S03]  /*3080*/  IMAD.WIDE.U32 R6, R227, c[0x0][0x290], R104 ;  /* 0x0000a400e3067a25 */ /* 0x004fc600078e0068 */
[----:B------:R-:W-:Y:S01]  /*3090*/  @P0 LEA.HI.X R3, R8, c[0x0][0x224], R3, 0x1, P2 ;  /* 0x0000890008030a11 */ /* 0x000fe200010f0c03 */
[----:B------:R-:W-:Y:S01]  /*30a0*/  IMAD.MOV.U32 R8, RZ, RZ, R6 ;  /* 0x000000ffff087224 */ /* 0x000fe200078e0006 */
[----:B------:R-:W-:Y:S01]  /*30b0*/  ISETP.GE.AND P2, PT, R104, c[0x0][0x27c], PT ;  /* 0x00009f0068007a0c */ /* 0x000fe20003f46270 */
[----:B------:R-:W-:Y:S01]  /*30c0*/  IMAD R6, R12, c[0x0][0x280], RZ ;  /* 0x0000a0000c067a24 */ /* 0x000fe200078e02ff */
[----:B------:R-:W-:Y:S01]  /*30d0*/  SEL R12, RZ, c[0x0][0x27c], !P3 ;  /* 0x00009f00ff0c7a07 */ /* 0x000fe20005800000 */
[----:B------:R2:W-:Y:S01]  /*30e0*/  @P0 LDGSTS.E.BYPASS.LTC128B.128 [R144+0x12100], [R2.64], !P6 ;  /* 0x1210000002900fae */ /* 0x0005e2000f101d48 */
[C---:B------:R-:W-:Y:S02]  /*30f0*/  IMAD R0, R227.reuse, c[0x0][0x294], R0 ;  /* 0x0000a500e3007a24 */ /* 0x040fe400078e0200 */
[----:B------:R-:W-:Y:S01]  /*3100*/  IMAD R15, R227, c[0x0][0x284], R6 ;  /* 0x0000a100e30f7a24 */ /* 0x000fe200078e0206 */
[----:B-1----:R-:W-:Y:S01]  /*3110*/  @P0 LEA R4, P1, R127, R2, 0x1 ;  /* 0x000000027f040211 */ /* 0x002fe200078208ff */
[----:B------:R2:W-:Y:S01]  /*3120*/  @P0 LDGSTS.E.BYPASS.LTC128B.128 [R144+0x14100], [R2.64+0x80], !P5 ;  /* 0x1410008002900fae */ /* 0x0005e2000e901d48 */
[----:B------:R-:W-:Y:S01]  /*3130*/  SEL R6, RZ, c[0x0][0x27c], !P2 ;  /* 0x00009f00ff067a07 */ /* 0x000fe20005000000 */
[----:B------:R-:W-:Y:S01]  /*3140*/  IMAD.IADD R9, R7, 0x1, R0 ;  /* 0x0000000107097824 */ /* 0x000fe200078e0200 */
[----:B------:R-:W-:Y:S01]  /*3150*/  @P0 LEA.HI.X R5, R127, R3, R122, 0x1, P1 ;  /* 0x000000037f050211 */ /* 0x000fe200008f0c7a */
[----:B------:R2:W-:Y:S01]  /*3160*/  @P0 LDGSTS.E.BYPASS.LTC128B.128 [R144+0x16100], [R2.64+0x100], !P4 ;  /* 0x1610010002900fae */ /* 0x0005e2000e101d48 */
[----:B------:R-:W-:Y:S01]  /*3170*/  IMAD.IADD R12, R109, 0x1, R12 ;  /* 0x000000016d0c7824 */ /* 0x000fe200078e020c */
[----:B------:R-:W-:Y:S01]  /*3180*/  @P2 LOP3.LUT R232, R232, 0x2, RZ, 0xfc, !PT ;  /* 0x00000002e8e82812 */ /* 0x000fe200078efcff */
[----:B------:R-:W-:Y:S01]  /*3190*/  IMAD.WIDE.U32 R88, R23, c[0x0][0x210], RZ ;  /* 0x0000840017587a25 */ /* 0x000fe200078e00ff */
[----:B------:R1:W-:Y:S02]  /*31a0*/  @P0 LDGSTS.E.BYPASS.LTC128B.128 [R144+0x13100], [R4.64], !P6 ;  /* 0x1310000004900fae */ /* 0x0003e4000f101d48 */
[----:B------:R-:W-:Y:S01]  /*31b0*/  SHF.R.S32.HI R18, RZ, 0x1f, R12 ;  /* 0x0000001fff127819 */ /* 0x000fe2000001140c */
[----:B------:R-:W-:Y:S01]  /*31c0*/  IMAD R132, R24, 0x40, R227 ;  /* 0x0000004018847824 */ /* 0x000fe200078e02e3 */
[----:B------:R1:W-:Y:S01]  /*31d0*/  @P0 LDGSTS.E.BYPASS.LTC128B.128 [R144+0x15100], [R4.64+0x80], !P5 ;  /* 0x1510008004900fae */ /* 0x0003e2000e901d48 */
[----:B------:R-:W-:-:S02]  /*31e0*/  LOP3.LUT R232, R232, 0xfffffffe, RZ, 0xc0, !PT ;  /* 0xfffffffee8e87812 */ /* 0x000fc400078ec0ff */
[-C--:B------:R-:W-:Y:S01]  /*31f0*/  LEA.HI R13, R18, R12.reuse, RZ, 0x3 ;  /* 0x0000000c120d7211 */ /* 0x080fe200078f18ff */
[----:B------:R1:W-:Y:S01]  /*3200*/  @P0 LDGSTS.E.BYPASS.LTC128B.128 [R144+0x17100], [R4.64+0x100], !P4 ;  /* 0x1710010004900fae */ /* 0x0003e2000e101d48 */
[----:B------:R-:W-:Y:S02]  /*3210*/  ISETP.GE.AND P0, PT, R108, c[0x0][0x27c], PT ;  /* 0x00009f006c007a0c */ /* 0x000fe40003f06270 */
[----:B------:R-:W-:Y:S01]  /*3220*/  LEA.HI R18, R18, R12, RZ, 0x6 ;  /* 0x0000000c12127211 */ /* 0x000fe200078f30ff */
[----:B------:R-:W0:Y:S01]  /*3230*/  LDGDEPBAR ;  /* 0x00000000000079af */ /* 0x000e220000000000 */
[----:B------:R-:W-:-:S03]  /*3240*/  @P3 LOP3.LUT R232, R232, 0x1, RZ, 0xfc, !PT ;  /* 0x00000001e8e83812 */ /* 0x000fc600078efcff */
[----:B------:R-:W-:Y:S01]  /*3250*/  IMAD.SHL.U32 R18, R18, 0x40, RZ ;  /* 0x0000004012127824 */ /* 0x000fe200078e00ff */
[----:B------:R-:W-:-:S04]  /*3260*/  LOP3.LUT R232, R232, 0xfffffffb, RZ, 0xc0, !PT ;  /* 0xfffffffbe8e87812 */ /* 0x000fc800078ec0ff */
[----:B------:R-:W-:Y:S01]  /*3270*/  LOP3.LUT R18, R18, 0xfffff000, RZ, 0xc0, !PT ;  /* 0xfffff00012127812 */ /* 0x000fe200078ec0ff */
[----:B--2---:R-:W-:Y:S01]  /*3280*/  IMAD.WIDE.U32 R2, R227, c[0x0][0x280], R104 ;  /* 0x0000a000e3027a25 */ /* 0x004fe200078e0068 */
[----:B------:R-:W-:-:S03]  /*3290*/  @P0 LOP3.LUT R232, R232, 0x4, RZ, 0xfc, !PT ;  /* 0x00000004e8e80812 */ /* 0x000fc600078efcff */
[----:B------:R-:W-:Y:S02]  /*32a0*/  IMAD.IADD R7, R3, 0x1, R15 ;  /* 0x0000000103077824 */ /* 0x000fe400078e020f */
[----:B------:R-:W-:Y:S02]  /*32b0*/  IMAD.IADD R3, R104, 0x1, R6 ;  /* 0x0000000168037824 */ /* 0x000fe400078e0206 */
[----:B------:R-:W-:-:S03]  /*32c0*/  IMAD.MOV.U32 R6, RZ, RZ, R2 ;  /* 0x000000ffff067224 */ /* 0x000fc600078e0002 */
[----:B------:R-:W-:Y:S01]  /*32d0*/  SHF.R.S32.HI R2, RZ, 0x1f, R3 ;  /* 0x0000001fff027819 */ /* 0x000fe20000011403 */
[----:B-1----:R-:W-:-:S03]  /*32e0*/  IMAD.WIDE.U32 R4, R227, c[0x0][0x290], R110 ;  /* 0x0000a400e3047a25 */ /* 0x002fc600078e006e */
[-C--:B------:R-:W-:Y:S01]  /*32f0*/  LEA.HI R19, R2, R3.reuse, RZ, 0x6 ;  /* 0x0000000302137211 */ /* 0x080fe200078f30ff */
[----:B------:R-:W-:Y:S01]  /*3300*/  IMAD.IADD R5, R0, 0x1, R5 ;  /* 0x0000000100057824 */ /* 0x000fe200078e0205 */
[----:B------:R-:W-:Y:S02]  /*3310*/  SEL R0, RZ, c[0x0][0x27c], !P0 ;  /* 0x00009f00ff007a07 */ /* 0x000fe40004000000 */
[----:B------:R-:W-:Y:S01]  /*3320*/  LEA.HI R14, R2, R3, RZ, 0x3 ;  /* 0x00000003020e7211 */ /* 0x000fe200078f18ff */
[----:B------:R-:W-:-:S04]  /*3330*/  IMAD.WIDE.U32 R2, R227, c[0x0][0x280], R110 ;  /* 0x0000a000e3027a25 */ /* 0x000fc800078e006e */
[----:B------:R-:W-:Y:S02]  /*3340*/  IMAD.IADD R0, R108, 0x1, R0 ;  /* 0x000000016c007824 */ /* 0x000fe400078e0200 */
[----:B------:R-:W-:Y:S02]  /*3350*/  IMAD.SHL.U32 R19, R19, 0x40, RZ ;  /* 0x0000004013137824 */ /* 0x000fe400078e00ff */
[----:B------:R-:W-:Y:S01]  /*3360*/  IMAD.IADD R3, R15, 0x1, R3 ;  /* 0x000000010f037824 */ /* 0x000fe200078e0203 */
[----:B------:R-:W-:Y:S02]  /*3370*/  SHF.R.S32.HI R17, RZ, 0x1f, R0 ;  /* 0x0000001fff117819 */ /* 0x000fe40000011400 */
[----:B------:R-:W-:Y:S02]  /*3380*/  LOP3.LUT R15, R233, 0x38, R13, 0xf8, !PT ;  /* 0x00000038e90f7812 */ /* 0x000fe400078ef80d */
[CC--:B------:R-:W-:Y:S02]  /*3390*/  LEA.HI R12, R17.reuse, R0.reuse, RZ, 0x3 ;  /* 0x00000000110c7211 */ /* 0x0c0fe400078f18ff */
[----:B------:R-:W-:-:S02]  /*33a0*/  LEA.HI R0, R17, R0, RZ, 0x6 ;  /* 0x0000000011007211 */ /* 0x000fc400078f30ff */
[----:B------:R-:W-:Y:S02]  /*33b0*/  LOP3.LUT R17, R233, 0x38, R14, 0xf8, !PT ;  /* 0x00000038e9117812 */ /* 0x000fe400078ef80e */
[----:B------:R-:W-:Y:S01]  /*33c0*/  LOP3.LUT R21, R19, 0xfffff000, RZ, 0xc0, !PT ;  /* 0xfffff00013157812 */ /* 0x000fe200078ec0ff */
[----:B------:R-:W-:Y:S01]  /*33d0*/  IMAD.SHL.U32 R0, R0, 0x40, RZ ;  /* 0x0000004000007824 */ /* 0x000fe200078e00ff */
[-C--:B------:R-:W-:Y:S02]  /*33e0*/  LOP3.LUT R19, R17, R150.reuse, RZ, 0x3c, !PT ;  /* 0x0000009611137212 */ /* 0x080fe400078e3cff */
[----:B------:R-:W-:Y:S02]  /*33f0*/  LOP3.LUT R17, R15, R150, RZ, 0x3c, !PT ;  /* 0x000000960f117212 */ /* 0x000fe400078e3cff */
[----:B------:R-:W-:Y:S02]  /*3400*/  LOP3.LUT R20, R233, 0x38, R12, 0xf8, !PT ;  /* 0x00000038e9147812 */ /* 0x000fe400078ef80c */
[----:B------:R-:W-:-:S02]  /*3410*/  IADD3 R112, R17, R18, R151 ;  /* 0x0000001211707210 */ /* 0x000fc40007ffe097 */
[----:B------:R-:W2:Y:S01]  /*3420*/  LDL R18, [R1+0x10] ;  /* 0x0000100001127983 */ /* 0x000ea20000100800 */
[----:B------:R-:W-:Y:S02]  /*3430*/  LOP3.LUT R15, R0, 0xfffff000, RZ, 0xc0, !PT ;  /* 0xfffff000000f7812 */ /* 0x000fe400078ec0ff */
[----:B------:R-:W-:Y:S02]  /*3440*/  LOP3.LUT R232, R232, 0xfffffff7, RZ, 0xc0, !PT ;  /* 0xfffffff7e8e87812 */ /* 0x000fe400078ec0ff */
[----:B------:R-:W-:Y:S02]  /*3450*/  LOP3.LUT R0, R20, R150, RZ, 0x3c, !PT ;  /* 0x0000009614007212 */ /* 0x000fe400078e3cff */
[----:B------:R-:W-:Y:S02]  /*3460*/  ISETP.NE.AND P1, PT, R133, c[0x0][0x2b8], PT ;  /* 0x0000ae0085007a0c */ /* 0x000fe40003f25270 */
[----:B------:R-:W-:Y:S01]  /*3470*/  IADD3 R107, R0, R15, R151 ;  /* 0x0000000f006b7210 */ /* 0x000fe20007ffe097 */
[----:B------:R-:W-:Y:S01]  /*3480*/  IMAD R0, R22, c[0x0][0x2b0], RZ ;  /* 0x0000ac0016007a24 */ /* 0x000fe200078e02ff */
[----:B-----5:R-:W-:Y:S01]  /*3490*/  SHF.R.S32.HI R15, RZ, 0x1f, R138 ;  /* 0x0000001fff0f7819 */ /* 0x020fe2000001148a */
[----:B------:R-:W-:Y:S01]  /*34a0*/  IMAD.WIDE.U32 R86, R138, c[0x0][0x290], R8 ;  /* 0x0000a4008a567a25 */ /* 0x000fe200078e0008 */
[----:B------:R-:W-:-:S02]  /*34b0*/  LOP3.LUT R72, R14, 0xfffffff8, RZ, 0xc0, !PT ;  /* 0xfffffff80e487812 */ /* 0x000fc400078ec0ff */
[----:B------:R-:W-:Y:S01]  /*34c0*/  LOP3.LUT R71, R13, 0xfffffff8, RZ, 0xc0, !PT ;  /* 0xfffffff80d477812 */ /* 0x000fe200078ec0ff */
[----:B------:R-:W-:Y:S01]  /*34d0*/  IMAD R17, R16, c[0x0][0x2b4], R0 ;  /* 0x0000ad0010117a24 */ /* 0x000fe200078e0200 */
[----:B------:R-:W-:Y:S01]  /*34e0*/  LOP3.LUT R0, R233, 0x18, R104, 0xf8, !PT ;  /* 0x00000018e9007812 */ /* 0x000fe200078ef868 */
[C---:B------:R-:W-:Y:S01]  /*34f0*/  IMAD R16, R15.reuse, c[0x0][0x290], RZ ;  /* 0x0000a4000f107a24 */ /* 0x040fe200078e02ff */
[----:B------:R-:W-:Y:S01]  /*3500*/  LOP3.LUT R70, R12, 0xfffffff8, RZ, 0xc0, !PT ;  /* 0xfffffff80c467812 */ /* 0x000fe200078ec0ff */
[----:B------:R-:W-:Y:S01]  /*3510*/  IMAD R15, R15, c[0x0][0x280], RZ ;  /* 0x0000a0000f0f7a24 */ /* 0x000fe200078e02ff */
[----:B------:R-:W-:Y:S01]  /*3520*/  SHF.L.U64.HI R120, R129, R121, c[0x0][0x294] ;  /* 0x0000a50081787619 */ /* 0x000fe20000010279 */
[C---:B------:R-:W-:Y:S01]  /*3530*/  IMAD R16, R138.reuse, c[0x0][0x294], R16 ;  /* 0x0000a5008a107a24 */ /* 0x040fe200078e0210 */
[----:B------:R-:W-:Y:S01]  /*3540*/  IADD3 R113, R19, R21, R151 ;  /* 0x0000001513717210 */ /* 0x000fe20007ffe097 */
[C---:B------:R-:W-:Y:S02]  /*3550*/  IMAD R15, R138.reuse, c[0x0][0x284], R15 ;  /* 0x0000a1008a0f7a24 */ /* 0x040fe400078e020f */
[----:B------:R-:W-:Y:S01]  /*3560*/  IMAD.WIDE.U32 R84, R138, c[0x0][0x280], R6 ;  /* 0x0000a0008a547a25 */ /* 0x000fe200078e0006 */
[----:B------:R-:W-:-:S03]  /*3570*/  SHF.L.U64.HI R121, R128, R121, c[0x0][0x284] ;  /* 0x0000a10080797619 */ /* 0x000fc60000010279 */
[----:B------:R-:W-:-:S04]  /*3580*/  IMAD.WIDE.U32 R82, R138, c[0x0][0x290], R4 ;  /* 0x0000a4008a527a25 */ /* 0x000fc800078e0004 */
[----:B------:R-:W-:Y:S01]  /*3590*/  IMAD.WIDE.U32 R80, R138, c[0x0][0x280], R2 ;  /* 0x0000a0008a507a25 */ /* 0x000fe200078e0002 */
[----:B------:R-:W-:Y:S02]  /*35a0*/  LOP3.LUT R0, R151, R0, R150, 0xf6, !PT ;  /* 0x0000000097007212 */ /* 0x000fe400078ef696 */
[----:B------:R-:W-:Y:S01]  /*35b0*/  SHF.R.S32.HI R102, RZ, 0x3, R14 ;  /* 0x00000003ff667819 */ /* 0x000fe2000001140e */
[----:B------:R-:W-:Y:S01]  /*35c0*/  IMAD.MOV.U32 R32, RZ, RZ, RZ ;  /* 0x000000ffff207224 */ /* 0x000fe200078e00ff */
[----:B------:R-:W-:Y:S01]  /*35d0*/  SHF.R.S32.HI R101, RZ, 0x3, R13 ;  /* 0x00000003ff657819 */ /* 0x000fe2000001140d */
[----:B------:R-:W-:Y:S01]  /*35e0*/  IMAD.MOV.U32 R35, RZ, RZ, 0x1 ;  /* 0x00000001ff237424 */ /* 0x000fe200078e00ff */
[----:B------:R-:W-:Y:S01]  /*35f0*/  SHF.R.S32.HI R100, RZ, 0x3, R12 ;  /* 0x00000003ff647819 */ /* 0x000fe2000001140c */
[----:B------:R-:W-:Y:S01]  /*3600*/  IMAD.SHL.U32 R129, R129, 0x40, RZ ;  /* 0x0000004081817824 */ /* 0x000fe200078e00ff */
[----:B------:R-:W-:Y:S01]  /*3610*/  SHF.R.S32.HI R96, RZ, 0x1f, R72 ;  /* 0x0000001fff607819 */ /* 0x000fe20000011448 */
[----:B------:R-:W-:Y:S01]  /*3620*/  IMAD.SHL.U32 R128, R128, 0x40, RZ ;  /* 0x0000004080807824 */ /* 0x000fe200078e00ff */
[----:B------:R-:W-:Y:S01]  /*3630*/  SHF.R.S32.HI R95, RZ, 0x1f, R71 ;  /* 0x0000001fff5f7819 */ /* 0x000fe20000011447 */
[----:B------:R-:W-:Y:S01]  /*3640*/  IMAD R106, R23, c[0x0][0x214], R89 ;  /* 0x00008500176a7a24 */ /* 0x000fe200078e0259 */
[----:B------:R-:W-:Y:S01]  /*3650*/  SHF.R.S32.HI R94, RZ, 0x1f, R70 ;  /* 0x0000001fff5e7819 */ /* 0x000fe20000011446 */
[----:B------:R-:W-:-:S02]  /*3660*/  IMAD.IADD R103, R91, 0x1, R17 ;  /* 0x000000015b677824 */ /* 0x000fc400078e0211 */
[----:B------:R-:W-:Y:S02]  /*3670*/  IMAD.IADD R99, R87, 0x1, R16 ;  /* 0x0000000157637824 */ /* 0x000fe400078e0210 */
[----:B------:R-:W-:Y:S02]  /*3680*/  IMAD.IADD R97, R16, 0x1, R83 ;  /* 0x0000000110617824 */ /* 0x000fe400078e0253 */
[----:B------:R-:W-:Y:S02]  /*3690*/  IMAD.IADD R98, R85, 0x1, R15 ;  /* 0x0000000155627824 */ /* 0x000fe400078e020f */
[----:B------:R-:W-:Y:S01]  /*36a0*/  IMAD.IADD R93, R15, 0x1, R81 ;  /* 0x000000010f5d7824 */ /* 0x000fe200078e0251 */
[----:B--2---:R-:W-:-:S13]  /*36b0*/  LOP3.LUT P0, RZ, R18, 0x4, RZ, 0xc0, !PT ;  /* 0x0000000412ff7812 */ /* 0x004fda000780c0ff */
[----:B------:R-:W-:Y:S02]  /*36c0*/  @P0 LOP3.LUT R232, R232, 0x8, RZ, 0xfc, !PT ;  /* 0x00000008e8e80812 */ /* 0x000fe400078efcff */
[----:B------:R-:W-:Y:S02]  /*36d0*/  ISETP.LE.AND P0, PT, R133, c[0x0][0x27c], PT ;  /* 0x00009f0085007a0c */ /* 0x000fe40003f03270 */
[----:B------:R-:W-:-:S04]  /*36e0*/  LOP3.LUT R232, R232, 0xffffffdf, RZ, 0xc0, !PT ;  /* 0xffffffdfe8e87812 */ /* 0x000fc800078ec0ff */
[----:B------:R-:W-:-:S04]  /*36f0*/  LOP3.LUT R232, R232, 0xffffffef, RZ, 0xc0, !PT ;  /* 0xffffffefe8e87812 */ /* 0x000fc800078ec0ff */
[----:B------:R-:W-:-:S04]  /*3700*/  @P1 LOP3.LUT R232, R232, 0x10, RZ, 0xfc, !PT ;  /* 0x00000010e8e81812 */ /* 0x000fc800078efcff */
[----:B------:R-:W-:Y:S02]  /*3710*/  @P0 LOP3.LUT R232, R232, 0x20, RZ, 0xfc, !PT ;  /* 0x00000020e8e80812 */ /* 0x000fe400078efcff */
.L_x_2886:
[----:B------:R-:W-:Y:S01]  /*3720*/  ISETP.NE.AND P1, PT, R133, c[0x0][0x2b8], PT ;  /* 0x0000ae0085007a0c */ /* 0x000fe20003f25270 */
[----:B------:R-:W-:Y:S01]  /*3730*/  IMAD.SHL.U32 R8, R28, 0x40, RZ ;  /* 0x000000401c087824 */ /* 0x000fe200078e00ff */
[----:B------:R-:W2:Y:S01]  /*3740*/  LDL R9, [R1+0x10] ;  /* 0x0000100001097983 */ /* 0x000ea20000100800 */
[----:B------:R-:W-:Y:S01]  /*3750*/  IMAD.MOV.U32 R60, RZ, RZ, RZ ;  /* 0x000000ffff3c7224 */ /* 0x000fe200078e00ff */
[----:B------:R-:W-:Y:S04]  /*3760*/  DEPBAR.LE SB0, 0x2 ;  /* 0x000080800000791a */ /* 0x000fe80000000000 */
[----:B-1----:R-:W-:Y:S01]  /*3770*/  IMAD.IADD R2, R132, 0x1, R8 ;  /* 0x0000000184027824 */ /* 0x002fe200078e0208 */
        /* <DEDUP_REMOVED lines=17> */
[C---:B------:R-:W-:Y:S01]  /*3890*/  LEA R61, R2.reuse, 0x100, 0x1 ;  /* 0x00000100023d7811 */ /* 0x040fe200078e08ff */
[----:B------:R-:W-:Y:S01]  /*38a0*/  BAR.SYNC.DEFER_BLOCKING 0x0 ;  /* 0x0000000000007b1d */ /* 0x000fe20000010000 */
[----:B--2---:R-:W-:Y:S11]  /*38b0*/  LOP3.LUT P2, RZ, R9, 0x4, RZ, 0xc0, !PT ;  /* 0x0000000409ff7812 */ /* 0x004ff6000784c0ff */
[----:B------:R-:W-:Y:S02]  /*38c0*/  @!UPT UIADD3 URZ, URZ, URZ, URZ ;  /* 0x0000003f3f3ff290 */ /* 0x000fe4000fffe03f */
[----:B------:R-:W-:Y:S02]  /*38d0*/  @P2 IADD3 R5, R2, -0x20, RZ ;  /* 0xffffffe002052810 */ /* 0x000fe40007ffe0ff */
[----:B------:R-:W-:Y:S02]  /*38e0*/  ISETP.LE.AND P2, PT, R133, c[0x0][0x27c], PT ;  /* 0x00009f0085007a0c */ /* 0x000fe40003f43270 */
[----:B------:R-:W-:Y:S11]  /*38f0*/  LEA R62, R5, 0x100, 0x1 ;  /* 0x00000100053e7811 */ /* 0x000ff600078e08ff */
[----:B----4-:R-:W-:-:S05]  /*3900*/  @!P2 BRA `(.L_x_2863) ;  /* 0x00003b100000a947 */ /* 0x010fca0003800000 */
[----:B-1----:R-:W-:Y:S01]  /*3910*/  IMAD.WIDE.U32 R2, R63, c[0x0][0x1e0], RZ ;  /* 0x000078003f027a25 */ /* 0x002fe200078e00ff */
        /* <DEDUP_REMOVED lines=84> */
.L_x_2866:
[----:B------:R-:W-:Y:S05]  /*3e60*/  BSYNC B0 ;  /* 0x0000000000007941 */ /* 0x000fea0003800000 */
.L_x_2865:
        /* <DEDUP_REMOVED lines=36> */
[----:B------:R-:W-:Y:S01]  /*40b0*/  ISETP.GE.AND P0, PT, R110, c[0x0][0x27c], PT ;  /* 0x00009f006e007a0c */ /* 0x000fe20003f06270 */
[----:B------:R-:W1:Y:S01]  /*40c0*/  LDS.128 R12, [R61+0xc000] ;  /* 0x00c000003d0c7984 */ /* 0x000e620000000c00 */
[----:B------:R-:W-:Y:S01]  /*40d0*/  MOV R4, R2 ;  /* 0x0000000200047202 */ /* 0x000fe20000000f00 */
[----:B------:R-:W-:Y:S02]  /*40e0*/  IMAD.MOV.U32 R30, RZ, RZ, R16 ;  /* 0x000000ffff1e7224 */ /* 0x000fe400078e0010 */
[--C-:B------:R-:W-:Y:S08]  /*40f0*/  IMAD.MOV.U32 R46, RZ, RZ, R17.reuse ;  /* 0x000000ffff2e7224 */ /* 0x100ff000078e0011 */
[----:B--2---:R-:W-:Y:S02]  /*4100*/  @!P0 SHF.R.U64 R33, R16, 0x10, R17 ;  /* 0x0000001010218819 */ /* 0x004fe40000001211 */
[----:B------:R-:W-:Y:S02]  /*4110*/  @!P0 SHF.R.U64 R5, R2, 0x10, R3 ;  /* 0x0000001002058819 */ /* 0x000fe40000001203 */
[----:B------:R-:W-:Y:S02]  /*4120*/  @!P0 PRMT R33, R30, 0x5410, R33 ;  /* 0x000054101e218816 */ /* 0x000fe40000000021 */
[----:B------:R-:W-:Y:S02]  /*4130*/  @!P0 PRMT R4, R4, 0x5410, R5 ;  /* 0x0000541004048816 */ /* 0x000fe40000000005 */
[----:B------:R-:W-:Y:S01]  /*4140*/  @!P0 SHF.R.U32.HI R34, RZ, 0x10, R17 ;  /* 0x00000010ff228819 */ /* 0x000fe20000011611 */
[----:B------:R-:W-:Y:S01]  /*4150*/  @!P0 IMAD.U32 R30, R33, 0x10000, RZ ;  /* 0x00010000211e8824 */ /* 0x000fe200078e00ff */
[--C-:B------:R-:W-:Y:S01]  /*4160*/  @!P0 SHF.R.U32.HI R16, RZ, 0x10, R3.reuse ;  /* 0x00000010ff108819 */ /* 0x100fe20000011603 */
[----:B------:R-:W-:Y:S01]  /*4170*/  IMAD.MOV.U32 R17, RZ, RZ, R3 ;  /* 0x000000ffff117224 */ /* 0x000fe200078e0003 */
[----:B------:R-:W-:Y:S02]  /*4180*/  @!P0 SHF.L.U32 R3, R4, 0x10, RZ ;  /* 0x0000001004038819 */ /* 0x000fe400000006ff */
[----:B------:R-:W-:Y:S02]  /*4190*/  @!P0 PRMT R34, R46, 0x5410, R34 ;  /* 0x000054102e228816 */ /* 0x000fe40000000022 */
[----:B------:R-:W-:Y:S02]  /*41a0*/  @!P0 LOP3.LUT R4, R4, 0xffff0000, RZ, 0xc0, !PT ;  /* 0xffff000004048812 */ /* 0x000fe400078ec0ff */
[----:B------:R-:W-:Y:S02]  /*41b0*/  @!P0 PRMT R16, R17, 0x5410, R16 ;  /* 0x0000541011108816 */ /* 0x000fe40000000010 */
[----:B------:R-:W-:Y:S02]  /*41c0*/  @!P0 SHF.L.U32 R17, R34, 0x10, RZ ;  /* 0x0000001022118819 */ /* 0x000fe400000006ff */
[----:B------:R-:W-:Y:S01]  /*41d0*/  @!P0 LOP3.LUT R33, R33, 0xffff0000, RZ, 0xc0, !PT ;  /* 0xffff000021218812 */ /* 0x000fe200078ec0ff */
[C---:B-1----:R-:W-:Y:S01]  /*41e0*/  @!P0 IMAD.U32 R5, R12.reuse, 0x10000, RZ ;  /* 0x000100000c058824 */ /* 0x042fe200078e00ff */
[----:B------:R-:W-:Y:S05]  /*41f0*/  @!P0 LOP3.LUT R2, R12, 0xffff0000, RZ, 0xc0, !PT ;  /* 0xffff00000c028812 */ /* 0x000fea00078ec0ff */
[C---:B------:R-:W-:Y:S02]  /*4200*/  @!P0 FMUL.FTZ R46, R2.reuse, R30 ;  /* 0x0000001e022e8220 */ /* 0x040fe40000410000 */
[-C--:B------:R-:W-:Y:S02]  /*4210*/  @!P0 FMUL.FTZ R2, R2, R3.reuse ;  /* 0x0000000302028220 */ /* 0x080fe40000410000 */
[----:B------:R-:W-:Y:S01]  /*4220*/  @!P0 FFMA.FTZ R46, R5, R3, -R46 ;  /* 0x00000003052e8223 */ /* 0x000fe2000001082e */
[C---:B------:R-:W-:Y:S01]  /*4230*/  @!P0 LOP3.LUT R3, R13.reuse, 0xffff0000, RZ, 0xc0, !PT ;  /* 0xffff00000d038812 */ /* 0x040fe200078ec0ff */
[----:B------:R-:W-:Y:S02]  /*4240*/  @!P0 FFMA.FTZ R2, R30, R5, R2 ;  /* 0x000000051e028223 */ /* 0x000fe40000010002 */
[----:B------:R-:W-:Y:S02]  /*4250*/  @!P0 IMAD.U32 R5, R13, 0x10000, RZ ;  /* 0x000100000d058824 */ /* 0x000fe400078e00ff */
[C---:B------:R-:W-:Y:S02]  /*4260*/  @!P0 FMUL.FTZ R30, R3.reuse, R33 ;  /* 0x00000021031e8220 */ /* 0x040fe40000410000 */
[-C--:B------:R-:W-:Y:S02]  /*4270*/  @!P0 FMUL.FTZ R3, R3, R4.reuse ;  /* 0x0000000403038220 */ /* 0x080fe40000410000 */
[----:B------:R-:W-:Y:S01]  /*4280*/  @!P0 FFMA.FTZ R55, R5, R4, -R30 ;  /* 0x0000000405378223 */ /* 0x000fe2000001081e */
[----:B------:R-:W-:Y:S01]  /*4290*/  @!P0 LOP3.LUT R4, R14, 0xffff0000, RZ, 0xc0, !PT ;  /* 0xffff00000e048812 */ /* 0x000fe200078ec0ff */
        /* <DEDUP_REMOVED lines=19> */
[C---:B----4-:R-:W-:Y:S02]  /*43d0*/  LEA R16, P1, R104.reuse, R52, 0x1 ;  /* 0x0000003468107211 */ /* 0x050fe400078208ff */
[----:B------:R-:W-:Y:S01]  /*43e0*/  @!P0 F2FP.BF16.PACK_AB R2, R5, R34 ;  /* 0x000000220502823e */ /* 0x000fe200000010ff */
[----:B------:R-:W-:Y:S01]  /*43f0*/  @!P0 IMAD.MOV.U32 R14, RZ, RZ, R3 ;  /* 0x000000ffff0e8224 */ /* 0x000fe200078e0003 */
[----:B---3--:R-:W-:Y:S02]  /*4400*/  LEA.HI.X R17, R104, R53, R105, 0x1, P1 ;  /* 0x0000003568117211 */ /* 0x008fe400008f0c69 */
[----:B------:R-:W-:Y:S02]  /*4410*/  @!P0 MOV R13, R30 ;  /* 0x0000001e000d8202 */ /* 0x000fe40000000f00 */
[----:B------:R-:W-:Y:S05]  /*4420*/  @!P0 MOV R15, R2 ;  /* 0x00000002000f8202 */ /* 0x000fea0000000f00 */
[----:B------:R1:W-:Y:S02]  /*4430*/  ST.E.128 [R16.64], R12 ;  /* 0x0000000c10007985 */ /* 0x0003e4000c101d08 */
.L_x_2869:
[----:B------:R-:W-:Y:S05]  /*4440*/  BSYNC B0 ;  /* 0x0000000000007941 */ /* 0x000fea0003800000 */
.L_x_2868:
        /* <DEDUP_REMOVED lines=16> */
[----:B--2---:R-:W-:Y:S02]  /*4550*/  @!P0 PRMT R33, R47, 0x5432, R4 ;  /* 0x000054322f218816 */ /* 0x004fe40000000004 */
        /* <DEDUP_REMOVED lines=29> */
[----:B------:R-:W-:Y:S01]  /*4730*/  IMAD.SHL.U32 R7, R235, 0x8, RZ ;  /* 0x00000008eb077824 */ /* 0x000fe200078e00ff */
[----:B------:R-:W-:Y:S01]  /*4740*/  @!P0 F2FP.BF16.PACK_AB R17, R2, R47 ;  /* 0x0000002f0211823e */ /* 0x000fe200000010ff */
[----:B------:R-:W-:Y:S01]  /*4750*/  @!P0 FFMA.FTZ R37, R34, R6, -R37 ;  /* 0x0000000622258223 */ /* 0x000fe20000010825 */
[----:B------:R-:W-:Y:S01]  /*4760*/  @!P0 F2FP.BF16.PACK_AB R3, R4, R46 ;  /* 0x0000002e0403823e */ /* 0x000fe200000010ff */
[----:B------:R-:W-:Y:S01]  /*4770*/  @!P0 FFMA.FTZ R5, R33, R34, R5 ;  /* 0x0000002221058223 */ /* 0x000fe20000010005 */
[----:B----4-:R-:W-:Y:S01]  /*4780*/  LEA R6, P1, R7, R52, 0x1 ;  /* 0x0000003407067211 */ /* 0x010fe200078208ff */
[----:B------:R-:W-:Y:S01]  /*4790*/  @!P0 IMAD.MOV.U32 R13, RZ, RZ, R16 ;  /* 0x000000ffff0d8224 */ /* 0x000fe200078e0010 */
[----:B------:R-:W-:Y:S01]  /*47a0*/  @!P0 MOV R12, R17 ;  /* 0x00000011000c8202 */ /* 0x000fe20000000f00 */
[----:B------:R-:W-:Y:S01]  /*47b0*/  @!P0 IMAD.MOV.U32 R14, RZ, RZ, R3 ;  /* 0x000000ffff0e8224 */ /* 0x000fe200078e0003 */
[----:B------:R-:W-:Y:S02]  /*47c0*/  @!P0 F2FP.BF16.PACK_AB R2, R5, R37 ;  /* 0x000000250502823e */ /* 0x000fe400000010ff */
[----:B---3--:R-:W-:Y:S02]  /*47d0*/  LEA.HI.X.SX32 R7, R7, R53, 0x1, P1 ;  /* 0x0000003507077211 */ /* 0x008fe400008f0eff */
[----:B------:R-:W-:Y:S05]  /*47e0*/  @!P0 MOV R15, R2 ;  /* 0x00000002000f8202 */ /* 0x000fea0000000f00 */
[----:B------:R1:W-:Y:S02]  /*47f0*/  ST.E.128 [R6.64], R12 ;  /* 0x0000000c06007985 */ /* 0x0003e4000c101d08 */
.L_x_2871:
[----:B------:R-:W-:Y:S05]  /*4800*/  BSYNC B0 ;  /* 0x0000000000007941 */ /* 0x000fea0003800000 */
.L_x_2870:
        /* <DEDUP_REMOVED lines=39> */
[----:B--2---:R-:W-:Y:S01]  /*4a80*/  @!P0 FFMA.FTZ R34, R17, R5, -R30 ;  /* 0x0000000511228223 */ /* 0x004fe2000001081e */
        /* <DEDUP_REMOVED lines=21> */
.L_x_2873:
[----:B------:R-:W-:Y:S05]  /*4be0*/  BSYNC B0 ;  /* 0x0000000000007941 */ /* 0x000fea0003800000 */
.L_x_2872:
        /* <DEDUP_REMOVED lines=28> */
[----:B--2---:R-:W-:Y:S01]  /*4db0*/  @!P0 FFMA.FTZ R34, R9, R7, -R19 ;  /* 0x0000000709228223 */ /* 0x004fe20000010813 */
        /* <DEDUP_REMOVED lines=29> */
.L_x_2875:
[----:B------:R-:W-:Y:S05]  /*4f90*/  BSYNC B0 ;  /* 0x0000000000007941 */ /* 0x000fea0003800000 */
.L_x_2874:
        /* <DEDUP_REMOVED lines=58> */
.L_x_2877:
[----:B------:R-:W-:Y:S05]  /*5340*/  BSYNC B0 ;  /* 0x0000000000007941 */ /* 0x000fea0003800000 */
.L_x_2876:
        /* <DEDUP_REMOVED lines=58> */
.L_x_2864:
        /* <DEDUP_REMOVED lines=47> */
.L_x_2879:
[----:B------:R-:W-:Y:S05]  /*59e0*/  BSYNC B0 ;  /* 0x0000000000007941 */ /* 0x000fea0003800000 */
.L_x_2878:
        /* <DEDUP_REMOVED lines=37> */
[----:B------:R-:W-:Y:S02]  /*5c40*/  IMAD.MOV.U32 R21, RZ, RZ, R12 ;  /* 0x000000ffff157224 */ /* 0x000fe400078e000c */
[----:B--2---:R-:W-:Y:S01]  /*5c50*/  IMAD.MOV.U32 R33, RZ, RZ, R14 ;  /* 0x000000ffff217224 */ /* 0x004fe200078e000e */
[----:B------:R-:W-:Y:S01]  /*5c60*/  SHF.R.S32.HI R3, RZ, 0x1f, R2 ;  /* 0x0000001fff037819 */ /* 0x000fe20000011402 */
[----:B------:R-:W-:Y:S03]  /*5c70*/  IMAD.MOV.U32 R20, RZ, RZ, R5 ;  /* 0x000000ffff147224 */ /* 0x000fe600078e0005 */
[----:B------:R-:W-:Y:S03]  /*5c80*/  LEA.HI R2, R3, R2, RZ, 0x4 ;  /* 0x0000000203027211 */ /* 0x000fe600078f20ff */
[--C-:B------:R-:W-:Y:S02]  /*5c90*/  @!P0 SHF.R.U64 R12, R12, 0x10, R13.reuse ;  /* 0x000000100c0c8819 */ /* 0x100fe4000000120d */
[----:B------:R-:W-:Y:S02]  /*5ca0*/  LEA.HI.SX32 R2, R2, R102, 0x1c ;  /* 0x0000006602027211 */ /* 0x000fe400078fe2ff */
[----:B------:R-:W-:Y:S02]  /*5cb0*/  @!P0 SHF.R.U32.HI R36, RZ, 0x10, R13 ;  /* 0x00000010ff248819 */ /* 0x000fe4000001160d */
[----:B------:R-:W-:Y:S01]  /*5cc0*/  SHF.R.S32.HI R3, RZ, 0x1f, R2 ;  /* 0x0000001fff037819 */ /* 0x000fe20000011402 */
[----:B------:R-:W-:Y:S01]  /*5cd0*/  IMAD.SHL.U32 R59, R2, 0x8, RZ ;  /* 0x00000008023b7824 */ /* 0x000fe200078e00ff */
[--C-:B------:R-:W-:Y:S02]  /*5ce0*/  @!P0 SHF.R.U64 R34, R14, 0x10, R15.reuse ;  /* 0x000000100e228819 */ /* 0x100fe4000000120f */
        /* <DEDUP_REMOVED lines=12> */
[----:B------:R-:W-:Y:S01]  /*5db0*/  @!P0 PRMT R51, R37, 0x5410, R36 ;  /* 0x0000541025338816 */ /* 0x000fe20000000024 */
[----:B------:R-:W-:Y:S01]  /*5dc0*/  IMAD.IADD R4, R58, 0x1, R4 ;  /* 0x000000013a047824 */ /* 0x000fe200078e0204 */
[----:B------:R-:W-:Y:S01]  /*5dd0*/  @!P0 SHF.R.U32.HI R8, RZ, 0x10, R5 ;  /* 0x00000010ff088819 */ /* 0x000fe20000011605 */
        /* <DEDUP_REMOVED lines=99> */
.L_x_2881:
[----:B------:R-:W-:Y:S05]  /*6410*/  BSYNC B0 ;  /* 0x0000000000007941 */ /* 0x000fea0003800000 */
.L_x_2880:
        /* <DEDUP_REMOVED lines=16> */
[----:B------:R-:W-:Y:S02]  /*6520*/  @!P0 PRMT R9, R52, 0x5410, R6 ;  /* 0x0000541034098816 */ /* 0x000fe40000000006 */
[----:B------:R-:W-:Y:S01]  /*6530*/  @!P0 PRMT R5, R22, 0x5432, R5 ;  /* 0x0000543216058816 */ /* 0x000fe20000000005 */
[----:B------:R-:W-:Y:S01]  /*6540*/  IMAD.SHL.U32 R2, R2, 0x200, RZ ;  /* 0x0000020002027824 */ /* 0x000fe200078e00ff */
[----:B------:R-:W-:Y:S02]  /*6550*/  LOP3.LUT R3, R233, 0x38, R48, 0xf8, !PT ;  /* 0x00000038e9037812 */ /* 0x000fe400078ef830 */
[----:B------:R-:W-:Y:S02]  /*6560*/  @!P0 SHF.R.U64 R4, R18, 0x10, R19 ;  /* 0x0000001012048819 */ /* 0x000fe40000001213 */
[----:B------:R-:W-:Y:S02]  /*6570*/  LOP3.LUT R3, R3, R150, RZ, 0x3c, !PT ;  /* 0x0000009603037212 */ /* 0x000fe400078e3cff */
[----:B------:R-:W-:Y:S02]  /*6580*/  LOP3.LUT R2, R2, 0x7ffff000, RZ, 0xc0, !PT ;  /* 0x7ffff00002027812 */ /* 0x000fe400078ec0ff */
[----:B------:R-:W-:Y:S02]  /*6590*/  @!P0 SHF.R.U32.HI R16, RZ, 0x10, R43 ;  /* 0x00000010ff108819 */ /* 0x000fe4000001162b */
[----:B------:R-:W-:Y:S01]  /*65a0*/  IADD3 R2, R3, R2, R151 ;  /* 0x0000000203027210 */ /* 0x000fe20007ffe097 */
[----:B------:R-:W-:Y:S01]  /*65b0*/  IMAD.IADD R3, R112, 0x1, R58 ;  /* 0x0000000170037824 */ /* 0x000fe200078e023a */
[----:B------:R-:W-:Y:S02]  /*65c0*/  @!P0 PRMT R21, R52, 0x5432, R7 ;  /* 0x0000543234158816 */ /* 0x000fe40000000007 */
[----:B------:R-:W-:Y:S01]  /*65d0*/  @!P0 SHF.L.U32 R6, R9, 0x10, RZ ;  /* 0x0000001009068819 */ /* 0x000fe200000006ff */
[----:B------:R-:W-:Y:S01]  /*65e0*/  IMAD.IADD R2, R58, 0x1, R2 ;  /* 0x000000013a027824 */ /* 0x000fe200078e0202 */
[----:B------:R-:W-:Y:S01]  /*65f0*/  @!P0 SHF.R.U64 R8, R42, 0x10, R43 ;  /* 0x000000102a088819 */ /* 0x000fe2000000122b */
[----:B------:R-:W-:Y:S01]  /*6600*/  IMAD.SHL.U32 R3, R3, 0x2, RZ ;  /* 0x0000000203037824 */ /* 0x000fe200078e00ff */
[C---:B--2---:R-:W-:Y:S01]  /*6610*/  @!P0 PRMT R33, R53.reuse, 0x5432, R16 ;  /* 0x0000543235218816 */ /* 0x044fe20000000010 */
[----:B------:R-:W-:Y:S01]  /*6620*/  IMAD.SHL.U32 R2, R2, 0x2, RZ ;  /* 0x0000000202027824 */ /* 0x000fe200078e00ff */
[----:B------:R-:W-:Y:S02]  /*6630*/  @!P0 PRMT R34, R53, 0x5410, R8 ;  /* 0x0000541035228816 */ /* 0x000fe40000000008 */
[----:B------:R1:W2:Y:S01]  /*6640*/  LDS.128 R36, [R3+0xc100] ;  /* 0x00c1000003247984 */ /* 0x0002a20000000c00 */
[----:B------:R-:W-:Y:S07]  /*6650*/  @!P0 LOP3.LUT R9, R9, 0xffff0000, RZ, 0xc0, !PT ;  /* 0xffff000009098812 */ /* 0x000fee00078ec0ff */
[----:B------:R5:W4:Y:S01]  /*6660*/  LDS.128 R12, [R2+0xc100] ;  /* 0x00c10000020c7984 */ /* 0x000b220000000c00 */
[----:B-1----:R-:W-:Y:S01]  /*6670*/  @!P0 SHF.R.U32.HI R3, RZ, 0x10, R19 ;  /* 0x00000010ff038819 */ /* 0x002fe20000011613 */
[C---:B------:R-:W-:Y:S01]  /*6680*/  @!P0 IMAD.U32 R19, R21.reuse, 0x10000, RZ ;  /* 0x0001000015138824 */ /* 0x040fe200078e00ff */
[----:B------:R-:W-:Y:S02]  /*6690*/  @!P0 LOP3.LUT R21, R21, 0xffff0000, RZ, 0xc0, !PT ;  /* 0xffff000015158812 */ /* 0x000fe400078ec0ff */
[C---:B------:R-:W-:Y:S02]  /*66a0*/  @!P0 PRMT R16, R23.reuse, 0x5432, R3 ;  /* 0x0000543217108816 */ /* 0x040fe40000000003 */
[----:B-----5:R-:W-:Y:S02]  /*66b0*/  @!P0 SHF.R.U32.HI R2, RZ, 0x10, R17 ;  /* 0x00000010ff028819 */ /* 0x020fe40000011611 */
[----:B------:R-:W-:Y:S01]  /*66c0*/  @!P0 PRMT R17, R23, 0x5410, R4 ;  /* 0x0000541017118816 */ /* 0x000fe20000000004 */
[----:B------:R-:W-:Y:S01]  /*66d0*/  @!P0 IMAD.U32 R4, R5, 0x10000, RZ ;  /* 0x0001000005048824 */ /* 0x000fe200078e00ff */
[----:B------:R-:W-:Y:S01]  /*66e0*/  @!P0 PRMT R7, R22, 0x5410, R2 ;  /* 0x0000541016078816 */ /* 0x000fe20000000002 */
[----:B--2---:R-:W-:Y:S02]  /*66f0*/  @!P0 IMAD.U32 R8, R36, 0x10000, RZ ;  /* 0x0001000024088824 */ /* 0x004fe400078e00ff */
[----:B------:R-:W-:Y:S02]  /*6700*/  @!P0 IMAD.U32 R20, R37, 0x10000, RZ ;  /* 0x0001000025148824 */ /* 0x000fe400078e00ff */
[----:B----4-:R-:W-:Y:S01]  /*6710*/  @!P0 IMAD.U32 R2, R12, 0x10000, RZ ;  /* 0x000100000c028824 */ /* 0x010fe200078e00ff */
[----:B------:R-:W-:Y:S03]  /*6720*/  @!P0 SHF.L.U32 R3, R13, 0x10, RZ ;  /* 0x000000100d038819 */ /* 0x000fe600000006ff */
[C---:B------:R-:W-:Y:S02]  /*6730*/  @!P0 FMUL.FTZ R18, R2.reuse, R6 ;  /* 0x0000000602128220 */ /* 0x040fe40000410000 */
[-C--:B------:R-:W-:Y:S02]  /*6740*/  @!P0 FMUL.FTZ R2, R2, R4.reuse ;  /* 0x0000000402028220 */ /* 0x080fe40000410000 */
[----:B------:R-:W-:Y:S02]  /*6750*/  @!P0 FFMA.FTZ R49, R8, R4, -R18 ;  /* 0x0000000408318223 */ /* 0x000fe40000010812 */
[----:B------:R-:W-:Y:S01]  /*6760*/  @!P0 FFMA.FTZ R2, R6, R8, R2 ;  /* 0x0000000806028223 */ /* 0x000fe20000010002 */
[----:B------:R-:W-:Y:S01]  /*6770*/  @!P0 LOP3.LUT R6, R12, 0xffff0000, RZ, 0xc0, !PT ;  /* 0xffff00000c068812 */ /* 0x000fe200078ec0ff */
[C---:B------:R-:W-:Y:S01]  /*6780*/  @!P0 IMAD.U32 R8, R7.reuse, 0x10000, RZ ;  /* 0x0001000007088824 */ /* 0x040fe200078e00ff */
[----:B------:R-:W-:Y:S01]  /*6790*/  @!P0 LOP3.LUT R7, R7, 0xffff0000, RZ, 0xc0, !PT ;  /* 0xffff000007078812 */ /* 0x000fe200078ec0ff */
[C---:B------:R-:W-:Y:S02]  /*67a0*/  @!P0 FMUL.FTZ R18, R3.reuse, R19 ;  /* 0x0000001303128220 */ /* 0x040fe40000410000 */
[-C--:B------:R-:W-:Y:S02]  /*67b0*/  @!P0 FMUL.FTZ R4, R3, R8.reuse ;  /* 0x0000000803048220 */ /* 0x080fe40000410000 */
[----:B------:R-:W-:Y:S01]  /*67c0*/  @!P0 FFMA.FTZ R42, R20, R8, -R18 ;  /* 0x00000008142a8223 */ /* 0x000fe20000010812 */
[----:B------:R-:W-:Y:S01]  /*67d0*/  @!P0 LOP3.LUT R8, R5, 0xffff0000, RZ, 0xc0, !PT ;  /* 0xffff000005088812 */ /* 0x000fe200078ec0ff */
[----:B------:R-:W-:Y:S01]  /*67e0*/  @!P0 FMUL.FTZ R22, R6, R9 ;  /* 0x0000000906168220 */ /* 0x000fe20000410000 */
[----:B------:R-:W-:Y:S02]  /*67f0*/  @!P0 LOP3.LUT R18, R36, 0xffff0000, RZ, 0xc0, !PT ;  /* 0xffff000024128812 */ /* 0x000fe400078ec0ff */
[----:B------:R-:W-:Y:S01]  /*6800*/  @!P0 LOP3.LUT R5, R13, 0xffff0000, RZ, 0xc0, !PT ;  /* 0xffff00000d058812 */ /* 0x000fe200078ec0ff */
[-C--:B------:R-:W-:Y:S02]  /*6810*/  @!P0 FMUL.FTZ R3, R6, R8.reuse ;  /* 0x0000000806038220 */ /* 0x080fe40000410000 */
[----:B------:R-:W-:Y:S01]  /*6820*/  @!P0 FFMA.FTZ R43, R18, R8, -R22 ;  /* 0x00000008122b8223 */ /* 0x000fe20000010816 */
[----:B------:R-:W-:Y:S01]  /*6830*/  @!P0 LOP3.LUT R22, R37, 0xffff0000, RZ, 0xc0, !PT ;  /* 0xffff000025168812 */ /* 0x000fe200078ec0ff */
[----:B------:R-:W-:Y:S01]  /*6840*/  @!P0 FMUL.FTZ R6, R5, R21 ;  /* 0x0000001505068220 */ /* 0x000fe20000410000 */
[----:B------:R-:W-:Y:S01]  /*6850*/  @!P0 SHF.L.U32 R8, R17, 0x10, RZ ;  /* 0x0000001011088819 */ /* 0x000fe200000006ff */
[----:B------:R-:W-:Y:S02]  /*6860*/  @!P0 FFMA.FTZ R3, R9, R18, R3 ;  /* 0x0000001209038223 */ /* 0x000fe40000010003 */
[-C--:B------:R-:W-:Y:S02]  /*6870*/  @!P0 FFMA.FTZ R40, R22, R7.reuse, -R6 ;  /* 0x0000000716288223 */ /* 0x080fe40000010806 */
[----:B------:R-:W-:Y:S02]  /*6880*/  @!P0 IMAD.U32 R9, R34, 0x10000, RZ ;  /* 0x0001000022098824 */ /* 0x000fe400078e00ff */
[----:B------:R-:W-:Y:S01]  /*6890*/  @!P0 IMAD.U32 R6, R14, 0x10000, RZ ;  /* 0x000100000e068824 */ /* 0x000fe200078e00ff */
[----:B------:R-:W-:Y:S01]  /*68a0*/  @!P0 F2FP.BF16.PACK_AB R40, R40, R42 ;  /* 0x0000002a2828823e */ /* 0x000fe200000010ff */
[----:B------:R-:W-:Y:S02]  /*68b0*/  @!P0 FMUL.FTZ R5, R5, R7 ;  /* 0x0000000705058220 */ /* 0x000fe40000410000 */
[----:B------:R-:W-:Y:S02]  /*68c0*/  @!P0 FFMA.FTZ R4, R19, R20, R4 ;  /* 0x0000001413048223 */ /* 0x000fe40000010004 */
[----:B------:R-:W-:Y:S02]  /*68d0*/  @!P0 IMAD.U32 R18, R38, 0x10000, RZ ;  /* 0x0001000026128824 */ /* 0x000fe400078e00ff */
[C---:B------:R-:W-:Y:S02]  /*68e0*/  @!P0 FMUL.FTZ R20, R6.reuse, R9 ;  /* 0x0000000906148220 */ /* 0x040fe40000410000 */
[----:B------:R-:W-:Y:S02]  /*68f0*/  @!P0 FMUL.FTZ R6, R6, R8 ;  /* 0x0000000806068220 */ /* 0x000fe40000410000 */
[----:B------:R-:W-:Y:S01]  /*6900*/  @!P0 FFMA.FTZ R5, R21, R22, R5 ;  /* 0x0000001615058223 */ /* 0x000fe20000010005 */
[C---:B------:R-:W-:Y:S01]  /*6910*/  @!P0 LOP3.LUT R21, R33.reuse, 0xffff0000, RZ, 0xc0, !PT ;  /* 0xffff000021158812 */ /* 0x040fe200078ec0ff */
[----:B------:R-:W-:Y:S01]  /*6920*/  @!P0 IMAD.U32 R19, R33, 0x10000, RZ ;  /* 0x0001000021138824 */ /* 0x000fe200078e00ff */
[----:B------:R-:W-:Y:S01]  /*6930*/  @!P0 LOP3.LUT R22, R39, 0xffff0000, RZ, 0xc0, !PT ;  /* 0xffff000027168812 */ /* 0x000fe200078ec0ff */
[----:B------:R-:W-:Y:S01]  /*6940*/  @!P0 IMAD.U32 R7, R15, 0x10000, RZ ;  /* 0x000100000f078824 */ /* 0x000fe200078e00ff */
[----:B------:R-:W-:Y:S01]  /*6950*/  @!P0 F2FP.BF16.PACK_AB R33, R43, R49 ;  /* 0x000000312b21823e */ /* 0x000fe200000010ff */
[----:B------:R-:W-:Y:S01]  /*6960*/  @!P0 FFMA.FTZ R6, R9, R18, R6 ;  /* 0x0000001209068223 */ /* 0x000fe20000010006 */
[----:B------:R-:W-:Y:S01]  /*6970*/  @!P0 F2FP.BF16.PACK_AB R4, R5, R4 ;  /* 0x000000040504823e */ /* 0x000fe200000010ff */
[----:B------:R-:W-:Y:S02]  /*6980*/  @!P0 IMAD.U32 R9, R16, 0x10000, RZ ;  /* 0x0001000010098824 */ /* 0x000fe400078e00ff */
[----:B------:R-:W-:Y:S01]  /*6990*/  @!P0 FFMA.FTZ R41, R18, R8, -R20 ;  /* 0x0000000812298223 */ /* 0x000fe20000010814 */
[----:B------:R-:W-:Y:S01]  /*69a0*/  @!P0 SHF.L.U32 R20, R39, 0x10, RZ ;  /* 0x0000001027148819 */ /* 0x000fe200000006ff */
[C---:B------:R-:W-:Y:S02]  /*69b0*/  @!P0 FMUL.FTZ R18, R7.reuse, R19 ;  /* 0x0000001307128220 */ /* 0x040fe40000410000 */
[-C--:B------:R-:W-:Y:S01]  /*69c0*/  @!P0 FMUL.FTZ R8, R7, R9.reuse ;  /* 0x0000000907088220 */ /* 0x080fe20000410000 */
[----:B------:R-:W-:Y:S01]  /*69d0*/  @!P0 LOP3.LUT R7, R15, 0xffff0000, RZ, 0xc0, !PT ;  /* 0xffff00000f078812 */ /* 0x000fe200078ec0ff */
[----:B------:R-:W-:Y:S01]  /*69e0*/  @!P0 FFMA.FTZ R23, R20, R9, -R18 ;  /* 0x0000000914178223 */ /* 0x000fe20000010812 */
[----:B------:R-:W-:Y:S01]  /*69f0*/  @!P0 LOP3.LUT R9, R16, 0xffff0000, RZ, 0xc0, !PT ;  /* 0xffff000010098812 */ /* 0x000fe200078ec0ff */
[----:B------:R-:W-:Y:S01]  /*6a00*/  @!P0 IMAD.MOV.U32 R36, RZ, RZ, R33 ;  /* 0x000000ffff248224 */ /* 0x000fe200078e0021 */
[----:B------:R-:W-:Y:S01]  /*6a10*/  @!P0 LOP3.LUT R18, R34, 0xffff0000, RZ, 0xc0, !PT ;  /* 0xffff000022128812 */ /* 0x000fe200078ec0ff */
[C---:B------:R-:W-:Y:S02]  /*6a20*/  @!P0 FMUL.FTZ R16, R7.reuse, R21 ;  /* 0x0000001507108220 */ /* 0x040fe40000410000 */
[----:B------:R-:W-:Y:S02]  /*6a30*/  @!P0 IMAD.MOV.U32 R37, RZ, RZ, R40 ;  /* 0x000000ffff258224 */ /* 0x000fe400078e0028 */
[-C--:B------:R-:W-:Y:S02]  /*6a40*/  @!P0 FFMA.FTZ R16, R22, R9.reuse, -R16 ;  /* 0x0000000916108223 */ /* 0x080fe40000010810 */
[----:B------:R-:W-:Y:S01]  /*6a50*/  @!P0 FMUL.FTZ R9, R7, R9 ;  /* 0x0000000907098220 */ /* 0x000fe20000410000 */
[----:B------:R-:W-:Y:S01]  /*6a60*/  @!P0 LOP3.LUT R7, R14, 0xffff0000, RZ, 0xc0, !PT ;  /* 0xffff00000e078812 */ /* 0x000fe200078ec0ff */
[----:B------:R-:W-:Y:S01]  /*6a70*/  @!P0 IMAD.MOV.U32 R13, RZ, RZ, R4 ;  /* 0x000000ffff0d8224 */ /* 0x000fe200078e0004 */
[----:B------:R-:W-:Y:S02]  /*6a80*/  @!P0 F2FP.BF16.PACK_AB R23, R16, R23 ;  /* 0x000000171017823e */ /* 0x000fe400000010ff */
[----:B------:R-:W-:Y:S01]  /*6a90*/  @!P0 LOP3.LUT R16, R17, 0xffff0000, RZ, 0xc0, !PT ;  /* 0xffff000011108812 */ /* 0x000fe200078ec0ff */
[C---:B------:R-:W-:Y:S01]  /*6aa0*/  @!P0 FMUL.FTZ R34, R7.reuse, R18 ;  /* 0x0000001207228220 */ /* 0x040fe20000410000 */
[----:B------:R-:W-:Y:S01]  /*6ab0*/  @!P0 LOP3.LUT R17, R38, 0xffff0000, RZ, 0xc0, !PT ;  /* 0xffff000026118812 */ /* 0x000fe200078ec0ff */
[----:B------:R-:W-:Y:S02]  /*6ac0*/  @!P0 IMAD.MOV.U32 R39, RZ, RZ, R23 ;  /* 0x000000ffff278224 */ /* 0x000fe400078e0017 */
[-C--:B------:R-:W-:Y:S02]  /*6ad0*/  @!P0 FMUL.FTZ R7, R7, R16.reuse ;  /* 0x0000001007078220 */ /* 0x080fe40000410000 */
[----:B------:R-:W-:Y:S01]  /*6ae0*/  @!P0 FFMA.FTZ R34, R17, R16, -R34 ;  /* 0x0000001011228223 */ /* 0x000fe20000010822 */
[----:B------:R-:W-:Y:S01]  /*6af0*/  @!P0 F2FP.BF16.PACK_AB R16, R3, R2 ;  /* 0x000000020310823e */ /* 0x000fe200000010ff */
[----:B------:R-:W-:Y:S02]  /*6b00*/  @!P0 FFMA.FTZ R7, R18, R17, R7 ;  /* 0x0000001112078223 */ /* 0x000fe40000010007 */
[----:B------:R-:W-:Y:S01]  /*6b10*/  @!P0 FFMA.FTZ R8, R19, R20, R8 ;  /* 0x0000001413088223 */ /* 0x000fe20000010008 */
[----:B------:R-:W-:Y:S01]  /*6b20*/  @!P0 F2FP.BF16.PACK_AB R17, R34, R41 ;  /* 0x000000292211823e */ /* 0x000fe200000010ff */
[----:B------:R-:W-:Y:S01]  /*6b30*/  @!P0 FFMA.FTZ R9, R21, R22, R9 ;  /* 0x0000001615098223 */ /* 0x000fe20000010009 */
[----:B------:R-:W-:Y:S02]  /*6b40*/  @!P0 F2FP.BF16.PACK_AB R3, R7, R6 ;  /* 0x000000060703823e */ /* 0x000fe400000010ff */
[----:B------:R-:W-:Y:S01]  /*6b50*/  @!P0 MOV R12, R16 ;  /* 0x00000010000c8202 */ /* 0x000fe20000000f00 */
[----:B------:R-:W-:Y:S01]  /*6b60*/  @!P0 IMAD.MOV.U32 R38, RZ, RZ, R17 ;  /* 0x000000ffff268224 */ /* 0x000fe200078e0011 */
        /* <DEDUP_REMOVED lines=9> */
.L_x_2883:
[----:B------:R-:W-:Y:S05]  /*6c00*/  BSYNC B0 ;  /* 0x0000000000007941 */ /* 0x000fea0003800000 */
.L_x_2882:
        /* <DEDUP_REMOVED lines=19> */
[--C-:B------:R-:W-:Y:S02]  /*6d40*/  @!P0 SHF.R.U64 R7, R44, 0x10, R45.reuse ;  /* 0x000000102c078819 */ /* 0x100fe4000000122d */
[----:B------:R-:W-:Y:S02]  /*6d50*/  LOP3.LUT R3, R3, R150, RZ, 0x3c, !PT ;  /* 0x0000009603037212 */ /* 0x000fe400078e3cff */
[----:B------:R-:W-:Y:S02]  /*6d60*/  LOP3.LUT R2, R2, 0x7ffff000, RZ, 0xc0, !PT ;  /* 0x7ffff00002027812 */ /* 0x000fe400078ec0ff */
[----:B------:R-:W-:Y:S02]  /*6d70*/  @!P0 SHF.R.U32.HI R6, RZ, 0x10, R45 ;  /* 0x00000010ff068819 */ /* 0x000fe4000001162d */
[----:B------:R-:W-:Y:S01]  /*6d80*/  IADD3 R2, R3, R2, R151 ;  /* 0x0000000203027210 */ /* 0x000fe20007ffe097 */
[----:B------:R-:W-:Y:S01]  /*6d90*/  IMAD.IADD R3, R107, 0x1, R58 ;  /* 0x000000016b037824 */ /* 0x000fe200078e023a */
[----:B------:R-:W-:Y:S02]  /*6da0*/  @!P0 SHF.R.U64 R9, R46, 0x10, R47 ;  /* 0x000000102e098819 */ /* 0x000fe4000000122f */
[----:B------:R-:W-:Y:S01]  /*6db0*/  @!P0 PRMT R7, R54, 0x5410, R7 ;  /* 0x0000541036078816 */ /* 0x000fe20000000007 */
[----:B------:R-:W-:Y:S01]  /*6dc0*/  IMAD.IADD R2, R58, 0x1, R2 ;  /* 0x000000013a027824 */ /* 0x000fe200078e0202 */
[----:B------:R-:W-:Y:S01]  /*6dd0*/  @!P0 SHF.R.U32.HI R8, RZ, 0x10, R47 ;  /* 0x00000010ff088819 */ /* 0x000fe2000001162f */
[----:B------:R-:W-:Y:S01]  /*6de0*/  IMAD.SHL.U32 R3, R3, 0x2, RZ ;  /* 0x0000000203037824 */ /* 0x000fe200078e00ff */
[----:B------:R-:W-:Y:S01]  /*6df0*/  @!P0 LOP3.LUT R18, R7, 0xffff0000, RZ, 0xc0, !PT ;  /* 0xffff000007128812 */ /* 0x000fe200078ec0ff */
[----:B------:R-:W-:Y:S01]  /*6e00*/  IMAD.SHL.U32 R2, R2, 0x2, RZ ;  /* 0x0000000202027824 */ /* 0x000fe200078e00ff */
[----:B------:R-:W-:Y:S02]  /*6e10*/  @!P0 PRMT R26, R55, 0x5432, R9 ;  /* 0x00005432371a8816 */ /* 0x000fe40000000009 */
[----:B------:R1:W3:Y:S01]  /*6e20*/  LDS.128 R36, [R3+0xc100] ;  /* 0x00c1000003247984 */ /* 0x0002e20000000c00 */
[----:B------:R-:W-:Y:S02]  /*6e30*/  @!P0 SHF.L.U32 R9, R7, 0x10, RZ ;  /* 0x0000001007098819 */ /* 0x000fe400000006ff */
[----:B------:R-:W-:Y:S05]  /*6e40*/  @!P0 PRMT R22, R54, 0x5432, R6 ;  /* 0x0000543236168816 */ /* 0x000fea0000000006 */
[----:B------:R4:W5:Y:S01]  /*6e50*/  LDS.128 R12, [R2+0xc100] ;  /* 0x00c10000020c7984 */ /* 0x0009620000000c00 */
[----:B-1----:R-:W-:Y:S04]  /*6e60*/  @!P0 SHF.R.U32.HI R3, RZ, 0x10, R25 ;  /* 0x00000010ff038819 */ /* 0x002fe80000011619 */
[----:B------:R-:W-:Y:S02]  /*6e70*/  @!P0 PRMT R6, R29, 0x5410, R3 ;  /* 0x000054101d068816 */ /* 0x000fe40000000003 */
[----:B----4-:R-:W-:Y:S02]  /*6e80*/  @!P0 SHF.R.U64 R2, R24, 0x10, R25 ;  /* 0x0000001018028819 */ /* 0x010fe40000001219 */
[----:B------:R-:W-:Y:S02]  /*6e90*/  @!P0 PRMT R24, R55, 0x5410, R8 ;  /* 0x0000541037188816 */ /* 0x000fe40000000008 */
[----:B------:R-:W-:Y:S02]  /*6ea0*/  @!P0 PRMT R8, R30, 0x5410, R5 ;  /* 0x000054101e088816 */ /* 0x000fe40000000005 */
[----:B--2---:R-:W-:Y:S02]  /*6eb0*/  @!P0 LOP3.LUT R33, R24, 0xffff0000, RZ, 0xc0, !PT ;  /* 0xffff000018218812 */ /* 0x004fe400078ec0ff */
[----:B------:R-:W-:Y:S01]  /*6ec0*/  @!P0 PRMT R2, R29, 0x5432, R2 ;  /* 0x000054321d028816 */ /* 0x000fe20000000002 */
[C---:B---3--:R-:W-:Y:S01]  /*6ed0*/  @!P0 IMAD.U32 R17, R36.reuse, 0x10000, RZ ;  /* 0x0001000024118824 */ /* 0x048fe200078e00ff */
[----:B------:R-:W-:Y:S01]  /*6ee0*/  @!P0 LOP3.LUT R19, R36, 0xffff0000, RZ, 0xc0, !PT ;  /* 0xffff000024138812 */ /* 0x000fe200078ec0ff */
[C---:B------:R-:W-:Y:S01]  /*6ef0*/  @!P0 IMAD.U32 R21, R37.reuse, 0x10000, RZ ;  /* 0x0001000025158824 */ /* 0x040fe200078e00ff */
[----:B------:R-:W-:Y:S01]  /*6f00*/  @!P0 LOP3.LUT R23, R37, 0xffff0000, RZ, 0xc0, !PT ;  /* 0xffff000025178812 */ /* 0x000fe200078ec0ff */
[----:B------:R-:W-:Y:S01]  /*6f10*/  @!P0 IMAD.U32 R7, R2, 0x10000, RZ ;  /* 0x0001000002078824 */ /* 0x000fe200078e00ff */
[C---:B------:R-:W-:Y:S01]  /*6f20*/  @!P0 LOP3.LUT R34, R39.reuse, 0xffff0000, RZ, 0xc0, !PT ;  /* 0xffff000027228812 */ /* 0x040fe200078ec0ff */
[----:B------:R-:W-:Y:S01]  /*6f30*/  @!P0 IMAD.U32 R29, R24, 0x10000, RZ ;  /* 0x00010000181d8824 */ /* 0x000fe200078e00ff */
[----:B------:R-:W-:Y:S01]  /*6f40*/  @!P0 LOP3.LUT R27, R38, 0xffff0000, RZ, 0xc0, !PT ;  /* 0xffff0000261b8812 */ /* 0x000fe200078ec0ff */
[C---:B-----5:R-:W-:Y:S01]  /*6f50*/  @!P0 IMAD.U32 R4, R12.reuse, 0x10000, RZ ;  /* 0x000100000c048824 */ /* 0x060fe200078e00ff */
[----:B------:R-:W-:Y:S01]  /*6f60*/  @!P0 LOP3.LUT R3, R12, 0xffff0000, RZ, 0xc0, !PT ;  /* 0xffff00000c038812 */ /* 0x000fe200078ec0ff */
[----:B------:R-:W-:Y:S01]  /*6f70*/  @!P0 IMAD.U32 R30, R39, 0x10000, RZ ;  /* 0x00010000271e8824 */ /* 0x000fe200078e00ff */
        /* <DEDUP_REMOVED lines=23> */
[----:B------:R-:W-:Y:S01]  /*70f0*/  @!P0 FMUL.FTZ R24, R6, R29 ;  /* 0x0000001d06188220 */ /* 0x000fe20000410000 */
[----:B------:R-:W-:Y:S01]  /*7100*/  @!P0 LOP3.LUT R7, R15, 0xffff0000, RZ, 0xc0, !PT ;  /* 0xffff00000f078812 */ /* 0x000fe200078ec0ff */
[----:B------:R-:W-:Y:S01]  /*7110*/  @!P0 FFMA.FTZ R3, R18, R19, R3 ;  /* 0x0000001312038223 */ /* 0x000fe20000010003 */
[----:B------:R-:W-:Y:S01]  /*7120*/  @!P0 F2FP.BF16.PACK_AB R19, R47, R50 ;  /* 0x000000322f13823e */ /* 0x000fe200000010ff */
[----:B------:R-:W-:Y:S02]  /*7130*/  @!P0 FMUL.FTZ R8, R6, R9 ;  /* 0x0000000906088220 */ /* 0x000fe40000410000 */
[C---:B------:R-:W-:Y:S02]  /*7140*/  @!P0 FMUL.FTZ R25, R7.reuse, R33 ;  /* 0x0000002107198220 */ /* 0x040fe40000410000 */
[----:B------:R-:W-:Y:S02]  /*7150*/  @!P0 FFMA.FTZ R44, R30, R9, -R24 ;  /* 0x000000091e2c8223 */ /* 0x000fe40000010818 */
[-C--:B------:R-:W-:Y:S01]  /*7160*/  @!P0 FMUL.FTZ R9, R7, R17.reuse ;  /* 0x0000001107098220 */ /* 0x080fe20000410000 */
[----:B------:R-:W-:Y:S01]  /*7170*/  @!P0 LOP3.LUT R7, R14, 0xffff0000, RZ, 0xc0, !PT ;  /* 0xffff00000e078812 */ /* 0x000fe200078ec0ff */
[C---:B------:R-:W-:Y:S01]  /*7180*/  @!P0 IMAD.U32 R24, R26.reuse, 0x10000, RZ ;  /* 0x000100001a188824 */ /* 0x040fe200078e00ff */
[----:B------:R-:W-:Y:S01]  /*7190*/  @!P0 LOP3.LUT R26, R26, 0xffff0000, RZ, 0xc0, !PT ;  /* 0xffff00001a1a8812 */ /* 0x000fe200078ec0ff */
[----:B------:R-:W-:Y:S02]  /*71a0*/  @!P0 IMAD.U32 R6, R14, 0x10000, RZ ;  /* 0x000100000e068824 */ /* 0x000fe400078e00ff */
[----:B------:R-:W-:Y:S01]  /*71b0*/  @!P0 FFMA.FTZ R43, R34, R17, -R25 ;  /* 0x00000011222b8223 */ /* 0x000fe20000010819 */
[----:B------:R-:W-:Y:S01]  /*71c0*/  @!P0 SHF.L.U32 R25, R38, 0x10, RZ ;  /* 0x0000001026198819 */ /* 0x000fe200000006ff */
[C---:B------:R-:W-:Y:S01]  /*71d0*/  @!P0 IMAD.U32 R17, R16.reuse, 0x10000, RZ ;  /* 0x0001000010118824 */ /* 0x040fe200078e00ff */
[----:B------:R-:W-:Y:S01]  /*71e0*/  @!P0 LOP3.LUT R16, R16, 0xffff0000, RZ, 0xc0, !PT ;  /* 0xffff000010108812 */ /* 0x000fe200078ec0ff */
[C---:B------:R-:W-:Y:S01]  /*71f0*/  @!P0 FMUL.FTZ R40, R6.reuse, R24 ;  /* 0x0000001806288220 */ /* 0x040fe20000410000 */
[----:B------:R-:W-:Y:S01]  /*7200*/  @!P0 F2FP.BF16.PACK_AB R18, R43, R44 ;  /* 0x0000002c2b12823e */ /* 0x000fe200000010ff */
        /* <DEDUP_REMOVED lines=8> */
[----:B------:R-:W-:Y:S01]  /*7290*/  @!P0 FFMA.FTZ R5, R22, R23, R5 ;  /* 0x0000001716058223 */ /* 0x000fe20000010005 */
[----:B------:R-:W-:Y:S01]  /*72a0*/  @!P0 F2FP.BF16.PACK_AB R16, R3, R2 ;  /* 0x000000020310823e */ /* 0x000fe200000010ff */
[----:B------:R-:W-:Y:S02]  /*72b0*/  @!P0 FFMA.FTZ R6, R24, R25, R6 ;  /* 0x0000001918068223 */ /* 0x000fe40000010006 */
[----:B------:R-:W-:Y:S01]  /*72c0*/  @!P0 FFMA.FTZ R7, R26, R27, R7 ;  /* 0x0000001b1a078223 */ /* 0x000fe20000010007 */
[----:B------:R-:W-:Y:S01]  /*72d0*/  @!P0 F2FP.BF16.PACK_AB R4, R5, R4 ;  /* 0x000000040504823e */ /* 0x000fe200000010ff */
[----:B------:R-:W-:Y:S01]  /*72e0*/  @!P0 FFMA.FTZ R8, R29, R30, R8 ;  /* 0x0000001e1d088223 */ /* 0x000fe20000010008 */
[----:B------:R-:W-:Y:S01]  /*72f0*/  @!P0 MOV R12, R16 ;  /* 0x00000010000c8202 */ /* 0x000fe20000000f00 */
        /* <DEDUP_REMOVED lines=18> */
.L_x_2863:
[----:B-1----:R-:W-:Y:S01]  /*7420*/  IMAD.WIDE.U32 R2, R63, c[0x0][0x1e0], RZ ;  /* 0x000078003f027a25 */ /* 0x002fe200078e00ff */
        /* <DEDUP_REMOVED lines=12> */
[----:B------:R-:W1:Y:S08]  /*74f0*/  SHFL.IDX PT, R2, R3, RZ, 0x1c1f ;  /* 0x001c1fff03027589 */ /* 0x000e7000000e0000 */
[----:B------:R2:W3:Y:S02]  /*7500*/  SHFL.IDX PT, R3, R4, RZ, 0x1c1f ;  /* 0x001c1fff04037589 */ /* 0x0004e400000e0000 */
[----:B--2---:R-:W-:Y:S05]  /*7510*/  IMAD.IADD R4, R67, 0x1, -R8 ;  /* 0x0000000143047824 */ /* 0x004fea00078e0a08 */
[----:B------:R-:W-:Y:S04]  /*7520*/  IMNMX R64, R4, 0x40, PT ;  /* 0x0000004004407817 */ /* 0x000fe80003800200 */
[----:B------:R-:W-:Y:S11]  /*7530*/  ISETP.GT.AND P0, PT, R64, R227, PT ;  /* 0x000000e34000720c */ /* 0x000ff60003f04270 */
[----:B------:R-:W-:Y:S02]  /*7540*/  @!UPT UIADD3 URZ, URZ, URZ, URZ ;  /* 0x0000003f3f3ff290 */ /* 0x000fe4000fffe03f */
[----:B------:R-:W-:-:S05]  /*7550*/  @!P0 BRA `(.L_x_2867) ;  /* 0x0000020000008947 */ /* 0x000fca0003800000 */
[----:B-1-3--:R-:W-:Y:S02]  /*7560*/  ISETP.GE.AND P1, PT, R104, c[0x0][0x1d4], PT ;  /* 0x0000750068007a0c */ /* 0x00afe40003f26270 */
[----:B------:R-:W-:Y:S02]  /*7570*/  ISETP.GE.AND P3, PT, R224, c[0x0][0x1d4], PT ;  /* 0x00007500e0007a0c */ /* 0x000fe40003f66270 */
[C---:B------:R-:W-:Y:S09]  /*7580*/  ISETP.GE.AND P2, PT, R223.reuse, c[0x0][0x1d4], PT ;  /* 0x00007500df007a0c */ /* 0x040ff20003f46270 */
[----:B------:R-:W1:Y:S01]  /*7590*/  @!P1 LDS.128 R12, [R61+0xc000] ;  /* 0x00c000003d0c9984 */ /* 0x000e620000000c00 */
        /* <DEDUP_REMOVED lines=28> */
.L_x_2867:
[----:B-1-3--:R-:W-:Y:S05]  /*7760*/  BSYNC B1 ;  /* 0x0000000000017941 */ /* 0x00afea0003800000 */
.L_x_2862:
[----:B------:R-:W-:Y:S01]  /*7770*/  ISETP.GT.AND P0, PT, R28, R31, PT ;  /* 0x0000001f1c00720c */ /* 0x000fe20003f04270 */
[----:B-----5:R-:W-:Y:S01]  /*7780*/  IMAD R8, R66, c[0x0][0x218], RZ ;  /* 0x0000860042087a24 */ /* 0x020fe200078e02ff */
[C---:B------:R-:W-:Y:S01]  /*7790*/  ISETP.GE.AND P1, PT, R35.reuse, 0x1, PT ;  /* 0x000000012300780c */ /* 0x040fe20003f26270 */
[----:B------:R-:W-:Y:S01]  /*77a0*/  BSSY B0, `(.L_x_2884) ;  /* 0x000004a000007945 */ /* 0x000fe20003800000 */
[C---:B--2---:R-:W-:Y:S01]  /*77b0*/  IADD3 R3, R35.reuse, 0x1, RZ ;  /* 0x0000000123037810 */ /* 0x044fe20007ffe0ff */
        /* <DEDUP_REMOVED lines=36> */
[----:B------:R2:W3:Y:S01]  /*7a00*/  SHFL.IDX PT, R5, R3, RZ, 0x1c1f ;  /* 0x001c1fff03057589 */ /* 0x0004e200000e0000 */
[----:B------:R-:W-:Y:S04]  /*7a10*/  DEPBAR.LE SB0, 0x2 ;  /* 0x000080800000791a */ /* 0x000fe80000000000 */
[----:B------:R-:W-:Y:S06]  /*7a20*/  BAR.SYNC.DEFER_BLOCKING 0x0 ;  /* 0x0000000000007b1d */ /* 0x000fec0000010000 */
[----:B------:R-:W-:-:S05]  /*7a30*/  @!P0 BRA `(.L_x_2885) ;  /* 0x0000020000008947 */ /* 0x000fca0003800000 */
[----:B-123--:R-:W-:Y:S02]  /*7a40*/  ISETP.GE.AND P1, PT, R104, c[0x0][0x1d4], PT ;  /* 0x0000750068007a0c */ /* 0x00efe40003f26270 */
        /* <DEDUP_REMOVED lines=31> */
.L_x_2885:
[----:B-123--:R-:W-:Y:S05]  /*7c40*/  BSYNC B0 ;  /* 0x0000000000007941 */ /* 0x00efea0003800000 */
.L_x_2884:
        /* <DEDUP_REMOVED lines=33> */
.L_x_2861:
[----:B------:R-:W2:Y:S01]  /*7e60*/  LDL R16, [R1+0x4] ;  /* 0x0000040001107983 */ /* 0x000ea20000100800 */
[----:B------:R-:W-:-:S05]  /*7e70*/  IMAD.MOV.U32 R0, RZ, RZ, c[0x0][0x2c4] ;  /* 0x0000b100ff007624 */ /* 0x000fca00078e00ff */
[----:B------:R-:W-:Y:S01]  /*7e80*/  ISETP.NE.AND P3, PT, R0, 0x1, PT ;  /* 0x000000010000780c */ /* 0x000fe20003f65270 */
[----:B------:R-:W-:Y:S01]  /*7e90*/  BSSY B0, `(.L_x_2887) ;  /* 0x0000028000007945 */ /* 0x000fe20003800000 */
[----:B--2---:R-:W-:-:S11]  /*7ea0*/  IADD3 R0, R16, 0x7f, RZ ;  /* 0x0000007f10007810 */ /* 0x004fd60007ffe0ff */
[----:B-1----:R-:W-:-:S05]  /*7eb0*/  @P3 IMAD.HI.U32 R2, R0, c[0x0][0x2c8], RZ ;  /* 0x0000b20000023a27 */ /* 0x002fca00078e00ff */
[----:B------:R-:W-:-:S05]  /*7ec0*/  @P3 SHF.R.U32.HI R0, RZ, c[0x0][0x2cc], R2 ;  /* 0x0000b300ff003a19 */ /* 0x000fca0000011602 */
[----:B------:R-:W-:-:S05]  /*7ed0*/  IMAD.IADD R0, R119, 0x1, R0 ;  /* 0x0000000177007824 */ /* 0x000fca00078e0200 */
[----:B------:R-:W-:-:S04]  /*7ee0*/  SHF.R.S32.HI R2, RZ, 0x1f, R0 ;  /* 0x0000001fff027819 */ /* 0x000fc80000011400 */
[----:B------:R-:W-:-:S04]  /*7ef0*/  LEA.HI R0, R2, R0, RZ, 0x6 ;  /* 0x0000000002007211 */ /* 0x000fc800078f30ff */
[----:B------:R-:W-:-:S04]  /*7f00*/  SHF.R.S32.HI R0, RZ, 0x6, R0 ;  /* 0x00000006ff007819 */ /* 0x000fc80000011400 */
[----:B------:R-:W-:-:S04]  /*7f10*/  IMNMX R6, R118, R0, PT ;  /* 0x0000000076067217 */ /* 0x000fc80003800200 */
[----:B------:R-:W-:Y:S01]  /*7f20*/  ISETP.GE.AND P0, PT, R6, 0x1, PT ;  /* 0x000000010600780c */ /* 0x000fe20003f06270 */
[----:B------:R-:W-:-:S12]  /*7f30*/  IMAD.MOV.U32 R0, RZ, RZ, RZ ;  /* 0x000000ffff007224 */ /* 0x000fd800078e00ff */
        /* <DEDUP_REMOVED lines=29> */
.L_x_2888:
[----:B------:R-:W-:Y:S05]  /*8110*/  BSYNC B0 ;  /* 0x0000000000007941 */ /* 0x000fea0003800000 */
.L_x_2887:
[----:B------:R-:W2:Y:S01]  /*8120*/  LDL R2, [R1+0x30] ;  /* 0x0000300001027983 */ /* 0x000ea20000100800 */
[----:B------:R-:W-:Y:S01]  /*8130*/  MOV R17, RZ ;  /* 0x000000ff00117202 */ /* 0x000fe20000000f00 */
[----:B------:R-:W-:Y:S01]  /*8140*/  IMAD.MOV.U32 R22, RZ, RZ, RZ ;  /* 0x000000ffff167224 */ /* 0x000fe200078e00ff */
        /* <DEDUP_REMOVED lines=54> */
[----:B------:R-:W2:Y:S04]  /*84b0*/  LDL R3, [R1+0x14] ;  /* 0x0000140001037983 */ /* 0x000ea80000100800 */
[----:B------:R-:W3:Y:S04]  /*84c0*/  LDL R7, [R1+0x18] ;  /* 0x0000180001077983 */ /* 0x000ee80000100800 */
[----:B------:R-:W4:Y:S04]  /*84d0*/  LDL R4, [R1+0x8] ;  /* 0x0000080001047983 */ /* 0x000f280000100800 */
[----:B------:R-:W4:Y:S04]  /*84e0*/  LDL R5, [R1+0x28] ;  /* 0x0000280001057983 */ /* 0x000f280000100800 */
[----:B------:R-:W4:Y:S01]  /*84f0*/  LDL R8, [R1+0x1c] ;  /* 0x00001c0001087983 */ /* 0x000f220000100800 */
[----:B------:R-:W-:-:S04]  /*8500*/  ISETP.NE.U32.AND P0, PT, RZ, c[0x0][0x340], PT ;  /* 0x0000d000ff007a0c */ /* 0x000fc80003f05070 */
[----:B------:R-:W-:Y:S02]  /*8510*/  ISETP.NE.AND.EX P1, PT, RZ, c[0x0][0x344], PT, P0 ;  /* 0x0000d100ff007a0c */ /* 0x000fe40003f25300 */
[----:B------:R-:W-:-:S05]  /*8520*/  SHF.R.S32.HI R0, RZ, 0x1f, R139 ;  /* 0x0000001fff007819 */ /* 0x000fca000001148b */
[----:B------:R-:W-:-:S04]  /*8530*/  IMAD R0, R0, c[0x0][0x178], RZ ;  /* 0x00005e0000007a24 */ /* 0x000fc800078e02ff */
[----:B------:R-:W-:Y:S02]  /*8540*/  IMAD R0, R139, c[0x0][0x17c], R0 ;  /* 0x00005f008b007a24 */ /* 0x000fe400078e0200 */
[----:B--2---:R-:W-:-:S04]  /*8550*/  @P1 IADD3 R2, P0, R3, c[0x0][0x340], RZ ;  /* 0x0000d00003021a10 */ /* 0x004fc80007f1e0ff */
[----:B---3--:R-:W-:-:S05]  /*8560*/  @P1 IADD3.X R3, R7, c[0x0][0x344], RZ, P0, !PT ;  /* 0x0000d10007031a10 */ /* 0x008fca00007fe4ff */
[----:B------:R1:W5:Y:S01]  /*8570*/  @P1 LDG.E R14, [R2.64] ;  /* 0x00000008020e1981 */ /* 0x000362000c1e1900 */
[----:B------:R-:W-:Y:S02]  /*8580*/  ISETP.NE.U32.AND P0, PT, RZ, c[0x0][0x348], PT ;  /* 0x0000d200ff007a0c */ /* 0x000fe40003f05070 */
[----:B----4-:R-:W-:Y:S01]  /*8590*/  LOP3.LUT R15, R4, 0xffff, RZ, 0xc0, !PT ;  /* 0x0000ffff040f7812 */ /* 0x010fe200078ec0ff */
[----:B------:R-:W-:Y:S01]  /*85a0*/  IMAD.IADD R4, R231, 0x1, R16 ;  /* 0x00000001e7047824 */ /* 0x000fe200078e0210 */
[----:B------:R-:W-:Y:S02]  /*85b0*/  ISETP.NE.AND.EX P0, PT, RZ, c[0x0][0x34c], PT, P0 ;  /* 0x0000d300ff007a0c */ /* 0x000fe40003f05300 */
[----:B------:R-:W-:Y:S01]  /*85c0*/  ISETP.GE.AND P5, PT, R216, c[0x0][0x198], PT ;  /* 0x00006600d8007a0c */ /* 0x000fe20003fa6270 */
[----:B------:R-:W-:Y:S01]  /*85d0*/  @P3 IMAD.HI.U32 R7, R4, c[0x0][0x2c8], RZ ;  /* 0x0000b20004073a27 */ /* 0x000fe200078e00ff */
[----:B------:R-:W-:Y:S02]  /*85e0*/  SEL R6, R5, RZ, !P0 ;  /* 0x000000ff05067207 */ /* 0x000fe40004000000 */
[----:B------:R-:W-:-:S02]  /*85f0*/  SEL R5, R8, RZ, !P0 ;  /* 0x000000ff08057207 */ /* 0x000fc40004000000 */
        /* <DEDUP_REMOVED lines=8> */
[----:B------:R-:W-:Y:S01]  /*8680*/  IMAD.WIDE.U32 R2, R15, c[0x0][0x1b8], R2 ;  /* 0x00006e000f027a25 */ /* 0x000fe200078e0002 */
[----:B------:R-:W-:Y:S02]  /*8690*/  ISETP.GE.AND P3, PT, R219, c[0x0][0x198], PT ;  /* 0x00006600db007a0c */ /* 0x000fe40003f66270 */
        /* <DEDUP_REMOVED lines=21> */
.L_x_3052:
[----:B------:R-:W-:Y:S05]  /*87f0*/  BRA.DIV ~URZ, `(.L_x_2891) ;  /* 0x000178327f007947 */ /* 0x000fea000b800000 */
[----:B------:R3:W4:Y:S02]  /*8800*/  SHFL.IDX PT, R0, R13, RZ, 0x181f ;  /* 0x00181fff0d007589 */ /* 0x00072400000e0000 */
.L_x_3053:
        /* <DEDUP_REMOVED lines=16> */
.L_x_2893:
[----:B------:R-:W-:Y:S05]  /*8910*/  BSYNC B0 ;  /* 0x0000000000007941 */ /* 0x000fea0003800000 */
.L_x_2892:
[----:B------:R-:W-:Y:S05]  /*8920*/  BRA.DIV ~URZ, `(.L_x_2894) ;  /* 0x000177727f007947 */ /* 0x000fea000b800000 */
[----:B--2---:R2:W1:Y:S04]  /*8930*/  SHFL.IDX PT, R4, R12, 0x1, 0x181f ;  /* 0x00381f000c047f89 */ /* 0x00446800000e0000 */
[----:B----4-:R2:W4:Y:S02]  /*8940*/  SHFL.IDX PT, R0, R13, 0x1, 0x181f ;  /* 0x00381f000d007f89 */ /* 0x01052400000e0000 */
.L_x_3054:
        /* <DEDUP_REMOVED lines=16> */
.L_x_2896:
[----:B------:R-:W-:Y:S05]  /*8a50*/  BSYNC B0 ;  /* 0x0000000000007941 */ /* 0x000fea0003800000 */
.L_x_2895:
[----:B------:R-:W-:Y:S05]  /*8a60*/  BRA.DIV ~URZ, `(.L_x_2897) ;  /* 0x000177027f007947 */ /* 0x000fea000b800000 */
[----:B-1----:R1:W2:Y:S02]  /*8a70*/  SHFL.IDX PT, R4, R12, 0x2, 0x181f ;  /* 0x00581f000c047f89 */ /* 0x0022a400000e0000 */
.L_x_3055:
[----:B------:R-:W-:Y:S05]  /*8a80*/  BRA.DIV ~URZ, `(.L_x_2898) ;  /* 0x000177527f007947 */ /* 0x000fea000b800000 */
[----:B----4-:R4:W1:Y:S02]  /*8a90*/  SHFL.IDX PT, R0, R13, 0x2, 0x181f ;  /* 0x00581f000d007f89 */ /* 0x01086400000e0000 */
.L_x_3056:
        /* <DEDUP_REMOVED lines=16> */
.L_x_2900:
[----:B------:R-:W-:Y:S05]  /*8ba0*/  BSYNC B0 ;  /* 0x0000000000007941 */ /* 0x000fea0003800000 */
.L_x_2899:
[----:B------:R-:W-:Y:S05]  /*8bb0*/  BRA.DIV ~URZ, `(.L_x_2901) ;  /* 0x000176927f007947 */ /* 0x000fea000b800000 */
[----:B--2---:R2:W3:Y:S04]  /*8bc0*/  SHFL.IDX PT, R4, R12, 0x3, 0x181f ;  /* 0x00781f000c047f89 */ /* 0x0044e800000e0000 */
[----:B-1----:R2:W1:Y:S02]  /*8bd0*/  SHFL.IDX PT, R0, R13, 0x3, 0x181f ;  /* 0x00781f000d007f89 */ /* 0x00246400000e0000 */
.L_x_3057:
[----:B------:R-:W-:Y:S01]  /*8be0*/  IADD3 R2, R5, 0x60, RZ ;  /* 0x0000006005027810 */ /* 0x000fe20007ffe0ff */
[----:B-----5:R-:W-:-:S03]  /*8bf0*/  IMAD.WIDE.U32 R238, R14, c[0x0][0x2b0], RZ ;  /* 0x0000ac000eee7a25 */ /* 0x020fc600078e00ff */
[----:B------:R-:W-:-:S13]  /*8c00*/  ISETP.GE.AND P0, PT, R2, R52, PT ;  /* 0x000000340200720c */ /* 0x000fda0003f06270 */
        /* <DEDUP_REMOVED lines=41> */
[----:B------:R-:W-:Y:S01]  /*8ea0*/  SHF.L.U64.HI R18, R219, 0x1, R229 ;  /* 0x00000001db127819 */ /* 0x000fe200000102e5 */
[----:B------:R-:W-:Y:S02]  /*8eb0*/  IMAD R211, R0, c[0x0][0x2b8], R2 ;  /* 0x0000ae0000d37a24 */ /* 0x000fe400078e0202 */
[----:B------:R-:W-:Y:S02]  /*8ec0*/  IMAD R242, R15, c[0x0][0x1ec], R237 ;  /* 0x00007b000ff27a24 */ /* 0x000fe400078e02ed */
[----:B------:R-:W-:-:S04]  /*8ed0*/  IMAD.WIDE.U32 R2, R211, c[0x0][0x1e0], RZ ;  /* 0x00007800d3027a25 */ /* 0x000fc800078e00ff */
[----:B------:R-:W-:Y:S02]  /*8ee0*/  IMAD R107, R106, -0x40, R249 ;  /* 0xffffffc06a6b7824 */ /* 0x000fe400078e02f9 */
        /* <DEDUP_REMOVED lines=8> */
[----:B------:R-:W-:-:S04]  /*8f70*/  IMAD R0, R211, c[0x0][0x1e4], R0 ;  /* 0x00007900d3007a24 */ /* 0x000fc800078e0200 */
[----:B------:R-:W-:Y:S02]  /*8f80*/  IMAD.IADD R3, R3, 0x1, R0 ;  /* 0x0000000103037824 */ /* 0x000fe400078e0200 */
[----:B------:R-:W-:Y:S02]  /*8f90*/  @P1 ISETP.GE.AND P5, PT, R218, c[0x0][0x1d4], PT ;  /* 0x00007500da001a0c */ /* 0x000fe40003fa6270 */
[----:B------:R-:W-:Y:S02]  /*8fa0*/  @P1 ISETP.GE.AND P4, PT, R219, c[0x0][0x1d4], PT ;  /* 0x00007500db001a0c */ /* 0x000fe40003f86270 */
[----:B---3--:R-:W-:Y:S01]  /*8fb0*/  SHF.R.S32.HI R7, RZ, 0x1f, R196 ;  /* 0x0000001fff077819 */ /* 0x008fe200000114c4 */
[----:B------:R-:W-:-:S04]  /*8fc0*/  IMAD.WIDE.U32 R2, R196, c[0x0][0x1f0], R2 ;  /* 0x00007c00c4027a25 */ /* 0x000fc800078e0002 */
[C---:B------:R-:W-:Y:S02]  /*8fd0*/  IMAD R0, R7.reuse, c[0x0][0x1f0], RZ ;  /* 0x00007c0007007a24 */ /* 0x040fe400078e02ff */
[----:B------:R-:W-:Y:S02]  /*8fe0*/  IMAD R7, R7, c[0x0][0x218], RZ ;  /* 0x0000860007077a24 */ /* 0x000fe400078e02ff */
[----:B------:R-:W-:Y:S01]  /*8ff0*/  IMAD R5, R196, c[0x0][0x1f4], R0 ;  /* 0x00007d00c4057a24 */ /* 0x000fe200078e0200 */
[----:B------:R-:W-:Y:S01]  /*9000*/  IADD3 R0, P0, R2, R236, RZ ;  /* 0x000000ec02007210 */ /* 0x000fe20007f1e0ff */
[----:B--2-4-:R-:W-:-:S03]  /*9010*/  IMAD R13, R196, c[0x0][0x21c], R7 ;  /* 0x00008700c40d7a24 */ /* 0x014fc600078e0207 */
[----:B------:R-:W-:Y:S01]  /*9020*/  IADD3.X R2, R242, R3, R5, P0, !PT ;  /* 0x00000003f2027210 */ /* 0x000fe200007fe405 */
[----:B------:R-:W-:Y:S01]  /*9030*/  IMAD R5, R211, c[0x0][0x20c], R4 ;  /* 0x00008300d3057a24 */ /* 0x000fe200078e0204 */
[----:B------:R-:W-:-:S04]  /*9040*/  LEA R6, P0, R0, c[0x0][0x1c8], 0x1 ;  /* 0x0000720000067a11 */ /* 0x000fc800078008ff */
[----:B------:R-:W-:Y:S01]  /*9050*/  LEA.HI.X R12, R0, c[0x0][0x1cc], R2, 0x1, P0 ;  /* 0x00007300000c7a11 */ /* 0x000fe200000f0c02 */
[----:B------:R-:W-:Y:S01]  /*9060*/  IMAD.WIDE.U32 R2, R211, c[0x0][0x208], RZ ;  /* 0x00008200d3027a25 */ /* 0x000fe200078e00ff */
[----:B------:R-:W1:Y:S01]  /*9070*/  SHFL.IDX PT, R0, R6, RZ, 0x181f ;  /* 0x00181fff06007589 */ /* 0x000e6200000e0000 */
[----:B------:R-:W-:Y:S02]  /*9080*/  @P1 ISETP.GE.AND P0, PT, R216, c[0x0][0x1d4], PT ;  /* 0x00007500d8001a0c */ /* 0x000fe40003f06270 */
[----:B------:R-:W-:Y:S01]  /*9090*/  IMAD.IADD R3, R3, 0x1, R5 ;  /* 0x0000000103037824 */ /* 0x000fe200078e0205 */
[----:B------:R-:W2:Y:S03]  /*90a0*/  SHFL.IDX PT, R8, R12, RZ, 0x181f ;  /* 0x00181fff0c087589 */ /* 0x000ea600000e0000 */
[----:B------:R-:W-:Y:S01]  /*90b0*/  IMAD.WIDE.U32 R2, R196, c[0x0][0x218], R2 ;  /* 0x00008600c4027a25 */ /* 0x000fe200078e0002 */
[----:B------:R3:W4:Y:S04]  /*90c0*/  SHFL.IDX PT, R9, R6, 0x1, 0x181f ;  /* 0x00381f0006097f89 */ /* 0x00072800000e0000 */
[----:B------:R-:W5:Y:S01]  /*90d0*/  SHFL.IDX PT, R12, R12, 0x1, 0x181f ;  /* 0x00381f000c0c7f89 */ /* 0x000f6200000e0000 */
[----:B-1----:R-:W-:-:S04]  /*90e0*/  @P1 LEA R4, P2, R216, R0, 0x1 ;  /* 0x00000000d8041211 */ /* 0x002fc800078408ff */
[----:B--2---:R-:W-:-:S05]  /*90f0*/  @P1 LEA.HI.X R5, R216, R8, R217, 0x1, P2 ;  /* 0x00000008d8051211 */ /* 0x004fca00010f0cd9 */
[----:B------:R1:W-:Y:S01]  /*9100*/  @P1 LDGSTS.E.BYPASS.LTC128B.128 [R144+0xc100], [R4.64], !P0 ;  /* 0x0c10000004901fae */ /* 0x0003e2000c101d48 */
[----:B---3--:R-:W-:-:S04]  /*9110*/  @P1 LEA R6, P0, R218, R0, 0x1 ;  /* 0x00000000da061211 */ /* 0x008fc800078008ff */
[----:B------:R-:W-:Y:S02]  /*9120*/  @P1 LEA.HI.X R7, R218, R8, R230, 0x1, P0 ;  /* 0x00000008da071211 */ /* 0x000fe400000f0ce6 */
[----:B------:R-:W-:-:S03]  /*9130*/  ISETP.GE.AND P0, PT, R14, 0x21, PT ;  /* 0x000000210e00780c */ /* 0x000fc60003f06270 */
[----:B------:R4:W-:Y:S01]  /*9140*/  @P1 LDGSTS.E.BYPASS.LTC128B.128 [R144+0xe100], [R6.64], !P5 ;  /* 0x0e10000006901fae */ /* 0x0009e2000e901d48 */
[C---:B-1----:R-:W-:Y:S02]  /*9150*/  @P1 LEA R4, P3, R219.reuse, R0, 0x1 ;  /* 0x00000000db041211 */ /* 0x042fe400078608ff */
[----:B------:R-:W-:Y:S02]  /*9160*/  IADD3 R0, P2, R2, R240, RZ ;  /* 0x000000f002007210 */ /* 0x000fe40007f5e0ff */
[----:B------:R-:W-:Y:S02]  /*9170*/  @P1 LEA.HI.X R5, R219, R8, R229, 0x1, P3 ;  /* 0x00000008db051211 */ /* 0x000fe400018f0ce5 */
[----:B------:R-:W-:Y:S02]  /*9180*/  IADD3.X R2, R247, R3, R13, P2, !PT ;  /* 0x00000003f7027210 */ /* 0x000fe400017fe40d */
[----:B------:R-:W-:Y:S01]  /*9190*/  LEA R15, P2, R0, c[0x0][0x1f8], 0x1 ;  /* 0x00007e00000f7a11 */ /* 0x000fe200078408ff */
[----:B------:R1:W-:Y:S01]  /*91a0*/  @P1 LDGSTS.E.BYPASS.LTC128B.128 [R144+0x10100], [R4.64], !P4 ;  /* 0x1010000004901fae */ /* 0x0003e2000e101d48 */
[----:B----4-:R-:W-:-:S02]  /*91b0*/  @P0 LEA R6, P1, R216, R9, 0x1 ;  /* 0x00000009d8060211 */ /* 0x010fc400078208ff */
[----:B------:R-:W-:Y:S01]  /*91c0*/  LEA.HI.X R17, R0, c[0x0][0x1fc], R2, 0x1, P2 ;  /* 0x00007f0000117a11 */ /* 0x000fe200010f0c02 */
[----:B------:R-:W2:Y:S01]  /*91d0*/  SHFL.IDX PT, R8, R15, RZ, 0x181f ;  /* 0x00181fff0f087589 */ /* 0x000ea200000e0000 */
[----:B------:R-:W-:Y:S02]  /*91e0*/  @P0 ISETP.GE.AND P4, PT, R216, c[0x0][0x1d4], PT ;  /* 0x00007500d8000a0c */ /* 0x000fe40003f86270 */
[----:B------:R-:W-:Y:S01]  /*91f0*/  @P0 ISETP.GE.AND P3, PT, R218, c[0x0][0x1d4], PT ;  /* 0x00007500da000a0c */ /* 0x000fe20003f66270 */
[----:B------:R-:W3:Y:S01]  /*9200*/  SHFL.IDX PT, R13, R17, RZ, 0x181f ;  /* 0x00181fff110d7589 */ /* 0x000ee200000e0000 */
[----:B-----5:R-:W-:Y:S02]  /*9210*/  @P0 LEA.HI.X R7, R216, R12, R217, 0x1, P1 ;  /* 0x0000000cd8070211 */ /* 0x020fe400008f0cd9 */
[----:B------:R-:W-:Y:S01]  /*9220*/  @P0 ISETP.GE.AND P2, PT, R219, c[0x0][0x1d4], PT ;  /* 0x00007500db000a0c */ /* 0x000fe20003f46270 */
[----:B------:R4:W5:Y:S06]  /*9230*/  SHFL.IDX PT, R0, R15, 0x1, 0x181f ;  /* 0x00381f000f007f89 */ /* 0x00096c00000e0000 */
[----:B------:R5:W-:Y:S01]  /*9240*/  @P0 LDGSTS.E.BYPASS.LTC128B.128 [R144+0xd100], [R6.64], !P4 ;  /* 0x0d10000006900fae */ /* 0x000be2000e101d48 */
[----:B------:R-:W-:-:S02]  /*9250*/  ISETP.GE.AND P4, PT, R218, c[0x0][0x1d4], PT ;  /* 0x00007500da007a0c */ /* 0x000fc40003f86270 */
[----:B-1----:R-:W-:-:S04]  /*9260*/  @P0 LEA R4, P1, R218, R9, 0x1 ;  /* 0x00000009da040211 */ /* 0x002fc800078208ff */
[-C--:B------:R-:W-:Y:S02]  /*9270*/  @P0 LEA.HI.X R5, R218, R12.reuse, R230, 0x1, P1 ;  /* 0x0000000cda050211 */ /* 0x080fe400008f0ce6 */
[C---:B------:R-:W-:Y:S01]  /*9280*/  @P0 LEA R2, P1, R219.reuse, R9, 0x1 ;  /* 0x00000009db020211 */ /* 0x040fe200078208ff */
[C---:B----4-:R-:W-:Y:S02]  /*9290*/  IMAD.SHL.U32 R15, R216.reuse, 0x2, RZ ;  /* 0x00000002d80f7824 */ /* 0x050fe400078e00ff */
        /* <DEDUP_REMOVED lines=10> */
[----:B------:R-:W-:Y:S02]  /*9340*/  ISETP.GT.AND P4, PT, R106, R226, PT ;  /* 0x000000e26a00720c */ /* 0x000fe40003f84270 */
[----:B--2---:R-:W-:Y:S01]  /*9350*/  IADD3 R4, P0, R8, R15, RZ ;  /* 0x0000000f08047210 */ /* 0x004fe20007f1e0ff */
[----:B-1----:R-:W-:-:S04]  /*9360*/  IMAD.SHL.U32 R17, R218, 0x2, RZ ;  /* 0x00000002da117824 */ /* 0x002fc800078e00ff */
[----:B---3--:R-:W-:Y:S01]  /*9370*/  IMAD.X R5, R13, 0x1, R16, P0 ;  /* 0x000000010d057824 */ /* 0x008fe200000e0610 */
[----:B----4-:R-:W-:-:S04]  /*9380*/  IADD3 R2, P0, R8, R17, RZ ;  /* 0x0000001108027210 */ /* 0x010fc80007f1e0ff */
[----:B------:R1:W-:Y:S01]  /*9390*/  LDGSTS.E.BYPASS.LTC128B.128 [R144+0x100], [R4.64], !P2 ;  /* 0x0010000004907fae */ /* 0x0003e2000d101d48 */
[----:B------:R-:W-:Y:S01]  /*93a0*/  ISETP.GE.AND P2, PT, R219, c[0x0][0x1d4], PT ;  /* 0x00007500db007a0c */ /* 0x000fe20003f46270 */
[----:B------:R-:W-:Y:S01]  /*93b0*/  IMAD.X R3, R13, 0x1, R20, P0 ;  /* 0x000000010d037824 */ /* 0x000fe200000e0614 */
[----:B-----5:R-:W-:Y:S02]  /*93c0*/  IADD3 R6, P0, R0, R15, RZ ;  /* 0x0000000f00067210 */ /* 0x020fe40007f1e0ff */
[----:B------:R-:W-:Y:S02]  /*93d0*/  ISETP.LT.OR P5, PT, R14, 0x1, P2 ;  /* 0x000000010e00780c */ /* 0x000fe400017a1670 */
[----:B------:R2:W-:Y:S01]  /*93e0*/  LDGSTS.E.BYPASS.LTC128B.128 [R144+0x2100], [R2.64], !P1 ;  /* 0x0210000002907fae */ /* 0x0005e2000c901d48 */
[----:B------:R-:W-:Y:S01]  /*93f0*/  IADD3 R8, P1, R8, R19, RZ ;  /* 0x0000001308087210 */ /* 0x000fe20007f3e0ff */
[----:B------:R-:W-:-:S04]  /*9400*/  IMAD.X R7, R12, 0x1, R16, P0 ;  /* 0x000000010c077824 */ /* 0x000fc800000e0610 */
[----:B------:R-:W-:Y:S01]  /*9410*/  IMAD.X R9, R13, 0x1, R18, P1 ;  /* 0x000000010d097824 */ /* 0x000fe200008e0612 */
[----:B------:R-:W-:-:S04]  /*9420*/  ISETP.LT.OR P1, PT, R14, 0x21, P2 ;  /* 0x000000210e00780c */ /* 0x000fc80001721670 */
[----:B------:R3:W-:Y:S04]  /*9430*/  LDGSTS.E.BYPASS.LTC128B.128 [R144+0x4100], [R8.64], !P5 ;  /* 0x0410000008907fae */ /* 0x0007e8000e901d48 */
[----:B------:R3:W-:Y:S01]  /*9440*/  LDGSTS.E.BYPASS.LTC128B.128 [R144+0x1100], [R6.64], !P6 ;  /* 0x0110000006907fae */ /* 0x0007e2000f101d48 */
[----:B------:R-:W-:Y:S02]  /*9450*/  ISETP.GT.AND P6, PT, R231, 0x3f, PT ;  /* 0x0000003fe700780c */ /* 0x000fe40003fc4270 */
[----:B-1----:R-:W-:-:S05]  /*9460*/  IADD3 R4, P0, R0, R17, RZ ;  /* 0x0000001100047210 */ /* 0x002fca0007f1e0ff */
[----:B------:R-:W-:Y:S01]  /*9470*/  IMAD.X R5, R12, 0x1, R20, P0 ;  /* 0x000000010c057824 */ /* 0x000fe200000e0614 */
[----:B--2---:R-:W-:-:S04]  /*9480*/  IADD3 R2, P0, R0, R19, RZ ;  /* 0x0000001300027210 */ /* 0x004fc80007f1e0ff */
[----:B------:R3:W-:Y:S01]  /*9490*/  LDGSTS.E.BYPASS.LTC128B.128 [R144+0x3100], [R4.64], !P3 ;  /* 0x0310000004907fae */ /* 0x0007e2000d901d48 */
[----:B------:R-:W-:-:S05]  /*94a0*/  IMAD.X R3, R12, 0x1, R18, P0 ;  /* 0x000000010c037824 */ /* 0x000fca00000e0612 */
[----:B------:R3:W-:Y:S04]  /*94b0*/  LDGSTS.E.BYPASS.LTC128B.128 [R144+0x5100], [R2.64], !P1 ;  /* 0x0510000002907fae */ /* 0x0007e8000c901d48 */
[----:B------:R-:W0:Y:S01]  /*94c0*/  LDGDEPBAR ;  /* 0x00000000000079af */ /* 0x000e220000000000 */
[----:B------:R-:W-:Y:S05]  /*94d0*/  @!P4 BRA `(.L_x_2903) ;  /* 0x000004600000c947 */ /* 0x000fea0003800000 */
[----:B------:R-:W-:Y:S01]  /*94e0*/  ISETP.NE.AND P2, PT, R21, 0x1, PT ;  /* 0x000000011500780c */ /* 0x000fe20003f45270 */
[----:B---3--:R-:W-:Y:S02]  /*94f0*/  IMAD R2, R106, 0x40, R248 ;  /* 0x000000406a027824 */ /* 0x008fe400078e02f8 */
        /* <DEDUP_REMOVED lines=27> */
.L_x_3058:
        /* <DEDUP_REMOVED lines=20> */
.L_x_3059:
        /* <DEDUP_REMOVED lines=21> */
.L_x_2903:
[----:B------:R-:W-:Y:S05]  /*9940*/  BSYNC B0 ;  /* 0x0000000000007941 */ /* 0x000fea0003800000 */
.L_x_2902:
[----:B------:R-:W-:Y:S01]  /*9950*/  ISETP.LT.AND P0, PT, RZ, c[0x0][0x27c], PT ;  /* 0x00009f00ff007a0c */ /* 0x000fe20003f01270 */
[----:B------:R-:W0:Y:S01]  /*9960*/  LDGDEPBAR ;  /* 0x00000000000079af */ /* 0x000e220000000000 */
[----:B------:R-:W-:Y:S11]  /*9970*/  BSSY B2, `(.L_x_2906) ;  /* 0x0000710000027945 */ /* 0x000ff60003800000 */
[----:B------:R-:W-:Y:S05]  /*9980*/  @P0 BRA `(.L_x_2907) ;  /* 0x0000002000000947 */ /* 0x000fea0003800000 */
[----:B------:R-:W-:-:S04]  /*9990*/  DEPBAR.LE SB0, 0x3 ;  /* 0x000080c00000791a */ /* 0x000fc80000000000 */
[----:B------:R-:W-:Y:S05]  /*99a0*/  BRA `(.L_x_2908) ;  /* 0x000070c000007947 */ /* 0x000fea0003800000 */
.L_x_2907:
[----:B-1-3--:R-:W2:Y:S01]  /*99b0*/  LDL R2, [R1+0x4] ;  /* 0x0000040001027983 */ /* 0x00aea20000100800 */
[----:B------:R-:W-:Y:S01]  /*99c0*/  ULDC.U8 UR4, c[0x0][0x298] ;  /* 0x0000a60000047ab9 */ /* 0x000fe20000000000 */
[----:B------:R-:W-:Y:S01]  /*99d0*/  SHF.R.S32.HI R0, RZ, 0x1f, R138 ;  /* 0x0000001fff007819 */ /* 0x000fe2000001148a */
[----:B------:R-:W-:Y:S01]  /*99e0*/  IMAD.WIDE.U32 R4, R138, c[0x0][0x280], RZ ;  /* 0x0000a0008a047a25 */ /* 0x000fe200078e00ff */
[----:B------:R-:W1:Y:S01]  /*99f0*/  S2R R3, SR_TID.X ;  /* 0x0000000000037919 */ /* 0x000e620000002100 */
[----:B------:R-:W-:Y:S02]  /*9a00*/  ISETP.NE.AND P0, PT, RZ, UR4, PT ;  /* 0x00000004ff007c0c */ /* 0x000fe4000bf05270 */
[----:B-1----:R-:W-:-:S04]  /*9a10*/  SHF.R.S32.HI R8, RZ, 0x1f, R3 ;  /* 0x0000001fff087819 */ /* 0x002fc80000011403 */
[----:B------:R-:W-:-:S04]  /*9a20*/  LEA.HI R8, R8, R3, RZ, 0x2 ;  /* 0x0000000308087211 */ /* 0x000fc800078f10ff */
[----:B------:R-:W-:-:S04]  /*9a30*/  LOP3.LUT R8, R8, 0xfffffffc, RZ, 0xc0, !PT ;  /* 0xfffffffc08087812 */ /* 0x000fc800078ec0ff */
[----:B------:R-:W-:Y:S02]  /*9a40*/  IADD3 R8, -R8, R3, RZ ;  /* 0x0000000308087210 */ /* 0x000fe40007ffe1ff */
[----:B--2---:R-:W-:Y:S01]  /*9a50*/  IADD3 R35, R227, R2, RZ ;  /* 0x00000002e3237210 */ /* 0x004fe20007ffe0ff */
[C---:B------:R-:W-:Y:S02]  /*9a60*/  IMAD R2, R0.reuse, c[0x0][0x280], RZ ;  /* 0x0000a00000027a24 */ /* 0x040fe400078e02ff */
[----:B------:R-:W-:Y:S02]  /*9a70*/  IMAD R0, R0, c[0x0][0x290], RZ ;  /* 0x0000a40000007a24 */ /* 0x000fe400078e02ff */
[C---:B------:R-:W-:Y:S02]  /*9a80*/  IMAD R7, R138.reuse, c[0x0][0x284], R2 ;  /* 0x0000a1008a077a24 */ /* 0x040fe400078e0202 */
[C---:B------:R-:W-:Y:S02]  /*9a90*/  IMAD R6, R138.reuse, c[0x0][0x294], R0 ;  /* 0x0000a5008a067a24 */ /* 0x040fe400078e0200 */
[----:B------:R-:W-:Y:S01]  /*9aa0*/  IMAD.WIDE.U32 R2, R138, c[0x0][0x290], RZ ;  /* 0x0000a4008a027a25 */ /* 0x000fe200078e00ff */
[----:B------:R-:W-:-:S03]  /*9ab0*/  IADD3 R7, R7, R5, RZ ;  /* 0x0000000507077210 */ /* 0x000fc60007ffe0ff */
[----:B------:R-:W-:Y:S02]  /*9ac0*/  IMAD R0, R8, 0x40, R35 ;  /* 0x0000004008007824 */ /* 0x000fe400078e0223 */
[----:B------:R-:W-:Y:S01]  /*9ad0*/  IMAD.IADD R6, R6, 0x1, R3 ;  /* 0x0000000106067824 */ /* 0x000fe200078e0203 */
[----:B------:R-:W-:Y:S05]  /*9ae0*/  @!P0 BRA `(.L_x_2909) ;  /* 0x0000381000008947 */ /* 0x000fea0003800000 */
[----:B------:R-:W-:Y:S02]  /*9af0*/  IMAD.MOV.U32 R8, RZ, RZ, c[0x0][0x2c4] ;  /* 0x0000b100ff087624 */ /* 0x000fe400078e00ff */
[----:B------:R-:W-:Y:S01]  /*9b00*/  IMAD.MOV.U32 R5, RZ, RZ, R7 ;  /* 0x000000ffff057224 */ /* 0x000fe200078e0007 */
[----:B------:R-:W-:Y:S01]  /*9b10*/  MOV R7, R6 ;  /* 0x0000000600077202 */ /* 0x000fe20000000f00 */
[----:B------:R-:W-:Y:S01]  /*9b20*/  IMAD.MOV.U32 R6, RZ, RZ, R2 ;  /* 0x000000ffff067224 */ /* 0x000fe200078e0002 */
[----:B------:R-:W-:-:S13]  /*9b30*/  ISETP.NE.AND P1, PT, R8, 0x1, PT ;  /* 0x000000010800780c */ /* 0x000fda0003f25270 */
[----:B------:R-:W-:-:S05]  /*9b40*/  @P1 IMAD.HI.U32 R3, R0, c[0x0][0x2c8], RZ ;  /* 0x0000b20000031a27 */ /* 0x000fca00078e00ff */
[----:B------:R-:W-:-:S04]  /*9b50*/  @P1 SHF.R.U32.HI R0, RZ, c[0x0][0x2cc], R3 ;  /* 0x0000b300ff001a19 */ /* 0x000fc80000011603 */
[----:B------:R-:W-:Y:S01]  /*9b60*/  SHF.R.S32.HI R3, RZ, 0x1f, R0 ;  /* 0x0000001fff037819 */ /* 0x000fe20000011400 */
[----:B------:R-:W-:-:S04]  /*9b70*/  IMAD.WIDE.U32 R4, R0, c[0x0][0x280], R4 ;  /* 0x0000a00000047a25 */ /* 0x000fc800078e0004 */
[C---:B------:R-:W-:Y:S01]  /*9b80*/  IMAD R9, R3.reuse, c[0x0][0x280], RZ ;  /* 0x0000a00003097a24 */ /* 0x040fe200078e02ff */
[----:B------:R-:W-:Y:S01]  /*9b90*/  LEA R48, P1, R4, c[0x0][0x270], 0x1 ;  /* 0x00009c0004307a11 */ /* 0x000fe200078208ff */
[----:B------:R-:W-:Y:S02]  /*9ba0*/  IMAD R8, R3, c[0x0][0x290], RZ ;  /* 0x0000a40003087a24 */ /* 0x000fe400078e02ff */
[----:B------:R-:W-:-:S04]  /*9bb0*/  IMAD.WIDE.U32 R2, R0, c[0x0][0x290], R6 ;  /* 0x0000a40000027a25 */ /* 0x000fc800078e0006 */
[----:B------:R-:W-:Y:S01]  /*9bc0*/  IMAD R6, R0, c[0x0][0x284], R9 ;  /* 0x0000a10000067a24 */ /* 0x000fe200078e0209 */
[----:B------:R-:W-:Y:S01]  /*9bd0*/  LEA R49, P0, R2, c[0x0][0x288], 0x1 ;  /* 0x0000a20002317a11 */ /* 0x000fe200078008ff */
[----:B------:R-:W-:-:S03]  /*9be0*/  IMAD R0, R0, c[0x0][0x294], R8 ;  /* 0x0000a50000007a24 */ /* 0x000fc600078e0208 */
[----:B------:R-:W-:Y:S02]  /*9bf0*/  IADD3 R6, R5, R6, RZ ;  /* 0x0000000605067210 */ /* 0x000fe40007ffe0ff */
[----:B------:R-:W-:Y:S02]  /*9c00*/  IADD3 R0, R3, R0, RZ ;  /* 0x0000000003007210 */ /* 0x000fe40007ffe0ff */
[----:B------:R-:W-:Y:S02]  /*9c10*/  LEA.HI.X R43, R4, c[0x0][0x274], R6, 0x1, P1 ;  /* 0x00009d00042b7a11 */ /* 0x000fe400008f0c06 */
[----:B------:R-:W-:Y:S01]  /*9c20*/  LEA.HI.X R42, R2, c[0x0][0x28c], R0, 0x1, P0 ;  /* 0x0000a300022a7a11 */ /* 0x000fe200000f0c00 */
[----:B------:R-:W-:Y:S05]  /*9c30*/  BRA.DIV ~URZ, `(.L_x_2910) ;  /* 0x000169927f007947 */ /* 0x000fea000b800000 */
[----:B------:R1:W2:Y:S02]  /*9c40*/  SHFL.IDX PT, R5, R43, RZ, 0x1c1f ;  /* 0x001c1fff2b057589 */ /* 0x0002a400000e0000 */
.L_x_3060:
[----:B------:R-:W-:Y:S05]  /*9c50*/  BRA.DIV ~URZ, `(.L_x_2911) ;  /* 0x000169e27f007947 */ /* 0x000fea000b800000 */
[----:B------:R3:W4:Y:S04]  /*9c60*/  SHFL.IDX PT, R4, R48, RZ, 0x1c1f ;  /* 0x001c1fff30047589 */ /* 0x00072800000e0000 */
[----:B------:R3:W1:Y:S04]  /*9c70*/  SHFL.IDX PT, R6, R42, RZ, 0x1c1f ;  /* 0x001c1fff2a067589 */ /* 0x00066800000e0000 */
[----:B------:R3:W2:Y:S02]  /*9c80*/  SHFL.IDX PT, R0, R49, RZ, 0x1c1f ;  /* 0x001c1fff31007589 */ /* 0x0006a400000e0000 */
.L_x_3061:
        /* <DEDUP_REMOVED lines=16> */
[----:B---3--:R-:W3:Y:S04]  /*9d90*/  LDL R3, [R1+0x48] ;  /* 0x0000480001037983 */ /* 0x008ee80000100800 */
[----:B----4-:R-:W4:Y:S04]  /*9da0*/  LDL R14, [R1+0x44] ;  /* 0x00004400010e7983 */ /* 0x010f280000100800 */
[----:B--2---:R-:W2:Y:S01]  /*9db0*/  LDL R13, [R1+0x40] ;  /* 0x00004000010d7983 */ /* 0x004ea20000100800 */
[----:B------:R-:W-:-:S02]  /*9dc0*/  ISETP.GE.AND P0, PT, R149, c[0x0][0x27c], PT ;  /* 0x00009f0095007a0c */ /* 0x000fc40003f06270 */
[----:B------:R-:W-:Y:S01]  /*9dd0*/  ISETP.GE.AND P1, PT, R146, c[0x0][0x27c], PT ;  /* 0x00009f0092007a0c */ /* 0x000fe20003f26270 */
[----:B------:R-:W2:Y:S04]  /*9de0*/  LDL R12, [R1+0x3c] ;  /* 0x00003c00010c7983 */ /* 0x000ea80000100800 */
[----:B------:R-:W2:Y:S06]  /*9df0*/  LDL R32, [R1+0x38] ;  /* 0x0000380001207983 */ /* 0x000eac0000100800 */
[----:B------:R-:W-:-:S05]  /*9e00*/  @!P0 IMAD.SHL.U32 R2, R149, 0x2, RZ ;  /* 0x0000000295028824 */ /* 0x000fca00078e00ff */
[----:B------:R-:W-:Y:S01]  /*9e10*/  @!P0 IADD3 R8, P2, R4, R2, RZ ;  /* 0x0000000204088210 */ /* 0x000fe20007f5e0ff */
[----:B------:R-:W-:Y:S01]  /*9e20*/  CS2R R22, SRZ ;  /* 0x0000000000167805 */ /* 0x000fe2000001ff00 */
[----:B------:R-:W-:Y:S01]  /*9e30*/  CS2R R24, SRZ ;  /* 0x0000000000187805 */ /* 0x000fe2000001ff00 */
[----:B------:R-:W-:Y:S01]  /*9e40*/  @!P1 IMAD.SHL.U32 R7, R146, 0x2, RZ ;  /* 0x0000000292079824 */ /* 0x000fe200078e00ff */
        /* <DEDUP_REMOVED lines=10> */
[----:B---3--:R-:W-:-:S05]  /*9ef0*/  @!P0 SHF.L.U64.HI R3, R149, 0x1, R3 ;  /* 0x0000000195038819 */ /* 0x008fca0000010203 */
[----:B------:R-:W-:Y:S01]  /*9f00*/  @!P0 IMAD.X R9, R5, 0x1, R3, P2 ;  /* 0x0000000105098824 */ /* 0x000fe200010e0603 */
[----:B------:R-:W-:-:S04]  /*9f10*/  @!P0 IADD3 R2, P2, R0, R2, RZ ;  /* 0x0000000200028210 */ /* 0x000fc80007f5e0ff */
[----:B------:R3:W5:Y:S01]  /*9f20*/  @!P0 LD.E.64 R22, [R8.64] ;  /* 0x0000000808168980 */ /* 0x000762000c101b00 */
[----:B-1----:R-:W-:-:S05]  /*9f30*/  @!P0 IMAD.X R3, R6, 0x1, R3, P2 ;  /* 0x0000000106038824 */ /* 0x002fca00010e0603 */
[----:B------:R4:W5:Y:S01]  /*9f40*/  @!P0 LD.E.64 R24, [R2.64] ;  /* 0x0000000802188980 */ /* 0x000962000c101b00 */
[----:B------:R-:W-:Y:S02]  /*9f50*/  ISETP.GE.AND P0, PT, R148, c[0x0][0x27c], PT ;  /* 0x00009f0094007a0c */ /* 0x000fe40003f06270 */
[----:B---3--:R-:W-:Y:S02]  /*9f60*/  @!P1 IADD3 R8, P2, R4, R7, RZ ;  /* 0x0000000704089210 */ /* 0x008fe40007f5e0ff */
[----:B----4-:R-:W-:-:S05]  /*9f70*/  @!P1 SHF.L.U64.HI R3, R146, 0x1, R14 ;  /* 0x0000000192039819 */ /* 0x010fca000001020e */
[----:B------:R-:W-:Y:S01]  /*9f80*/  @!P1 IMAD.X R9, R5, 0x1, R3, P2 ;  /* 0x0000000105099824 */ /* 0x000fe200010e0603 */
[----:B------:R-:W-:-:S03]  /*9f90*/  @!P1 IADD3 R2, P2, R0, R7, RZ ;  /* 0x0000000700029210 */ /* 0x000fc60007f5e0ff */
[----:B------:R-:W-:Y:S01]  /*9fa0*/  @!P0 IMAD.SHL.U32 R7, R148, 0x2, RZ ;  /* 0x0000000294078824 */ /* 0x000fe200078e00ff */
[----:B------:R1:W5:Y:S01]  /*9fb0*/  @!P1 LD.E.64 R26, [R8.64] ;  /* 0x00000008081a9980 */ /* 0x000362000c101b00 */
[----:B------:R-:W-:Y:S01]  /*9fc0*/  @!P1 IMAD.X R3, R6, 0x1, R3, P2 ;  /* 0x0000000106039824 */ /* 0x000fe200010e0603 */
[----:B------:R-:W-:-:S04]  /*9fd0*/  ISETP.GE.AND P2, PT, R145, c[0x0][0x27c], PT ;  /* 0x00009f0091007a0c */ /* 0x000fc80003f46270 */
[----:B------:R2:W5:Y:S01]  /*9fe0*/  @!P1 LD.E.64 R28, [R2.64] ;  /* 0x00000008021c9980 */ /* 0x000562000c101b00 */
[----:B-1----:R-:W-:Y:S02]  /*9ff0*/  @!P0 IADD3 R8, P1, R4, R7, RZ ;  /* 0x0000000704088210 */ /* 0x002fe40007f3e0ff */
[----:B--2---:R-:W-:-:S05]  /*a000*/  @!P0 SHF.L.U64.HI R3, R148, 0x1, R13 ;  /* 0x0000000194038819 */ /* 0x004fca000001020d */
[----:B------:R-:W-:Y:S01]  /*a010*/  @!P0 IMAD.X R9, R5, 0x1, R3, P1 ;  /* 0x0000000105098824 */ /* 0x000fe200008e0603 */
[----:B------:R-:W-:Y:S01]  /*a020*/  @!P0 IADD3 R2, P1, R0, R7, RZ ;  /* 0x0000000700028210 */ /* 0x000fe20007f3e0ff */
[----:B------:R-:W-:-:S03]  /*a030*/  @!P2 IMAD.SHL.U32 R14, R145, 0x2, RZ ;  /* 0x00000002910ea824 */ /* 0x000fc600078e00ff */
[----:B------:R1:W5:Y:S01]  /*a040*/  @!P0 LD.E.64 R30, [R8.64] ;  /* 0x00000008081e8980 */ /* 0x000362000c101b00 */
[----:B------:R-:W-:Y:S01]  /*a050*/  @!P0 IMAD.X R3, R6, 0x1, R3, P1 ;  /* 0x0000000106038824 */ /* 0x000fe200008e0603 */
[----:B------:R-:W-:Y:S02]  /*a060*/  @!P2 SHF.L.U64.HI R7, R145, 0x1, R12 ;  /* 0x000000019107a819 */ /* 0x000fe4000001020c */
[----:B------:R-:W-:Y:S02]  /*a070*/  ISETP.GE.AND P1, PT, R110, c[0x0][0x27c], PT ;  /* 0x00009f006e007a0c */ /* 0x000fe40003f26270 */
[----:B------:R2:W5:Y:S01]  /*a080*/  @!P0 LD.E.64 R36, [R2.64] ;  /* 0x0000000802248980 */ /* 0x000562000c101b00 */
[-C--:B------:R-:W-:Y:S02]  /*a090*/  @!P2 IADD3 R12, P3, R4, R14.reuse, RZ ;  /* 0x0000000e040ca210 */ /* 0x080fe40007f7e0ff */
[----:B-1----:R-:W-:-:S05]  /*a0a0*/  @!P2 IADD3 R8, P0, R0, R14, RZ ;  /* 0x0000000e0008a210 */ /* 0x002fca0007f1e0ff */
[----:B------:R-:W-:Y:S01]  /*a0b0*/  @!P2 IMAD.X R9, R6, 0x1, R7, P0 ;  /* 0x000000010609a824 */ /* 0x000fe200000e0607 */
[----:B------:R-:W-:Y:S02]  /*a0c0*/  ISETP.GE.AND P0, PT, R147, c[0x0][0x27c], PT ;  /* 0x00009f0093007a0c */ /* 0x000fe40003f06270 */
[----:B--2---:R-:W-:Y:S02]  /*a0d0*/  @!P1 IMAD.MOV.U32 R2, RZ, RZ, R4 ;  /* 0x000000ffff029224 */ /* 0x004fe400078e0004 */
[----:B------:R-:W-:Y:S01]  /*a0e0*/  @!P1 IMAD.MOV.U32 R3, RZ, RZ, R5 ;  /* 0x000000ffff039224 */ /* 0x000fe200078e0005 */
[----:B------:R1:W5:Y:S01]  /*a0f0*/  @!P2 LD.E.64 R40, [R8.64] ;  /* 0x000000080828a980 */ /* 0x000362000c101b00 */
[----:B------:R-:W-:Y:S02]  /*a100*/  @!P1 IMAD.MOV.U32 R14, RZ, RZ, R0 ;  /* 0x000000ffff0e9224 */ /* 0x000fe400078e0000 */
[----:B------:R-:W-:Y:S02]  /*a110*/  @!P1 IMAD.MOV.U32 R15, RZ, RZ, R6 ;  /* 0x000000ffff0f9224 */ /* 0x000fe400078e0006 */
[----:B------:R-:W-:-:S04]  /*a120*/  @!P1 IMAD.WIDE R20, R110, 0x2, R2 ;  /* 0x000000026e149825 */ /* 0x000fc800078e0202 */
[----:B------:R-:W-:Y:S01]  /*a130*/  @!P1 IMAD.WIDE R14, R110, 0x2, R14 ;  /* 0x000000026e0e9825 */ /* 0x000fe200078e020e */
[----:B------:R1:W5:Y:S03]  /*a140*/  @!P1 LD.E.64 R16, [R20.64] ;  /* 0x0000000814109980 */ /* 0x000366000c101b00 */
[C---:B------:R-:W-:Y:S01]  /*a150*/  @!P0 IMAD.SHL.U32 R2, R147.reuse, 0x2, RZ ;  /* 0x0000000293028824 */ /* 0x040fe200078e00ff */
[----:B------:R1:W5:Y:S01]  /*a160*/  @!P1 LD.E.64 R18, [R14.64] ;  /* 0x000000080e129980 */ /* 0x000362000c101b00 */
[----:B------:R-:W-:-:S03]  /*a170*/  @!P0 SHF.L.U64.HI R3, R147, 0x1, R32 ;  /* 0x0000000193038819 */ /* 0x000fc60000010220 */
[----:B------:R-:W-:Y:S01]  /*a180*/  @!P0 IADD3 R4, P1, R4, R2, RZ ;  /* 0x0000000204048210 */ /* 0x000fe20007f3e0ff */
[----:B------:R-:W-:-:S04]  /*a190*/  @!P2 IMAD.X R13, R5, 0x1, R7, P3 ;  /* 0x00000001050da824 */ /* 0x000fc800018e0607 */
[--C-:B------:R-:W-:Y:S01]  /*a1a0*/  @!P0 IMAD.X R5, R5, 0x1, R3.reuse, P1 ;  /* 0x0000000105058824 */ /* 0x100fe200008e0603 */
[----:B------:R-:W-:Y:S01]  /*a1b0*/  @!P0 IADD3 R2, P1, R0, R2, RZ ;  /* 0x0000000200028210 */ /* 0x000fe20007f3e0ff */
[----:B------:R1:W5:Y:S04]  /*a1c0*/  @!P2 LD.E.64 R38, [R12.64] ;  /* 0x000000080c26a980 */ /* 0x000368000c101b00 */
[----:B------:R-:W-:Y:S01]  /*a1d0*/  @!P0 IMAD.X R3, R6, 0x1, R3, P1 ;  /* 0x0000000106038824 */ /* 0x000fe200008e0603 */
[----:B------:R1:W5:Y:S04]  /*a1e0*/  @!P0 LD.E.64 R44, [R4.64] ;  /* 0x00000008042c8980 */ /* 0x000368000c101b00 */
[----:B------:R1:W5:Y:S03]  /*a1f0*/  @!P0 LD.E.64 R46, [R2.64] ;  /* 0x00000008022e8980 */ /* 0x000366000c101b00 */
.L_x_2913:
[----:B------:R-:W-:Y:S05]  /*a200*/  BSYNC B0 ;  /* 0x0000000000007941 */ /* 0x000fea0003800000 */
.L_x_2912:
[----:B-1--45:R-:W-:Y:S01]  /*a210*/  IMAD.MOV.U32 R4, RZ, RZ, R44 ;  /* 0x000000ffff047224 */ /* 0x032fe200078e002c */
[----:B--2---:R-:W-:Y:S01]  /*a220*/  MOV R0, R39 ;  /* 0x0000002700007202 */ /* 0x004fe20000000f00 */
[----:B------:R-:W-:-:S02]  /*a230*/  IMAD.MOV.U32 R3, RZ, RZ, R45 ;  /* 0x000000ffff037224 */ /* 0x000fc400078e002d */
        /* <DEDUP_REMOVED lines=38> */
.L_x_3062:
[----:B------:R-:W-:Y:S01]  /*a4a0*/  IADD3 R2, R35, 0x40, RZ ;  /* 0x0000004023027810 */ /* 0x000fe20007ffe0ff */
[----:B------:R-:W-:Y:S01]  /*a4b0*/  BSSY B0, `(.L_x_2915) ;  /* 0x0000055000007945 */ /* 0x000fe20003800000 */
[----:B------:R-:W-:Y:S01]  /*a4c0*/  CS2R R62, SRZ ;  /* 0x00000000003e7805 */ /* 0x000fe2000001ff00 */
[----:B------:R-:W-:Y:S01]  /*a4d0*/  CS2R R56, SRZ ;  /* 0x0000000000387805 */ /* 0x000fe2000001ff00 */
[----:B------:R-:W-:Y:S01]  /*a4e0*/  ISETP.GE.AND P0, PT, R2, R52, PT ;  /* 0x000000340200720c */ /* 0x000fe20003f06270 */
        /* <DEDUP_REMOVED lines=8> */
[----:B------:R-:W-:-:S04]  /*a570*/  CS2R R34, SRZ ;  /* 0x0000000000227805 */ /* 0x000fc8000001ff00 */
[----:B------:R-:W-:Y:S05]  /*a580*/  @P0 BRA `(.L_x_2916) ;  /* 0x0000047000000947 */ /* 0x000fea0003800000 */
[----:B------:R-:W3:Y:S04]  /*a590*/  LDL R3, [R1+0x48] ;  /* 0x0000480001037983 */ /* 0x000ee80000100800 */
[----:B----4-:R-:W4:Y:S04]  /*a5a0*/  LDL R14, [R1+0x44] ;  /* 0x00004400010e7983 */ /* 0x010f280000100800 */
[----:B--2---:R-:W2:Y:S01]  /*a5b0*/  LDL R13, [R1+0x40] ;  /* 0x00004000010d7983 */ /* 0x004ea20000100800 */
[C---:B------:R-:W-:Y:S02]  /*a5c0*/  ISETP.GE.AND P0, PT, R149.reuse, c[0x0][0x27c], PT ;  /* 0x00009f0095007a0c */ /* 0x040fe40003f06270 */
        /* <DEDUP_REMOVED lines=21> */
[----:B------:R-:W-:-:S05]  /*a720*/  @!P0 IMAD.X R3, R6, 0x1, R3, P2 ;  /* 0x0000000106038824 */ /* 0x000fca00010e0603 */
[----:B------:R4:W5:Y:S01]  /*a730*/  @!P0 LD.E.64 R48, [R2.64] ;  /* 0x0000000802308980 */ /* 0x000962000c101b00 */
[----:B------:R-:W-:Y:S02]  /*a740*/  ISETP.GE.AND P0, PT, R148, c[0x0][0x27c], PT ;  /* 0x00009f0094007a0c */ /* 0x000fe40003f06270 */
[----:B-1----:R-:W-:Y:S02]  /*a750*/  @!P1 IADD3 R8, P2, R4, R7, RZ ;  /* 0x0000000704089210 */ /* 0x002fe40007f5e0ff */
        /* <DEDUP_REMOVED lines=23> */
[----:B------:R-:W-:Y:S02]  /*a8d0*/  @!P1 IMAD.MOV.U32 R3, RZ, RZ, R5 ;  /* 0x000000ffff039224 */ /* 0x000fe400078e0005 */
        /* <DEDUP_REMOVED lines=12> */
[----:B------:R-:W-:Y:S01]  /*a9a0*/  CS2R R60, SRZ ;  /* 0x00000000003c7805 */ /* 0x000fe2000001ff00 */
[----:B------:R1:W5:Y:S03]  /*a9b0*/  @!P2 LD.E.64 R62, [R12.64] ;  /* 0x000000080c3ea980 */ /* 0x000366000c101b00 */
[----:B------:R-:W-:Y:S01]  /*a9c0*/  @!P0 IMAD.X R3, R6, 0x1, R3, P1 ;  /* 0x0000000106038824 */ /* 0x000fe200008e0603 */
[----:B------:R1:W5:Y:S04]  /*a9d0*/  @!P0 LD.E.64 R66, [R4.64] ;  /* 0x0000000804428980 */ /* 0x000368000c101b00 */
[----:B------:R1:W5:Y:S04]  /*a9e0*/  @!P2 LD.E.64 R60, [R8.64] ;  /* 0x00000008083ca980 */ /* 0x000368000c101b00 */
[----:B------:R1:W5:Y:S02]  /*a9f0*/  @!P0 LD.E.64 R64, [R2.64] ;  /* 0x0000000802408980 */ /* 0x000364000c101b00 */
.L_x_2916:
[----:B------:R-:W-:Y:S05]  /*aa00*/  BSYNC B0 ;  /* 0x0000000000007941 */ /* 0x000fea0003800000 */
.L_x_2915:
[----:B------:R-:W3:Y:S04]  /*aa10*/  LDL R6, [R1+0x4] ;  /* 0x0000040001067983 */ /* 0x000ee80000100800 */
[----:B-12---:R-:W2:Y:S01]  /*aa20*/  LDL R5, [R1+0x10] ;  /* 0x0000100001057983 */ /* 0x006ea20000100800 */
[----:B----45:R-:W-:Y:S01]  /*aa30*/  IMAD.MOV.U32 R4, RZ, RZ, R66 ;  /* 0x000000ffff047224 */ /* 0x030fe200078e0042 */
[----:B------:R-:W-:-:S04]  /*aa40*/  DEPBAR.LE SB0, 0x3 ;  /* 0x000080c00000791a */ /* 0x000fc80000000000 */
[----:B------:R-:W-:Y:S01]  /*aa50*/  IMAD.MOV.U32 R3, RZ, RZ, R67 ;  /* 0x000000ffff037224 */ /* 0x000fe200078e0043 */
[----:B------:R-:W-:Y:S01]  /*aa60*/  WARPSYNC 0xffffffff ;  /* 0xffffffff00007948 */ /* 0x000fe20003800000 */
[----:B------:R-:W-:Y:S01]  /*aa70*/  IMAD.MOV.U32 R2, RZ, RZ, R62 ;  /* 0x000000ffff027224 */ /* 0x000fe200078e003e */
[----:B------:R-:W-:Y:S01]  /*aa80*/  BSSY B1, `(.L_x_2917) ;  /* 0x0000159000017945 */ /* 0x000fe20003800000 */
[----:B------:R-:W-:Y:S01]  /*aa90*/  IMAD.MOV.U32 R0, RZ, RZ, R63 ;  /* 0x000000ffff007224 */ /* 0x000fe200078e003f */
[----:B------:R-:W-:Y:S01]  /*aaa0*/  PRMT R90, R3, 0x5410, R4 ;  /* 0x00005410035a7816 */ /* 0x000fe20000000004 */
        /* <DEDUP_REMOVED lines=24> */
[----:B------:R-:W-:-:S04]  /*ac30*/  MOV R4, R49 ;  /* 0x0000003100047202 */ /* 0x000fc80000000f00 */
[----:B------:R-:W-:Y:S01]  /*ac40*/  PRMT R83, R0, 0x5410, R2 ;  /* 0x0000541000537816 */ /* 0x000fe20000000002 */
[----:B------:R-:W-:Y:S01]  /*ac50*/  IMAD.MOV.U32 R2, RZ, RZ, R48 ;  /* 0x000000ffff027224 */ /* 0x000fe200078e0030 */
[----:B------:R-:W-:-:S04]  /*ac60*/  LOP3.LUT R0, R233, 0x18, R104, 0xf8, !PT ;  /* 0x00000018e9007812 */ /* 0x000fc800078ef868 */
[----:B------:R-:W-:Y:S02]  /*ac70*/  LOP3.LUT R0, R151, R0, R150, 0xf6, !PT ;  /* 0x0000000097007212 */ /* 0x000fe400078ef696 */
[----:B------:R-:W-:Y:S01]  /*ac80*/  PRMT R80, R80, 0x5410, R2 ;  /* 0x0000541050507816 */ /* 0x000fe20000000002 */
[----:B------:R-:W-:Y:S02]  /*ac90*/  IMAD.MOV.U32 R2, RZ, RZ, R34 ;  /* 0x000000ffff027224 */ /* 0x000fe400078e0022 */
[----:B------:R-:W-:Y:S01]  /*aca0*/  IMAD.SHL.U32 R20, R0, 0x2, RZ ;  /* 0x0000000200147824 */ /* 0x000fe200078e00ff */
[----:B------:R-:W-:Y:S01]  /*acb0*/  PRMT R80, R4, 0x7610, R80 ;  /* 0x0000761004507816 */ /* 0x000fe20000000050 */
[----:B------:R-:W-:-:S03]  /*acc0*/  IMAD.MOV.U32 R0, RZ, RZ, R35 ;  /* 0x000000ffff007224 */ /* 0x000fc600078e0023 */
[----:B------:R-:W-:Y:S02]  /*acd0*/  IADD3 R21, R20, 0x18140, RZ ;  /* 0x0001814014157810 */ /* 0x000fe40007ffe0ff */
[----:B------:R-:W-:Y:S01]  /*ace0*/  PRMT R76, R0, 0x5410, R2 ;  /* 0x00005410004c7816 */ /* 0x000fe20000000002 */
[----:B------:R-:W-:Y:S01]  /*acf0*/  BAR.SYNC.DEFER_BLOCKING 0x0 ;  /* 0x0000000000007b1d */ /* 0x000fe20000010000 */
[----:B---3--:R-:W-:Y:S01]  /*ad00*/  IMAD.IADD R3, R52, 0x1, -R6 ;  /* 0x0000000134037824 */ /* 0x008fe200078e0a06 */
[----:B--2---:R-:W-:-:S04]  /*ad10*/  LOP3.LUT P0, RZ, R5, 0x4, RZ, 0xc0, !PT ;  /* 0x0000000405ff7812 */ /* 0x004fc8000780c0ff */
[----:B------:R-:W-:Y:S02]  /*ad20*/  IMNMX R52, R3, 0x80, PT ;  /* 0x0000008003347817 */ /* 0x000fe40003800200 */
[----:B------:R-:W-:Y:S02]  /*ad30*/  IADD3 R3, R20, 0x18100, RZ ;  /* 0x0001810014037810 */ /* 0x000fe40007ffe0ff */
[----:B------:R-:W-:-:S05]  /*ad40*/  ISETP.GE.AND P1, PT, R227, R52, PT ;  /* 0x00000034e300720c */ /* 0x000fca0003f26270 */
[----:B------:R-:W-:-:S08]  /*ad50*/  @P0 IADD3 R21, R3, -0x40, RZ ;  /* 0xffffffc003150810 */ /* 0x000fd00007ffe0ff */
[----:B------:R-:W-:Y:S05]  /*ad60*/  @P1 BRA `(.L_x_2918) ;  /* 0x000012a000001947 */ /* 0x000fea0003800000 */
[----:B------:R-:W-:Y:S01]  /*ad70*/  ISETP.GE.AND P0, PT, R110, c[0x0][0x27c], PT ;  /* 0x00009f006e007a0c */ /* 0x000fe20003f06270 */
[----:B------:R-:W-:-:S12]  /*ad80*/  BSSY B0, `(.L_x_2919) ;  /* 0x0000030000007945 */ /* 0x000fd80003800000 */
[----:B------:R-:W-:Y:S05]  /*ad90*/  @P0 BRA `(.L_x_2920) ;  /* 0x000002e000000947 */ /* 0x000fea0003800000 */
[----:B------:R-:W1:Y:S01]  /*ada0*/  LDS.128 R4, [R20+0x18100] ;  /* 0x0181000014047984 */ /* 0x000e620000000c00 */
[----:B------:R-:W-:Y:S02]  /*adb0*/  SHF.R.U32.HI R0, RZ, 0x10, R17 ;  /* 0x00000010ff007819 */ /* 0x000fe40000011611 */
[--C-:B------:R-:W-:Y:S02]  /*adc0*/  SHF.R.U32.HI R2, RZ, 0x10, R19.reuse ;  /* 0x00000010ff027819 */ /* 0x100fe40000011613 */
[----:B------:R-:W-:Y:S02]  /*add0*/  SHF.R.U64 R9, R18, 0x10, R19 ;  /* 0x0000001012097819 */ /* 0x000fe40000001213 */
[----:B------:R-:W-:Y:S02]  /*ade0*/  PRMT R8, R68, 0x5410, R0 ;  /* 0x0000541044087816 */ /* 0x000fe40000000000 */
[C---:B------:R-:W-:Y:S02]  /*adf0*/  PRMT R0, R53.reuse, 0x5410, R2 ;  /* 0x0000541035007816 */ /* 0x040fe40000000002 */
[----:B------:R-:W-:-:S02]  /*ae00*/  PRMT R12, R53, 0x5432, R9 ;  /* 0x00005432350c7816 */ /* 0x000fc40000000009 */
[----:B------:R-:W-:Y:S01]  /*ae10*/  SHF.R.U64 R3, R16, 0x10, R17 ;  /* 0x0000001010037819 */ /* 0x000fe20000001211 */
[----:B------:R-:W-:Y:S01]  /*ae20*/  IMAD.U32 R16, R8, 0x10000, RZ ;  /* 0x0001000008107824 */ /* 0x000fe200078e00ff */
[C---:B------:R-:W-:Y:S01]  /*ae30*/  LOP3.LUT R19, R0.reuse, 0xffff0000, RZ, 0xc0, !PT ;  /* 0xffff000000137812 */ /* 0x040fe200078ec0ff */
[----:B------:R-:W-:Y:S01]  /*ae40*/  IMAD.U32 R17, R0, 0x10000, RZ ;  /* 0x0001000000117824 */ /* 0x000fe200078e00ff */
[----:B------:R-:W-:Y:S02]  /*ae50*/  LOP3.LUT R18, R8, 0xffff0000, RZ, 0xc0, !PT ;  /* 0xffff000008127812 */ /* 0x000fe400078ec0ff */
[----:B------:R-:W-:Y:S02]  /*ae60*/  PRMT R13, R68, 0x5432, R3 ;  /* 0x00005432440d7816 */ /* 0x000fe40000000003 */
        /* <DEDUP_REMOVED lines=33> */
.L_x_2920:
[----:B------:R-:W-:Y:S05]  /*b080*/  BSYNC B0 ;  /* 0x0000000000007941 */ /* 0x000fea0003800000 */
.L_x_2919:
[----:B------:R-:W-:Y:S01]  /*b090*/  ISETP.GE.AND P0, PT, R149, c[0x0][0x27c], PT ;  /* 0x00009f0095007a0c */ /* 0x000fe20003f06270 */
[----:B------:R-:W-:-:S12]  /*b0a0*/  BSSY B0, `(.L_x_2921) ;  /* 0x0000030000007945 */ /* 0x000fd80003800000 */
[----:B------:R-:W-:Y:S05]  /*b0b0*/  @P0 BRA `(.L_x_2922) ;  /* 0x000002e000000947 */ /* 0x000fea0003800000 */
[----:B-1----:R-:W1:Y:S01]  /*b0c0*/  LDS.128 R4, [R21] ;  /* 0x0000000015047984 */ /* 0x002e620000000c00 */
        /* <DEDUP_REMOVED lines=44> */
[----:B------:R1:W-:Y:S02]  /*b390*/  STS.128 [R21], R4 ;  /* 0x0000000415007388 */ /* 0x0003e40000000c00 */
.L_x_2922:
[----:B------:R-:W-:Y:S05]  /*b3a0*/  BSYNC B0 ;  /* 0x0000000000007941 */ /* 0x000fea0003800000 */
.L_x_2921:
        /* <DEDUP_REMOVED lines=49> */
.L_x_2924:
[----:B------:R-:W-:Y:S05]  /*b6c0*/  BSYNC B0 ;  /* 0x0000000000007941 */ /* 0x000fea0003800000 */
.L_x_2923:
        /* <DEDUP_REMOVED lines=49> */
.L_x_2926:
[----:B------:R-:W-:Y:S05]  /*b9e0*/  BSYNC B0 ;  /* 0x0000000000007941 */ /* 0x000fea0003800000 */
.L_x_2925:
        /* <DEDUP_REMOVED lines=49> */
.L_x_2928:
[----:B------:R-:W-:Y:S05]  /*bd00*/  BSYNC B0 ;  /* 0x0000000000007941 */ /* 0x000fea0003800000 */
.L_x_2927:
        /* <DEDUP_REMOVED lines=48> */
.L_x_2918:
[----:B------:R-:W-:Y:S05]  /*c010*/  BSYNC B1 ;  /* 0x0000000000017941 */ /* 0x000fea0003800000 */
.L_x_2917:
        /* <DEDUP_REMOVED lines=52> */
.L_x_2930:
[----:B------:R-:W-:Y:S05]  /*c360*/  BSYNC B0 ;  /* 0x0000000000007941 */ /* 0x000fea0003800000 */
.L_x_2929:
        /* <DEDUP_REMOVED lines=49> */
.L_x_2932:
[----:B------:R-:W-:Y:S05]  /*c680*/  BSYNC B0 ;  /* 0x0000000000007941 */ /* 0x000fea0003800000 */
.L_x_2931:
        /* <DEDUP_REMOVED lines=49> */
.L_x_2934:
[----:B------:R-:W-:Y:S05]  /*c9a0*/  BSYNC B0 ;  /* 0x0000000000007941 */ /* 0x000fea0003800000 */
.L_x_2933:
        /* <DEDUP_REMOVED lines=49> */
.L_x_2936:
[----:B------:R-:W-:Y:S05]  /*ccc0*/  BSYNC B0 ;  /* 0x0000000000007941 */ /* 0x000fea0003800000 */
.L_x_2935:
        /* <DEDUP_REMOVED lines=49> */
.L_x_2938:
[----:B------:R-:W-:Y:S05]  /*cfe0*/  BSYNC B0 ;  /* 0x0000000000007941 */ /* 0x000fea0003800000 */
.L_x_2937:
        /* <DEDUP_REMOVED lines=49> */
.L_x_2909:
        /* <DEDUP_REMOVED lines=22> */
.L_x_3063:
[----:B------:R-:W-:Y:S05]  /*d460*/  BRA.DIV ~URZ, `(.L_x_2940) ;  /* 0x000135027f007947 */ /* 0x000fea000b800000 */
[----:B------:R3:W4:Y:S01]  /*d470*/  SHFL.IDX PT, R8, R23, RZ, 0x1c1f ;  /* 0x001c1fff17087589 */ /* 0x00072200000e0000 */
[----:B--2---:R-:W-:-:S03]  /*d480*/  MOV R9, R0 ;  /* 0x0000000000097202 */ /* 0x004fc60000000f00 */
[----:B------:R3:W2:Y:S04]  /*d490*/  SHFL.IDX PT, R20, R21, RZ, 0x1c1f ;  /* 0x001c1fff15147589 */ /* 0x0006a800000e0000 */
[----:B------:R3:W1:Y:S02]  /*d4a0*/  SHFL.IDX PT, R3, R24, RZ, 0x1c1f ;  /* 0x001c1fff18037589 */ /* 0x00066400000e0000 */
.L_x_3064:
        /* <DEDUP_REMOVED lines=16> */
[----:B------:R-:W-:Y:S01]  /*d5b0*/  ISETP.GE.AND P0, PT, R104, c[0x0][0x27c], PT ;  /* 0x00009f0068007a0c */ /* 0x000fe20003f06270 */
[----:B------:R-:W-:Y:S01]  /*d5c0*/  CS2R R30, SRZ ;  /* 0x00000000001e7805 */ /* 0x000fe2000001ff00 */
[----:B------:R-:W-:Y:S01]  /*d5d0*/  ISETP.GE.AND P2, PT, R109, c[0x0][0x27c], PT ;  /* 0x00009f006d007a0c */ /* 0x000fe20003f46270 */
[----:B------:R-:W-:Y:S01]  /*d5e0*/  CS2R R28, SRZ ;  /* 0x00000000001c7805 */ /* 0x000fe2000001ff00 */
[----:B------:R-:W-:Y:S01]  /*d5f0*/  CS2R R38, SRZ ;  /* 0x0000000000267805 */ /* 0x000fe2000001ff00 */
[----:B------:R-:W-:Y:S01]  /*d600*/  CS2R R36, SRZ ;  /* 0x0000000000247805 */ /* 0x000fe2000001ff00 */
[----:B------:R-:W-:Y:S01]  /*d610*/  CS2R R46, SRZ ;  /* 0x00000000002e7805 */ /* 0x000fe2000001ff00 */
[----:B------:R-:W-:-:S06]  /*d620*/  CS2R R44, SRZ ;  /* 0x00000000002c7805 */ /* 0x000fcc000001ff00 */
[C---:B------:R-:W-:Y:S01]  /*d630*/  @!P0 IMAD.SHL.U32 R2, R104.reuse, 0x2, RZ ;  /* 0x0000000268028824 */ /* 0x040fe200078e00ff */
[----:B------:R-:W-:Y:S02]  /*d640*/  @!P0 SHF.L.U64.HI R0, R104, 0x1, R105 ;  /* 0x0000000168008819 */ /* 0x000fe40000010269 */
[----:B------:R-:W-:Y:S02]  /*d650*/  @!P2 SHF.L.U32 R4, R235, 0x3, RZ ;  /* 0x00000003eb04a819 */ /* 0x000fe400000006ff */
[-C--:B----4-:R-:W-:Y:S02]  /*d660*/  @!P0 IADD3 R18, P1, R8, R2.reuse, RZ ;  /* 0x0000000208128210 */ /* 0x090fe40007f3e0ff */
[----:B-1----:R-:W-:Y:S01]  /*d670*/  @!P0 IADD3 R16, P3, R3, R2, RZ ;  /* 0x0000000203108210 */ /* 0x002fe20007f7e0ff */
[----:B------:R-:W-:Y:S01]  /*d680*/  @!P2 IMAD.WIDE R12, R4, 0x2, R8 ;  /* 0x00000002040ca825 */ /* 0x000fe200078e0208 */
[----:B------:R-:W-:Y:S02]  /*d690*/  @!P0 IADD3.X R19, R9, R0, RZ, P1, !PT ;  /* 0x0000000009138210 */ /* 0x000fe40000ffe4ff */
[----:B------:R-:W-:Y:S01]  /*d6a0*/  ISETP.GE.AND P1, PT, R108, c[0x0][0x27c], PT ;  /* 0x00009f006c007a0c */ /* 0x000fe20003f26270 */
[----:B--2---:R-:W-:Y:S01]  /*d6b0*/  @!P0 IMAD.X R17, R20, 0x1, R0, P3 ;  /* 0x0000000114118824 */ /* 0x004fe200018e0600 */
[----:B------:R-:W-:Y:S01]  /*d6c0*/  MOV R2, R3 ;  /* 0x0000000300027202 */ /* 0x000fe20000000f00 */
[----:B------:R-:W-:Y:S01]  /*d6d0*/  IMAD.MOV.U32 R3, RZ, RZ, R20 ;  /* 0x000000ffff037224 */ /* 0x000fe200078e0014 */
[----:B------:R1:W5:Y:S03]  /*d6e0*/  @!P2 LD.E.128 R28, [R12.64] ;  /* 0x000000080c1ca980 */ /* 0x000366000c101d00 */
[----:B------:R-:W-:Y:S01]  /*d6f0*/  @!P2 IMAD.WIDE R6, R4, 0x2, R2 ;  /* 0x000000020406a825 */ /* 0x000fe200078e0202 */
[----:B------:R-:W-:Y:S01]  /*d700*/  CS2R R42, SRZ ;  /* 0x00000000002a7805 */ /* 0x000fe2000001ff00 */
[----:B------:R-:W-:Y:S01]  /*d710*/  CS2R R40, SRZ ;  /* 0x0000000000287805 */ /* 0x000fe2000001ff00 */
[----:B------:R-:W-:-:S02]  /*d720*/  CS2R R14, SRZ ;  /* 0x00000000000e7805 */ /* 0x000fc4000001ff00 */
[----:B------:R2:W5:Y:S01]  /*d730*/  @!P2 LD.E.128 R36, [R6.64] ;  /* 0x000000080624a980 */ /* 0x000562000c101d00 */
[----:B------:R-:W-:-:S04]  /*d740*/  @!P1 IMAD.SHL.U32 R0, R234, 0x8, RZ ;  /* 0x00000008ea009824 */ /* 0x000fc800078e00ff */
[----:B------:R-:W-:-:S04]  /*d750*/  @!P1 IMAD.WIDE R4, R0, 0x2, R8 ;  /* 0x0000000200049825 */ /* 0x000fc800078e0208 */
[----:B------:R-:W-:Y:S01]  /*d760*/  @!P1 IMAD.WIDE R2, R0, 0x2, R2 ;  /* 0x0000000200029825 */ /* 0x000fe200078e0202 */
[----:B------:R4:W5:Y:S04]  /*d770*/  @!P1 LD.E.128 R44, [R4.64] ;  /* 0x00000008042c9980 */ /* 0x000968000c101d00 */
[----:B------:R3:W5:Y:S01]  /*d780*/  @!P1 LD.E.128 R40, [R2.64] ;  /* 0x0000000802289980 */ /* 0x000762000c101d00 */
[----:B-1----:R-:W-:-:S06]  /*d790*/  CS2R R12, SRZ ;  /* 0x00000000000c7805 */ /* 0x002fcc000001ff00 */
[----:B------:R3:W5:Y:S01]  /*d7a0*/  @!P0 LD.E.128 R12, [R18.64] ;  /* 0x00000008120c8980 */ /* 0x000762000c101d00 */
[----:B--2---:R-:W-:Y:S01]  /*d7b0*/  CS2R R6, SRZ ;  /* 0x0000000000067805 */ /* 0x004fe2000001ff00 */
[----:B----4-:R-:W-:-:S06]  /*d7c0*/  CS2R R4, SRZ ;  /* 0x0000000000047805 */ /* 0x010fcc000001ff00 */
[----:B------:R3:W5:Y:S02]  /*d7d0*/  @!P0 LD.E.128 R4, [R16.64] ;  /* 0x0000000810048980 */ /* 0x000764000c101d00 */
.L_x_2942:
[----:B------:R-:W-:Y:S05]  /*d7e0*/  BSYNC B0 ;  /* 0x0000000000007941 */ /* 0x000fea0003800000 */
.L_x_2941:
[----:B----45:R-:W-:Y:S01]  /*d7f0*/  IMAD.MOV.U32 R8, RZ, RZ, R46 ;  /* 0x000000ffff087224 */ /* 0x030fe200078e002e */
[----:B------:R-:W-:Y:S01]  /*d800*/  MOV R0, R45 ;  /* 0x0000002d00007202 */ /* 0x000fe20000000f00 */
[----:B-1-3--:R-:W-:Y:S02]  /*d810*/  IMAD.MOV.U32 R3, RZ, RZ, R47 ;  /* 0x000000ffff037224 */ /* 0x00afe400078e002f */
        /* <DEDUP_REMOVED lines=34> */
[----:B------:R1:W3:Y:S04]  /*da40*/  SHFL.IDX PT, R9, R22, 0x1, 0x1c1f ;  /* 0x003c1f0016097f89 */ /* 0x0002e800000e0000 */
[----:B------:R1:W4:Y:S04]  /*da50*/  SHFL.IDX PT, R8, R23, 0x1, 0x1c1f ;  /* 0x003c1f0017087f89 */ /* 0x00032800000e0000 */
[----:B--2---:R1:W2:Y:S04]  /*da60*/  SHFL.IDX PT, R20, R21, 0x1, 0x1c1f ;  /* 0x003c1f0015147f89 */ /* 0x0042a800000e0000 */
[----:B------:R1:W1:Y:S02]  /*da70*/  SHFL.IDX PT, R2, R24, 0x1, 0x1c1f ;  /* 0x003c1f0018027f89 */ /* 0x00026400000e0000 */
.L_x_3065:
        /* <DEDUP_REMOVED lines=24> */
[----:B------:R-:W-:-:S04]  /*dc00*/  @!P0 SHF.L.U64.HI R3, R104, 0x1, R105 ;  /* 0x0000000168038819 */ /* 0x000fc80000010269 */
[-C--:B----4-:R-:W-:Y:S02]  /*dc10*/  @!P0 IADD3 R18, P1, R8, R0.reuse, RZ ;  /* 0x0000000008128210 */ /* 0x090fe40007f3e0ff */
[----:B-1----:R-:W-:-:S03]  /*dc20*/  @!P0 IADD3 R16, P3, R2, R0, RZ ;  /* 0x0000000002108210 */ /* 0x002fc60007f7e0ff */
[----:B---3--:R-:W-:Y:S01]  /*dc30*/  @!P0 IMAD.X R19, R9, 0x1, R3, P1 ;  /* 0x0000000109138824 */ /* 0x008fe200008e0603 */
[----:B------:R-:W-:Y:S02]  /*dc40*/  ISETP.GE.AND P1, PT, R108, c[0x0][0x27c], PT ;  /* 0x00009f006c007a0c */ /* 0x000fe40003f26270 */
[----:B--2---:R-:W-:Y:S01]  /*dc50*/  @!P0 IADD3.X R17, R20, R3, RZ, P3, !PT ;  /* 0x0000000314118210 */ /* 0x004fe20001ffe4ff */
[----:B------:R-:W-:Y:S01]  /*dc60*/  IMAD.MOV.U32 R3, RZ, RZ, R20 ;  /* 0x000000ffff037224 */ /* 0x000fe200078e0014 */
[----:B------:R-:W-:Y:S01]  /*dc70*/  @!P2 SHF.L.U32 R20, R235, 0x3, RZ ;  /* 0x00000003eb14a819 */ /* 0x000fe200000006ff */
[----:B------:R-:W-:Y:S01]  /*dc80*/  CS2R R70, SRZ ;  /* 0x0000000000467805 */ /* 0x000fe2000001ff00 */
[----:B------:R-:W-:Y:S01]  /*dc90*/  CS2R R68, SRZ ;  /* 0x0000000000447805 */ /* 0x000fe2000001ff00 */
[----:B------:R-:W-:Y:S01]  /*dca0*/  CS2R R50, SRZ ;  /* 0x0000000000327805 */ /* 0x000fe2000001ff00 */
[----:B------:R-:W-:Y:S01]  /*dcb0*/  CS2R R48, SRZ ;  /* 0x0000000000307805 */ /* 0x000fe2000001ff00 */
[----:B------:R-:W-:Y:S01]  /*dcc0*/  @!P2 IMAD.WIDE R22, R20, 0x2, R8 ;  /* 0x000000021416a825 */ /* 0x000fe200078e0208 */
[----:B------:R-:W-:-:S03]  /*dcd0*/  CS2R R58, SRZ ;  /* 0x00000000003a7805 */ /* 0x000fc6000001ff00 */
[----:B------:R-:W-:Y:S01]  /*dce0*/  @!P1 IMAD.SHL.U32 R0, R234, 0x8, RZ ;  /* 0x00000008ea009824 */ /* 0x000fe200078e00ff */
[----:B------:R-:W-:Y:S01]  /*dcf0*/  CS2R R56, SRZ ;  /* 0x0000000000387805 */ /* 0x000fe2000001ff00 */
[----:B------:R-:W-:Y:S01]  /*dd00*/  @!P2 IMAD.WIDE R20, R20, 0x2, R2 ;  /* 0x000000021414a825 */ /* 0x000fe200078e0202 */
[----:B------:R1:W5:Y:S03]  /*dd10*/  @!P2 LD.E.128 R60, [R22.64] ;  /* 0x00000008163ca980 */ /* 0x000366000c101d00 */
[C---:B------:R-:W-:Y:S01]  /*dd20*/  @!P1 IMAD.WIDE R8, R0.reuse, 0x2, R8 ;  /* 0x0000000200089825 */ /* 0x040fe200078e0208 */
[----:B------:R1:W5:Y:S03]  /*dd30*/  @!P2 LD.E.128 R64, [R20.64] ;  /* 0x000000081440a980 */ /* 0x000366000c101d00 */
[----:B------:R-:W-:Y:S01]  /*dd40*/  @!P1 IMAD.WIDE R2, R0, 0x2, R2 ;  /* 0x0000000200029825 */ /* 0x000fe200078e0202 */
[----:B------:R1:W5:Y:S04]  /*dd50*/  @!P1 LD.E.128 R72, [R8.64] ;  /* 0x0000000808489980 */ /* 0x000368000c101d00 */
[----:B------:R1:W5:Y:S04]  /*dd60*/  @!P1 LD.E.128 R68, [R2.64] ;  /* 0x0000000802449980 */ /* 0x000368000c101d00 */
[----:B------:R1:W5:Y:S04]  /*dd70*/  @!P0 LD.E.128 R48, [R18.64] ;  /* 0x0000000812308980 */ /* 0x000368000c101d00 */
[----:B------:R1:W5:Y:S02]  /*dd80*/  @!P0 LD.E.128 R56, [R16.64] ;  /* 0x0000000810388980 */ /* 0x000364000c101d00 */
.L_x_2945:
[----:B------:R-:W-:Y:S05]  /*dd90*/  BSYNC B0 ;  /* 0x0000000000007941 */ /* 0x000fea0003800000 */
.L_x_2944:
[----:B-1-3--:R-:W3:Y:S01]  /*dda0*/  LDL R9, [R1+0x4] ;  /* 0x0000040001097983 */ /* 0x00aee20000100800 */
[----:B-----5:R-:W-:Y:S01]  /*ddb0*/  IMAD.MOV.U32 R0, RZ, RZ, R74 ;  /* 0x000000ffff007224 */ /* 0x020fe200078e004a */
[----:B------:R-:W-:-:S04]  /*ddc0*/  DEPBAR.LE SB0, 0x3 ;  /* 0x000080c00000791a */ /* 0x000fc80000000000 */
[----:B----4-:R-:W-:Y:S01]  /*ddd0*/  IMAD.MOV.U32 R8, RZ, RZ, R75 ;  /* 0x000000ffff087224 */ /* 0x010fe200078e004b */
[----:B------:R-:W-:Y:S01]  /*dde0*/  WARPSYNC 0xffffffff ;  /* 0xffffffff00007948 */ /* 0x000fe20003800000 */
[----:B------:R-:W-:Y:S01]  /*ddf0*/  IMAD.MOV.U32 R3, RZ, RZ, R72 ;  /* 0x000000ffff037224 */ /* 0x000fe200078e0048 */
[----:B------:R-:W-:Y:S01]  /*de00*/  BSSY B1, `(.L_x_2946) ;  /* 0x0000174000017945 */ /* 0x000fe20003800000 */
[----:B------:R-:W-:Y:S01]  /*de10*/  IMAD.MOV.U32 R2, RZ, RZ, R73 ;  /* 0x000000ffff027224 */ /* 0x000fe200078e0049 */
[----:B------:R-:W-:Y:S01]  /*de20*/  PRMT R96, R8, 0x5410, R0 ;  /* 0x0000541008607816 */ /* 0x000fe20000000000 */
[----:B------:R-:W-:Y:S01]  /*de30*/  IMAD.MOV.U32 R0, RZ, RZ, R62 ;  /* 0x000000ffff007224 */ /* 0x000fe200078e003e */
[----:B------:R-:W-:Y:S02]  /*de40*/  MOV R8, R63 ;  /* 0x0000003f00087202 */ /* 0x000fe40000000f00 */
[----:B------:R-:W-:Y:S01]  /*de50*/  PRMT R95, R2, 0x5410, R3 ;  /* 0x00005410025f7816 */ /* 0x000fe20000000003 */
[----:B------:R-:W-:Y:S01]  /*de60*/  IMAD.MOV.U32 R3, RZ, RZ, R60 ;  /* 0x000000ffff037224 */ /* 0x000fe200078e003c */
[----:B------:R-:W-:Y:S01]  /*de70*/  PRMT R92, R92, 0x5410, R0 ;  /* 0x000054105c5c7816 */ /* 0x000fe20000000000 */
[----:B------:R-:W-:-:S02]  /*de80*/  IMAD.MOV.U32 R0, RZ, RZ, R50 ;  /* 0x000000ffff007224 */ /* 0x000fc400078e0032 */
        /* <DEDUP_REMOVED lines=12> */
[----:B------:R-:W-:Y:S02]  /*df50*/  PRMT R94, R8, 0x7610, R94 ;  /* 0x00007610085e7816 */ /* 0x000fe4000000005e */
[----:B------:R-:W-:Y:S01]  /*df60*/  PRMT R87, R2, 0x5410, R3 ;  /* 0x0000541002577816 */ /* 0x000fe20000000003 */
[----:B------:R-:W-:Y:S01]  /*df70*/  IMAD.MOV.U32 R2, RZ, RZ, R69 ;  /* 0x000000ffff027224 */ /* 0x000fe200078e0045 */
[----:B------:R-:W-:Y:S02]  /*df80*/  MOV R3, R68 ;  /* 0x0000004400037202 */ /* 0x000fe40000000f00 */
        /* <DEDUP_REMOVED lines=9> */
[----:B------:R-:W-:-:S04]  /*e020*/  MOV R3, R59 ;  /* 0x0000003b00037202 */ /* 0x000fc80000000f00 */
[----:B------:R-:W-:Y:S01]  /*e030*/  PRMT R85, R0, 0x5410, R2 ;  /* 0x0000541000557816 */ /* 0x000fe20000000002 */
[----:B------:R-:W-:Y:S01]  /*e040*/  BAR.SYNC.DEFER_BLOCKING 0x0 ;  /* 0x0000000000007b1d */ /* 0x000fe20000010000 */
[----:B---3--:R-:W-:-:S05]  /*e050*/  IMAD.IADD R8, R52, 0x1, -R9 ;  /* 0x0000000134087824 */ /* 0x008fca00078e0a09 */
[----:B------:R-:W-:Y:S01]  /*e060*/  IMNMX R76, R8, 0x80, PT ;  /* 0x00000080084c7817 */ /* 0x000fe20003800200 */
[----:B------:R-:W-:-:S03]  /*e070*/  IMAD.MOV.U32 R8, RZ, RZ, R58 ;  /* 0x000000ffff087224 */ /* 0x000fc600078e003a */
[----:B------:R-:W-:Y:S02]  /*e080*/  ISETP.GE.AND P0, PT, R227, R76, PT ;  /* 0x0000004ce300720c */ /* 0x000fe40003f06270 */
[----:B------:R-:W-:-:S11]  /*e090*/  PRMT R86, R3, 0x5410, R8 ;  /* 0x0000541003567816 */ /* 0x000fd60000000008 */
[----:B------:R-:W-:Y:S05]  /*e0a0*/  @P0 BRA `(.L_x_2947) ;  /* 0x0000149000000947 */ /* 0x000fea0003800000 */
[----:B------:R-:W-:Y:S01]  /*e0b0*/  ISETP.GE.AND P0, PT, R104, c[0x0][0x27c], PT ;  /* 0x00009f0068007a0c */ /* 0x000fe20003f06270 */
[----:B------:R-:W-:-:S12]  /*e0c0*/  BSSY B0, `(.L_x_2948) ;  /* 0x0000071000007945 */ /* 0x000fd80003800000 */
[----:B------:R-:W-:Y:S05]  /*e0d0*/  @P0 BRA `(.L_x_2949) ;  /* 0x000006f000000947 */ /* 0x000fea0003800000 */
[----:B------:R-:W1:Y:S01]  /*e0e0*/  S2R R16, SR_TID.X ;  /* 0x0000000000107919 */ /* 0x000e620000002100 */
[----:B------:R-:W-:Y:S01]  /*e0f0*/  IMAD.MOV.U32 R0, RZ, RZ, c[0x0][0x27c] ;  /* 0x00009f00ff007624 */ /* 0x000fe200078e00ff */
[--C-:B------:R-:W-:Y:S02]  /*e100*/  SHF.R.U64 R4, R4, 0x10, R5.reuse ;  /* 0x0000001004047819 */ /* 0x100fe40000001205 */
[----:B------:R-:W-:Y:S02]  /*e110*/  SHF.R.U32.HI R5, RZ, 0x10, R5 ;  /* 0x00000010ff057819 */ /* 0x000fe40000011605 */
[----:B-1----:R-:W-:-:S04]  /*e120*/  SHF.R.S32.HI R9, RZ, 0x1f, R16 ;  /* 0x0000001fff097819 */ /* 0x002fc80000011410 */
[----:B------:R-:W-:-:S04]  /*e130*/  LEA.HI R9, R9, R16, RZ, 0x2 ;  /* 0x0000001009097211 */ /* 0x000fc800078f10ff */
[----:B------:R-:W-:-:S05]  /*e140*/  LOP3.LUT R9, R9, 0xfffffffc, RZ, 0xc0, !PT ;  /* 0xfffffffc09097812 */ /* 0x000fca00078ec0ff */
[----:B------:R-:W-:-:S05]  /*e150*/  IMAD.IADD R9, R16, 0x1, -R9 ;  /* 0x0000000110097824 */ /* 0x000fca00078e0a09 */
[----:B------:R-:W-:Y:S02]  /*e160*/  LEA.HI R0, R0, R9, RZ, 0x1d ;  /* 0x0000000900007211 */ /* 0x000fe400078fe8ff */
[----:B------:R-:W-:Y:S02]  /*e170*/  SHF.R.U64 R9, R14, 0x10, R15 ;  /* 0x000000100e097819 */ /* 0x000fe4000000120f */
[----:B------:R-:W-:Y:S01]  /*e180*/  SHF.R.S32.HI R3, RZ, 0x1f, R0 ;  /* 0x0000001fff037819 */ /* 0x000fe20000011400 */
[----:B------:R-:W-:-:S03]  /*e190*/  IMAD.SHL.U32 R2, R0, 0x8, RZ ;  /* 0x0000000800027824 */ /* 0x000fc600078e00ff */
[----:B------:R-:W-:Y:S02]  /*e1a0*/  LEA.HI R0, R3, R0, RZ, 0x3 ;  /* 0x0000000003007211 */ /* 0x000fe400078f18ff */
[C---:B------:R-:W-:Y:S02]  /*e1b0*/  LOP3.LUT R2, R233.reuse, 0x38, R2, 0xf8, !PT ;  /* 0x00000038e9027812 */ /* 0x040fe400078ef802 */
[----:B------:R-:W-:Y:S01]  /*e1c0*/  LOP3.LUT R3, R233, 0x38, R104, 0xf8, !PT ;  /* 0x00000038e9037812 */ /* 0x000fe200078ef868 */
[----:B------:R-:W-:Y:S01]  /*e1d0*/  IMAD.SHL.U32 R0, R0, 0x400, RZ ;  /* 0x0000040000007824 */ /* 0x000fe200078e00ff */
[----:B------:R-:W-:-:S04]  /*e1e0*/  LOP3.LUT R2, R2, R150, RZ, 0x3c, !PT ;  /* 0x0000009602027212 */ /* 0x000fc800078e3cff */
[----:B------:R-:W-:-:S04]  /*e1f0*/  LOP3.LUT R0, R0, 0x7fffe000, RZ, 0xc0, !PT ;  /* 0x7fffe00000007812 */ /* 0x000fc800078ec0ff */
[----:B------:R-:W-:Y:S02]  /*e200*/  IADD3 R0, R2, R0, R151 ;  /* 0x0000000002007210 */ /* 0x000fe40007ffe097 */
[----:B------:R-:W-:Y:S02]  /*e210*/  LOP3.LUT R2, R151, R3, R150, 0xf6, !PT ;  /* 0x0000000397027212 */ /* 0x000fe400078ef696 */
[----:B------:R-:W-:Y:S01]  /*e220*/  SHF.R.U64 R3, R12, 0x10, R13 ;  /* 0x000000100c037819 */ /* 0x000fe2000000120d */
[----:B------:R-:W-:Y:S01]  /*e230*/  IMAD.SHL.U32 R27, R0, 0x2, RZ ;  /* 0x00000002001b7824 */ /* 0x000fe200078e00ff */
[----:B------:R-:W-:Y:S01]  /*e240*/  SHF.R.U32.HI R0, RZ, 0x10, R15 ;  /* 0x00000010ff007819 */ /* 0x000fe2000001160f */
[----:B------:R-:W-:Y:S01]  /*e250*/  IMAD.SHL.U32 R26, R2, 0x2, RZ ;  /* 0x00000002021a7824 */ /* 0x000fe200078e00ff */
[--C-:B------:R-:W-:Y:S02]  /*e260*/  SHF.R.U64 R15, R6, 0x10, R7.reuse ;  /* 0x00000010060f7819 */ /* 0x100fe40000001207 */
[----:B------:R-:W1:Y:S01]  /*e270*/  LDS.128 R16, [R27+0x18100] ;  /* 0x018100001b107984 */ /* 0x000e620000000c00 */
[----:B------:R-:W-:-:S02]  /*e280*/  SHF.R.U32.HI R6, RZ, 0x10, R7 ;  /* 0x00000010ff067819 */ /* 0x000fc40000011607 */
[----:B------:R-:W-:Y:S01]  /*e290*/  SHF.R.U32.HI R2, RZ, 0x10, R13 ;  /* 0x00000010ff027819 */ /* 0x000fe2000001160d */
[----:B--2---:R-:W2:Y:S01]  /*e2a0*/  LDS.128 R20, [R26+0x18100] ;  /* 0x018100001a147984 */ /* 0x004ea20000000c00 */
[----:B------:R-:W-:Y:S02]  /*e2b0*/  PRMT R8, R25, 0x5432, R3 ;  /* 0x0000543219087816 */ /* 0x000fe40000000003 */
[----:B------:R-:W-:Y:S02]  /*e2c0*/  PRMT R7, R53, 0x5410, R4 ;  /* 0x0000541035077816 */ /* 0x000fe40000000004 */
[----:B------:R-:W-:Y:S01]  /*e2d0*/  PRMT R12, R25, 0x5410, R2 ;  /* 0x00005410190c7816 */ /* 0x000fe20000000002 */
[----:B------:R-:W-:Y:S01]  /*e2e0*/  IMAD.U32 R13, R8, 0x10000, RZ ;  /* 0x00010000080d7824 */ /* 0x000fe200078e00ff */
[C---:B------:R-:W-:Y:S01]  /*e2f0*/  PRMT R24, R54.reuse, 0x5410, R0 ;  /* 0x0000541036187816 */ /* 0x040fe20000000000 */
[----:B------:R-:W-:Y:S01]  /*e300*/  IMAD.U32 R14, R7, 0x10000, RZ ;  /* 0x00010000070e7824 */ /* 0x000fe200078e00ff */
[----:B------:R-:W-:-:S02]  /*e310*/  PRMT R25, R54, 0x5432, R9 ;  /* 0x0000543236197816 */ /* 0x000fc40000000009 */
[----:B------:R-:W-:Y:S01]  /*e320*/  PRMT R9, R53, 0x5432, R5 ;  /* 0x0000543235097816 */ /* 0x000fe20000000005 */
[----:B------:R-:W-:Y:S01]  /*e330*/  IMAD.U32 R5, R12, 0x10000, RZ ;  /* 0x000100000c057824 */ /* 0x000fe200078e00ff */
[----:B------:R-:W-:Y:S02]  /*e340*/  LOP3.LUT R8, R8, 0xffff0000, RZ, 0xc0, !PT ;  /* 0xffff000008087812 */ /* 0x000fe400078ec0ff */
[----:B------:R-:W-:Y:S01]  /*e350*/  PRMT R15, R55, 0x5432, R15 ;  /* 0x00005432370f7816 */ /* 0x000fe2000000000f */
[C---:B------:R-:W-:Y:S01]  /*e360*/  IMAD.U32 R33, R9.reuse, 0x10000, RZ ;  /* 0x0001000009217824 */ /* 0x040fe200078e00ff */
[----:B------:R-:W-:Y:S01]  /*e370*/  LOP3.LUT R9, R9, 0xffff0000, RZ, 0xc0, !PT ;  /* 0xffff000009097812 */ /* 0x000fe200078ec0ff */
[----:B-1----:R-:W-:-:S04]  /*e380*/  IMAD.U32 R0, R16, 0x10000, RZ ;  /* 0x0001000010007824 */ /* 0x002fc800078e00ff */
[C---:B------:R-:W-:Y:S02]  /*e390*/  FMUL.FTZ R4, R0.reuse, R14 ;  /* 0x0000000e00047220 */ /* 0x040fe40000410000 */
[----:B------:R-:W-:Y:S01]  /*e3a0*/  FMUL.FTZ R3, R0, R13 ;  /* 0x0000000d00037220 */ /* 0x000fe20000410000 */
[----:B------:R-:W-:Y:S01]  /*e3b0*/  SHF.L.U32 R0, R17, 0x10, RZ ;  /* 0x0000001011007819 */ /* 0x000fe200000006ff */
[----:B--2---:R-:W-:-:S04]  /*e3c0*/  IMAD.U32 R2, R20, 0x10000, RZ ;  /* 0x0001000014027824 */ /* 0x004fc800078e00ff */
[C---:B------:R-:W-:Y:S01]  /*e3d0*/  FFMA.FTZ R35, R2.reuse, R14, R3 ;  /* 0x0000000e02237223 */ /* 0x040fe20000010003 */
[----:B------:R-:W-:Y:S01]  /*e3e0*/  PRMT R14, R55, 0x5410, R6 ;  /* 0x00005410370e7816 */ /* 0x000fe20000000006 */
[----:B------:R-:W-:Y:S01]  /*e3f0*/  FFMA.FTZ R52, R2, R13, -R4 ;  /* 0x0000000d02347223 */ /* 0x000fe20000010804 */
[C---:B------:R-:W-:Y:S01]  /*e400*/  LOP3.LUT R6, R21.reuse, 0xffff0000, RZ, 0xc0, !PT ;  /* 0xffff000015067812 */ /* 0x040fe200078ec0ff */
[C---:B------:R-:W-:Y:S02]  /*e410*/  FMUL.FTZ R3, R0.reuse, R33 ;  /* 0x0000002100037220 */ /* 0x040fe40000410000 */
[----:B------:R-:W-:Y:S02]  /*e420*/  IMAD.U32 R2, R21, 0x10000, RZ ;  /* 0x0001000015027824 */ /* 0x000fe400078e00ff */
[-C--:B------:R-:W-:Y:S02]  /*e430*/  FMUL.FTZ R0, R0, R5.reuse ;  /* 0x0000000500007220 */ /* 0x080fe40000410000 */
[----:B------:R-:W-:Y:S01]  /*e440*/  FFMA.FTZ R34, R2, R5, -R3 ;  /* 0x0000000502227223 */ /* 0x000fe20000010803 */
[----:B------:R-:W-:Y:S01]  /*e450*/  LOP3.LUT R3, R20, 0xffff0000, RZ, 0xc0, !PT ;  /* 0xffff000014037812 */ /* 0x000fe200078ec0ff */
[----:B------:R-:W-:Y:S01]  /*e460*/  FFMA.FTZ R33, R2, R33, R0 ;  /* 0x0000002102217223 */ /* 0x000fe20000010000 */
[----:B------:R-:W-:Y:S01]  /*e470*/  SHF.L.U32 R0, R23, 0x10, RZ ;  /* 0x0000001017007819 */ /* 0x000fe200000006ff */
[C---:B------:R-:W-:Y:S01]  /*e480*/  IMAD.U32 R13, R14.reuse, 0x10000, RZ ;  /* 0x000100000e0d7824 */ /* 0x040fe200078e00ff */
[----:B------:R-:W-:Y:S01]  /*e490*/  LOP3.LUT R14, R14, 0xffff0000, RZ, 0xc0, !PT ;  /* 0xffff00000e0e7812 */ /* 0x000fe200078ec0ff */
[----:B------:R-:W-:-:S02]  /*e4a0*/  IMAD.U32 R2, R19, 0x10000, RZ ;  /* 0x0001000013027824 */ /* 0x000fc400078e00ff */
[----:B------:R-:W-:Y:S02]  /*e4b0*/  IMAD.U32 R5, R24, 0x10000, RZ ;  /* 0x0001000018057824 */ /* 0x000fe400078e00ff */
[C---:B------:R-:W-:Y:S02]  /*e4c0*/  FMUL.FTZ R4, R2.reuse, R13 ;  /* 0x0000000d02047220 */ /* 0x040fe40000410000 */
[-C--:B------:R-:W-:Y:S02]  /*e4d0*/  FMUL.FTZ R2, R2, R5.reuse ;  /* 0x0000000502027220 */ /* 0x080fe40000410000 */
[C---:B------:R-:W-:Y:S01]  /*e4e0*/  FFMA.FTZ R32, R0.reuse, R5, -R4 ;  /* 0x0000000500207223 */ /* 0x040fe20000010804 */
[----:B------:R-:W-:Y:S01]  /*e4f0*/  LOP3.LUT R4, R23, 0xffff0000, RZ, 0xc0, !PT ;  /* 0xffff000017047812 */ /* 0x000fe200078ec0ff */
[----:B------:R-:W-:Y:S01]  /*e500*/  FFMA.FTZ R21, R0, R13, R2 ;  /* 0x0000000d00157223 */ /* 0x000fe20000010002 */
[C---:B------:R-:W-:Y:S01]  /*e510*/  LOP3.LUT R13, R22.reuse, 0xffff0000, RZ, 0xc0, !PT ;  /* 0xffff0000160d7812 */ /* 0x040fe200078ec0ff */
[----:B------:R-:W-:Y:S01]  /*e520*/  IMAD.U32 R5, R22, 0x10000, RZ ;  /* 0x0001000016057824 */ /* 0x000fe200078e00ff */
[----:B------:R-:W-:-:S02]  /*e530*/  LOP3.LUT R22, R7, 0xffff0000, RZ, 0xc0, !PT ;  /* 0xffff000007167812 */ /* 0x000fc400078ec0ff */
[----:B------:R-:W-:Y:S02]  /*e540*/  LOP3.LUT R2, R16, 0xffff0000, RZ, 0xc0, !PT ;  /* 0xffff000010027812 */ /* 0x000fe400078ec0ff */
[----:B------:R-:W-:-:S03]  /*e550*/  LOP3.LUT R0, R17, 0xffff0000, RZ, 0xc0, !PT ;  /* 0xffff000011007812 */ /* 0x000fc600078ec0ff */
[C---:B------:R-:W-:Y:S02]  /*e560*/  FMUL.FTZ R7, R2.reuse, R22 ;  /* 0x0000001602077220 */ /* 0x040fe40000410000 */
[-C--:B------:R-:W-:Y:S02]  /*e570*/  FMUL.FTZ R2, R2, R8.reuse ;  /* 0x0000000802027220 */ /* 0x080fe40000410000 */
[C---:B------:R-:W-:Y:S01]  /*e580*/  FFMA.FTZ R20, R3.reuse, R8, -R7 ;  /* 0x0000000803147223 */ /* 0x040fe20000010807 */
[----:B------:R-:W-:Y:S01]  /*e590*/  LOP3.LUT R7, R12, 0xffff0000, RZ, 0xc0, !PT ;  /* 0xffff00000c077812 */ /* 0x000fe200078ec0ff */
[----:B------:R-:W-:Y:S01]  /*e5a0*/  FFMA.FTZ R17, R3, R22, R2 ;  /* 0x0000001603117223 */ /* 0x000fe20000010002 */
[----:B------:R-:W-:Y:S01]  /*e5b0*/  LOP3.LUT R12, R24, 0xffff0000, RZ, 0xc0, !PT ;  /* 0xffff0000180c7812 */ /* 0x000fe200078ec0ff */
[C---:B------:R-:W-:Y:S02]  /*e5c0*/  FMUL.FTZ R2, R0.reuse, R9 ;  /* 0x0000000900027220 */ /* 0x040fe40000410000 */
[----:B------:R-:W-:-:S02]  /*e5d0*/  FMUL.FTZ R0, R0, R7 ;  /* 0x0000000700007220 */ /* 0x000fc40000410000 */
[C---:B------:R-:W-:Y:S01]  /*e5e0*/  IMAD.U32 R22, R15.reuse, 0x10000, RZ ;  /* 0x000100000f167824 */ /* 0x040fe200078e00ff */
[----:B------:R-:W-:Y:S01]  /*e5f0*/  LOP3.LUT R15, R15, 0xffff0000, RZ, 0xc0, !PT ;  /* 0xffff00000f0f7812 */ /* 0x000fe200078ec0ff */
[----:B------:R-:W-:Y:S02]  /*e600*/  IMAD.U32 R3, R18, 0x10000, RZ ;  /* 0x0001000012037824 */ /* 0x000fe400078e00ff */
[----:B------:R-:W-:Y:S01]  /*e610*/  FFMA.FTZ R16, R6, R7, -R2 ;  /* 0x0000000706107223 */ /* 0x000fe20000010802 */
[----:B------:R-:W-:Y:S01]  /*e620*/  LOP3.LUT R2, R18, 0xffff0000, RZ, 0xc0, !PT ;  /* 0xffff000012027812 */ /* 0x000fe200078ec0ff */
[----:B------:R-:W-:Y:S01]  /*e630*/  FFMA.FTZ R9, R6, R9, R0 ;  /* 0x0000000906097223 */ /* 0x000fe20000010000 */
[----:B------:R-:W-:Y:S01]  /*e640*/  LOP3.LUT R0, R19, 0xffff0000, RZ, 0xc0, !PT ;  /* 0xffff000013007812 */ /* 0x000fe200078ec0ff */
[----:B------:R-:W-:Y:S02]  /*e650*/  IMAD.U32 R7, R25, 0x10000, RZ ;  /* 0x0001000019077824 */ /* 0x000fe400078e00ff */
[----:B------:R-:W-:-:S02]  /*e660*/  FMUL.FTZ R6, R3, R22 ;  /* 0x0000001603067220 */ /* 0x000fc40000410000 */
[-C--:B------:R-:W-:Y:S02]  /*e670*/  FMUL.FTZ R3, R3, R7.reuse ;  /* 0x0000000703037220 */ /* 0x080fe40000410000 */
[----:B------:R-:W-:Y:S01]  /*e680*/  FFMA.FTZ R8, R5, R7, -R6 ;  /* 0x0000000705087223 */ /* 0x000fe20000010806 */
[----:B------:R-:W-:Y:S01]  /*e690*/  LOP3.LUT R6, R25, 0xffff0000, RZ, 0xc0, !PT ;  /* 0xffff000019067812 */ /* 0x000fe200078ec0ff */
[----:B------:R-:W-:Y:S02]  /*e6a0*/  FFMA.FTZ R7, R5, R22, R3 ;  /* 0x0000001605077223 */ /* 0x000fe40000010003 */
[C---:B------:R-:W-:Y:S02]  /*e6b0*/  FMUL.FTZ R5, R2.reuse, R15 ;  /* 0x0000000f02057220 */ /* 0x040fe40000410000 */
[----:B------:R-:W-:Y:S02]  /*e6c0*/  FMUL.FTZ R3, R2, R6 ;  /* 0x0000000602037220 */ /* 0x000fe40000410000 */
[----:B------:R-:W-:-:S02]  /*e6d0*/  FMUL.FTZ R2, R0, R14 ;  /* 0x0000000e00027220 */ /* 0x000fc40000410000 */
[----:B------:R-:W-:Y:S02]  /*e6e0*/  FMUL.FTZ R0, R0, R12 ;  /* 0x0000000c00007220 */ /* 0x000fe40000410000 */
[----:B------:R-:W-:Y:S01]  /*e6f0*/  FFMA.FTZ R6, R13, R6, -R5 ;  /* 0x000000060d067223 */ /* 0x000fe20000010805 */
[----:B------:R-:W-:Y:S01]  /*e700*/  F2FP.BF16.PACK_AB R5, R9, R33 ;  /* 0x000000210905723e */ /* 0x000fe200000010ff */
[----:B------:R-:W-:Y:S01]  /*e710*/  FFMA.FTZ R3, R13, R15, R3 ;  /* 0x0000000f0d037223 */ /* 0x000fe20000010003 */
[----:B------:R-:W-:Y:S01]  /*e720*/  F2FP.BF16.PACK_AB R13, R16, R34 ;  /* 0x00000022100d723e */ /* 0x000fe200000010ff */
[----:B------:R-:W-:Y:S01]  /*e730*/  FFMA.FTZ R2, R4, R12, -R2 ;  /* 0x0000000c04027223 */ /* 0x000fe20000010802 */
[----:B------:R-:W-:Y:S01]  /*e740*/  F2FP.BF16.PACK_AB R12, R20, R52 ;  /* 0x00000034140c723e */ /* 0x000fe200000010ff */
[----:B------:R-:W-:Y:S01]  /*e750*/  FFMA.FTZ R0, R4, R14, R0 ;  /* 0x0000000e04007223 */ /* 0x000fe20000010000 */
[----:B------:R-:W-:Y:S02]  /*e760*/  F2FP.BF16.PACK_AB R14, R6, R8 ;  /* 0x00000008060e723e */ /* 0x000fe400000010ff */
[----:B------:R-:W-:-:S02]  /*e770*/  F2FP.BF16.PACK_AB R6, R3, R7 ;  /* 0x000000070306723e */ /* 0x000fc400000010ff */
[----:B------:R-:W-:Y:S02]  /*e780*/  F2FP.BF16.PACK_AB R15, R2, R32 ;  /* 0x00000020020f723e */ /* 0x000fe400000010ff */
[----:B------:R-:W-:Y:S02]  /*e790*/  F2FP.BF16.PACK_AB R4, R17, R35 ;  /* 0x000000231104723e */ /* 0x000fe400000010ff */
[----:B------:R-:W-:Y:S01]  /*e7a0*/  F2FP.BF16.PACK_AB R7, R0, R21 ;  /* 0x000000150007723e */ /* 0x000fe200000010ff */
[----:B------:R1:W-:Y:S04]  /*e7b0*/  STS.128 [R26+0x18100], R12 ;  /* 0x0181000c1a007388 */ /* 0x0003e80000000c00 */
[----:B------:R1:W-:Y:S02]  /*e7c0*/  STS.128 [R27+0x18100], R4 ;  /* 0x018100041b007388 */ /* 0x0003e40000000c00 */
.L_x_2949:
[----:B------:R-:W-:Y:S05]  /*e7d0*/  BSYNC B0 ;  /* 0x0000000000007941 */ /* 0x000fea0003800000 */
.L_x_2948:
[----:B------:R-:W-:Y:S01]  /*e7e0*/  ISETP.GE.AND P0, PT, R109, c[0x0][0x27c], PT ;  /* 0x00009f006d007a0c */ /* 0x000fe20003f06270 */
[----:B------:R-:W-:-:S12]  /*e7f0*/  BSSY B0, `(.L_x_2950) ;  /* 0x000006a000007945 */ /* 0x000fd80003800000 */
[----:B------:R-:W-:Y:S05]  /*e800*/  @P0 BRA `(.L_x_2951) ;  /* 0x0000068000000947 */ /* 0x000fea0003800000 */
[----:B------:R-:W3:Y:S01]  /*e810*/  LDL R52, [R1+0x5c] ;  /* 0x00005c0001347983 */ /* 0x000ee20000100800 */
[----:B------:R-:W-:Y:S01]  /*e820*/  IMAD.MOV.U32 R0, RZ, RZ, c[0x0][0x27c] ;  /* 0x00009f00ff007624 */ /* 0x000fe200078e00ff */
[----:B------:R-:W-:Y:S02]  /*e830*/  SHF.R.U64 R9, R36, 0x10, R37 ;  /* 0x0000001024097819 */ /* 0x000fe40000001225 */
[----:B------:R-:W-:Y:S02]  /*e840*/  SHF.R.U32.HI R21, RZ, 0x10, R39 ;  /* 0x00000010ff157819 */ /* 0x000fe40000011627 */
[----:B------:R-:W-:Y:S02]  /*e850*/  LEA.HI R0, R0, R235, RZ, 0x1d ;  /* 0x000000eb00007211 */ /* 0x000fe400078fe8ff */
[----:B------:R-:W-:Y:S02]  /*e860*/  PRMT R17, R77, 0x5432, R9 ;  /* 0x000054324d117816 */ /* 0x000fe40000000009 */
[----:B------:R-:W-:Y:S01]  /*e870*/  SHF.R.S32.HI R2, RZ, 0x1f, R0 ;  /* 0x0000001fff027819 */ /* 0x000fe20000011400 */
[----:B------:R-:W-:Y:S01]  /*e880*/  IMAD.SHL.U32 R3, R0, 0x8, RZ ;  /* 0x0000000800037824 */ /* 0x000fe200078e00ff */
[----:B------:R-:W-:-:S02]  /*e890*/  SHF.R.U32.HI R16, RZ, 0x10, R37 ;  /* 0x00000010ff107819 */ /* 0x000fc40000011625 */
[----:B------:R-:W-:Y:S02]  /*e8a0*/  LEA.HI R0, R2, R0, RZ, 0x3 ;  /* 0x0000000002007211 */ /* 0x000fe400078f18ff */
[----:B------:R-:W-:Y:S02]  /*e8b0*/  LOP3.LUT R2, R233, 0x38, R3, 0xf8, !PT ;  /* 0x00000038e9027812 */ /* 0x000fe400078ef803 */
[----:B--2---:R-:W-:Y:S01]  /*e8c0*/  SHF.R.U64 R20, R38, 0x10, R39 ;  /* 0x0000001026147819 */ /* 0x004fe20000001227 */
[----:B------:R-:W-:Y:S01]  /*e8d0*/  IMAD.SHL.U32 R0, R0, 0x400, RZ ;  /* 0x0000040000007824 */ /* 0x000fe200078e00ff */
[----:B------:R-:W-:Y:S02]  /*e8e0*/  LOP3.LUT R2, R2, R150, RZ, 0x3c, !PT ;  /* 0x0000009602027212 */ /* 0x000fe400078e3cff */
[----:B------:R-:W-:Y:S02]  /*e8f0*/  SHF.R.U64 R3, R30, 0x10, R31 ;  /* 0x000000101e037819 */ /* 0x000fe4000000121f */
[----:B------:R-:W-:-:S02]  /*e900*/  LOP3.LUT R0, R0, 0x7fffe000, RZ, 0xc0, !PT ;  /* 0x7fffe00000007812 */ /* 0x000fc400078ec0ff */
[----:B------:R-:W-:Y:S02]  /*e910*/  PRMT R25, R78, 0x5410, R21 ;  /* 0x000054104e197816 */ /* 0x000fe40000000015 */
[----:B------:R-:W-:Y:S02]  /*e920*/  IADD3 R0, R2, R0, R151 ;  /* 0x0000000002007210 */ /* 0x000fe40007ffe097 */
[----:B------:R-:W-:Y:S01]  /*e930*/  SHF.R.U32.HI R8, RZ, 0x10, R31 ;  /* 0x00000010ff087819 */ /* 0x000fe2000001161f */
[----:B------:R-:W-:Y:S01]  /*e940*/  IMAD.U32 R31, R17, 0x10000, RZ ;  /* 0x00010000111f7824 */ /* 0x000fe200078e00ff */
[--C-:B------:R-:W-:Y:S01]  /*e950*/  SHF.R.U32.HI R2, RZ, 0x10, R29.reuse ;  /* 0x00000010ff027819 */ /* 0x100fe2000001161d */
[----:B------:R-:W-:Y:S01]  /*e960*/  IMAD.SHL.U32 R32, R0, 0x2, RZ ;  /* 0x0000000200207824 */ /* 0x000fe200078e00ff */
[----:B------:R-:W-:Y:S01]  /*e970*/  SHF.R.U64 R0, R28, 0x10, R29 ;  /* 0x000000101c007819 */ /* 0x000fe2000000121d */
[----:B------:R-:W-:Y:S01]  /*e980*/  IMAD.U32 R34, R25, 0x10000, RZ ;  /* 0x0001000019227824 */ /* 0x000fe200078e00ff */
[----:B------:R-:W-:-:S02]  /*e990*/  PRMT R16, R77, 0x5410, R16 ;  /* 0x000054104d107816 */ /* 0x000fc40000000010 */
[----:B-1----:R-:W1:Y:S01]  /*e9a0*/  LDS.128 R4, [R32+0x18100] ;  /* 0x0181000020047984 */ /* 0x002e620000000c00 */
[----:B------:R-:W-:Y:S02]  /*e9b0*/  PRMT R19, R79, 0x5432, R0 ;  /* 0x000054324f137816 */ /* 0x000fe40000000000 */
[----:B------:R-:W-:Y:S01]  /*e9c0*/  PRMT R26, R78, 0x5432, R20 ;  /* 0x000054324e1a7816 */ /* 0x000fe20000000014 */
[----:B------:R-:W-:Y:S01]  /*e9d0*/  IMAD.U32 R35, R16, 0x10000, RZ ;  /* 0x0001000010237824 */ /* 0x000fe200078e00ff */
[C---:B------:R-:W-:Y:S01]  /*e9e0*/  PRMT R28, R80.reuse, 0x5432, R3 ;  /* 0x00005432501c7816 */ /* 0x040fe20000000003 */
[----:B------:R-:W-:Y:S01]  /*e9f0*/  IMAD.U32 R30, R19, 0x10000, RZ ;  /* 0x00010000131e7824 */ /* 0x000fe200078e00ff */
[----:B------:R-:W-:Y:S02]  /*ea00*/  PRMT R27, R80, 0x5410, R8 ;  /* 0x00005410501b7816 */ /* 0x000fe40000000008 */
[----:B------:R-:W-:Y:S02]  /*ea10*/  PRMT R18, R79, 0x5410, R2 ;  /* 0x000054104f127816 */ /* 0x000fe40000000002 */
[----:B------:R-:W-:-:S02]  /*ea20*/  LOP3.LUT R16, R16, 0xffff0000, RZ, 0xc0, !PT ;  /* 0xffff000010107812 */ /* 0x000fc400078ec0ff */
[----:B-1----:R-:W-:Y:S01]  /*ea30*/  LOP3.LUT R9, R4, 0xffff0000, RZ, 0xc0, !PT ;  /* 0xffff000004097812 */ /* 0x002fe200078ec0ff */
[----:B------:R-:W-:Y:S01]  /*ea40*/  IMAD.U32 R2, R7, 0x10000, RZ ;  /* 0x0001000007027824 */ /* 0x000fe200078e00ff */
[----:B------:R-:W-:Y:S02]  /*ea50*/  LOP3.LUT R3, R6, 0xffff0000, RZ, 0xc0, !PT ;  /* 0xffff000006037812 */ /* 0x000fe400078ec0ff */
[----:B------:R-:W-:Y:S02]  /*ea60*/  SHF.L.U32 R8, R5, 0x10, RZ ;  /* 0x0000001005087819 */ /* 0x000fe400000006ff */
[----:B------:R-:W-:Y:S02]  /*ea70*/  LOP3.LUT R0, R7, 0xffff0000, RZ, 0xc0, !PT ;  /* 0xffff000007007812 */ /* 0x000fe400078ec0ff */
[----:B------:R-:W-:Y:S01]  /*ea80*/  LOP3.LUT R5, R5, 0xffff0000, RZ, 0xc0, !PT ;  /* 0xffff000005057812 */ /* 0x000fe200078ec0ff */
[----:B---3--:R-:W1:Y:S02]  /*ea90*/  LDS.128 R12, [R52] ;  /* 0x00000000340c7984 */ /* 0x008e640000000c00 */
[C---:B-1----:R-:W-:Y:S01]  /*eaa0*/  IMAD.U32 R21, R12.reuse, 0x10000, RZ ;  /* 0x000100000c157824 */ /* 0x042fe200078e00ff */
[----:B------:R-:W-:Y:S01]  /*eab0*/  LOP3.LUT R24, R12, 0xffff0000, RZ, 0xc0, !PT ;  /* 0xffff00000c187812 */ /* 0x000fe200078ec0ff */
[----:B------:R-:W-:Y:S01]  /*eac0*/  IMAD.U32 R12, R4, 0x10000, RZ ;  /* 0x00010000040c7824 */ /* 0x000fe200078e00ff */
[C---:B------:R-:W-:Y:S01]  /*ead0*/  SHF.L.U32 R20, R13.reuse, 0x10, RZ ;  /* 0x000000100d147819 */ /* 0x040fe200000006ff */
[C---:B------:R-:W-:Y:S01]  /*eae0*/  IMAD.U32 R23, R14.reuse, 0x10000, RZ ;  /* 0x000100000e177824 */ /* 0x040fe200078e00ff */
[----:B------:R-:W-:Y:S01]  /*eaf0*/  LOP3.LUT R22, R13, 0xffff0000, RZ, 0xc0, !PT ;  /* 0xffff00000d167812 */ /* 0x000fe200078ec0ff */
[----:B------:R-:W-:Y:S01]  /*eb00*/  IMAD.U32 R13, R15, 0x10000, RZ ;  /* 0x000100000f0d7824 */ /* 0x000fe200078e00ff */
[----:B------:R-:W-:-:S02]  /*eb10*/  LOP3.LUT R29, R14, 0xffff0000, RZ, 0xc0, !PT ;  /* 0xffff00000e1d7812 */ /* 0x000fc400078ec0ff */
[----:B------:R-:W-:Y:S01]  /*eb20*/  LOP3.LUT R14, R15, 0xffff0000, RZ, 0xc0, !PT ;  /* 0xffff00000f0e7812 */ /* 0x000fe200078ec0ff */
[-C--:B------:R-:W-:Y:S01]  /*eb30*/  FMUL.FTZ R15, R12, R31.reuse ;  /* 0x0000001f0c0f7220 */ /* 0x080fe20000410000 */
[----:B------:R-:W-:Y:S01]  /*eb40*/  SHF.L.U32 R4, R6, 0x10, RZ ;  /* 0x0000001006047819 */ /* 0x000fe200000006ff */
[-C--:B------:R-:W-:Y:S02]  /*eb50*/  FMUL.FTZ R6, R12, R30.reuse ;  /* 0x0000001e0c067220 */ /* 0x080fe40000410000 */
[C---:B------:R-:W-:Y:S02]  /*eb60*/  FFMA.FTZ R33, R21.reuse, R30, -R15 ;  /* 0x0000001e15217223 */ /* 0x040fe4000001080f */
[----:B------:R-:W-:Y:S01]  /*eb70*/  FFMA.FTZ R31, R21, R31, R6 ;  /* 0x0000001f151f7223 */ /* 0x000fe20000010006 */
[----:B------:R-:W-:Y:S01]  /*eb80*/  SHF.L.U32 R21, R27, 0x10, RZ ;  /* 0x000000101b157819 */ /* 0x000fe200000006ff */
[----:B------:R-:W-:Y:S02]  /*eb90*/  IMAD.U32 R15, R18, 0x10000, RZ ;  /* 0x00010000120f7824 */ /* 0x000fe400078e00ff */
[----:B------:R-:W-:-:S02]  /*eba0*/  FMUL.FTZ R12, R8, R35 ;  /* 0x00000023080c7220 */ /* 0x000fc40000410000 */
[-C--:B------:R-:W-:Y:S02]  /*ebb0*/  FMUL.FTZ R7, R8, R15.reuse ;  /* 0x0000000f08077220 */ /* 0x080fe40000410000 */
[----:B------:R-:W-:Y:S01]  /*ebc0*/  FFMA.FTZ R30, R20, R15, -R12 ;  /* 0x0000000f141e7223 */ /* 0x000fe2000001080c */
[----:B------:R-:W-:Y:S01]  /*ebd0*/  LOP3.LUT R15, R17, 0xffff0000, RZ, 0xc0, !PT ;  /* 0xffff0000110f7812 */ /* 0x000fe200078ec0ff */
[C---:B------:R-:W-:Y:S02]  /*ebe0*/  FMUL.FTZ R6, R2.reuse, R34 ;  /* 0x0000002202067220 */ /* 0x040fe40000410000 */
[----:B------:R-:W-:Y:S02]  /*ebf0*/  FMUL.FTZ R2, R2, R21 ;  /* 0x0000001502027220 */ /* 0x000fe40000410000 */
[----:B------:R-:W-:Y:S01]  /*ec00*/  FFMA.FTZ R20, R20, R35, R7 ;  /* 0x0000002314147223 */ /* 0x000fe20000010007 */
[----:B------:R-:W-:Y:S01]  /*ec10*/  LOP3.LUT R7, R19, 0xffff0000, RZ, 0xc0, !PT ;  /* 0xffff000013077812 */ /* 0x000fe200078ec0ff */
[----:B------:R-:W-:-:S02]  /*ec20*/  FFMA.FTZ R21, R13, R21, -R6 ;  /* 0x000000150d157223 */ /* 0x000fc40000010806 */
[----:B------:R-:W-:Y:S01]  /*ec30*/  FFMA.FTZ R17, R13, R34, R2 ;  /* 0x000000220d117223 */ /* 0x000fe20000010002 */
[----:B------:R-:W-:Y:S01]  /*ec40*/  LOP3.LUT R13, R18, 0xffff0000, RZ, 0xc0, !PT ;  /* 0xffff0000120d7812 */ /* 0x000fe200078ec0ff */
[C---:B------:R-:W-:Y:S01]  /*ec50*/  FMUL.FTZ R2, R9.reuse, R15 ;  /* 0x0000000f09027220 */ /* 0x040fe20000410000 */
[C---:B------:R-:W-:Y:S01]  /*ec60*/  LOP3.LUT R18, R26.reuse, 0xffff0000, RZ, 0xc0, !PT ;  /* 0xffff00001a127812 */ /* 0x040fe200078ec0ff */
[----:B------:R-:W-:Y:S02]  /*ec70*/  IMAD.U32 R19, R26, 0x10000, RZ ;  /* 0x000100001a137824 */ /* 0x000fe400078e00ff */
[-C--:B------:R-:W-:Y:S02]  /*ec80*/  FFMA.FTZ R12, R24, R7.reuse, -R2 ;  /* 0x00000007180c7223 */ /* 0x080fe40000010802 */
[----:B------:R-:W-:Y:S02]  /*ec90*/  FMUL.FTZ R6, R9, R7 ;  /* 0x0000000709067220 */ /* 0x000fe40000410000 */
[----:B------:R-:W-:Y:S01]  /*eca0*/  FMUL.FTZ R2, R5, R13 ;  /* 0x0000000d05027220 */ /* 0x000fe20000410000 */
[----:B------:R-:W-:Y:S01]  /*ecb0*/  F2FP.BF16.PACK_AB R12, R12, R33 ;  /* 0x000000210c0c723e */ /* 0x000fe200000010ff */
[----:B------:R-:W-:-:S02]  /*ecc0*/  IMAD.U32 R8, R28, 0x10000, RZ ;  /* 0x000100001c087824 */ /* 0x000fc400078e00ff */
[-C--:B------:R-:W-:Y:S02]  /*ecd0*/  FMUL.FTZ R7, R5, R16.reuse ;  /* 0x0000001005077220 */ /* 0x080fe40000410000 */
[----:B------:R-:W-:Y:S02]  /*ece0*/  FMUL.FTZ R5, R4, R19 ;  /* 0x0000001304057220 */ /* 0x000fe40000410000 */
[----:B------:R-:W-:Y:S01]  /*ecf0*/  FFMA.FTZ R9, R22, R16, R2 ;  /* 0x0000001016097223 */ /* 0x000fe20000010002 */
[----:B------:R-:W-:Y:S01]  /*ed00*/  LOP3.LUT R16, R25, 0xffff0000, RZ, 0xc0, !PT ;  /* 0xffff000019107812 */ /* 0x000fe200078ec0ff */
[----:B------:R-:W-:Y:S01]  /*ed10*/  FFMA.FTZ R15, R24, R15, R6 ;  /* 0x0000000f180f7223 */ /* 0x000fe20000010006 */
[----:B------:R-:W-:Y:S01]  /*ed20*/  LOP3.LUT R6, R28, 0xffff0000, RZ, 0xc0, !PT ;  /* 0xffff00001c067812 */ /* 0x000fe200078ec0ff */
[-C--:B------:R-:W-:Y:S02]  /*ed30*/  FMUL.FTZ R2, R4, R8.reuse ;  /* 0x0000000804027220 */ /* 0x080fe40000410000 */
[----:B------:R-:W-:Y:S01]  /*ed40*/  FFMA.FTZ R8, R23, R8, -R5 ;  /* 0x0000000817087223 */ /* 0x000fe20000010805 */
[----:B------:R-:W-:Y:S01]  /*ed50*/  LOP3.LUT R5, R27, 0xffff0000, RZ, 0xc0, !PT ;  /* 0xffff00001b057812 */ /* 0x000fe200078ec0ff */
[----:B------:R-:W-:-:S02]  /*ed60*/  FFMA.FTZ R13, R22, R13, -R7 ;  /* 0x0000000d160d7223 */ /* 0x000fc40000010807 */
[----:B------:R-:W-:Y:S02]  /*ed70*/  FFMA.FTZ R7, R23, R19, R2 ;  /* 0x0000001317077223 */ /* 0x000fe40000010002 */
[----:B------:R-:W-:Y:S01]  /*ed80*/  FMUL.FTZ R4, R3, R18 ;  /* 0x0000001203047220 */ /* 0x000fe20000410000 */
[----:B------:R-:W-:Y:S01]  /*ed90*/  F2FP.BF16.PACK_AB R13, R13, R30 ;  /* 0x0000001e0d0d723e */ /* 0x000fe200000010ff */
[----:B------:R-:W-:Y:S02]  /*eda0*/  FMUL.FTZ R3, R3, R6 ;  /* 0x0000000603037220 */ /* 0x000fe40000410000 */
        /* <DEDUP_REMOVED lines=11> */
[----:B------:R-:W-:-:S03]  /*ee60*/  F2FP.BF16.PACK_AB R7, R0, R17 ;  /* 0x000000110007723e */ /* 0x000fc600000010ff */
[----:B------:R1:W-:Y:S04]  /*ee70*/  STS.128 [R52], R12 ;  /* 0x0000000c34007388 */ /* 0x0003e80000000c00 */
[----:B------:R1:W-:Y:S02]  /*ee80*/  STS.128 [R32+0x18100], R4 ;  /* 0x0181000420007388 */ /* 0x0003e40000000c00 */
.L_x_2951:
[----:B------:R-:W-:Y:S05]  /*ee90*/  BSYNC B0 ;  /* 0x0000000000007941 */ /* 0x000fea0003800000 */
.L_x_2950:
[----:B------:R-:W-:-:S13]  /*eea0*/  ISETP.GE.AND P0, PT, R108, c[0x0][0x27c], PT ;  /* 0x00009f006c007a0c */ /* 0x000fda0003f06270 */
        /* <DEDUP_REMOVED lines=9> */
[----:B------:R-:W-:Y:S01]  /*ef40*/  SHF.R.U32.HI R16, RZ, 0x10, R41 ;  /* 0x00000010ff107819 */ /* 0x000fe20000011629 */
[----:B-1----:R-:W-:Y:S01]  /*ef50*/  IMAD.U32 R32, R17, 0x10000, RZ ;  /* 0x0001000011207824 */ /* 0x002fe200078e00ff */
[----:B------:R-:W-:-:S02]  /*ef60*/  LEA.HI R0, R2, R0, RZ, 0x3 ;  /* 0x0000000002007211 */ /* 0x000fc400078f18ff */
[----:B------:R-:W-:Y:S02]  /*ef70*/  LOP3.LUT R2, R233, 0x38, R3, 0xf8, !PT ;  /* 0x00000038e9027812 */ /* 0x000fe400078ef803 */
[----:B--2---:R-:W-:Y:S01]  /*ef80*/  SHF.R.U64 R20, R42, 0x10, R43 ;  /* 0x000000102a147819 */ /* 0x004fe2000000122b */
[----:B------:R-:W-:Y:S01]  /*ef90*/  IMAD.SHL.U32 R0, R0, 0x400, RZ ;  /* 0x0000040000007824 */ /* 0x000fe200078e00ff */
[----:B------:R-:W-:Y:S02]  /*efa0*/  LOP3.LUT R2, R2, R150, RZ, 0x3c, !PT ;  /* 0x0000009602027212 */ /* 0x000fe400078e3cff */
[----:B------:R-:W-:Y:S02]  /*efb0*/  SHF.R.U64 R3, R46, 0x10, R47 ;  /* 0x000000102e037819 */ /* 0x000fe4000000122f */
[----:B------:R-:W-:Y:S02]  /*efc0*/  LOP3.LUT R0, R0, 0x7fffe000, RZ, 0xc0, !PT ;  /* 0x7fffe00000007812 */ /* 0x000fe400078ec0ff */
[----:B------:R-:W-:-:S02]  /*efd0*/  PRMT R25, R82, 0x5410, R21 ;  /* 0x0000541052197816 */ /* 0x000fc40000000015 */
[----:B------:R-:W-:Y:S02]  /*efe0*/  IADD3 R0, R2, R0, R151 ;  /* 0x0000000002007210 */ /* 0x000fe40007ffe097 */
[----:B------:R-:W-:Y:S01]  /*eff0*/  SHF.R.U32.HI R8, RZ, 0x10, R47 ;  /* 0x00000010ff087819 */ /* 0x000fe2000001162f */
[----:B------:R-:W-:Y:S01]  /*f000*/  IMAD.U32 R34, R25, 0x10000, RZ ;  /* 0x0001000019227824 */ /* 0x000fe200078e00ff */
[--C-:B------:R-:W-:Y:S01]  /*f010*/  SHF.R.U32.HI R2, RZ, 0x10, R45.reuse ;  /* 0x00000010ff027819 */ /* 0x100fe2000001162d */
[----:B------:R-:W-:Y:S01]  /*f020*/  IMAD.SHL.U32 R30, R0, 0x2, RZ ;  /* 0x00000002001e7824 */ /* 0x000fe200078e00ff */
[----:B------:R-:W-:Y:S02]  /*f030*/  SHF.R.U64 R0, R44, 0x10, R45 ;  /* 0x000000102c007819 */ /* 0x000fe4000000122d */
[----:B------:R-:W-:Y:S02]  /*f040*/  PRMT R16, R81, 0x5410, R16 ;  /* 0x0000541051107816 */ /* 0x000fe40000000010 */
[----:B------:R-:W1:Y:S01]  /*f050*/  LDS.128 R4, [R30+0x18100] ;  /* 0x018100001e047984 */ /* 0x000e620000000c00 */
[----:B------:R-:W-:-:S02]  /*f060*/  PRMT R19, R83, 0x5432, R0 ;  /* 0x0000543253137816 */ /* 0x000fc40000000000 */
[----:B------:R-:W-:Y:S01]  /*f070*/  PRMT R26, R82, 0x5432, R20 ;  /* 0x00005432521a7816 */ /* 0x000fe20000000014 */
[----:B------:R-:W-:Y:S01]  /*f080*/  IMAD.U32 R35, R16, 0x10000, RZ ;  /* 0x0001000010237824 */ /* 0x000fe200078e00ff */
[C---:B------:R-:W-:Y:S01]  /*f090*/  PRMT R28, R84.reuse, 0x5432, R3 ;  /* 0x00005432541c7816 */ /* 0x040fe20000000003 */
[----:B------:R-:W-:Y:S01]  /*f0a0*/  IMAD.U32 R31, R19, 0x10000, RZ ;  /* 0x00010000131f7824 */ /* 0x000fe200078e00ff */
[----:B------:R-:W-:Y:S02]  /*f0b0*/  PRMT R27, R84, 0x5410, R8 ;  /* 0x00005410541b7816 */ /* 0x000fe40000000008 */
[----:B------:R-:W-:Y:S02]  /*f0c0*/  PRMT R18, R83, 0x5410, R2 ;  /* 0x0000541053127816 */ /* 0x000fe40000000002 */
[----:B------:R-:W-:Y:S02]  /*f0d0*/  LOP3.LUT R16, R16, 0xffff0000, RZ, 0xc0, !PT ;  /* 0xffff000010107812 */ /* 0x000fe400078ec0ff */
[----:B-1----:R-:W-:Y:S01]  /*f0e0*/  LOP3.LUT R9, R4, 0xffff0000, RZ, 0xc0, !PT ;  /* 0xffff000004097812 */ /* 0x002fe200078ec0ff */
[----:B------:R-:W-:Y:S01]  /*f0f0*/  IMAD.U32 R2, R7, 0x10000, RZ ;  /* 0x0001000007027824 */ /* 0x000fe200078e00ff */
[----:B------:R-:W-:-:S02]  /*f100*/  LOP3.LUT R3, R6, 0xffff0000, RZ, 0xc0, !PT ;  /* 0xffff000006037812 */ /* 0x000fc400078ec0ff */
        /* <DEDUP_REMOVED lines=67> */
.L_x_2947:
[----:B------:R-:W-:Y:S05]  /*f540*/  BSYNC B1 ;  /* 0x0000000000017941 */ /* 0x000fea0003800000 */
.L_x_2946:
[----:B------:R-:W-:-:S04]  /*f550*/  IADD3 R0, R227, 0x40, RZ ;  /* 0x00000040e3007810 */ /* 0x000fc80007ffe0ff */
[----:B------:R-:W-:-:S13]  /*f560*/  ISETP.GE.AND P0, PT, R0, R76, PT ;  /* 0x0000004c0000720c */ /* 0x000fda0003f06270 */
[----:B------:R-:W-:Y:S05]  /*f570*/  @P0 BRA `(.L_x_2908) ;  /* 0x000014f000000947 */ /* 0x000fea0003800000 */
[----:B------:R3:W5:Y:S01]  /*f580*/  LDL R37, [R1+0x34] ;  /* 0x0000340001257983 */ /* 0x0007620000100800 */
        /* <DEDUP_REMOVED lines=10> */
[----:B-1----:R-:W4:Y:S04]  /*f630*/  LDL R36, [R1+0x60] ;  /* 0x0000600001247983 */ /* 0x002f280000100800 */
[----:B------:R-:W1:Y:S02]  /*f640*/  S2R R0, SR_TID.X ;  /* 0x0000000000007919 */ /* 0x000e640000002100 */
[----:B-1----:R-:W-:-:S04]  /*f650*/  SHF.R.S32.HI R2, RZ, 0x1f, R0 ;  /* 0x0000001fff027819 */ /* 0x002fc80000011400 */
[----:B------:R-:W-:-:S04]  /*f660*/  LEA.HI R2, R2, R0, RZ, 0x2 ;  /* 0x0000000002027211 */ /* 0x000fc800078f10ff */
[----:B------:R-:W-:-:S05]  /*f670*/  LOP3.LUT R2, R2, 0xfffffffc, RZ, 0xc0, !PT ;  /* 0xfffffffc02027812 */ /* 0x000fca00078ec0ff */
[----:B------:R-:W-:Y:S02]  /*f680*/  IMAD.IADD R2, R0, 0x1, -R2 ;  /* 0x0000000100027824 */ /* 0x000fe400078e0a02 */
[----:B------:R-:W-:-:S05]  /*f690*/  IMAD.MOV.U32 R0, RZ, RZ, c[0x0][0x27c] ;  /* 0x00009f00ff007624 */ /* 0x000fca00078e00ff */
[----:B------:R-:W-:-:S04]  /*f6a0*/  LEA.HI R0, R0, R2, RZ, 0x1d ;  /* 0x0000000200007211 */ /* 0x000fc800078fe8ff */
[----:B------:R-:W-:Y:S01]  /*f6b0*/  SHF.R.S32.HI R3, RZ, 0x1f, R0 ;  /* 0x0000001fff037819 */ /* 0x000fe20000011400 */
[----:B------:R-:W-:-:S03]  /*f6c0*/  IMAD.SHL.U32 R2, R0, 0x8, RZ ;  /* 0x0000000800027824 */ /* 0x000fc600078e00ff */
[----:B------:R-:W-:Y:S02]  /*f6d0*/  LEA.HI R0, R3, R0, RZ, 0x3 ;  /* 0x0000000003007211 */ /* 0x000fe400078f18ff */
[----:B------:R-:W-:-:S03]  /*f6e0*/  LOP3.LUT R2, R39, 0x38, R2, 0xf8, !PT ;  /* 0x0000003827027812 */ /* 0x000fc600078ef802 */
[----:B------:R-:W-:Y:S01]  /*f6f0*/  IMAD.SHL.U32 R0, R0, 0x400, RZ ;  /* 0x0000040000007824 */ /* 0x000fe200078e00ff */
[----:B------:R-:W-:-:S04]  /*f700*/  LOP3.LUT R2, R2, R38, RZ, 0x3c, !PT ;  /* 0x0000002602027212 */ /* 0x000fc800078e3cff */
[----:B------:R-:W-:-:S04]  /*f710*/  LOP3.LUT R0, R0, 0x7fffe000, RZ, 0xc0, !PT ;  /* 0x7fffe00000007812 */ /* 0x000fc800078ec0ff */
[----:B-----5:R-:W-:-:S05]  /*f720*/  IADD3 R0, R2, R0, R37 ;  /* 0x0000000002007210 */ /* 0x020fca0007ffe025 */
[----:B------:R-:W-:-:S05]  /*f730*/  IMAD.SHL.U32 R30, R0, 0x2, RZ ;  /* 0x00000002001e7824 */ /* 0x000fca00078e00ff */
[----:B------:R-:W1:Y:S01]  /*f740*/  LDS.128 R4, [R30+0x18100] ;  /* 0x018100001e047984 */ /* 0x000e620000000c00 */
[----:B------:R-:W-:Y:S02]  /*f750*/  SHF.R.U64 R9, R56, 0x10, R57 ;  /* 0x0000001038097819 */ /* 0x000fe40000001239 */
[----:B------:R-:W-:Y:S02]  /*f760*/  SHF.R.U64 R0, R48, 0x10, R49 ;  /* 0x0000001030007819 */ /* 0x000fe40000001231 */
[----:B------:R-:W-:Y:S02]  /*f770*/  SHF.R.U32.HI R21, RZ, 0x10, R59 ;  /* 0x00000010ff157819 */ /* 0x000fe4000001163b */
[----:B------:R-:W-:Y:S02]  /*f780*/  PRMT R17, R85, 0x5432, R9 ;  /* 0x0000543255117816 */ /* 0x000fe40000000009 */
[----:B------:R-:W-:Y:S02]  /*f790*/  SHF.R.U32.HI R16, RZ, 0x10, R57 ;  /* 0x00000010ff107819 */ /* 0x000fe40000011639 */
[----:B------:R-:W-:-:S02]  /*f7a0*/  PRMT R19, R87, 0x5432, R0 ;  /* 0x0000543257137816 */ /* 0x000fc40000000000 */
[----:B--2---:R-:W-:Y:S02]  /*f7b0*/  SHF.R.U64 R20, R58, 0x10, R59 ;  /* 0x000000103a147819 */ /* 0x004fe4000000123b */
[----:B------:R-:W-:Y:S01]  /*f7c0*/  PRMT R25, R86, 0x5410, R21 ;  /* 0x0000541056197816 */ /* 0x000fe20000000015 */
[----:B------:R-:W-:Y:S01]  /*f7d0*/  IMAD.U32 R32, R17, 0x10000, RZ ;  /* 0x0001000011207824 */ /* 0x000fe200078e00ff */
[----:B------:R-:W-:Y:S02]  /*f7e0*/  SHF.R.U64 R3, R50, 0x10, R51 ;  /* 0x0000001032037819 */ /* 0x000fe40000001233 */
[----:B------:R-:W-:Y:S02]  /*f7f0*/  SHF.R.U32.HI R2, RZ, 0x10, R49 ;  /* 0x00000010ff027819 */ /* 0x000fe40000011631 */
[----:B------:R-:W-:Y:S02]  /*f800*/  SHF.R.U32.HI R8, RZ, 0x10, R51 ;  /* 0x00000010ff087819 */ /* 0x000fe40000011633 */
[----:B------:R-:W-:-:S02]  /*f810*/  PRMT R16, R85, 0x5410, R16 ;  /* 0x0000541055107816 */ /* 0x000fc40000000010 */
[----:B------:R-:W-:Y:S02]  /*f820*/  SHF.L.U32 R31, R19, 0x10, RZ ;  /* 0x00000010131f7819 */ /* 0x000fe400000006ff */
[----:B------:R-:W-:Y:S02]  /*f830*/  PRMT R26, R86, 0x5432, R20 ;  /* 0x00005432561a7816 */ /* 0x000fe40000000014 */
[----:B------:R-:W-:Y:S01]  /*f840*/  PRMT R28, R88, 0x5432, R3 ;  /* 0x00005432581c7816 */ /* 0x000fe20000000003 */
[----:B------:R-:W-:Y:S01]  /*f850*/  IMAD.U32 R35, R16, 0x10000, RZ ;  /* 0x0001000010237824 */ /* 0x000fe200078e00ff */
[----:B------:R-:W-:Y:S02]  /*f860*/  PRMT R18, R87, 0x5410, R2 ;  /* 0x0000541057127816 */ /* 0x000fe40000000002 */
[----:B------:R-:W-:Y:S02]  /*f870*/  PRMT R27, R88, 0x5410, R8 ;  /* 0x00005410581b7816 */ /* 0x000fe40000000008 */
[----:B------:R-:W-:-:S02]  /*f880*/  SHF.L.U32 R34, R25, 0x10, RZ ;  /* 0x0000001019227819 */ /* 0x000fc400000006ff */
[----:B-1----:R-:W-:Y:S01]  /*f890*/  LOP3.LUT R9, R4, 0xffff0000, RZ, 0xc0, !PT ;  /* 0xffff000004097812 */ /* 0x002fe200078ec0ff */
[----:B------:R-:W-:Y:S01]  /*f8a0*/  IMAD.U32 R8, R5, 0x10000, RZ ;  /* 0x0001000005087824 */ /* 0x000fe200078e00ff */
[----:B------:R-:W-:Y:S01]  /*f8b0*/  LOP3.LUT R3, R6, 0xffff0000, RZ, 0xc0, !PT ;  /* 0xffff000006037812 */ /* 0x000fe200078ec0ff */
[C---:B------:R-:W-:Y:S01]  /*f8c0*/  IMAD.U32 R2, R7.reuse, 0x10000, RZ ;  /* 0x0001000007027824 */ /* 0x040fe200078e00ff */
[----:B------:R-:W-:Y:S02]  /*f8d0*/  LOP3.LUT R0, R7, 0xffff0000, RZ, 0xc0, !PT ;  /* 0xffff000007007812 */ /* 0x000fe400078ec0ff */
[----:B------:R-:W-:Y:S02]  /*f8e0*/  LOP3.LUT R5, R5, 0xffff0000, RZ, 0xc0, !PT ;  /* 0xffff000005057812 */ /* 0x000fe400078ec0ff */
[----:B------:R-:W-:Y:S01]  /*f8f0*/  LOP3.LUT R16, R16, 0xffff0000, RZ, 0xc0, !PT ;  /* 0xffff000010107812 */ /* 0x000fe200078ec0ff */
[----:B----4-:R-:W1:Y:S02]  /*f900*/  LDS.128 R12, [R36] ;  /* 0x00000000240c7984 */ /* 0x010e640000000c00 */
[C---:B-1----:R-:W-:Y:S01]  /*f910*/  IMAD.U32 R21, R12.reuse, 0x10000, RZ ;  /* 0x000100000c157824 */ /* 0x042fe200078e00ff */
[----:B------:R-:W-:Y:S01]  /*f920*/  LOP3.LUT R24, R12, 0xffff0000, RZ, 0xc0, !PT ;  /* 0xffff00000c187812 */ /* 0x000fe200078ec0ff */
[----:B------:R-:W-:Y:S01]  /*f930*/  IMAD.U32 R12, R4, 0x10000, RZ ;  /* 0x00010000040c7824 */ /* 0x000fe200078e00ff */
[C---:B------:R-:W-:Y:S01]  /*f940*/  LOP3.LUT R22, R13.reuse, 0xffff0000, RZ, 0xc0, !PT ;  /* 0xffff00000d167812 */ /* 0x040fe200078ec0ff */
[----:B------:R-:W-:Y:S01]  /*f950*/  IMAD.U32 R20, R13, 0x10000, RZ ;  /* 0x000100000d147824 */ /* 0x000fe200078e00ff */
[C---:B------:R-:W-:Y:S01]  /*f960*/  LOP3.LUT R29, R14.reuse, 0xffff0000, RZ, 0xc0, !PT ;  /* 0xffff00000e1d7812 */ /* 0x040fe200078ec0ff */
[----:B------:R-:W-:Y:S01]  /*f970*/  IMAD.U32 R23, R14, 0x10000, RZ ;  /* 0x000100000e177824 */ /* 0x000fe200078e00ff */
[C---:B------:R-:W-:Y:S01]  /*f980*/  SHF.L.U32 R13, R15.reuse, 0x10, RZ ;  /* 0x000000100f0d7819 */ /* 0x040fe200000006ff */
[----:B------:R-:W-:Y:S01]  /*f990*/  IMAD.U32 R4, R6, 0x10000, RZ ;  /* 0x0001000006047824 */ /* 0x000fe200078e00ff */
[----:B------:R-:W-:Y:S01]  /*f9a0*/  LOP3.LUT R14, R15, 0xffff0000, RZ, 0xc0, !PT ;  /* 0xffff00000f0e7812 */ /* 0x000fe200078ec0ff */
[----:B------:R-:W-:-:S02]  /*f9b0*/  FMUL.FTZ R15, R12, R32 ;  /* 0x000000200c0f7220 */ /* 0x000fc40000410000 */
[-C--:B------:R-:W-:Y:S02]  /*f9c0*/  FMUL.FTZ R6, R12, R31.reuse ;  /* 0x0000001f0c067220 */ /* 0x080fe40000410000 */
[C---:B------:R-:W-:Y:S02]  /*f9d0*/  FFMA.FTZ R33, R21.reuse, R31, -R15 ;  /* 0x0000001f15217223 */ /* 0x040fe4000001080f */
[----:B------:R-:W-:Y:S02]  /*f9e0*/  IMAD.U32 R15, R18, 0x10000, RZ ;  /* 0x00010000120f7824 */ /* 0x000fe400078e00ff */
[----:B------:R-:W-:Y:S02]  /*f9f0*/  FMUL.FTZ R12, R8, R35 ;  /* 0x00000023080c7220 */ /* 0x000fe40000410000 */
[----:B------:R-:W-:Y:S02]  /*fa00*/  FFMA.FTZ R32, R21, R32, R6 ;  /* 0x0000002015207223 */ /* 0x000fe40000010006 */
[----:B------:R-:W-:-:S02]  /*fa10*/  IMAD.U32 R21, R27, 0x10000, RZ ;  /* 0x000100001b157824 */ /* 0x000fc400078e00ff */
        /* <DEDUP_REMOVED lines=10> */
[C---:B------:R-:W-:Y:S02]  /*fac0*/  FMUL.FTZ R2, R9.reuse, R15 ;  /* 0x0000000f09027220 */ /* 0x040fe40000410000 */
[----:B------:R-:W-:Y:S02]  /*fad0*/  IMAD.U32 R19, R26, 0x10000, RZ ;  /* 0x000100001a137824 */ /* 0x000fe400078e00ff */
[-C--:B------:R-:W-:Y:S02]  /*fae0*/  FFMA.FTZ R12, R24, R7.reuse, -R2 ;  /* 0x00000007180c7223 */ /* 0x080fe40000010802 */
[----:B------:R-:W-:Y:S02]  /*faf0*/  FMUL.FTZ R6, R9, R7 ;  /* 0x0000000709067220 */ /* 0x000fe40000410000 */
[----:B------:R-:W-:-:S02]  /*fb00*/  FMUL.FTZ R2, R5, R13 ;  /* 0x0000000d05027220 */ /* 0x000fc40000410000 */
[----:B------:R-:W-:Y:S02]  /*fb10*/  IMAD.U32 R8, R28, 0x10000, RZ ;  /* 0x000100001c087824 */ /* 0x000fe400078e00ff */
[-C--:B------:R-:W-:Y:S02]  /*fb20*/  FMUL.FTZ R7, R5, R16.reuse ;  /* 0x0000001005077220 */ /* 0x080fe40000410000 */
[----:B------:R-:W-:Y:S01]  /*fb30*/  FMUL.FTZ R5, R4, R19 ;  /* 0x0000001304057220 */ /* 0x000fe20000410000 */
[----:B------:R-:W-:Y:S01]  /*fb40*/  LOP3.LUT R18, R26, 0xffff0000, RZ, 0xc0, !PT ;  /* 0xffff00001a127812 */ /* 0x000fe200078ec0ff */
[----:B------:R-:W-:Y:S01]  /*fb50*/  FFMA.FTZ R9, R22, R16, R2 ;  /* 0x0000001016097223 */ /* 0x000fe20000010002 */
[----:B------:R-:W-:Y:S01]  /*fb60*/  LOP3.LUT R16, R25, 0xffff0000, RZ, 0xc0, !PT ;  /* 0xffff000019107812 */ /* 0x000fe200078ec0ff */
[----:B------:R-:W-:Y:S01]  /*fb70*/  FFMA.FTZ R15, R24, R15, R6 ;  /* 0x0000000f180f7223 */ /* 0x000fe20000010006 */
[----:B------:R-:W-:Y:S01]  /*fb80*/  LOP3.LUT R6, R28, 0xffff0000, RZ, 0xc0, !PT ;  /* 0xffff00001c067812 */ /* 0x000fe200078ec0ff */
[----:B------:R-:W-:-:S02]  /*fb90*/  FMUL.FTZ R2, R4, R8 ;  /* 0x0000000804027220 */ /* 0x000fc40000410000 */
[----:B------:R-:W-:Y:S01]  /*fba0*/  FFMA.FTZ R8, R23, R8, -R5 ;  /* 0x0000000817087223 */ /* 0x000fe20000010805 */
[----:B------:R-:W-:Y:S01]  /*fbb0*/  LOP3.LUT R5, R27, 0xffff0000, RZ, 0xc0, !PT ;  /* 0xffff00001b057812 */ /* 0x000fe200078ec0ff */
[----:B------:R-:W-:Y:S02]  /*fbc0*/  FFMA.FTZ R13, R22, R13, -R7 ;  /* 0x0000000d160d7223 */ /* 0x000fe40000010807 */
[----:B------:R-:W-:Y:S02]  /*fbd0*/  FFMA.FTZ R7, R23, R19, R2 ;  /* 0x0000001317077223 */ /* 0x000fe40000010002 */
[C---:B------:R-:W-:Y:S02]  /*fbe0*/  FMUL.FTZ R4, R3.reuse, R18 ;  /* 0x0000001203047220 */ /* 0x040fe40000410000 */
[----:B------:R-:W-:Y:S02]  /*fbf0*/  FMUL.FTZ R3, R3, R6 ;  /* 0x0000000603037220 */ /* 0x000fe40000410000 */
[----:B------:R-:W-:-:S02]  /*fc00*/  FMUL.FTZ R2, R0, R16 ;  /* 0x0000001000027220 */ /* 0x000fc40000410000 */
[-C--:B------:R-:W-:Y:S02]  /*fc10*/  FMUL.FTZ R0, R0, R5.reuse ;  /* 0x0000000500007220 */ /* 0x080fe40000410000 */
[C---:B------:R-:W-:Y:S02]  /*fc20*/  FFMA.FTZ R6, R29.reuse, R6, -R4 ;  /* 0x000000061d067223 */ /* 0x040fe40000010804 */
[----:B------:R-:W-:Y:S02]  /*fc30*/  FFMA.FTZ R3, R29, R18, R3 ;  /* 0x000000121d037223 */ /* 0x000fe40000010003 */
[C---:B------:R-:W-:Y:S02]  /*fc40*/  FFMA.FTZ R2, R14.reuse, R5, -R2 ;  /* 0x000000050e027223 */ /* 0x040fe40000010802 */
[----:B------:R-:W-:Y:S01]  /*fc50*/  FFMA.FTZ R0, R14, R16, R0 ;  /* 0x000000100e007223 */ /* 0x000fe20000010000 */
[----:B------:R-:W-:Y:S02]  /*fc60*/  F2FP.BF16.PACK_AB R4, R15, R32 ;  /* 0x000000200f04723e */ /* 0x000fe400000010ff */
[----:B------:R-:W-:-:S02]  /*fc70*/  F2FP.BF16.PACK_AB R14, R6, R8 ;  /* 0x00000008060e723e */ /* 0x000fc400000010ff */
[----:B------:R-:W-:Y:S02]  /*fc80*/  F2FP.BF16.PACK_AB R12, R12, R33 ;  /* 0x000000210c0c723e */ /* 0x000fe400000010ff */
[----:B------:R-:W-:Y:S02]  /*fc90*/  F2FP.BF16.PACK_AB R13, R13, R31 ;  /* 0x0000001f0d0d723e */ /* 0x000fe400000010ff */
[----:B------:R-:W-:Y:S02]  /*fca0*/  F2FP.BF16.PACK_AB R6, R3, R7 ;  /* 0x000000070306723e */ /* 0x000fe400000010ff */
[----:B------:R-:W-:Y:S02]  /*fcb0*/  F2FP.BF16.PACK_AB R15, R2, R21 ;  /* 0x00000015020f723e */ /* 0x000fe400000010ff */
[----:B------:R-:W-:Y:S02]  /*fcc0*/  F2FP.BF16.PACK_AB R5, R9, R20 ;  /* 0x000000140905723e */ /* 0x000fe400000010ff */
[----:B------:R-:W-:Y:S01]  /*fcd0*/  F2FP.BF16.PACK_AB R7, R0, R17 ;  /* 0x000000110007723e */ /* 0x000fe200000010ff */
[----:B------:R1:W-:Y:S04]  /*fce0*/  STS.128 [R36], R12 ;  /* 0x0000000c24007388 */ /* 0x0003e80000000c00 */
[----:B------:R1:W-:Y:S02]  /*fcf0*/  STS.128 [R30+0x18100], R4 ;  /* 0x018100041e007388 */ /* 0x0003e40000000c00 */
.L_x_2953:
[----:B------:R-:W-:Y:S05]  /*fd00*/  BSYNC B0 ;  /* 0x0000000000007941 */ /* 0x000fea0003800000 */
.L_x_2952:
[----:B------:R-:W-:Y:S01]  /*fd10*/  ISETP.GE.AND P0, PT, R109, c[0x0][0x27c], PT ;  /* 0x00009f006d007a0c */ /* 0x000fe20003f06270 */
[----:B------:R-:W-:-:S12]  /*fd20*/  BSSY B0, `(.L_x_2954) ;  /* 0x000006a000007945 */ /* 0x000fd80003800000 */
[----:B------:R-:W-:Y:S05]  /*fd30*/  @P0 BRA `(.L_x_2955) ;  /* 0x0000068000000947 */ /* 0x000fea0003800000 */
[----:B-1----:R-:W4:Y:S01]  /*fd40*/  LDL R36, [R1+0x58] ;  /* 0x0000580001247983 */ /* 0x002f220000100800 */
        /* <DEDUP_REMOVED lines=17> */
[----:B-----5:R-:W-:Y:S02]  /*fe60*/  IADD3 R0, R2, R0, R37 ;  /* 0x0000000002007210 */ /* 0x020fe40007ffe025 */
        /* <DEDUP_REMOVED lines=21> */
[----:B----4-:R-:W1:Y:S02]  /*ffc0*/  LDS.128 R12, [R36] ;  /* 0x00000000240c7984 */ /* 0x010e640000000c00 */
        /* <DEDUP_REMOVED lines=63> */
.L_x_2955:
[----:B------:R-:W-:Y:S05]  /*103c0*/  BSYNC B0 ;  /* 0x0000000000007941 */ /* 0x000fea0003800000 */
.L_x_2954:
[----:B------:R-:W-:-:S13]  /*103d0*/  ISETP.GE.AND P0, PT, R108, c[0x0][0x27c], PT ;  /* 0x00009f006c007a0c */ /* 0x000fda0003f06270 */
        /* <DEDUP_REMOVED lines=105> */
.L_x_2908:
[----:B------:R-:W-:Y:S05]  /*10a70*/  BSYNC B2 ;  /* 0x0000000000027941 */ /* 0x000fea0003800000 */
.L_x_2906:
[----:B-1-3--:R-:W1:Y:S01]  /*10a80*/  S2R R2, SR_TID.X ;  /* 0x0000000000027919 */ /* 0x00ae620000002100 */
[----:B------:R-:W-:-:S04]  /*10a90*/  DEPBAR.LE SB0, 0x2 ;  /* 0x000080800000791a */ /* 0x000fc80000000000 */
[----:B------:R-:W-:Y:S01]  /*10aa0*/  WARPSYNC 0xffffffff ;  /* 0xffffffff00007948 */ /* 0x000fe20003800000 */
[----:B------:R-:W-:Y:S06]  /*10ab0*/  BAR.SYNC.DEFER_BLOCKING 0x0 ;  /* 0x0000000000007b1d */ /* 0x000fec0000010000 */
[----:B------:R-:W-:Y:S01]  /*10ac0*/  BSSY B0, `(.L_x_2956) ;  /* 0x0000053000007945 */ /* 0x000fe20003800000 */
[----:B-1----:R-:W-:-:S04]  /*10ad0*/  SHF.R.S32.HI R0, RZ, 0x1f, R2 ;  /* 0x0000001fff007819 */ /* 0x002fc80000011402 */
[----:B------:R-:W-:Y:S01]  /*10ae0*/  LEA.HI R0, R0, R2, RZ, 0x3 ;  /* 0x0000000200007211 */ /* 0x000fe200078f18ff */
[----:B--2---:R1:W2:Y:S03]  /*10af0*/  LDSM.16.M88.4 R20, [R180] ;  /* 0x00000000b414783b */ /* 0x0042a60000000200 */
[----:B------:R-:W-:Y:S01]  /*10b00*/  LOP3.LUT R0, R0, 0xfffffff8, RZ, 0xc0, !PT ;  /* 0xfffffff800007812 */ /* 0x000fe200078ec0ff */
[----:B-----5:R1:W3:Y:S04]  /*10b10*/  LDSM.16.M88.4 R36, [R185] ;  /* 0x00000000b924783b */ /* 0x0202e80000000200 */
[----:B------:R-:W-:Y:S01]  /*10b20*/  IMAD.IADD R0, R2, 0x1, -R0 ;  /* 0x0000000102007824 */ /* 0x000fe200078e0a00 */
[----:B------:R1:W4:Y:S04]  /*10b30*/  LDSM.16.M88.4 R48, [R185+0x800] ;  /* 0x00080000b930783b */ /* 0x0003280000000200 */
[----:B------:R-:W-:Y:S01]  /*10b40*/  LOP3.LUT P0, RZ, R0, 0x2, RZ, 0xc0, !PT ;  /* 0x0000000200ff7812 */ /* 0x000fe2000780c0ff */
[----:B------:R-:W-:Y:S01]  /*10b50*/  IMAD.MOV.U32 R0, RZ, RZ, 0x20 ;  /* 0x00000020ff007424 */ /* 0x000fe200078e00ff */
[----:B------:R1:W1:Y:S04]  /*10b60*/  LDSM.16.M88.4 R72, [R185+0x1000] ;  /* 0x00100000b948783b */ /* 0x0002680000000200 */
[----:B------:R-:W-:Y:S01]  /*10b70*/  SEL R179, R0, 0xffffffe0, !P0 ;  /* 0xffffffe000b37807 */ /* 0x000fe20004000000 */
[----:B------:R1:W1:Y:S04]  /*10b80*/  LDSM.16.M88.4 R60, [R185+0x1800] ;  /* 0x00180000b93c783b */ /* 0x0002680000000200 */
[----:B------:R-:W-:Y:S01]  /*10b90*/  IMAD.IADD R4, R185, 0x1, R179 ;  /* 0x00000001b9047824 */ /* 0x000fe200078e02b3 */
[----:B------:R1:W1:Y:S04]  /*10ba0*/  LDSM.16.M88.4 R16, [R181] ;  /* 0x00000000b510783b */ /* 0x0002680000000200 */
[----:B------:R1:W1:Y:S04]  /*10bb0*/  LDSM.16.M88.4 R40, [R4] ;  /* 0x000000000428783b */ /* 0x0002680000000200 */
[----:B------:R1:W1:Y:S04]  /*10bc0*/  LDSM.16.M88.4 R80, [R4+0x800] ;  /* 0x000800000450783b */ /* 0x0002680000000200 */
[----:B------:R1:W1:Y:S04]  /*10bd0*/  LDSM.16.M88.4 R96, [R4+0x1000] ;  /* 0x001000000460783b */ /* 0x0002680000000200 */
[----:B------:R1:W1:Y:S01]  /*10be0*/  LDSM.16.M88.4 R120, [R4+0x1800] ;  /* 0x001800000478783b */ /* 0x0002620000000200 */
[----:B------:R-:W-:Y:S05]  /*10bf0*/  @!P4 BRA `(.L_x_2957) ;  /* 0x000003f00000c947 */ /* 0x000fea0003800000 */
[----:B--2---:R-:W-:Y:S01]  /*10c00*/  SHF.R.S32.HI R0, RZ, 0x1f, R211 ;  /* 0x0000001fff007819 */ /* 0x004fe200000114d3 */
        /* <DEDUP_REMOVED lines=19> */
[----:B------:R2:W4:Y:S02]  /*10d40*/  SHFL.IDX PT, R5, R12, RZ, 0x181f ;  /* 0x00181fff0c057589 */ /* 0x00052400000e0000 */
.L_x_3066:
        /* <DEDUP_REMOVED lines=10> */
[C---:B------:R-:W-:Y:S01]  /*10df0*/  IMAD.X R3, R5.reuse, 0x1, R27, P3 ;  /* 0x0000000105037824 */ /* 0x040fe200018e061b */
        /* <DEDUP_REMOVED lines=10> */
.L_x_3067:
        /* <DEDUP_REMOVED lines=8> */
[-C--:B---3--:R-:W-:Y:S02]  /*10f20*/  IADD3.X R9, RZ, R5.reuse, R26, P1, P0 ;  /* 0x00000005ff097210 */ /* 0x088fe40000fe041a */
        /* <DEDUP_REMOVED lines=12> */
.L_x_2957:
[----:B--2---:R-:W-:Y:S05]  /*10ff0*/  BSYNC B0 ;  /* 0x0000000000007941 */ /* 0x004fea0003800000 */
.L_x_2956:
[----:B------:R-:W2:Y:S04]  /*11000*/  S2R R2, SR_TID.X ;  /* 0x0000000000027919 */ /* 0x000ea80000002100 */
[----:B------:R-:W0:Y:S04]  /*11010*/  LDGDEPBAR ;  /* 0x00000000000079af */ /* 0x000e280000000000 */
[----:B------:R-:W5:Y:S04]  /*11020*/  LDL R9, [R1+0x4] ;  /* 0x0000040001097983 */ /* 0x000f680000100800 */
[----:B------:R-:W5:Y:S04]  /*11030*/  LDL R8, [R1+0x64] ;  /* 0x0000640001087983 */ /* 0x000f680000100800 */
[----:B----4-:R-:W4:Y:S04]  /*11040*/  LDL R177, [R1+0x20] ;  /* 0x0000200001b17983 */ /* 0x010f280000100800 */
[----:B---3--:R-:W3:Y:S01]  /*11050*/  LDL R189, [R1+0x4c] ;  /* 0x00004c0001bd7983 */ /* 0x008ee20000100800 */
[----:B--2---:R-:W-:Y:S01]  /*11060*/  SHF.R.S32.HI R0, RZ, 0x1f, R2 ;  /* 0x0000001fff007819 */ /* 0x004fe20000011402 */
[----:B------:R-:W-:-:S02]  /*11070*/  IMAD.MOV.U32 R136, RZ, RZ, c[0x0][0x2c4] ;  /* 0x0000b100ff887624 */ /* 0x000fc400078e00ff */
[----:B------:R-:W2:Y:S01]  /*11080*/  LDL R176, [R1+0x24] ;  /* 0x0000240001b07983 */ /* 0x000ea20000100800 */
[----:B------:R-:W-:-:S04]  /*11090*/  LEA.HI R0, R0, R2, RZ, 0x3 ;  /* 0x0000000200007211 */ /* 0x000fc800078f18ff */
[----:B------:R-:W-:-:S05]  /*110a0*/  LOP3.LUT R0, R0, 0xfffffff8, RZ, 0xc0, !PT ;  /* 0xfffffff800007812 */ /* 0x000fca00078ec0ff */
[----:B------:R-:W-:-:S05]  /*110b0*/  IMAD.IADD R0, R2, 0x1, -R0 ;  /* 0x0000000102007824 */ /* 0x000fca00078e0a00 */
[----:B------:R-:W-:Y:S01]  /*110c0*/  LOP3.LUT P0, RZ, R0, 0x4, RZ, 0xc0, !PT ;  /* 0x0000000400ff7812 */ /* 0x000fe2000780c0ff */
[----:B------:R-:W-:Y:S01]  /*110d0*/  IMAD.MOV.U32 R0, RZ, RZ, 0x40 ;  /* 0x00000040ff007424 */ /* 0x000fe200078e00ff */
[----:B------:R-:W-:Y:S01]  /*110e0*/  WARPSYNC 0xffffffff ;  /* 0xffffffff00007948 */ /* 0x000fe20003800000 */
[C---:B------:R-:W-:Y:S01]  /*110f0*/  HMMA.16816.F32.BF16 R24, R20.reuse, R36, RZ ;  /* 0x000000241418723c */ /* 0x040fe200000418ff */
[----:B------:R-:W-:Y:S02]  /*11100*/  LDSM.16.M88.4 R12, [R183] ;  /* 0x00000000b70c783b */ /* 0x000fe40000000200 */
[----:B------:R-:W-:Y:S02]  /*11110*/  SEL R178, R0, 0xffffffc0, !P0 ;  /* 0xffffffc000b27807 */ /* 0x000fe40004000000 */
[----:B------:R-:W-:Y:S03]  /*11120*/  LDSM.16.M88.4 R84, [R185+0x2000] ;  /* 0x00200000b954783b */ /* 0x000fe60000000200 */
[----:B------:R-:W-:Y:S01]  /*11130*/  IMAD.IADD R2, R185, 0x1, R178 ;  /* 0x00000001b9027824 */ /* 0x000fe200078e02b2 */
[----:B-1----:R-:W-:Y:S01]  /*11140*/  HMMA.16816.F32.BF16 R68, R20, R60, RZ ;  /* 0x0000003c1444723c */ /* 0x002fe200000418ff */
[----:B------:R-:W-:Y:S04]  /*11150*/  LDSM.16.M88.4 R112, [R4+0x2000] ;  /* 0x002000000470783b */ /* 0x000fe80000000200 */
[----:B------:R-:W1:Y:S01]  /*11160*/  LDSM.16.M88.4 R44, [R2] ;  /* 0x00000000022c783b */ /* 0x000e620000000200 */
[----:B------:R-:W-:-:S02]  /*11170*/  IADD3 R0, R178, R185, R179 ;  /* 0x000000b9b2007210 */ /* 0x000fc40007ffe0b3 */
[----:B------:R-:W-:Y:S01]  /*11180*/  HMMA.16816.F32.BF16 R32, R20, R38, RZ ;  /* 0x000000261420723c */ /* 0x000fe200000418ff */
[----:B------:R-:W-:Y:S04]  /*11190*/  LDSM.16.M88.4 R76, [R2+0x800] ;  /* 0x00080000024c783b */ /* 0x000fe80000000200 */
[----:B------:R-:W-:Y:S03]  /*111a0*/  LDSM.16.M88.4 R64, [R0] ;  /* 0x000000000040783b */ /* 0x000fe60000000200 */
[----:B------:R-:W-:Y:S01]  /*111b0*/  HMMA.16816.F32.BF16 R28, R16, R40, R24 ;  /* 0x00000028101c723c */ /* 0x000fe20000041818 */
[----:B------:R-:W1:Y:S04]  /*111c0*/  LDSM.16.M88.4 R24, [R182] ;  /* 0x00000000b618783b */ /* 0x000e680000000200 */
[----:B------:R-:W-:Y:S03]  /*111d0*/  LDSM.16.M88.4 R88, [R2+0x1000] ;  /* 0x001000000258783b */ /* 0x000fe60000000200 */
[C---:B------:R-:W-:Y:S01]  /*111e0*/  HMMA.16816.F32.BF16 R36, R20.reuse, R48, RZ ;  /* 0x000000301424723c */ /* 0x040fe200000418ff */
[----:B------:R-:W-:Y:S04]  /*111f0*/  LDSM.16.M88.4 R92, [R0+0x800] ;  /* 0x00080000005c783b */ /* 0x000fe80000000200 */
[----:B------:R-:W-:Y:S03]  /*11200*/  LDSM.16.M88.4 R100, [R0+0x1000] ;  /* 0x001000000064783b */ /* 0x000fe60000000200 */
[----:B------:R-:W-:Y:S01]  /*11210*/  HMMA.16816.F32.BF16 R60, R20, R62, RZ ;  /* 0x0000003e143c723c */ /* 0x000fe200000418ff */
[----:B------:R-:W-:Y:S04]  /*11220*/  LDSM.16.M88.4 R116, [R185+0x2800] ;  /* 0x00280000b974783b */ /* 0x000fe80000000200 */
[----:B------:R-:W-:Y:S04]  /*11230*/  LDSM.16.M88.4 R124, [R2+0x2000] ;  /* 0x00200000027c783b */ /* 0x000fe80000000200 */
[----:B------:R-:W-:Y:S01]  /*11240*/  LDSM.16.M88.4 R132, [R0+0x2000] ;  /* 0x002000000084783b */ /* 0x000fe20000000200 */
[----:B-1----:R-:W-:Y:S03]  /*11250*/  HMMA.16816.F32.BF16 R28, R12, R44, R28 ;  /* 0x0000002c0c1c723c */ /* 0x002fe6000004181c */
[----:B------:R-:W-:Y:S05]  /*11260*/  LDSM.16.M88.4 R128, [R185+0x4000] ;  /* 0x00400000b980783b */ /* 0x000fea0000000200 */
[C---:B------:R-:W-:Y:S01]  /*11270*/  HMMA.16816.F32.BF16 R40, R16.reuse, R42, R32 ;  /* 0x0000002a1028723c */ /* 0x040fe20000041820 */
[----:B------:R-:W1:Y:S07]  /*11280*/  LDSM.16.M88.4 R32, [R180+0x4000] ;  /* 0x00400000b420783b */ /* 0x000e6e0000000200 */
[----:B------:R-:W-:Y:S08]  /*11290*/  HMMA.16816.F32.BF16 R56, R16, R80, R36 ;  /* 0x000000501038723c */ /* 0x000ff00000041824 */
[----:B------:R-:W-:Y:S08]  /*112a0*/  HMMA.16816.F32.BF16 R36, R20, R50, RZ ;  /* 0x000000321424723c */ /* 0x000ff000000418ff */
[----:B------:R-:W-:Y:S08]  /*112b0*/  HMMA.16816.F32.BF16 R52, R24, R64, R28 ;  /* 0x000000401834723c */ /* 0x000ff0000004181c */
[----:B------:R-:W-:Y:S08]  /*112c0*/  HMMA.16816.F32.BF16 R28, R20, R72, RZ ;  /* 0x00000048141c723c */ /* 0x000ff000000418ff */
[----:B------:R-:W-:Y:S01]  /*112d0*/  HMMA.16816.F32.BF16 R44, R12, R46, R40 ;  /* 0x0000002e0c2c723c */ /* 0x000fe20000041828 */
[----:B------:R-:W1:Y:S07]  /*112e0*/  LDSM.16.M88.4 R40, [R181+0x4000] ;  /* 0x00400000b528783b */ /* 0x000e6e0000000200 */
[----:B------:R-:W-:Y:S08]  /*112f0*/  HMMA.16816.F32.BF16 R72, R20, R74, RZ ;  /* 0x0000004a1448723c */ /* 0x000ff000000418ff */
[C---:B------:R-:W-:Y:S01]  /*11300*/  HMMA.16816.F32.BF16 R48, R16.reuse, R82, R36 ;  /* 0x000000521030723c */ /* 0x040fe20000041824 */
[----:B------:R-:W1:Y:S04]  /*11310*/  LDSM.16.M88.4 R80, [R2+0x1800] ;  /* 0x001800000250783b */ /* 0x000e680000000200 */
[----:B------:R-:W5:Y:S03]  /*11320*/  LDSM.16.M88.4 R36, [R183+0x4000] ;  /* 0x00400000b724783b */ /* 0x000f660000000200 */
[----:B------:R-:W-:Y:S08]  /*11330*/  HMMA.16816.F32.BF16 R28, R16, R96, R28 ;  /* 0x00000060101c723c */ /* 0x000ff0000004181c */
[----:B------:R-:W-:Y:S08]  /*11340*/  HMMA.16816.F32.BF16 R56, R12, R76, R56 ;  /* 0x0000004c0c38723c */ /* 0x000ff00000041838 */
[----:B------:R-:W-:Y:S08]  /*11350*/  HMMA.16816.F32.BF16 R44, R24, R66, R44 ;  /* 0x00000042182c723c */ /* 0x000ff0000004182c */
[----:B-1----:R-:W-:Y:S08]  /*11360*/  HMMA.16816.F32.BF16 R20, R32, R84, R52 ;  /* 0x000000542014723c */ /* 0x002ff00000041834 */
[C---:B------:R-:W-:Y:S01]  /*11370*/  HMMA.16816.F32.BF16 R72, R16.reuse, R98, R72 ;  /* 0x000000621048723c */ /* 0x040fe20000041848 */
[----:B------:R-:W-:Y:S07]  /*11380*/  LDSM.16.M88.4 R96, [R185+0x3000] ;  /* 0x00300000b960783b */ /* 0x000fee0000000200 */
[C---:B------:R-:W-:Y:S01]  /*11390*/  HMMA.16816.F32.BF16 R64, R16.reuse, R120, R68 ;  /* 0x000000781040723c */ /* 0x040fe20000041844 */
[----:B------:R-:W-:Y:S07]  /*113a0*/  LDSM.16.M88.4 R68, [R185+0x3800] ;  /* 0x00380000b944783b */ /* 0x000fee0000000200 */
[----:B------:R-:W-:Y:S01]  /*113b0*/  HMMA.16816.F32.BF16 R60, R16, R122, R60 ;  /* 0x0000007a103c723c */ /* 0x000fe2000004183c */
[----:B------:R-:W-:Y:S07]  /*113c0*/  LDSM.16.M88.4 R120, [R4+0x2800] ;  /* 0x002800000478783b */ /* 0x000fee0000000200 */
[C---:B------:R-:W-:Y:S01]  /*113d0*/  HMMA.16816.F32.BF16 R52, R12.reuse, R78, R48 ;  /* 0x0000004e0c34723c */ /* 0x040fe20000041830 */
[----:B------:R-:W1:Y:S07]  /*113e0*/  LDSM.16.M88.4 R76, [R0+0x1800] ;  /* 0x00180000004c783b */ /* 0x000e6e0000000200 */
[----:B------:R-:W-:Y:S01]  /*113f0*/  HMMA.16816.F32.BF16 R48, R12, R88, R28 ;  /* 0x000000580c30723c */ /* 0x000fe2000004181c */
[----:B------:R-:W1:Y:S07]  /*11400*/  LDSM.16.M88.4 R28, [R182+0x4000] ;  /* 0x00400000b61c783b */ /* 0x000e6e0000000200 */
[----:B------:R-:W-:Y:S08]  /*11410*/  HMMA.16816.F32.BF16 R56, R24, R92, R56 ;  /* 0x0000005c1838723c */ /* 0x000ff00000041838 */
[----:B------:R-:W-:Y:S08]  /*11420*/  HMMA.16816.F32.BF16 R16, R40, R112, R20 ;  /* 0x000000702810723c */ /* 0x000ff00000041814 */
[C---:B------:R-:W-:Y:S01]  /*11430*/  HMMA.16816.F32.BF16 R72, R12.reuse, R90, R72 ;  /* 0x0000005a0c48723c */ /* 0x040fe20000041848 */
[----:B------:R-:W-:Y:S07]  /*11440*/  LDSM.16.M88.4 R88, [R2+0x2800] ;  /* 0x002800000258783b */ /* 0x000fee0000000200 */
[----:B------:R-:W-:Y:S08]  /*11450*/  HMMA.16816.F32.BF16 R64, R12, R80, R64 ;  /* 0x000000500c40723c */ /* 0x000ff00000041840 */
[----:B------:R-:W-:Y:S01]  /*11460*/  HMMA.16816.F32.BF16 R20, R32, R86, R44 ;  /* 0x000000562014723c */ /* 0x000fe2000004182c */
[----:B------:R-:W1:Y:S07]  /*11470*/  LDSM.16.M88.4 R84, [R4+0x3000] ;  /* 0x003000000454783b */ /* 0x000e6e0000000200 */
[----:B------:R-:W-:Y:S01]  /*11480*/  HMMA.16816.F32.BF16 R60, R12, R82, R60 ;  /* 0x000000520c3c723c */ /* 0x000fe2000004183c */
[----:B------:R-:W-:Y:S07]  /*11490*/  LDSM.16.M88.4 R80, [R2+0x3800] ;  /* 0x003800000250783b */ /* 0x000fee0000000200 */
[C---:B------:R-:W-:Y:S01]  /*114a0*/  HMMA.16816.F32.BF16 R52, R24.reuse, R94, R52 ;  /* 0x0000005e1834723c */ /* 0x040fe20000041834 */
[----:B------:R-:W-:Y:S07]  /*114b0*/  LDSM.16.M88.4 R92, [R0+0x3000] ;  /* 0x00300000005c783b */ /* 0x000fee0000000200 */
[----:B------:R-:W-:Y:S08]  /*114c0*/  HMMA.16816.F32.BF16 R44, R24, R100, R48 ;  /* 0x00000064182c723c */ /* 0x000ff00000041830 */
[----:B------:R-:W-:Y:S08]  /*114d0*/  HMMA.16816.F32.BF16 R56, R32, R116, R56 ;  /* 0x000000742038723c */ /* 0x000ff00000041838 */
[----:B-----5:R-:W-:Y:S08]  /*114e0*/  HMMA.16816.F32.BF16 R12, R36, R124, R16 ;  /* 0x0000007c240c723c */ /* 0x020ff00000041810 */
[C---:B------:R-:W-:Y:S01]  /*114f0*/  HMMA.16816.F32.BF16 R72, R24.reuse, R102, R72 ;  /* 0x000000661848723c */ /* 0x040fe20000041848 */
[----:B------:R-:W-:Y:S07]  /*11500*/  LDSM.16.M88.4 R100, [R2+0x3000] ;  /* 0x003000000264783b */ /* 0x000fee0000000200 */
[----:B-1----:R-:W-:Y:S08]  /*11510*/  HMMA.16816.F32.BF16 R64, R24, R76, R64 ;  /* 0x0000004c1840723c */ /* 0x002ff00000041840 */
[----:B------:R-:W-:Y:S01]  /*11520*/  HMMA.16816.F32.BF16 R16, R40, R114, R20 ;  /* 0x000000722810723c */ /* 0x000fe20000041814 */
[----:B------:R-:W-:Y:S04]  /*11530*/  LDSM.16.M88.4 R20, [R180+0x8000] ;  /* 0x00800000b414783b */ /* 0x000fe80000000200 */
[----:B------:R-:W-:Y:S03]  /*11540*/  LDSM.16.M88.4 R112, [R185+0x4800] ;  /* 0x00480000b970783b */ /* 0x000fe60000000200 */
[----:B------:R-:W-:Y:S01]  /*11550*/  HMMA.16816.F32.BF16 R60, R24, R78, R60 ;  /* 0x0000004e183c723c */ /* 0x000fe2000004183c */
[----:B------:R-:W1:Y:S07]  /*11560*/  LDSM.16.M88.4 R76, [R4+0x3800] ;  /* 0x00380000044c783b */ /* 0x000e6e0000000200 */
[C---:B------:R-:W-:Y:S01]  /*11570*/  HMMA.16816.F32.BF16 R48, R32.reuse, R118, R52 ;  /* 0x000000762030723c */ /* 0x040fe20000041834 */
[----:B------:R-:W5:Y:S07]  /*11580*/  LDSM.16.M88.4 R116, [R0+0x2800] ;  /* 0x002800000074783b */ /* 0x000f6e0000000200 */
[----:B------:R-:W-:Y:S08]  /*11590*/  HMMA.16816.F32.BF16 R44, R32, R96, R44 ;  /* 0x00000060202c723c */ /* 0x000ff0000004182c */
[----:B------:R-:W-:Y:S08]  /*115a0*/  HMMA.16816.F32.BF16 R56, R40, R120, R56 ;  /* 0x000000782838723c */ /* 0x000ff00000041838 */
[----:B------:R-:W-:Y:S08]  /*115b0*/  HMMA.16816.F32.BF16 R24, R28, R132, R12 ;  /* 0x000000841c18723c */ /* 0x000ff0000004180c */
[C---:B------:R-:W-:Y:S01]  /*115c0*/  HMMA.16816.F32.BF16 R72, R32.reuse, R98, R72 ;  /* 0x000000622048723c */ /* 0x040fe20000041848 */
[----:B------:R-:W-:Y:S07]  /*115d0*/  LDSM.16.M88.4 R96, [R0+0x4000] ;  /* 0x004000000060783b */ /* 0x000fee0000000200 */
[----:B------:R-:W-:Y:S08]  /*115e0*/  HMMA.16816.F32.BF16 R64, R32, R68, R64 ;  /* 0x000000442040723c */ /* 0x000ff00000041840 */
[----:B------:R-:W-:Y:S01]  /*115f0*/  HMMA.16816.F32.BF16 R12, R36, R126, R16 ;  /* 0x0000007e240c723c */ /* 0x000fe20000041810 */
[----:B------:R-:W-:Y:S04]  /*11600*/  LDSM.16.M88.4 R16, [R181+0x8000] ;  /* 0x00800000b510783b */ /* 0x000fe80000000200 */
[----:B------:R-:W1:Y:S03]  /*11610*/  LDSM.16.M88.4 R124, [R4+0x4000] ;  /* 0x00400000047c783b */ /* 0x000e660000000200 */
[----:B------:R-:W-:Y:S08]  /*11620*/  HMMA.16816.F32.BF16 R60, R32, R70, R60 ;  /* 0x00000046203c723c */ /* 0x000ff0000004183c */
[C---:B------:R-:W-:Y:S01]  /*11630*/  HMMA.16816.F32.BF16 R52, R40.reuse, R122, R48 ;  /* 0x0000007a2834723c */ /* 0x040fe20000041830 */
[----:B------:R-:W-:Y:S07]  /*11640*/  LDSM.16.M88.4 R120, [R2+0x4000] ;  /* 0x004000000278783b */ /* 0x000fee0000000200 */
[----:B------:R-:W-:Y:S08]  /*11650*/  HMMA.16816.F32.BF16 R48, R40, R84, R44 ;  /* 0x000000542830723c */ /* 0x000ff0000004182c */
[----:B------:R-:W-:Y:S08]  /*11660*/  HMMA.16816.F32.BF16 R44, R36, R88, R56 ;  /* 0x00000058242c723c */ /* 0x000ff00000041838 */
[C---:B------:R-:W-:Y:S01]  /*11670*/  HMMA.16816.F32.BF16 R72, R40.reuse, R86, R72 ;  /* 0x000000562848723c */ /* 0x040fe20000041848 */
[----:B------:R-:W-:Y:S07]  /*11680*/  LDSM.16.M88.4 R84, [R185+0x5000] ;  /* 0x00500000b954783b */ /* 0x000fee0000000200 */
[----:B-1----:R-:W-:Y:S08]  /*11690*/  HMMA.16816.F32.BF16 R68, R40, R76, R64 ;  /* 0x0000004c2844723c */ /* 0x002ff00000041840 */
[----:B------:R-:W-:Y:S08]  /*116a0*/  HMMA.16816.F32.BF16 R24, R20, R128, R24 ;  /* 0x000000801418723c */ /* 0x000ff00000041818 */
[----:B------:R-:W-:Y:S01]  /*116b0*/  HMMA.16816.F32.BF16 R32, R28, R134, R12 ;  /* 0x000000861c20723c */ /* 0x000fe2000004180c */
[----:B------:R-:W1:Y:S07]  /*116c0*/  LDSM.16.M88.4 R12, [R183+0x8000] ;  /* 0x00800000b70c783b */ /* 0x000e6e0000000200 */
[----:B------:R-:W-:Y:S01]  /*116d0*/  HMMA.16816.F32.BF16 R60, R40, R78, R60 ;  /* 0x0000004e283c723c */ /* 0x000fe2000004183c */
[----:B------:R-:W1:Y:S07]  /*116e0*/  LDSM.16.M88.4 R76, [R0+0x3800] ;  /* 0x00380000004c783b */ /* 0x000e6e0000000200 */
[C---:B------:R-:W-:Y:S01]  /*116f0*/  HMMA.16816.F32.BF16 R56, R36.reuse, R90, R52 ;  /* 0x0000005a2438723c */ /* 0x040fe20000041834 */
[----:B------:R-:W1:Y:S07]  /*11700*/  LDSM.16.M88.4 R88, [R4+0x4800] ;  /* 0x004800000458783b */ /* 0x000e6e0000000200 */
[----:B------:R-:W-:Y:S08]  /*11710*/  HMMA.16816.F32.BF16 R52, R36, R100, R48 ;  /* 0x000000642434723c */ /* 0x000ff00000041830 */
[----:B-----5:R-:W-:Y:S08]  /*11720*/  HMMA.16816.F32.BF16 R48, R28, R116, R44 ;  /* 0x000000741c30723c */ /* 0x020ff0000004182c */
[C---:B------:R-:W-:Y:S01]  /*11730*/  HMMA.16816.F32.BF16 R64, R36.reuse, R102, R72 ;  /* 0x000000662440723c */ /* 0x040fe20000041848 */
[----:B------:R-:W-:Y:S07]  /*11740*/  LDSM.16.M88.4 R72, [R2+0x4800] ;  /* 0x004800000248783b */ /* 0x000fee0000000200 */
[----:B------:R-:W-:Y:S08]  /*11750*/  HMMA.16816.F32.BF16 R68, R36, R80, R68 ;  /* 0x000000502444723c */ /* 0x000ff00000041844 */
[----:B------:R-:W-:Y:S01]  /*11760*/  HMMA.16816.F32.BF16 R44, R16, R124, R24 ;  /* 0x0000007c102c723c */ /* 0x000fe20000041818 */
[----:B------:R-:W5:Y:S07]  /*11770*/  LDSM.16.M88.4 R24, [R182+0x8000] ;  /* 0x00800000b618783b */ /* 0x000f6e0000000200 */
[----:B------:R-:W-:Y:S08]  /*11780*/  HMMA.16816.F32.BF16 R40, R20, R130, R32 ;  /* 0x000000821428723c */ /* 0x000ff00000041820 */
[----:B------:R-:W-:Y:S01]  /*11790*/  HMMA.16816.F32.BF16 R36, R36, R82, R60 ;  /* 0x000000522424723c */ /* 0x000fe2000004183c */
[----:B------:R-:W2:Y:S07]  /*117a0*/  LDSM.16.M88.4 R80, [R185+0x5800] ;  /* 0x00580000b950783b */ /* 0x000eae0000000200 */
[C---:B------:R-:W-:Y:S08]  /*117b0*/  HMMA.16816.F32.BF16 R32, R28.reuse, R118, R56 ;  /* 0x000000761c20723c */ /* 0x040ff00000041838 */
[----:B------:R-:W-:Y:S08]  /*117c0*/  HMMA.16816.F32.BF16 R52, R28, R92, R52 ;  /* 0x0000005c1c34723c */ /* 0x000ff00000041834 */
[----:B------:R-:W-:Y:S08]  /*117d0*/  HMMA.16816.F32.BF16 R48, R20, R112, R48 ;  /* 0x000000701430723c */ /* 0x000ff00000041830 */
[----:B------:R-:W-:Y:S08]  /*117e0*/  HMMA.16816.F32.BF16 R56, R28, R94, R64 ;  /* 0x0000005e1c38723c */ /* 0x000ff00000041840 */
[----:B-1----:R-:W-:Y:S08]  /*117f0*/  HMMA.16816.F32.BF16 R44, R12, R120, R44 ;  /* 0x000000780c2c723c */ /* 0x002ff0000004182c */
[----:B------:R-:W-:Y:S08]  /*11800*/  HMMA.16816.F32.BF16 R92, R28, R78, R36 ;  /* 0x0000004e1c5c723c */ /* 0x000ff00000041824 */
[----:B------:R-:W-:Y:S08]  /*11810*/  HMMA.16816.F32.BF16 R36, R20, R114, R32 ;  /* 0x000000721424723c */ /* 0x000ff00000041820 */
[----:B------:R-:W-:Y:S08]  /*11820*/  HMMA.16816.F32.BF16 R40, R16, R126, R40 ;  /* 0x0000007e1028723c */ /* 0x000ff00000041828 */
[----:B------:R-:W-:Y:S01]  /*11830*/  HMMA.16816.F32.BF16 R60, R20, R84, R52 ;  /* 0x00000054143c723c */ /* 0x000fe20000041834 */
[----:B------:R-:W1:Y:S07]  /*11840*/  LDSM.16.M88.4 R52, [R4+0x5000] ;  /* 0x005000000434783b */ /* 0x000e6e0000000200 */
[----:B------:R-:W-:Y:S08]  /*11850*/  HMMA.16816.F32.BF16 R32, R16, R88, R48 ;  /* 0x000000581020723c */ /* 0x000ff00000041830 */
[----:B------:R-:W-:Y:S01]  /*11860*/  HMMA.16816.F32.BF16 R64, R28, R76, R68 ;  /* 0x0000004c1c40723c */ /* 0x000fe20000041844 */
[----:B------:R-:W1:Y:S07]  /*11870*/  LDSM.16.M88.4 R68, [R0+0x4800] ;  /* 0x004800000044783b */ /* 0x000e6e0000000200 */
[----:B-----5:R-:W-:Y:S08]  /*11880*/  HMMA.16816.F32.BF16 R48, R24, R96, R44 ;  /* 0x000000601830723c */ /* 0x020ff0000004182c */
[----:B------:R-:W-:Y:S08]  /*11890*/  HMMA.16816.F32.BF16 R44, R16, R90, R36 ;  /* 0x0000005a102c723c */ /* 0x000ff00000041824 */
[C---:B------:R-:W-:Y:S08]  /*118a0*/  HMMA.16816.F32.BF16 R28, R12.reuse, R122, R40 ;  /* 0x0000007a0c1c723c */ /* 0x040ff00000041828 */
[----:B------:R-:W-:Y:S08]  /*118b0*/  HMMA.16816.F32.BF16 R40, R12, R72, R32 ;  /* 0x000000480c28723c */ /* 0x000ff00000041820 */
[C---:B------:R-:W-:Y:S08]  /*118c0*/  HMMA.16816.F32.BF16 R56, R20.reuse, R86, R56 ;  /* 0x000000561438723c */ /* 0x040ff00000041838 */
[----:B--2---:R-:W-:Y:S01]  /*118d0*/  HMMA.16816.F32.BF16 R76, R20, R80, R64 ;  /* 0x00000050144c723c */ /* 0x004fe20000041840 */
[----:B------:R-:W2:Y:S07]  /*118e0*/  LDSM.16.M88.4 R64, [R2+0x5000] ;  /* 0x005000000240783b */ /* 0x000eae0000000200 */
[----:B-1----:R-:W-:Y:S01]  /*118f0*/  HMMA.16816.F32.BF16 R36, R16, R52, R60 ;  /* 0x000000341024723c */ /* 0x002fe2000004183c */
[----:B------:R-:W1:Y:S01]  /*11900*/  LDSM.16.M88.4 R60, [R4+0x5800] ;  /* 0x00580000043c783b */ /* 0x000e620000000200 */
[----:B------:R-:W-:-:S06]  /*11910*/  FMUL.FTZ R3, R48, c[0x0][0x320] ;  /* 0x0000c80030037a20 */ /* 0x000fcc0000410000 */
[----:B------:R-:W-:Y:S01]  /*11920*/  HMMA.16816.F32.BF16 R32, R12, R74, R44 ;  /* 0x0000004a0c20723c */ /* 0x000fe2000004182c */
[----:B------:R5:W1:Y:S07]  /*11930*/  MUFU.TANH R73, R3 ;  /* 0x0000000300497308 */ /* 0x000a6e0000002400 */
[C---:B------:R-:W-:Y:S08]  /*11940*/  HMMA.16816.F32.BF16 R40, R24.reuse, R68, R40 ;  /* 0x000000441828723c */ /* 0x040ff00000041828 */
[----:B------:R-:W-:Y:S01]  /*11950*/  HMMA.16816.F32.BF16 R28, R24, R98, R28 ;  /* 0x00000062181c723c */ /* 0x000fe2000004181c */
[----:B-----5:R-:W-:-:S07]  /*11960*/  FMUL.FTZ R3, R49, c[0x0][0x320] ;  /* 0x0000c80031037a20 */ /* 0x020fce0000410000 */
[----:B------:R-:W-:Y:S01]  /*11970*/  HMMA.16816.F32.BF16 R44, R16, R54, R56 ;  /* 0x00000036102c723c */ /* 0x000fe20000041838 */
[----:B------:R-:W5:Y:S01]  /*11980*/  LDSM.16.M88.4 R52, [R0+0x5000] ;  /* 0x005000000034783b */ /* 0x000f620000000200 */
[----:B------:R1:W1:Y:S06]  /*11990*/  MUFU.TANH R72, R3 ;  /* 0x0000000300487308 */ /* 0x00026c0000002400 */
[----:B------:R-:W-:Y:S01]  /*119a0*/  HMMA.16816.F32.BF16 R20, R20, R82, R92 ;  /* 0x000000521414723c */ /* 0x000fe2000004185c */
[----:B-1----:R-:W-:-:S04]  /*119b0*/  FMUL.FTZ R3, R50, c[0x0][0x320] ;  /* 0x0000c80032037a20 */ /* 0x002fc80000410000 */
[----:B------:R1:W-:Y:S03]  /*119c0*/  MUFU.TANH R80, R3 ;  /* 0x0000000300507308 */ /* 0x0003e60000002400 */
[----:B------:R-:W-:Y:S08]  /*119d0*/  HMMA.16816.F32.BF16 R32, R24, R70, R32 ;  /* 0x000000461820723c */ /* 0x000ff00000041820 */
[----:B--2---:R-:W-:Y:S01]  /*119e0*/  HMMA.16816.F32.BF16 R36, R12, R64, R36 ;  /* 0x000000400c24723c */ /* 0x004fe20000041824 */
[----:B-1----:R-:W-:-:S02]  /*119f0*/  FMUL.FTZ R3, R51, c[0x0][0x320] ;  /* 0x0000c80033037a20 */ /* 0x002fc40000410000 */
[----:B------:R1:W2:Y:S02]  /*11a00*/  LDSM.16.M88.4 R48, [R2+0x5800] ;  /* 0x005800000230783b */ /* 0x0002a40000000200 */
[----:B------:R3:W-:Y:S03]  /*11a10*/  MUFU.TANH R74, R3 ;  /* 0x00000003004a7308 */ /* 0x0007e60000002400 */
[----:B------:R-:W-:Y:S01]  /*11a20*/  HMMA.16816.F32.BF16 R4, R16, R60, R76 ;  /* 0x0000003c1004723c */ /* 0x000fe2000004184c */
[----:B---3--:R-:W-:Y:S02]  /*11a30*/  FMUL.FTZ R3, R28, c[0x0][0x320] ;  /* 0x0000c8001c037a20 */ /* 0x008fe40000410000 */
[----:B-1----:R-:W-:Y:S02]  /*11a40*/  FMUL.FTZ R2, R40, c[0x0][0x320] ;  /* 0x0000c80028027a20 */ /* 0x002fe40000410000 */
[----:B------:R1:W3:Y:S08]  /*11a50*/  MUFU.TANH R68, R3 ;  /* 0x0000000300447308 */ /* 0x0002f00000002400 */
[----:B------:R2:W-:Y:S01]  /*11a60*/  MUFU.TANH R57, R2 ;  /* 0x0000000200397308 */ /* 0x0005e20000002400 */
[----:B-1----:R-:W-:-:S02]  /*11a70*/  FMUL.FTZ R3, R29, c[0x0][0x320] ;  /* 0x0000c8001d037a20 */ /* 0x002fc40000410000 */
[----:B--2---:R-:W-:-:S05]  /*11a80*/  FMUL.FTZ R2, R41, c[0x0][0x320] ;  /* 0x0000c80029027a20 */ /* 0x004fca0000410000 */
[----:B------:R1:W2:Y:S01]  /*11a90*/  MUFU.TANH R58, R3 ;  /* 0x00000003003a7308 */ /* 0x0002a20000002400 */
[----:B------:R-:W-:Y:S01]  /*11aa0*/  HMMA.16816.F32.BF16 R16, R16, R62, R20 ;  /* 0x0000003e1010723c */ /* 0x000fe20000041814 */
[----:B------:R2:W3:Y:S01]  /*11ab0*/  LDSM.16.M88.4 R20, [R0+0x5800] ;  /* 0x005800000014783b */ /* 0x0004e20000000200 */
[----:B------:R-:W-:Y:S01]  /*11ac0*/  ISETP.NE.AND P1, PT, R136, 0x1, PT ;  /* 0x000000018800780c */ /* 0x000fe20003f25270 */
[----:B------:R-:W-:Y:S01]  /*11ad0*/  IMAD.IADD R225, R8, 0x1, R9 ;  /* 0x0000000108e17824 */ /* 0x000fe200078e0209 */
[----:B------:R-:W-:-:S04]  /*11ae0*/  DEPBAR.LE SB0, 0x2 ;  /* 0x000080800000791a */ /* 0x000fc80000000000 */
[----:B------:R2:W2:Y:S01]  /*11af0*/  MUFU.TANH R56, R2 ;  /* 0x0000000200387308 */ /* 0x0004a20000002400 */
[----:B-1----:R-:W-:Y:S01]  /*11b00*/  FMUL.FTZ R3, R30, c[0x0][0x320] ;  /* 0x0000c8001e037a20 */ /* 0x002fe20000410000 */
[----:B-----5:R-:W-:Y:S01]  /*11b10*/  HMMA.16816.F32.BF16 R36, R24, R52, R36 ;  /* 0x000000341824723c */ /* 0x020fe20000041824 */
[----:B--2---:R-:W-:-:S07]  /*11b20*/  FMUL.FTZ R0, R34, c[0x0][0x320] ;  /* 0x0000c80022007a20 */ /* 0x004fce0000410000 */
[----:B------:R-:W-:Y:S01]  /*11b30*/  HMMA.16816.F32.BF16 R4, R12, R48, R4 ;  /* 0x000000300c04723c */ /* 0x000fe20000041804 */
[----:B------:R-:W-:Y:S01]  /*11b40*/  FMUL.FTZ R2, R42, c[0x0][0x320] ;  /* 0x0000c8002a027a20 */ /* 0x000fe20000410000 */
[----:B------:R1:W-:Y:S01]  /*11b50*/  MUFU.TANH R69, R3 ;  /* 0x0000000300457308 */ /* 0x0003e20000002400 */
[----:B------:R-:W-:Y:S01]  /*11b60*/  IMAD.MOV.U32 R9, RZ, RZ, 0x1 ;  /* 0x00000001ff097424 */ /* 0x000fe200078e00ff */
[----:B------:R-:W-:Y:S06]  /*11b70*/  BAR.SYNC.DEFER_BLOCKING 0x0 ;  /* 0x0000000000007b1d */ /* 0x000fec0000010000 */
[----:B------:R2:W-:Y:S01]  /*11b80*/  MUFU.TANH R59, R2 ;  /* 0x00000002003b7308 */ /* 0x0005e20000002400 */
[----:B-1----:R-:W-:-:S02]  /*11b90*/  FMUL.FTZ R3, R31, c[0x0][0x320] ;  /* 0x0000c8001f037a20 */ /* 0x002fc40000410000 */
[----:B------:R-:W-:Y:S01]  /*11ba0*/  HMMA.16816.F32.BF16 R28, R12, R66, R44 ;  /* 0x000000420c1c723c */ /* 0x000fe2000004182c */
[----:B--2---:R-:W-:-:S07]  /*11bb0*/  FMUL.FTZ R2, R43, c[0x0][0x320] ;  /* 0x0000c8002b027a20 */ /* 0x004fce0000410000 */
[----:B------:R-:W-:Y:S01]  /*11bc0*/  HMMA.16816.F32.BF16 R16, R12, R50, R16 ;  /* 0x000000320c10723c */ /* 0x000fe20000041810 */
[----:B------:R-:W-:Y:S01]  /*11bd0*/  LDSM.16.MT88.4 R60, [R176+0x800] ;  /* 0x00080000b03c783b */ /* 0x000fe20000004200 */
[----:B------:R1:W-:Y:S03]  /*11be0*/  MUFU.TANH R44, R2 ;  /* 0x00000002002c7308 */ /* 0x0003e60000002400 */
[----:B------:R-:W-:Y:S01]  /*11bf0*/  LDSM.16.MT88.4 R76, [R186+0x2800] ;  /* 0x00280000ba4c783b */ /* 0x000fe20000004200 */
[----:B-1----:R-:W-:-:S04]  /*11c00*/  FMUL.FTZ R2, R32, c[0x0][0x320] ;  /* 0x0000c80020027a20 */ /* 0x002fc80000410000 */
[----:B------:R1:W2:Y:S08]  /*11c10*/  MUFU.TANH R41, R2 ;  /* 0x0000000200297308 */ /* 0x0002b00000002400 */
[----:B------:R5:W-:Y:S01]  /*11c20*/  MUFU.TANH R43, R0 ;  /* 0x00000000002b7308 */ /* 0x000be20000002400 */
[----:B-1----:R-:W-:-:S07]  /*11c30*/  FMUL.FTZ R2, R33, c[0x0][0x320] ;  /* 0x0000c80021027a20 */ /* 0x002fce0000410000 */
[----:B------:R1:W-:Y:S01]  /*11c40*/  MUFU.TANH R40, R2 ;  /* 0x0000000200287308 */ /* 0x0003e20000002400 */
[----:B-----5:R-:W-:Y:S02]  /*11c50*/  IMAD.MOV.U32 R0, RZ, RZ, R225 ;  /* 0x000000ffff007224 */ /* 0x020fe400078e00e1 */
[----:B-1----:R-:W-:-:S05]  /*11c60*/  @P1 IMAD.HI.U32 R2, R225, c[0x0][0x2c8], RZ ;  /* 0x0000b200e1021a27 */ /* 0x002fca00078e00ff */
[----:B------:R-:W-:-:S05]  /*11c70*/  @P1 SHF.R.U32.HI R0, RZ, c[0x0][0x2cc], R2 ;  /* 0x0000b300ff001a19 */ /* 0x000fca0000011602 */
[----:B------:R-:W1:Y:S04]  /*11c80*/  SHFL.IDX PT, R2, R0, RZ, 0x1c1f ;  /* 0x001c1fff00027589 */ /* 0x000e6800000e0000 */
[----:B------:R5:W1:Y:S01]  /*11c90*/  SHFL.IDX PT, R8, R0, 0x1, 0x1c1f ;  /* 0x003c1f0000087f89 */ /* 0x000a6200000e0000 */
[C---:B------:R-:W-:Y:S01]  /*11ca0*/  HMMA.16816.F32.BF16 R28, R24.reuse, R54, R28 ;  /* 0x00000036181c723c */ /* 0x040fe2000004181c */
[----:B------:R2:W-:Y:S02]  /*11cb0*/  MUFU.TANH R64, R3 ;  /* 0x0000000300407308 */ /* 0x0005e40000002400 */
[----:B------:R-:W-:Y:S05]  /*11cc0*/  LDSM.16.MT88.4 R52, [R187] ;  /* 0x00000000bb34783b */ /* 0x000fea0000004200 */
[----:B---3--:R-:W-:Y:S01]  /*11cd0*/  HMMA.16816.F32.BF16 R4, R24, R20, R4 ;  /* 0x000000141804723c */ /* 0x008fe20000041804 */
[----:B--2---:R-:W-:-:S02]  /*11ce0*/  FMUL.FTZ R3, R35, c[0x0][0x320] ;  /* 0x0000c80023037a20 */ /* 0x004fc40000410000 */
[----:B-----5:R-:W-:-:S04]  /*11cf0*/  FMUL.FTZ R0, R36, c[0x0][0x320] ;  /* 0x0000c80024007a20 */ /* 0x020fc80000410000 */
[----:B------:R2:W3:Y:S08]  /*11d00*/  MUFU.TANH R33, R0 ;  /* 0x0000000000217308 */ /* 0x0004f00000002400 */
[----:B------:R5:W-:Y:S01]  /*11d10*/  MUFU.TANH R42, R3 ;  /* 0x00000003002a7308 */ /* 0x000be20000002400 */
[----:B--2---:R-:W-:-:S05]  /*11d20*/  IMAD R0, R106, -0x40, R9 ;  /* 0xffffffc06a007824 */ /* 0x004fca00078e0209 */
[----:B------:R-:W-:Y:S01]  /*11d30*/  IADD3 R0, -R252, R0, R249 ;  /* 0x00000000fc007210 */ /* 0x000fe20007ffe1f9 */
[----:B-----5:R-:W-:-:S04]  /*11d40*/  FMUL.FTZ R3, R37, c[0x0][0x320] ;  /* 0x0000c80025037a20 */ /* 0x020fc80000410000 */
[----:B------:R-:W-:Y:S01]  /*11d50*/  IMAD.IADD R0, R0, 0x1, -R250 ;  /* 0x0000000100007824 */ /* 0x000fe200078e0afa */
[----:B------:R2:W5:Y:S03]  /*11d60*/  MUFU.TANH R32, R3 ;  /* 0x0000000300207308 */ /* 0x0005660000002400 */
[C---:B-1----:R-:W-:Y:S02]  /*11d70*/  IMAD.IADD R2, R0.reuse, 0x1, R2 ;  /* 0x0000000100027824 */ /* 0x042fe400078e0202 */
[----:B------:R-:W-:Y:S01]  /*11d80*/  IMAD.IADD R0, R0, 0x1, R8 ;  /* 0x0000000100007824 */ /* 0x000fe200078e0208 */
[----:B------:R-:W-:Y:S01]  /*11d90*/  HMMA.16816.F32.BF16 R24, R24, R22, R16 ;  /* 0x000000161818723c */ /* 0x000fe20000041810 */
[----:B--2---:R-:W-:-:S04]  /*11da0*/  FMUL.FTZ R3, R38, c[0x0][0x320] ;  /* 0x0000c80026037a20 */ /* 0x004fc80000410000 */
[----:B------:R1:W-:Y:S02]  /*11db0*/  MUFU.TANH R35, R3 ;  /* 0x0000000300237308 */ /* 0x0003e40000002400 */
[----:B-1----:R-:W-:-:S05]  /*11dc0*/  IMAD.IADD R3, R107, 0x1, -R252 ;  /* 0x000000016b037824 */ /* 0x002fca00078e0afc */
[C---:B------:R-:W-:Y:S02]  /*11dd0*/  IMNMX R2, R3.reuse, R2, PT ;  /* 0x0000000203027217 */ /* 0x040fe40003800200 */
[----:B------:R-:W-:Y:S01]  /*11de0*/  IMNMX R0, R3, R0, PT ;  /* 0x0000000003007217 */ /* 0x000fe20003800200 */
[----:B------:R-:W-:-:S04]  /*11df0*/  FMUL.FTZ R3, R28, c[0x0][0x320] ;  /* 0x0000c8001c037a20 */ /* 0x000fc80000410000 */
[----:B------:R1:W2:Y:S01]  /*11e00*/  MUFU.TANH R19, R3 ;  /* 0x0000000300137308 */ /* 0x0002a20000002400 */
[----:B------:R-:W-:Y:S01]  /*11e10*/  FMUL.FTZ R9, R39, c[0x0][0x320] ;  /* 0x0000c80027097a20 */ /* 0x000fe20000410000 */
[C---:B------:R-:W-:Y:S02]  /*11e20*/  ISETP.GT.AND P0, PT, R2.reuse, RZ, PT ;  /* 0x000000ff0200720c */ /* 0x040fe40003f04270 */
[----:B------:R-:W-:Y:S01]  /*11e30*/  ISETP.GT.AND P1, PT, R2, 0x1, PT ;  /* 0x000000010200780c */ /* 0x000fe20003f24270 */
[----:B-1----:R-:W-:-:S04]  /*11e40*/  FMUL.FTZ R3, R29, c[0x0][0x320] ;  /* 0x0000c8001d037a20 */ /* 0x002fc80000410000 */
[----:B------:R1:W-:Y:S01]  /*11e50*/  MUFU.TANH R16, R3 ;  /* 0x0000000300107308 */ /* 0x0003e20000002400 */
[----:B------:R-:W-:Y:S02]  /*11e60*/  ISETP.GT.AND P2, PT, R2, 0x8, PT ;  /* 0x000000080200780c */ /* 0x000fe40003f44270 */
[----:B------:R-:W-:Y:S02]  /*11e70*/  FSEL R8, R73, -INF , P0 ;  /* 0xff80000049087808 */ /* 0x000fe40000000000 */
[----:B------:R-:W-:-:S03]  /*11e80*/  FSEL R12, R72, -INF , P1 ;  /* 0xff800000480c7808 */ /* 0x000fc60000800000 */
[----:B------:R-:W-:Y:S01]  /*11e90*/  MUFU.TANH R34, R9 ;  /* 0x0000000900227308 */ /* 0x000fe20000002400 */
[----:B-1----:R-:W-:-:S07]  /*11ea0*/  FMUL.FTZ R3, R4, c[0x0][0x320] ;  /* 0x0000c80004037a20 */ /* 0x002fce0000410000 */
[----:B------:R1:W1:Y:S01]  /*11eb0*/  MUFU.TANH R20, R3 ;  /* 0x0000000300147308 */ /* 0x0002620000002400 */
[----:B------:R-:W-:Y:S02]  /*11ec0*/  ISETP.GT.AND P3, PT, R2, 0x9, PT ;  /* 0x000000090200780c */ /* 0x000fe40003f64270 */
[----:B------:R-:W-:Y:S01]  /*11ed0*/  FSEL R13, R68, -INF , P2 ;  /* 0xff800000440d7808 */ /* 0x000fe20001000000 */
[----:B-1----:R-:W-:-:S04]  /*11ee0*/  FMUL.FTZ R3, R5, c[0x0][0x320] ;  /* 0x0000c80005037a20 */ /* 0x002fc80000410000 */
[----:B------:R1:W1:Y:S01]  /*11ef0*/  MUFU.TANH R9, R3 ;  /* 0x0000000300097308 */ /* 0x0002620000002400 */
[C---:B------:R-:W-:Y:S02]  /*11f00*/  ISETP.GT.AND P0, PT, R2.reuse, 0x10, PT ;  /* 0x000000100200780c */ /* 0x040fe40003f04270 */
[----:B------:R-:W-:Y:S02]  /*11f10*/  ISETP.GT.AND P1, PT, R2, 0x11, PT ;  /* 0x000000110200780c */ /* 0x000fe40003f24270 */
[----:B------:R-:W-:Y:S01]  /*11f20*/  FSEL R14, R58, -INF , P3 ;  /* 0xff8000003a0e7808 */ /* 0x000fe20001800000 */
[----:B-1----:R-:W-:-:S04]  /*11f30*/  FMUL.FTZ R3, R24, c[0x0][0x320] ;  /* 0x0000c80018037a20 */ /* 0x002fc80000410000 */
[----:B------:R1:W1:Y:S01]  /*11f40*/  MUFU.TANH R5, R3 ;  /* 0x0000000300057308 */ /* 0x0002620000002400 */
[----:B------:R-:W-:Y:S02]  /*11f50*/  ISETP.GT.AND P2, PT, R2, 0x18, PT ;  /* 0x000000180200780c */ /* 0x000fe40003f44270 */
[----:B------:R-:W-:Y:S02]  /*11f60*/  FSEL R15, R57, -INF , P0 ;  /* 0xff800000390f7808 */ /* 0x000fe40000000000 */
[----:B------:R-:W-:Y:S02]  /*11f70*/  FSEL R18, R56, -INF , P1 ;  /* 0xff80000038127808 */ /* 0x000fe40000800000 */
[C---:B------:R-:W-:Y:S02]  /*11f80*/  ISETP.GT.AND P0, PT, R2.reuse, 0x20, PT ;  /* 0x000000200200780c */ /* 0x040fe40003f04270 */
[----:B------:R-:W-:Y:S02]  /*11f90*/  ISETP.GT.AND P1, PT, R2, 0x21, PT ;  /* 0x000000210200780c */ /* 0x000fe40003f24270 */
[----:B-1----:R-:W-:-:S04]  /*11fa0*/  FMNMX.FTZ R3, R8, R12, !PT ;  /* 0x0000000c08037209 */ /* 0x002fc80007810000 */
[----:B------:R-:W-:Y:S02]  /*11fb0*/  FMNMX.FTZ R3, R13, R3, !PT ;  /* 0x000000030d037209 */ /* 0x000fe40007810000 */
[----:B------:R-:W-:Y:S02]  /*11fc0*/  ISETP.GT.AND P3, PT, R2, 0x19, PT ;  /* 0x000000190200780c */ /* 0x000fe40003f64270 */
[----:B------:R-:W-:Y:S02]  /*11fd0*/  FMNMX.FTZ R3, R14, R3, !PT ;  /* 0x000000030e037209 */ /* 0x000fe40007810000 */
[----:B------:R-:W-:Y:S02]  /*11fe0*/  FSEL R17, R41, -INF , P2 ;  /* 0xff80000029117808 */ /* 0x000fe40001000000 */
[----:B------:R-:W-:Y:S02]  /*11ff0*/  ISETP.GT.AND P2, PT, R2, 0x28, PT ;  /* 0x000000280200780c */ /* 0x000fe40003f44270 */
[----:B---3--:R-:W-:-:S02]  /*12000*/  FSEL R103, R33, -INF , P0 ;  /* 0xff80000021677808 */ /* 0x008fc40000000000 */
[----:B-----5:R-:W-:Y:S02]  /*12010*/  FSEL R102, R32, -INF , P1 ;  /* 0xff80000020667808 */ /* 0x020fe40000800000 */
[C---:B------:R-:W-:Y:S02]  /*12020*/  ISETP.GT.AND P0, PT, R2.reuse, 0x30, PT ;  /* 0x000000300200780c */ /* 0x040fe40003f04270 */
[----:B------:R-:W-:Y:S02]  /*12030*/  ISETP.GT.AND P1, PT, R2, 0x31, PT ;  /* 0x000000310200780c */ /* 0x000fe40003f24270 */
[----:B------:R-:W-:Y:S02]  /*12040*/  FMNMX.FTZ R3, R15, R3, !PT ;  /* 0x000000030f037209 */ /* 0x000fe40007810000 */
[----:B------:R-:W-:Y:S02]  /*12050*/  FSEL R23, R40, -INF , P3 ;  /* 0xff80000028177808 */ /* 0x000fe40001800000 */
[----:B------:R-:W-:-:S02]  /*12060*/  ISETP.GT.AND P3, PT, R2, 0x29, PT ;  /* 0x000000290200780c */ /* 0x000fc40003f64270 */
[----:B--2---:R-:W-:Y:S02]  /*12070*/  FSEL R101, R19, -INF , P2 ;  /* 0xff80000013657808 */ /* 0x004fe40001000000 */
[----:B------:R-:W-:Y:S02]  /*12080*/  ISETP.GT.AND P2, PT, R2, 0x38, PT ;  /* 0x000000380200780c */ /* 0x000fe40003f44270 */
[----:B------:R-:W-:Y:S02]  /*12090*/  FSEL R94, R20, -INF , P0 ;  /* 0xff800000145e7808 */ /* 0x000fe40000000000 */
[----:B------:R-:W-:Y:S02]  /*120a0*/  FSEL R92, R9, -INF , P1 ;  /* 0xff800000095c7808 */ /* 0x000fe40000800000 */
[----:B------:R-:W-:Y:S02]  /*120b0*/  FMNMX.FTZ R3, R18, R3, !PT ;  /* 0x0000000312037209 */ /* 0x000fe40007810000 */
[----:B------:R-:W-:-:S02]  /*120c0*/  ISETP.GT.AND P0, PT, R0, RZ, PT ;  /* 0x000000ff0000720c */ /* 0x000fc40003f04270 */
[----:B------:R-:W-:Y:S02]  /*120d0*/  ISETP.GT.AND P1, PT, R0, 0x1, PT ;  /* 0x000000010000780c */ /* 0x000fe40003f24270 */
[----:B------:R-:W-:Y:S01]  /*120e0*/  FSEL R100, R16, -INF , P3 ;  /* 0xff80000010647808 */ /* 0x000fe20001800000 */
[----:B------:R-:W-:Y:S01]  /*120f0*/  FMUL.FTZ R6, R6, c[0x0][0x320] ;  /* 0x0000c80006067a20 */ /* 0x000fe20000410000 */
[----:B------:R-:W-:Y:S01]  /*12100*/  ISETP.GT.AND P3, PT, R2, 0x39, PT ;  /* 0x000000390200780c */ /* 0x000fe20003f64270 */
[----:B------:R-:W-:Y:S01]  /*12110*/  FMUL.FTZ R2, R30, c[0x0][0x320] ;  /* 0x0000c8001e027a20 */ /* 0x000fe20000410000 */
[----:B------:R-:W-:Y:S01]  /*12120*/  FSEL R89, R5, -INF , P2 ;  /* 0xff80000005597808 */ /* 0x000fe20001000000 */
[----:B------:R-:W-:Y:S01]  /*12130*/  FMUL.FTZ R22, R7, c[0x0][0x320] ;  /* 0x0000c80007167a20 */ /* 0x000fe20000410000 */
[----:B------:R-:W-:Y:S02]  /*12140*/  FMNMX.FTZ R3, R17, R3, !PT ;  /* 0x0000000311037209 */ /* 0x000fe40007810000 */
[----:B------:R-:W-:-:S02]  /*12150*/  ISETP.GT.AND P2, PT, R0, 0x8, PT ;  /* 0x000000080000780c */ /* 0x000fc40003f44270 */
[----:B------:R-:W-:Y:S02]  /*12160*/  FSEL R5, R80, -INF , P0 ;  /* 0xff80000050057808 */ /* 0x000fe40000000000 */
[----:B------:R-:W-:Y:S01]  /*12170*/  FSEL R7, R74, -INF , P1 ;  /* 0xff8000004a077808 */ /* 0x000fe20000800000 */
[----:B------:R-:W-:Y:S01]  /*12180*/  FMUL.FTZ R19, R25, c[0x0][0x320] ;  /* 0x0000c80019137a20 */ /* 0x000fe20000410000 */
[----:B------:R1:W-:Y:S01]  /*12190*/  MUFU.TANH R28, R2 ;  /* 0x00000002001c7308 */ /* 0x0003e20000002400 */
[----:B------:R-:W-:Y:S02]  /*121a0*/  FMNMX.FTZ R3, R23, R3, !PT ;  /* 0x0000000317037209 */ /* 0x000fe40007810000 */
[----:B------:R-:W-:-:S05]  /*121b0*/  ISETP.GT.AND P0, PT, R0, 0x9, PT ;  /* 0x000000090000780c */ /* 0x000fca0003f04270 */
[----:B------:R2:W-:Y:S01]  /*121c0*/  MUFU.TANH R25, R6 ;  /* 0x0000000600197308 */ /* 0x0005e20000002400 */
[----:B------:R-:W-:Y:S01]  /*121d0*/  FMNMX.FTZ R3, R103, R3, !PT ;  /* 0x0000000367037209 */ /* 0x000fe20007810000 */
[----:B------:R-:W-:Y:S01]  /*121e0*/  FMUL.FTZ R4, R31, c[0x0][0x320] ;  /* 0x0000c8001f047a20 */ /* 0x000fe20000410000 */
[----:B------:R-:W-:Y:S02]  /*121f0*/  ISETP.GT.AND P1, PT, R0, 0x10, PT ;  /* 0x000000100000780c */ /* 0x000fe40003f24270 */
[----:B-1----:R-:W-:Y:S02]  /*12200*/  FMNMX.FTZ R2, R5, R7, !PT ;  /* 0x0000000705027209 */ /* 0x002fe40007810000 */
[----:B------:R-:W-:Y:S02]  /*12210*/  FSEL R16, R64, -INF , P0 ;  /* 0xff80000040107808 */ /* 0x000fe40000000000 */
[----:B--2---:R-:W-:Y:S01]  /*12220*/  FSEL R6, R69, -INF , P2 ;  /* 0xff80000045067808 */ /* 0x004fe20001000000 */
[----:B------:R-:W-:Y:S01]  /*12230*/  FMUL.FTZ R29, R26, c[0x0][0x320] ;  /* 0x0000c8001a1d7a20 */ /* 0x000fe20000410000 */
[----:B------:R-:W-:Y:S01]  /*12240*/  FMNMX.FTZ R3, R102, R3, !PT ;  /* 0x0000000366037209 */ /* 0x000fe20007810000 */
[----:B------:R1:W-:Y:S01]  /*12250*/  MUFU.TANH R24, R22 ;  /* 0x0000001600187308 */ /* 0x0003e20000002400 */
[----:B------:R-:W-:Y:S01]  /*12260*/  FMNMX.FTZ R2, R6, R2, !PT ;  /* 0x0000000206027209 */ /* 0x000fe20007810000 */
[----:B------:R-:W-:Y:S01]  /*12270*/  FMUL.FTZ R27, R27, c[0x0][0x320] ;  /* 0x0000c8001b1b7a20 */ /* 0x000fe20000410000 */
[----:B------:R-:W-:Y:S01]  /*12280*/  ISETP.GT.AND P2, PT, R0, 0x11, PT ;  /* 0x000000110000780c */ /* 0x000fe20003f44270 */
[----:B------:R-:W-:Y:S01]  /*12290*/  LDSM.16.MT88.4 R64, [R186+0x2000] ;  /* 0x00200000ba40783b */ /* 0x000fe20000004200 */
[----:B------:R-:W-:-:S02]  /*122a0*/  FSEL R21, R59, -INF , P1 ;  /* 0xff8000003b157808 */ /* 0x000fc40000800000 */
[----:B------:R-:W-:Y:S01]  /*122b0*/  FMNMX.FTZ R2, R16, R2, !PT ;  /* 0x0000000210027209 */ /* 0x000fe20007810000 */
[----:B------:R-:W-:Y:S01]  /*122c0*/  MUFU.TANH R26, R4 ;  /* 0x00000004001a7308 */ /* 0x000fe20000002400 */
[----:B------:R-:W-:Y:S01]  /*122d0*/  FMNMX.FTZ R3, R101, R3, !PT ;  /* 0x0000000365037209 */ /* 0x000fe20007810000 */
[----:B------:R-:W-:Y:S01]  /*122e0*/  LDSM.16.MT88.4 R56, [R187+0x800] ;  /* 0x00080000bb38783b */ /* 0x000fe20000004200 */
[----:B------:R-:W-:Y:S02]  /*122f0*/  ISETP.GT.AND P0, PT, R0, 0x18, PT ;  /* 0x000000180000780c */ /* 0x000fe40003f04270 */
[----:B------:R-:W-:Y:S02]  /*12300*/  FSEL R20, R44, -INF , P2 ;  /* 0xff8000002c147808 */ /* 0x000fe40001000000 */
[----:B------:R-:W-:Y:S01]  /*12310*/  FMNMX.FTZ R2, R21, R2, !PT ;  /* 0x0000000215027209 */ /* 0x000fe20007810000 */
[----:B------:R-:W2:Y:S01]  /*12320*/  MUFU.TANH R4, R19 ;  /* 0x0000001300047308 */ /* 0x000ea20000002400 */
[----:B------:R-:W-:-:S02]  /*12330*/  FMNMX.FTZ R3, R100, R3, !PT ;  /* 0x0000000364037209 */ /* 0x000fc40007810000 */
[----:B------:R-:W-:Y:S02]  /*12340*/  ISETP.GT.AND P1, PT, R0, 0x19, PT ;  /* 0x000000190000780c */ /* 0x000fe40003f24270 */
[----:B-1----:R-:W-:Y:S02]  /*12350*/  FSEL R22, R43, -INF , P0 ;  /* 0xff8000002b167808 */ /* 0x002fe40000000000 */
[----:B------:R-:W-:Y:S02]  /*12360*/  FMNMX.FTZ R2, R20, R2, !PT ;  /* 0x0000000214027209 */ /* 0x000fe40007810000 */
[----:B------:R-:W-:Y:S02]  /*12370*/  FMNMX.FTZ R3, R94, R3, !PT ;  /* 0x000000035e037209 */ /* 0x000fe40007810000 */
[----:B------:R-:W-:Y:S02]  /*12380*/  ISETP.GT.AND P2, PT, R0, 0x20, PT ;  /* 0x000000200000780c */ /* 0x000fe40003f44270 */
[----:B------:R-:W-:-:S02]  /*12390*/  FSEL R44, R42, -INF , P1 ;  /* 0xff8000002a2c7808 */ /* 0x000fc40000800000 */
[----:B------:R-:W-:Y:S01]  /*123a0*/  FMNMX.FTZ R2, R22, R2, !PT ;  /* 0x0000000216027209 */ /* 0x000fe20007810000 */
[----:B------:R4:W1:Y:S01]  /*123b0*/  MUFU.TANH R19, R29 ;  /* 0x0000001d00137308 */ /* 0x0008620000002400 */
[----:B------:R-:W-:Y:S01]  /*123c0*/  FMNMX.FTZ R3, R92, R3, !PT ;  /* 0x000000035c037209 */ /* 0x000fe20007810000 */
[----:B------:R-:W-:Y:S01]  /*123d0*/  LDSM.16.MT88.4 R40, [R189] ;  /* 0x00000000bd28783b */ /* 0x000fe20000004200 */
[----:B------:R-:W-:Y:S02]  /*123e0*/  ISETP.GT.AND P0, PT, R0, 0x21, PT ;  /* 0x000000210000780c */ /* 0x000fe40003f04270 */
[----:B------:R-:W-:Y:S02]  /*123f0*/  FSEL R97, R35, -INF , P2 ;  /* 0xff80000023617808 */ /* 0x000fe40001000000 */
[----:B------:R-:W-:Y:S02]  /*12400*/  FMNMX.FTZ R2, R44, R2, !PT ;  /* 0x000000022c027209 */ /* 0x000fe40007810000 */
[----:B--2---:R-:W-:-:S02]  /*12410*/  FSEL R88, R4, -INF , P3 ;  /* 0xff80000004587808 */ /* 0x004fc40001800000 */
[----:B------:R-:W-:Y:S02]  /*12420*/  FMNMX.FTZ R3, R89, R3, !PT ;  /* 0x0000000359037209 */ /* 0x000fe40007810000 */
[----:B------:R-:W-:Y:S02]  /*12430*/  ISETP.GT.AND P1, PT, R0, 0x28, PT ;  /* 0x000000280000780c */ /* 0x000fe40003f24270 */
[----:B------:R-:W-:Y:S02]  /*12440*/  FSEL R99, R34, -INF , P0 ;  /* 0xff80000022637808 */ /* 0x000fe40000000000 */
[----:B------:R-:W-:Y:S01]  /*12450*/  FMNMX.FTZ R2, R97, R2, !PT ;  /* 0x0000000261027209 */ /* 0x000fe20007810000 */
[----:B------:R-:W2:Y:S01]  /*12460*/  MUFU.TANH R9, R27 ;  /* 0x0000001b00097308 */ /* 0x000ea20000002400 */
[----:B------:R-:W-:Y:S01]  /*12470*/  FMNMX.FTZ R3, R88, R3, !PT ;  /* 0x0000000358037209 */ /* 0x000fe20007810000 */
[----:B------:R-:W-:Y:S01]  /*12480*/  LDSM.16.MT88.4 R32, [R186+0x800] ;  /* 0x00080000ba20783b */ /* 0x000fe20000004200 */
[----:B------:R-:W-:-:S02]  /*12490*/  ISETP.GT.AND P0, PT, R0, 0x29, PT ;  /* 0x000000290000780c */ /* 0x000fc40003f04270 */
[----:B------:R-:W-:Y:S02]  /*124a0*/  FSEL R93, R28, -INF , P1 ;  /* 0xff8000001c5d7808 */ /* 0x000fe40000800000 */
[----:B------:R-:W-:Y:S01]  /*124b0*/  FMNMX.FTZ R2, R99, R2, !PT ;  /* 0x0000000263027209 */ /* 0x000fe20007810000 */
[----:B------:R-:W3:Y:S01]  /*124c0*/  SHFL.BFLY PT, R4, R3, 0x2, 0x1f ;  /* 0x0c401f0003047f89 */ /* 0x000ee200000e0000 */
[----:B------:R-:W-:Y:S02]  /*124d0*/  ISETP.GT.AND P1, PT, R0, 0x30, PT ;  /* 0x000000300000780c */ /* 0x000fe40003f24270 */
[----:B------:R-:W-:Y:S01]  /*124e0*/  FSEL R98, R26, -INF , P0 ;  /* 0xff8000001a627808 */ /* 0x000fe20000000000 */
[----:B----4-:R-:W-:Y:S01]  /*124f0*/  LDSM.16.MT88.4 R28, [R177+0x800] ;  /* 0x00080000b11c783b */ /* 0x010fe20000004200 */
        /* <DEDUP_REMOVED lines=8> */
[----:B-1----:R-:W-:Y:S02]  /*12580*/  FSEL R91, R19, -INF , P1 ;  /* 0xff800000135b7808 */ /* 0x002fe40000800000 */
[----:B------:R-:W-:Y:S02]  /*12590*/  FMNMX.FTZ R2, R95, R2, !PT ;  /* 0x000000025f027209 */ /* 0x000fe40007810000 */
[----:B--2---:R-:W-:Y:S02]  /*125a0*/  FSEL R90, R9, -INF , P0 ;  /* 0xff800000095a7808 */ /* 0x004fe40000000000 */
[----:B------:R-:W-:-:S04]  /*125b0*/  FMNMX.FTZ R2, R91, R2, !PT ;  /* 0x000000025b027209 */ /* 0x000fc80007810000 */
[----:B------:R-:W-:Y:S02]  /*125c0*/  FMNMX.FTZ R2, R90, R2, !PT ;  /* 0x000000025a027209 */ /* 0x000fe40007810000 */
[----:B---3--:R-:W-:-:S03]  /*125d0*/  FMNMX.FTZ R0, R3, R4, !PT ;  /* 0x0000000403007209 */ /* 0x008fc60007810000 */
        /* <DEDUP_REMOVED lines=11> */
[----:B--2---:R-:W-:-:S06]  /*12690*/  FFMA.FTZ R0, R12, c[0x0][0x2d0], -R2 ;  /* 0x0000b4000c007a23 */ /* 0x004fcc0000010802 */
[----:B------:R1:W2:Y:S01]  /*126a0*/  MUFU.EX2 R70, R0 ;  /* 0x0000000000467308 */ /* 0x0002a20000000800 */
[--C-:B------:R-:W-:Y:S01]  /*126b0*/  FFMA.FTZ R3, R14, c[0x0][0x2d0], -R2.reuse ;  /* 0x0000b4000e037a23 */ /* 0x100fe20000010802 */
[----:B------:R-:W-:Y:S01]  /*126c0*/  FSETP.NEU.FTZ.AND P0, PT, R8, -INF , PT ;  /* 0xff8000000800780b */ /* 0x000fe20003f1d000 */
[----:B-1----:R-:W-:-:S05]  /*126d0*/  FFMA.FTZ R0, R13, c[0x0][0x2d0], -R2 ;  /* 0x0000b4000d007a23 */ /* 0x002fca0000010802 */
[----:B------:R1:W-:Y:S08]  /*126e0*/  MUFU.EX2 R74, R0 ;  /* 0x00000000004a7308 */ /* 0x0003f00000000800 */
[----:B------:R3:W4:Y:S01]  /*126f0*/  MUFU.EX2 R81, R3 ;  /* 0x0000000300517308 */ /* 0x0007220000000800 */
[----:B-1----:R-:W-:-:S05]  /*12700*/  FMUL.FTZ R0, R8, c[0x0][0x2d0] ;  /* 0x0000b40008007a20 */ /* 0x002fca0000410000 */
[----:B------:R-:W-:Y:S01]  /*12710*/  FSEL R0, R0, RZ, P0 ;  /* 0x000000ff00007208 */ /* 0x000fe20000000000 */
[----:B---3--:R-:W-:Y:S02]  /*12720*/  FFMA.FTZ R3, R15, c[0x0][0x2d0], -R2 ;  /* 0x0000b4000f037a23 */ /* 0x008fe40000010802 */
[----:B------:R-:W-:Y:S02]  /*12730*/  LDSM.16.MT88.4 R12, [R186] ;  /* 0x00000000ba0c783b */ /* 0x000fe40000004200 */
[----:B------:R1:W-:Y:S02]  /*12740*/  MUFU.EX2 R82, R3 ;  /* 0x0000000300527308 */ /* 0x0003e40000000800 */
[----:B-1----:R-:W-:-:S06]  /*12750*/  FFMA.FTZ R3, R5, c[0x0][0x2d0], -R0 ;  /* 0x0000b40005037a23 */ /* 0x002fcc0000010800 */
[----:B------:R1:W-:Y:S02]  /*12760*/  MUFU.EX2 R69, R3 ;  /* 0x0000000300457308 */ /* 0x0003e40000000800 */
[----:B-1----:R-:W-:-:S06]  /*12770*/  FFMA.FTZ R3, R7, c[0x0][0x2d0], -R0 ;  /* 0x0000b40007037a23 */ /* 0x002fcc0000010800 */
[----:B------:R1:W3:Y:S02]  /*12780*/  MUFU.EX2 R68, R3 ;  /* 0x0000000300447308 */ /* 0x0002e40000000800 */
[--C-:B-1----:R-:W-:Y:S02]  /*12790*/  FFMA.FTZ R3, R6, c[0x0][0x2d0], -R0.reuse ;  /* 0x0000b40006037a23 */ /* 0x102fe40000010800 */
[----:B------:R-:W1:Y:S04]  /*127a0*/  LDSM.16.MT88.4 R4, [R177] ;  /* 0x00000000b104783b */ /* 0x000e680000004200 */
[----:B------:R5:W-:Y:S02]  /*127b0*/  MUFU.EX2 R73, R3 ;  /* 0x0000000300497308 */ /* 0x000be40000000800 */
[----:B-----5:R-:W-:-:S06]  /*127c0*/  FFMA.FTZ R3, R16, c[0x0][0x2d0], -R0 ;  /* 0x0000b40010037a23 */ /* 0x020fcc0000010800 */
[----:B------:R5:W1:Y:S02]  /*127d0*/  MUFU.EX2 R75, R3 ;  /* 0x00000003004b7308 */ /* 0x000a640000000800 */
[----:B-----5:R-:W-:-:S06]  /*127e0*/  FFMA.FTZ R3, R18, c[0x0][0x2d0], -R2 ;  /* 0x0000b40012037a23 */ /* 0x020fcc0000010802 */
[----:B------:R5:W1:Y:S02]  /*127f0*/  MUFU.EX2 R83, R3 ;  /* 0x0000000300537308 */ /* 0x000a640000000800 */
[----:B-----5:R-:W-:-:S06]  /*12800*/  FFMA.FTZ R3, R17, c[0x0][0x2d0], -R2 ;  /* 0x0000b40011037a23 */ /* 0x020fcc0000010802 */
[----:B------:R5:W-:Y:S02]  /*12810*/  MUFU.EX2 R86, R3 ;  /* 0x0000000300567308 */ /* 0x000be40000000800 */
[----:B-----5:R-:W-:-:S06]  /*12820*/  FFMA.FTZ R3, R23, c[0x0][0x2d0], -R2 ;  /* 0x0000b40017037a23 */ /* 0x020fcc0000010802 */
[----:B------:R5:W-:Y:S01]  /*12830*/  MUFU.EX2 R87, R3 ;  /* 0x0000000300577308 */ /* 0x000be20000000800 */
[----:B--2---:R-:W-:Y:S02]  /*12840*/  F2FP.BF16.PACK_AB R16, R70, R71 ;  /* 0x000000474610723e */ /* 0x004fe400000010ff */
[----:B----4-:R-:W-:Y:S02]  /*12850*/  F2FP.BF16.PACK_AB R18, R81, R74 ;  /* 0x0000004a5112723e */ /* 0x010fe400000010ff */
[----:B---3--:R-:W-:Y:S01]  /*12860*/  F2FP.BF16.PACK_AB R17, R68, R69 ;  /* 0x000000454411723e */ /* 0x008fe200000010ff */
[----:B-----5:R-:W-:-:S04]  /*12870*/  FFMA.FTZ R3, R21, c[0x0][0x2d0], -R0 ;  /* 0x0000b40015037a23 */ /* 0x020fc80000010800 */
[----:B------:R2:W-:Y:S01]  /*12880*/  MUFU.EX2 R72, R3 ;  /* 0x0000000300487308 */ /* 0x0005e20000000800 */
[----:B-1----:R-:W-:Y:S01]  /*12890*/  F2FP.BF16.PACK_AB R19, R75, R73 ;  /* 0x000000494b13723e */ /* 0x002fe200000010ff */
[----:B--2---:R-:W-:-:S06]  /*128a0*/  FFMA.FTZ R3, R20, c[0x0][0x2d0], -R0 ;  /* 0x0000b40014037a23 */ /* 0x004fcc0000010800 */
[----:B------:R1:W2:Y:S01]  /*128b0*/  MUFU.EX2 R80, R3 ;  /* 0x0000000300507308 */ /* 0x0002a20000000800 */
[----:B------:R-:W-:Y:S01]  /*128c0*/  HMMA.16816.F32.BF16 R24, R16, R4, RZ ;  /* 0x000000041018723c */ /* 0x000fe200000418ff */
[----:B-1----:R-:W-:-:S06]  /*128d0*/  FFMA.FTZ R3, R22, c[0x0][0x2d0], -R0 ;  /* 0x0000b40016037a23 */ /* 0x002fcc0000010800 */
[----:B------:R1:W-:Y:S01]  /*128e0*/  MUFU.EX2 R85, R3 ;  /* 0x0000000300557308 */ /* 0x0003e20000000800 */
[----:B------:R-:W-:Y:S01]  /*128f0*/  HMMA.16816.F32.BF16 R20, R16, R6, RZ ;  /* 0x000000061014723c */ /* 0x000fe200000418ff */
[----:B-1----:R-:W-:-:S07]  /*12900*/  FFMA.FTZ R3, R44, c[0x0][0x2d0], -R0 ;  /* 0x0000b4002c037a23 */ /* 0x002fce0000010800 */
[C---:B------:R-:W-:Y:S01]  /*12910*/  HMMA.16816.F32.BF16 R48, R16.reuse, R12, RZ ;  /* 0x0000000c1030723c */ /* 0x040fe200000418ff */
[----:B------:R-:W-:Y:S01]  /*12920*/  LDSM.16.MT88.4 R44, [R187+0x2000] ;  /* 0x00200000bb2c783b */ /* 0x000fe20000004200 */
[----:B------:R-:W1:Y:S05]  /*12930*/  MUFU.EX2 R84, R3 ;  /* 0x0000000300547308 */ /* 0x000e6a0000000800 */
[----:B------:R-:W-:Y:S01]  /*12940*/  F2FP.BF16.PACK_AB R12, R83, R82 ;  /* 0x00000052530c723e */ /* 0x000fe200000010ff */
[----:B------:R-:W-:Y:S01]  /*12950*/  HMMA.16816.F32.BF16 R36, R16, R14, RZ ;  /* 0x0000000e1024723c */ /* 0x000fe200000418ff */
[----:B--2---:R-:W-:-:S06]  /*12960*/  F2FP.BF16.PACK_AB R13, R80, R72 ;  /* 0x00000048500d723e */ /* 0x004fcc00000010ff */
[----:B------:R-:W-:Y:S02]  /*12970*/  F2FP.BF16.PACK_AB R14, R87, R86 ;  /* 0x00000056570e723e */ /* 0x000fe400000010ff */
[----:B-1----:R-:W-:-:S07]  /*12980*/  F2FP.BF16.PACK_AB R15, R84, R85 ;  /* 0x00000055540f723e */ /* 0x002fce00000010ff */
[C---:B------:R-:W-:Y:S08]  /*12990*/  HMMA.16816.F32.BF16 R172, R12.reuse, R28, R24 ;  /* 0x0000001c0cac723c */ /* 0x040ff00000041818 */
[----:B------:R-:W-:Y:S08]  /*129a0*/  HMMA.16816.F32.BF16 R128, R12, R30, R20 ;  /* 0x0000001e0c80723c */ /* 0x000ff00000041814 */
[C---:B------:R-:W-:Y:S08]  /*129b0*/  HMMA.16816.F32.BF16 R24, R16.reuse, R40, RZ ;  /* 0x000000281018723c */ /* 0x040ff000000418ff */
[C---:B------:R-:W-:Y:S01]  /*129c0*/  HMMA.16816.F32.BF16 R20, R16.reuse, R42, RZ ;  /* 0x0000002a1014723c */ /* 0x040fe200000418ff */
[----:B------:R-:W1:Y:S07]  /*129d0*/  LDSM.16.MT88.4 R40, [R177+0x2000] ;  /* 0x00200000b128783b */ /* 0x000e6e0000004200 */
[----:B------:R-:W-:Y:S08]  /*129e0*/  HMMA.16816.F32.BF16 R4, R16, R52, RZ ;  /* 0x000000341004723c */ /* 0x000ff000000418ff */
[C---:B------:R-:W-:Y:S08]  /*129f0*/  HMMA.16816.F32.BF16 R112, R12.reuse, R32, R48 ;  /* 0x000000200c70723c */ /* 0x040ff00000041830 */
[C---:B------:R-:W-:Y:S01]  /*12a00*/  HMMA.16816.F32.BF16 R120, R12.reuse, R34, R36 ;  /* 0x000000220c78723c */ /* 0x040fe20000041824 */
[----:B------:R-:W2:Y:S04]  /*12a10*/  LDSM.16.MT88.4 R32, [R177+0x2800] ;  /* 0x00280000b120783b */ /* 0x000ea80000004200 */
[----:B------:R-:W3:Y:S03]  /*12a20*/  LDSM.16.MT88.4 R36, [R187+0x2800] ;  /* 0x00280000bb24783b */ /* 0x000ee60000004200 */
[----:B------:R-:W-:Y:S08]  /*12a30*/  HMMA.16816.F32.BF16 R168, R12, R56, R4 ;  /* 0x000000380ca8723c */ /* 0x000ff00000041804 */
[C---:B------:R-:W-:Y:S08]  /*12a40*/  HMMA.16816.F32.BF16 R4, R16.reuse, R64, RZ ;  /* 0x000000401004723c */ /* 0x040ff000000418ff */
[----:B------:R-:W-:Y:S08]  /*12a50*/  HMMA.16816.F32.BF16 R28, R16, R54, RZ ;  /* 0x00000036101c723c */ /* 0x000ff000000418ff */
[C---:B------:R-:W-:Y:S08]  /*12a60*/  HMMA.16816.F32.BF16 R164, R12.reuse, R60, R24 ;  /* 0x0000003c0ca4723c */ /* 0x040ff00000041818 */
[----:B------:R-:W-:Y:S08]  /*12a70*/  HMMA.16816.F32.BF16 R156, R12, R62, R20 ;  /* 0x0000003e0c9c723c */ /* 0x000ff00000041814 */
[C---:B-1----:R-:W-:Y:S08]  /*12a80*/  HMMA.16816.F32.BF16 R24, R16.reuse, R40, RZ ;  /* 0x000000281018723c */ /* 0x042ff000000418ff */
[----:B------:R-:W-:Y:S01]  /*12a90*/  HMMA.16816.F32.BF16 R20, R16, R42, RZ ;  /* 0x0000002a1014723c */ /* 0x000fe200000418ff */
[----:B------:R-:W1:Y:S07]  /*12aa0*/  LDSM.16.MT88.4 R40, [R176+0x2000] ;  /* 0x00200000b028783b */ /* 0x000e6e0000004200 */
[----:B------:R-:W-:Y:S08]  /*12ab0*/  HMMA.16816.F32.BF16 R160, R12, R76, R4 ;  /* 0x0000004c0ca0723c */ /* 0x000ff00000041804 */
[----:B------:R-:W-:Y:S08]  /*12ac0*/  HMMA.16816.F32.BF16 R4, R16, R44, RZ ;  /* 0x0000002c1004723c */ /* 0x000ff000000418ff */
[C---:B------:R-:W-:Y:S08]  /*12ad0*/  HMMA.16816.F32.BF16 R136, R12.reuse, R58, R28 ;  /* 0x0000003a0c88723c */ /* 0x040ff0000004181c */
[----:B--2---:R-:W-:Y:S01]  /*12ae0*/  HMMA.16816.F32.BF16 R56, R12, R32, R24 ;  /* 0x000000200c38723c */ /* 0x004fe20000041818 */
[----:B------:R-:W2:Y:S07]  /*12af0*/  LDSM.16.MT88.4 R24, [R176+0x2800] ;  /* 0x00280000b018783b */ /* 0x000eae0000004200 */
[----:B------:R-:W-:Y:S08]  /*12b00*/  HMMA.16816.F32.BF16 R28, R16, R66, RZ ;  /* 0x00000042101c723c */ /* 0x000ff000000418ff */
[----:B---3--:R-:W-:Y:S08]  /*12b10*/  HMMA.16816.F32.BF16 R64, R12, R36, R4 ;  /* 0x000000240c40723c */ /* 0x008ff00000041804 */
[----:B-1----:R-:W-:Y:S08]  /*12b20*/  HMMA.16816.F32.BF16 R4, R16, R40, RZ ;  /* 0x000000281004723c */ /* 0x002ff000000418ff */
[C---:B------:R-:W-:Y:S01]  /*12b30*/  HMMA.16816.F32.BF16 R48, R12.reuse, R78, R28 ;  /* 0x0000004e0c30723c */ /* 0x040fe2000004181c */
[----:B------:R-:W1:Y:S11]  /*12b40*/  LDSM.16.MT88.4 R28, [R186+0x4000] ;  /* 0x00400000ba1c783b */ /* 0x000e760000004200 */
[----:B------:R-:W-:Y:S04]  /*12b50*/  @!UPT UIADD3 URZ, URZ, URZ, URZ ;  /* 0x0000003f3f3ff290 */ /* 0x000fe8000fffe03f */
[----:B--2---:R-:W-:Y:S08]  /*12b60*/  HMMA.16816.F32.BF16 R140, R12, R24, R4 ;  /* 0x000000180c8c723c */ /* 0x004ff00000041804 */
[----:B------:R-:W-:Y:S11]  /*12b70*/  HMMA.16816.F32.BF16 R4, R16, R42, RZ ;  /* 0x0000002a1004723c */ /* 0x000ff600000418ff */
[----:B------:R-:W-:Y:S11]  /*12b80*/  @!UPT UIADD3 URZ, URZ, URZ, URZ ;  /* 0x0000003f3f3ff290 */ /* 0x000ff6000fffe03f */
[----:B------:R-:W-:Y:S02]  /*12b90*/  @!UPT UIADD3 URZ, URZ, URZ, URZ ;  /* 0x0000003f3f3ff290 */ /* 0x000fe4000fffe03f */
[----:B------:R-:W-:Y:S01]  /*12ba0*/  HMMA.16816.F32.BF16 R132, R12, R26, R4 ;  /* 0x0000001a0c84723c */ /* 0x000fe20000041804 */
[----:B------:R-:W2:Y:S07]  /*12bb0*/  LDSM.16.MT88.4 R24, [R186+0x4800] ;  /* 0x00480000ba18783b */ /* 0x000eae0000004200 */
[----:B-1----:R-:W-:Y:S08]  /*12bc0*/  HMMA.16816.F32.BF16 R4, R16, R28, RZ ;  /* 0x0000001c1004723c */ /* 0x002ff000000418ff */
[----:B------:R-:W-:Y:S08]  /*12bd0*/  HMMA.16816.F32.BF16 R60, R12, R34, R20 ;  /* 0x000000220c3c723c */ /* 0x000ff00000041814 */
[----:B------:R-:W-:Y:S01]  /*12be0*/  HMMA.16816.F32.BF16 R20, R16, R46, RZ ;  /* 0x0000002e1014723c */ /* 0x000fe200000418ff */
[----:B------:R-:W-:-:S07]  /*12bf0*/  FADD.FTZ R3, R71, R70 ;  /* 0x0000004647037221 */ /* 0x000fce0000010000 */
[----:B--2---:R-:W-:Y:S08]  /*12c00*/  HMMA.16816.F32.BF16 R124, R12, R24, R4 ;  /* 0x000000180c7c723c */ /* 0x004ff00000041804 */
[----:B------:R-:W-:Y:S01]  /*12c10*/  HMMA.16816.F32.BF16 R4, R16, R30, RZ ;  /* 0x0000001e1004723c */ /* 0x000fe200000418ff */
[----:B------:R-:W-:-:S07]  /*12c20*/  FADD.FTZ R3, R74, R3 ;  /* 0x000000034a037221 */ /* 0x000fce0000010000 */
[----:B------:R-:W-:Y:S07]  /*12c30*/  HMMA.16816.F32.BF16 R76, R12, R38, R20 ;  /* 0x000000260c4c723c */ /* 0x000fee0000041814 */
[----:B------:R-:W-:Y:S02]  /*12c40*/  FADD.FTZ R21, R69, R68 ;  /* 0x0000004445157221 */ /* 0x000fe40000010000 */
[----:B------:R-:W-:Y:S02]  /*12c50*/  FADD.FTZ R20, R81, R3 ;  /* 0x0000000351147221 */ /* 0x000fe40000010000 */
[----:B------:R-:W-:-:S04]  /*12c60*/  FADD.FTZ R21, R73, R21 ;  /* 0x0000001549157221 */ /* 0x000fc80000010000 */
[----:B------:R-:W-:Y:S01]  /*12c70*/  FADD.FTZ R3, R75, R21 ;  /* 0x000000154b037221 */ /* 0x000fe20000010000 */
[----:B------:R-:W-:Y:S01]  /*12c80*/  HMMA.16816.F32.BF16 R116, R12, R26, R4 ;  /* 0x0000001a0c74723c */ /* 0x000fe20000041804 */
[----:B------:R-:W-:Y:S06]  /*12c90*/  LDSM.16.MT88.4 R24, [R177+0x4800] ;  /* 0x00480000b118783b */ /* 0x000fec0000004200 */
[----:B------:R-:W-:Y:S02]  /*12ca0*/  FADD.FTZ R4, R82, R20 ;  /* 0x0000001452047221 */ /* 0x000fe40000010000 */
[----:B------:R-:W1:Y:S02]  /*12cb0*/  LDSM.16.MT88.4 R20, [R177+0x4000] ;  /* 0x00400000b114783b */ /* 0x000e640000004200 */
[----:B------:R-:W-:-:S02]  /*12cc0*/  FADD.FTZ R29, R83, R4 ;  /* 0x00000004531d7221 */ /* 0x000fc40000010000 */
[----:B-1----:R-:W-:Y:S01]  /*12cd0*/  HMMA.16816.F32.BF16 R4, R16, R20, RZ ;  /* 0x000000141004723c */ /* 0x002fe200000418ff */
[----:B------:R-:W-:Y:S02]  /*12ce0*/  FADD.FTZ R3, R72, R3 ;  /* 0x0000000348037221 */ /* 0x000fe40000010000 */
[--C-:B------:R-:W-:Y:S11]  /*12cf0*/  FFMA.FTZ R28, R103, c[0x0][0x2d0], -R2.reuse ;  /* 0x0000b400671c7a23 */ /* 0x100ff60000010802 */
[----:B------:R-:W-:Y:S10]  /*12d00*/  @!UPT UIADD3 URZ, URZ, URZ, URZ ;  /* 0x0000003f3f3ff290 */ /* 0x000ff4000fffe03f */
[----:B------:R-:W-:Y:S08]  /*12d10*/  HMMA.16816.F32.BF16 R68, R12, R24, R4 ;  /* 0x000000180c44723c */ /* 0x000ff00000041804 */
[----:B------:R-:W-:Y:S01]  /*12d20*/  HMMA.16816.F32.BF16 R4, R16, R22, RZ ;  /* 0x000000161004723c */ /* 0x000fe200000418ff */
[----:B------:R-:W-:Y:S02]  /*12d30*/  FFMA.FTZ R30, R102, c[0x0][0x2d0], -R2 ;  /* 0x0000b400661e7a23 */ /* 0x000fe40000010802 */
[----:B------:R-:W-:-:S02]  /*12d40*/  FADD.FTZ R31, R80, R3 ;  /* 0x00000003501f7221 */ /* 0x000fc40000010000 */
[--C-:B------:R-:W-:Y:S01]  /*12d50*/  FFMA.FTZ R32, R101, c[0x0][0x2d0], -R2.reuse ;  /* 0x0000b40065207a23 */ /* 0x100fe20000010802 */
[----:B------:R-:W1:Y:S01]  /*12d60*/  MUFU.EX2 R3, R28 ;  /* 0x0000001c00037308 */ /* 0x000e620000000800 */
[--C-:B------:R-:W-:Y:S02]  /*12d70*/  FFMA.FTZ R33, R100, c[0x0][0x2d0], -R2.reuse ;  /* 0x0000b40064217a23 */ /* 0x100fe40000010802 */
[--C-:B------:R-:W-:Y:S02]  /*12d80*/  FFMA.FTZ R40, R94, c[0x0][0x2d0], -R2.reuse ;  /* 0x0000b4005e287a23 */ /* 0x100fe40000010802 */
[--C-:B------:R-:W-:Y:S02]  /*12d90*/  FFMA.FTZ R41, R92, c[0x0][0x2d0], -R2.reuse ;  /* 0x0000b4005c297a23 */ /* 0x100fe40000010802 */
[--C-:B------:R-:W-:Y:S02]  /*12da0*/  FFMA.FTZ R42, R89, c[0x0][0x2d0], -R2.reuse ;  /* 0x0000b400592a7a23 */ /* 0x100fe40000010802 */
[----:B------:R-:W-:-:S02]  /*12db0*/  FFMA.FTZ R43, R88, c[0x0][0x2d0], -R2 ;  /* 0x0000b400582b7a23 */ /* 0x000fc40000010802 */
[----:B------:R2:W-:Y:S07]  /*12dc0*/  MUFU.EX2 R2, R30 ;  /* 0x0000001e00027308 */ /* 0x0005ee0000000800 */
[----:B------:R-:W-:Y:S01]  /*12dd0*/  HMMA.16816.F32.BF16 R152, R12, R26, R4 ;  /* 0x0000001a0c98723c */ /* 0x000fe20000041804 */
[----:B------:R-:W-:Y:S01]  /*12de0*/  MUFU.EX2 R20, R32 ;  /* 0x0000002000147308 */ /* 0x000fe20000000800 */
[----:B------:R-:W-:Y:S05]  /*12df0*/  LDSM.16.MT88.4 R24, [R187+0x4800] ;  /* 0x00480000bb18783b */ /* 0x000fea0000004200 */
[----:B------:R-:W-:-:S02]  /*12e00*/  FADD.FTZ R4, R86, R29 ;  /* 0x0000001d56047221 */ /* 0x000fc40000010000 */
[----:B------:R-:W-:Y:S02]  /*12e10*/  FADD.FTZ R5, R85, R31 ;  /* 0x0000001f55057221 */ /* 0x000fe40000010000 */
[----:B--2---:R-:W2:Y:S01]  /*12e20*/  LDSM.16.MT88.4 R28, [R187+0x4000] ;  /* 0x00400000bb1c783b */ /* 0x004ea20000004200 */
[--C-:B------:R-:W-:Y:S02]  /*12e30*/  FFMA.FTZ R6, R97, c[0x0][0x2d0], -R0.reuse ;  /* 0x0000b40061067a23 */ /* 0x100fe40000010800 */
[----:B------:R-:W-:Y:S02]  /*12e40*/  FADD.FTZ R22, R84, R5 ;  /* 0x0000000554167221 */ /* 0x000fe40000010000 */
[----:B------:R-:W-:Y:S02]  /*12e50*/  FFMA.FTZ R5, R99, c[0x0][0x2d0], -R0 ;  /* 0x0000b40063057a23 */ /* 0x000fe40000010800 */
[----:B------:R-:W3:Y:S01]  /*12e60*/  MUFU.EX2 R6, R6 ;  /* 0x0000000600067308 */ /* 0x000ee20000000800 */
[----:B------:R-:W-:-:S02]  /*12e70*/  FADD.FTZ R4, R87, R4 ;  /* 0x0000000457047221 */ /* 0x000fc40000010000 */
[----:B------:R-:W-:Y:S01]  /*12e80*/  FFMA.FTZ R35, R93, c[0x0][0x2d0], -R0 ;  /* 0x0000b4005d237a23 */ /* 0x000fe20000010800 */
[----:B------:R-:W-:Y:S04]  /*12e90*/  LDSM.16.MT88.4 R84, [R177+0x5800] ;  /* 0x00580000b154783b */ /* 0x000fe80000004200 */
[----:B------:R-:W4:Y:S08]  /*12ea0*/  MUFU.EX2 R5, R5 ;  /* 0x0000000500057308 */ /* 0x000f300000000800 */
[----:B------:R4:W5:Y:S01]  /*12eb0*/  MUFU.EX2 R7, R33 ;  /* 0x0000002100077308 */ /* 0x0009620000000800 */
[----:B-1----:R-:W-:-:S02]  /*12ec0*/  FADD.FTZ R4, R3, R4 ;  /* 0x0000000403047221 */ /* 0x002fc40000010000 */
[--C-:B------:R-:W-:Y:S02]  /*12ed0*/  FFMA.FTZ R34, R98, c[0x0][0x2d0], -R0.reuse ;  /* 0x0000b40062227a23 */ /* 0x100fe40000010800 */
[--C-:B------:R-:W-:Y:S02]  /*12ee0*/  FFMA.FTZ R37, R96, c[0x0][0x2d0], -R0.reuse ;  /* 0x0000b40060257a23 */ /* 0x100fe40000010800 */
[--C-:B------:R-:W-:Y:S02]  /*12ef0*/  FFMA.FTZ R36, R95, c[0x0][0x2d0], -R0.reuse ;  /* 0x0000b4005f247a23 */ /* 0x100fe40000010800 */
[--C-:B------:R-:W-:Y:S02]  /*12f00*/  FFMA.FTZ R39, R91, c[0x0][0x2d0], -R0.reuse ;  /* 0x0000b4005b277a23 */ /* 0x100fe40000010800 */
[----:B------:R-:W-:Y:S02]  /*12f10*/  FFMA.FTZ R38, R90, c[0x0][0x2d0], -R0 ;  /* 0x0000b4005a267a23 */ /* 0x000fe40000010800 */
[----:B---3--:R-:W-:-:S02]  /*12f20*/  FADD.FTZ R0, R6, R22 ;  /* 0x0000001606007221 */ /* 0x008fc40000010000 */
[C---:B------:R-:W-:Y:S01]  /*12f30*/  FADD.FTZ R21, R2.reuse, R4 ;  /* 0x0000000402157221 */ /* 0x040fe20000010000 */
[----:B------:R-:W-:Y:S01]  /*12f40*/  F2FP.BF16.PACK_AB R4, R2, R3 ;  /* 0x000000030204723e */ /* 0x000fe200000010ff */
[C---:B----4-:R-:W-:Y:S01]  /*12f50*/  FADD.FTZ R33, R5.reuse, R0 ;  /* 0x0000000005217221 */ /* 0x050fe20000010000 */
[----:B------:R-:W-:Y:S01]  /*12f60*/  F2FP.BF16.PACK_AB R5, R5, R6 ;  /* 0x000000060505723e */ /* 0x000fe200000010ff */
[----:B------:R-:W-:Y:S01]  /*12f70*/  FADD.FTZ R2, R20, R21 ;  /* 0x0000001514027221 */ /* 0x000fe20000010000 */
[C---:B-----5:R-:W-:Y:S02]  /*12f80*/  F2FP.BF16.PACK_AB R6, R7.reuse, R20 ;  /* 0x000000140706723e */ /* 0x060fe400000010ff */
[C---:B--2---:R-:W-:Y:S01]  /*12f90*/  HMMA.16816.F32.BF16 R20, R16.reuse, R28, RZ ;  /* 0x0000001c1014723c */ /* 0x044fe200000418ff */
[----:B------:R-:W-:Y:S02]  /*12fa0*/  FADD.FTZ R32, R7, R2 ;  /* 0x0000000207207221 */ /* 0x000fe40000010000 */
[----:B------:R-:W1:Y:S05]  /*12fb0*/  MUFU.EX2 R2, R35 ;  /* 0x0000002300027308 */ /* 0x000e6a0000000800 */
[----:B------:R-:W-:Y:S03]  /*12fc0*/  HMMA.16816.F32.BF16 R28, R16, R30, RZ ;  /* 0x0000001e101c723c */ /* 0x000fe600000418ff */
[----:B------:R-:W-:Y:S08]  /*12fd0*/  MUFU.EX2 R0, R34 ;  /* 0x0000002200007308 */ /* 0x000ff00000000800 */
[----:B------:R-:W-:Y:S05]  /*12fe0*/  MUFU.EX2 R3, R41 ;  /* 0x0000002900037308 */ /* 0x000fea0000000800 */
[----:B------:R-:W-:Y:S03]  /*12ff0*/  HMMA.16816.F32.BF16 R52, R12, R24, R20 ;  /* 0x000000180c34723c */ /* 0x000fe60000041814 */
[----:B------:R-:W2:Y:S01]  /*13000*/  MUFU.EX2 R20, R40 ;  /* 0x0000002800147308 */ /* 0x000ea20000000800 */
[----:B-1----:R-:W-:-:S07]  /*13010*/  FADD.FTZ R7, R2, R33 ;  /* 0x0000002102077221 */ /* 0x002fce0000010000 */
[----:B------:R-:W-:Y:S08]  /*13020*/  MUFU.EX2 R24, R42 ;  /* 0x0000002a00187308 */ /* 0x000ff00000000800 */
[----:B------:R-:W1:Y:S01]  /*13030*/  MUFU.EX2 R22, R37 ;  /* 0x0000002500167308 */ /* 0x000e620000000800 */
[----:B--2---:R-:W-:Y:S01]  /*13040*/  FADD.FTZ R25, R20, R32 ;  /* 0x0000002014197221 */ /* 0x004fe20000010000 */
[----:B------:R-:W-:Y:S06]  /*13050*/  HMMA.16816.F32.BF16 R44, R12, R26, R28 ;  /* 0x0000001a0c2c723c */ /* 0x000fec000004181c */
[----:B------:R-:W2:Y:S01]  /*13060*/  MUFU.EX2 R21, R36 ;  /* 0x0000002400157308 */ /* 0x000ea20000000800 */
[----:B------:R-:W-:-:S07]  /*13070*/  FADD.FTZ R26, R0, R7 ;  /* 0x00000007001a7221 */ /* 0x000fce0000010000 */
[----:B------:R-:W3:Y:S01]  /*13080*/  MUFU.EX2 R23, R43 ;  /* 0x0000002b00177308 */ /* 0x000ee20000000800 */
[----:B------:R-:W-:Y:S01]  /*13090*/  F2FP.BF16.PACK_AB R7, R0, R2 ;  /* 0x000000020007723e */ /* 0x000fe200000010ff */
[C---:B------:R-:W-:Y:S02]  /*130a0*/  FADD.FTZ R2, R3.reuse, R25 ;  /* 0x0000001903027221 */ /* 0x040fe40000010000 */
[----:B-1----:R-:W-:Y:S02]  /*130b0*/  FADD.FTZ R0, R22, R26 ;  /* 0x0000001a16007221 */ /* 0x002fe40000010000 */
[----:B------:R-:W-:Y:S01]  /*130c0*/  FADD.FTZ R2, R24, R2 ;  /* 0x0000000218027221 */ /* 0x000fe20000010000 */
[----:B------:R-:W-:Y:S01]  /*130d0*/  F2FP.BF16.PACK_AB R100, R3, R20 ;  /* 0x000000140364723e */ /* 0x000fe200000010ff */
[C---:B--2---:R-:W-:Y:S01]  /*130e0*/  FADD.FTZ R3, R21.reuse, R0 ;  /* 0x0000000015037221 */ /* 0x044fe20000010000 */
[----:B------:R-:W-:Y:S01]  /*130f0*/  F2FP.BF16.PACK_AB R101, R21, R22 ;  /* 0x000000161565723e */ /* 0x000fe200000010ff */
[C---:B---3--:R-:W-:Y:S01]  /*13100*/  FADD.FTZ R221, R23.reuse, R2 ;  /* 0x0000000217dd7221 */ /* 0x048fe20000010000 */
[----:B------:R-:W-:-:S02]  /*13110*/  F2FP.BF16.PACK_AB R102, R23, R24 ;  /* 0x000000181766723e */ /* 0x000fc400000010ff */
[----:B------:R-:W1:Y:S02]  /*13120*/  LDSM.16.MT88.4 R20, [R189+0x4000] ;  /* 0x00400000bd14783b */ /* 0x000e640000004200 */
[C---:B-1----:R-:W-:Y:S08]  /*13130*/  HMMA.16816.F32.BF16 R24, R16.reuse, R20, RZ ;  /* 0x000000141018723c */ /* 0x042ff000000418ff */
        /* <DEDUP_REMOVED lines=14> */
[----:B------:R-:W1:Y:S01]  /*13220*/  LDSM.16.MT88.4 R12, [R176+0x1000] ;  /* 0x00100000b00c783b */ /* 0x000e620000004200 */
[----:B------:R-:W-:Y:S08]  /*13230*/  MUFU.EX2 R2, R39 ;  /* 0x0000002700027308 */ /* 0x000ff00000000800 */
[----:B------:R2:W3:Y:S01]  /*13240*/  MUFU.EX2 R0, R38 ;  /* 0x0000002600007308 */ /* 0x0004e20000000800 */
[C---:B-1----:R-:W-:Y:S08]  /*13250*/  HMMA.16816.F32.BF16 R136, R4.reuse, R12, R164 ;  /* 0x0000000c0488723c */ /* 0x042ff000000418a4 */
[C---:B--2---:R-:W-:Y:S01]  /*13260*/  HMMA.16816.F32.BF16 R36, R4.reuse, R14, R156 ;  /* 0x0000000e0424723c */ /* 0x044fe2000004189c */
        /* <DEDUP_REMOVED lines=11> */
[----:B---3--:R-:W-:Y:S01]  /*13320*/  F2FP.BF16.PACK_AB R103, R0, R2 ;  /* 0x000000020067723e */ /* 0x008fe200000010ff */
[----:B------:R-:W-:Y:S06]  /*13330*/  LDSM.16.MT88.4 R140, [R176+0x1800] ;  /* 0x00180000b08c783b */ /* 0x000fec0000004200 */
        /* <DEDUP_REMOVED lines=13> */
[----:B------:R-:W1:Y:S07]  /*13410*/  LDSM.16.MT88.4 R44, [R186+0x3800] ;  /* 0x00380000ba2c783b */ /* 0x000e6e0000004200 */
[----:B------:R-:W-:Y:S01]  /*13420*/  HMMA.16816.F32.BF16 R160, R4, R12, R52 ;  /* 0x0000000c04a0723c */ /* 0x000fe20000041834 */
[----:B------:R-:W2:Y:S04]  /*13430*/  LDSM.16.MT88.4 R52, [R177+0x3800] ;  /* 0x00380000b134783b */ /* 0x000ea80000004200 */
[----:B------:R-:W-:Y:S03]  /*13440*/  LDSM.16.MT88.4 R12, [R176+0x5000] ;  /* 0x00500000b00c783b */ /* 0x000fe60000004200 */
[C---:B-1----:R-:W-:Y:S08]  /*13450*/  HMMA.16816.F32.BF16 R40, R100.reuse, R44, R40 ;  /* 0x0000002c6428723c */ /* 0x042ff00000041828 */
[C---:B------:R-:W-:Y:S08]  /*13460*/  HMMA.16816.F32.BF16 R44, R100.reuse, R46, R48 ;  /* 0x0000002e642c723c */ /* 0x040ff00000041830 */
[C---:B--2---:R-:W-:Y:S08]  /*13470*/  HMMA.16816.F32.BF16 R48, R100.reuse, R52, R56 ;  /* 0x000000346430723c */ /* 0x044ff00000041838 */
[C---:B------:R-:W-:Y:S01]  /*13480*/  HMMA.16816.F32.BF16 R52, R100.reuse, R54, R60 ;  /* 0x000000366434723c */ /* 0x040fe2000004183c */
[----:B------:R-:W1:Y:S07]  /*13490*/  LDSM.16.MT88.4 R60, [R187+0x3800] ;  /* 0x00380000bb3c783b */ /* 0x000e6e0000004200 */
[C---:B-1----:R-:W-:Y:S08]  /*134a0*/  HMMA.16816.F32.BF16 R56, R100.reuse, R60, R64 ;  /* 0x0000003c6438723c */ /* 0x042ff00000041840 */
[C---:B------:R-:W-:Y:S01]  /*134b0*/  HMMA.16816.F32.BF16 R64, R100.reuse, R68, R76 ;  /* 0x000000446440723c */ /* 0x040fe2000004184c */
[----:B------:R-:W1:Y:S07]  /*134c0*/  LDSM.16.MT88.4 R76, [R186+0x5800] ;  /* 0x00580000ba4c783b */ /* 0x000e6e0000004200 */
[----:B------:R-:W-:Y:S08]  /*134d0*/  HMMA.16816.F32.BF16 R60, R100, R62, R72 ;  /* 0x0000003e643c723c */ /* 0x000ff00000041848 */
[C---:B------:R-:W-:Y:S08]  /*134e0*/  HMMA.16816.F32.BF16 R24, R4.reuse, R12, R24 ;  /* 0x0000000c0418723c */ /* 0x040ff00000041818 */
[----:B------:R-:W-:Y:S01]  /*134f0*/  HMMA.16816.F32.BF16 R16, R4, R14, R16 ;  /* 0x0000000e0410723c */ /* 0x000fe20000041810 */
[----:B------:R-:W-:Y:S07]  /*13500*/  LDSM.16.MT88.4 R4, [R176+0x5800] ;  /* 0x00580000b004783b */ /* 0x000fee0000004200 */
[C---:B-1----:R-:W-:Y:S08]  /*13510*/  HMMA.16816.F32.BF16 R72, R100.reuse, R76, R88 ;  /* 0x0000004c6448723c */ /* 0x042ff00000041858 */
[----:B------:R-:W-:Y:S01]  /*13520*/  HMMA.16816.F32.BF16 R76, R100, R78, R92 ;  /* 0x0000004e644c723c */ /* 0x000fe2000004185c */
[----:B------:R-:W1:Y:S01]  /*13530*/  LDSM.16.MT88.4 R92, [R187+0x5800] ;  /* 0x00580000bb5c783b */ /* 0x000e620000004200 */
[----:B------:R-:W-:-:S04]  /*13540*/  FADD.FTZ R3, R2, R3 ;  /* 0x0000000302037221 */ /* 0x000fc80000010000 */
[----:B------:R-:W-:Y:S01]  /*13550*/  FADD.FTZ R220, R0, R3 ;  /* 0x0000000300dc7221 */ /* 0x000fe20000010000 */
[----:B------:R-:W-:-:S04]  /*13560*/  IADD3 R0, R188, -0x3, RZ ;  /* 0xfffffffdbc007810 */ /* 0x000fc80007ffe0ff */
[----:B------:R-:W-:Y:S01]  /*13570*/  ISETP.GE.AND P0, PT, R0, R226, PT ;  /* 0x000000e20000720c */ /* 0x000fe20003f06270 */
[C---:B------:R-:W-:Y:S01]  /*13580*/  HMMA.16816.F32.BF16 R68, R100.reuse, R70, R80 ;  /* 0x000000466444723c */ /* 0x040fe20000041850 */
[----:B------:R-:W-:Y:S07]  /*13590*/  BSSY B0, `(.L_x_2960) ;  /* 0x000005f000007945 */ /* 0x000fee0003800000 */
        /* <DEDUP_REMOVED lines=20> */
[----:B------:R-:W-:-:S05]  /*136e0*/  IADD3 R2, R2, -0x80, R231 ;  /* 0xffffff8002027810 */ /* 0x000fca0007ffe0e7 */
        /* <DEDUP_REMOVED lines=8> */
[----:B------:R-:W-:Y:S01]  /*13770*/  IADD3 R0, -R0, RZ, RZ ;  /* 0x000000ff00007210 */ /* 0x000fe20007ffe1ff */
[C---:B------:R-:W-:Y:S01]  /*13780*/  IMAD.SHL.U32 R17, R219.reuse, 0x2, RZ ;  /* 0x00000002db117824 */ /* 0x040fe200078e00ff */
[----:B------:R-:W-:Y:S01]  /*13790*/  SHF.L.U64.HI R18, R219, 0x1, R229 ;  /* 0x00000001db127819 */ /* 0x000fe200000102e5 */
[----:B------:R-:W-:Y:S01]  /*137a0*/  IMAD.SHL.U32 R13, R216, 0x2, RZ ;  /* 0x00000002d80d7824 */ /* 0x000fe200078e00ff */
[----:B------:R-:W-:Y:S01]  /*137b0*/  SHF.L.U64.HI R16, R218, 0x1, R230 ;  /* 0x00000001da107819 */ /* 0x000fe200000102e6 */
[----:B------:R-:W-:Y:S01]  /*137c0*/  IMAD R211, R0, c[0x0][0x2b8], R2 ;  /* 0x0000ae0000d37a24 */ /* 0x000fe200078e0202 */
[----:B------:R-:W-:Y:S02]  /*137d0*/  SHF.L.U32 R15, R218, 0x1, RZ ;  /* 0x00000001da0f7819 */ /* 0x000fe400000006ff */
[----:B------:R-:W-:Y:S01]  /*137e0*/  SHF.L.U64.HI R14, R216, 0x1, R217 ;  /* 0x00000001d80e7819 */ /* 0x000fe200000102d9 */
        /* <DEDUP_REMOVED lines=15> */
.L_x_3068:
[----:B------:R-:W-:Y:S05]  /*138e0*/  BRA.DIV ~URZ, `(.L_x_2963) ;  /* 0x0000d6827f007947 */ /* 0x000fea000b800000 */
[----:B------:R-:W3:Y:S01]  /*138f0*/  SHFL.IDX PT, R0, R12, RZ, 0x181f ;  /* 0x00181fff0c007589 */ /* 0x000ee200000e0000 */
[----:B------:R-:W-:Y:S02]  /*13900*/  ISETP.GE.AND P2, PT, R216, c[0x0][0x1d4], PT ;  /* 0x00007500d8007a0c */ /* 0x000fe40003f46270 */
[----:B------:R-:W-:-:S04]  /*13910*/  ISETP.GE.AND P1, PT, R218, c[0x0][0x1d4], PT ;  /* 0x00007500da007a0c */ /* 0x000fc80003f26270 */
[----:B------:R-:W-:Y:S02]  /*13920*/  SEL R7, RZ, 0x10, P1 ;  /* 0x00000010ff077807 */ /* 0x000fe40000800000 */
[----:B---3--:R-:W-:-:S05]  /*13930*/  IADD3 R2, P0, R0, R13, RZ ;  /* 0x0000000d00027210 */ /* 0x008fca0007f1e0ff */
[----:B--2---:R-:W-:-:S05]  /*13940*/  IMAD.X R3, R4, 0x1, R14, P0 ;  /* 0x0000000104037824 */ /* 0x004fca00000e060e */
[----:B------:R-:W-:Y:S01]  /*13950*/  @!PT LDS RZ, [RZ] ;  /* 0x00000000fffff984 */ /* 0x000fe20000000800 */
[----:B------:R-:W-:Y:S01]  /*13960*/  @!PT LDS RZ, [RZ] ;  /* 0x00000000fffff984 */ /* 0x000fe20000000800 */
[----:B------:R2:W-:Y:S02]  /*13970*/  LDGSTS.E.BYPASS.LTC128B.128 [R144+0xc100], [R2.64], !P2 ;  /* 0x0c10000002907fae */ /* 0x0005e4000d101d48 */
[----:B--2---:R-:W-:-:S05]  /*13980*/  IADD3 R2, P0, R0, R15, RZ ;  /* 0x0000000f00027210 */ /* 0x004fca0007f1e0ff */
[----:B------:R-:W-:Y:S01]  /*13990*/  IMAD.X R3, R4, 0x1, R16, P0 ;  /* 0x0000000104037824 */ /* 0x000fe200000e0610 */
[----:B------:R-:W-:-:S04]  /*139a0*/  ISETP.GE.AND P0, PT, R219, c[0x0][0x1d4], PT ;  /* 0x00007500db007a0c */ /* 0x000fc80003f06270 */
[----:B------:R2:W-:Y:S01]  /*139b0*/  LDGSTS.E.BYPASS.LTC128B.128 [R144+0xe100], [R2.64], !P1 ;  /* 0x0e10000002907fae */ /* 0x0005e2000c901d48 */
[----:B------:R-:W-:Y:S02]  /*139c0*/  SEL R6, RZ, 0x10, P0 ;  /* 0x00000010ff067807 */ /* 0x000fe40000000000 */
[----:B--2---:R-:W-:Y:S02]  /*139d0*/  IADD3 R2, P3, R0, R17, RZ ;  /* 0x0000001100027210 */ /* 0x004fe40007f7e0ff */
[----:B------:R-:W2:Y:S03]  /*139e0*/  SHFL.IDX PT, R0, R12, 0x1, 0x181f ;  /* 0x00381f000c007f89 */ /* 0x000ea600000e0000 */
[----:B------:R-:W-:Y:S02]  /*139f0*/  IMAD.X R3, R4, 0x1, R18, P3 ;  /* 0x0000000104037824 */ /* 0x000fe400018e0612 */
[----:B------:R3:W4:Y:S04]  /*13a00*/  SHFL.IDX PT, R4, R5, 0x1, 0x181f ;  /* 0x00381f0005047f89 */ /* 0x00072800000e0000 */
[----:B------:R1:W-:Y:S02]  /*13a10*/  LDGSTS.E.BYPASS.LTC128B.128 [R144+0x10100], [R2.64], !P0 ;  /* 0x1010000002907fae */ /* 0x0003e4000c101d48 */
[----:B-1-3--:R-:W-:-:S04]  /*13a20*/  SEL R5, RZ, 0x10, P2 ;  /* 0x00000010ff057807 */ /* 0x00afc80001000000 */
.L_x_3069:
[C---:B--2---:R-:W-:Y:S02]  /*13a30*/  IADD3 R2, -R5.reuse, 0x10, RZ ;  /* 0x0000001005027810 */ /* 0x044fe40007ffe1ff */
[----:B------:R-:W-:-:S02]  /*13a40*/  ISETP.NE.U32.AND P2, PT, R5, RZ, PT ;  /* 0x000000ff0500720c */ /* 0x000fc40003f45070 */
[----:B------:R-:W-:Y:S02]  /*13a50*/  LOP3.LUT R2, R2, 0xf, RZ, 0xc0, !PT ;  /* 0x0000000f02027812 */ /* 0x000fe400078ec0ff */
[----:B------:R-:W-:Y:S02]  /*13a60*/  ISETP.NE.U32.AND P3, PT, R7, RZ, PT ;  /* 0x000000ff0700720c */ /* 0x000fe40003f65070 */
[----:B------:R-:W-:-:S04]  /*13a70*/  IADD3 R2, P1, P0, R2, R0, R13 ;  /* 0x0000000002027210 */ /* 0x000fc8000783e00d */
[----:B----4-:R-:W-:-:S05]  /*13a80*/  IADD3.X R3, RZ, R4, R14, P1, P0 ;  /* 0x00000004ff037210 */ /* 0x010fca0000fe040e */
[----:B------:R-:W-:Y:S01]  /*13a90*/  @!PT LDS RZ, [RZ] ;  /* 0x00000000fffff984 */ /* 0x000fe20000000800 */
[----:B------:R-:W-:Y:S01]  /*13aa0*/  @!PT LDS RZ, [RZ] ;  /* 0x00000000fffff984 */ /* 0x000fe20000000800 */
[----:B------:R-:W-:Y:S01]  /*13ab0*/  @!PT LDS RZ, [RZ] ;  /* 0x00000000fffff984 */ /* 0x000fe20000000800 */
[----:B------:R1:W-:Y:S01]  /*13ac0*/  LDGSTS.E.BYPASS.LTC128B.128.ZFILL [R144+0xd100], [R2.64], P2 ;  /* 0x0d10000002907fae */ /* 0x0003e20009141d48 */
[----:B------:R-:W-:Y:S02]  /*13ad0*/  ISETP.NE.U32.AND P2, PT, R6, RZ, PT ;  /* 0x000000ff0600720c */ /* 0x000fe40003f45070 */
[----:B-1----:R-:W-:-:S04]  /*13ae0*/  IADD3 R2, -R7, 0x10, RZ ;  /* 0x0000001007027810 */ /* 0x002fc80007ffe1ff */
[----:B------:R-:W-:Y:S02]  /*13af0*/  LOP3.LUT R3, R2, 0xf, RZ, 0xc0, !PT ;  /* 0x0000000f02037812 */ /* 0x000fe400078ec0ff */
[----:B------:R-:W-:Y:S02]  /*13b00*/  IADD3 R2, -R6, 0x10, RZ ;  /* 0x0000001006027810 */ /* 0x000fe40007ffe1ff */
[----:B------:R-:W-:Y:S02]  /*13b10*/  IADD3 R6, P1, P0, R3, R0, R15 ;  /* 0x0000000003067210 */ /* 0x000fe4000783e00f */
[----:B------:R-:W-:Y:S02]  /*13b20*/  LOP3.LUT R2, R2, 0xf, RZ, 0xc0, !PT ;  /* 0x0000000f02027812 */ /* 0x000fe400078ec0ff */
[----:B------:R-:W-:Y:S02]  /*13b30*/  IADD3.X R7, RZ, R4, R16, P1, P0 ;  /* 0x00000004ff077210 */ /* 0x000fe40000fe0410 */
[----:B------:R-:W-:-:S03]  /*13b40*/  IADD3 R2, P1, P0, R2, R0, R17 ;  /* 0x0000000002027210 */ /* 0x000fc6000783e011 */
[----:B------:R1:W-:Y:S01]  /*13b50*/  LDGSTS.E.BYPASS.LTC128B.128.ZFILL [R144+0xf100], [R6.64], P3 ;  /* 0x0f10000006907fae */ /* 0x0003e20009941d48 */
[----:B------:R-:W-:-:S05]  /*13b60*/  IADD3.X R3, RZ, R4, R18, P1, P0 ;  /* 0x00000004ff037210 */ /* 0x000fca0000fe0412 */
[----:B------:R1:W-:Y:S04]  /*13b70*/  LDGSTS.E.BYPASS.LTC128B.128.ZFILL [R144+0x11100], [R2.64], P2 ;  /* 0x1110000002907fae */ /* 0x0003e80009141d48 */
.L_x_2961:
[----:B------:R-:W-:Y:S05]  /*13b80*/  BSYNC B0 ;  /* 0x0000000000007941 */ /* 0x000fea0003800000 */
.L_x_2960:
[----:B------:R-:W2:Y:S01]  /*13b90*/  LDL R0, [R1+0x4] ;  /* 0x0000040001007983 */ /* 0x000ea20000100800 */
[----:B-1----:R-:W-:-:S03]  /*13ba0*/  IMAD.MOV.U32 R2, RZ, RZ, c[0x0][0x2c4] ;  /* 0x0000b100ff027624 */ /* 0x002fc600078e00ff */
[----:B------:R-:W0:Y:S02]  /*13bb0*/  LDGDEPBAR ;  /* 0x00000000000079af */ /* 0x000e240000000000 */
[----:B------:R-:W-:Y:S02]  /*13bc0*/  ISETP.NE.AND P0, PT, R2, 0x1, PT ;  /* 0x000000010200780c */ /* 0x000fe40003f05270 */
[----:B------:R-:W-:Y:S01]  /*13bd0*/  IADD3 R188, R188, -0x2, RZ ;  /* 0xfffffffebcbc7810 */ /* 0x000fe20007ffe0ff */
[----:B------:R-:W-:Y:S02]  /*13be0*/  IMAD.MOV.U32 R177, RZ, RZ, 0x1 ;  /* 0x00000001ffb17424 */ /* 0x000fe400078e00ff */
[----:B------:R-:W-:-:S08]  /*13bf0*/  IMAD.MOV.U32 R214, RZ, RZ, RZ ;  /* 0x000000ffffd67224 */ /* 0x000fd000078e00ff */
[----:B--2---:R-:W-:-:S05]  /*13c00*/  @P0 IMAD.HI.U32 R2, R0, c[0x0][0x2c8], RZ ;  /* 0x0000b20000020a27 */ /* 0x004fca00078e00ff */
[----:B------:R-:W-:-:S04]  /*13c10*/  @P0 SHF.R.U32.HI R0, RZ, c[0x0][0x2cc], R2 ;  /* 0x0000b300ff000a19 */ /* 0x000fc80000011602 */
        /* <DEDUP_REMOVED lines=11> */
.L_x_2973:
        /* <DEDUP_REMOVED lines=20> */
[----:B------:R-:W-:Y:S01]  /*13e10*/  SHF.R.S32.HI R2, RZ, 0x1f, R211 ;  /* 0x0000001fff027819 */ /* 0x000fe200000114d3 */
[----:B------:R-:W-:Y:S01]  /*13e20*/  IMAD.SHL.U32 R18, R216, 0x2, RZ ;  /* 0x00000002d8127824 */ /* 0x000fe200078e00ff */
[----:B------:R-:W-:Y:S02]  /*13e30*/  SHF.R.S32.HI R5, RZ, 0x1f, R196 ;  /* 0x0000001fff057819 */ /* 0x000fe400000114c4 */
[----:B------:R-:W-:Y:S01]  /*13e40*/  SHF.L.U64.HI R27, R219, 0x1, R229 ;  /* 0x00000001db1b7819 */ /* 0x000fe200000102e5 */
[----:B------:R-:W-:Y:S01]  /*13e50*/  IMAD R4, R2, c[0x0][0x208], RZ ;  /* 0x0000820002047a24 */ /* 0x000fe200078e02ff */
[C---:B------:R-:W-:Y:S01]  /*13e60*/  SHF.L.U64.HI R25, R218.reuse, 0x1, R230 ;  /* 0x00000001da197819 */ /* 0x040fe200000102e6 */
[C---:B------:R-:W-:Y:S01]  /*13e70*/  IMAD.WIDE.U32 R2, R211.reuse, c[0x0][0x208], RZ ;  /* 0x00008200d3027a25 */ /* 0x040fe200078e00ff */
        /* <DEDUP_REMOVED lines=13> */
.L_x_3070:
        /* <DEDUP_REMOVED lines=22> */
.L_x_3071:
[C---:B------:R-:W-:Y:S02]  /*140b0*/  IADD3 R3, -R6.reuse, 0x10, RZ ;  /* 0x0000001006037810 */ /* 0x040fe40007ffe1ff */
[----:B------:R-:W-:Y:S02]  /*140c0*/  ISETP.NE.U32.AND P2, PT, R6, RZ, PT ;  /* 0x000000ff0600720c */ /* 0x000fe40003f45070 */
[----:B------:R-:W-:Y:S02]  /*140d0*/  LOP3.LUT R3, R3, 0xf, RZ, 0xc0, !PT ;  /* 0x0000000f03037812 */ /* 0x000fe400078ec0ff */
[C---:B------:R-:W-:Y:S02]  /*140e0*/  ISETP.NE.U32.AND P3, PT, R16.reuse, RZ, PT ;  /* 0x000000ff1000720c */ /* 0x040fe40003f65070 */
        /* <DEDUP_REMOVED lines=17> */
.L_x_2966:
[----:B------:R-:W-:Y:S05]  /*14200*/  BSYNC B0 ;  /* 0x0000000000007941 */ /* 0x000fea0003800000 */
.L_x_2965:
[----:B------:R-:W0:Y:S01]  /*14210*/  LDGDEPBAR ;  /* 0x00000000000079af */ /* 0x000e220000000000 */
[----:B------:R-:W-:Y:S01]  /*14220*/  WARPSYNC 0xffffffff ;  /* 0xffffffff00007948 */ /* 0x000fe20003800000 */
[C---:B--23--:R-:W-:Y:S01]  /*14230*/  HMMA.16816.F32.BF16 R4, R36.reuse, R12, RZ ;  /* 0x0000000c2404723c */ /* 0x04cfe200000418ff */
[----:B------:R-:W-:Y:S01]  /*14240*/  MOV R189, c[0x0][0x2c4] ;  /* 0x0000b10000bd7a02 */ /* 0x000fe20000000f00 */
[----:B------:R-:W-:Y:S02]  /*14250*/  BSSY B0, `(.L_x_2969) ;  /* 0x0000314000007945 */ /* 0x000fe40003800000 */
[-C--:B------:R-:W-:Y:S02]  /*14260*/  IADD3 R2, R178, R0.reuse, RZ ;  /* 0x00000000b2027210 */ /* 0x080fe40007ffe0ff */
[CC--:B------:R-:W-:Y:S02]  /*14270*/  IADD3 R8, R179.reuse, R0.reuse, RZ ;  /* 0x00000000b3087210 */ /* 0x0c0fe40007ffe0ff */
[C---:B------:R-:W-:Y:S01]  /*14280*/  HMMA.16816.F32.BF16 R12, R36.reuse, R14, RZ ;  /* 0x0000000e240c723c */ /* 0x040fe200000418ff */
[----:B------:R-:W-:Y:S02]  /*14290*/  IADD3 R3, R179, R0, R178 ;  /* 0x00000000b3037210 */ /* 0x000fe40007ffe0b2 */
[----:B------:R-:W-:Y:S02]  /*142a0*/  ISETP.NE.AND P0, PT, R189, 0x1, PT ;  /* 0x00000001bd00780c */ /* 0x000fe40003f05270 */
[----:B------:R-:W-:Y:S03]  /*142b0*/  SHF.L.U32 R215, R188, 0x6, RZ ;  /* 0x00000006bcd77819 */ /* 0x000fe600000006ff */
        /* <DEDUP_REMOVED lines=142> */
[----:B------:R2:W-:Y:S01]  /*14ba0*/  MUFU.TANH R162, R2 ;  /* 0x0000000200a27308 */ /* 0x0005e20000002400 */
[----:B-1----:R-:W-:Y:S09]  /*14bb0*/  FMUL.FTZ R0, R5, c[0x0][0x320] ;  /* 0x0000c80005007a20 */ /* 0x002ff20000410000 */
[----:B------:R1:W3:Y:S01]  /*14bc0*/  MUFU.TANH R169, R0 ;  /* 0x0000000000a97308 */ /* 0x0002e20000002400 */
[----:B--2---:R-:W-:Y:S04]  /*14bd0*/  @P0 IMAD.HI.U32 R2, R225, c[0x0][0x2c8], RZ ;  /* 0x0000b200e1020a27 */ /* 0x004fe800078e00ff */
[----:B-1----:R-:W-:Y:S05]  /*14be0*/  FMUL.FTZ R0, R6, c[0x0][0x320] ;  /* 0x0000c80006007a20 */ /* 0x002fea0000410000 */
[----:B------:R1:W-:Y:S02]  /*14bf0*/  MUFU.TANH R168, R0 ;  /* 0x0000000000a87308 */ /* 0x0003e40000002400 */
[----:B-1----:R-:W-:Y:S02]  /*14c00*/  FMUL.FTZ R0, R7, c[0x0][0x320] ;  /* 0x0000c80007007a20 */ /* 0x002fe40000410000 */
[----:B------:R-:W1:Y:S06]  /*14c10*/  LDSM.16.M88.4 R4, [R3+0x5000] ;  /* 0x005000000304783b */ /* 0x000e6c0000000200 */
[----:B------:R2:W-:Y:S02]  /*14c20*/  MUFU.TANH R163, R0 ;  /* 0x0000000000a37308 */ /* 0x0005e40000002400 */
[----:B--2---:R-:W-:Y:S08]  /*14c30*/  FMUL.FTZ R0, R13, c[0x0][0x320] ;  /* 0x0000c8000d007a20 */ /* 0x004ff00000410000 */
[----:B------:R2:W-:Y:S01]  /*14c40*/  MUFU.TANH R161, R0 ;  /* 0x0000000000a17308 */ /* 0x0005e20000002400 */
[C---:B-1----:R-:W-:Y:S08]  /*14c50*/  HMMA.16816.F32.BF16 R24, R164.reuse, R4, R24 ;  /* 0x00000004a418723c */ /* 0x042ff00000041818 */
[C---:B------:R-:W-:Y:S04]  /*14c60*/  HMMA.16816.F32.BF16 R28, R164.reuse, R6, R28 ;  /* 0x00000006a41c723c */ /* 0x040fe8000004181c */
[----:B--2---:R-:W-:Y:S04]  /*14c70*/  FMUL.FTZ R0, R14, c[0x0][0x320] ;  /* 0x0000c8000e007a20 */ /* 0x004fe80000410000 */
[----:B------:R1:W-:Y:S11]  /*14c80*/  MUFU.TANH R160, R0 ;  /* 0x0000000000a07308 */ /* 0x0003f60000002400 */
[----:B------:R-:W-:Y:S05]  /*14c90*/  @!UPT UIADD3 URZ, URZ, URZ, URZ ;  /* 0x0000003f3f3ff290 */ /* 0x000fea000fffe03f */
[----:B------:R-:W-:Y:S02]  /*14ca0*/  FMUL.FTZ R4, R29, c[0x0][0x320] ;  /* 0x0000c8001d047a20 */ /* 0x000fe40000410000 */
[----:B------:R-:W-:Y:S02]  /*14cb0*/  FMUL.FTZ R6, R31, c[0x0][0x320] ;  /* 0x0000c8001f067a20 */ /* 0x000fe40000410000 */
[----:B-1----:R-:W-:Y:S02]  /*14cc0*/  FMUL.FTZ R0, R15, c[0x0][0x320] ;  /* 0x0000c8000f007a20 */ /* 0x002fe40000410000 */
[----:B------:R1:W2:Y:S01]  /*14cd0*/  LDSM.16.M88.4 R12, [R3+0x5800] ;  /* 0x00580000030c783b */ /* 0x0002a20000000200 */
[----:B------:R-:W-:Y:S04]  /*14ce0*/  DEPBAR.LE SB0, 0x2 ;  /* 0x000080800000791a */ /* 0x000fe80000000000 */
[----:B------:R4:W5:Y:S03]  /*14cf0*/  MUFU.TANH R158, R0 ;  /* 0x00000000009e7308 */ /* 0x0009660000002400 */
[----:B------:R-:W-:Y:S01]  /*14d00*/  BAR.SYNC.DEFER_BLOCKING 0x0 ;  /* 0x0000000000007b1d */ /* 0x000fe20000010000 */
[----:B-1----:R-:W-:Y:S02]  /*14d10*/  FMUL.FTZ R3, R25, c[0x0][0x320] ;  /* 0x0000c80019037a20 */ /* 0x002fe40000410000 */
[----:B----4-:R-:W-:Y:S04]  /*14d20*/  FMUL.FTZ R0, R16, c[0x0][0x320] ;  /* 0x0000c80010007a20 */ /* 0x010fe80000410000 */
[----:B------:R1:W-:Y:S01]  /*14d30*/  MUFU.TANH R159, R0 ;  /* 0x00000000009f7308 */ /* 0x0003e20000002400 */
[C---:B--2---:R-:W-:Y:S08]  /*14d40*/  HMMA.16816.F32.BF16 R32, R164.reuse, R12, R32 ;  /* 0x0000000ca420723c */ /* 0x044ff00000041820 */
[----:B------:R-:W-:Y:S04]  /*14d50*/  HMMA.16816.F32.BF16 R36, R164, R14, R36 ;  /* 0x0000000ea424723c */ /* 0x000fe80000041824 */
[----:B-1----:R-:W-:Y:S02]  /*14d60*/  FMUL.FTZ R0, R17, c[0x0][0x320] ;  /* 0x0000c80011007a20 */ /* 0x002fe40000410000 */
[----:B------:R1:W-:Y:S10]  /*14d70*/  MUFU.TANH R17, R3 ;  /* 0x0000000300117308 */ /* 0x0003f40000002400 */
[----:B------:R-:W-:Y:S02]  /*14d80*/  FMUL.FTZ R8, R33, c[0x0][0x320] ;  /* 0x0000c80021087a20 */ /* 0x000fe40000410000 */
[----:B------:R-:W-:Y:S01]  /*14d90*/  FMUL.FTZ R9, R34, c[0x0][0x320] ;  /* 0x0000c80022097a20 */ /* 0x000fe20000410000 */
[----:B------:R2:W-:Y:S01]  /*14da0*/  MUFU.TANH R157, R0 ;  /* 0x00000000009d7308 */ /* 0x0005e20000002400 */
[----:B-1----:R-:W-:Y:S09]  /*14db0*/  FMUL.FTZ R3, R26, c[0x0][0x320] ;  /* 0x0000c8001a037a20 */ /* 0x002ff20000410000 */
[----:B------:R-:W-:Y:S01]  /*14dc0*/  MUFU.TANH R26, R3 ;  /* 0x00000003001a7308 */ /* 0x000fe20000002400 */
[----:B--2---:R-:W-:Y:S09]  /*14dd0*/  FMUL.FTZ R0, R18, c[0x0][0x320] ;  /* 0x0000c80012007a20 */ /* 0x004ff20000410000 */
[----:B------:R1:W-:Y:S02]  /*14de0*/  MUFU.TANH R156, R0 ;  /* 0x00000000009c7308 */ /* 0x0003e40000002400 */
[----:B-1----:R-:W-:Y:S02]  /*14df0*/  FMUL.FTZ R0, R19, c[0x0][0x320] ;  /* 0x0000c80013007a20 */ /* 0x002fe40000410000 */
[----:B------:R-:W-:Y:S06]  /*14e00*/  FMUL.FTZ R19, R35, c[0x0][0x320] ;  /* 0x0000c80023137a20 */ /* 0x000fec0000410000 */
[----:B------:R1:W2:Y:S10]  /*14e10*/  MUFU.TANH R155, R0 ;  /* 0x00000000009b7308 */ /* 0x0002b40000002400 */
[----:B------:R-:W-:Y:S01]  /*14e20*/  MUFU.TANH R19, R19 ;  /* 0x0000001300137308 */ /* 0x000fe20000002400 */
[----:B-1----:R-:W-:Y:S09]  /*14e30*/  FMUL.FTZ R0, R20, c[0x0][0x320] ;  /* 0x0000c80014007a20 */ /* 0x002ff20000410000 */
[----:B------:R1:W-:Y:S10]  /*14e40*/  MUFU.TANH R20, R8 ;  /* 0x0000000800147308 */ /* 0x0003f40000002400 */
[----:B------:R4:W-:Y:S01]  /*14e50*/  MUFU.TANH R154, R0 ;  /* 0x00000000009a7308 */ /* 0x0009e20000002400 */
[----:B-1----:R-:W-:Y:S02]  /*14e60*/  FMUL.FTZ R8, R36, c[0x0][0x320] ;  /* 0x0000c80024087a20 */ /* 0x002fe40000410000 */
[----:B----4-:R-:W-:Y:S07]  /*14e70*/  FMUL.FTZ R0, R21, c[0x0][0x320] ;  /* 0x0000c80015007a20 */ /* 0x010fee0000410000 */
[----:B------:R1:W-:Y:S02]  /*14e80*/  MUFU.TANH R21, R0 ;  /* 0x0000000000157308 */ /* 0x0003e40000002400 */
[----:B-1----:R-:W-:Y:S08]  /*14e90*/  FMUL.FTZ R0, R22, c[0x0][0x320] ;  /* 0x0000c80016007a20 */ /* 0x002ff00000410000 */
[----:B------:R-:W-:Y:S10]  /*14ea0*/  MUFU.TANH R22, R6 ;  /* 0x0000000600167308 */ /* 0x000ff40000002400 */
[----:B------:R1:W-:Y:S02]  /*14eb0*/  MUFU.TANH R152, R0 ;  /* 0x0000000000987308 */ /* 0x0003e40000002400 */
[----:B-1----:R-:W-:Y:S08]  /*14ec0*/  FMUL.FTZ R0, R23, c[0x0][0x320] ;  /* 0x0000c80017007a20 */ /* 0x002ff00000410000 */
[----:B------:R1:W-:Y:S10]  /*14ed0*/  MUFU.TANH R23, R4 ;  /* 0x0000000400177308 */ /* 0x0003f40000002400 */
[----:B------:R4:W2:Y:S01]  /*14ee0*/  MUFU.TANH R18, R0 ;  /* 0x0000000000127308 */ /* 0x0008a20000002400 */
[----:B-1----:R-:W-:Y:S02]  /*14ef0*/  FMUL.FTZ R4, R30, c[0x0][0x320] ;  /* 0x0000c8001e047a20 */ /* 0x002fe40000410000 */
[----:B----4-:R-:W-:Y:S07]  /*14f00*/  FMUL.FTZ R0, R24, c[0x0][0x320] ;  /* 0x0000c80018007a20 */ /* 0x010fee0000410000 */
[----:B------:R-:W-:Y:S10]  /*14f10*/  MUFU.TANH R24, R4 ;  /* 0x0000000400187308 */ /* 0x000ff40000002400 */
[----:B------:R1:W4:Y:S02]  /*14f20*/  MUFU.TANH R153, R0 ;  /* 0x0000000000997308 */ /* 0x0003240000002400 */
        /* <DEDUP_REMOVED lines=13> */
[C---:B------:R-:W-:Y:S02]  /*15000*/  ISETP.GT.AND P1, PT, R2.reuse, 0x1, PT ;  /* 0x000000010200780c */ /* 0x040fe40003f24270 */
[----:B------:R-:W-:Y:S01]  /*15010*/  ISETP.GT.AND P2, PT, R2, RZ, PT ;  /* 0x000000ff0200720c */ /* 0x000fe20003f44270 */
[----:B------:R1:W2:Y:S01]  /*15020*/  MUFU.TANH R16, R3 ;  /* 0x0000000300107308 */ /* 0x0002a20000002400 */
[----:B---3--:R-:W-:Y:S02]  /*15030*/  FSEL R4, R169, -INF , P1 ;  /* 0xff800000a9047808 */ /* 0x008fe40000800000 */
[----:B------:R-:W-:Y:S02]  /*15040*/  ISETP.GT.AND P1, PT, R0, 0x9, PT ;  /* 0x000000090000780c */ /* 0x000fe40003f24270 */
[----:B------:R-:W-:Y:S02]  /*15050*/  FSEL R5, R170, -INF , P2 ;  /* 0xff800000aa057808 */ /* 0x000fe40001000000 */
[----:B------:R-:W-:Y:S02]  /*15060*/  ISETP.GT.AND P0, PT, R0, RZ, PT ;  /* 0x000000ff0000720c */ /* 0x000fe40003f04270 */
[----:B------:R-:W-:Y:S02]  /*15070*/  ISETP.GT.AND P2, PT, R2, 0x9, PT ;  /* 0x000000090200780c */ /* 0x000fe40003f44270 */
[----:B-----5:R-:W-:Y:S02]  /*15080*/  FSEL R15, R158, -INF , P1 ;  /* 0xff8000009e0f7808 */ /* 0x020fe40000800000 */
[----:B------:R-:W-:Y:S02]  /*15090*/  ISETP.GT.AND P4, PT, R2, 0x8, PT ;  /* 0x000000080200780c */ /* 0x000fe40003f84270 */
[----:B------:R-:W-:Y:S02]  /*150a0*/  ISETP.GT.AND P1, PT, R0, 0x11, PT ;  /* 0x000000110000780c */ /* 0x000fe40003f24270 */
[----:B------:R-:W-:Y:S02]  /*150b0*/  FSEL R14, R168, -INF , P0 ;  /* 0xff800000a80e7808 */ /* 0x000fe40000000000 */
[----:B------:R-:W-:Y:S02]  /*150c0*/  FSEL R6, R161, -INF , P2 ;  /* 0xff800000a1067808 */ /* 0x000fe40001000000 */
[----:B------:R-:W-:Y:S02]  /*150d0*/  ISETP.GT.AND P0, PT, R0, 0x8, PT ;  /* 0x000000080000780c */ /* 0x000fe40003f04270 */
[----:B------:R-:W-:Y:S02]  /*150e0*/  ISETP.GT.AND P2, PT, R2, 0x11, PT ;  /* 0x000000110200780c */ /* 0x000fe40003f44270 */
[----:B------:R-:W-:Y:S02]  /*150f0*/  FSEL R7, R162, -INF , P4 ;  /* 0xff800000a2077808 */ /* 0x000fe40002000000 */
[----:B------:R-:W-:Y:S02]  /*15100*/  FSEL R162, R155, -INF , P1 ;  /* 0xff8000009ba27808 */ /* 0x000fe40000800000 */
[----:B------:R-:W-:Y:S02]  /*15110*/  ISETP.GT.AND P1, PT, R0, 0x19, PT ;  /* 0x000000190000780c */ /* 0x000fe40003f24270 */
[----:B------:R-:W-:Y:S02]  /*15120*/  FSEL R12, R160, -INF , P0 ;  /* 0xff800000a00c7808 */ /* 0x000fe40000000000 */
[----:B------:R-:W-:Y:S02]  /*15130*/  FSEL R160, R157, -INF , P2 ;  /* 0xff8000009da07808 */ /* 0x000fe40001000000 */
[----:B------:R-:W-:Y:S02]  /*15140*/  ISETP.GT.AND P2, PT, R2, 0x19, PT ;  /* 0x000000190200780c */ /* 0x000fe40003f44270 */
[----:B------:R-:W-:Y:S02]  /*15150*/  FSEL R166, R18, -INF , P1 ;  /* 0xff80000012a67808 */ /* 0x000fe40000800000 */
[----:B-1----:R-:W-:Y:S01]  /*15160*/  FMNMX.FTZ R3, R5, R106, !PT ;  /* 0x0000006a05037209 */ /* 0x002fe20007810000 */
[----:B------:R1:W3:Y:S01]  /*15170*/  MUFU.TANH R18, R8 ;  /* 0x0000000800127308 */ /* 0x0002e20000002400 */
[----:B------:R-:W-:Y:S02]  /*15180*/  FSEL R164, R21, -INF , P2 ;  /* 0xff80000015a47808 */ /* 0x000fe40001000000 */
[----:B------:R-:W-:Y:S02]  /*15190*/  FMNMX.FTZ R3, R4, R3, !PT ;  /* 0x0000000304037209 */ /* 0x000fe40007810000 */
[----:B------:R-:W-:Y:S02]  /*151a0*/  ISETP.GT.AND P3, PT, R0, 0x1, PT ;  /* 0x000000010000780c */ /* 0x000fe40003f64270 */
[----:B------:R-:W-:Y:S02]  /*151b0*/  FMNMX.FTZ R3, R7, R3, !PT ;  /* 0x0000000307037209 */ /* 0x000fe40007810000 */
[----:B------:R-:W-:Y:S01]  /*151c0*/  FSEL R13, R163, -INF , P3 ;  /* 0xff800000a30d7808 */ /* 0x000fe20001800000 */
[----:B------:R5:W-:Y:S01]  /*151d0*/  MUFU.TANH R21, R9 ;  /* 0x0000000900157308 */ /* 0x000be20000002400 */
[----:B------:R-:W-:Y:S02]  /*151e0*/  ISETP.GT.AND P3, PT, R2, 0x10, PT ;  /* 0x000000100200780c */ /* 0x000fe40003f64270 */
[----:B------:R-:W-:Y:S02]  /*151f0*/  FMNMX.FTZ R3, R6, R3, !PT ;  /* 0x0000000306037209 */ /* 0x000fe40007810000 */
[----:B------:R-:W-:Y:S02]  /*15200*/  FSEL R159, R159, -INF , P3 ;  /* 0xff8000009f9f7808 */ /* 0x000fe40001800000 */
[----:B------:R-:W-:Y:S02]  /*15210*/  ISETP.GT.AND P3, PT, R2, 0x18, PT ;  /* 0x000000180200780c */ /* 0x000fe40003f64270 */
[----:B------:R-:W-:Y:S02]  /*15220*/  FMNMX.FTZ R3, R159, R3, !PT ;  /* 0x000000039f037209 */ /* 0x000fe40007810000 */
[----:B------:R-:W-:Y:S02]  /*15230*/  FSEL R163, R154, -INF , P3 ;  /* 0xff8000009aa37808 */ /* 0x000fe40001800000 */
[----:B------:R-:W-:Y:S02]  /*15240*/  FMNMX.FTZ R3, R160, R3, !PT ;  /* 0x00000003a0037209 */ /* 0x000fe40007810000 */
[----:B------:R-:W-:Y:S02]  /*15250*/  ISETP.GT.AND P3, PT, R2, 0x20, PT ;  /* 0x000000200200780c */ /* 0x000fe40003f64270 */
[----:B------:R-:W-:Y:S02]  /*15260*/  FMNMX.FTZ R3, R163, R3, !PT ;  /* 0x00000003a3037209 */ /* 0x000fe40007810000 */
[----:B-1----:R-:W-:Y:S02]  /*15270*/  FMNMX.FTZ R8, R14, R107, !PT ;  /* 0x0000006b0e087209 */ /* 0x002fe40007810000 */
[----:B------:R-:W-:Y:S02]  /*15280*/  ISETP.GT.AND P2, PT, R2, 0x21, PT ;  /* 0x000000210200780c */ /* 0x000fe40003f44270 */
[----:B----4-:R-:W-:Y:S01]  /*15290*/  FSEL R167, R153, -INF , P3 ;  /* 0xff80000099a77808 */ /* 0x010fe20001800000 */
[----:B-----5:R-:W-:Y:S01]  /*152a0*/  FMUL.FTZ R9, R37, c[0x0][0x320] ;  /* 0x0000c80025097a20 */ /* 0x020fe20000410000 */
[----:B------:R-:W-:Y:S02]  /*152b0*/  FMNMX.FTZ R3, R164, R3, !PT ;  /* 0x00000003a4037209 */ /* 0x000fe40007810000 */
[----:B------:R-:W-:Y:S02]  /*152c0*/  FMNMX.FTZ R8, R13, R8, !PT ;  /* 0x000000080d087209 */ /* 0x000fe40007810000 */
[----:B------:R-:W-:Y:S02]  /*152d0*/  FSEL R169, R17, -INF , P2 ;  /* 0xff80000011a97808 */ /* 0x000fe40001000000 */
[----:B------:R1:W4:Y:S01]  /*152e0*/  MUFU.TANH R17, R9 ;  /* 0x0000000900117308 */ /* 0x0003220000002400 */
[----:B------:R-:W-:Y:S02]  /*152f0*/  ISETP.GT.AND P1, PT, R2, 0x28, PT ;  /* 0x000000280200780c */ /* 0x000fe40003f24270 */
[----:B------:R-:W-:Y:S02]  /*15300*/  FMNMX.FTZ R3, R167, R3, !PT ;  /* 0x00000003a7037209 */ /* 0x000fe40007810000 */
[----:B------:R-:W-:Y:S02]  /*15310*/  FMNMX.FTZ R8, R12, R8, !PT ;  /* 0x000000080c087209 */ /* 0x000fe40007810000 */
[C---:B------:R-:W-:Y:S02]  /*15320*/  ISETP.GT.AND P4, PT, R2.reuse, 0x30, PT ;  /* 0x000000300200780c */ /* 0x040fe40003f84270 */
[----:B------:R-:W-:Y:S02]  /*15330*/  FSEL R175, R25, -INF , P1 ;  /* 0xff80000019af7808 */ /* 0x000fe40000800000 */
[C---:B------:R-:W-:Y:S02]  /*15340*/  ISETP.GT.AND P5, PT, R2.reuse, 0x29, PT ;  /* 0x000000290200780c */ /* 0x040fe40003fa4270 */
[----:B------:R-:W-:Y:S02]  /*15350*/  FMNMX.FTZ R3, R169, R3, !PT ;  /* 0x00000003a9037209 */ /* 0x000fe40007810000 */
[C---:B------:R-:W-:Y:S02]  /*15360*/  ISETP.GT.AND P2, PT, R2.reuse, 0x38, PT ;  /* 0x000000380200780c */ /* 0x040fe40003f44270 */
[C---:B------:R-:W-:Y:S02]  /*15370*/  ISETP.GT.AND P1, PT, R2.reuse, 0x39, PT ;  /* 0x000000390200780c */ /* 0x040fe40003f24270 */
[----:B------:R-:W-:Y:S02]  /*15380*/  ISETP.GT.AND P3, PT, R2, 0x31, PT ;  /* 0x000000310200780c */ /* 0x000fe40003f64270 */
[----:B------:R-:W-:Y:S01]  /*15390*/  FMNMX.FTZ R2, R15, R8, !PT ;  /* 0x000000080f027209 */ /* 0x000fe20007810000 */
[----:B------:R-:W-:Y:S01]  /*153a0*/  FMUL.FTZ R8, R38, c[0x0][0x320] ;  /* 0x0000c80026087a20 */ /* 0x000fe20000410000 */
[----:B--2---:R-:W-:Y:S01]  /*153b0*/  FSEL R204, R16, -INF , P4 ;  /* 0xff80000010cc7808 */ /* 0x004fe20002000000 */
[----:B-1----:R-:W-:Y:S01]  /*153c0*/  FMUL.FTZ R9, R39, c[0x0][0x320] ;  /* 0x0000c80027097a20 */ /* 0x002fe20000410000 */
[----:B------:R-:W-:Y:S01]  /*153d0*/  FSEL R171, R23, -INF , P5 ;  /* 0xff80000017ab7808 */ /* 0x000fe20002800000 */
[----:B------:R1:W2:Y:S01]  /*153e0*/  MUFU.TANH R16, R8 ;  /* 0x0000000800107308 */ /* 0x0002a20000002400 */
[----:B------:R-:W-:Y:S02]  /*153f0*/  FMNMX.FTZ R3, R175, R3, !PT ;  /* 0x00000003af037209 */ /* 0x000fe40007810000 */
[----:B------:R-:W-:Y:S02]  /*15400*/  FSEL R201, R20, -INF , P3 ;  /* 0xff80000014c97808 */ /* 0x000fe40001800000 */
[----:B------:R-:W-:Y:S02]  /*15410*/  FMNMX.FTZ R3, R171, R3, !PT ;  /* 0x00000003ab037209 */ /* 0x000fe40007810000 */
[----:B---3--:R-:W-:Y:S02]  /*15420*/  FSEL R200, R18, -INF , P2 ;  /* 0xff80000012c87808 */ /* 0x008fe40001000000 */
[----:B------:R-:W-:Y:S01]  /*15430*/  FMNMX.FTZ R3, R204, R3, !PT ;  /* 0x00000003cc037209 */ /* 0x000fe20007810000 */
[----:B------:R-:W3:Y:S01]  /*15440*/  MUFU.TANH R9, R9 ;  /* 0x0000000900097308 */ /* 0x000ee20000002400 */
[----:B----4-:R-:W-:Y:S02]  /*15450*/  FSEL R197, R17, -INF , P1 ;  /* 0xff80000011c57808 */ /* 0x010fe40000800000 */
[----:B------:R-:W-:Y:S02]  /*15460*/  FMNMX.FTZ R3, R201, R3, !PT ;  /* 0x00000003c9037209 */ /* 0x000fe40007810000 */
[----:B------:R-:W-:Y:S02]  /*15470*/  ISETP.GT.AND P0, PT, R0, 0x10, PT ;  /* 0x000000100000780c */ /* 0x000fe40003f04270 */
[----:B------:R-:W-:Y:S02]  /*15480*/  FMNMX.FTZ R3, R200, R3, !PT ;  /* 0x00000003c8037209 */ /* 0x000fe40007810000 */
[----:B------:R-:W-:Y:S02]  /*15490*/  FSEL R161, R156, -INF , P0 ;  /* 0xff8000009ca17808 */ /* 0x000fe40000000000 */
[----:B------:R-:W-:Y:S02]  /*154a0*/  FMNMX.FTZ R3, R197, R3, !PT ;  /* 0x00000003c5037209 */ /* 0x000fe40007810000 */
[C---:B------:R-:W-:Y:S02]  /*154b0*/  ISETP.GT.AND P0, PT, R0.reuse, 0x18, PT ;  /* 0x000000180000780c */ /* 0x040fe40003f04270 */
[----:B------:R-:W-:Y:S01]  /*154c0*/  ISETP.GT.AND P1, PT, R0, 0x30, PT ;  /* 0x000000300000780c */ /* 0x000fe20003f24270 */
[----:B-1----:R-:W1:Y:S01]  /*154d0*/  SHFL.BFLY PT, R8, R3, 0x2, 0x1f ;  /* 0x0c401f0003087f89 */ /* 0x002e6200000e0000 */
[----:B------:R-:W-:Y:S02]  /*154e0*/  FSEL R165, R152, -INF , P0 ;  /* 0xff80000098a57808 */ /* 0x000fe40000000000 */
[C---:B------:R-:W-:Y:S02]  /*154f0*/  ISETP.GT.AND P0, PT, R0.reuse, 0x20, PT ;  /* 0x000000200000780c */ /* 0x040fe40003f04270 */
[----:B------:R-:W-:Y:S02]  /*15500*/  ISETP.GT.AND P3, PT, R0, 0x28, PT ;  /* 0x000000280000780c */ /* 0x000fe40003f64270 */
[----:B------:R-:W-:Y:S02]  /*15510*/  FSEL R170, R26, -INF , P0 ;  /* 0xff8000001aaa7808 */ /* 0x000fe40000000000 */
[C---:B------:R-:W-:Y:S02]  /*15520*/  ISETP.GT.AND P0, PT, R0.reuse, 0x21, PT ;  /* 0x000000210000780c */ /* 0x040fe40003f04270 */
[----:B------:R-:W-:Y:S02]  /*15530*/  FSEL R199, R21, -INF , P1 ;  /* 0xff80000015c77808 */ /* 0x000fe40000800000 */
[----:B------:R-:W-:Y:S02]  /*15540*/  FSEL R168, R27, -INF , P0 ;  /* 0xff8000001ba87808 */ /* 0x000fe40000000000 */
[C---:B------:R-:W-:Y:S02]  /*15550*/  ISETP.GT.AND P0, PT, R0.reuse, 0x29, PT ;  /* 0x000000290000780c */ /* 0x040fe40003f04270 */
[----:B------:R-:W-:Y:S02]  /*15560*/  ISETP.GT.AND P1, PT, R0, 0x38, PT ;  /* 0x000000380000780c */ /* 0x000fe40003f24270 */
[----:B------:R-:W-:Y:S02]  /*15570*/  FSEL R174, R22, -INF , P0 ;  /* 0xff80000016ae7808 */ /* 0x000fe40000000000 */
[----:B------:R-:W-:Y:S02]  /*15580*/  ISETP.GT.AND P0, PT, R0, 0x31, PT ;  /* 0x000000310000780c */ /* 0x000fe40003f04270 */
[----:B--2---:R-:W-:Y:S02]  /*15590*/  FSEL R202, R16, -INF , P1 ;  /* 0xff80000010ca7808 */ /* 0x004fe40000800000 */
[----:B------:R-:W-:Y:S02]  /*155a0*/  FSEL R198, R19, -INF , P0 ;  /* 0xff80000013c67808 */ /* 0x000fe40000000000 */
[----:B------:R-:W-:Y:S02]  /*155b0*/  ISETP.GT.AND P0, PT, R0, 0x39, PT ;  /* 0x000000390000780c */ /* 0x000fe40003f04270 */
[----:B-1----:R-:W-:Y:S02]  /*155c0*/  FMNMX.FTZ R0, R3, R8, !PT ;  /* 0x0000000803007209 */ /* 0x002fe40007810000 */
[----:B---3--:R-:W-:Y:S02]  /*155d0*/  FSEL R207, R9, -INF , P0 ;  /* 0xff80000009cf7808 */ /* 0x008fe40000000000 */
[----:B------:R-:W-:Y:S01]  /*155e0*/  FMNMX.FTZ R2, R161, R2, !PT ;  /* 0x00000002a1027209 */ /* 0x000fe20007810000 */
[----:B------:R-:W1:Y:S01]  /*155f0*/  SHFL.BFLY PT, R9, R0, 0x1, 0x1f ;  /* 0x0c201f0000097f89 */ /* 0x000e6200000e0000 */
[----:B------:R-:W-:Y:S02]  /*15600*/  FSEL R173, R24, -INF , P3 ;  /* 0xff80000018ad7808 */ /* 0x000fe40001800000 */
[----:B------:R-:W-:Y:S02]  /*15610*/  FMNMX.FTZ R2, R162, R2, !PT ;  /* 0x00000002a2027209 */ /* 0x000fe40007810000 */
[----:B------:R-:W-:Y:S02]  /*15620*/  IADD3 R156, R187, R176, RZ ;  /* 0x000000b0bb9c7210 */ /* 0x000fe40007ffe0ff */
[----:B------:R-:W-:Y:S03]  /*15630*/  FMNMX.FTZ R2, R165, R2, !PT ;  /* 0x00000002a5027209 */ /* 0x000fe60007810000 */
[----:B------:R-:W-:Y:S01]  /*15640*/  LDSM.16.MT88.4 R32, [R156] ;  /* 0x000000009c20783b */ /* 0x000fe20000004200 */
[----:B------:R-:W-:Y:S04]  /*15650*/  FMNMX.FTZ R2, R166, R2, !PT ;  /* 0x00000002a6027209 */ /* 0x000fe80007810000 */
[----:B------:R-:W-:Y:S04]  /*15660*/  FMNMX.FTZ R2, R170, R2, !PT ;  /* 0x00000002aa027209 */ /* 0x000fe80007810000 */
[----:B------:R-:W-:Y:S04]  /*15670*/  FMNMX.FTZ R2, R168, R2, !PT ;  /* 0x00000002a8027209 */ /* 0x000fe80007810000 */
[----:B------:R-:W-:Y:S02]  /*15680*/  FMNMX.FTZ R2, R173, R2, !PT ;  /* 0x00000002ad027209 */ /* 0x000fe40007810000 */
[----:B-1----:R-:W-:Y:S02]  /*15690*/  FMNMX.FTZ R9, R0, R9, !PT ;  /* 0x0000000900097209 */ /* 0x002fe40007810000 */
[----:B------:R-:W-:Y:S02]  /*156a0*/  FMNMX.FTZ R2, R174, R2, !PT ;  /* 0x00000002ae027209 */ /* 0x000fe40007810000 */
[C---:B------:R-:W-:Y:S01]  /*156b0*/  FSETP.NEU.FTZ.AND P1, PT, R9.reuse, -INF , PT ;  /* 0xff8000000900780b */ /* 0x040fe20003f3d000 */
[----:B------:R-:W-:Y:S01]  /*156c0*/  FMUL.FTZ R0, R9, c[0x0][0x2d0] ;  /* 0x0000b40009007a20 */ /* 0x000fe20000410000 */
[----:B------:R-:W-:Y:S04]  /*156d0*/  FMNMX.FTZ R2, R199, R2, !PT ;  /* 0x00000002c7027209 */ /* 0x000fe80007810000 */
[----:B------:R-:W-:Y:S02]  /*156e0*/  FSEL R157, R0, RZ, P1 ;  /* 0x000000ff009d7208 */ /* 0x000fe40000800000 */
[----:B------:R-:W-:Y:S03]  /*156f0*/  FMNMX.FTZ R2, R198, R2, !PT ;  /* 0x00000002c6027209 */ /* 0x000fe60007810000 */
[--C-:B------:R-:W-:Y:S01]  /*15700*/  FFMA.FTZ R0, R5, c[0x0][0x2d0], -R157.reuse ;  /* 0x0000b40005007a23 */ /* 0x100fe2000001089d */
[----:B------:R-:W-:Y:S03]  /*15710*/  FMNMX.FTZ R2, R202, R2, !PT ;  /* 0x00000002ca027209 */ /* 0x000fe60007810000 */
[----:B------:R1:W-:Y:S01]  /*15720*/  MUFU.EX2 R206, R0 ;  /* 0x0000000000ce7308 */ /* 0x0003e20000000800 */
[----:B------:R-:W-:Y:S05]  /*15730*/  FMNMX.FTZ R2, R207, R2, !PT ;  /* 0x00000002cf027209 */ /* 0x000fea0007810000 */
[----:B------:R-:W2:Y:S01]  /*15740*/  SHFL.BFLY PT, R3, R2, 0x2, 0x1f ;  /* 0x0c401f0002037f89 */ /* 0x000ea200000e0000 */
[--C-:B-1----:R-:W-:Y:S04]  /*15750*/  FFMA.FTZ R0, R4, c[0x0][0x2d0], -R157.reuse ;  /* 0x0000b40004007a23 */ /* 0x102fe8000001089d */
[----:B------:R1:W3:Y:S01]  /*15760*/  MUFU.EX2 R205, R0 ;  /* 0x0000000000cd7308 */ /* 0x0002e20000000800 */
[----:B--2---:R-:W-:Y:S05]  /*15770*/  FMNMX.FTZ R2, R2, R3, !PT ;  /* 0x0000000302027209 */ /* 0x004fea0007810000 */
[----:B------:R-:W2:Y:S01]  /*15780*/  SHFL.BFLY PT, R3, R2, 0x1, 0x1f ;  /* 0x0c201f0002037f89 */ /* 0x000ea200000e0000 */
[--C-:B-1----:R-:W-:Y:S01]  /*15790*/  FFMA.FTZ R0, R7, c[0x0][0x2d0], -R157.reuse ;  /* 0x0000b40007007a23 */ /* 0x102fe2000001089d */
[----:B---3--:R-:W-:Y:S03]  /*157a0*/  F2FP.BF16.PACK_AB R152, R205, R206 ;  /* 0x000000cecd98723e */ /* 0x008fe600000010ff */
[----:B------:R1:W-:Y:S01]  /*157b0*/  MUFU.EX2 R213, R0 ;  /* 0x0000000000d57308 */ /* 0x0003e20000000800 */
[----:B--2---:R-:W-:Y:S04]  /*157c0*/  FMNMX.FTZ R8, R2, R3, !PT ;  /* 0x0000000302087209 */ /* 0x004fe80007810000 */
[C---:B------:R-:W-:Y:S01]  /*157d0*/  FSETP.NEU.FTZ.AND P0, PT, R8.reuse, -INF , PT ;  /* 0xff8000000800780b */ /* 0x040fe20003f1d000 */
[----:B------:R-:W-:Y:S05]  /*157e0*/  FMUL.FTZ R2, R8, c[0x0][0x2d0] ;  /* 0x0000b40008027a20 */ /* 0x000fea0000410000 */
[----:B------:R-:W-:Y:S02]  /*157f0*/  FSEL R158, R2, RZ, P0 ;  /* 0x000000ff029e7208 */ /* 0x000fe40000000000 */
[----:B------:R-:W-:Y:S02]  /*15800*/  FSEL R2, R9, RZ, P1 ;  /* 0x000000ff09027208 */ /* 0x000fe40000800000 */
[----:B------:R-:W-:Y:S01]  /*15810*/  ISETP.GE.AND P1, PT, R214, 0x1, PT ;  /* 0x00000001d600780c */ /* 0x000fe20003f26270 */
[----:B------:R-:W-:Y:S02]  /*15820*/  FFMA.FTZ R3, R15, c[0x0][0x2d0], -R158 ;  /* 0x0000b4000f037a23 */ /* 0x000fe4000001089e */
[----:B------:R-:W-:Y:S02]  /*15830*/  FADD.FTZ R2, -R2, R106 ;  /* 0x0000006a02027221 */ /* 0x000fe40000010100 */
[----:B------:R2:W-:Y:S01]  /*15840*/  MUFU.EX2 R208, R3 ;  /* 0x0000000300d07308 */ /* 0x0005e20000000800 */
[----:B-1----:R-:W-:Y:S02]  /*15850*/  FFMA.FTZ R0, R6, c[0x0][0x2d0], -R157 ;  /* 0x0000b40006007a23 */ /* 0x002fe4000001089d */
[----:B------:R-:W-:Y:S07]  /*15860*/  FMUL.FTZ R2, R2, c[0x0][0x2d0] ;  /* 0x0000b40002027a20 */ /* 0x000fee0000410000 */
[----:B------:R1:W3:Y:S10]  /*15870*/  MUFU.EX2 R212, R0 ;  /* 0x0000000000d47308 */ /* 0x0002f40000000800 */
[----:B------:R-:W4:Y:S01]  /*15880*/  MUFU.EX2 R2, R2 ;  /* 0x0000000200027308 */ /* 0x000f220000000800 */
[----:B--2---:R-:W-:Y:S04]  /*15890*/  IADD3 R3, R186, R176, RZ ;  /* 0x000000b0ba037210 */ /* 0x004fe80007ffe0ff */
[----:B------:R-:W-:Y:S01]  /*158a0*/  IADD3 R106, R184, R3, RZ ;  /* 0x00000003b86a7210 */ /* 0x000fe20007ffe0ff */
[----:B------:R-:W2:Y:S01]  /*158b0*/  LDSM.16.MT88.4 R16, [R3] ;  /* 0x000000000310783b */ /* 0x000ea20000004200 */
[--C-:B-1----:R-:W-:Y:S01]  /*158c0*/  FFMA.FTZ R0, R14, c[0x0][0x2d0], -R158.reuse ;  /* 0x0000b4000e007a23 */ /* 0x102fe2000001089e */
[----:B---3--:R-:W-:Y:S06]  /*158d0*/  F2FP.BF16.PACK_AB R154, R212, R213 ;  /* 0x000000d5d49a723e */ /* 0x008fec00000010ff */
[----:B------:R-:W1:Y:S01]  /*158e0*/  LDSM.16.MT88.4 R24, [R106] ;  /* 0x000000006a18783b */ /* 0x000e620000004200 */
[----:B------:R3:W-:Y:S01]  /*158f0*/  MUFU.EX2 R203, R0 ;  /* 0x0000000000cb7308 */ /* 0x0007e20000000800 */
[C---:B----4-:R-:W-:Y:S02]  /*15900*/  FMUL.FTZ R4, R2.reuse, R112 ;  /* 0x0000007002047220 */ /* 0x050fe40000410000 */
        /* <DEDUP_REMOVED lines=8> */
[--C-:B---3--:R-:W-:Y:S02]  /*15990*/  FFMA.FTZ R0, R13, c[0x0][0x2d0], -R158.reuse ;  /* 0x0000b4000d007a23 */ /* 0x108fe4000001089e */
[C---:B------:R-:W-:Y:S02]  /*159a0*/  FMUL.FTZ R13, R2.reuse, R117 ;  /* 0x00000075020d7220 */ /* 0x040fe40000410000 */
[----:B------:R-:W3:Y:S01]  /*159b0*/  MUFU.EX2 R210, R0 ;  /* 0x0000000000d27308 */ /* 0x000ee20000000800 */
        /* <DEDUP_REMOVED lines=12> */
[----:B---3--:R-:W-:Y:S01]  /*15a80*/  F2FP.BF16.PACK_AB R153, R210, R203 ;  /* 0x000000cbd299723e */ /* 0x008fe200000010ff */
[--C-:B------:R-:W-:Y:S02]  /*15a90*/  FFMA.FTZ R0, R12, c[0x0][0x2d0], -R158.reuse ;  /* 0x0000b4000c007a23 */ /* 0x100fe4000001089e */
[C---:B------:R-:W-:Y:S02]  /*15aa0*/  FMUL.FTZ R12, R2.reuse, R116 ;  /* 0x00000074020c7220 */ /* 0x040fe40000410000 */
[----:B------:R3:W4:Y:S01]  /*15ab0*/  MUFU.EX2 R209, R0 ;  /* 0x0000000000d17308 */ /* 0x0007220000000800 */
        /* <DEDUP_REMOVED lines=12> */
[----:B---3--:R-:W-:Y:S01]  /*15b80*/  FSEL R0, R8, RZ, P0 ;  /* 0x000000ff08007208 */ /* 0x008fe20000000000 */
[----:B------:R-:W-:Y:S01]  /*15b90*/  FMUL.FTZ R89, R2, R89 ;  /* 0x0000005902597220 */ /* 0x000fe20000410000 */
[----:B----4-:R-:W-:Y:S01]  /*15ba0*/  F2FP.BF16.PACK_AB R155, R208, R209 ;  /* 0x000000d1d09b723e */ /* 0x010fe200000010ff */
[----:B------:R-:W-:Y:S02]  /*15bb0*/  FMUL.FTZ R92, R2, R92 ;  /* 0x0000005c025c7220 */ /* 0x000fe40000410000 */
[----:B------:R-:W-:Y:S01]  /*15bc0*/  FADD.FTZ R0, -R0, R107 ;  /* 0x0000006b00007221 */ /* 0x000fe20000010100 */
[----:B------:R-:W-:Y:S01]  /*15bd0*/  IADD3 R107, R184, R156, RZ ;  /* 0x0000009cb86b7210 */ /* 0x000fe20007ffe0ff */
[----:B------:R-:W-:Y:S02]  /*15be0*/  FMUL.FTZ R93, R2, R93 ;  /* 0x0000005d025d7220 */ /* 0x000fe40000410000 */
[----:B------:R-:W-:Y:S02]  /*15bf0*/  FMUL.FTZ R0, R0, c[0x0][0x2d0] ;  /* 0x0000b40000007a20 */ /* 0x000fe40000410000 */
[C---:B------:R-:W-:Y:S02]  /*15c00*/  FMUL.FTZ R96, R2.reuse, R96 ;  /* 0x0000006002607220 */ /* 0x040fe40000410000 */
[C---:B------:R-:W-:Y:S02]  /*15c10*/  FMUL.FTZ R97, R2.reuse, R97 ;  /* 0x0000006102617220 */ /* 0x040fe40000410000 */
[----:B------:R-:W3:Y:S01]  /*15c20*/  MUFU.EX2 R0, R0 ;  /* 0x0000000000007308 */ /* 0x000ee20000000800 */
[C---:B------:R-:W-:Y:S02]  /*15c30*/  FMUL.FTZ R100, R2.reuse, R100 ;  /* 0x0000006402647220 */ /* 0x040fe40000410000 */
[----:B------:R-:W-:Y:S02]  /*15c40*/  FMUL.FTZ R101, R2, R101 ;  /* 0x0000006502657220 */ /* 0x000fe40000410000 */
[--C-:B------:R-:W-:Y:S05]  /*15c50*/  FFMA.FTZ R124, R169, c[0x0][0x2d0], -R157.reuse ;  /* 0x0000b400a97c7a23 */ /* 0x100fea000001089d */
[----:B------:R4:W-:Y:S01]  /*15c60*/  MUFU.EX2 R169, R124 ;  /* 0x0000007c00a97308 */ /* 0x0009e20000000800 */
[C---:B---3--:R-:W-:Y:S02]  /*15c70*/  FMUL.FTZ R6, R0.reuse, R114 ;  /* 0x0000007200067220 */ /* 0x048fe40000410000 */
[C---:B------:R-:W-:Y:S02]  /*15c80*/  FMUL.FTZ R7, R0.reuse, R115 ;  /* 0x0000007300077220 */ /* 0x040fe40000410000 */
[----:B------:R-:W3:Y:S01]  /*15c90*/  LDSM.16.MT88.4 R112, [R107] ;  /* 0x000000006b70783b */ /* 0x000ee20000004200 */
        /* <DEDUP_REMOVED lines=14> */
[C---:B-1----:R-:W-:Y:S03]  /*15d80*/  HMMA.16816.F32.BF16 R16, R152.reuse, R24, R16 ;  /* 0x000000189810723c */ /* 0x042fe60000041810 */
        /* <DEDUP_REMOVED lines=11> */
[C---:B------:R-:W-:Y:S03]  /*15e40*/  HMMA.16816.F32.BF16 R24, R152.reuse, R32, R24 ;  /* 0x000000209818723c */ /* 0x040fe60000041818 */
        /* <DEDUP_REMOVED lines=11> */
[C---:B---3--:R-:W-:Y:S03]  /*15f00*/  HMMA.16816.F32.BF16 R32, R152.reuse, R112, R32 ;  /* 0x000000709820723c */ /* 0x048fe60000041820 */
        /* <DEDUP_REMOVED lines=35> */
[----:B------:R-:W5:Y:S03]  /*16140*/  LDSM.16.MT88.4 R116, [R3+0x4000] ;  /* 0x004000000374783b */ /* 0x000f660000004200 */
[C---:B------:R-:W-:Y:S02]  /*16150*/  FMUL.FTZ R102, R0.reuse, R102 ;  /* 0x0000006600667220 */ /* 0x040fe40000410000 */
[----:B------:R-:W-:Y:S02]  /*16160*/  FMUL.FTZ R103, R0, R103 ;  /* 0x0000006700677220 */ /* 0x000fe40000410000 */
[----:B----4-:R-:W-:Y:S04]  /*16170*/  FFMA.FTZ R124, R170, c[0x0][0x2d0], -R158 ;  /* 0x0000b400aa7c7a23 */ /* 0x010fe8000001089e */
[----:B------:R-:W-:Y:S02]  /*16180*/  FFMA.FTZ R2, R2, R221, R206 ;  /* 0x000000dd02027223 */ /* 0x000fe400000100ce */
[----:B------:R-:W-:Y:S02]  /*16190*/  FFMA.FTZ R0, R0, R220, R203 ;  /* 0x000000dc00007223 */ /* 0x000fe400000100cb */
[----:B------:R-:W-:Y:S02]  /*161a0*/  FADD.FTZ R2, R205, R2 ;  /* 0x00000002cd027221 */ /* 0x000fe40000010000 */
[----:B--2---:R-:W-:Y:S02]  /*161b0*/  FFMA.FTZ R120, R161, c[0x0][0x2d0], -R158 ;  /* 0x0000b400a1787a23 */ /* 0x004fe4000001089e */
[----:B------:R-:W-:Y:S02]  /*161c0*/  FADD.FTZ R0, R210, R0 ;  /* 0x00000000d2007221 */ /* 0x000fe40000010000 */
[----:B------:R2:W4:Y:S01]  /*161d0*/  MUFU.EX2 R193, R120 ;  /* 0x0000007800c17308 */ /* 0x0005220000000800 */
[----:B------:R-:W-:Y:S01]  /*161e0*/  FADD.FTZ R2, R213, R2 ;  /* 0x00000002d5027221 */ /* 0x000fe20000010000 */
[C---:B-1----:R-:W-:Y:S03]  /*161f0*/  HMMA.16816.F32.BF16 R64, R152.reuse, R112, R64 ;  /* 0x000000709840723c */ /* 0x042fe60000041840 */
[----:B------:R-:W-:Y:S02]  /*16200*/  FADD.FTZ R0, R209, R0 ;  /* 0x00000000d1007221 */ /* 0x000fe40000010000 */
[----:B------:R-:W-:Y:S02]  /*16210*/  FADD.FTZ R2, R212, R2 ;  /* 0x00000002d4027221 */ /* 0x000fe40000010000 */
[----:B------:R-:W-:Y:S01]  /*16220*/  FADD.FTZ R0, R208, R0 ;  /* 0x00000000d0007221 */ /* 0x000fe20000010000 */
[C---:B------:R-:W-:Y:S01]  /*16230*/  HMMA.16816.F32.BF16 R68, R152.reuse, R114, R68 ;  /* 0x000000729844723c */ /* 0x040fe20000041844 */
[----:B------:R-:W1:Y:S03]  /*16240*/  LDSM.16.MT88.4 R112, [R106+0x4000] ;  /* 0x004000006a70783b */ /* 0x000e660000004200 */
[----:B---3--:R-:W-:Y:S04]  /*16250*/  FADD.FTZ R2, R195, R2 ;  /* 0x00000002c3027221 */ /* 0x008fe80000010000 */
[C---:B-----5:R-:W-:Y:S04]  /*16260*/  HMMA.16816.F32.BF16 R72, R152.reuse, R116, R72 ;  /* 0x000000749848723c */ /* 0x060fe80000041848 */
[----:B--2---:R-:W-:Y:S02]  /*16270*/  FFMA.FTZ R120, R162, c[0x0][0x2d0], -R158 ;  /* 0x0000b400a2787a23 */ /* 0x004fe4000001089e */
[----:B------:R-:W-:Y:S02]  /*16280*/  MUFU.EX2 R162, R129 ;  /* 0x0000008100a27308 */ /* 0x000fe40000000800 */
[C---:B------:R-:W-:Y:S01]  /*16290*/  HMMA.16816.F32.BF16 R76, R152.reuse, R118, R76 ;  /* 0x00000076984c723c */ /* 0x040fe2000004184c */
[----:B------:R-:W2:Y:S03]  /*162a0*/  LDSM.16.MT88.4 R116, [R156+0x4000] ;  /* 0x004000009c74783b */ /* 0x000ea60000004200 */
[----:B----4-:R-:W-:Y:S04]  /*162b0*/  FADD.FTZ R0, R193, R0 ;  /* 0x00000000c1007221 */ /* 0x010fe80000010000 */
        /* <DEDUP_REMOVED lines=158> */
[----:B------:R1:W5:Y:S07]  /*16ca0*/  LDSM.16.MT88.4 R4, [R3+0x5800] ;  /* 0x005800000304783b */ /* 0x00036e0000004200 */
[C---:B--2---:R-:W-:Y:S08]  /*16cb0*/  HMMA.16816.F32.BF16 R48, R152.reuse, R12, R48 ;  /* 0x0000000c9830723c */ /* 0x044ff00000041830 */
[C---:B------:R-:W-:Y:S01]  /*16cc0*/  HMMA.16816.F32.BF16 R52, R152.reuse, R14, R52 ;  /* 0x0000000e9834723c */ /* 0x040fe20000041834 */
[----:B------:R-:W2:Y:S07]  /*16cd0*/  LDSM.16.MT88.4 R12, [R156+0x5800] ;  /* 0x005800009c0c783b */ /* 0x000eae0000004200 */
[C---:B---3--:R-:W-:Y:S04]  /*16ce0*/  HMMA.16816.F32.BF16 R56, R152.reuse, R16, R56 ;  /* 0x000000109838723c */ /* 0x048fe80000041838 */
[----:B-1----:R-:W-:Y:S02]  /*16cf0*/  FADD.FTZ R3, R165, R0 ;  /* 0x00000000a5037221 */ /* 0x002fe40000010000 */
[----:B------:R-:W-:Y:S02]  /*16d00*/  FADD.FTZ R0, R160, R2 ;  /* 0x00000002a0007221 */ /* 0x000fe40000010000 */
[C---:B------:R-:W-:Y:S04]  /*16d10*/  HMMA.16816.F32.BF16 R60, R152.reuse, R18, R60 ;  /* 0x00000012983c723c */ /* 0x040fe8000004183c */
[----:B------:R-:W-:Y:S02]  /*16d20*/  FADD.FTZ R3, R159, R3 ;  /* 0x000000039f037221 */ /* 0x000fe40000010000 */
[----:B------:R-:W-:Y:S02]  /*16d30*/  FADD.FTZ R2, R163, R0 ;  /* 0x00000000a3027221 */ /* 0x000fe40000010000 */
[C---:B----4-:R-:W-:Y:S04]  /*16d40*/  HMMA.16816.F32.BF16 R64, R152.reuse, R20, R64 ;  /* 0x000000149840723c */ /* 0x050fe80000041840 */
[----:B------:R-:W-:Y:S02]  /*16d50*/  FADD.FTZ R0, R161, R3 ;  /* 0x00000003a1007221 */ /* 0x000fe40000010000 */
[----:B------:R-:W-:Y:S01]  /*16d60*/  FADD.FTZ R3, R162, R2 ;  /* 0x00000002a2037221 */ /* 0x000fe20000010000 */
[----:B------:R-:W-:Y:S01]  /*16d70*/  IADD3 R2, R214, 0x1, RZ ;  /* 0x00000001d6027810 */ /* 0x000fe20007ffe0ff */
[C---:B------:R-:W-:Y:S04]  /*16d80*/  HMMA.16816.F32.BF16 R68, R152.reuse, R22, R68 ;  /* 0x000000169844723c */ /* 0x040fe80000041844 */
[----:B------:R-:W-:Y:S01]  /*16d90*/  FADD.FTZ R0, R157, R0 ;  /* 0x000000009d007221 */ /* 0x000fe20000010000 */
[----:B------:R-:W-:Y:S01]  /*16da0*/  SEL R214, R2, RZ, !P1 ;  /* 0x000000ff02d67207 */ /* 0x000fe20004800000 */
[----:B------:R-:W-:Y:S02]  /*16db0*/  FADD.FTZ R221, R164, R3 ;  /* 0x00000003a4dd7221 */ /* 0x000fe40000010000 */
[C---:B-----5:R-:W-:Y:S04]  /*16dc0*/  HMMA.16816.F32.BF16 R72, R152.reuse, R4, R72 ;  /* 0x000000049848723c */ /* 0x060fe80000041848 */
[----:B------:R-:W-:Y:S04]  /*16dd0*/  FADD.FTZ R220, R158, R0 ;  /* 0x000000009edc7221 */ /* 0x000fe80000010000 */
[C---:B------:R-:W-:Y:S01]  /*16de0*/  HMMA.16816.F32.BF16 R76, R152.reuse, R6, R76 ;  /* 0x00000006984c723c */ /* 0x040fe2000004184c */
[----:B------:R-:W1:Y:S07]  /*16df0*/  LDSM.16.MT88.4 R4, [R107+0x5800] ;  /* 0x005800006b04783b */ /* 0x000e6e0000004200 */
[C---:B------:R-:W-:Y:S08]  /*16e00*/  HMMA.16816.F32.BF16 R80, R152.reuse, R24, R80 ;  /* 0x000000189850723c */ /* 0x040ff00000041850 */
[C---:B------:R-:W-:Y:S08]  /*16e10*/  HMMA.16816.F32.BF16 R84, R152.reuse, R26, R84 ;  /* 0x0000001a9854723c */ /* 0x040ff00000041854 */
[C---:B--2---:R-:W-:Y:S08]  /*16e20*/  HMMA.16816.F32.BF16 R88, R152.reuse, R12, R88 ;  /* 0x0000000c9858723c */ /* 0x044ff00000041858 */
[C---:B------:R-:W-:Y:S08]  /*16e30*/  HMMA.16816.F32.BF16 R92, R152.reuse, R14, R92 ;  /* 0x0000000e985c723c */ /* 0x040ff0000004185c */
[C---:B-1----:R-:W-:Y:S07]  /*16e40*/  HMMA.16816.F32.BF16 R96, R152.reuse, R4, R96 ;  /* 0x000000049860723c */ /* 0x042fee0000041860 */
[----:B------:R-:W-:Y:S01]  /*16e50*/  IADD3 R4, R188, -0x2, RZ ;  /* 0xfffffffebc047810 */ /* 0x000fe20007ffe0ff */
[----:B------:R-:W-:Y:S03]  /*16e60*/  HMMA.16816.F32.BF16 R100, R152, R6, R100 ;  /* 0x000000069864723c */ /* 0x000fe60000041864 */
[----:B------:R-:W-:Y:S11]  /*16e70*/  ISETP.GE.AND P0, PT, R4, R226, PT ;  /* 0x000000e20400720c */ /* 0x000ff60003f06270 */
[----:B------:R-:W-:Y:S02]  /*16e80*/  @!UPT UIADD3 URZ, URZ, URZ, URZ ;  /* 0x0000003f3f3ff290 */ /* 0x000fe4000fffe03f */
[----:B------:R-:W-:-:S05]  /*16e90*/  @!P0 BRA `(.L_x_2970) ;  /* 0x000004f000008947 */ /* 0x000fca0003800000 */
[----:B------:R-:W-:Y:S01]  /*16ea0*/  IMAD.MOV.U32 R175, RZ, RZ, c[0x0][0x2b8] ;  /* 0x0000ae00ffaf7624 */ /* 0x000fe200078e00ff */
[----:B------:R-:W-:Y:S01]  /*16eb0*/  IADD3 R2, R231, R215, R248 ;  /* 0x000000d7e7027210 */ /* 0x000fe20007ffe0f8 */
[----:B------:R-:W-:Y:S01]  /*16ec0*/  IMAD.MOV.U32 R196, RZ, RZ, RZ ;  /* 0x000000ffffc47224 */ /* 0x000fe200078e00ff */
[C---:B------:R-:W-:Y:S01]  /*16ed0*/  SHF.L.U64.HI R20, R219.reuse, 0x1, R229 ;  /* 0x00000001db147819 */ /* 0x040fe200000102e5 */
[----:B------:R-:W-:Y:S01]  /*16ee0*/  IMAD.SHL.U32 R19, R219, 0x2, RZ ;  /* 0x00000002db137824 */ /* 0x000fe200078e00ff */
[----:B------:R-:W-:Y:S01]  /*16ef0*/  ISETP.NE.AND P5, PT, R175, 0x1, PT ;  /* 0x00000001af00780c */ /* 0x000fe20003fa5270 */
[----:B------:R-:W-:Y:S01]  /*16f00*/  IMAD.SHL.U32 R17, R218, 0x2, RZ ;  /* 0x00000002da117824 */ /* 0x000fe200078e00ff */
[----:B------:R-:W-:Y:S01]  /*16f10*/  IADD3 R2, R2, -0x80, RZ ;  /* 0xffffff8002027810 */ /* 0x000fe20007ffe0ff */
[----:B------:R-:W-:Y:S01]  /*16f20*/  IMAD.SHL.U32 R15, R216, 0x2, RZ ;  /* 0x00000002d80f7824 */ /* 0x000fe200078e00ff */
[----:B------:R-:W-:Y:S02]  /*16f30*/  SHF.L.U64.HI R18, R218, 0x1, R230 ;  /* 0x00000001da127819 */ /* 0x000fe400000102e6 */
        /* <DEDUP_REMOVED lines=26> */
.L_x_3072:
[----:B------:R-:W-:-:S05]  /*170e0*/  BRA.DIV ~URZ, `(.L_x_2972) ;  /* 0x0000a3f27f007947 */ /* 0x000fca000b800000 */
[----:B------:R-:W3:Y:S01]  /*170f0*/  SHFL.IDX PT, R2, R14, RZ, 0x181f ;  /* 0x00181fff0e027589 */ /* 0x000ee200000e0000 */
[----:B------:R-:W-:Y:S01]  /*17100*/  ISETP.GE.AND P3, PT, R216, c[0x0][0x1d4], PT ;  /* 0x00007500d8007a0c */ /* 0x000fe20003f66270 */
[----:B------:R-:W-:Y:S01]  /*17110*/  IMAD R0, R214, 0x6000, R11 ;  /* 0x00006000d6007824 */ /* 0x000fe200078e020b */
[----:B------:R-:W-:Y:S04]  /*17120*/  ISETP.GE.AND P1, PT, R218, c[0x0][0x1d4], PT ;  /* 0x00007500da007a0c */ /* 0x000fe80003f26270 */
[----:B------:R-:W-:Y:S02]  /*17130*/  SEL R13, RZ, 0x10, P1 ;  /* 0x00000010ff0d7807 */ /* 0x000fe40000800000 */
[----:B---3--:R-:W-:Y:S05]  /*17140*/  IADD3 R6, P0, R2, R15, RZ ;  /* 0x0000000f02067210 */ /* 0x008fea0007f1e0ff */
[----:B--2---:R-:W-:Y:S01]  /*17150*/  IMAD.X R7, R4, 0x1, R16, P0 ;  /* 0x0000000104077824 */ /* 0x004fe200000e0610 */
[----:B------:R-:W-:Y:S04]  /*17160*/  ISETP.GE.AND P0, PT, R219, c[0x0][0x1d4], PT ;  /* 0x00007500db007a0c */ /* 0x000fe80003f06270 */
[----:B------:R-:W-:Y:S01]  /*17170*/  @!PT LDS RZ, [RZ] ;  /* 0x00000000fffff984 */ /* 0x000fe20000000800 */
[----:B------:R-:W-:Y:S01]  /*17180*/  @!PT LDS RZ, [RZ] ;  /* 0x00000000fffff984 */ /* 0x000fe20000000800 */
[----:B------:R2:W-:Y:S01]  /*17190*/  LDGSTS.E.BYPASS.LTC128B.128 [R0], [R6.64], !P3 ;  /* 0x0000000006007fae */ /* 0x0005e2000d901d48 */
[----:B------:R-:W-:Y:S02]  /*171a0*/  SEL R12, RZ, 0x10, P0 ;  /* 0x00000010ff0c7807 */ /* 0x000fe40000000000 */
        /* <DEDUP_REMOVED lines=9> */
.L_x_3073:
[C---:B----4-:R-:W-:Y:S02]  /*17240*/  IADD3 R3, -R5.reuse, 0x10, RZ ;  /* 0x0000001005037810 */ /* 0x050fe40007ffe1ff */
[----:B------:R-:W-:Y:S02]  /*17250*/  ISETP.NE.U32.AND P2, PT, R5, RZ, PT ;  /* 0x000000ff0500720c */ /* 0x000fe40003f45070 */
[----:B------:R-:W-:Y:S02]  /*17260*/  LOP3.LUT R3, R3, 0xf, RZ, 0xc0, !PT ;  /* 0x0000000f03037812 */ /* 0x000fe400078ec0ff */
[----:B------:R-:W-:Y:S02]  /*17270*/  ISETP.NE.U32.AND P3, PT, R13, RZ, PT ;  /* 0x000000ff0d00720c */ /* 0x000fe40003f65070 */
        /* <DEDUP_REMOVED lines=8> */
[C---:B------:R-:W-:Y:S02]  /*17300*/  ISETP.NE.U32.AND P2, PT, R12.reuse, RZ, PT ;  /* 0x000000ff0c00720c */ /* 0x040fe40003f45070 */
[----:B-1----:R-:W-:Y:S02]  /*17310*/  IADD3 R6, P1, P0, R3, R2, R17 ;  /* 0x0000000203067210 */ /* 0x002fe4000783e011 */
[----:B------:R-:W-:Y:S02]  /*17320*/  IADD3 R3, -R12, 0x10, RZ ;  /* 0x000000100c037810 */ /* 0x000fe40007ffe1ff */
[----:B------:R-:W-:Y:S02]  /*17330*/  IADD3.X R7, RZ, R4, R18, P1, P0 ;  /* 0x00000004ff077210 */ /* 0x000fe40000fe0412 */
[----:B------:R-:W-:Y:S03]  /*17340*/  LOP3.LUT R3, R3, 0xf, RZ, 0xc0, !PT ;  /* 0x0000000f03037812 */ /* 0x000fe600078ec0ff */
[----:B------:R1:W-:Y:S01]  /*17350*/  LDGSTS.E.BYPASS.LTC128B.128.ZFILL [R0+0x3000], [R6.64], P3 ;  /* 0x0300000006007fae */ /* 0x0003e20009941d48 */
[----:B------:R-:W-:Y:S04]  /*17360*/  IADD3 R2, P1, P0, R3, R2, R19 ;  /* 0x0000000203027210 */ /* 0x000fe8000783e013 */
[----:B------:R-:W-:Y:S05]  /*17370*/  IADD3.X R3, RZ, R4, R20, P1, P0 ;  /* 0x00000004ff037210 */ /* 0x000fea0000fe0414 */
[----:B------:R1:W-:Y:S04]  /*17380*/  LDGSTS.E.BYPASS.LTC128B.128.ZFILL [R0+0x5000], [R2.64], P2 ;  /* 0x0500000002007fae */ /* 0x0003e80009141d48 */
.L_x_2970:
[----:B------:R-:W-:Y:S05]  /*17390*/  BSYNC B0 ;  /* 0x0000000000007941 */ /* 0x000fea0003800000 */
.L_x_2969:
        /* <DEDUP_REMOVED lines=9> */
.L_x_2964:
[----:B------:R-:W-:Y:S01]  /*17430*/  ISETP.GE.AND P0, PT, R188, R226, PT ;  /* 0x000000e2bc00720c */ /* 0x000fe20003f06270 */
[----:B------:R-:W-:Y:S01]  /*17440*/  IMAD.MOV.U32 R197, RZ, RZ, 0x1f ;  /* 0x0000001fffc57424 */ /* 0x000fe200078e00ff */
[----:B------:R-:W-:-:S11]  /*17450*/  MOV R195, 0xffffffff ;  /* 0xffffffff00c37802 */ /* 0x000fd60000000f00 */
[----:B------:R-:W-:Y:S05]  /*17460*/  @!P0 BRA `(.L_x_2974) ;  /* 0x0000326000008947 */ /* 0x000fea0003800000 */
[----:B------:R-:W-:Y:S02]  /*17470*/  MOV R106, R8 ;  /* 0x00000008006a7202 */ /* 0x000fe40000000f00 */
[----:B------:R-:W-:Y:S02]  /*17480*/  MOV R0, R9 ;  /* 0x0000000900007202 */ /* 0x000fe40000000f00 */
.L_x_2984:
        /* <DEDUP_REMOVED lines=40> */
.L_x_3074:
        /* <DEDUP_REMOVED lines=22> */
.L_x_3075:
        /* <DEDUP_REMOVED lines=12> */
[----:B------:R-:W-:Y:S02]  /*17930*/  ISETP.NE.U32.AND P2, PT, R9, RZ, PT ;  /* 0x000000ff0900720c */ /* 0x000fe40003f45070 */
        /* <DEDUP_REMOVED lines=8> */
.L_x_2976:
[----:B------:R-:W-:Y:S05]  /*179c0*/  BSYNC B0 ;  /* 0x0000000000007941 */ /* 0x000fea0003800000 */
.L_x_2975:
        /* <DEDUP_REMOVED lines=151> */
[----:B------:R2:W-:Y:S10]  /*18340*/  MUFU.TANH R157, R9 ;  /* 0x00000009009d7308 */ /* 0x0005f40000002400 */
[----:B------:R-:W-:Y:S01]  /*18350*/  MUFU.TANH R163, R8 ;  /* 0x0000000800a37308 */ /* 0x000fe20000002400 */
[----:B-1----:R-:W-:Y:S09]  /*18360*/  FMUL.FTZ R2, R6, c[0x0][0x320] ;  /* 0x0000c80006027a20 */ /* 0x002ff20000410000 */
[----:B------:R1:W3:Y:S01]  /*18370*/  MUFU.TANH R169, R2 ;  /* 0x0000000200a97308 */ /* 0x0002e20000002400 */
[----:B--2---:R-:W-:Y:S09]  /*18380*/  FMUL.FTZ R9, R20, c[0x0][0x320] ;  /* 0x0000c80014097a20 */ /* 0x004ff20000410000 */
[----:B------:R-:W-:Y:S01]  /*18390*/  MUFU.TANH R152, R9 ;  /* 0x0000000900987308 */ /* 0x000fe20000002400 */
[----:B-1----:R-:W-:Y:S09]  /*183a0*/  FMUL.FTZ R2, R5, c[0x0][0x320] ;  /* 0x0000c80005027a20 */ /* 0x002ff20000410000 */
[----:B------:R1:W-:Y:S02]  /*183b0*/  MUFU.TANH R162, R2 ;  /* 0x0000000200a27308 */ /* 0x0003e40000002400 */
[----:B-1----:R-:W-:Y:S02]  /*183c0*/  FMUL.FTZ R2, R7, c[0x0][0x320] ;  /* 0x0000c80007027a20 */ /* 0x002fe40000410000 */
[----:B------:R-:W1:Y:S06]  /*183d0*/  LDSM.16.M88.4 R4, [R3+0x5000] ;  /* 0x005000000304783b */ /* 0x000e6c0000000200 */
[----:B------:R2:W4:Y:S02]  /*183e0*/  MUFU.TANH R170, R2 ;  /* 0x0000000200aa7308 */ /* 0x0005240000002400 */
[----:B--2---:R-:W-:Y:S08]  /*183f0*/  FMUL.FTZ R2, R12, c[0x0][0x320] ;  /* 0x0000c8000c027a20 */ /* 0x004ff00000410000 */
[----:B------:R2:W-:Y:S01]  /*18400*/  MUFU.TANH R161, R2 ;  /* 0x0000000200a17308 */ /* 0x0005e20000002400 */
[C---:B-1----:R-:W-:Y:S07]  /*18410*/  HMMA.16816.F32.BF16 R24, R164.reuse, R4, R24 ;  /* 0x00000004a418723c */ /* 0x042fee0000041818 */
[----:B------:R-:W-:Y:S01]  /*18420*/  FMUL.FTZ R5, R21, c[0x0][0x320] ;  /* 0x0000c80015057a20 */ /* 0x000fe20000410000 */
[C---:B------:R-:W-:Y:S03]  /*18430*/  HMMA.16816.F32.BF16 R28, R164.reuse, R6, R28 ;  /* 0x00000006a41c723c */ /* 0x040fe6000004181c */
[----:B------:R-:W-:Y:S01]  /*18440*/  MUFU.TANH R107, R5 ;  /* 0x00000005006b7308 */ /* 0x000fe20000002400 */
[----:B------:R-:W-:Y:S02]  /*18450*/  FMUL.FTZ R4, R22, c[0x0][0x320] ;  /* 0x0000c80016047a20 */ /* 0x000fe40000410000 */
[----:B--2---:R-:W-:Y:S02]  /*18460*/  FMUL.FTZ R2, R14, c[0x0][0x320] ;  /* 0x0000c8000e027a20 */ /* 0x004fe40000410000 */
[----:B------:R1:W2:Y:S05]  /*18470*/  LDSM.16.M88.4 R12, [R3+0x5800] ;  /* 0x00580000030c783b */ /* 0x0002aa0000000200 */
[----:B------:R5:W2:Y:S10]  /*18480*/  MUFU.TANH R168, R2 ;  /* 0x0000000200a87308 */ /* 0x000ab40000002400 */
[----:B------:R-:W-:Y:S01]  /*18490*/  MUFU.TANH R156, R4 ;  /* 0x00000004009c7308 */ /* 0x000fe20000002400 */
[----:B-1----:R-:W-:Y:S02]  /*184a0*/  FMUL.FTZ R3, R29, c[0x0][0x320] ;  /* 0x0000c8001d037a20 */ /* 0x002fe40000410000 */
[----:B-----5:R-:W-:Y:S07]  /*184b0*/  FMUL.FTZ R2, R16, c[0x0][0x320] ;  /* 0x0000c80010027a20 */ /* 0x020fee0000410000 */
[----:B------:R1:W-:Y:S01]  /*184c0*/  MUFU.TANH R154, R2 ;  /* 0x00000002009a7308 */ /* 0x0003e20000002400 */
[C---:B--2---:R-:W-:Y:S08]  /*184d0*/  HMMA.16816.F32.BF16 R32, R164.reuse, R12, R32 ;  /* 0x0000000ca420723c */ /* 0x044ff00000041820 */
[----:B------:R-:W-:Y:S04]  /*184e0*/  HMMA.16816.F32.BF16 R36, R164, R14, R36 ;  /* 0x0000000ea424723c */ /* 0x000fe80000041824 */
[----:B-1----:R-:W-:Y:S04]  /*184f0*/  FMUL.FTZ R2, R18, c[0x0][0x320] ;  /* 0x0000c80012027a20 */ /* 0x002fe80000410000 */
[----:B------:R1:W2:Y:S08]  /*18500*/  MUFU.TANH R160, R2 ;  /* 0x0000000200a07308 */ /* 0x0002b00000002400 */
[----:B------:R-:W-:Y:S04]  /*18510*/  FMUL.FTZ R4, R35, c[0x0][0x320] ;  /* 0x0000c80023047a20 */ /* 0x000fe80000410000 */
[----:B------:R5:W-:Y:S04]  /*18520*/  MUFU.TANH R15, R4 ;  /* 0x00000004000f7308 */ /* 0x000be80000002400 */
[----:B------:R-:W-:Y:S02]  /*18530*/  FMUL.FTZ R7, R36, c[0x0][0x320] ;  /* 0x0000c80024077a20 */ /* 0x000fe40000410000 */
[----:B------:R-:W-:Y:S04]  /*18540*/  FMUL.FTZ R6, R37, c[0x0][0x320] ;  /* 0x0000c80025067a20 */ /* 0x000fe80000410000 */
[----:B------:R-:W-:Y:S01]  /*18550*/  MUFU.TANH R7, R7 ;  /* 0x0000000700077308 */ /* 0x000fe20000002400 */
[----:B-1----:R-:W-:Y:S09]  /*18560*/  FMUL.FTZ R2, R17, c[0x0][0x320] ;  /* 0x0000c80011027a20 */ /* 0x002ff20000410000 */
[----:B------:R1:W-:Y:S01]  /*18570*/  MUFU.TANH R153, R2 ;  /* 0x0000000200997308 */ /* 0x0003e20000002400 */
[----:B-----5:R-:W-:Y:S09]  /*18580*/  FMUL.FTZ R4, R38, c[0x0][0x320] ;  /* 0x0000c80026047a20 */ /* 0x020ff20000410000 */
[----:B------:R3:W-:Y:S10]  /*18590*/  MUFU.TANH R17, R3 ;  /* 0x0000000300117308 */ /* 0x0007f40000002400 */
[----:B------:R5:W-:Y:S01]  /*185a0*/  MUFU.TANH R14, R4 ;  /* 0x00000004000e7308 */ /* 0x000be20000002400 */
[----:B-1----:R-:W-:Y:S09]  /*185b0*/  FMUL.FTZ R2, R19, c[0x0][0x320] ;  /* 0x0000c80013027a20 */ /* 0x002ff20000410000 */
[----:B------:R1:W1:Y:S01]  /*185c0*/  MUFU.TANH R159, R2 ;  /* 0x00000002009f7308 */ /* 0x0002620000002400 */
[----:B---3--:R-:W-:Y:S04]  /*185d0*/  FMNMX.FTZ R3, R169, R106, !PT ;  /* 0x0000006aa9037209 */ /* 0x008fe80007810000 */
[----:B----4-:R-:W-:Y:S05]  /*185e0*/  FMNMX.FTZ R3, R170, R3, !PT ;  /* 0x00000003aa037209 */ /* 0x010fea0007810000 */
[----:B------:R-:W-:Y:S01]  /*185f0*/  MUFU.TANH R6, R6 ;  /* 0x0000000600067308 */ /* 0x000fe20000002400 */
[----:B------:R-:W-:Y:S01]  /*18600*/  FMNMX.FTZ R3, R168, R3, !PT ;  /* 0x00000003a8037209 */ /* 0x000fe20007810000 */
[----:B-----5:R-:W-:Y:S03]  /*18610*/  FMUL.FTZ R4, R39, c[0x0][0x320] ;  /* 0x0000c80027047a20 */ /* 0x020fe60000410000 */
[----:B------:R-:W-:Y:S05]  /*18620*/  FMNMX.FTZ R3, R163, R3, !PT ;  /* 0x00000003a3037209 */ /* 0x000fea0007810000 */
[----:B------:R3:W-:Y:S01]  /*18630*/  MUFU.TANH R12, R4 ;  /* 0x00000004000c7308 */ /* 0x0007e20000002400 */
[----:B--2---:R-:W-:Y:S01]  /*18640*/  FMNMX.FTZ R3, R160, R3, !PT ;  /* 0x00000003a0037209 */ /* 0x004fe20007810000 */
[----:B-1----:R-:W-:Y:S03]  /*18650*/  FMUL.FTZ R2, R23, c[0x0][0x320] ;  /* 0x0000c80017027a20 */ /* 0x002fe60000410000 */
[----:B------:R-:W-:Y:S04]  /*18660*/  FMNMX.FTZ R3, R159, R3, !PT ;  /* 0x000000039f037209 */ /* 0x000fe80007810000 */
[----:B------:R-:W-:Y:S01]  /*18670*/  FMNMX.FTZ R3, R156, R3, !PT ;  /* 0x000000039c037209 */ /* 0x000fe20007810000 */
[----:B------:R1:W2:Y:S01]  /*18680*/  MUFU.TANH R155, R2 ;  /* 0x00000002009b7308 */ /* 0x0002a20000002400 */
[----:B---3--:R-:W-:Y:S04]  /*18690*/  IADD3 R4, R214, 0x1, RZ ;  /* 0x00000001d6047810 */ /* 0x008fe80007ffe0ff */
[----:B------:R-:W-:Y:S01]  /*186a0*/  SEL R214, R4, RZ, !P0 ;  /* 0x000000ff04d67207 */ /* 0x000fe20004000000 */
[----:B-1----:R-:W-:Y:S01]  /*186b0*/  FMUL.FTZ R2, R24, c[0x0][0x320] ;  /* 0x0000c80018027a20 */ /* 0x002fe20000410000 */
[----:B--2---:R-:W-:Y:S03]  /*186c0*/  FMNMX.FTZ R3, R155, R3, !PT ;  /* 0x000000039b037209 */ /* 0x004fe60007810000 */
        /* <DEDUP_REMOVED lines=45> */
.L_x_3076:
        /* <DEDUP_REMOVED lines=42> */
[----:B------:R3:W-:Y:S01]  /*18c40*/  MUFU.EX2 R19, R29 ;  /* 0x0000001d00137308 */ /* 0x0007e20000000800 */
[C---:B------:R-:W-:Y:S02]  /*18c50*/  FMUL.FTZ R49, R2.reuse, R49 ;  /* 0x0000003102317220 */ /* 0x040fe40000410000 */
[C---:B------:R-:W-:Y:S01]  /*18c60*/  FMUL.FTZ R52, R2.reuse, R52 ;  /* 0x0000003402347220 */ /* 0x040fe20000410000 */
[C---:B-1----:R-:W-:Y:S01]  /*18c70*/  F2FP.BF16.PACK_AB R152, R3.reuse, R7 ;  /* 0x000000070398723e */ /* 0x042fe200000010ff */
[----:B------:R-:W-:Y:S02]  /*18c80*/  FADD.FTZ R6, R3, R0 ;  /* 0x0000000003067221 */ /* 0x000fe40000010000 */
[----:B------:R-:W1:Y:S01]  /*18c90*/  SHFL.BFLY PT, R0, R5, 0x2, 0x1f ;  /* 0x0c401f0005007f89 */ /* 0x000e6200000e0000 */
[C---:B------:R-:W-:Y:S02]  /*18ca0*/  FMUL.FTZ R53, R2.reuse, R53 ;  /* 0x0000003502357220 */ /* 0x040fe40000410000 */
[----:B------:R-:W4:Y:S01]  /*18cb0*/  MUFU.EX2 R13, R27 ;  /* 0x0000001b000d7308 */ /* 0x000f220000000800 */
[C---:B------:R-:W-:Y:S02]  /*18cc0*/  FMUL.FTZ R56, R2.reuse, R56 ;  /* 0x0000003802387220 */ /* 0x040fe40000410000 */
[C---:B------:R-:W-:Y:S02]  /*18cd0*/  FMUL.FTZ R57, R2.reuse, R57 ;  /* 0x0000003902397220 */ /* 0x040fe40000410000 */
[C---:B--2---:R-:W-:Y:S02]  /*18ce0*/  FMUL.FTZ R28, R2.reuse, R132 ;  /* 0x00000084021c7220 */ /* 0x044fe40000410000 */
        /* <DEDUP_REMOVED lines=8> */
[----:B-1----:R-:W-:Y:S01]  /*18d70*/  FMNMX.FTZ R0, R5, R0, !PT ;  /* 0x0000000005007209 */ /* 0x002fe20007810000 */
[C---:B------:R-:W-:Y:S01]  /*18d80*/  FMUL.FTZ R72, R2.reuse, R72 ;  /* 0x0000004802487220 */ /* 0x040fe20000410000 */
[----:B----4-:R-:W-:Y:S01]  /*18d90*/  F2FP.BF16.PACK_AB R154, R13, R17 ;  /* 0x000000110d9a723e */ /* 0x010fe200000010ff */
[C---:B------:R-:W-:Y:S02]  /*18da0*/  FMUL.FTZ R73, R2.reuse, R73 ;  /* 0x0000004902497220 */ /* 0x040fe40000410000 */
        /* <DEDUP_REMOVED lines=41> */
[----:B------:R1:W-:Y:S01]  /*19040*/  MUFU.EX2 R132, R7 ;  /* 0x0000000700847308 */ /* 0x0003e20000000800 */
[C---:B------:R-:W-:Y:S01]  /*19050*/  FMUL.FTZ R12, R2.reuse, R116 ;  /* 0x00000074020c7220 */ /* 0x040fe20000410000 */
[----:B------:R-:W-:Y:S01]  /*19060*/  F2FP.BF16.PACK_AB R116, R19, R23 ;  /* 0x000000171374723e */ /* 0x000fe200000010ff */
[----:B------:R-:W-:Y:S01]  /*19070*/  FMUL.FTZ R16, R2, R120 ;  /* 0x0000007802107220 */ /* 0x000fe20000410000 */
[----:B--2---:R-:W-:Y:S01]  /*19080*/  F2FP.BF16.PACK_AB R153, R14, R15 ;  /* 0x0000000f0e99723e */ /* 0x004fe200000010ff */
[C---:B------:R-:W-:Y:S02]  /*19090*/  FMUL.FTZ R5, R2.reuse, R113 ;  /* 0x0000007102057220 */ /* 0x040fe40000410000 */
[C---:B------:R-:W-:Y:S02]  /*190a0*/  FMUL.FTZ R17, R2.reuse, R121 ;  /* 0x0000007902117220 */ /* 0x040fe40000410000 */
[C---:B------:R-:W-:Y:S01]  /*190b0*/  FMUL.FTZ R20, R2.reuse, R124 ;  /* 0x0000007c02147220 */ /* 0x040fe20000410000 */
[----:B------:R-:W2:Y:S01]  /*190c0*/  MUFU.EX2 R133, R18 ;  /* 0x0000001200857308 */ /* 0x000ea20000000800 */
[C---:B------:R-:W-:Y:S02]  /*190d0*/  FMUL.FTZ R24, R2.reuse, R128 ;  /* 0x0000008002187220 */ /* 0x040fe40000410000 */
[----:B------:R-:W-:Y:S02]  /*190e0*/  FADD.FTZ R3, R13, R3 ;  /* 0x000000030d037221 */ /* 0x000fe40000010000 */
[----:B------:R-:W-:Y:S01]  /*190f0*/  FMUL.FTZ R13, R2, R117 ;  /* 0x00000075020d7220 */ /* 0x000fe20000410000 */
[----:B------:R-:W-:Y:S01]  /*19100*/  IADD3 R2, R186, R176, RZ ;  /* 0x000000b0ba027210 */ /* 0x000fe20007ffe0ff */
[----:B------:R-:W-:Y:S02]  /*19110*/  FADD.FTZ R3, R23, R3 ;  /* 0x0000000317037221 */ /* 0x000fe40000010000 */
[----:B---3--:R-:W-:Y:S01]  /*19120*/  FFMA.FTZ R6, R0, R220, R15 ;  /* 0x000000dc00067223 */ /* 0x008fe2000001000f */
[----:B------:R-:W-:Y:S01]  /*19130*/  MUFU.EX2 R117, R165 ;  /* 0x000000a500757308 */ /* 0x000fe20000000800 */
[----:B------:R-:W3:Y:S01]  /*19140*/  LDSM.16.MT88.4 R156, [R2] ;  /* 0x00000000029c783b */ /* 0x000ee20000004200 */
[----:B------:R-:W-:Y:S01]  /*19150*/  FADD.FTZ R107, R19, R3 ;  /* 0x00000003136b7221 */ /* 0x000fe20000010000 */
[----:B------:R-:W-:Y:S01]  /*19160*/  IADD3 R3, R184, R2, RZ ;  /* 0x00000002b8037210 */ /* 0x000fe20007ffe0ff */
[----:B-1----:R-:W-:Y:S02]  /*19170*/  FMUL.FTZ R7, R0, R115 ;  /* 0x0000007300077220 */ /* 0x002fe40000410000 */
[----:B------:R-:W-:Y:S02]  /*19180*/  FADD.FTZ R128, R14, R6 ;  /* 0x000000060e807221 */ /* 0x000fe40000010000 */
[C---:B------:R-:W-:Y:S02]  /*19190*/  FMUL.FTZ R6, R0.reuse, R114 ;  /* 0x0000007200067220 */ /* 0x040fe40000410000 */
[----:B------:R-:W1:Y:S01]  /*191a0*/  LDSM.16.MT88.4 R112, [R3] ;  /* 0x000000000370783b */ /* 0x000e620000004200 */
[C---:B------:R-:W-:Y:S01]  /*191b0*/  FMUL.FTZ R14, R0.reuse, R118 ;  /* 0x00000076000e7220 */ /* 0x040fe20000410000 */
[----:B------:R-:W-:Y:S01]  /*191c0*/  MUFU.EX2 R129, R161 ;  /* 0x000000a100817308 */ /* 0x000fe20000000800 */
[C---:B------:R-:W-:Y:S01]  /*191d0*/  FMUL.FTZ R15, R0.reuse, R119 ;  /* 0x00000077000f7220 */ /* 0x040fe20000410000 */
[----:B--2---:R-:W-:Y:S01]  /*191e0*/  F2FP.BF16.PACK_AB R155, R133, R132 ;  /* 0x00000084859b723e */ /* 0x004fe200000010ff */
[C---:B------:R-:W-:Y:S02]  /*191f0*/  FMUL.FTZ R18, R0.reuse, R122 ;  /* 0x0000007a00127220 */ /* 0x040fe40000410000 */
[C---:B------:R-:W-:Y:S02]  /*19200*/  FMUL.FTZ R19, R0.reuse, R123 ;  /* 0x0000007b00137220 */ /* 0x040fe40000410000 */
[C---:B------:R-:W-:Y:S02]  /*19210*/  FMUL.FTZ R30, R0.reuse, R134 ;  /* 0x00000086001e7220 */ /* 0x040fe40000410000 */
[C---:B------:R-:W-:Y:S01]  /*19220*/  FMUL.FTZ R31, R0.reuse, R135 ;  /* 0x00000087001f7220 */ /* 0x040fe20000410000 */
[----:B------:R-:W-:Y:S01]  /*19230*/  MUFU.EX2 R121, R174 ;  /* 0x000000ae00797308 */ /* 0x000fe20000000800 */
[C---:B------:R-:W-:Y:S02]  /*19240*/  FMUL.FTZ R38, R0.reuse, R142 ;  /* 0x0000008e00267220 */ /* 0x040fe40000410000 */
[----:B------:R-:W-:Y:S02]  /*19250*/  FMUL.FTZ R39, R0, R143 ;  /* 0x0000008f00277220 */ /* 0x000fe40000410000 */
[----:B------:R-:W-:Y:S02]  /*19260*/  FADD.FTZ R128, R132, R128 ;  /* 0x0000008084807221 */ /* 0x000fe40000010000 */
[C---:B------:R-:W-:Y:S02]  /*19270*/  FMUL.FTZ R22, R0.reuse, R126 ;  /* 0x0000007e00167220 */ /* 0x040fe40000410000 */
[C---:B------:R-:W-:Y:S01]  /*19280*/  FMUL.FTZ R23, R0.reuse, R127 ;  /* 0x0000007f00177220 */ /* 0x040fe20000410000 */
[----:B------:R-:W-:Y:S01]  /*19290*/  MUFU.EX2 R120, R173 ;  /* 0x000000ad00787308 */ /* 0x000fe20000000800 */
[C---:B------:R-:W-:Y:S02]  /*192a0*/  FMUL.FTZ R26, R0.reuse, R130 ;  /* 0x00000082001a7220 */ /* 0x040fe40000410000 */
[C---:B------:R-:W-:Y:S02]  /*192b0*/  FMUL.FTZ R27, R0.reuse, R131 ;  /* 0x00000083001b7220 */ /* 0x040fe40000410000 */
[C---:B------:R-:W-:Y:S02]  /*192c0*/  FMUL.FTZ R34, R0.reuse, R138 ;  /* 0x0000008a00227220 */ /* 0x040fe40000410000 */
[C---:B------:R-:W-:Y:S01]  /*192d0*/  FMUL.FTZ R35, R0.reuse, R139 ;  /* 0x0000008b00237220 */ /* 0x040fe20000410000 */
[C---:B---3--:R-:W-:Y:S02]  /*192e0*/  HMMA.16816.F32.BF16 R4, R152.reuse, R156, R4 ;  /* 0x0000009c9804723c */ /* 0x048fe40000041804 */
[----:B------:R-:W-:Y:S03]  /*192f0*/  MUFU.EX2 R127, R189 ;  /* 0x000000bd007f7308 */ /* 0x000fe60000000800 */
[C---:B------:R-:W-:Y:S02]  /*19300*/  FMUL.FTZ R42, R0.reuse, R42 ;  /* 0x0000002a002a7220 */ /* 0x040fe40000410000 */
[C---:B------:R-:W-:Y:S01]  /*19310*/  FMUL.FTZ R43, R0.reuse, R43 ;  /* 0x0000002b002b7220 */ /* 0x040fe20000410000 */
[C---:B------:R-:W-:Y:S04]  /*19320*/  HMMA.16816.F32.BF16 R12, R152.reuse, R158, R12 ;  /* 0x0000009e980c723c */ /* 0x040fe8000004180c */
[----:B------:R-:W-:Y:S01]  /*19330*/  MUFU.EX2 R126, R193 ;  /* 0x000000c1007e7308 */ /* 0x000fe20000000800 */
[C---:B------:R-:W-:Y:S02]  /*19340*/  FMUL.FTZ R46, R0.reuse, R46 ;  /* 0x0000002e002e7220 */ /* 0x040fe40000410000 */
[C---:B------:R-:W-:Y:S01]  /*19350*/  FMUL.FTZ R47, R0.reuse, R47 ;  /* 0x0000002f002f7220 */ /* 0x040fe20000410000 */
[C---:B-1----:R-:W-:Y:S04]  /*19360*/  HMMA.16816.F32.BF16 R16, R152.reuse, R112, R16 ;  /* 0x000000709810723c */ /* 0x042fe80000041810 */
[C---:B------:R-:W-:Y:S02]  /*19370*/  FMUL.FTZ R50, R0.reuse, R50 ;  /* 0x0000003200327220 */ /* 0x040fe40000410000 */
[----:B------:R-:W-:Y:S01]  /*19380*/  MUFU.EX2 R118, R164 ;  /* 0x000000a400767308 */ /* 0x000fe20000000800 */
[C---:B------:R-:W-:Y:S01]  /*19390*/  FMUL.FTZ R51, R0.reuse, R51 ;  /* 0x0000003300337220 */ /* 0x040fe20000410000 */
[C---:B------:R-:W-:Y:S01]  /*193a0*/  HMMA.16816.F32.BF16 R20, R152.reuse, R114, R20 ;  /* 0x000000729814723c */ /* 0x040fe20000041814 */
[----:B------:R-:W1:Y:S03]  /*193b0*/  LDSM.16.MT88.4 R112, [R106] ;  /* 0x000000006a70783b */ /* 0x000e660000004200 */
[C---:B------:R-:W-:Y:S02]  /*193c0*/  FMUL.FTZ R54, R0.reuse, R54 ;  /* 0x0000003600367220 */ /* 0x040fe40000410000 */
[C---:B------:R-:W-:Y:S02]  /*193d0*/  FMUL.FTZ R55, R0.reuse, R55 ;  /* 0x0000003700377220 */ /* 0x040fe40000410000 */
[----:B------:R-:W-:Y:S01]  /*193e0*/  MUFU.EX2 R131, R160 ;  /* 0x000000a000837308 */ /* 0x000fe20000000800 */
[C---:B------:R-:W-:Y:S03]  /*193f0*/  FMUL.FTZ R58, R0.reuse, R58 ;  /* 0x0000003a003a7220 */ /* 0x040fe60000410000 */
[C---:B------:R-:W-:Y:S02]  /*19400*/  FMUL.FTZ R59, R0.reuse, R59 ;  /* 0x0000003b003b7220 */ /* 0x040fe40000410000 */
[C---:B------:R-:W-:Y:S02]  /*19410*/  FMUL.FTZ R62, R0.reuse, R62 ;  /* 0x0000003e003e7220 */ /* 0x040fe40000410000 */
        /* <DEDUP_REMOVED lines=16> */
[C---:B-1----:R-:W-:Y:S03]  /*19520*/  HMMA.16816.F32.BF16 R24, R152.reuse, R112, R24 ;  /* 0x000000709818723c */ /* 0x042fe60000041818 */
[C---:B------:R-:W-:Y:S02]  /*19530*/  FMUL.FTZ R90, R0.reuse, R90 ;  /* 0x0000005a005a7220 */ /* 0x040fe40000410000 */
[C---:B------:R-:W-:Y:S01]  /*19540*/  FMUL.FTZ R91, R0.reuse, R91 ;  /* 0x0000005b005b7220 */ /* 0x040fe20000410000 */
[----:B------:R-:W-:Y:S01]  /*19550*/  MUFU.EX2 R162, R167 ;  /* 0x000000a700a27308 */ /* 0x000fe20000000800 */
[C---:B------:R-:W-:Y:S01]  /*19560*/  FMUL.FTZ R94, R0.reuse, R94 ;  /* 0x0000005e005e7220 */ /* 0x040fe20000410000 */
[C---:B------:R-:W-:Y:S04]  /*19570*/  HMMA.16816.F32.BF16 R28, R152.reuse, R114, R28 ;  /* 0x00000072981c723c */ /* 0x040fe8000004181c */
[----:B------:R-:W-:Y:S01]  /*19580*/  FMUL.FTZ R95, R0, R95 ;  /* 0x0000005f005f7220 */ /* 0x000fe20000410000 */
[----:B--2---:R-:W-:Y:S01]  /*19590*/  F2FP.BF16.PACK_AB R119, R164, R130 ;  /* 0x00000082a477723e */ /* 0x004fe200000010ff */
[C---:B------:R-:W-:Y:S02]  /*195a0*/  FMUL.FTZ R98, R0.reuse, R98 ;  /* 0x0000006200627220 */ /* 0x040fe40000410000 */
[C---:B------:R-:W-:Y:S01]  /*195b0*/  FMUL.FTZ R99, R0.reuse, R99 ;  /* 0x0000006300637220 */ /* 0x040fe20000410000 */
[----:B------:R-:W-:Y:S03]  /*195c0*/  MUFU.EX2 R163, R166 ;  /* 0x000000a600a37308 */ /* 0x000fe60000000800 */
[C---:B------:R-:W-:Y:S02]  /*195d0*/  FMUL.FTZ R102, R0.reuse, R102 ;  /* 0x0000006600667220 */ /* 0x040fe40000410000 */
[----:B------:R-:W-:Y:S01]  /*195e0*/  FMUL.FTZ R103, R0, R103 ;  /* 0x0000006700677220 */ /* 0x000fe20000410000 */
[----:B------:R-:W-:Y:S01]  /*195f0*/  IADD3 R0, R184, R106, RZ ;  /* 0x0000006ab8007210 */ /* 0x000fe20007ffe0ff */
[----:B------:R-:W-:Y:S03]  /*19600*/  FADD.FTZ R107, R117, R107 ;  /* 0x0000006b756b7221 */ /* 0x000fe60000010000 */
[----:B------:R-:W-:Y:S01]  /*19610*/  MUFU.EX2 R160, R168 ;  /* 0x000000a800a07308 */ /* 0x000fe20000000800 */
[----:B------:R-:W1:Y:S01]  /*19620*/  LDSM.16.MT88.4 R112, [R0] ;  /* 0x000000000070783b */ /* 0x000e620000004200 */
[C---:B------:R-:W-:Y:S01]  /*19630*/  FADD.FTZ R107, R118.reuse, R107 ;  /* 0x0000006b766b7221 */ /* 0x040fe20000010000 */
[----:B------:R-:W-:Y:S02]  /*19640*/  F2FP.BF16.PACK_AB R118, R118, R117 ;  /* 0x000000757676723e */ /* 0x000fe400000010ff */
[----:B------:R-:W-:Y:S01]  /*19650*/  F2FP.BF16.PACK_AB R117, R131, R129 ;  /* 0x000000818375723e */ /* 0x000fe200000010ff */
[----:B------:R-:W-:Y:S03]  /*19660*/  FADD.FTZ R107, R121, R107 ;  /* 0x0000006b796b7221 */ /* 0x000fe60000010000 */
[----:B------:R-:W-:Y:S01]  /*19670*/  LDSM.16.MT88.4 R140, [R0+0x1800] ;  /* 0x00180000008c783b */ /* 0x000fe20000004200 */
[----:B------:R-:W-:Y:S01]  /*19680*/  FADD.FTZ R107, R120, R107 ;  /* 0x0000006b786b7221 */ /* 0x000fe20000010000 */
[----:B------:R-:W-:Y:S03]  /*19690*/  MUFU.EX2 R161, R169 ;  /* 0x000000a900a17308 */ /* 0x000fe60000000800 */
[----:B------:R-:W-:Y:S04]  /*196a0*/  FADD.FTZ R107, R125, R107 ;  /* 0x0000006b7d6b7221 */ /* 0x000fe80000010000 */
[----:B---3--:R-:W-:Y:S03]  /*196b0*/  FADD.FTZ R107, R124, R107 ;  /* 0x0000006b7c6b7221 */ /* 0x008fe60000010000 */
[----:B------:R-:W-:Y:S01]  /*196c0*/  MUFU.EX2 R159, R170 ;  /* 0x000000aa009f7308 */ /* 0x000fe20000000800 */
[----:B------:R-:W-:Y:S09]  /*196d0*/  FADD.FTZ R107, R127, R107 ;  /* 0x0000006b7f6b7221 */ /* 0x000ff20000010000 */
[----:B------:R-:W2:Y:S01]  /*196e0*/  MUFU.EX2 R158, R175 ;  /* 0x000000af009e7308 */ /* 0x000ea20000000800 */
[C---:B-1----:R-:W-:Y:S09]  /*196f0*/  HMMA.16816.F32.BF16 R32, R152.reuse, R112, R32 ;  /* 0x000000709820723c */ /* 0x042ff20000041820 */
[----:B------:R-:W-:Y:S01]  /*19700*/  MUFU.EX2 R157, R190 ;  /* 0x000000be009d7308 */ /* 0x000fe20000000800 */
[C---:B------:R-:W-:Y:S01]  /*19710*/  HMMA.16816.F32.BF16 R36, R152.reuse, R114, R36 ;  /* 0x000000729824723c */ /* 0x040fe20000041824 */
[----:B------:R-:W1:Y:S08]  /*19720*/  LDSM.16.MT88.4 R112, [R2+0x2000] ;  /* 0x002000000270783b */ /* 0x000e700000004200 */
        /* <DEDUP_REMOVED lines=134> */
[----:B------:R2:W4:Y:S07]  /*19f90*/  LDSM.16.MT88.4 R12, [R2+0x5800] ;  /* 0x00580000020c783b */ /* 0x00052e0000004200 */
[C---:B---3--:R-:W-:Y:S08]  /*19fa0*/  HMMA.16816.F32.BF16 R56, R152.reuse, R16, R56 ;  /* 0x000000109838723c */ /* 0x048ff00000041838 */
[C---:B------:R-:W-:Y:S01]  /*19fb0*/  HMMA.16816.F32.BF16 R60, R152.reuse, R18, R60 ;  /* 0x00000012983c723c */ /* 0x040fe2000004183c */
[----:B------:R3:W5:Y:S03]  /*19fc0*/  LDSM.16.MT88.4 R16, [R0+0x5800] ;  /* 0x005800000010783b */ /* 0x0007660000004200 */
[----:B--2---:R-:W-:Y:S04]  /*19fd0*/  IADD3 R2, R188, -0x2, RZ ;  /* 0xfffffffebc027810 */ /* 0x004fe80007ffe0ff */
[C---:B-1----:R-:W-:Y:S03]  /*19fe0*/  HMMA.16816.F32.BF16 R64, R152.reuse, R4, R64 ;  /* 0x000000049840723c */ /* 0x042fe60000041840 */
[----:B------:R-:W-:Y:S05]  /*19ff0*/  ISETP.GE.AND P0, PT, R2, R226, PT ;  /* 0x000000e20200720c */ /* 0x000fea0003f06270 */
[C---:B------:R-:W-:Y:S04]  /*1a000*/  HMMA.16816.F32.BF16 R68, R152.reuse, R6, R68 ;  /* 0x000000069844723c */ /* 0x040fe80000041844 */
[----:B---3--:R-:W-:Y:S04]  /*1a010*/  FADD.FTZ R0, R164, R107 ;  /* 0x0000006ba4007221 */ /* 0x008fe80000010000 */
        /* <DEDUP_REMOVED lines=38> */
[C---:B------:R-:W-:Y:S01]  /*1a280*/  IMAD.WIDE.U32 R2, R211.reuse, c[0x0][0x1e0], RZ ;  /* 0x00007800d3027a25 */ /* 0x040fe200078e00ff */
        /* <DEDUP_REMOVED lines=14> */
.L_x_3077:
        /* <DEDUP_REMOVED lines=22> */
.L_x_3078:
        /* <DEDUP_REMOVED lines=21> */
.L_x_2981:
[----:B------:R-:W-:Y:S05]  /*1a620*/  BSYNC B0 ;  /* 0x0000000000007941 */ /* 0x000fea0003800000 */
.L_x_2980:
        /* <DEDUP_REMOVED lines=10> */
.L_x_2974:
[----:B------:R-:W-:Y:S05]  /*1a6d0*/  BRA.DIV ~URZ, `(.L_x_2985) ;  /* 0x000076227f007947 */ /* 0x000fea000b800000 */
[----:B------:R1:W2:Y:S02]  /*1a6e0*/  SHFL.BFLY PT, R0, R221, 0x2, 0x1f ;  /* 0x0c401f00dd007f89 */ /* 0x0002a400000e0000 */
.L_x_3079:
[----:B--2---:R-:W-:Y:S01]  /*1a6f0*/  FADD.FTZ R0, R0, R221 ;  /* 0x000000dd00007221 */ /* 0x004fe20000010000 */
[----:B------:R-:W-:Y:S05]  /*1a700*/  BRA.DIV ~URZ, `(.L_x_2986) ;  /* 0x000076527f007947 */ /* 0x000fea000b800000 */
[----:B------:R-:W2:Y:S04]  /*1a710*/  SHFL.BFLY PT, R2, R220, 0x2, 0x1f ;  /* 0x0c401f00dc027f89 */ /* 0x000ea800000e0000 */
[----:B------:R-:W3:Y:S01]  /*1a720*/  SHFL.BFLY PT, R5, R0, 0x1, 0x1f ;  /* 0x0c201f0000057f89 */ /* 0x000ee200000e0000 */
[----:B--2---:R-:W-:-:S02]  /*1a730*/  FADD.FTZ R4, R2, R220 ;  /* 0x000000dc02047221 */ /* 0x004fc40000010000 */
[----:B---3--:R-:W-:-:S03]  /*1a740*/  FADD.FTZ R0, R0, R5 ;  /* 0x0000000500007221 */ /* 0x008fc60000010000 */
[----:B------:R2:W3:Y:S04]  /*1a750*/  SHFL.BFLY PT, R3, R4, 0x1, 0x1f ;  /* 0x0c201f0004037f89 */ /* 0x0004e800000e0000 */
.L_x_3080:
        /* <DEDUP_REMOVED lines=72> */
[----:B------:R-:W-:Y:S02]  /*1abe0*/  FMUL.FTZ R127, R0, R47 ;  /* 0x0000002f007f7220 */ /* 0x000fe40000410000 */
[----:B-----5:R-:W-:-:S02]  /*1abf0*/  @P0 FMUL.FTZ R2, R2, 0.69314718246459960938 ;  /* 0x3f31721802020820 */ /* 0x020fc40000410000 */
        /* <DEDUP_REMOVED lines=43> */
.L_x_2889:
[----:B------:R2:W5:Y:S01]  /*1aeb0*/  LDL R7, [R1] ;  /* 0x0000000001077983 */ /* 0x0005620000100800 */
[----:B------:R-:W-:Y:S03]  /*1aec0*/  BSSY B0, `(.L_x_2987) ;  /* 0x0000012000007945 */ /* 0x000fe60003800000 */
[----:B------:R-:W3:Y:S02]  /*1aed0*/  S2R R6, SR_TID.X ;  /* 0x0000000000067919 */ /* 0x000ee40000002100 */
[----:B---3--:R-:W-:-:S13]  /*1aee0*/  LOP3.LUT P0, RZ, R6, 0xff, RZ, 0xc0, !PT ;  /* 0x000000ff06ff7812 */ /* 0x008fda000780c0ff */
[----:B------:R-:W-:Y:S05]  /*1aef0*/  @P0 BRA `(.L_x_2988) ;  /* 0x000000e000000947 */ /* 0x000fea0003800000 */
[----:B--2---:R-:W2:Y:S01]  /*1af00*/  S2R R4, SR_LANEID ;  /* 0x0000000000047919 */ /* 0x004ea20000000000 */
        /* <DEDUP_REMOVED lines=11> */
[----:B---3-5:R-:W-:-:S05]  /*1afc0*/  IADD3 R7, R3, c[0x0][0xc], R2 ;  /* 0x0000030003077a10 */ /* 0x028fca0007ffe002 */
[----:B------:R2:W-:Y:S02]  /*1afd0*/  STL [R1], R7 ;  /* 0x0000000701007387 */ /* 0x0005e40000100800 */
.L_x_2988:
[----:B--2---:R-:W-:Y:S05]  /*1afe0*/  BSYNC B0 ;  /* 0x0000000000007941 */ /* 0x004fea0003800000 */
.L_x_2987:
[----:B------:R-:W-:Y:S01]  /*1aff0*/  PRMT R0, R0, 0x9910, RZ ;  /* 0x0000991000007816 */ /* 0x000fe200000000ff */
[----:B------:R-:W-:Y:S01]  /*1b000*/  BSSY B1, `(.L_x_2989) ;  /* 0x00003ad000017945 */ /* 0x000fe20003800000 */
[----:B-----5:R-:W-:Y:S02]  /*1b010*/  IMAD.MOV.U32 R35, RZ, RZ, R7 ;  /* 0x000000ffff237224 */ /* 0x020fe400078e0007 */
[----:B------:R-:W-:-:S13]  /*1b020*/  ISETP.NE.AND P0, PT, R0, RZ, PT ;  /* 0x000000ff0000720c */ /* 0x000fda0003f05270 */
[----:B------:R-:W-:Y:S05]  /*1b030*/  @!P0 BRA `(.L_x_2990) ;  /* 0x00002e4000008947 */ /* 0x000fea0003800000 */
[----:B------:R-:W2:Y:S01]  /*1b040*/  LDL R4, [R1+0x10] ;  /* 0x0000100001047983 */ /* 0x000ea20000100800 */
[--C-:B------:R-:W-:Y:S02]  /*1b050*/  SHF.R.S32.HI R2, RZ, 0x1f, R6.reuse ;  /* 0x0000001fff027819 */ /* 0x100fe40000011406 */
[----:B------:R-:W-:Y:S01]  /*1b060*/  SHF.R.S32.HI R3, RZ, 0x1f, R6 ;  /* 0x0000001fff037819 */ /* 0x000fe20000011406 */
[----:B------:R-:W3:Y:S01]  /*1b070*/  LDL.LU R15, [R1+0x14] ;  /* 0x00001400010f7983 */ /* 0x000ee20000300800 */
[-C--:B------:R-:W-:Y:S02]  /*1b080*/  LEA.HI R2, R2, R6.reuse, RZ, 0x2 ;  /* 0x0000000602027211 */ /* 0x080fe400078f10ff */
[----:B------:R-:W-:Y:S01]  /*1b090*/  LEA.HI R3, R3, R6, RZ, 0x5 ;  /* 0x0000000603037211 */ /* 0x000fe200078f28ff */
[----:B------:R-:W4:Y:S01]  /*1b0a0*/  LDL.LU R14, [R1+0x18] ;  /* 0x00001800010e7983 */ /* 0x000f220000300800 */
[----:B------:R-:W-:Y:S02]  /*1b0b0*/  LOP3.LUT R2, R2, 0xfffffffc, RZ, 0xc0, !PT ;  /* 0xfffffffc02027812 */ /* 0x000fe400078ec0ff */
[----:B------:R-:W-:Y:S01]  /*1b0c0*/  SHF.R.S32.HI R3, RZ, 0x5, R3 ;  /* 0x00000005ff037819 */ /* 0x000fe20000011403 */
[----:B------:R-:W-:Y:S01]  /*1b0d0*/  WARPSYNC 0xffffffff ;  /* 0xffffffff00007948 */ /* 0x000fe20003800000 */
[----:B------:R-:W-:Y:S01]  /*1b0e0*/  LOP3.LUT R0, R150, R233, RZ, 0xfc, !PT ;  /* 0x000000e996007212 */ /* 0x000fe200078efcff */
[----:B------:R-:W-:-:S02]  /*1b0f0*/  IMAD.IADD R2, R6, 0x1, -R2 ;  /* 0x0000000106027824 */ /* 0x000fc400078e0a02 */
[----:B------:R-:W-:Y:S01]  /*1b100*/  IMAD.MOV.U32 R7, RZ, RZ, 0x20 ;  /* 0x00000020ff077424 */ /* 0x000fe200078e00ff */
[----:B------:R-:W-:Y:S01]  /*1b110*/  F2FP.BF16.PACK_AB R5, R89, R88 ;  /* 0x000000585905723e */ /* 0x000fe200000010ff */
[----:B------:R-:W-:Y:S02]  /*1b120*/  IMAD.SHL.U32 R3, R3, 0x400, RZ ;  /* 0x0000040003037824 */ /* 0x000fe400078e00ff */
[----:B------:R-:W-:Y:S01]  /*1b130*/  IMAD.MOV.U32 R9, RZ, RZ, 0x40 ;  /* 0x00000040ff097424 */ /* 0x000fe200078e00ff */
[----:B------:R-:W-:Y:S01]  /*1b140*/  F2FP.BF16.PACK_AB R8, R115, R114 ;  /* 0x000000727308723e */ /* 0x000fe200000010ff */
[----:B------:R-:W-:Y:S01]  /*1b150*/  IMAD R3, R2, 0x2, R3 ;  /* 0x0000000202037824 */ /* 0x000fe200078e0203 */
[----:B------:R-:W3:Y:S03]  /*1b160*/  LDL.LU R13, [R1+0x2c] ;  /* 0x00002c00010d7983 */ /* 0x000ee60000300800 */
[----:B------:R-:W-:-:S04]  /*1b170*/  IMAD.IADD R0, R3, 0x1, R0 ;  /* 0x0000000103007824 */ /* 0x000fc800078e0200 */
[----:B------:R-:W-:-:S05]  /*1b180*/  IMAD.SHL.U32 R0, R0, 0x2, RZ ;  /* 0x0000000200007824 */ /* 0x000fca00078e00ff */
[----:B------:R-:W-:Y:S02]  /*1b190*/  IADD3 R3, R0, 0x80, RZ ;  /* 0x0000008000037810 */ /* 0x000fe40007ffe0ff */
[----:B------:R-:W-:Y:S01]  /*1b1a0*/  F2FP.BF16.PACK_AB R6, R27, R26 ;  /* 0x0000001a1b06723e */ /* 0x000fe200000010ff */
[----:B------:R-:W-:Y:S01]  /*1b1b0*/  IMAD.MOV.U32 R16, RZ, RZ, c[0x0][0x388] ;  /* 0x0000e200ff107624 */ /* 0x000fe200078e00ff */
[----:B------:R-:W-:Y:S01]  /*1b1c0*/  BAR.SYNC.DEFER_BLOCKING 0x1, 0x100 ;  /* 0x0044000000007b1d */ /* 0x000fe20000010000 */
[----:B--2---:R-:W-:-:S04]  /*1b1d0*/  LOP3.LUT R2, R4, 0x1, RZ, 0xc0, !PT ;  /* 0x0000000104027812 */ /* 0x004fc800078ec0ff */
[----:B------:R-:W-:-:S04]  /*1b1e0*/  ISETP.NE.U32.AND P0, PT, R2, 0x1, PT ;  /* 0x000000010200780c */ /* 0x000fc80003f05070 */
[----:B------:R-:W-:Y:S02]  /*1b1f0*/  R2P PR, R4, 0x6 ;  /* 0x0000000604007804 */ /* 0x000fe40000000000 */
[----:B------:R-:W-:Y:S02]  /*1b200*/  F2FP.BF16.PACK_AB R4, R153, R152 ;  /* 0x000000989904723e */ /* 0x000fe400000010ff */
[----:B------:R-:W-:-:S03]  /*1b210*/  IADD3 R2, R0, 0x70, RZ ;  /* 0x0000007000027810 */ /* 0x000fc60007ffe0ff */
[----:B------:R2:W-:Y:S02]  /*1b220*/  STS [R0+0x80], R4 ;  /* 0x0000800400007388 */ /* 0x0005e40000000800 */
[----:B------:R-:W-:Y:S02]  /*1b230*/  @P0 IADD3 R2, R3, 0x10, RZ ;  /* 0x0000001003020810 */ /* 0x000fe40007ffe0ff */
[----:B------:R-:W-:-:S05]  /*1b240*/  F2FP.BF16.PACK_AB R3, R97, R96 ;  /* 0x000000606103723e */ /* 0x000fca00000010ff */
[----:B------:R1:W-:Y:S01]  /*1b250*/  STS [R0+0x480], R3 ;  /* 0x0004800300007388 */ /* 0x0003e20000000800 */
[----:B------:R-:W-:-:S03]  /*1b260*/  SEL R9, R9, 0xffffffc0, !P2 ;  /* 0xffffffc009097807 */ /* 0x000fc60005000000 */
[----:B------:R3:W-:Y:S04]  /*1b270*/  STS [R2], R6 ;  /* 0x0000000602007388 */ /* 0x0007e80000000800 */
[----:B------:R4:W-:Y:S01]  /*1b280*/  STS [R2+0x400], R5 ;  /* 0x0004000502007388 */ /* 0x0009e20000000800 */
[----:B--2---:R-:W-:Y:S02]  /*1b290*/  SEL R4, R7, 0xffffffe0, !P1 ;  /* 0xffffffe007047807 */ /* 0x004fe40004800000 */
[----:B------:R-:W-:-:S03]  /*1b2a0*/  F2FP.BF16.PACK_AB R7, R29, R28 ;  /* 0x0000001c1d07723e */ /* 0x000fc600000010ff */
[----:B-1----:R-:W-:Y:S02]  /*1b2b0*/  IMAD.IADD R3, R0, 0x1, R4 ;  /* 0x0000000100037824 */ /* 0x002fe400078e0204 */
[--C-:B------:R-:W-:Y:S01]  /*1b2c0*/  IMAD.IADD R4, R4, 0x1, R2.reuse ;  /* 0x0000000104047824 */ /* 0x100fe200078e0202 */
[----:B---3--:R-:W-:Y:S02]  /*1b2d0*/  F2FP.BF16.PACK_AB R6, R123, R122 ;  /* 0x0000007a7b06723e */ /* 0x008fe400000010ff */
[----:B----4-:R-:W-:Y:S01]  /*1b2e0*/  F2FP.BF16.PACK_AB R5, R31, R30 ;  /* 0x0000001e1f05723e */ /* 0x010fe200000010ff */
[----:B------:R1:W-:Y:S04]  /*1b2f0*/  STS [R3+0x80], R7 ;  /* 0x0000800703007388 */ /* 0x0003e80000000800 */
[----:B------:R2:W-:Y:S04]  /*1b300*/  STS [R3+0x480], R6 ;  /* 0x0004800603007388 */ /* 0x0005e80000000800 */
[----:B------:R3:W-:Y:S01]  /*1b310*/  STS [R4], R5 ;  /* 0x0000000504007388 */ /* 0x0007e20000000800 */
[----:B------:R-:W-:-:S03]  /*1b320*/  IMAD.IADD R12, R9, 0x1, R2 ;  /* 0x00000001090c7824 */ /* 0x000fc600078e0202 */
[----:B------:R4:W-:Y:S01]  /*1b330*/  STS [R4+0x400], R8 ;  /* 0x0004000804007388 */ /* 0x0009e20000000800 */
[----:B-1----:R-:W-:Y:S01]  /*1b340*/  F2FP.BF16.PACK_AB R7, R37, R36 ;  /* 0x000000242507723e */ /* 0x002fe200000010ff */
[----:B--2---:R-:W-:Y:S01]  /*1b350*/  IMAD.IADD R6, R0, 0x1, R9 ;  /* 0x0000000100067824 */ /* 0x004fe200078e0209 */
[----:B---3--:R-:W-:-:S04]  /*1b360*/  F2FP.BF16.PACK_AB R5, R93, R92 ;  /* 0x0000005c5d05723e */ /* 0x008fc800000010ff */
[----:B------:R1:W-:Y:S04]  /*1b370*/  STS [R6+0x80], R7 ;  /* 0x0000800706007388 */ /* 0x0003e80000000800 */
[----:B------:R2:W-:Y:S01]  /*1b380*/  STS [R6+0x480], R5 ;  /* 0x0004800506007388 */ /* 0x0005e20000000800 */
[----:B----4-:R-:W-:Y:S02]  /*1b390*/  F2FP.BF16.PACK_AB R8, R107, R106 ;  /* 0x0000006a6b08723e */ /* 0x010fe400000010ff */
[----:B-1----:R-:W-:Y:S02]  /*1b3a0*/  F2FP.BF16.PACK_AB R7, R39, R38 ;  /* 0x000000262707723e */ /* 0x002fe400000010ff */
[----:B--2---:R-:W-:-:S03]  /*1b3b0*/  F2FP.BF16.PACK_AB R5, R129, R128 ;  /* 0x000000808105723e */ /* 0x004fc600000010ff */
[----:B------:R1:W-:Y:S04]  /*1b3c0*/  STS [R12], R7 ;  /* 0x000000070c007388 */ /* 0x0003e80000000800 */
[----:B------:R2:W-:Y:S01]  /*1b3d0*/  STS [R12+0x400], R5 ;  /* 0x000400050c007388 */ /* 0x0005e20000000800 */
[----:B-1----:R-:W-:Y:S01]  /*1b3e0*/  F2FP.BF16.PACK_AB R7, R119, R118 ;  /* 0x000000767707723e */ /* 0x002fe200000010ff */
[----:B--2---:R-:W-:-:S05]  /*1b3f0*/  IMAD.IADD R5, R9, 0x1, R3 ;  /* 0x0000000109057824 */ /* 0x004fca00078e0203 */
[----:B------:R1:W-:Y:S04]  /*1b400*/  STS [R5+0x480], R7 ;  /* 0x0004800705007388 */ /* 0x0003e80000000800 */
[----:B------:R2:W-:Y:S01]  /*1b410*/  STS [R5+0x80], R8 ;  /* 0x0000800805007388 */ /* 0x0005e20000000800 */
[----:B-1----:R-:W-:Y:S01]  /*1b420*/  IMAD.IADD R7, R4, 0x1, R9 ;  /* 0x0000000104077824 */ /* 0x002fe200078e0209 */
[----:B------:R-:W-:Y:S02]  /*1b430*/  F2FP.BF16.PACK_AB R9, R113, R112 ;  /* 0x000000707109723e */ /* 0x000fe400000010ff */
        /* <DEDUP_REMOVED lines=37> */
[----:B------:R-:W-:Y:S04]  /*1b690*/  STS [R0+0x8080], R9 ;  /* 0x0080800900007388 */ /* 0x000fe80000000800 */
[----:B------:R1:W-:Y:S02]  /*1b6a0*/  STS [R0+0x8480], R8 ;  /* 0x0084800800007388 */ /* 0x0003e40000000800 */
[----:B-1----:R-:W-:Y:S02]  /*1b6b0*/  F2FP.BF16.PACK_AB R0, R63, R62 ;  /* 0x0000003e3f00723e */ /* 0x002fe400000010ff */
[----:B------:R-:W-:-:S03]  /*1b6c0*/  F2FP.BF16.PACK_AB R8, R73, R72 ;  /* 0x000000484908723e */ /* 0x000fc600000010ff */
        /* <DEDUP_REMOVED lines=8> */
[----:B------:R1:W-:Y:S01]  /*1b750*/  STS [R4+0x8400], R0 ;  /* 0x0084000004007388 */ /* 0x0003e20000000800 */
[----:B------:R-:W-:-:S03]  /*1b760*/  F2FP.BF16.PACK_AB R3, R125, R124 ;  /* 0x0000007c7d03723e */ /* 0x000fc600000010ff */
[----:B------:R2:W-:Y:S04]  /*1b770*/  STS [R4+0x8000], R2 ;  /* 0x0080000204007388 */ /* 0x0005e80000000800 */
[----:B------:R3:W-:Y:S01]  /*1b780*/  STS [R6+0x8080], R3 ;  /* 0x0080800306007388 */ /* 0x0007e20000000800 */
[----:B------:R-:W-:Y:S02]  /*1b790*/  ISETP.NE.U32.AND P0, PT, RZ, c[0x0][0x508], PT ;  /* 0x00014200ff007a0c */ /* 0x000fe40003f05070 */
[----:B-1----:R-:W-:Y:S02]  /*1b7a0*/  F2FP.BF16.PACK_AB R0, R79, R78 ;  /* 0x0000004e4f00723e */ /* 0x002fe400000010ff */
[----:B--2---:R-:W-:-:S03]  /*1b7b0*/  F2FP.BF16.PACK_AB R2, R75, R74 ;  /* 0x0000004a4b02723e */ /* 0x004fc600000010ff */
[----:B------:R1:W-:Y:S01]  /*1b7c0*/  STS [R6+0x8480], R0 ;  /* 0x0084800006007388 */ /* 0x0003e20000000800 */
[----:B---3--:R-:W-:-:S03]  /*1b7d0*/  F2FP.BF16.PACK_AB R3, R121, R120 ;  /* 0x000000787903723e */ /* 0x008fc600000010ff */
[----:B------:R2:W-:Y:S04]  /*1b7e0*/  STS [R12+0x8400], R2 ;  /* 0x008400020c007388 */ /* 0x0005e80000000800 */
[----:B------:R3:W-:Y:S01]  /*1b7f0*/  STS [R12+0x8000], R3 ;  /* 0x008000030c007388 */ /* 0x0007e20000000800 */
[----:B------:R-:W-:Y:S02]  /*1b800*/  ISETP.NE.AND.EX P2, PT, RZ, c[0x0][0x50c], PT, P0 ;  /* 0x00014300ff007a0c */ /* 0x000fe40003f45300 */
[----:B-1----:R-:W-:Y:S02]  /*1b810*/  F2FP.BF16.PACK_AB R0, R85, R84 ;  /* 0x000000545500723e */ /* 0x002fe400000010ff */
[----:B--2---:R-:W-:-:S03]  /*1b820*/  F2FP.BF16.PACK_AB R2, R59, R58 ;  /* 0x0000003a3b02723e */ /* 0x004fc600000010ff */
[----:B------:R1:W-:Y:S01]  /*1b830*/  STS [R5+0x8080], R0 ;  /* 0x0080800005007388 */ /* 0x0003e20000000800 */
[----:B---3--:R-:W-:-:S03]  /*1b840*/  F2FP.BF16.PACK_AB R3, R55, R54 ;  /* 0x000000363703723e */ /* 0x008fc600000010ff */
[----:B------:R2:W-:Y:S04]  /*1b850*/  STS [R5+0x8480], R2 ;  /* 0x0084800205007388 */ /* 0x0005e80000000800 */
[----:B------:R-:W-:Y:S01]  /*1b860*/  STS [R7+0x8400], R3 ;  /* 0x0084000307007388 */ /* 0x000fe20000000800 */
[----:B------:R-:W-:Y:S02]  /*1b870*/  ISETP.NE.U32.AND P3, PT, RZ, c[0x0][0x500], PT ;  /* 0x00014000ff007a0c */ /* 0x000fe40003f65070 */
[----:B-1----:R-:W-:-:S05]  /*1b880*/  F2FP.BF16.PACK_AB R0, R25, R24 ;  /* 0x000000181900723e */ /* 0x002fca00000010ff */
[----:B------:R1:W-:Y:S04]  /*1b890*/  STS [R7+0x8000], R0 ;  /* 0x0080000007007388 */ /* 0x0003e80000000800 */
[----:B------:R-:W-:Y:S01]  /*1b8a0*/  BAR.SYNC.DEFER_BLOCKING 0x1, 0x100 ;  /* 0x0044000000007b1d */ /* 0x000fe20000010000 */
[----:B------:R-:W-:Y:S02]  /*1b8b0*/  ISETP.NE.AND.EX P3, PT, RZ, c[0x0][0x504], PT, P3 ;  /* 0x00014100ff007a0c */ /* 0x000fe40003f65330 */
[C---:B------:R-:W-:Y:S02]  /*1b8c0*/  @P2 IADD3 R8, P0, R15.reuse, c[0x0][0x508], RZ ;  /* 0x000142000f082a10 */ /* 0x040fe40007f1e0ff */
[----:B------:R-:W-:Y:S01]  /*1b8d0*/  IADD3 R4, P1, R15, c[0x0][0x500], RZ ;  /* 0x000140000f047a10 */ /* 0x000fe20007f3e0ff */
[----:B--2---:R-:W-:Y:S01]  /*1b8e0*/  IMAD.MOV.U32 R2, RZ, RZ, RZ ;  /* 0x000000ffff027224 */ /* 0x004fe200078e00ff */
[----:B------:R-:W-:-:S02]  /*1b8f0*/  @P2 IADD3.X R9, R14, c[0x0][0x50c], RZ, P0, !PT ;  /* 0x000143000e092a10 */ /* 0x000fc400007fe4ff */
[----:B------:R-:W-:-:S03]  /*1b900*/  IADD3.X R5, R14, c[0x0][0x504], RZ, P1, !PT ;  /* 0x000141000e057a10 */ /* 0x000fc60000ffe4ff */
[----:B------:R2:W5:Y:S04]  /*1b910*/  @P2 LDG.E R16, [R8.64] ;  /* 0x0000000808102981 */ /* 0x000568000c1e1900 */
[----:B------:R2:W5:Y:S01]  /*1b920*/  @P3 LDG.E R2, [R4.64] ;  /* 0x0000000804023981 */ /* 0x000562000c1e1900 */
[----:B------:R-:W-:-:S04]  /*1b930*/  ISETP.NE.AND P0, PT, R13, RZ, PT ;  /* 0x000000ff0d00720c */ /* 0x000fc80003f05270 */
[----:B-1----:R-:W-:Y:S01]  /*1b940*/  SEL R0, R13, c[0x0][0x3d4], P0 ;  /* 0x0000f5000d007a07 */ /* 0x002fe20000000000 */
[----:B------:R-:W-:Y:S05]  /*1b950*/  @P2 BRA `(.L_x_2991) ;  /* 0x0000004000002947 */ /* 0x000fea0003800000 */
[----:B------:R-:W-:Y:S05]  /*1b960*/  @!P3 BRA `(.L_x_2991) ;  /* 0x000000300000b947 */ /* 0x000fea0003800000 */
[----:B-----5:R1:W3:Y:S04]  /*1b970*/  LDG.E R16, [R4.64] ;  /* 0x0000000804107981 */ /* 0x0202e8000c1e1900 */
[----:B-12---:R-:W3:Y:S02]  /*1b980*/  LDG.E R4, [R4.64+0x4] ;  /* 0x0000040804047981 */ /* 0x006ee4000c1e1900 */
[----:B---3--:R-:W-:Y:S02]  /*1b990*/  IADD3 R16, -R16, R4, RZ ;  /* 0x0000000410107210 */ /* 0x008fe40007ffe1ff */
.L_x_2991:
[----:B--2---:R-:W2:Y:S04]  /*1b9a0*/  LDL.LU R5, [R1+0x1c] ;  /* 0x00001c0001057983 */ /* 0x004ea80000300800 */
[----:B------:R-:W3:Y:S04]  /*1b9b0*/  LDL.LU R4, [R1+0x8] ;  /* 0x0000080001047983 */ /* 0x000ee80000300800 */
[----:B------:R-:W4:Y:S04]  /*1b9c0*/  LDL.LU R3, [R1+0x28] ;  /* 0x0000280001037983 */ /* 0x000f280000300800 */
[----:B------:R-:W4:Y:S04]  /*1b9d0*/  LDL R13, [R1+0x64] ;  /* 0x00006400010d7983 */ /* 0x000f280000100800 */
[----:B------:R-:W4:Y:S04]  /*1b9e0*/  LDL R32, [R1+0x4] ;  /* 0x0000040001207983 */ /* 0x000f280000100800 */
[----:B------:R-:W4:Y:S04]  /*1b9f0*/  LDL R23, [R1+0x30] ;  /* 0x0000300001177983 */ /* 0x000f280000100800 */
[----:B------:R-:W4:Y:S01]  /*1ba00*/  LDL R33, [R1+0x6c] ;  /* 0x00006c0001217983 */ /* 0x000f220000100800 */
[----:B------:R-:W-:Y:S01]  /*1ba10*/  IMAD.MOV.U32 R12, RZ, RZ, 0x368 ;  /* 0x00000368ff0c7424 */ /* 0x000fe200078e00ff */
[----:B------:R-:W-:-:S04]  /*1ba20*/  ISETP.GT.AND P2, PT, R0, 0x1, PT ;  /* 0x000000010000780c */ /* 0x000fc80003f44270 */
[----:B------:R-:W-:-:S04]  /*1ba30*/  SEL R12, R12, 0x328, P2 ;  /* 0x000003280c0c7807 */ /* 0x000fc80001000000 */
[----:B------:R1:W2:Y:S08]  /*1ba40*/  LDC.64 R6, c[0x0][R12+0x170] ;  /* 0x00005c000c067b82 */ /* 0x0002b00000000a00 */
[----:B------:R1:W2:Y:S08]  /*1ba50*/  LDC.64 R8, c[0x0][R12+0x168] ;  /* 0x00005a000c087b82 */ /* 0x0002b00000000a00 */
[----:B------:R1:W2:Y:S01]  /*1ba60*/  LDC.64 R18, c[0x0][R12+0x178] ;  /* 0x00005e000c127b82 */ /* 0x0002a20000000a00 */
[----:B------:R-:W-:-:S07]  /*1ba70*/  ISETP.NE.U32.AND P0, PT, RZ, c[0x0][0x500], PT ;  /* 0x00014000ff007a0c */ /* 0x000fce0003f05070 */
[----:B------:R1:W2:Y:S01]  /*1ba80*/  LDC.64 R20, c[0x0][R12+0x160] ;  /* 0x000058000c147b82 */ /* 0x0002a20000000a00 */
[----:B------:R-:W-:Y:S01]  /*1ba90*/  ISETP.NE.AND.EX P0, PT, RZ, c[0x0][0x504], PT, P0 ;  /* 0x00014100ff007a0c */ /* 0x000fe20003f05300 */
[----:B-1----:R-:W-:-:S05]  /*1baa0*/  IMAD.MOV.U32 R12, RZ, RZ, c[0x0][0x4e8] ;  /* 0x00013a00ff0c7624 */ /* 0x002fca00078e00ff */
[----:B------:R-:W-:Y:S01]  /*1bab0*/  ISETP.NE.AND P5, PT, R12, 0x1, PT ;  /* 0x000000010c00780c */ /* 0x000fe20003fa5270 */
[----:B------:R-:W1:Y:S01]  /*1bac0*/  S2R R86, SR_TID.X ;  /* 0x0000000000567919 */ /* 0x000e620000002100 */
[----:B--2---:R-:W-:Y:S02]  /*1bad0*/  SEL R0, R5, RZ, !P0 ;  /* 0x000000ff05007207 */ /* 0x004fe40004000000 */
[----:B---3--:R-:W-:Y:S02]  /*1bae0*/  LOP3.LUT R5, R4, 0xffff, RZ, 0xc0, !PT ;  /* 0x0000ffff04057812 */ /* 0x008fe400078ec0ff */
[----:B----4-:R-:W-:Y:S01]  /*1baf0*/  SEL R4, R3, RZ, !P0 ;  /* 0x000000ff03047207 */ /* 0x010fe20004000000 */
[----:B------:R-:W-:-:S04]  /*1bb00*/  IMAD R3, R7, R0, RZ ;  /* 0x0000000007037224 */ /* 0x000fc800078e02ff */
[----:B------:R-:W-:Y:S02]  /*1bb10*/  IMAD R4, R6, R4, R3 ;  /* 0x0000000406047224 */ /* 0x000fe400078e0203 */
[-C--:B------:R-:W-:Y:S02]  /*1bb20*/  IMAD R3, R9, R5.reuse, RZ ;  /* 0x0000000509037224 */ /* 0x080fe400078e02ff */
[----:B------:R-:W-:-:S04]  /*1bb30*/  IMAD.WIDE.U32 R8, R8, R5, RZ ;  /* 0x0000000508087225 */ /* 0x000fc800078e00ff */
[----:B------:R-:W-:-:S04]  /*1bb40*/  IMAD.WIDE.U32 R6, R6, R0, RZ ;  /* 0x0000000006067225 */ /* 0x000fc800078e00ff */
[----:B------:R-:W-:Y:S02]  /*1bb50*/  IMAD.IADD R14, R9, 0x1, R3 ;  /* 0x00000001090e7824 */ /* 0x000fe400078e0203 */
[----:B------:R-:W-:Y:S01]  /*1bb60*/  IMAD.IADD R3, R13, 0x1, R32 ;  /* 0x000000010d037824 */ /* 0x000fe200078e0220 */
[----:B-----5:R-:W-:Y:S02]  /*1bb70*/  IADD3 R12, P4, P3, R6, R8, R2 ;  /* 0x00000008060c7210 */ /* 0x020fe40007b9e002 */
[----:B------:R-:W-:Y:S01]  /*1bb80*/  SEL R6, R23, RZ, P2 ;  /* 0x000000ff17067207 */ /* 0x000fe20001000000 */
[----:B------:R-:W-:-:S04]  /*1bb90*/  @P5 IMAD.HI.U32 R8, R3, c[0x0][0x4ec], RZ ;  /* 0x00013b0003085a27 */ /* 0x000fc800078e00ff */
[----:B------:R-:W-:Y:S02]  /*1bba0*/  IMAD.IADD R15, R7, 0x1, R4 ;  /* 0x00000001070f7824 */ /* 0x000fe400078e0204 */
[-C--:B------:R-:W-:Y:S02]  /*1bbb0*/  IMAD R9, R19, R6.reuse, RZ ;  /* 0x0000000613097224 */ /* 0x080fe400078e02ff */
[----:B------:R-:W-:Y:S01]  /*1bbc0*/  IMAD.MOV.U32 R4, RZ, RZ, R3 ;  /* 0x000000ffff047224 */ /* 0x000fe200078e0003 */
[----:B------:R-:W-:Y:S01]  /*1bbd0*/  @P5 SHF.R.U32.HI R4, RZ, c[0x0][0x4f0], R8 ;  /* 0x00013c00ff045a19 */ /* 0x000fe20000011608 */
[----:B------:R-:W-:Y:S01]  /*1bbe0*/  IMAD.WIDE.U32 R6, R18, R6, RZ ;  /* 0x0000000612067225 */ /* 0x000fe200078e00ff */
[----:B------:R-:W-:-:S03]  /*1bbf0*/  SHF.R.S32.HI R8, RZ, 0x1f, R2 ;  /* 0x0000001fff087819 */ /* 0x000fc60000011402 */
[----:B------:R-:W-:Y:S02]  /*1bc00*/  IMAD.IADD R13, R7, 0x1, R9 ;  /* 0x00000001070d7824 */ /* 0x000fe400078e0209 */
[----:B------:R-:W-:Y:S01]  /*1bc10*/  IMAD.MOV R7, RZ, RZ, -R4 ;  /* 0x000000ffff077224 */ /* 0x000fe200078e0a04 */
[----:B------:R-:W-:Y:S02]  /*1bc20*/  IADD3 R6, P1, P0, R4, R12, R6 ;  /* 0x0000000c04067210 */ /* 0x000fe4000783e006 */
[----:B------:R-:W-:Y:S01]  /*1bc30*/  SHF.R.S32.HI R9, RZ, 0x1f, R4 ;  /* 0x0000001fff097819 */ /* 0x000fe20000011404 */
[----:B------:R-:W-:Y:S01]  /*1bc40*/  IMAD R4, R7, c[0x0][0x4e8], R3 ;  /* 0x00013a0007047a24 */ /* 0x000fe200078e0203 */
[----:B------:R-:W-:-:S04]  /*1bc50*/  IADD3.X R12, R15, R14, R8, P4, P3 ;  /* 0x0000000e0f0c7210 */ /* 0x000fc800027e6408 */
[----:B------:R-:W-:Y:S01]  /*1bc60*/  IADD3.X R7, R9, R12, R13, P1, P0 ;  /* 0x0000000c09077210 */ /* 0x000fe20000fe040d */
[----:B------:R-:W-:Y:S01]  /*1bc70*/  IMAD R9, R21, R4, RZ ;  /* 0x0000000415097224 */ /* 0x000fe200078e02ff */
[----:B------:R-:W-:-:S05]  /*1bc80*/  SHF.R.S32.HI R12, RZ, 0x1f, R4 ;  /* 0x0000001fff0c7819 */ /* 0x000fca0000011404 */
[C---:B------:R-:W-:Y:S02]  /*1bc90*/  IMAD R9, R20.reuse, R12, R9 ;  /* 0x0000000c14097224 */ /* 0x040fe400078e0209 */
[----:B------:R-:W-:Y:S02]  /*1bca0*/  IMAD.MOV.U32 R12, RZ, RZ, c[0x0][0x4a8] ;  /* 0x00012a00ff0c7624 */ /* 0x000fe400078e00ff */
[----:B------:R-:W-:Y:S01]  /*1bcb0*/  IMAD.WIDE.U32 R6, R20, R4, R6 ;  /* 0x0000000414067225 */ /* 0x000fe200078e0006 */
[----:B-1----:R-:W-:Y:S02]  /*1bcc0*/  SHF.R.S32.HI R23, RZ, 0x1f, R86 ;  /* 0x0000001fff177819 */ /* 0x002fe40000011456 */
        /* <DEDUP_REMOVED lines=29> */
[-C--:B--2---:R-:W-:Y:S02]  /*1bea0*/  IADD3 R12, R251, R32.reuse, RZ ;  /* 0x00000020fb0c7210 */ /* 0x084fe40007ffe0ff */
[----:B------:R-:W-:Y:S01]  /*1beb0*/  IMAD R2, R2, c[0x0][0x3a4], R8 ;  /* 0x0000e90002027a24 */ /* 0x000fe200078e0208 */
[----:B------:R-:W-:Y:S01]  /*1bec0*/  IADD3 R8, R231, R32, RZ ;  /* 0x00000020e7087210 */ /* 0x000fe20007ffe0ff */
        /* <DEDUP_REMOVED lines=38> */
.L_x_3081:
[----:B------:R-:W-:Y:S05]  /*1c130*/  BRA.DIV ~URZ, `(.L_x_2994) ;  /* 0x00005d827f007947 */ /* 0x000fea000b800000 */
[----:B------:R4:W2:Y:S02]  /*1c140*/  SHFL.IDX PT, R0, R14, RZ, 0x181f ;  /* 0x00181fff0e007589 */ /* 0x0008a400000e0000 */
.L_x_3082:
        /* <DEDUP_REMOVED lines=15> */
.L_x_2996:
[----:B------:R-:W-:Y:S05]  /*1c240*/  BSYNC B0 ;  /* 0x0000000000007941 */ /* 0x000fea0003800000 */
.L_x_2995:
[----:B------:R-:W-:Y:S05]  /*1c250*/  BRA.DIV ~URZ, `(.L_x_2997) ;  /* 0x00005cd27f007947 */ /* 0x000fea000b800000 */
[----:B---3--:R3:W4:Y:S04]  /*1c260*/  SHFL.IDX PT, R5, R13, 0x1, 0x181f ;  /* 0x00381f000d057f89 */ /* 0x00872800000e0000 */
[----:B--2---:R3:W2:Y:S02]  /*1c270*/  SHFL.IDX PT, R0, R14, 0x1, 0x181f ;  /* 0x00381f000e007f89 */ /* 0x0046a400000e0000 */
.L_x_3083:
        /* <DEDUP_REMOVED lines=16> */
.L_x_2999:
[----:B------:R-:W-:Y:S05]  /*1c380*/  BSYNC B0 ;  /* 0x0000000000007941 */ /* 0x000fea0003800000 */
.L_x_2998:
[----:B------:R-:W-:Y:S05]  /*1c390*/  BRA.DIV ~URZ, `(.L_x_3000) ;  /* 0x00005c627f007947 */ /* 0x000fea000b800000 */
[----:B----4-:R4:W3:Y:S02]  /*1c3a0*/  SHFL.IDX PT, R5, R13, 0x2, 0x181f ;  /* 0x00581f000d057f89 */ /* 0x0108e400000e0000 */
.L_x_3084:
[----:B------:R-:W-:Y:S05]  /*1c3b0*/  BRA.DIV ~URZ, `(.L_x_3001) ;  /* 0x00005cb27f007947 */ /* 0x000fea000b800000 */
[----:B--2---:R2:W4:Y:S02]  /*1c3c0*/  SHFL.IDX PT, R0, R14, 0x2, 0x181f ;  /* 0x00581f000e007f89 */ /* 0x00452400000e0000 */
.L_x_3085:
        /* <DEDUP_REMOVED lines=16> */
.L_x_3003:
[----:B------:R-:W-:Y:S05]  /*1c4d0*/  BSYNC B0 ;  /* 0x0000000000007941 */ /* 0x000fea0003800000 */
.L_x_3002:
[----:B------:R-:W-:Y:S05]  /*1c4e0*/  BRA.DIV ~URZ, `(.L_x_3004) ;  /* 0x00005bf27f007947 */ /* 0x000fea000b800000 */
[----:B---3--:R3:W2:Y:S04]  /*1c4f0*/  SHFL.IDX PT, R6, R13, 0x3, 0x181f ;  /* 0x00781f000d067f89 */ /* 0x0086a800000e0000 */
[----:B----4-:R3:W4:Y:S02]  /*1c500*/  SHFL.IDX PT, R0, R14, 0x3, 0x181f ;  /* 0x00781f000e007f89 */ /* 0x01072400000e0000 */
.L_x_3086:
        /* <DEDUP_REMOVED lines=17> */
.L_x_2992:
[----:B------:R-:W3:Y:S01]  /*1c620*/  LDL.LU R9, [R1+0x30] ;  /* 0x0000300001097983 */ /* 0x000ee20000300800 */
        /* <DEDUP_REMOVED lines=20> */
[----:B---3--:R-:W-:-:S04]  /*1c770*/  IMAD.WIDE.U32 R4, R9, c[0x0][0x448], R4 ;  /* 0x0001120009047a25 */ /* 0x008fc800078e0004 */
        /* <DEDUP_REMOVED lines=12> */
.L_x_3087:
[----:B------:R-:W-:Y:S05]  /*1c840*/  BRA.DIV ~URZ, `(.L_x_3007) ;  /* 0x000059d27f007947 */ /* 0x000fea000b800000 */
[----:B------:R4:W1:Y:S02]  /*1c850*/  SHFL.IDX PT, R0, R14, RZ, 0x1c1f ;  /* 0x001c1fff0e007589 */ /* 0x00086400000e0000 */
.L_x_3088:
        /* <DEDUP_REMOVED lines=27> */
[C---:B------:R-:W-:Y:S02]  /*1ca10*/  IADD3 R19, R252.reuse, 0x80, RZ ;  /* 0x00000080fc137810 */ /* 0x040fe40007ffe0ff */
[----:B------:R-:W-:Y:S02]  /*1ca20*/  SHF.R.S32.HI R18, RZ, 0x1f, R18 ;  /* 0x0000001fff127819 */ /* 0x000fe40000011412 */
[----:B------:R-:W-:Y:S02]  /*1ca30*/  SHF.R.S32.HI R19, RZ, 0x1f, R19 ;  /* 0x0000001fff137819 */ /* 0x000fe40000011413 */
[----:B------:R-:W-:-:S02]  /*1ca40*/  IADD3 R20, R252, 0xa8, RZ ;  /* 0x000000a8fc147810 */ /* 0x000fc40007ffe0ff */
[----:B------:R-:W-:-:S04]  /*1ca50*/  IADD3 R21, R252, 0xa8, RZ ;  /* 0x000000a8fc157810 */ /* 0x000fc80007ffe0ff */
[----:B------:R-:W-:Y:S02]  /*1ca60*/  SHF.R.S32.HI R21, RZ, 0x1f, R21 ;  /* 0x0000001fff157819 */ /* 0x000fe40000011415 */
        /* <DEDUP_REMOVED lines=11> */
[----:B------:R-:W-:Y:S02]  /*1cb20*/  SHF.R.S32.HI R17, RZ, 0x1f, R17 ;  /* 0x0000001fff117819 */ /* 0x000fe40000011411 */
[----:B------:R-:W-:Y:S02]  /*1cb30*/  ISETP.GE.AND P4, PT, R8, c[0x0][0x3c8], PT ;  /* 0x0000f20008007a0c */ /* 0x000fe40003f86270 */
        /* <DEDUP_REMOVED lines=11> */
[----:B------:R-:W-:Y:S02]  /*1cbf0*/  IADD3 R13, R252, 0x38, RZ ;  /* 0x00000038fc0d7810 */ /* 0x000fe40007ffe0ff */
[----:B------:R-:W-:Y:S02]  /*1cc00*/  ISETP.GE.AND P1, PT, R9, c[0x0][0x3c8], PT ;  /* 0x0000f20009007a0c */ /* 0x000fe40003f26270 */
[----:B------:R-:W-:Y:S02]  /*1cc10*/  SHF.R.S32.HI R17, RZ, 0x1f, R17 ;  /* 0x0000001fff117819 */ /* 0x000fe40000011411 */
[----:B------:R-:W-:-:S02]  /*1cc20*/  SHF.R.S32.HI R13, RZ, 0x1f, R13 ;  /* 0x0000001fff0d7819 */ /* 0x000fc4000001140d */
        /* <DEDUP_REMOVED lines=40> */
[----:B------:R-:W-:Y:S02]  /*1ceb0*/  IADD3 R17, R252, 0x80, RZ ;  /* 0x00000080fc117810 */ /* 0x000fe40007ffe0ff */
[----:B-1----:R-:W-:-:S02]  /*1cec0*/  @!P2 LEA R6, P5, R16, R0, 0x2 ;  /* 0x000000001006a211 */ /* 0x002fc400078a10ff */
[C---:B--2---:R-:W-:Y:S02]  /*1ced0*/  @!P1 LEA R2, P0, R9.reuse, R0, 0x2 ;  /* 0x0000000009029211 */ /* 0x044fe400078010ff */
        /* <DEDUP_REMOVED lines=22> */
[C---:B------:R-:W-:Y:S02]  /*1d040*/  @!P2 LEA R8, P0, R17.reuse, R0, 0x2 ;  /* 0x000000001108a211 */ /* 0x040fe400078010ff */
[----:B------:R-:W-:Y:S02]  /*1d050*/  ISETP.GE.AND P5, PT, R12, c[0x0][0x3c8], PT ;  /* 0x0000f2000c007a0c */ /* 0x000fe40003fa6270 */
[----:B------:R-:W-:Y:S02]  /*1d060*/  @!P2 LEA.HI.X R9, R17, R4, R19, 0x2, P0 ;  /* 0x000000041109a211 */ /* 0x000fe400000f1413 */
[C---:B------:R-:W-:Y:S02]  /*1d070*/  IADD3 R17, R252.reuse, 0xa0, RZ ;  /* 0x000000a0fc117810 */ /* 0x040fe40007ffe0ff */
[----:B------:R-:W-:Y:S01]  /*1d080*/  IADD3 R19, R252, 0xa0, RZ ;  /* 0x000000a0fc137810 */ /* 0x000fe20007ffe0ff */
[----:B------:R-:W-:Y:S01]  /*1d090*/  @!P2 ST.E.64 [R8.64], R116 ;  /* 0x000000740800a985 */ /* 0x000fe2000c101b08 */
[----:B------:R-:W-:-:S02]  /*1d0a0*/  ISETP.GE.AND P4, PT, R17, c[0x0][0x3c8], PT ;  /* 0x0000f20011007a0c */ /* 0x000fc40003f86270 */
[----:B------:R-:W-:Y:S02]  /*1d0b0*/  ISETP.GE.AND P2, PT, R20, c[0x0][0x3c8], PT ;  /* 0x0000f20014007a0c */ /* 0x000fe40003f46270 */
        /* <DEDUP_REMOVED lines=34> */
.L_x_3009:
[----:B------:R-:W-:Y:S05]  /*1d2e0*/  BSYNC B0 ;  /* 0x0000000000007941 */ /* 0x000fea0003800000 */
.L_x_3008:
[----:B------:R-:W-:Y:S05]  /*1d2f0*/  BRA.DIV ~URZ, `(.L_x_3010) ;  /* 0x00004f927f007947 */ /* 0x000fea000b800000 */
[----:B---3--:R3:W2:Y:S04]  /*1d300*/  SHFL.IDX PT, R4, R5, 0x1, 0x1c1f ;  /* 0x003c1f0005047f89 */ /* 0x0086a800000e0000 */
[----:B-1----:R3:W1:Y:S02]  /*1d310*/  SHFL.IDX PT, R0, R14, 0x1, 0x1c1f ;  /* 0x003c1f000e007f89 */ /* 0x00266400000e0000 */
.L_x_3089:
        /* <DEDUP_REMOVED lines=182> */
.L_x_2990:
[----:B------:R-:W2:Y:S04]  /*1de80*/  LDL.LU R0, [R1+0x14] ;  /* 0x0000140001007983 */ /* 0x000ea80000300800 */
[----:B------:R-:W3:Y:S01]  /*1de90*/  LDL.LU R7, [R1+0x18] ;  /* 0x0000180001077983 */ /* 0x000ee20000300800 */
[----:B------:R-:W-:Y:S02]  /*1dea0*/  ISETP.NE.U32.AND P0, PT, RZ, c[0x0][0x508], PT ;  /* 0x00014200ff007a0c */ /* 0x000fe40003f05070 */
[----:B------:R-:W-:Y:S01]  /*1deb0*/  ISETP.NE.U32.AND P3, PT, RZ, c[0x0][0x500], PT ;  /* 0x00014000ff007a0c */ /* 0x000fe20003f65070 */
[----:B------:R-:W4:Y:S01]  /*1dec0*/  LDL.LU R6, [R1+0x2c] ;  /* 0x00002c0001067983 */ /* 0x000f220000300800 */
[----:B------:R-:W-:Y:S01]  /*1ded0*/  ISETP.NE.AND.EX P2, PT, RZ, c[0x0][0x50c], PT, P0 ;  /* 0x00014300ff007a0c */ /* 0x000fe20003f45300 */
[----:B------:R-:W-:Y:S01]  /*1dee0*/  IMAD.MOV.U32 R20, RZ, RZ, c[0x0][0x388] ;  /* 0x0000e200ff147624 */ /* 0x000fe200078e00ff */
[----:B------:R-:W-:-:S02]  /*1def0*/  ISETP.NE.AND.EX P3, PT, RZ, c[0x0][0x504], PT, P3 ;  /* 0x00014100ff007a0c */ /* 0x000fc40003f65330 */
[----:B--2---:R-:W-:-:S09]  /*1df00*/  IADD3 R2, P1, R0, c[0x0][0x500], RZ ;  /* 0x0001400000027a10 */ /* 0x004fd20007f3e0ff */
[----:B------:R-:W-:Y:S01]  /*1df10*/  @P2 IADD3 R4, P0, R0, c[0x0][0x508], RZ ;  /* 0x0001420000042a10 */ /* 0x000fe20007f1e0ff */
[----:B------:R-:W-:Y:S01]  /*1df20*/  IMAD.MOV.U32 R0, RZ, RZ, RZ ;  /* 0x000000ffff007224 */ /* 0x000fe200078e00ff */
[C---:B---3--:R-:W-:Y:S02]  /*1df30*/  IADD3.X R3, R7.reuse, c[0x0][0x504], RZ, P1, !PT ;  /* 0x0001410007037a10 */ /* 0x048fe40000ffe4ff */
[----:B------:R-:W-:-:S03]  /*1df40*/  @P2 IADD3.X R5, R7, c[0x0][0x50c], RZ, P0, !PT ;  /* 0x0001430007052a10 */ /* 0x000fc600007fe4ff */
[----:B------:R2:W5:Y:S04]  /*1df50*/  @P3 LDG.E R0, [R2.64] ;  /* 0x0000000802003981 */ /* 0x000568000c1e1900 */
[----:B------:R2:W5:Y:S01]  /*1df60*/  @P2 LDG.E R20, [R4.64] ;  /* 0x0000000804142981 */ /* 0x000562000c1e1900 */
[----:B----4-:R-:W-:-:S04]  /*1df70*/  ISETP.NE.AND P0, PT, R6, RZ, PT ;  /* 0x000000ff0600720c */ /* 0x010fc80003f05270 */
[----:B------:R-:W-:Y:S01]  /*1df80*/  SEL R21, R6, c[0x0][0x3d4], P0 ;  /* 0x0000f50006157a07 */ /* 0x000fe20000000000 */
[----:B------:R-:W-:Y:S05]  /*1df90*/  @P2 BRA `(.L_x_3011) ;  /* 0x0000004000002947 */ /* 0x000fea0003800000 */
[----:B------:R-:W-:Y:S05]  /*1dfa0*/  @!P3 BRA `(.L_x_3011) ;  /* 0x000000300000b947 */ /* 0x000fea0003800000 */
[----:B--2---:R2:W3:Y:S04]  /*1dfb0*/  LDG.E R4, [R2.64] ;  /* 0x0000000802047981 */ /* 0x0044e8000c1e1900 */
[----:B--2---:R-:W3:Y:S02]  /*1dfc0*/  LDG.E R2, [R2.64+0x4] ;  /* 0x0000040802027981 */ /* 0x004ee4000c1e1900 */
[----:B---3-5:R-:W-:Y:S02]  /*1dfd0*/  IADD3 R20, -R4, R2, RZ ;  /* 0x0000000204147210 */ /* 0x028fe40007ffe1ff */
.L_x_3011:
[----:B--2---:R-:W2:Y:S04]  /*1dfe0*/  LDL.LU R5, [R1+0x8] ;  /* 0x0000080001057983 */ /* 0x004ea80000300800 */
[----:B------:R-:W3:Y:S04]  /*1dff0*/  LDL.LU R3, [R1+0x1c] ;  /* 0x00001c0001037983 */ /* 0x000ee80000300800 */
[----:B------:R-:W4:Y:S01]  /*1e000*/  LDL.LU R2, [R1+0x28] ;  /* 0x0000280001027983 */ /* 0x000f220000300800 */
[----:B------:R-:W-:Y:S01]  /*1e010*/  BSSY B0, `(.L_x_3012) ;  /* 0x0000039000007945 */ /* 0x000fe20003800000 */
[----:B-----5:R-:W-:-:S02]  /*1e020*/  SHF.R.S32.HI R19, RZ, 0x1f, R0 ;  /* 0x0000001fff137819 */ /* 0x020fc40000011400 */
[----:B------:R-:W1:Y:S02]  /*1e030*/  S2R R4, SR_TID.X ;  /* 0x0000000000047919 */ /* 0x000e640000002100 */
[----:B-1----:R-:W-:Y:S02]  /*1e040*/  ISETP.GT.AND P0, PT, R4, 0x7f, PT ;  /* 0x0000007f0400780c */ /* 0x002fe40003f04270 */
[----:B--2---:R-:W-:Y:S02]  /*1e050*/  LOP3.LUT R8, R5, 0xffff, RZ, 0xc0, !PT ;  /* 0x0000ffff05087812 */ /* 0x004fe400078ec0ff */
[----:B---3--:R-:W-:Y:S02]  /*1e060*/  SEL R9, R3, RZ, !P3 ;  /* 0x000000ff03097207 */ /* 0x008fe40005800000 */
[----:B----4-:R-:W-:-:S07]  /*1e070*/  SEL R23, R2, RZ, !P3 ;  /* 0x000000ff02177207 */ /* 0x010fce0005800000 */
[----:B------:R-:W-:Y:S05]  /*1e080*/  @P0 BRA `(.L_x_3013) ;  /* 0x0000031000000947 */ /* 0x000fea0003800000 */
[----:B------:R-:W2:Y:S01]  /*1e090*/  LDL R3, [R1+0x4] ;  /* 0x0000040001037983 */ /* 0x000ea20000100800 */
[----:B------:R-:W-:Y:S01]  /*1e0a0*/  IMAD R2, R20, c[0x0][0x4e8], RZ ;  /* 0x00013a0014027a24 */ /* 0x000fe200078e02ff */
[----:B--2---:R-:W-:-:S04]  /*1e0b0*/  IADD3 R18, R3, R4, RZ ;  /* 0x0000000403127210 */ /* 0x004fc80007ffe0ff */
[----:B------:R-:W-:-:S13]  /*1e0c0*/  ISETP.GE.AND P0, PT, R18, R2, PT ;  /* 0x000000021200720c */ /* 0x000fda0003f06270 */
[----:B------:R-:W-:Y:S05]  /*1e0d0*/  @P0 BRA `(.L_x_3013) ;  /* 0x000002c000000947 */ /* 0x000fea0003800000 */
[----:B------:R-:W2:Y:S01]  /*1e0e0*/  LDL.LU R24, [R1+0x30] ;  /* 0x0000300001187983 */ /* 0x000ea20000300800 */
        /* <DEDUP_REMOVED lines=12> */
[----:B------:R-:W-:Y:S02]  /*1e1b0*/  IMAD R12, R12, R23, R3 ;  /* 0x000000170c0c7224 */ /* 0x000fe400078e0203 */
[-C--:B----4-:R-:W-:Y:S02]  /*1e1c0*/  IMAD R13, R7, R8.reuse, RZ ;  /* 0x00000008070d7224 */ /* 0x090fe400078e02ff */
        /* <DEDUP_REMOVED lines=8> */
[----:B--2---:R-:W-:-:S05]  /*1e250*/  SEL R3, R24, RZ, P2 ;  /* 0x000000ff18037207 */ /* 0x004fca0001000000 */
[-C--:B-----5:R-:W-:Y:S02]  /*1e260*/  IMAD R12, R17, R3.reuse, RZ ;  /* 0x00000003110c7224 */ /* 0x0a0fe400078e02ff */
        /* <DEDUP_REMOVED lines=19> */
.L_x_3013:
[----:B------:R-:W-:Y:S05]  /*1e3a0*/  BSYNC B0 ;  /* 0x0000000000007941 */ /* 0x000fea0003800000 */
.L_x_3012:
[----:B------:R-:W-:-:S13]  /*1e3b0*/  ISETP.GT.AND P0, PT, R21, 0x1, PT ;  /* 0x000000011500780c */ /* 0x000fda0003f04270 */
[----:B------:R-:W-:Y:S05]  /*1e3c0*/  @P0 BRA `(.L_x_3005) ;  /* 0x0000070000000947 */ /* 0x000fea0003800000 */
[----:B------:R-:W2:Y:S01]  /*1e3d0*/  LDL.LU R12, [R1+0x4] ;  /* 0x00000400010c7983 */ /* 0x000ea20000300800 */
[----:B-1----:R-:W-:Y:S01]  /*1e3e0*/  MOV R2, c[0x0][0x4e8] ;  /* 0x00013a0000027a02 */ /* 0x002fe20000000f00 */
[----:B------:R-:W-:Y:S02]  /*1e3f0*/  IMAD R4, R19, c[0x0][0x3a0], RZ ;  /* 0x0000e80013047a24 */ /* 0x000fe400078e02ff */
[----:B------:R-:W-:Y:S01]  /*1e400*/  IMAD R5, R23, c[0x0][0x3f0], RZ ;  /* 0x0000fc0017057a24 */ /* 0x000fe200078e02ff */
[----:B------:R-:W-:Y:S01]  /*1e410*/  ISETP.NE.AND P0, PT, R2, 0x1, PT ;  /* 0x000000010200780c */ /* 0x000fe20003f05270 */
[----:B------:R-:W-:-:S04]  /*1e420*/  IMAD.WIDE.U32 R2, R0, c[0x0][0x3a0], RZ ;  /* 0x0000e80000027a25 */ /* 0x000fc800078e00ff */
[----:B------:R-:W-:Y:S02]  /*1e430*/  IMAD R0, R0, c[0x0][0x3a4], R4 ;  /* 0x0000e90000007a24 */ /* 0x000fe400078e0204 */
[----:B------:R-:W-:-:S03]  /*1e440*/  IMAD R7, R9, c[0x0][0x3f4], R5 ;  /* 0x0000fd0009077a24 */ /* 0x000fc600078e0205 */
[----:B------:R-:W-:-:S05]  /*1e450*/  IADD3 R3, R3, R0, RZ ;  /* 0x0000000003037210 */ /* 0x000fca0007ffe0ff */
[----:B------:R-:W-:-:S04]  /*1e460*/  IMAD.WIDE.U32 R2, R8, c[0x0][0x3e8], R2 ;  /* 0x0000fa0008027a25 */ /* 0x000fc800078e0002 */
[----:B------:R-:W-:-:S04]  /*1e470*/  IMAD R3, R8, c[0x0][0x3ec], R3 ;  /* 0x0000fb0008037a24 */ /* 0x000fc800078e0203 */
[----:B------:R-:W-:-:S05]  /*1e480*/  IMAD.WIDE.U32 R2, R9, c[0x0][0x3f0], R2 ;  /* 0x0000fc0009027a25 */ /* 0x000fca00078e0002 */
[----:B------:R-:W-:Y:S02]  /*1e490*/  IADD3 R3, R3, R7, RZ ;  /* 0x0000000703037210 */ /* 0x000fe40007ffe0ff */
[-C--:B--2---:R-:W-:Y:S02]  /*1e4a0*/  IADD3 R4, R231, R12.reuse, RZ ;  /* 0x0000000ce7047210 */ /* 0x084fe40007ffe0ff */
[----:B------:R-:W-:Y:S02]  /*1e4b0*/  IADD3 R13, R251, R12, RZ ;  /* 0x0000000cfb0d7210 */ /* 0x000fe40007ffe0ff */
[----:B------:R-:W-:Y:S01]  /*1e4c0*/  MOV R0, R4 ;  /* 0x0000000400007202 */ /* 0x000fe20000000f00 */
[----:B------:R-:W-:-:S05]  /*1e4d0*/  @P0 IMAD.HI.U32 R6, R4, c[0x0][0x4ec], RZ ;  /* 0x00013b0004060a27 */ /* 0x000fca00078e00ff */
[----:B------:R-:W-:-:S04]  /*1e4e0*/  @P0 SHF.R.U32.HI R0, RZ, c[0x0][0x4f0], R6 ;  /* 0x00013c00ff000a19 */ /* 0x000fc80000011606 */
[----:B------:R-:W-:Y:S01]  /*1e4f0*/  SHF.R.S32.HI R6, RZ, 0x1f, R0 ;  /* 0x0000001fff067819 */ /* 0x000fe20000011400 */
[C---:B------:R-:W-:Y:S01]  /*1e500*/  IMAD.WIDE.U32 R2, R0.reuse, c[0x0][0x3e0], R2 ;  /* 0x0000f80000027a25 */ /* 0x040fe200078e0002 */
[----:B------:R-:W-:-:S03]  /*1e510*/  IADD3 R5, -R0, RZ, RZ ;  /* 0x000000ff00057210 */ /* 0x000fc60007ffe1ff */
[----:B------:R-:W-:Y:S02]  /*1e520*/  IMAD R6, R6, c[0x0][0x3e0], RZ ;  /* 0x0000f80006067a24 */ /* 0x000fe400078e02ff */
[----:B------:R-:W-:Y:S02]  /*1e530*/  IMAD R4, R5, c[0x0][0x4e8], R4 ;  /* 0x00013a0005047a24 */ /* 0x000fe400078e0204 */
[----:B------:R-:W-:-:S03]  /*1e540*/  IMAD R6, R0, c[0x0][0x3e4], R6 ;  /* 0x0000f90000067a24 */ /* 0x000fc600078e0206 */
[----:B------:R-:W-:Y:S02]  /*1e550*/  SHF.R.S32.HI R0, RZ, 0x1f, R4 ;  /* 0x0000001fff007819 */ /* 0x000fe40000011404 */
[----:B------:R-:W-:-:S03]  /*1e560*/  IADD3 R3, R3, R6, RZ ;  /* 0x0000000603037210 */ /* 0x000fc60007ffe0ff */
[----:B------:R-:W-:Y:S02]  /*1e570*/  IMAD R0, R0, c[0x0][0x3d8], RZ ;  /* 0x0000f60000007a24 */ /* 0x000fe400078e02ff */
[----:B------:R-:W-:-:S04]  /*1e580*/  IMAD.WIDE.U32 R2, R4, c[0x0][0x3d8], R2 ;  /* 0x0000f60004027a25 */ /* 0x000fc800078e0002 */
[----:B------:R-:W-:Y:S01]  /*1e590*/  IMAD R4, R4, c[0x0][0x3dc], R0 ;  /* 0x0000f70004047a24 */ /* 0x000fe200078e0200 */
[----:B------:R-:W-:-:S04]  /*1e5a0*/  LEA R14, P0, R2, c[0x0][0x380], 0x1 ;  /* 0x0000e000020e7a11 */ /* 0x000fc800078008ff */
[----:B------:R-:W-:-:S04]  /*1e5b0*/  IADD3 R4, R3, R4, RZ ;  /* 0x0000000403047210 */ /* 0x000fc80007ffe0ff */
[----:B------:R-:W-:Y:S01]  /*1e5c0*/  LEA.HI.X R5, R2, c[0x0][0x384], R4, 0x1, P0 ;  /* 0x0000e10002057a11 */ /* 0x000fe200000f0c04 */
[----:B------:R-:W-:Y:S05]  /*1e5d0*/  BRA.DIV ~URZ, `(.L_x_3014) ;  /* 0x00003d827f007947 */ /* 0x000fea000b800000 */
[----:B------:R1:W2:Y:S02]  /*1e5e0*/  SHFL.IDX PT, R4, R5, RZ, 0x181f ;  /* 0x00181fff05047589 */ /* 0x0002a400000e0000 */
.L_x_3090:
[----:B------:R-:W-:Y:S05]  /*1e5f0*/  BRA.DIV ~URZ, `(.L_x_3015) ;  /* 0x00003dd27f007947 */ /* 0x000fea000b800000 */
[----:B------:R3:W4:Y:S02]  /*1e600*/  SHFL.IDX PT, R0, R14, RZ, 0x181f ;  /* 0x00181fff0e007589 */ /* 0x00072400000e0000 */
.L_x_3091:
        /* <DEDUP_REMOVED lines=16> */
.L_x_3017:
[----:B------:R-:W-:Y:S05]  /*1e710*/  BSYNC B0 ;  /* 0x0000000000007941 */ /* 0x000fea0003800000 */
.L_x_3016:
[----:B------:R-:W-:Y:S05]  /*1e720*/  BRA.DIV ~URZ, `(.L_x_3018) ;  /* 0x00003d127f007947 */ /* 0x000fea000b800000 */
[----:B--2---:R2:W1:Y:S04]  /*1e730*/  SHFL.IDX PT, R4, R5, 0x1, 0x181f ;  /* 0x00381f0005047f89 */ /* 0x00446800000e0000 */
[----:B----4-:R2:W4:Y:S02]  /*1e740*/  SHFL.IDX PT, R0, R14, 0x1, 0x181f ;  /* 0x00381f000e007f89 */ /* 0x01052400000e0000 */
.L_x_3092:
        /* <DEDUP_REMOVED lines=16> */
.L_x_3020:
[----:B------:R-:W-:Y:S05]  /*1e850*/  BSYNC B0 ;  /* 0x0000000000007941 */ /* 0x000fea0003800000 */
.L_x_3019:
[----:B------:R-:W-:Y:S05]  /*1e860*/  BRA.DIV ~URZ, `(.L_x_3021) ;  /* 0x00003ca27f007947 */ /* 0x000fea000b800000 */
[----:B-1----:R1:W2:Y:S02]  /*1e870*/  SHFL.IDX PT, R4, R5, 0x2, 0x181f ;  /* 0x00581f0005047f89 */ /* 0x0022a400000e0000 */
.L_x_3093:
[----:B------:R-:W-:Y:S05]  /*1e880*/  BRA.DIV ~URZ, `(.L_x_3022) ;  /* 0x00003cf27f007947 */ /* 0x000fea000b800000 */
[----:B----4-:R4:W1:Y:S02]  /*1e890*/  SHFL.IDX PT, R0, R14, 0x2, 0x181f ;  /* 0x00581f000e007f89 */ /* 0x01086400000e0000 */
.L_x_3094:
        /* <DEDUP_REMOVED lines=16> */
.L_x_3024:
[----:B------:R-:W-:Y:S05]  /*1e9a0*/  BSYNC B0 ;  /* 0x0000000000007941 */ /* 0x000fea0003800000 */
.L_x_3023:
[----:B------:R-:W-:Y:S05]  /*1e9b0*/  BRA.DIV ~URZ, `(.L_x_3025) ;  /* 0x00003c327f007947 */ /* 0x000fea000b800000 */
[----:B--2---:R2:W3:Y:S04]  /*1e9c0*/  SHFL.IDX PT, R4, R5, 0x3, 0x181f ;  /* 0x00781f0005047f89 */ /* 0x0044e800000e0000 */
[----:B-1----:R2:W1:Y:S02]  /*1e9d0*/  SHFL.IDX PT, R0, R14, 0x3, 0x181f ;  /* 0x00781f000e007f89 */ /* 0x00246400000e0000 */
.L_x_3095:
        /* <DEDUP_REMOVED lines=15> */
.L_x_3005:
[----:B------:R-:W-:Y:S05]  /*1ead0*/  BSYNC B1 ;  /* 0x0000000000017941 */ /* 0x000fea0003800000 */
.L_x_2989:
[----:B-1--4-:R-:W4:Y:S02]  /*1eae0*/  LDL R0, [R1+0x68] ;  /* 0x0000680001007983 */ /* 0x012f240000100800 */
[----:B----4-:R-:W-:-:S13]  /*1eaf0*/  ISETP.NE.AND P0, PT, R0, RZ, PT ;  /* 0x000000ff0000720c */ /* 0x010fda0003f05270 */
[----:B------:R-:W-:Y:S01]  /*1eb00*/  @P0 WARPSYNC 0xffffffff ;  /* 0xffffffff00000948 */ /* 0x000fe20003800000 */
[----:B------:R-:W-:Y:S06]  /*1eb10*/  @P0 BAR.SYNC.DEFER_BLOCKING 0x5, 0x100 ;  /* 0x0144000000000b1d */ /* 0x000fec0000010000 */
[----:B--23--:R-:W1:Y:S04]  /*1eb20*/  @P0 LDS.128 R4, [0x24100] ;  /* 0x02410000ff040984 */ /* 0x00ce680000000c00 */
[----:B-1----:R1:W-:Y:S04]  /*1eb30*/  @P0 STL.64 [R1], R4 ;  /* 0x0000000401000387 */ /* 0x0023e80000100a00 */
[----:B------:R1:W-:Y:S04]  /*1eb40*/  @P0 STL.64 [R1+0x8], R6 ;  /* 0x0000080601000387 */ /* 0x0003e80000100a00 */
[----:B------:R-:W-:Y:S06]  /*1eb50*/  @P0 BAR.ARV 0x4, 0x100 ;  /* 0x0104000000000b1d */ /* 0x000fec0000002000 */
[----:B------:R-:W-:Y:S05]  /*1eb60*/  @P0 BRA `(.L_x_3026) ;  /* 0x0000105000000947 */ /* 0x000fea0003800000 */
[----:B------:R-:W2:Y:S01]  /*1eb70*/  S2R R0, SR_TID.X ;  /* 0x0000000000007919 */ /* 0x000ea20000002100 */
[----:B------:R-:W-:Y:S01]  /*1eb80*/  IMAD.MOV.U32 R8, RZ, RZ, RZ ;  /* 0x000000ffff087224 */ /* 0x000fe200078e00ff */
[----:B--2---:R-:W-:-:S04]  /*1eb90*/  LOP3.LUT R15, R0, 0x1f, RZ, 0xc0, !PT ;  /* 0x0000001f000f7812 */ /* 0x004fc800078ec0ff */
[----:B------:R-:W-:Y:S01]  /*1eba0*/  ISETP.NE.AND P6, PT, R15, 0x1f, PT ;  /* 0x0000001f0f00780c */ /* 0x000fe20003fc5270 */
[----:B------:R-:W-:Y:S10]  /*1ebb0*/  BRA.DIV ~URZ, `(.L_x_3027) ;  /* 0x00003b027f007947 */ /* 0x000ff4000b800000 */
[----:B------:R2:W3:Y:S02]  /*1ebc0*/  SHFL.IDX PT, R9, R35, RZ, 0x1f ;  /* 0x00001fff23097589 */ /* 0x0004e400000e0000 */
.L_x_3096:
[----:B------:R-:W-:Y:S05]  /*1ebd0*/  BRA.DIV ~URZ, `(.L_x_3028) ;  /* 0x00003b527f007947 */ /* 0x000fea000b800000 */
[----:B-1----:R1:W4:Y:S02]  /*1ebe0*/  SHFL.IDX PT, R6, R35, 0x1, 0x1f ;  /* 0x00201f0023067f89 */ /* 0x00232400000e0000 */
.L_x_3097:
[----:B------:R-:W5:Y:S01]  /*1ebf0*/  LDL R0, [R1+0xc] ;  /* 0x00000c0001007983 */ /* 0x000f620000100800 */
[----:B------:R-:W-:Y:S02]  /*1ec00*/  IMAD.MOV.U32 R7, RZ, RZ, RZ ;  /* 0x000000ffff077224 */ /* 0x000fe400078e00ff */
[----:B-----5:R-:W-:-:S05]  /*1ec10*/  IMAD.IADD R0, R0, 0x1, R15 ;  /* 0x0000000100007824 */ /* 0x020fca00078e020f */
        /* <DEDUP_REMOVED lines=15> */
[----:B------:R1:W2:Y:S02]  /*1ed10*/  SHFL.UP PT, R4, R0, 0x1, RZ ;  /* 0x0420000000047989 */ /* 0x0002a400000e00ff */
.L_x_3098:
        /* <DEDUP_REMOVED lines=16> */
.L_x_3099:
[----:B--2---:R-:W-:Y:S01]  /*1ee20*/  IMAD R0, R0, c[0x0][0x538], RZ ;  /* 0x00014e0000007a24 */ /* 0x004fe200078e02ff */
[----:B------:R-:W-:Y:S04]  /*1ee30*/  BSSY B1, `(.L_x_3031) ;  /* 0x00000cf000017945 */ /* 0x000fe80003800000 */
[----:B----4-:R-:W-:-:S04]  /*1ee40*/  IADD3 R6, R0, R6, RZ ;  /* 0x0000000600067210 */ /* 0x010fc80007ffe0ff */
[----:B---3--:R-:W-:-:S13]  /*1ee50*/  ISETP.GT.AND P0, PT, R6, R9, PT ;  /* 0x000000090600720c */ /* 0x008fda0003f04270 */
[----:B------:R-:W-:Y:S05]  /*1ee60*/  @P0 BRA `(.L_x_3032) ;  /* 0x0000026000000947 */ /* 0x000fea0003800000 */
.L_x_3036:
[----:B------:R-:W2:Y:S02]  /*1ee70*/  LDL.LU R0, [R1+0xc] ;  /* 0x00000c0001007983 */ /* 0x000ea40000300800 */
[----:B--2---:R-:W-:-:S04]  /*1ee80*/  IADD3 R0, R0, 0x1f, RZ ;  /* 0x0000001f00007810 */ /* 0x004fc80007ffe0ff */
[----:B------:R-:W-:-:S13]  /*1ee90*/  ISETP.GE.AND P0, PT, R0, c[0x0][0x53c], PT ;  /* 0x00014f0000007a0c */ /* 0x000fda0003f06270 */
[----:B------:R-:W-:Y:S05]  /*1eea0*/  @P0 BRA `(.L_x_3033) ;  /* 0x00000c2000000947 */ /* 0x000fea0003800000 */
[----:B------:R2:W-:Y:S01]  /*1eeb0*/  STL [R1+0xc], R0 ;  /* 0x00000c0001007387 */ /* 0x0005e20000100800 */
[----:B------:R-:W-:Y:S02]  /*1eec0*/  MOV R7, RZ ;  /* 0x000000ff00077202 */ /* 0x000fe40000000f00 */
[----:B------:R-:W-:Y:S02]  /*1eed0*/  MOV R8, RZ ;  /* 0x000000ff00087202 */ /* 0x000fe40000000f00 */
[----:B--2---:R-:W-:-:S04]  /*1eee0*/  IADD3 R0, R0, R15, RZ ;  /* 0x0000000f00007210 */ /* 0x004fc80007ffe0ff */
[----:B------:R-:W-:-:S13]  /*1eef0*/  ISETP.GE.OR P0, PT, R0, c[0x0][0x53c], !P6 ;  /* 0x00014f0000007a0c */ /* 0x000fda0007706670 */
[----:B-1----:R-:W-:Y:S02]  /*1ef00*/  @!P0 MOV R4, 0x4 ;  /* 0x0000000400048802 */ /* 0x002fe40000000f00 */
        /* <DEDUP_REMOVED lines=8> */
.L_x_3100:
        /* <DEDUP_REMOVED lines=16> */
.L_x_3101:
[----:B--2---:R-:W-:-:S05]  /*1f090*/  IMAD R0, R0, c[0x0][0x538], RZ ;  /* 0x00014e0000007a24 */ /* 0x004fca00078e02ff */
[----:B------:R-:W-:-:S04]  /*1f0a0*/  IADD3 R6, R0, R6, RZ ;  /* 0x0000000600067210 */ /* 0x000fc80007ffe0ff */
[----:B------:R-:W-:-:S13]  /*1f0b0*/  ISETP.GT.AND P0, PT, R6, R9, PT ;  /* 0x000000090600720c */ /* 0x000fda0003f04270 */
[----:B-1----:R-:W-:Y:S05]  /*1f0c0*/  @!P0 BRA `(.L_x_3036) ;  /* 0xfffffda000008947 */ /* 0x002fea000383ffff */
.L_x_3032:
[----:B------:R-:W-:-:S05]  /*1f0d0*/  IADD3 R13, -R0, R6, RZ ;  /* 0x00000006000d7210 */ /* 0x000fca0007ffe1ff */
[----:B------:R-:W-:-:S05]  /*1f0e0*/  IMAD R0, R4, c[0x0][0x538], R13 ;  /* 0x00014e0004007a24 */ /* 0x000fca00078e020d */
[----:B------:R-:W-:Y:S01]  /*1f0f0*/  ISETP.GT.AND P0, PT, R0, R9, PT ;  /* 0x000000090000720c */ /* 0x000fe20003f04270 */
[----:B------:R-:W-:-:S12]  /*1f100*/  BRA.DIV ~URZ, `(.L_x_3037) ;  /* 0x00003a827f007947 */ /* 0x000fd8000b800000 */
[----:B------:R-:W-:-:S03]  /*1f110*/  VOTE.ANY R6, PT, !P0 ;  /* 0x0000000000067806 */ /* 0x000fc600040e0100 */
.L_x_3102:
[----:B------:R-:W2:Y:S01]  /*1f120*/  LDL.LU R2, [R1+0xc] ;  /* 0x00000c0001027983 */ /* 0x000ea20000300800 */
[----:B------:R-:W2:Y:S02]  /*1f130*/  POPC R0, R6 ;  /* 0x0000000600007309 */ /* 0x000ea40000000000 */
[----:B--2---:R-:W-:-:S05]  /*1f140*/  IADD3 R2, R0, R2, RZ ;  /* 0x0000000200027210 */ /* 0x004fca0007ffe0ff */
[----:B------:R2:W-:Y:S01]  /*1f150*/  STL [R1+0xc], R2 ;  /* 0x00000c0201007387 */ /* 0x0005e20000100800 */
[----:B------:R-:W-:Y:S05]  /*1f160*/  BRA.DIV ~URZ, `(.L_x_3038) ;  /* 0x00003a727f007947 */ /* 0x000fea000b800000 */
[----:B------:R3:W4:Y:S04]  /*1f170*/  SHFL.IDX PT, R12, R7, R0, 0x1f ;  /* 0x00001f00070c7589 */ /* 0x00072800000e0000 */
[----:B------:R3:W1:Y:S02]  /*1f180*/  SHFL.IDX PT, R5, R8, R0, 0x1f ;  /* 0x00001f0008057589 */ /* 0x00066400000e0000 */
.L_x_3103:
[----:B------:R-:W-:Y:S01]  /*1f190*/  ISETP.NE.AND P0, PT, R6, RZ, PT ;  /* 0x000000ff0600720c */ /* 0x000fe20003f05270 */
[----:B------:R-:W-:-:S12]  /*1f1a0*/  BSSY B0, `(.L_x_3039) ;  /* 0x0000005000007945 */ /* 0x000fd80003800000 */
[----:B------:R-:W-:Y:S05]  /*1f1b0*/  @!P0 BRA `(.L_x_3040) ;  /* 0x0000003000008947 */ /* 0x000fea0003800000 */
[----:B---3--:R-:W-:Y:S01]  /*1f1c0*/  IADD3 R0, R0, -0x1, RZ ;  /* 0xffffffff00007810 */ /* 0x008fe20007ffe0ff */
[----:B------:R-:W-:Y:S05]  /*1f1d0*/  BRA.DIV ~URZ, `(.L_x_3041) ;  /* 0x00003ad27f007947 */ /* 0x000fea000b800000 */
[----:B------:R3:W2:Y:S02]  /*1f1e0*/  SHFL.IDX PT, R14, R4, R0, 0x1f ;  /* 0x00001f00040e7589 */ /* 0x0006a400000e0000 */
.L_x_3040:
[----:B------:R-:W-:Y:S05]  /*1f1f0*/  BSYNC B0 ;  /* 0x0000000000007941 */ /* 0x000fea0003800000 */
.L_x_3039:
[----:B--23--:R-:W-:Y:S01]  /*1f200*/  IMAD R0, R14, c[0x0][0x538], R13 ;  /* 0x00014e000e007a24 */ /* 0x00cfe200078e020d */
[----:B-1----:R-:W-:Y:S01]  /*1f210*/  ISETP.NE.AND P0, PT, R5, 0x1, PT ;  /* 0x000000010500780c */ /* 0x002fe20003f05270 */
[----:B------:R-:W-:Y:S03]  /*1f220*/  BSSY B0, `(.L_x_3042) ;  /* 0x0000086000007945 */ /* 0x000fe60003800000 */
[----:B------:R1:W-:Y:S01]  /*1f230*/  STL [R1], R0 ;  /* 0x0000000001007387 */ /* 0x0003e20000100800 */
[----:B------:R-:W-:-:S08]  /*1f240*/  IADD3 R8, -R0, R9, RZ ;  /* 0x0000000900087210 */ /* 0x000fd00007ffe1ff */
[----:B------:R-:W-:Y:S05]  /*1f250*/  @!P0 BRA `(.L_x_3043) ;  /* 0x000003e000008947 */ /* 0x000fea0003800000 */
[-C--:B----4-:R-:W-:Y:S02]  /*1f260*/  IABS R2, R12.reuse ;  /* 0x0000000c00027213 */ /* 0x090fe40000000000 */
[----:B------:R-:W-:Y:S02]  /*1f270*/  IABS R9, R12 ;  /* 0x0000000c00097213 */ /* 0x000fe40000000000 */
[----:B-1----:R-:W1:Y:S08]  /*1f280*/  I2F.RP R0, R2 ;  /* 0x0000000200007306 */ /* 0x002e700000209400 */
        /* <DEDUP_REMOVED lines=46> */
[C---:B------:R-:W-:Y:S02]  /*1f570*/  LOP3.LUT R3, R0.reuse, R5, RZ, 0x3c, !PT ;  /* 0x0000000500037212 */ /* 0x040fe400078e3cff */
[----:B------:R-:W-:Y:S02]  /*1f580*/  IADD3 R4, -R0, RZ, RZ ;  /* 0x000000ff00047210 */ /* 0x000fe40007ffe1ff */
        /* <DEDUP_REMOVED lines=8> */
[----:B------:R-:W-:-:S05]  /*1f610*/  IMAD R0, R3, 0x10000, R0 ;  /* 0x0001000003007824 */ /* 0x000fca00078e0200 */
[----:B------:R1:W-:Y:S01]  /*1f620*/  STL [R1+0x8], R0 ;  /* 0x0000080001007387 */ /* 0x0003e20000100800 */
[----:B------:R-:W-:Y:S05]  /*1f630*/  BRA `(.L_x_3044) ;  /* 0x0000044000007947 */ /* 0x000fea0003800000 */
.L_x_3043:
[----:B-1----:R-:W2:Y:S01]  /*1f640*/  LDL R0, [R1+0xc] ;  /* 0x00000c0001007983 */ /* 0x002ea20000100800 */
[----:B------:R-:W-:-:S04]  /*1f650*/  IMAD.MOV.U32 R2, RZ, RZ, 0x4 ;  /* 0x00000004ff027424 */ /* 0x000fc800078e00ff */
[----:B--2---:R-:W-:-:S05]  /*1f660*/  IMAD.WIDE R2, R0, R2, c[0x0][0x590] ;  /* 0x0001640000027625 */ /* 0x004fca00078e0202 */
[----:B------:R-:W2:Y:S02]  /*1f670*/  LDG.E R4, [R2.64] ;  /* 0x0000000802047981 */ /* 0x000ea4000c1e1900 */
        /* <DEDUP_REMOVED lines=38> */
[----:B------:R-:W-:Y:S02]  /*1f8e0*/  MOV R7, R2 ;  /* 0x0000000200077202 */ /* 0x000fe40000000f00 */
[----:B------:R-:W-:-:S05]  /*1f8f0*/  IMAD.MOV R2, RZ, RZ, -R13 ;  /* 0x000000ffff027224 */ /* 0x000fca00078e0a0d */
[----:B-1----:R-:W1:Y:S02]  /*1f900*/  MUFU.RCP R4, R4 ;  /* 0x0000000400047308 */ /* 0x002e640000001000 */
[----:B-1----:R-:W-:-:S06]  /*1f910*/  IADD3 R4, R4, 0xffffffe, RZ ;  /* 0x0ffffffe04047810 */ /* 0x002fcc0007ffe0ff */
[----:B------:R-:W1:Y:S02]  /*1f920*/  F2I.FTZ.U32.TRUNC.NTZ R5, R4 ;  /* 0x0000000400057305 */ /* 0x000e64000021f000 */
[----:B-1----:R-:W-:-:S04]  /*1f930*/  IMAD.MOV R4, RZ, RZ, -R5 ;  /* 0x000000ffff047224 */ /* 0x002fc800078e0a05 */
[----:B------:R-:W-:Y:S02]  /*1f940*/  IMAD R8, R4, R3, RZ ;  /* 0x0000000304087224 */ /* 0x000fe400078e02ff */
[----:B------:R-:W-:-:S04]  /*1f950*/  IMAD.MOV.U32 R4, RZ, RZ, RZ ;  /* 0x000000ffff047224 */ /* 0x000fc800078e00ff */
[----:B------:R-:W-:-:S04]  /*1f960*/  IMAD.HI.U32 R5, R5, R8, R4 ;  /* 0x0000000805057227 */ /* 0x000fc800078e0004 */
        /* <DEDUP_REMOVED lines=15> */
[----:B------:R-:W-:-:S05]  /*1fa60*/  IMAD R0, R2, R3, R6 ;  /* 0x0000000302007224 */ /* 0x000fca00078e0206 */
[----:B------:R1:W-:Y:S02]  /*1fa70*/  STL [R1+0x8], R0 ;  /* 0x0000080001007387 */ /* 0x0003e40000100800 */
.L_x_3044:
[----:B------:R-:W-:Y:S05]  /*1fa80*/  BSYNC B0 ;  /* 0x0000000000007941 */ /* 0x000fea0003800000 */
.L_x_3042:
[----:B------:R-:W-:-:S04]  /*1fa90*/  LOP3.LUT R2, RZ, R2, RZ, 0x33, !PT ;  /* 0x00000002ff027212 */ /* 0x000fc800078e33ff */
[----:B-1----:R-:W-:-:S05]  /*1faa0*/  IADD3 R0, R2, R12, RZ ;  /* 0x0000000c02007210 */ /* 0x002fca0007ffe0ff */
[----:B------:R1:W-:Y:S01]  /*1fab0*/  STL [R1+0x4], R0 ;  /* 0x0000040001007387 */ /* 0x0003e20000100800 */
[----:B------:R-:W-:Y:S05]  /*1fac0*/  BRA `(.L_x_3045) ;  /* 0x0000005000007947 */ /* 0x000fea0003800000 */
.L_x_3033:
[----:B------:R-:W-:Y:S01]  /*1fad0*/  MOV R0, c[0x0][0x53c] ;  /* 0x00014f0000007a02 */ /* 0x000fe20000000f00 */
[----:B------:R2:W-:Y:S04]  /*1fae0*/  STL [R1], R9 ;  /* 0x0000000901007387 */ /* 0x0005e80000100800 */
[----:B------:R2:W-:Y:S04]  /*1faf0*/  STL [R1+0x4], RZ ;  /* 0x000004ff01007387 */ /* 0x0005e80000100800 */
[----:B------:R2:W-:Y:S04]  /*1fb00*/  STL [R1+0x8], RZ ;  /* 0x000008ff01007387 */ /* 0x0005e80000100800 */
[----:B------:R2:W-:Y:S02]  /*1fb10*/  STL [R1+0xc], R0 ;  /* 0x00000c0001007387 */ /* 0x0005e40000100800 */
.L_x_3045:
[----:B------:R-:W-:Y:S05]  /*1fb20*/  BSYNC B1 ;  /* 0x0000000000017941 */ /* 0x000fea0003800000 */
.L_x_3031:
[----:B-1----:R-:W3:Y:S04]  /*1fb30*/  LDL R4, [R1] ;  /* 0x0000000001047983 */ /* 0x002ee80000100800 */
[----:B------:R-:W3:Y:S04]  /*1fb40*/  LDL R5, [R1+0x4] ;  /* 0x0000040001057983 */ /* 0x000ee80000100800 */
[----:B------:R-:W3:Y:S04]  /*1fb50*/  LDL R6, [R1+0x8] ;  /* 0x0000080001067983 */ /* 0x000ee80000100800 */
[----:B------:R-:W3:Y:S01]  /*1fb60*/  LDL R7, [R1+0xc] ;  /* 0x00000c0001077983 */ /* 0x000ee20000100800 */
[----:B------:R-:W-:Y:S03]  /*1fb70*/  WARPSYNC 0xffffffff ;  /* 0xffffffff00007948 */ /* 0x000fe60003800000 */
[----:B------:R-:W-:Y:S01]  /*1fb80*/  BAR.SYNC.DEFER_BLOCKING 0x4, 0x100 ;  /* 0x0104000000007b1d */ /* 0x000fe20000010000 */
[----:B------:R-:W-:-:S13]  /*1fb90*/  ISETP.NE.AND P0, PT, R15, RZ, PT ;  /* 0x000000ff0f00720c */ /* 0x000fda0003f05270 */
[----:B---3--:R1:W-:Y:S04]  /*1fba0*/  @!P0 STS.128 [0x24100], R4 ;  /* 0x02410004ff008388 */ /* 0x0083e80000000c00 */
[----:B------:R-:W-:Y:S06]  /*1fbb0*/  BAR.ARV 0x5, 0x100 ;  /* 0x0144000000007b1d */ /* 0x000fec0000002000 */
.L_x_3026:
[----:B--2---:R-:W2:Y:S02]  /*1fbc0*/  LDL R0, [R1+0xc] ;  /* 0x00000c0001007983 */ /* 0x004ea40000100800 */
[----:B--2---:R-:W-:-:S13]  /*1fbd0*/  ISETP.GE.AND P0, PT, R0, c[0x0][0x53c], PT ;  /* 0x00014f0000007a0c */ /* 0x004fda0003f06270 */
[----:B-1----:R-:W-:Y:S01]  /*1fbe0*/  @P0 CALL.REL.NOINC `(.L_x_3046) ;  /* 0x0000001000000944 */ /* 0x002fe20003c00000 */
[----:B------:R-:W-:Y:S05]  /*1fbf0*/  BRA `(.L_x_3047) ;  /* 0xfffe22e000007947 */ /* 0x000fea000383ffff */
.L_x_3046:
[----:B------:R-:W-:Y:S05]  /*1fc00*/  EXIT ;  /* 0x000000000000794d */ /* 0x000fea0003800000 */
.L_x_2844:
[----:B------:R-:W-:Y:S01]  /*1fc10*/  IMAD.MOV.U32 R0, RZ, RZ, R5 ;  /* 0x000000ffff007224 */ /* 0x000fe200078e0005 */
[----:B------:R-:W-:Y:S02]  /*1fc20*/  MOV R3, 0x1 ;  /* 0x0000000100037802 */ /* 0x000fe40000000f00 */
[----:B------:R-:W-:Y:S02]  /*1fc30*/  MOV R2, 0x1fc50 ;  /* 0x0001fc5000027802 */ /* 0x000fe40000000f00 */
[----:B------:R-:W-:Y:S05]  /*1fc40*/  CALL.REL.NOINC `($__internal_50_$__cuda_sm70_shflsync_up_p) ;  /* 0x0000317000007944 */ /* 0x000fea0003c00000 */
[----:B------:R-:W-:Y:S01]  /*1fc50*/  MOV R0, R4 ;  /* 0x0000000400007202 */ /* 0x000fe20000000f00 */
[----:B------:R-:W-:Y:S05]  /*1fc60*/  BRA `(.L_x_3048) ;  /* 0xfffe07f000007947 */ /* 0x000fea000383ffff */
.L_x_2845:
[----:B------:R-:W-:Y:S01]  /*1fc70*/  IMAD.MOV.U32 R0, RZ, RZ, R5 ;  /* 0x000000ffff007224 */ /* 0x000fe200078e0005 */
[----:B------:R-:W-:Y:S02]  /*1fc80*/  MOV R3, 0x2 ;  /* 0x0000000200037802 */ /* 0x000fe40000000f00 */
[----:B------:R-:W-:Y:S02]  /*1fc90*/  MOV R2, 0x1fcb0 ;  /* 0x0001fcb000027802 */ /* 0x000fe40000000f00 */
[----:B------:R-:W-:Y:S05]  /*1fca0*/  CALL.REL.NOINC `($__internal_50_$__cuda_sm70_shflsync_up_p) ;  /* 0x0000311000007944 */ /* 0x000fea0003c00000 */
[----:B------:R-:W-:Y:S01]  /*1fcb0*/  SEL R4, R4, RZ, P4 ;  /* 0x000000ff04047207 */ /* 0x000fe20002000000 */
[----:B------:R-:W-:Y:S01]  /*1fcc0*/  IMAD.MOV.U32 R3, RZ, RZ, 0x4 ;  /* 0x00000004ff037424 */ /* 0x000fe200078e00ff */
[----:B------:R-:W-:-:S03]  /*1fcd0*/  MOV R2, 0x1fd00 ;  /* 0x0001fd0000027802 */ /* 0x000fc60000000f00 */
[----:B------:R-:W-:Y:S02]  /*1fce0*/  IMAD.IADD R0, R5, 0x1, R4 ;  /* 0x0000000105007824 */ /* 0x000fe400078e0204 */
        /* <DEDUP_REMOVED lines=13> */
[----:B------:R-:W-:Y:S02]  /*1fdc0*/  MOV R32, 0x1f ;  /* 0x0000001f00207802 */ /* 0x000fe40000000f00 */
[----:B------:R-:W-:Y:S01]  /*1fdd0*/  MOV R3, 0x1fe10 ;  /* 0x0001fe1000037802 */ /* 0x000fe20000000f00 */
[----:B------:R-:W-:-:S04]  /*1fde0*/  IMAD.IADD R4, R0, 0x1, R4 ;  /* 0x0000000100047824 */ /* 0x000fc800078e0204 */
[----:B------:R-:W-:Y:S02]  /*1fdf0*/  IMAD.MOV.U32 R33, RZ, RZ, R4 ;  /* 0x000000ffff217224 */ /* 0x000fe400078e0004 */
[----:B------:R-:W-:Y:S05]  /*1fe00*/  CALL.REL.NOINC `($__internal_49_$__cuda_sm70_shflsync_idx_p) ;  /* 0x00002f5000007944 */ /* 0x000fea0003c00000 */
[----:B------:R-:W-:Y:S01]  /*1fe10*/  MOV R0, R34 ;  /* 0x0000002200007202 */ /* 0x000fe20000000f00 */
[----:B------:R-:W-:Y:S05]  /*1fe20*/  BRA `(.L_x_3049) ;  /* 0xfffe073000007947 */ /* 0x000fea000383ffff */
.L_x_2847:
[----:B------:R-:W-:Y:S02]  /*1fe30*/  SEL R0, RZ, 0x1, P0 ;  /* 0x00000001ff007807 */ /* 0x000fe40000000000 */
[----:B------:R-:W-:Y:S02]  /*1fe40*/  MOV R2, 0x1fe60 ;  /* 0x0001fe6000027802 */ /* 0x000fe40000000f00 */
[----:B------:R-:W-:Y:S05]  /*1fe50*/  CALL.REL.NOINC `($__internal_51_$__cuda_sm70_votesync_ballot) ;  /* 0x00002fc000007944 */ /* 0x000fea0003c00000 */
[----:B------:R-:W-:Y:S01]  /*1fe60*/  MOV R6, R0 ;  /* 0x0000000000067202 */ /* 0x000fe20000000f00 */
[----:B------:R-:W-:Y:S05]  /*1fe70*/  BRA `(.L_x_3050) ;  /* 0xfffe077000007947 */ /* 0x000fea000383ffff */
.L_x_2848:
[----:B------:R-:W-:Y:S01]  /*1fe80*/  IMAD.MOV.U32 R33, RZ, RZ, R9 ;  /* 0x000000ffff217224 */ /* 0x000fe200078e0009 */
[----:B-1----:R-:W-:Y:S01]  /*1fe90*/  MOV R2, R0 ;  /* 0x0000000000027202 */ /* 0x002fe20000000f00 */
[----:B------:R-:W-:Y:S01]  /*1fea0*/  IMAD.MOV.U32 R32, RZ, RZ, 0x1f ;  /* 0x0000001fff207424 */ /* 0x000fe200078e00ff */
[----:B------:R-:W-:Y:S02]  /*1feb0*/  MOV R3, 0x1fed0 ;  /* 0x0001fed000037802 */ /* 0x000fe40000000f00 */
[----:B------:R-:W-:Y:S05]  /*1fec0*/  CALL.REL.NOINC `($__internal_49_$__cuda_sm70_shflsync_idx_p) ;  /* 0x00002e9000007944 */ /* 0x000fea0003c00000 */
[----:B------:R-:W-:Y:S01]  /*1fed0*/  IMAD.MOV.U32 R12, RZ, RZ, R34 ;  /* 0x000000ffff0c7224 */ /* 0x000fe200078e0022 */
[----:B------:R-:W-:Y:S01]  /*1fee0*/  MOV R33, R8 ;  /* 0x0000000800217202 */ /* 0x000fe20000000f00 */
[----:B------:R-:W-:Y:S01]  /*1fef0*/  IMAD.MOV.U32 R5, RZ, RZ, RZ ;  /* 0x000000ffff057224 */ /* 0x000fe200078e00ff */
[----:B------:R-:W-:Y:S01]  /*1ff00*/  MOV R2, R0 ;  /* 0x0000000000027202 */ /* 0x000fe20000000f00 */
[----:B------:R-:W-:Y:S01]  /*1ff10*/  IMAD.MOV.U32 R32, RZ, RZ, 0x1f ;  /* 0x0000001fff207424 */ /* 0x000fe200078e00ff */
[----:B------:R-:W-:-:S02]  /*1ff20*/  MOV R3, 0x1ff40 ;  /* 0x0001ff4000037802 */ /* 0x000fc40000000f00 */
[----:B------:R-:W-:Y:S05]  /*1ff30*/  CALL.REL.NOINC `($__internal_49_$__cuda_sm70_shflsync_idx_p) ;  /* 0x00002e2000007944 */ /* 0x000fea0003c00000 */
[----:B------:R-:W-:Y:S01]  /*1ff40*/  MOV R9, R34 ;  /* 0x0000002200097202 */ /* 0x000fe20000000f00 */
[----:B------:R-:W-:Y:S05]  /*1ff50*/  BRA `(.L_x_3051) ;  /* 0xfffe070000007947 */ /* 0x000fea000383ffff */
.L_x_2851:
[----:B------:R-:W-:Y:S01]  /*1ff60*/  IMAD.MOV.U32 R33, RZ, RZ, R4 ;  /* 0x000000ffff217224 */ /* 0x000fe200078e0004 */
[----:B------:R-:W-:-:S02]  /*1ff70*/  MOV R32, 0x1f ;  /* 0x0000001f00207802 */ /* 0x000fc40000000f00 */
[----:B------:R-:W-:Y:S02]  /*1ff80*/  MOV R3, 0x1ffa0 ;  /* 0x0001ffa000037802 */ /* 0x000fe40000000f00 */
[----:B--234-:R-:W-:Y:S05]  /*1ff90*/  CALL.REL.NOINC `($__internal_49_$__cuda_sm70_shflsync_idx_p) ;  /* 0x00002dc000007944 */ /* 0x01cfea0003c00000 */
[----:B------:R-:W-:Y:S01]  /*1ffa0*/  MOV R5, R34 ;  /* 0x0000002200057202 */ /* 0x000fe20000000f00 */
[----:B------:R-:W-:Y:S05]  /*1ffb0*/  BRA `(.L_x_2850) ;  /* 0xfffe070000007947 */ /* 0x000fea000383ffff */
.L_x_2890:
[----:B------:R-:W-:Y:S01]  /*1ffc0*/  IMAD.MOV.U32 R33, RZ, RZ, R12 ;  /* 0x000000ffff217224 */ /* 0x000fe200078e000c */
[----:B------:R-:W-:Y:S01]  /*1ffd0*/  MOV R2, RZ ;  /* 0x000000ff00027202 */ /* 0x000fe20000000f00 */
[----:B------:R-:W-:Y:S01]  /*1ffe0*/  IMAD.MOV.U32 R32, RZ, RZ, 0x181f ;  /* 0x0000181fff207424 */ /* 0x000fe200078e00ff */
[----:B------:R-:W-:Y:S02]  /*1fff0*/  MOV R3, 0x20010 ;  /* 0x0002001000037802 */ /* 0x000fe40000000f00 */
[----:B-----5:R-:W-:Y:S05]  /*20000*/  CALL.REL.NOINC `($__internal_49_$__cuda_sm70_shflsync_idx_p) ;  /* 0x00002d5000007944 */ /* 0x020fea0003c00000 */
[----:B------:R-:W-:Y:S01]  /*20010*/  MOV R4, R34 ;  /* 0x0000002200047202 */ /* 0x000fe20000000f00 */
[----:B------:R-:W-:Y:S05]  /*20020*/  BRA `(.L_x_3052) ;  /* 0xfffe87c000007947 */ /* 0x000fea000383ffff */
.L_x_2891:
[----:B------:R-:W-:Y:S01]  /*20030*/  IMAD.MOV.U32 R33, RZ, RZ, R13 ;  /* 0x000000ffff217224 */ /* 0x000fe200078e000d */
[----:B------:R-:W-:Y:S01]  /*20040*/  MOV R2, RZ ;  /* 0x000000ff00027202 */ /* 0x000fe20000000f00 */
[----:B------:R-:W-:Y:S01]  /*20050*/  IMAD.MOV.U32 R32, RZ, RZ, 0x181f ;  /* 0x0000181fff207424 */ /* 0x000fe200078e00ff */
[----:B------:R-:W-:Y:S02]  /*20060*/  MOV R3, 0x20080 ;  /* 0x0002008000037802 */ /* 0x000fe40000000f00 */
[----:B-12--5:R-:W-:Y:S05]  /*20070*/  CALL.REL.NOINC `($__internal_49_$__cuda_sm70_shflsync_idx_p) ;  /* 0x00002ce000007944 */ /* 0x026fea0003c00000 */
[----:B------:R-:W-:Y:S01]  /*20080*/  MOV R0, R34 ;  /* 0x0000002200007202 */ /* 0x000fe20000000f00 */
[----:B------:R-:W-:Y:S05]  /*20090*/  BRA `(.L_x_3053) ;  /* 0xfffe877000007947 */ /* 0x000fea000383ffff */
.L_x_2894:
[----:B------:R-:W-:Y:S01]  /*200a0*/  IMAD.MOV.U32 R33, RZ, RZ, R12 ;  /* 0x000000ffff217224 */ /* 0x000fe200078e000c */
[----:B--2---:R-:W-:Y:S01]  /*200b0*/  MOV R2, 0x1 ;  /* 0x0000000100027802 */ /* 0x004fe20000000f00 */
[----:B------:R-:W-:Y:S01]  /*200c0*/  IMAD.MOV.U32 R32, RZ, RZ, 0x181f ;  /* 0x0000181fff207424 */ /* 0x000fe200078e00ff */
[----:B------:R-:W-:-:S02]  /*200d0*/  MOV R3, 0x200f0 ;  /* 0x000200f000037802 */ /* 0x000fc40000000f00 */
[----:B-1-345:R-:W-:Y:S05]  /*200e0*/  CALL.REL.NOINC `($__internal_49_$__cuda_sm70_shflsync_idx_p) ;  /* 0x00002c7000007944 */ /* 0x03afea0003c00000 */
[----:B------:R-:W-:Y:S01]  /*200f0*/  IMAD.MOV.U32 R4, RZ, RZ, R34 ;  /* 0x000000ffff047224 */ /* 0x000fe200078e0022 */
[----:B------:R-:W-:Y:S01]  /*20100*/  MOV R2, 0x1 ;  /* 0x0000000100027802 */ /* 0x000fe20000000f00 */
[----:B------:R-:W-:Y:S01]  /*20110*/  IMAD.MOV.U32 R33, RZ, RZ, R13 ;  /* 0x000000ffff217224 */ /* 0x000fe200078e000d */
[----:B------:R-:W-:-:S02]  /*20120*/  MOV R32, 0x181f ;  /* 0x0000181f00207802 */ /* 0x000fc40000000f00 */
[----:B------:R-:W-:Y:S02]  /*20130*/  MOV R3, 0x20150 ;  /* 0x0002015000037802 */ /* 0x000fe40000000f00 */
[----:B------:R-:W-:Y:S05]  /*20140*/  CALL.REL.NOINC `($__internal_49_$__cuda_sm70_shflsync_idx_p) ;  /* 0x00002c1000007944 */ /* 0x000fea0003c00000 */
[----:B------:R-:W-:Y:S01]  /*20150*/  MOV R0, R34 ;  /* 0x0000002200007202 */ /* 0x000fe20000000f00 */
[----:B------:R-:W-:Y:S05]  /*20160*/  BRA `(.L_x_3054) ;  /* 0xfffe87e000007947 */ /* 0x000fea000383ffff */
.L_x_2897:
[----:B------:R-:W-:Y:S01]  /*20170*/  IMAD.MOV.U32 R33, RZ, RZ, R12 ;  /* 0x000000ffff217224 */ /* 0x000fe200078e000c */
[----:B-1----:R-:W-:Y:S01]  /*20180*/  MOV R2, 0x2 ;  /* 0x0000000200027802 */ /* 0x002fe20000000f00 */
[----:B------:R-:W-:Y:S01]  /*20190*/  IMAD.MOV.U32 R32, RZ, RZ, 0x181f ;  /* 0x0000181fff207424 */ /* 0x000fe200078e00ff */
[----:B------:R-:W-:Y:S02]  /*201a0*/  MOV R3, 0x201c0 ;  /* 0x000201c000037802 */ /* 0x000fe40000000f00 */
[----:B--2345:R-:W-:Y:S05]  /*201b0*/  CALL.REL.NOINC `($__internal_49_$__cuda_sm70_shflsync_idx_p) ;  /* 0x00002ba000007944 */ /* 0x03cfea0003c00000 */
[----:B------:R-:W-:Y:S01]  /*201c0*/  MOV R4, R34 ;  /* 0x0000002200047202 */ /* 0x000fe20000000f00 */
[----:B------:R-:W-:Y:S05]  /*201d0*/  BRA `(.L_x_3055) ;  /* 0xfffe88a000007947 */ /* 0x000fea000383ffff */
.L_x_2898:
[----:B------:R-:W-:Y:S01]  /*201e0*/  IMAD.MOV.U32 R33, RZ, RZ, R13 ;  /* 0x000000ffff217224 */ /* 0x000fe200078e000d */
[----:B------:R-:W-:Y:S01]  /*201f0*/  MOV R2, 0x2 ;  /* 0x0000000200027802 */ /* 0x000fe20000000f00 */
[----:B------:R-:W-:Y:S01]  /*20200*/  IMAD.MOV.U32 R32, RZ, RZ, 0x181f ;  /* 0x0000181fff207424 */ /* 0x000fe200078e00ff */
[----:B------:R-:W-:Y:S02]  /*20210*/  MOV R3, 0x20230 ;  /* 0x0002023000037802 */ /* 0x000fe40000000f00 */
[----:B-12345:R-:W-:Y:S05]  /*20220*/  CALL.REL.NOINC `($__internal_49_$__cuda_sm70_shflsync_idx_p) ;  /* 0x00002b3000007944 */ /* 0x03efea0003c00000 */
[----:B------:R-:W-:Y:S01]  /*20230*/  MOV R0, R34 ;  /* 0x0000002200007202 */ /* 0x000fe20000000f00 */
[----:B------:R-:W-:Y:S05]  /*20240*/  BRA `(.L_x_3056) ;  /* 0xfffe885000007947 */ /* 0x000fea000383ffff */
.L_x_2901:
[----:B------:R-:W-:Y:S01]  /*20250*/  IMAD.MOV.U32 R33, RZ, RZ, R12 ;  /* 0x000000ffff217224 */ /* 0x000fe200078e000c */
[----:B-1----:R-:W-:Y:S01]  /*20260*/  MOV R2, 0x3 ;  /* 0x0000000300027802 */ /* 0x002fe20000000f00 */
[----:B------:R-:W-:Y:S01]  /*20270*/  IMAD.MOV.U32 R32, RZ, RZ, 0x181f ;  /* 0x0000181fff207424 */ /* 0x000fe200078e00ff */
[----:B------:R-:W-:-:S02]  /*20280*/  MOV R3, 0x202a0 ;  /* 0x000202a000037802 */ /* 0x000fc40000000f00 */
[----:B--2345:R-:W-:Y:S05]  /*20290*/  CALL.REL.NOINC `($__internal_49_$__cuda_sm70_shflsync_idx_p) ;  /* 0x00002ac000007944 */ /* 0x03cfea0003c00000 */
        /* <DEDUP_REMOVED lines=8> */
.L_x_2904:
[----:B------:R-:W-:Y:S01]  /*20320*/  IMAD.MOV.U32 R33, RZ, RZ, R5 ;  /* 0x000000ffff217224 */ /* 0x000fe200078e0005 */
[----:B------:R-:W-:Y:S01]  /*20330*/  MOV R2, RZ ;  /* 0x000000ff00027202 */ /* 0x000fe20000000f00 */
[----:B------:R-:W-:Y:S01]  /*20340*/  IMAD.MOV.U32 R32, RZ, RZ, 0x181f ;  /* 0x0000181fff207424 */ /* 0x000fe200078e00ff */
[----:B------:R-:W-:Y:S02]  /*20350*/  MOV R3, 0x20370 ;  /* 0x0002037000037802 */ /* 0x000fe40000000f00 */
[----:B------:R-:W-:Y:S05]  /*20360*/  CALL.REL.NOINC `($__internal_49_$__cuda_sm70_shflsync_idx_p) ;  /* 0x000029f000007944 */ /* 0x000fea0003c00000 */
[----:B------:R-:W-:Y:S01]  /*20370*/  MOV R4, R34 ;  /* 0x0000002200047202 */ /* 0x000fe20000000f00 */
[----:B------:R-:W-:Y:S05]  /*20380*/  BRA `(.L_x_3058) ;  /* 0xfffe932000007947 */ /* 0x000fea000383ffff */
.L_x_2905:
[----:B------:R-:W-:Y:S01]  /*20390*/  IMAD.MOV.U32 R33, RZ, RZ, R14 ;  /* 0x000000ffff217224 */ /* 0x000fe200078e000e */
[----:B------:R-:W-:Y:S01]  /*203a0*/  MOV R2, RZ ;  /* 0x000000ff00027202 */ /* 0x000fe20000000f00 */
[----:B------:R-:W-:Y:S01]  /*203b0*/  IMAD.MOV.U32 R32, RZ, RZ, 0x181f ;  /* 0x0000181fff207424 */ /* 0x000fe200078e00ff */
[----:B------:R-:W-:Y:S02]  /*203c0*/  MOV R3, 0x203e0 ;  /* 0x000203e000037802 */ /* 0x000fe40000000f00 */
[----:B-12---:R-:W-:Y:S05]  /*203d0*/  CALL.REL.NOINC `($__internal_49_$__cuda_sm70_shflsync_idx_p) ;  /* 0x0000298000007944 */ /* 0x006fea0003c00000 */
[C---:B------:R-:W-:Y:S01]  /*203e0*/  IADD3 R6, P1, R34.reuse, R17, RZ ;  /* 0x0000001122067210 */ /* 0x040fe20007f3e0ff */
[----:B------:R-:W-:Y:S01]  /*203f0*/  IMAD.MOV.U32 R33, RZ, RZ, R5 ;  /* 0x000000ffff217224 */ /* 0x000fe200078e0005 */
[----:B------:R-:W-:Y:S01]  /*20400*/  IADD3 R8, P0, R34, R15, RZ ;  /* 0x0000000f22087210 */ /* 0x000fe20007f1e0ff */
[----:B------:R-:W-:Y:S01]  /*20410*/  IMAD.MOV.U32 R32, RZ, RZ, 0x181f ;  /* 0x0000181fff207424 */ /* 0x000fe200078e00ff */
[----:B------:R-:W-:Y:S01]  /*20420*/  ISETP.GE.AND P2, PT, R216, c[0x0][0x1d4], PT ;  /* 0x00007500d8007a0c */ /* 0x000fe20003f46270 */
[----:B------:R-:W-:Y:S01]  /*20430*/  IMAD.X R7, R4, 0x1, R20, P1 ;  /* 0x0000000104077824 */ /* 0x000fe200008e0614 */
[----:B------:R-:W-:Y:S01]  /*20440*/  ISETP.GE.AND P1, PT, R218, c[0x0][0x1d4], PT ;  /* 0x00007500da007a0c */ /* 0x000fe20003f26270 */
[----:B------:R-:W-:Y:S01]  /*20450*/  IMAD.X R9, R4, 0x1, R16, P0 ;  /* 0x0000000104097824 */ /* 0x000fe200000e0610 */
[----:B------:R-:W-:-:S02]  /*20460*/  ISETP.GE.AND P0, PT, R219, c[0x0][0x1d4], PT ;  /* 0x00007500db007a0c */ /* 0x000fc40003f06270 */
[----:B------:R-:W-:Y:S02]  /*20470*/  IADD3 R2, P3, R34, R19, RZ ;  /* 0x0000001322027210 */ /* 0x000fe40007f7e0ff */
        /* <DEDUP_REMOVED lines=12> */
[----:B-1----:R-:W-:Y:S05]  /*20540*/  CALL.REL.NOINC `($__internal_49_$__cuda_sm70_shflsync_idx_p) ;  /* 0x0000281000007944 */ /* 0x002fea0003c00000 */
        /* <DEDUP_REMOVED lines=8> */
.L_x_2910:
[----:B------:R-:W-:Y:S01]  /*205d0*/  IMAD.MOV.U32 R33, RZ, RZ, R43 ;  /* 0x000000ffff217224 */ /* 0x000fe200078e002b */
[----:B------:R-:W-:Y:S01]  /*205e0*/  MOV R2, RZ ;  /* 0x000000ff00027202 */ /* 0x000fe20000000f00 */
[----:B------:R-:W-:Y:S01]  /*205f0*/  IMAD.MOV.U32 R32, RZ, RZ, 0x1c1f ;  /* 0x00001c1fff207424 */ /* 0x000fe200078e00ff */
[----:B------:R-:W-:Y:S02]  /*20600*/  MOV R3, 0x20620 ;  /* 0x0002062000037802 */ /* 0x000fe40000000f00 */
[----:B------:R-:W-:Y:S05]  /*20610*/  CALL.REL.NOINC `($__internal_49_$__cuda_sm70_shflsync_idx_p) ;  /* 0x0000274000007944 */ /* 0x000fea0003c00000 */
[----:B------:R-:W-:Y:S01]  /*20620*/  MOV R5, R34 ;  /* 0x0000002200057202 */ /* 0x000fe20000000f00 */
[----:B------:R-:W-:Y:S05]  /*20630*/  BRA `(.L_x_3060) ;  /* 0xfffe961000007947 */ /* 0x000fea000383ffff */
.L_x_2911:
[----:B------:R-:W-:Y:S01]  /*20640*/  IMAD.MOV.U32 R33, RZ, RZ, R48 ;  /* 0x000000ffff217224 */ /* 0x000fe200078e0030 */
[----:B------:R-:W-:Y:S01]  /*20650*/  MOV R2, RZ ;  /* 0x000000ff00027202 */ /* 0x000fe20000000f00 */
[----:B------:R-:W-:Y:S01]  /*20660*/  IMAD.MOV.U32 R32, RZ, RZ, 0x1c1f ;  /* 0x00001c1fff207424 */ /* 0x000fe200078e00ff */
[----:B------:R-:W-:Y:S02]  /*20670*/  MOV R3, 0x20690 ;  /* 0x0002069000037802 */ /* 0x000fe40000000f00 */
[----:B-12---:R-:W-:Y:S05]  /*20680*/  CALL.REL.NOINC `($__internal_49_$__cuda_sm70_shflsync_idx_p) ;  /* 0x000026d000007944 */ /* 0x006fea0003c00000 */
[----:B------:R-:W-:Y:S01]  /*20690*/  IMAD.MOV.U32 R33, RZ, RZ, R42 ;  /* 0x000000ffff217224 */ /* 0x000fe200078e002a */
[----:B------:R-:W-:Y:S01]  /*206a0*/  MOV R32, 0x1c1f ;  /* 0x00001c1f00207802 */ /* 0x000fe20000000f00 */
[----:B------:R-:W-:Y:S01]  /*206b0*/  IMAD.MOV.U32 R2, RZ, RZ, RZ ;  /* 0x000000ffff027224 */ /* 0x000fe200078e00ff */
[----:B------:R-:W-:-:S02]  /*206c0*/  MOV R4, R34 ;  /* 0x0000002200047202 */ /* 0x000fc40000000f00 */
[----:B------:R-:W-:Y:S02]  /*206d0*/  MOV R3, 0x206f0 ;  /* 0x000206f000037802 */ /* 0x000fe40000000f00 */
[----:B------:R-:W-:Y:S05]  /*206e0*/  CALL.REL.NOINC `($__internal_49_$__cuda_sm70_shflsync_idx_p) ;  /* 0x0000267000007944 */ /* 0x000fea0003c00000 */
[----:B------:R-:W-:Y:S01]  /*206f0*/  IMAD.MOV.U32 R6, RZ, RZ, R34 ;  /* 0x000000ffff067224 */ /* 0x000fe200078e0022 */
[----:B------:R-:W-:Y:S01]  /*20700*/  MOV R2, RZ ;  /* 0x000000ff00027202 */ /* 0x000fe20000000f00 */
[----:B------:R-:W-:Y:S01]  /*20710*/  IMAD.MOV.U32 R33, RZ, RZ, R49 ;  /* 0x000000ffff217224 */ /* 0x000fe200078e0031 */
[----:B------:R-:W-:Y:S02]  /*20720*/  MOV R32, 0x1c1f ;  /* 0x00001c1f00207802 */ /* 0x000fe40000000f00 */
[----:B------:R-:W-:Y:S02]  /*20730*/  MOV R3, 0x20750 ;  /* 0x0002075000037802 */ /* 0x000fe40000000f00 */
[----:B------:R-:W-:Y:S05]  /*20740*/  CALL.REL.NOINC `($__internal_49_$__cuda_sm70_shflsync_idx_p) ;  /* 0x0000261000007944 */ /* 0x000fea0003c00000 */
[----:B------:R-:W-:Y:S01]  /*20750*/  MOV R0, R34 ;  /* 0x0000002200007202 */ /* 0x000fe20000000f00 */
[----:B------:R-:W-:Y:S05]  /*20760*/  BRA `(.L_x_3061) ;  /* 0xfffe952000007947 */ /* 0x000fea000383ffff */
.L_x_2914:
[----:B------:R-:W-:Y:S01]  /*20770*/  IMAD.MOV.U32 R33, RZ, RZ, R43 ;  /* 0x000000ffff217224 */ /* 0x000fe200078e002b */
[----:B------:R-:W-:Y:S01]  /*20780*/  MOV R2, 0x1 ;  /* 0x0000000100027802 */ /* 0x000fe20000000f00 */
[----:B------:R-:W-:Y:S01]  /*20790*/  IMAD.MOV.U32 R32, RZ, RZ, 0x1c1f ;  /* 0x00001c1fff207424 */ /* 0x000fe200078e00ff */
[----:B------:R-:W-:Y:S02]  /*207a0*/  MOV R3, 0x207c0 ;  /* 0x000207c000037802 */ /* 0x000fe40000000f00 */
[----:B---3--:R-:W-:Y:S05]  /*207b0*/  CALL.REL.NOINC `($__internal_49_$__cuda_sm70_shflsync_idx_p) ;  /* 0x000025a000007944 */ /* 0x008fea0003c00000 */
[----:B------:R-:W-:Y:S01]  /*207c0*/  IMAD.MOV.U32 R5, RZ, RZ, R34 ;  /* 0x000000ffff057224 */ /* 0x000fe200078e0022 */
[----:B------:R-:W-:Y:S01]  /*207d0*/  MOV R2, 0x1 ;  /* 0x0000000100027802 */ /* 0x000fe20000000f00 */
[----:B------:R-:W-:Y:S01]  /*207e0*/  IMAD.MOV.U32 R33, RZ, RZ, R48 ;  /* 0x000000ffff217224 */ /* 0x000fe200078e0030 */
[----:B------:R-:W-:-:S02]  /*207f0*/  MOV R32, 0x1c1f ;  /* 0x00001c1f00207802 */ /* 0x000fc40000000f00 */
[----:B------:R-:W-:Y:S02]  /*20800*/  MOV R3, 0x20820 ;  /* 0x0002082000037802 */ /* 0x000fe40000000f00 */
[----:B------:R-:W-:Y:S05]  /*20810*/  CALL.REL.NOINC `($__internal_49_$__cuda_sm70_shflsync_idx_p) ;  /* 0x0000254000007944 */ /* 0x000fea0003c00000 */
[----:B------:R-:W-:Y:S01]  /*20820*/  IMAD.MOV.U32 R33, RZ, RZ, R42 ;  /* 0x000000ffff217224 */ /* 0x000fe200078e002a */
[----:B------:R-:W-:Y:S01]  /*20830*/  MOV R32, 0x1c1f ;  /* 0x00001c1f00207802 */ /* 0x000fe20000000f00 */
[----:B------:R-:W-:Y:S01]  /*20840*/  IMAD.MOV.U32 R2, RZ, RZ, 0x1 ;  /* 0x00000001ff027424 */ /* 0x000fe200078e00ff */
[----:B------:R-:W-:Y:S02]  /*20850*/  MOV R4, R34 ;  /* 0x0000002200047202 */ /* 0x000fe40000000f00 */
[----:B------:R-:W-:Y:S02]  /*20860*/  MOV R3, 0x20880 ;  /* 0x0002088000037802 */ /* 0x000fe40000000f00 */
[----:B------:R-:W-:Y:S05]  /*20870*/  CALL.REL.NOINC `($__internal_49_$__cuda_sm70_shflsync_idx_p) ;  /* 0x000024e000007944 */ /* 0x000fea0003c00000 */
[----:B------:R-:W-:Y:S01]  /*20880*/  IMAD.MOV.U32 R6, RZ, RZ, R34 ;  /* 0x000000ffff067224 */ /* 0x000fe200078e0022 */
[----:B------:R-:W-:Y:S01]  /*20890*/  MOV R2, 0x1 ;  /* 0x0000000100027802 */ /* 0x000fe20000000f00 */
[----:B------:R-:W-:Y:S01]  /*208a0*/  IMAD.MOV.U32 R33, RZ, RZ, R49 ;  /* 0x000000ffff217224 */ /* 0x000fe200078e0031 */
[----:B------:R-:W-:Y:S02]  /*208b0*/  MOV R32, 0x1c1f ;  /* 0x00001c1f00207802 */ /* 0x000fe40000000f00 */
[----:B------:R-:W-:-:S02]  /*208c0*/  MOV R3, 0x208e0 ;  /* 0x000208e000037802 */ /* 0x000fc40000000f00 */
[----:B------:R-:W-:Y:S05]  /*208d0*/  CALL.REL.NOINC `($__internal_49_$__cuda_sm70_shflsync_idx_p) ;  /* 0x0000248000007944 */ /* 0x000fea0003c00000 */
[----:B------:R-:W-:Y:S01]  /*208e0*/  MOV R0, R34 ;  /* 0x0000002200007202 */ /* 0x000fe20000000f00 */
[----:B------:R-:W-:Y:S05]  /*208f0*/  BRA `(.L_x_3062) ;  /* 0xfffe9ba000007947 */ /* 0x000fea000383ffff */
.L_x_2939:
[----:B------:R-:W-:Y:S01]  /*20900*/  IMAD.MOV.U32 R33, RZ, RZ, R22 ;  /* 0x000000ffff217224 */ /* 0x000fe200078e0016 */
[----:B------:R-:W-:Y:S01]  /*20910*/  MOV R2, RZ ;  /* 0x000000ff00027202 */ /* 0x000fe20000000f00 */
[----:B------:R-:W-:Y:S01]  /*20920*/  IMAD.MOV.U32 R32, RZ, RZ, 0x1c1f ;  /* 0x00001c1fff207424 */ /* 0x000fe200078e00ff */
[----:B------:R-:W-:-:S02]  /*20930*/  MOV R3, 0x20950 ;  /* 0x0002095000037802 */ /* 0x000fc40000000f00 */
[----:B------:R-:W-:Y:S05]  /*20940*/  CALL.REL.NOINC `($__internal_49_$__cuda_sm70_shflsync_idx_p) ;  /* 0x0000241000007944 */ /* 0x000fea0003c00000 */
[----:B------:R-:W-:Y:S01]  /*20950*/  MOV R0, R34 ;  /* 0x0000002200007202 */ /* 0x000fe20000000f00 */
[----:B------:R-:W-:Y:S05]  /*20960*/  BRA `(.L_x_3063) ;  /* 0xfffecaf000007947 */ /* 0x000fea000383ffff */
.L_x_2940:
[----:B------:R-:W-:Y:S01]  /*20970*/  IMAD.MOV.U32 R33, RZ, RZ, R23 ;  /* 0x000000ffff217224 */ /* 0x000fe200078e0017 */
[----:B------:R-:W-:Y:S01]  /*20980*/  MOV R2, RZ ;  /* 0x000000ff00027202 */ /* 0x000fe20000000f00 */
[----:B------:R-:W-:Y:S01]  /*20990*/  IMAD.MOV.U32 R32, RZ, RZ, 0x1c1f ;  /* 0x00001c1fff207424 */ /* 0x000fe200078e00ff */
[----:B------:R-:W-:-:S02]  /*209a0*/  MOV R3, 0x209c0 ;  /* 0x000209c000037802 */ /* 0x000fc40000000f00 */
[----:B-12---:R-:W-:Y:S05]  /*209b0*/  CALL.REL.NOINC `($__internal_49_$__cuda_sm70_shflsync_idx_p) ;  /* 0x000023a000007944 */ /* 0x006fea0003c00000 */
[----:B------:R-:W-:Y:S01]  /*209c0*/  IMAD.MOV.U32 R33, RZ, RZ, R21 ;  /* 0x000000ffff217224 */ /* 0x000fe200078e0015 */
[----:B------:R-:W-:Y:S01]  /*209d0*/  MOV R2, RZ ;  /* 0x000000ff00027202 */ /* 0x000fe20000000f00 */
[----:B------:R-:W-:Y:S01]  /*209e0*/  IMAD.MOV.U32 R32, RZ, RZ, 0x1c1f ;  /* 0x00001c1fff207424 */ /* 0x000fe200078e00ff */
[----:B------:R-:W-:Y:S01]  /*209f0*/  MOV R8, R34 ;  /* 0x0000002200087202 */ /* 0x000fe20000000f00 */
[----:B------:R-:W-:Y:S01]  /*20a00*/  IMAD.MOV.U32 R9, RZ, RZ, R0 ;  /* 0x000000ffff097224 */ /* 0x000fe200078e0000 */
[----:B------:R-:W-:-:S02]  /*20a10*/  MOV R3, 0x20a30 ;  /* 0x00020a3000037802 */ /* 0x000fc40000000f00 */
[----:B------:R-:W-:Y:S05]  /*20a20*/  CALL.REL.NOINC `($__internal_49_$__cuda_sm70_shflsync_idx_p) ;  /* 0x0000233000007944 */ /* 0x000fea0003c00000 */
[----:B------:R-:W-:Y:S01]  /*20a30*/  IMAD.MOV.U32 R20, RZ, RZ, R34 ;  /* 0x000000ffff147224 */ /* 0x000fe200078e0022 */
[----:B------:R-:W-:Y:S01]  /*20a40*/  MOV R2, RZ ;  /* 0x000000ff00027202 */ /* 0x000fe20000000f00 */
[----:B------:R-:W-:Y:S01]  /*20a50*/  IMAD.MOV.U32 R33, RZ, RZ, R24 ;  /* 0x000000ffff217224 */ /* 0x000fe200078e0018 */
[----:B------:R-:W-:-:S02]  /*20a60*/  MOV R32, 0x1c1f ;  /* 0x00001c1f00207802 */ /* 0x000fc40000000f00 */
[----:B------:R-:W-:Y:S02]  /*20a70*/  MOV R3, 0x20a90 ;  /* 0x00020a9000037802 */ /* 0x000fe40000000f00 */
[----:B------:R-:W-:Y:S05]  /*20a80*/  CALL.REL.NOINC `($__internal_49_$__cuda_sm70_shflsync_idx_p) ;  /* 0x000022d000007944 */ /* 0x000fea0003c00000 */
[----:B------:R-:W-:Y:S01]  /*20a90*/  MOV R3, R34 ;  /* 0x0000002200037202 */ /* 0x000fe20000000f00 */
[----:B------:R-:W-:Y:S05]  /*20aa0*/  BRA `(.L_x_3064) ;  /* 0xfffeca0000007947 */ /* 0x000fea000383ffff */
.L_x_2943:
[----:B------:R-:W-:Y:S01]  /*20ab0*/  IMAD.MOV.U32 R33, RZ, RZ, R22 ;  /* 0x000000ffff217224 */ /* 0x000fe200078e0016 */
[----:B------:R-:W-:Y:S01]  /*20ac0*/  MOV R2, 0x1 ;  /* 0x0000000100027802 */ /* 0x000fe20000000f00 */
[----:B------:R-:W-:Y:S01]  /*20ad0*/  IMAD.MOV.U32 R32, RZ, RZ, 0x1c1f ;  /* 0x00001c1fff207424 */ /* 0x000fe200078e00ff */
[----:B------:R-:W-:Y:S02]  /*20ae0*/  MOV R3, 0x20b00 ;  /* 0x00020b0000037802 */ /* 0x000fe40000000f00 */
[----:B--2---:R-:W-:Y:S05]  /*20af0*/  CALL.REL.NOINC `($__internal_49_$__cuda_sm70_shflsync_idx_p) ;  /* 0x0000226000007944 */ /* 0x004fea0003c00000 */
[----:B------:R-:W-:Y:S01]  /*20b00*/  IMAD.MOV.U32 R0, RZ, RZ, R34 ;  /* 0x000000ffff007224 */ /* 0x000fe200078e0022 */
[----:B------:R-:W-:Y:S01]  /*20b10*/  MOV R2, 0x1 ;  /* 0x0000000100027802 */ /* 0x000fe20000000f00 */
[----:B------:R-:W-:Y:S01]  /*20b20*/  IMAD.MOV.U32 R33, RZ, RZ, R23 ;  /* 0x000000ffff217224 */ /* 0x000fe200078e0017 */
[----:B------:R-:W-:Y:S02]  /*20b30*/  MOV R32, 0x1c1f ;  /* 0x00001c1f00207802 */ /* 0x000fe40000000f00 */
[----:B------:R-:W-:Y:S02]  /*20b40*/  MOV R3, 0x20b60 ;  /* 0x00020b6000037802 */ /* 0x000fe40000000f00 */
[----:B------:R-:W-:Y:S05]  /*20b50*/  CALL.REL.NOINC `($__internal_49_$__cuda_sm70_shflsync_idx_p) ;  /* 0x0000220000007944 */ /* 0x000fea0003c00000 */
[----:B------:R-:W-:Y:S01]  /*20b60*/  IMAD.MOV.U32 R33, RZ, RZ, R21 ;  /* 0x000000ffff217224 */ /* 0x000fe200078e0015 */
[----:B------:R-:W-:Y:S01]  /*20b70*/  MOV R2, 0x1 ;  /* 0x0000000100027802 */ /* 0x000fe20000000f00 */
[----:B------:R-:W-:Y:S01]  /*20b80*/  IMAD.MOV.U32 R32, RZ, RZ, 0x1c1f ;  /* 0x00001c1fff207424 */ /* 0x000fe200078e00ff */
[----:B------:R-:W-:Y:S01]  /*20b90*/  MOV R8, R34 ;  /* 0x0000002200087202 */ /* 0x000fe20000000f00 */
[----:B------:R-:W-:Y:S01]  /*20ba0*/  IMAD.MOV.U32 R9, RZ, RZ, R0 ;  /* 0x000000ffff097224 */ /* 0x000fe200078e0000 */
[----:B------:R-:W-:-:S02]  /*20bb0*/  MOV R3, 0x20bd0 ;  /* 0x00020bd000037802 */ /* 0x000fc40000000f00 */
[----:B------:R-:W-:Y:S05]  /*20bc0*/  CALL.REL.NOINC `($__internal_49_$__cuda_sm70_shflsync_idx_p) ;  /* 0x0000219000007944 */ /* 0x000fea0003c00000 */
        /* <DEDUP_REMOVED lines=8> */
.L_x_2958:
[----:B------:R-:W-:Y:S01]  /*20c50*/  IMAD.MOV.U32 R33, RZ, RZ, R12 ;  /* 0x000000ffff217224 */ /* 0x000fe200078e000c */
[----:B------:R-:W-:Y:S01]  /*20c60*/  MOV R2, RZ ;  /* 0x000000ff00027202 */ /* 0x000fe20000000f00 */
[----:B------:R-:W-:Y:S01]  /*20c70*/  IMAD.MOV.U32 R32, RZ, RZ, 0x181f ;  /* 0x0000181fff207424 */ /* 0x000fe200078e00ff */
[----:B------:R-:W-:Y:S02]  /*20c80*/  MOV R3, 0x20ca0 ;  /* 0x00020ca000037802 */ /* 0x000fe40000000f00 */
[----:B-1-34-:R-:W-:Y:S05]  /*20c90*/  CALL.REL.NOINC `($__internal_49_$__cuda_sm70_shflsync_idx_p) ;  /* 0x000020c000007944 */ /* 0x01afea0003c00000 */
[----:B------:R-:W-:Y:S01]  /*20ca0*/  MOV R5, R34 ;  /* 0x0000002200057202 */ /* 0x000fe20000000f00 */
[----:B------:R-:W-:Y:S05]  /*20cb0*/  BRA `(.L_x_3066) ;  /* 0xffff009000007947 */ /* 0x000fea000383ffff */
.L_x_2959:
[----:B------:R-:W-:Y:S01]  /*20cc0*/  IMAD.MOV.U32 R33, RZ, RZ, R15 ;  /* 0x000000ffff217224 */ /* 0x000fe200078e000f */
[----:B------:R-:W-:Y:S01]  /*20cd0*/  MOV R2, RZ ;  /* 0x000000ff00027202 */ /* 0x000fe20000000f00 */
[----:B------:R-:W-:Y:S01]  /*20ce0*/  IMAD.MOV.U32 R32, RZ, RZ, 0x181f ;  /* 0x0000181fff207424 */ /* 0x000fe200078e00ff */
[----:B------:R-:W-:Y:S02]  /*20cf0*/  MOV R3, 0x20d10 ;  /* 0x00020d1000037802 */ /* 0x000fe40000000f00 */
[----:B-1234-:R-:W-:Y:S05]  /*20d00*/  CALL.REL.NOINC `($__internal_49_$__cuda_sm70_shflsync_idx_p) ;  /* 0x0000205000007944 */ /* 0x01efea0003c00000 */
[----:B------:R-:W-:Y:S01]  /*20d10*/  ISETP.GE.AND P2, PT, R216, c[0x0][0x1d4], PT ;  /* 0x00007500d8007a0c */ /* 0x000fe20003f46270 */
[----:B------:R-:W-:Y:S01]  /*20d20*/  IMAD.MOV.U32 R33, RZ, RZ, R12 ;  /* 0x000000ffff217224 */ /* 0x000fe200078e000c */
[C---:B------:R-:W-:Y:S01]  /*20d30*/  IADD3 R2, P0, R34.reuse, R24, RZ ;  /* 0x0000001822027210 */ /* 0x040fe20007f1e0ff */
[----:B------:R-:W-:Y:S01]  /*20d40*/  IMAD.MOV.U32 R32, RZ, RZ, 0x181f ;  /* 0x0000181fff207424 */ /* 0x000fe200078e00ff */
[----:B------:R-:W-:-:S02]  /*20d50*/  IADD3 R6, P3, R34, R25, RZ ;  /* 0x0000001922067210 */ /* 0x000fc40007f7e0ff */
[----:B------:R-:W-:Y:S01]  /*20d60*/  ISETP.GE.AND P1, PT, R218, c[0x0][0x1d4], PT ;  /* 0x00007500da007a0c */ /* 0x000fe20003f26270 */
[----:B------:R-:W-:Y:S01]  /*20d70*/  IMAD.X R3, R5, 0x1, R26, P0 ;  /* 0x0000000105037824 */ /* 0x000fe200000e061a */
[----:B------:R-:W-:Y:S01]  /*20d80*/  ISETP.GE.AND P0, PT, R219, c[0x0][0x1d4], PT ;  /* 0x00007500db007a0c */ /* 0x000fe20003f06270 */
[----:B------:R-:W-:Y:S01]  /*20d90*/  IMAD.X R7, R5, 0x1, R27, P3 ;  /* 0x0000000105077824 */ /* 0x000fe200018e061b */
[----:B------:R-:W-:Y:S02]  /*20da0*/  SEL R14, RZ, 0x10, P2 ;  /* 0x00000010ff0e7807 */ /* 0x000fe40001000000 */
[----:B------:R-:W-:Y:S01]  /*20db0*/  SEL R13, RZ, 0x10, P1 ;  /* 0x00000010ff0d7807 */ /* 0x000fe20000800000 */
[----:B------:R-:W-:Y:S01]  /*20dc0*/  @!PT LDS RZ, [RZ] ;  /* 0x00000000fffff984 */ /* 0x000fe20000000800 */
[----:B------:R-:W-:Y:S01]  /*20dd0*/  @!PT LDS RZ, [RZ] ;  /* 0x00000000fffff984 */ /* 0x000fe20000000800 */
[----:B------:R-:W-:Y:S01]  /*20de0*/  @!PT LDS RZ, [RZ] ;  /* 0x00000000fffff984 */ /* 0x000fe20000000800 */
[----:B------:R1:W-:Y:S01]  /*20df0*/  LDGSTS.E.BYPASS.LTC128B.128 [R144+0x6100], [R2.64], !P2 ;  /* 0x0610000002907fae */ /* 0x0003e2000d101d48 */
[----:B------:R-:W-:-:S05]  /*20e00*/  SEL R12, RZ, 0x10, P0 ;  /* 0x00000010ff0c7807 */ /* 0x000fca0000000000 */
[----:B------:R2:W-:Y:S01]  /*20e10*/  LDGSTS.E.BYPASS.LTC128B.128 [R144+0x8100], [R6.64], !P1 ;  /* 0x0810000006907fae */ /* 0x0005e2000c901d48 */
[----:B-1----:R-:W-:-:S05]  /*20e20*/  IADD3 R2, P3, R34, R28, RZ ;  /* 0x0000001c22027210 */ /* 0x002fca0007f7e0ff */
[----:B------:R-:W-:-:S05]  /*20e30*/  IMAD.X R3, R5, 0x1, R29, P3 ;  /* 0x0000000105037824 */ /* 0x000fca00018e061d */
[----:B------:R1:W-:Y:S02]  /*20e40*/  LDGSTS.E.BYPASS.LTC128B.128 [R144+0xa100], [R2.64], !P0 ;  /* 0x0a10000002907fae */ /* 0x0003e4000c101d48 */
[----:B-1----:R-:W-:Y:S01]  /*20e50*/  IMAD.MOV.U32 R2, RZ, RZ, 0x1 ;  /* 0x00000001ff027424 */ /* 0x002fe200078e00ff */
        /* <DEDUP_REMOVED lines=8> */
[----:B------:R-:W-:Y:S01]  /*20ee0*/  MOV R0, R34 ;  /* 0x0000002200007202 */ /* 0x000fe20000000f00 */
[----:B------:R-:W-:Y:S05]  /*20ef0*/  BRA `(.L_x_3067) ;  /* 0xfffeffa000007947 */ /* 0x000fea000383ffff */
.L_x_2962:
[----:B------:R-:W-:Y:S01]  /*20f00*/  IMAD.MOV.U32 R33, RZ, RZ, R5 ;  /* 0x000000ffff217224 */ /* 0x000fe200078e0005 */
[----:B------:R-:W-:Y:S01]  /*20f10*/  MOV R2, RZ ;  /* 0x000000ff00027202 */ /* 0x000fe20000000f00 */
[----:B------:R-:W-:Y:S01]  /*20f20*/  IMAD.MOV.U32 R32, RZ, RZ, 0x181f ;  /* 0x0000181fff207424 */ /* 0x000fe200078e00ff */
[----:B------:R-:W-:-:S02]  /*20f30*/  MOV R3, 0x20f50 ;  /* 0x00020f5000037802 */ /* 0x000fc40000000f00 */
[----:B------:R-:W-:Y:S05]  /*20f40*/  CALL.REL.NOINC `($__internal_49_$__cuda_sm70_shflsync_idx_p) ;  /* 0x00001e1000007944 */ /* 0x000fea0003c00000 */
[----:B------:R-:W-:Y:S01]  /*20f50*/  MOV R4, R34 ;  /* 0x0000002200047202 */ /* 0x000fe20000000f00 */
[----:B------:R-:W-:Y:S05]  /*20f60*/  BRA `(.L_x_3068) ;  /* 0xffff297000007947 */ /* 0x000fea000383ffff */
.L_x_2963:
[----:B------:R-:W-:Y:S01]  /*20f70*/  IMAD.MOV.U32 R33, RZ, RZ, R12 ;  /* 0x000000ffff217224 */ /* 0x000fe200078e000c */
[----:B------:R-:W-:Y:S01]  /*20f80*/  MOV R2, RZ ;  /* 0x000000ff00027202 */ /* 0x000fe20000000f00 */
[----:B------:R-:W-:Y:S01]  /*20f90*/  IMAD.MOV.U32 R32, RZ, RZ, 0x181f ;  /* 0x0000181fff207424 */ /* 0x000fe200078e00ff */
[----:B------:R-:W-:-:S02]  /*20fa0*/  MOV R3, 0x20fc0 ;  /* 0x00020fc000037802 */ /* 0x000fc40000000f00 */
[----:B-12---:R-:W-:Y:S05]  /*20fb0*/  CALL.REL.NOINC `($__internal_49_$__cuda_sm70_shflsync_idx_p) ;  /* 0x00001da000007944 */ /* 0x006fea0003c00000 */
[----:B------:R-:W-:Y:S01]  /*20fc0*/  ISETP.GE.AND P2, PT, R216, c[0x0][0x1d4], PT ;  /* 0x00007500d8007a0c */ /* 0x000fe20003f46270 */
[----:B------:R-:W-:Y:S01]  /*20fd0*/  IMAD.MOV.U32 R33, RZ, RZ, R5 ;  /* 0x000000ffff217224 */ /* 0x000fe200078e0005 */
[----:B------:R-:W-:Y:S01]  /*20fe0*/  IADD3 R2, P0, R34, R13, RZ ;  /* 0x0000000d22027210 */ /* 0x000fe20007f1e0ff */
[----:B------:R-:W-:Y:S01]  /*20ff0*/  IMAD.MOV.U32 R32, RZ, RZ, 0x181f ;  /* 0x0000181fff207424 */ /* 0x000fe200078e00ff */
        /* <DEDUP_REMOVED lines=13> */
[----:B-1----:R-:W-:-:S05]  /*210d0*/  IADD3 R2, P3, R34, R17, RZ ;  /* 0x0000001122027210 */ /* 0x002fca0007f7e0ff */
[----:B------:R-:W-:-:S05]  /*210e0*/  IMAD.X R3, R4, 0x1, R18, P3 ;  /* 0x0000000104037824 */ /* 0x000fca00018e0612 */
[----:B------:R1:W-:Y:S02]  /*210f0*/  LDGSTS.E.BYPASS.LTC128B.128 [R144+0x10100], [R2.64], !P0 ;  /* 0x1010000002907fae */ /* 0x0003e4000c101d48 */
[----:B-1----:R-:W-:Y:S01]  /*21100*/  IMAD.MOV.U32 R2, RZ, RZ, 0x1 ;  /* 0x00000001ff027424 */ /* 0x002fe200078e00ff */
[----:B------:R-:W-:Y:S02]  /*21110*/  MOV R3, 0x21130 ;  /* 0x0002113000037802 */ /* 0x000fe40000000f00 */
[----:B------:R-:W-:Y:S05]  /*21120*/  CALL.REL.NOINC `($__internal_49_$__cuda_sm70_shflsync_idx_p) ;  /* 0x00001c3000007944 */ /* 0x000fea0003c00000 */
        /* <DEDUP_REMOVED lines=8> */
.L_x_2967:
[----:B------:R-:W-:Y:S01]  /*211b0*/  MOV R2, RZ ;  /* 0x000000ff00027202 */ /* 0x000fe20000000f00 */
[----:B------:R-:W-:Y:S01]  /*211c0*/  IMAD.MOV.U32 R33, RZ, RZ, R8 ;  /* 0x000000ffff217224 */ /* 0x000fe200078e0008 */
[----:B------:R-:W-:Y:S01]  /*211d0*/  MOV R3, 0x21200 ;  /* 0x0002120000037802 */ /* 0x000fe20000000f00 */
[----:B------:R-:W-:Y:S02]  /*211e0*/  IMAD.MOV.U32 R32, RZ, RZ, 0x181f ;  /* 0x0000181fff207424 */ /* 0x000fe400078e00ff */
[----:B-1234-:R-:W-:Y:S05]  /*211f0*/  CALL.REL.NOINC `($__internal_49_$__cuda_sm70_shflsync_idx_p) ;  /* 0x00001b6000007944 */ /* 0x01efea0003c00000 */
[----:B------:R-:W-:Y:S01]  /*21200*/  MOV R5, R34 ;  /* 0x0000002200057202 */ /* 0x000fe20000000f00 */
[----:B------:R-:W-:-:S05]  /*21210*/  BRA `(.L_x_3070) ;  /* 0xffff2d3000007947 */ /* 0x000fca000383ffff */
.L_x_2968:
[----:B------:R-:W-:Y:S01]  /*21220*/  MOV R2, RZ ;  /* 0x000000ff00027202 */ /* 0x000fe20000000f00 */
[----:B------:R-:W-:Y:S01]  /*21230*/  IMAD.MOV.U32 R33, RZ, RZ, R17 ;  /* 0x000000ffff217224 */ /* 0x000fe200078e0011 */
[----:B------:R-:W-:Y:S01]  /*21240*/  MOV R3, 0x21270 ;  /* 0x0002127000037802 */ /* 0x000fe20000000f00 */
[----:B------:R-:W-:Y:S02]  /*21250*/  IMAD.MOV.U32 R32, RZ, RZ, 0x181f ;  /* 0x0000181fff207424 */ /* 0x000fe400078e00ff */
[----:B-1234-:R-:W-:Y:S05]  /*21260*/  CALL.REL.NOINC `($__internal_49_$__cuda_sm70_shflsync_idx_p) ;  /* 0x00001af000007944 */ /* 0x01efea0003c00000 */
[----:B------:R-:W-:Y:S01]  /*21270*/  ISETP.GE.AND P2, PT, R216, c[0x0][0x1d4], PT ;  /* 0x00007500d8007a0c */ /* 0x000fe20003f46270 */
[----:B------:R-:W-:Y:S01]  /*21280*/  IMAD R4, R214, 0x6000, R10 ;  /* 0x00006000d6047824 */ /* 0x000fe200078e020a */
[----:B------:R-:W-:Y:S01]  /*21290*/  IADD3 R2, P0, R34, R18, RZ ;  /* 0x0000001222027210 */ /* 0x000fe20007f1e0ff */
[----:B------:R-:W-:Y:S01]  /*212a0*/  IMAD.MOV.U32 R33, RZ, RZ, R8 ;  /* 0x000000ffff217224 */ /* 0x000fe200078e0008 */
[----:B------:R-:W-:Y:S01]  /*212b0*/  ISETP.GE.AND P1, PT, R218, c[0x0][0x1d4], PT ;  /* 0x00007500da007a0c */ /* 0x000fe20003f26270 */
[----:B------:R-:W-:Y:S01]  /*212c0*/  IMAD.MOV.U32 R32, RZ, RZ, 0x181f ;  /* 0x0000181fff207424 */ /* 0x000fe200078e00ff */
        /* <DEDUP_REMOVED lines=11> */
[----:B-1----:R-:W-:Y:S02]  /*21380*/  IADD3 R2, P3, R34, R26, RZ ;  /* 0x0000001a22027210 */ /* 0x002fe40007f7e0ff */
[----:B--2---:R-:W-:Y:S03]  /*21390*/  SEL R6, RZ, 0x10, P2 ;  /* 0x00000010ff067807 */ /* 0x004fe60001000000 */
[----:B------:R-:W-:Y:S05]  /*213a0*/  IMAD.X R3, R5, 0x1, R27, P3 ;  /* 0x0000000105037824 */ /* 0x000fea00018e061b */
[----:B------:R1:W-:Y:S02]  /*213b0*/  LDGSTS.E.BYPASS.LTC128B.128 [R4+0x4000], [R2.64], !P0 ;  /* 0x0400000002047fae */ /* 0x0003e4000c101d48 */
[----:B-1----:R-:W-:Y:S01]  /*213c0*/  MOV R3, 0x213f0 ;  /* 0x000213f000037802 */ /* 0x002fe20000000f00 */
[----:B------:R-:W-:Y:S02]  /*213d0*/  IMAD.MOV.U32 R2, RZ, RZ, 0x1 ;  /* 0x00000001ff027424 */ /* 0x000fe400078e00ff */
[----:B------:R-:W-:Y:S05]  /*213e0*/  CALL.REL.NOINC `($__internal_49_$__cuda_sm70_shflsync_idx_p) ;  /* 0x0000197000007944 */ /* 0x000fea0003c00000 */
[----:B------:R-:W-:Y:S01]  /*213f0*/  MOV R2, 0x1 ;  /* 0x0000000100027802 */ /* 0x000fe20000000f00 */
[----:B------:R-:W-:Y:S01]  /*21400*/  IMAD.MOV.U32 R5, RZ, RZ, R34 ;  /* 0x000000ffff057224 */ /* 0x000fe200078e0022 */
[----:B------:R-:W-:Y:S01]  /*21410*/  MOV R32, 0x181f ;  /* 0x0000181f00207802 */ /* 0x000fe20000000f00 */
[----:B------:R-:W-:Y:S01]  /*21420*/  IMAD.MOV.U32 R33, RZ, RZ, R17 ;  /* 0x000000ffff217224 */ /* 0x000fe200078e0011 */
[----:B------:R-:W-:Y:S02]  /*21430*/  MOV R3, 0x21450 ;  /* 0x0002145000037802 */ /* 0x000fe40000000f00 */
[----:B------:R-:W-:Y:S05]  /*21440*/  CALL.REL.NOINC `($__internal_49_$__cuda_sm70_shflsync_idx_p) ;  /* 0x0000191000007944 */ /* 0x000fea0003c00000 */
[----:B------:R-:W-:Y:S01]  /*21450*/  MOV R2, R34 ;  /* 0x0000002200027202 */ /* 0x000fe20000000f00 */
[----:B------:R-:W-:-:S05]  /*21460*/  BRA `(.L_x_3071) ;  /* 0xffff2c4000007947 */ /* 0x000fca000383ffff */
.L_x_2971:
[----:B------:R-:W-:Y:S01]  /*21470*/  MOV R2, RZ ;  /* 0x000000ff00027202 */ /* 0x000fe20000000f00 */
[----:B------:R-:W-:Y:S01]  /*21480*/  IMAD.MOV.U32 R33, RZ, RZ, R5 ;  /* 0x000000ffff217224 */ /* 0x000fe200078e0005 */
[----:B------:R-:W-:Y:S01]  /*21490*/  MOV R3, 0x214c0 ;  /* 0x000214c000037802 */ /* 0x000fe20000000f00 */
[----:B------:R-:W-:Y:S02]  /*214a0*/  IMAD.MOV.U32 R32, RZ, RZ, 0x181f ;  /* 0x0000181fff207424 */ /* 0x000fe400078e00ff */
[----:B------:R-:W-:Y:S05]  /*214b0*/  CALL.REL.NOINC `($__internal_49_$__cuda_sm70_shflsync_idx_p) ;  /* 0x000018a000007944 */ /* 0x000fea0003c00000 */
[----:B------:R-:W-:Y:S01]  /*214c0*/  MOV R4, R34 ;  /* 0x0000002200047202 */ /* 0x000fe20000000f00 */
[----:B------:R-:W-:-:S05]  /*214d0*/  BRA `(.L_x_3072) ;  /* 0xffff5c0000007947 */ /* 0x000fca000383ffff */
.L_x_2972:
[----:B------:R-:W-:Y:S01]  /*214e0*/  MOV R2, RZ ;  /* 0x000000ff00027202 */ /* 0x000fe20000000f00 */
[----:B------:R-:W-:Y:S01]  /*214f0*/  IMAD.MOV.U32 R33, RZ, RZ, R14 ;  /* 0x000000ffff217224 */ /* 0x000fe200078e000e */
[----:B------:R-:W-:Y:S01]  /*21500*/  MOV R3, 0x21530 ;  /* 0x0002153000037802 */ /* 0x000fe20000000f00 */
[----:B------:R-:W-:Y:S02]  /*21510*/  IMAD.MOV.U32 R32, RZ, RZ, 0x181f ;  /* 0x0000181fff207424 */ /* 0x000fe400078e00ff */
[----:B-12---:R-:W-:Y:S05]  /*21520*/  CALL.REL.NOINC `($__internal_49_$__cuda_sm70_shflsync_idx_p) ;  /* 0x0000183000007944 */ /* 0x006fea0003c00000 */
[----:B------:R-:W-:Y:S01]  /*21530*/  ISETP.GE.AND P2, PT, R216, c[0x0][0x1d4], PT ;  /* 0x00007500d8007a0c */ /* 0x000fe20003f46270 */
[----:B------:R-:W-:Y:S01]  /*21540*/  IMAD R0, R214, 0x6000, R11 ;  /* 0x00006000d6007824 */ /* 0x000fe200078e020b */
[----:B------:R-:W-:Y:S01]  /*21550*/  IADD3 R2, P0, R34, R15, RZ ;  /* 0x0000000f22027210 */ /* 0x000fe20007f1e0ff */
[----:B------:R-:W-:Y:S01]  /*21560*/  IMAD.MOV.U32 R33, RZ, RZ, R5 ;  /* 0x000000ffff217224 */ /* 0x000fe200078e0005 */
[----:B------:R-:W-:Y:S01]  /*21570*/  ISETP.GE.AND P1, PT, R218, c[0x0][0x1d4], PT ;  /* 0x00007500da007a0c */ /* 0x000fe20003f26270 */
[----:B------:R-:W-:Y:S01]  /*21580*/  IMAD.MOV.U32 R32, RZ, RZ, 0x181f ;  /* 0x0000181fff207424 */ /* 0x000fe200078e00ff */
        /* <DEDUP_REMOVED lines=9> */
[----:B------:R1:W-:Y:S01]  /*21620*/  LDGSTS.E.BYPASS.LTC128B.128 [R0], [R2.64], !P2 ;  /* 0x0000000002007fae */ /* 0x0003e2000d101d48 */
[----:B------:R-:W-:Y:S03]  /*21630*/  SEL R12, RZ, 0x10, P0 ;  /* 0x00000010ff0c7807 */ /* 0x000fe60000000000 */
[----:B------:R2:W-:Y:S01]  /*21640*/  LDGSTS.E.BYPASS.LTC128B.128 [R0+0x2000], [R6.64], !P1 ;  /* 0x0200000006007fae */ /* 0x0005e2000c901d48 */
[----:B-1----:R-:W-:Y:S05]  /*21650*/  IADD3 R2, P3, R34, R19, RZ ;  /* 0x0000001322027210 */ /* 0x002fea0007f7e0ff */
[----:B------:R-:W-:Y:S05]  /*21660*/  IMAD.X R3, R4, 0x1, R20, P3 ;  /* 0x0000000104037824 */ /* 0x000fea00018e0614 */
[----:B------:R1:W-:Y:S02]  /*21670*/  LDGSTS.E.BYPASS.LTC128B.128 [R0+0x4000], [R2.64], !P0 ;  /* 0x0400000002007fae */ /* 0x0003e4000c101d48 */
[----:B-1----:R-:W-:Y:S01]  /*21680*/  MOV R3, 0x216b0 ;  /* 0x000216b000037802 */ /* 0x002fe20000000f00 */
[----:B------:R-:W-:Y:S02]  /*21690*/  IMAD.MOV.U32 R2, RZ, RZ, 0x1 ;  /* 0x00000001ff027424 */ /* 0x000fe400078e00ff */
[----:B--2---:R-:W-:Y:S05]  /*216a0*/  CALL.REL.NOINC `($__internal_49_$__cuda_sm70_shflsync_idx_p) ;  /* 0x000016b000007944 */ /* 0x004fea0003c00000 */
        /* <DEDUP_REMOVED lines=8> */
.L_x_2977:
[----:B------:R-:W-:Y:S01]  /*21730*/  MOV R2, RZ ;  /* 0x000000ff00027202 */ /* 0x000fe20000000f00 */
[----:B------:R-:W-:Y:S01]  /*21740*/  IMAD.MOV.U32 R33, RZ, RZ, R9 ;  /* 0x000000ffff217224 */ /* 0x000fe200078e0009 */
[----:B------:R-:W-:Y:S01]  /*21750*/  MOV R3, 0x21780 ;  /* 0x0002178000037802 */ /* 0x000fe20000000f00 */
[----:B------:R-:W-:Y:S02]  /*21760*/  IMAD.MOV.U32 R32, RZ, RZ, 0x181f ;  /* 0x0000181fff207424 */ /* 0x000fe400078e00ff */
[----:B-1234-:R-:W-:Y:S05]  /*21770*/  CALL.REL.NOINC `($__internal_49_$__cuda_sm70_shflsync_idx_p) ;  /* 0x000015e000007944 */ /* 0x01efea0003c00000 */
[----:B------:R-:W-:Y:S01]  /*21780*/  MOV R5, R34 ;  /* 0x0000002200057202 */ /* 0x000fe20000000f00 */
[----:B------:R-:W-:-:S05]  /*21790*/  BRA `(.L_x_3074) ;  /* 0xffff5f7000007947 */ /* 0x000fca000383ffff */
.L_x_2978:
        /* <DEDUP_REMOVED lines=37> */
.L_x_2979:
[----:B------:R-:W-:Y:S02]  /*219f0*/  MOV R3, 0x2 ;  /* 0x0000000200037802 */ /* 0x000fe40000000f00 */
[----:B------:R-:W-:Y:S02]  /*21a00*/  MOV R2, 0x21a20 ;  /* 0x00021a2000027802 */ /* 0x000fe40000000f00 */
[----:B------:R-:W-:Y:S05]  /*21a10*/  CALL.REL.NOINC `($__internal_48_$__cuda_sm70_shflsync_bfly_p) ;  /* 0x0000130000007944 */ /* 0x000fea0003c00000 */
[----:B------:R-:W-:Y:S01]  /*21a20*/  MOV R2, R23 ;  /* 0x0000001700027202 */ /* 0x000fe20000000f00 */
[----:B------:R-:W-:-:S05]  /*21a30*/  BRA `(.L_x_3076) ;  /* 0xffff6f6000007947 */ /* 0x000fca000383ffff */
.L_x_2982:
[----:B------:R-:W-:Y:S01]  /*21a40*/  MOV R2, RZ ;  /* 0x000000ff00027202 */ /* 0x000fe20000000f00 */
[----:B------:R-:W-:Y:S01]  /*21a50*/  IMAD.MOV.U32 R33, RZ, RZ, R5 ;  /* 0x000000ffff217224 */ /* 0x000fe200078e0005 */
[----:B------:R-:W-:Y:S01]  /*21a60*/  MOV R3, 0x21a90 ;  /* 0x00021a9000037802 */ /* 0x000fe20000000f00 */
[----:B------:R-:W-:Y:S02]  /*21a70*/  IMAD.MOV.U32 R32, RZ, RZ, 0x181f ;  /* 0x0000181fff207424 */ /* 0x000fe400078e00ff */
[----:B------:R-:W-:Y:S05]  /*21a80*/  CALL.REL.NOINC `($__internal_49_$__cuda_sm70_shflsync_idx_p) ;  /* 0x000012d000007944 */ /* 0x000fea0003c00000 */
[----:B------:R-:W-:Y:S01]  /*21a90*/  MOV R4, R34 ;  /* 0x0000002200047202 */ /* 0x000fe20000000f00 */
[----:B------:R-:W-:-:S05]  /*21aa0*/  BRA `(.L_x_3077) ;  /* 0xffff88c000007947 */ /* 0x000fca000383ffff */
.L_x_2983:
        /* <DEDUP_REMOVED lines=37> */
.L_x_2985:
[----:B------:R-:W-:Y:S01]  /*21d00*/  IMAD.MOV.U32 R4, RZ, RZ, R221 ;  /* 0x000000ffff047224 */ /* 0x000fe200078e00dd */
[----:B------:R-:W-:-:S02]  /*21d10*/  MOV R3, 0x2 ;  /* 0x0000000200037802 */ /* 0x000fc40000000f00 */
[----:B------:R-:W-:Y:S02]  /*21d20*/  MOV R2, 0x21d40 ;  /* 0x00021d4000027802 */ /* 0x000fe40000000f00 */
[----:B------:R-:W-:Y:S05]  /*21d30*/  CALL.REL.NOINC `($__internal_48_$__cuda_sm70_shflsync_bfly_p) ;  /* 0x00000fe000007944 */ /* 0x000fea0003c00000 */
[----:B------:R-:W-:Y:S01]  /*21d40*/  MOV R0, R23 ;  /* 0x0000001700007202 */ /* 0x000fe20000000f00 */
[----:B------:R-:W-:Y:S05]  /*21d50*/  BRA `(.L_x_3079) ;  /* 0xffff899000007947 */ /* 0x000fea000383ffff */
.L_x_2986:
[----:B------:R-:W-:Y:S01]  /*21d60*/  IMAD.MOV.U32 R4, RZ, RZ, R0 ;  /* 0x000000ffff047224 */ /* 0x000fe200078e0000 */
[----:B------:R-:W-:Y:S02]  /*21d70*/  MOV R3, 0x1 ;  /* 0x0000000100037802 */ /* 0x000fe40000000f00 */
[----:B------:R-:W-:Y:S02]  /*21d80*/  MOV R2, 0x21da0 ;  /* 0x00021da000027802 */ /* 0x000fe40000000f00 */
[----:B-1----:R-:W-:Y:S05]  /*21d90*/  CALL.REL.NOINC `($__internal_48_$__cuda_sm70_shflsync_bfly_p) ;  /* 0x00000f8000007944 */ /* 0x002fea0003c00000 */
[----:B------:R-:W-:Y:S01]  /*21da0*/  FADD.FTZ R0, R0, R23 ;  /* 0x0000001700007221 */ /* 0x000fe20000010000 */
[----:B------:R-:W-:Y:S02]  /*21db0*/  MOV R4, R220 ;  /* 0x000000dc00047202 */ /* 0x000fe40000000f00 */
[----:B------:R-:W-:Y:S02]  /*21dc0*/  MOV R3, 0x2 ;  /* 0x0000000200037802 */ /* 0x000fe40000000f00 */
[----:B------:R-:W-:Y:S02]  /*21dd0*/  MOV R2, 0x21df0 ;  /* 0x00021df000027802 */ /* 0x000fe40000000f00 */
[----:B------:R-:W-:Y:S05]  /*21de0*/  CALL.REL.NOINC `($__internal_48_$__cuda_sm70_shflsync_bfly_p) ;  /* 0x00000f3000007944 */ /* 0x000fea0003c00000 */
[----:B------:R-:W-:Y:S01]  /*21df0*/  FADD.FTZ R4, R220, R23 ;  /* 0x00000017dc047221 */ /* 0x000fe20000010000 */
[----:B------:R-:W-:-:S02]  /*21e00*/  MOV R3, 0x1 ;  /* 0x0000000100037802 */ /* 0x000fc40000000f00 */
[----:B------:R-:W-:Y:S02]  /*21e10*/  MOV R2, 0x21e30 ;  /* 0x00021e3000027802 */ /* 0x000fe40000000f00 */
[----:B------:R-:W-:Y:S05]  /*21e20*/  CALL.REL.NOINC `($__internal_48_$__cuda_sm70_shflsync_bfly_p) ;  /* 0x00000ef000007944 */ /* 0x000fea0003c00000 */
[----:B------:R-:W-:Y:S01]  /*21e30*/  MOV R3, R23 ;  /* 0x0000001700037202 */ /* 0x000fe20000000f00 */
[----:B------:R-:W-:Y:S05]  /*21e40*/  BRA `(.L_x_3080) ;  /* 0xffff891000007947 */ /* 0x000fea000383ffff */
.L_x_2993:
[----:B--234-:R-:W-:Y:S01]  /*21e50*/  IMAD.MOV.U32 R33, RZ, RZ, R13 ;  /* 0x000000ffff217224 */ /* 0x01cfe200078e000d */
[----:B------:R-:W-:Y:S01]  /*21e60*/  MOV R2, RZ ;  /* 0x000000ff00027202 */ /* 0x000fe20000000f00 */
[----:B------:R-:W-:Y:S01]  /*21e70*/  IMAD.MOV.U32 R32, RZ, RZ, 0x181f ;  /* 0x0000181fff207424 */ /* 0x000fe200078e00ff */
[----:B------:R-:W-:Y:S02]  /*21e80*/  MOV R3, 0x21ea0 ;  /* 0x00021ea000037802 */ /* 0x000fe40000000f00 */
[----:B-1----:R-:W-:Y:S05]  /*21e90*/  CALL.REL.NOINC `($__internal_49_$__cuda_sm70_shflsync_idx_p) ;  /* 0x00000ec000007944 */ /* 0x002fea0003c00000 */
[----:B------:R-:W-:Y:S01]  /*21ea0*/  MOV R5, R34 ;  /* 0x0000002200057202 */ /* 0x000fe20000000f00 */
[----:B------:R-:W-:Y:S05]  /*21eb0*/  BRA `(.L_x_3081) ;  /* 0xffffa27000007947 */ /* 0x000fea000383ffff */
.L_x_2994:
[----:B------:R-:W-:Y:S01]  /*21ec0*/  IMAD.MOV.U32 R33, RZ, RZ, R14 ;  /* 0x000000ffff217224 */ /* 0x000fe200078e000e */
[----:B------:R-:W-:Y:S01]  /*21ed0*/  MOV R2, RZ ;  /* 0x000000ff00027202 */ /* 0x000fe20000000f00 */
[----:B------:R-:W-:Y:S01]  /*21ee0*/  IMAD.MOV.U32 R32, RZ, RZ, 0x181f ;  /* 0x0000181fff207424 */ /* 0x000fe200078e00ff */
[----:B------:R-:W-:Y:S02]  /*21ef0*/  MOV R3, 0x21f10 ;  /* 0x00021f1000037802 */ /* 0x000fe40000000f00 */
[----:B-123--:R-:W-:Y:S05]  /*21f00*/  CALL.REL.NOINC `($__internal_49_$__cuda_sm70_shflsync_idx_p) ;  /* 0x00000e5000007944 */ /* 0x00efea0003c00000 */
[----:B------:R-:W-:Y:S01]  /*21f10*/  MOV R0, R34 ;  /* 0x0000002200007202 */ /* 0x000fe20000000f00 */
[----:B------:R-:W-:Y:S05]  /*21f20*/  BRA `(.L_x_3082) ;  /* 0xffffa22000007947 */ /* 0x000fea000383ffff */
.L_x_2997:
[----:B------:R-:W-:Y:S01]  /*21f30*/  IMAD.MOV.U32 R33, RZ, RZ, R13 ;  /* 0x000000ffff217224 */ /* 0x000fe200078e000d */
[----:B--2---:R-:W-:Y:S01]  /*21f40*/  MOV R2, 0x1 ;  /* 0x0000000100027802 */ /* 0x004fe20000000f00 */
[----:B------:R-:W-:Y:S01]  /*21f50*/  IMAD.MOV.U32 R32, RZ, RZ, 0x181f ;  /* 0x0000181fff207424 */ /* 0x000fe200078e00ff */
[----:B------:R-:W-:-:S02]  /*21f60*/  MOV R3, 0x21f80 ;  /* 0x00021f8000037802 */ /* 0x000fc40000000f00 */
[----:B-1-34-:R-:W-:Y:S05]  /*21f70*/  CALL.REL.NOINC `($__internal_49_$__cuda_sm70_shflsync_idx_p) ;  /* 0x00000de000007944 */ /* 0x01afea0003c00000 */
        /* <DEDUP_REMOVED lines=8> */
.L_x_3000:
[----:B------:R-:W-:Y:S01]  /*22000*/  IMAD.MOV.U32 R33, RZ, RZ, R13 ;  /* 0x000000ffff217224 */ /* 0x000fe200078e000d */
[----:B--2---:R-:W-:Y:S01]  /*22010*/  MOV R2, 0x2 ;  /* 0x0000000200027802 */ /* 0x004fe20000000f00 */
[----:B------:R-:W-:Y:S01]  /*22020*/  IMAD.MOV.U32 R32, RZ, RZ, 0x181f ;  /* 0x0000181fff207424 */ /* 0x000fe200078e00ff */
[----:B------:R-:W-:Y:S02]  /*22030*/  MOV R3, 0x22050 ;  /* 0x0002205000037802 */ /* 0x000fe40000000f00 */
[----:B-1-34-:R-:W-:Y:S05]  /*22040*/  CALL.REL.NOINC `($__internal_49_$__cuda_sm70_shflsync_idx_p) ;  /* 0x00000d1000007944 */ /* 0x01afea0003c00000 */
[----:B------:R-:W-:Y:S01]  /*22050*/  MOV R5, R34 ;  /* 0x0000002200057202 */ /* 0x000fe20000000f00 */
[----:B------:R-:W-:Y:S05]  /*22060*/  BRA `(.L_x_3084) ;  /* 0xffffa34000007947 */ /* 0x000fea000383ffff */
.L_x_3001:
[----:B------:R-:W-:Y:S01]  /*22070*/  IMAD.MOV.U32 R33, RZ, RZ, R14 ;  /* 0x000000ffff217224 */ /* 0x000fe200078e000e */
[----:B--2---:R-:W-:Y:S01]  /*22080*/  MOV R2, 0x2 ;  /* 0x0000000200027802 */ /* 0x004fe20000000f00 */
[----:B------:R-:W-:Y:S01]  /*22090*/  IMAD.MOV.U32 R32, RZ, RZ, 0x181f ;  /* 0x0000181fff207424 */ /* 0x000fe200078e00ff */
[----:B------:R-:W-:Y:S02]  /*220a0*/  MOV R3, 0x220c0 ;  /* 0x000220c000037802 */ /* 0x000fe40000000f00 */
[----:B-1-34-:R-:W-:Y:S05]  /*220b0*/  CALL.REL.NOINC `($__internal_49_$__cuda_sm70_shflsync_idx_p) ;  /* 0x00000ca000007944 */ /* 0x01afea0003c00000 */
[----:B------:R-:W-:Y:S01]  /*220c0*/  MOV R0, R34 ;  /* 0x0000002200007202 */ /* 0x000fe20000000f00 */
[----:B------:R-:W-:Y:S05]  /*220d0*/  BRA `(.L_x_3085) ;  /* 0xffffa2f000007947 */ /* 0x000fea000383ffff */
.L_x_3004:
[----:B------:R-:W-:Y:S01]  /*220e0*/  IMAD.MOV.U32 R33, RZ, RZ, R13 ;  /* 0x000000ffff217224 */ /* 0x000fe200078e000d */
[----:B---3--:R-:W-:Y:S01]  /*220f0*/  MOV R2, 0x3 ;  /* 0x0000000300027802 */ /* 0x008fe20000000f00 */
        /* <DEDUP_REMOVED lines=11> */
.L_x_3006:
[----:B------:R-:W-:Y:S01]  /*221b0*/  IMAD.MOV.U32 R33, RZ, RZ, R5 ;  /* 0x000000ffff217224 */ /* 0x000fe200078e0005 */
[----:B------:R-:W-:Y:S01]  /*221c0*/  MOV R2, RZ ;  /* 0x000000ff00027202 */ /* 0x000fe20000000f00 */
[----:B------:R-:W-:Y:S01]  /*221d0*/  IMAD.MOV.U32 R32, RZ, RZ, 0x1c1f ;  /* 0x00001c1fff207424 */ /* 0x000fe200078e00ff */
[----:B------:R-:W-:Y:S02]  /*221e0*/  MOV R3, 0x22200 ;  /* 0x0002220000037802 */ /* 0x000fe40000000f00 */
[----:B--2---:R-:W-:Y:S05]  /*221f0*/  CALL.REL.NOINC `($__internal_49_$__cuda_sm70_shflsync_idx_p) ;  /* 0x00000b6000007944 */ /* 0x004fea0003c00000 */
[----:B------:R-:W-:Y:S01]  /*22200*/  MOV R4, R34 ;  /* 0x0000002200047202 */ /* 0x000fe20000000f00 */
[----:B------:R-:W-:Y:S05]  /*22210*/  BRA `(.L_x_3087) ;  /* 0xffffa62000007947 */ /* 0x000fea000383ffff */
.L_x_3007:
[----:B------:R-:W-:Y:S01]  /*22220*/  IMAD.MOV.U32 R33, RZ, RZ, R14 ;  /* 0x000000ffff217224 */ /* 0x000fe200078e000e */
[----:B------:R-:W-:Y:S01]  /*22230*/  MOV R2, RZ ;  /* 0x000000ff00027202 */ /* 0x000fe20000000f00 */
[----:B------:R-:W-:Y:S01]  /*22240*/  IMAD.MOV.U32 R32, RZ, RZ, 0x1c1f ;  /* 0x00001c1fff207424 */ /* 0x000fe200078e00ff */
[----:B------:R-:W-:Y:S02]  /*22250*/  MOV R3, 0x22270 ;  /* 0x0002227000037802 */ /* 0x000fe40000000f00 */
[----:B-123--:R-:W-:Y:S05]  /*22260*/  CALL.REL.NOINC `($__internal_49_$__cuda_sm70_shflsync_idx_p) ;  /* 0x00000af000007944 */ /* 0x00efea0003c00000 */
[----:B------:R-:W-:Y:S01]  /*22270*/  MOV R0, R34 ;  /* 0x0000002200007202 */ /* 0x000fe20000000f00 */
[----:B------:R-:W-:Y:S05]  /*22280*/  BRA `(.L_x_3088) ;  /* 0xffffa5d000007947 */ /* 0x000fea000383ffff */
.L_x_3010:
        /* <DEDUP_REMOVED lines=13> */
.L_x_3014:
[----:B------:R-:W-:Y:S01]  /*22360*/  IMAD.MOV.U32 R33, RZ, RZ, R5 ;  /* 0x000000ffff217224 */ /* 0x000fe200078e0005 */
[----:B------:R-:W-:Y:S01]  /*22370*/  MOV R2, RZ ;  /* 0x000000ff00027202 */ /* 0x000fe20000000f00 */
[----:B------:R-:W-:Y:S01]  /*22380*/  IMAD.MOV.U32 R32, RZ, RZ, 0x181f ;  /* 0x0000181fff207424 */ /* 0x000fe200078e00ff */
[----:B------:R-:W-:Y:S02]  /*22390*/  MOV R3, 0x223b0 ;  /* 0x000223b000037802 */ /* 0x000fe40000000f00 */
[----:B------:R-:W-:Y:S05]  /*223a0*/  CALL.REL.NOINC `($__internal_49_$__cuda_sm70_shflsync_idx_p) ;  /* 0x000009b000007944 */ /* 0x000fea0003c00000 */
[----:B------:R-:W-:Y:S01]  /*223b0*/  MOV R4, R34 ;  /* 0x0000002200047202 */ /* 0x000fe20000000f00 */
[----:B------:R-:W-:Y:S05]  /*223c0*/  BRA `(.L_x_3090) ;  /* 0xffffc22000007947 */ /* 0x000fea000383ffff */
.L_x_3015:
[----:B------:R-:W-:Y:S01]  /*223d0*/  IMAD.MOV.U32 R33, RZ, RZ, R14 ;  /* 0x000000ffff217224 */ /* 0x000fe200078e000e */
[----:B------:R-:W-:Y:S01]  /*223e0*/  MOV R2, RZ ;  /* 0x000000ff00027202 */ /* 0x000fe20000000f00 */
[----:B------:R-:W-:Y:S01]  /*223f0*/  IMAD.MOV.U32 R32, RZ, RZ, 0x181f ;  /* 0x0000181fff207424 */ /* 0x000fe200078e00ff */
[----:B------:R-:W-:Y:S02]  /*22400*/  MOV R3, 0x22420 ;  /* 0x0002242000037802 */ /* 0x000fe40000000f00 */
[----:B-12---:R-:W-:Y:S05]  /*22410*/  CALL.REL.NOINC `($__internal_49_$__cuda_sm70_shflsync_idx_p) ;  /* 0x0000094000007944 */ /* 0x006fea0003c00000 */
[----:B------:R-:W-:Y:S01]  /*22420*/  MOV R0, R34 ;  /* 0x0000002200007202 */ /* 0x000fe20000000f00 */
[----:B------:R-:W-:Y:S05]  /*22430*/  BRA `(.L_x_3091) ;  /* 0xffffc1d000007947 */ /* 0x000fea000383ffff */
.L_x_3018:
        /* <DEDUP_REMOVED lines=13> */
.L_x_3021:
[----:B------:R-:W-:Y:S01]  /*22510*/  IMAD.MOV.U32 R33, RZ, RZ, R5 ;  /* 0x000000ffff217224 */ /* 0x000fe200078e0005 */
[----:B-1----:R-:W-:Y:S01]  /*22520*/  MOV R2, 0x2 ;  /* 0x0000000200027802 */ /* 0x002fe20000000f00 */
[----:B------:R-:W-:Y:S01]  /*22530*/  IMAD.MOV.U32 R32, RZ, RZ, 0x181f ;  /* 0x0000181fff207424 */ /* 0x000fe200078e00ff */
[----:B------:R-:W-:Y:S02]  /*22540*/  MOV R3, 0x22560 ;  /* 0x0002256000037802 */ /* 0x000fe40000000f00 */
[----:B--234-:R-:W-:Y:S05]  /*22550*/  CALL.REL.NOINC `($__internal_49_$__cuda_sm70_shflsync_idx_p) ;  /* 0x0000080000007944 */ /* 0x01cfea0003c00000 */
[----:B------:R-:W-:Y:S01]  /*22560*/  MOV R4, R34 ;  /* 0x0000002200047202 */ /* 0x000fe20000000f00 */
[----:B------:R-:W-:Y:S05]  /*22570*/  BRA `(.L_x_3093) ;  /* 0xffffc30000007947 */ /* 0x000fea000383ffff */
.L_x_3022:
[----:B------:R-:W-:Y:S01]  /*22580*/  IMAD.MOV.U32 R33, RZ, RZ, R14 ;  /* 0x000000ffff217224 */ /* 0x000fe200078e000e */
[----:B------:R-:W-:Y:S01]  /*22590*/  MOV R2, 0x2 ;  /* 0x0000000200027802 */ /* 0x000fe20000000f00 */
[----:B------:R-:W-:Y:S01]  /*225a0*/  IMAD.MOV.U32 R32, RZ, RZ, 0x181f ;  /* 0x0000181fff207424 */ /* 0x000fe200078e00ff */
[----:B------:R-:W-:Y:S02]  /*225b0*/  MOV R3, 0x225d0 ;  /* 0x000225d000037802 */ /* 0x000fe40000000f00 */
[----:B-1234-:R-:W-:Y:S05]  /*225c0*/  CALL.REL.NOINC `($__internal_49_$__cuda_sm70_shflsync_idx_p) ;  /* 0x0000079000007944 */ /* 0x01efea0003c00000 */
[----:B------:R-:W-:Y:S01]  /*225d0*/  MOV R0, R34 ;  /* 0x0000002200007202 */ /* 0x000fe20000000f00 */
[----:B------:R-:W-:Y:S05]  /*225e0*/  BRA `(.L_x_3094) ;  /* 0xffffc2b000007947 */ /* 0x000fea000383ffff */
.L_x_3025:
[----:B------:R-:W-:Y:S01]  /*225f0*/  IMAD.MOV.U32 R33, RZ, RZ, R5 ;  /* 0x000000ffff217224 */ /* 0x000fe200078e0005 */
[----:B-1----:R-:W-:Y:S01]  /*22600*/  MOV R2, 0x3 ;  /* 0x0000000300027802 */ /* 0x002fe20000000f00 */
[----:B------:R-:W-:Y:S01]  /*22610*/  IMAD.MOV.U32 R32, RZ, RZ, 0x181f ;  /* 0x0000181fff207424 */ /* 0x000fe200078e00ff */
[----:B------:R-:W-:-:S02]  /*22620*/  MOV R3, 0x22640 ;  /* 0x0002264000037802 */ /* 0x000fc40000000f00 */
[----:B--234-:R-:W-:Y:S05]  /*22630*/  CALL.REL.NOINC `($__internal_49_$__cuda_sm70_shflsync_idx_p) ;  /* 0x0000072000007944 */ /* 0x01cfea0003c00000 */
        /* <DEDUP_REMOVED lines=8> */
.L_x_3027:
[----:B------:R-:W-:Y:S01]  /*226c0*/  IMAD.MOV.U32 R33, RZ, RZ, R35 ;  /* 0x000000ffff217224 */ /* 0x000fe200078e0023 */
[----:B------:R-:W-:Y:S01]  /*226d0*/  MOV R2, RZ ;  /* 0x000000ff00027202 */ /* 0x000fe20000000f00 */
[----:B------:R-:W-:Y:S01]  /*226e0*/  IMAD.MOV.U32 R32, RZ, RZ, 0x1f ;  /* 0x0000001fff207424 */ /* 0x000fe200078e00ff */
[----:B------:R-:W-:Y:S02]  /*226f0*/  MOV R3, 0x22710 ;  /* 0x0002271000037802 */ /* 0x000fe40000000f00 */
[----:B-1----:R-:W-:Y:S05]  /*22700*/  CALL.REL.NOINC `($__internal_49_$__cuda_sm70_shflsync_idx_p) ;  /* 0x0000065000007944 */ /* 0x002fea0003c00000 */
[----:B------:R-:W-:Y:S01]  /*22710*/  MOV R9, R34 ;  /* 0x0000002200097202 */ /* 0x000fe20000000f00 */
[----:B------:R-:W-:Y:S05]  /*22720*/  BRA `(.L_x_3096) ;  /* 0xffffc4a000007947 */ /* 0x000fea000383ffff */
.L_x_3028:
[----:B------:R-:W-:Y:S01]  /*22730*/  IMAD.MOV.U32 R33, RZ, RZ, R35 ;  /* 0x000000ffff217224 */ /* 0x000fe200078e0023 */
[----:B------:R-:W-:Y:S01]  /*22740*/  MOV R2, 0x1 ;  /* 0x0000000100027802 */ /* 0x000fe20000000f00 */
[----:B------:R-:W-:Y:S01]  /*22750*/  IMAD.MOV.U32 R32, RZ, RZ, 0x1f ;  /* 0x0000001fff207424 */ /* 0x000fe200078e00ff */
[----:B------:R-:W-:Y:S02]  /*22760*/  MOV R3, 0x22780 ;  /* 0x0002278000037802 */ /* 0x000fe40000000f00 */
[----:B-123--:R-:W-:Y:S05]  /*22770*/  CALL.REL.NOINC `($__internal_49_$__cuda_sm70_shflsync_idx_p) ;  /* 0x000005e000007944 */ /* 0x00efea0003c00000 */
[----:B------:R-:W-:Y:S01]  /*22780*/  MOV R6, R34 ;  /* 0x0000002200067202 */ /* 0x000fe20000000f00 */
[----:B------:R-:W-:Y:S05]  /*22790*/  BRA `(.L_x_3097) ;  /* 0xffffc45000007947 */ /* 0x000fea000383ffff */
.L_x_3029:
[----:B------:R-:W-:Y:S02]  /*227a0*/  MOV R3, 0x1 ;  /* 0x0000000100037802 */ /* 0x000fe40000000f00 */
[----:B------:R-:W-:-:S02]  /*227b0*/  MOV R2, 0x227d0 ;  /* 0x000227d000027802 */ /* 0x000fc40000000f00 */
[----:B-1234-:R-:W-:Y:S05]  /*227c0*/  CALL.REL.NOINC `($__internal_50_$__cuda_sm70_shflsync_up_p) ;  /* 0x000005f000007944 */ /* 0x01efea0003c00000 */
[----:B------:R-:W-:Y:S05]  /*227d0*/  BRA `(.L_x_3098) ;  /* 0xffffc54000007947 */ /* 0x000fea000383ffff */
.L_x_3030:
[----:B------:R-:W-:Y:S02]  /*227e0*/  MOV R3, 0x2 ;  /* 0x0000000200037802 */ /* 0x000fe40000000f00 */
[----:B------:R-:W-:-:S02]  /*227f0*/  MOV R2, 0x22810 ;  /* 0x0002281000027802 */ /* 0x000fc40000000f00 */
[----:B---34-:R-:W-:Y:S05]  /*22800*/  CALL.REL.NOINC `($__internal_50_$__cuda_sm70_shflsync_up_p) ;  /* 0x000005b000007944 */ /* 0x018fea0003c00000 */
        /* <DEDUP_REMOVED lines=24> */
.L_x_3034:
[----:B------:R-:W-:Y:S02]  /*22990*/  MOV R3, 0x1 ;  /* 0x0000000100037802 */ /* 0x000fe40000000f00 */
[----:B------:R-:W-:Y:S02]  /*229a0*/  MOV R2, 0x229c0 ;  /* 0x000229c000027802 */ /* 0x000fe40000000f00 */
[----:B------:R-:W-:Y:S05]  /*229b0*/  CALL.REL.NOINC `($__internal_50_$__cuda_sm70_shflsync_up_p) ;  /* 0x0000040000007944 */ /* 0x000fea0003c00000 */
[----:B------:R-:W-:Y:S01]  /*229c0*/  MOV R2, R4 ;  /* 0x0000000400027202 */ /* 0x000fe20000000f00 */
[----:B------:R-:W-:Y:S05]  /*229d0*/  BRA `(.L_x_3100) ;  /* 0xffffc5b000007947 */ /* 0x000fea000383ffff */
.L_x_3035:
        /* <DEDUP_REMOVED lines=27> */
.L_x_3037:
[----:B------:R-:W-:Y:S02]  /*22b90*/  SEL R0, RZ, 0x1, P0 ;  /* 0x00000001ff007807 */ /* 0x000fe40000000000 */
[----:B------:R-:W-:Y:S02]  /*22ba0*/  MOV R2, 0x22bc0 ;  /* 0x00022bc000027802 */ /* 0x000fe40000000f00 */
[----:B-1----:R-:W-:Y:S05]  /*22bb0*/  CALL.REL.NOINC `($__internal_51_$__cuda_sm70_votesync_ballot) ;  /* 0x0000026000007944 */ /* 0x002fea0003c00000 */
[----:B------:R-:W-:Y:S01]  /*22bc0*/  MOV R6, R0 ;  /* 0x0000000000067202 */ /* 0x000fe20000000f00 */
[----:B------:R-:W-:Y:S05]  /*22bd0*/  BRA `(.L_x_3102) ;  /* 0xffffc54000007947 */ /* 0x000fea000383ffff */
.L_x_3038:
[----:B------:R-:W-:Y:S01]  /*22be0*/  IMAD.MOV.U32 R33, RZ, RZ, R7 ;  /* 0x000000ffff217224 */ /* 0x000fe200078e0007 */
[----:B--2---:R-:W-:Y:S01]  /*22bf0*/  MOV R2, R0 ;  /* 0x0000000000027202 */ /* 0x004fe20000000f00 */
[----:B------:R-:W-:Y:S01]  /*22c00*/  IMAD.MOV.U32 R32, RZ, RZ, 0x1f ;  /* 0x0000001fff207424 */ /* 0x000fe200078e00ff */
[----:B------:R-:W-:Y:S02]  /*22c10*/  MOV R3, 0x22c30 ;  /* 0x00022c3000037802 */ /* 0x000fe40000000f00 */
[----:B-1----:R-:W-:Y:S05]  /*22c20*/  CALL.REL.NOINC `($__internal_49_$__cuda_sm70_shflsync_idx_p) ;  /* 0x0000013000007944 */ /* 0x002fea0003c00000 */
[----:B------:R-:W-:Y:S01]  /*22c30*/  IMAD.MOV.U32 R12, RZ, RZ, R34 ;  /* 0x000000ffff0c7224 */ /* 0x000fe200078e0022 */
[----:B------:R-:W-:Y:S01]  /*22c40*/  MOV R2, R0 ;  /* 0x0000000000027202 */ /* 0x000fe20000000f00 */
[----:B------:R-:W-:Y:S01]  /*22c50*/  IMAD.MOV.U32 R33, RZ, RZ, R8 ;  /* 0x000000ffff217224 */ /* 0x000fe200078e0008 */
[----:B------:R-:W-:-:S02]  /*22c60*/  MOV R32, 0x1f ;  /* 0x0000001f00207802 */ /* 0x000fc40000000f00 */
[----:B------:R-:W-:Y:S02]  /*22c70*/  MOV R3, 0x22c90 ;  /* 0x00022c9000037802 */ /* 0x000fe40000000f00 */
[----:B------:R-:W-:Y:S05]  /*22c80*/  CALL.REL.NOINC `($__internal_49_$__cuda_sm70_shflsync_idx_p) ;  /* 0x000000d000007944 */ /* 0x000fea0003c00000 */
[----:B------:R-:W-:Y:S01]  /*22c90*/  MOV R5, R34 ;  /* 0x0000002200057202 */ /* 0x000fe20000000f00 */
[----:B------:R-:W-:Y:S05]  /*22ca0*/  BRA `(.L_x_3103) ;  /* 0xffffc4e000007947 */ /* 0x000fea000383ffff */
.L_x_3041:
[----:B------:R-:W-:Y:S01]  /*22cb0*/  IMAD.MOV.U32 R33, RZ, RZ, R4 ;  /* 0x000000ffff217224 */ /* 0x000fe200078e0004 */
[----:B--2---:R-:W-:Y:S01]  /*22cc0*/  MOV R2, R0 ;  /* 0x0000000000027202 */ /* 0x004fe20000000f00 */
[----:B------:R-:W-:Y:S01]  /*22cd0*/  IMAD.MOV.U32 R32, RZ, RZ, 0x1f ;  /* 0x0000001fff207424 */ /* 0x000fe200078e00ff */
[----:B------:R-:W-:Y:S02]  /*22ce0*/  MOV R3, 0x22d00 ;  /* 0x00022d0000037802 */ /* 0x000fe40000000f00 */
[----:B-1--4-:R-:W-:Y:S05]  /*22cf0*/  CALL.REL.NOINC `($__internal_49_$__cuda_sm70_shflsync_idx_p) ;  /* 0x0000006000007944 */ /* 0x012fea0003c00000 */
[----:B------:R-:W-:Y:S01]  /*22d00*/  MOV R14, R34 ;  /* 0x00000022000e7202 */ /* 0x000fe20000000f00 */
[----:B------:R-:W-:Y:S05]  /*22d10*/  BRA `(.L_x_3040) ;  /* 0xffffc4d000007947 */ /* 0x000fea000383ffff */
        .weak           $__internal_48_$__cuda_sm70_shflsync_bfly_p
        .type           $__internal_48_$__cuda_sm70_shflsync_bfly_p,@function
        .size           $__internal_48_$__cuda_sm70_shflsync_bfly_p,($__internal_49_$__cuda_sm70_shflsync_idx_p - $__internal_48_$__cuda_sm70_shflsync_bfly_p)
$__internal_48_$__cuda_sm70_shflsync_bfly_p:
[----:B------:R-:W-:Y:S04]  /*22d20*/  WARPSYNC R195 ;  /* 0x000000c300007348 */ /* 0x000fe80003800000 */
[----:B------:R1:W2:Y:S02]  /*22d30*/  SHFL.BFLY PT, R23, R4, R3, R197 ;  /* 0x0c00000304177389 */ /* 0x0002a400000e00c5 */
[----:B-1----:R-:W-:-:S04]  /*22d40*/  MOV R3, 0x0 ;  /* 0x0000000000037802 */ /* 0x002fc80000000f00 */
[----:B--2---:R-:W-:Y:S05]  /*22d50*/  RET.REL.NODEC R2 `(_ZN7cutlass13device_kernelIN5flash19enable_sm80_to_sm89INS1_16FlashAttnFwdSm80INS1_25CollectiveMainloopFwdSm80ILi8ELi2ELb0EN4cute5tupleIJNS5_1CILi128EEENS7_ILi64EEENS7_ILi192EEEEEELi192ENS_10bfloat16_tEfNS_4arch4Sm80ELb1ELb0ELb1ELb1ELb1ELb1ELb1ELb1EEENS1_21CollectiveEpilogueFwdINS6_IJS8_SA_S9_EEENS6_IJNS7_ILi1EEESI_SI_EEESC_SE_Li256ELb1ELb1ELb1ELb0EEENS1_36VarlenDynamicPersistentTileSchedulerILi128ELi64ELi256ELi256ELb1ELb1ELb0ELb1ELb1ELb1EEEEEEEEEvNT_6ParamsE) ;  /* 0xfffdd2a002007950 */ /* 0x004fea0003c3ffff */
        .weak           $__internal_49_$__cuda_sm70_shflsync_idx_p
        .type           $__internal_49_$__cuda_sm70_shflsync_idx_p,@function
        .size           $__internal_49_$__cuda_sm70_shflsync_idx_p,($__internal_50_$__cuda_sm70_shflsync_up_p - $__internal_49_$__cuda_sm70_shflsync_idx_p)
$__internal_49_$__cuda_sm70_shflsync_idx_p:
[----:B------:R-:W-:-:S04]  /*22d60*/  MOV R34, 0xffffffff ;  /* 0xffffffff00227802 */ /* 0x000fc80000000f00 */
[----:B------:R-:W-:Y:S04]  /*22d70*/  WARPSYNC R34 ;  /* 0x0000002200007348 */ /* 0x000fe80003800000 */
[----:B------:R1:W2:Y:S02]  /*22d80*/  SHFL.IDX PT, R34, R33, R2, R32 ;  /* 0x0000000221227389 */ /* 0x0002a400000e0020 */
[----:B-1----:R-:W-:Y:S02]  /*22d90*/  MOV R2, R3 ;  /* 0x0000000300027202 */ /* 0x002fe40000000f00 */
[----:B------:R-:W-:-:S04]  /*22da0*/  MOV R3, 0x0 ;  /* 0x0000000000037802 */ /* 0x000fc80000000f00 */
[----:B--2---:R-:W-:Y:S05]  /*22db0*/  RET.REL.NODEC R2 `(_ZN7cutlass13device_kernelIN5flash19enable_sm80_to_sm89INS1_16FlashAttnFwdSm80INS1_25CollectiveMainloopFwdSm80ILi8ELi2ELb0EN4cute5tupleIJNS5_1CILi128EEENS7_ILi64EEENS7_ILi192EEEEEELi192ENS_10bfloat16_tEfNS_4arch4Sm80ELb1ELb0ELb1ELb1ELb1ELb1ELb1ELb1EEENS1_21CollectiveEpilogueFwdINS6_IJS8_SA_S9_EEENS6_IJNS7_ILi1EEESI_SI_EEESC_SE_Li256ELb1ELb1ELb1ELb0EEENS1_36VarlenDynamicPersistentTileSchedulerILi128ELi64ELi256ELi256ELb1ELb1ELb0ELb1ELb1ELb1EEEEEEEEEvNT_6ParamsE) ;  /* 0xfffdd24002007950 */ /* 0x004fea0003c3ffff */
        .weak           $__internal_50_$__cuda_sm70_shflsync_up_p
        .type           $__internal_50_$__cuda_sm70_shflsync_up_p,@function
        .size           $__internal_50_$__cuda_sm70_shflsync_up_p,($__internal_51_$__cuda_sm70_votesync_ballot - $__internal_50_$__cuda_sm70_shflsync_up_p)
$__internal_50_$__cuda_sm70_shflsync_up_p:
[----:B------:R-:W-:Y:S02]  /*22dc0*/  MOV R4, RZ ;  /* 0x000000ff00047202 */ /* 0x000fe40000000f00 */
[----:B------:R-:W-:-:S04]  /*22dd0*/  MOV R12, 0xffffffff ;  /* 0xffffffff000c7802 */ /* 0x000fc80000000f00 */
[----:B------:R-:W-:Y:S04]  /*22de0*/  WARPSYNC R12 ;  /* 0x0000000c00007348 */ /* 0x000fe80003800000 */
[----:B------:R1:W2:Y:S02]  /*22df0*/  SHFL.UP PT, R4, R0, R3, R4 ;  /* 0x0400000300047389 */ /* 0x0002a400000e0004 */
[----:B-1----:R-:W-:-:S04]  /*22e00*/  MOV R3, 0x0 ;  /* 0x0000000000037802 */ /* 0x002fc80000000f00 */
[----:B--2---:R-:W-:Y:S05]  /*22e10*/  RET.REL.NODEC R2 `(_ZN7cutlass13device_kernelIN5flash19enable_sm80_to_sm89INS1_16FlashAttnFwdSm80INS1_25CollectiveMainloopFwdSm80ILi8ELi2ELb0EN4cute5tupleIJNS5_1CILi128EEENS7_ILi64EEENS7_ILi192EEEEEELi192ENS_10bfloat16_tEfNS_4arch4Sm80ELb1ELb0ELb1ELb1ELb1ELb1ELb1ELb1EEENS1_21CollectiveEpilogueFwdINS6_IJS8_SA_S9_EEENS6_IJNS7_ILi1EEESI_SI_EEESC_SE_Li256ELb1ELb1ELb1ELb0EEENS1_36VarlenDynamicPersistentTileSchedulerILi128ELi64ELi256ELi256ELb1ELb1ELb0ELb1ELb1ELb1EEEEEEEEEvNT_6ParamsE) ;  /* 0xfffdd1e002007950 */ /* 0x004fea0003c3ffff */
        .weak           $__internal_51_$__cuda_sm70_votesync_ballot
        .type           $__internal_51_$__cuda_sm70_votesync_ballot,@function
        .size           $__internal_51_$__cuda_sm70_votesync_ballot,(.L_x_6277 - $__internal_51_$__cuda_sm70_votesync_ballot)
$__internal_51_$__cuda_sm70_votesync_ballot:
[----:B------:R-:W-:Y:S01]  /*22e20*/  ISETP.NE.U32.AND P0, PT, R0, 0x1, PT ;  /* 0x000000010000780c */ /* 0x000fe20003f05070 */
[----:B------:R-:W-:-:S04]  /*22e30*/  IMAD.MOV.U32 R3, RZ, RZ, -0x1 ;  /* 0xffffffffff037424 */ /* 0x000fc800078e00ff */
[----:B------:R-:W-:Y:S08]  /*22e40*/  WARPSYNC R3 ;  /* 0x0000000300007348 */ /* 0x000ff00003800000 */
[----:B------:R-:W-:-:S04]  /*22e50*/  VOTE.ANY R0, PT, !P0 ;  /* 0x0000000000007806 */ /* 0x000fc800040e0100 */
[----:B------:R-:W-:Y:S01]  /*22e60*/  LOP3.LUT R0, R0, R3, RZ, 0xc0, !PT ;  /* 0x0000000300007212 */ /* 0x000fe200078ec0ff */
[----:B------:R-:W-:-:S04]  /*22e70*/  IMAD.MOV.U32 R3, RZ, RZ, 0x0 ;  /* 0x00000000ff037424 */ /* 0x000fc800078e00ff */
[----:B------:R-:W-:Y:S05]  /*22e80*/  RET.REL.NODEC R2 `(_ZN7cutlass13device_kernelIN5flash19enable_sm80_to_sm89INS1_16FlashAttnFwdSm80INS1_25CollectiveMainloopFwdSm80ILi8ELi2ELb0EN4cute5tupleIJNS5_1CILi128EEENS7_ILi64EEENS7_ILi192EEEEEELi192ENS_10bfloat16_tEfNS_4arch4Sm80ELb1ELb0ELb1ELb1ELb1ELb1ELb1ELb1EEENS1_21CollectiveEpilogueFwdINS6_IJS8_SA_S9_EEENS6_IJNS7_ILi1EEESI_SI_EEESC_SE_Li256ELb1ELb1ELb1ELb0EEENS1_36VarlenDynamicPersistentTileSchedulerILi128ELi64ELi256ELi256ELb1ELb1ELb0ELb1ELb1ELb1EEEEEEEEEvNT_6ParamsE) ;  /* 0xfffdd17002007950 */ /* 0x000fea0003c3ffff */
.L_x_3104:
        /* <DEDUP_REMOVED lines=15> */
.L_x_6277:


//--------------------- .text._ZN7cutlass13device_kernelIN5flash19enable_sm80_to_sm89INS1_16FlashAttnFwdSm80INS1_25CollectiveMainloopFwdSm80ILi8ELi1ELb0EN4cute5tupleIJNS5_1CILi128EEENS7_ILi64EEENS7_ILi192EEEEEELi192ENS_10bfloat16_tEfNS_4arch4Sm80ELb0ELb0ELb0ELb0ELb1ELb0ELb1ELb1EEENS1_21CollectiveEpilogueFwdINS6_IJS8_SA_S9_EEENS6_IJNS7_ILi1EEESI_SI_EEESC_SE_Li256ELb0ELb1ELb1ELb0EEENS1_19SingleTileSchedulerILb0ELb1ELb1ELi128EEEEEEEEEvNT_6ParamsE --------------------------
	.section	.text._ZN7cutlass13device_kernelIN5flash19enable_sm80_to_sm89INS1_16FlashAttnFwdSm80INS1_25CollectiveMainloopFwdSm80ILi8ELi1ELb0EN4cute5tupleIJNS5_1CILi128EEENS7_ILi64EEENS7_ILi192EEEEEELi192ENS_10bfloat16_tEfNS_4arch4Sm80ELb0ELb0ELb0ELb0ELb1ELb0ELb1ELb1EEENS1_21CollectiveEpilogueFwdINS6_IJS8_SA_S9_EEENS6_IJNS7_ILi1EEESI_SI_EEESC_SE_Li256ELb0ELb1ELb1ELb0EEENS1_19SingleTileSchedulerILb0ELb1ELb1ELi128EEEEEEEEEvNT_6ParamsE,"ax",@progbits
	.sectioninfo	@"SHI_REGISTERS=226"
	.align	128
.text._ZN7cutlass13device_kernelIN5flash19enable_sm80_to_sm89INS1_16FlashAttnFwdSm80INS1_25CollectiveMainloopFwdSm80ILi8ELi1ELb0EN4cute5tupleIJNS5_1CILi128EEENS7_ILi64EEENS7_ILi192EEEEEELi192ENS_10bfloat16_tEfNS_4arch4Sm80ELb0ELb0ELb0ELb0ELb1ELb0ELb1ELb1EEENS1_21CollectiveEpilogueFwdINS6_IJS8_SA_S9_EEENS6_IJNS7_ILi1EEESI_SI_EEESC_SE_Li256ELb0ELb1ELb1ELb0EEENS1_19SingleTileSchedulerILb0ELb1ELb1ELi128EEEEEEEEEvNT_6ParamsE:
        .type           _ZN7cutlass13device_kernelIN5flash19enable_sm80_to_sm89INS1_16FlashAttnFwdSm80INS1_25CollectiveMainloopFwdSm80ILi8ELi1ELb0EN4cute5tupleIJNS5_1CILi128EEENS7_ILi64EEENS7_ILi192EEEEEELi192ENS_10bfloat16_tEfNS_4arch4Sm80ELb0ELb0ELb0ELb0ELb1ELb0ELb1ELb1EEENS1_21CollectiveEpilogueFwdINS6_IJS8_SA_S9_EEENS6_IJNS7_ILi1EEESI_SI_EEESC_SE_Li256ELb0ELb1ELb1ELb0EEENS1_19SingleTileSchedulerILb0ELb1ELb1ELi128EEEEEEEEEvNT_6ParamsE,@function
        .size           _ZN7cutlass13device_kernelIN5flash19enable_sm80_to_sm89INS1_16FlashAttnFwdSm80INS1_25CollectiveMainloopFwdSm80ILi8ELi1ELb0EN4cute5tupleIJNS5_1CILi128EEENS7_ILi64EEENS7_ILi192EEEEEELi192ENS_10bfloat16_tEfNS_4arch4Sm80ELb0ELb0ELb0ELb0ELb1ELb0ELb1ELb1EEENS1_21CollectiveEpilogueFwdINS6_IJS8_SA_S9_EEENS6_IJNS7_ILi1EEESI_SI_EEESC_SE_Li256ELb0ELb1ELb1ELb0EEENS1_19SingleTileSchedulerILb0ELb1ELb1ELi128EEEEEEEEEvNT_6ParamsE,(.L_x_6282 - _ZN7cutlass13device_kernelIN5flash19enable_sm80_to_sm89INS1_16FlashAttnFwdSm80INS1_25CollectiveMainloopFwdSm80ILi8ELi1ELb0EN4cute5tupleIJNS5_1CILi128EEENS7_ILi64EEENS7_ILi192EEEEEELi192ENS_10bfloat16_tEfNS_4arch4Sm80ELb0ELb0ELb0ELb0ELb1ELb0ELb1ELb1EEENS1_21CollectiveEpilogueFwdINS6_IJS8_SA_S9_EEENS6_IJNS7_ILi1EEESI_SI_EEESC_SE_Li256ELb0ELb1ELb1ELb0EEENS1_19SingleTileSchedulerILb0ELb1ELb1ELi128EEEEEEEEEvNT_6ParamsE)
        .other          _ZN7cutlass13device_kernelIN5flash19enable_sm80_to_sm89INS1_16FlashAttnFwdSm80INS1_25CollectiveMainloopFwdSm80ILi8ELi1ELb0EN4cute5tupleIJNS5_1CILi128EEENS7_ILi64EEENS7_ILi192EEEEEELi192ENS_10bfloat16_tEfNS_4arch4Sm80ELb0ELb0ELb0ELb0ELb1ELb0ELb1ELb1EEENS1_21CollectiveEpilogueFwdINS6_IJS8_SA_S9_EEENS6_IJNS7_ILi1EEESI_SI_EEESC_SE_Li256ELb0ELb1ELb1ELb0EEENS1_19SingleTileSchedulerILb0ELb1ELb1ELi128EEEEEEEEEvNT_6ParamsE,@"STO_CUDA_ENTRY STV_DEFAULT"
_ZN7cutlass13device_kernelIN5flash19enable_sm80_to_sm89INS1_16FlashAttnFwdSm80INS1_25CollectiveMainloopFwdSm80ILi8ELi1ELb0EN4cute5tupleIJNS5_1CILi128EEENS7_ILi64EEENS7_ILi192EEEEEELi192ENS_10bfloat16_tEfNS_4arch4Sm80ELb0ELb0ELb0ELb0ELb1ELb0ELb1ELb1EEENS1_21CollectiveEpilogueFwdINS6_IJS8_SA_S9_EEENS6_IJNS7_ILi1EEESI_SI_EEESC_SE_Li256ELb0ELb1ELb1ELb0EEENS1_19SingleTileSchedulerILb0ELb1ELb1ELi128EEEEEEEEEvNT_6ParamsE:
        /* <DEDUP_REMOVED lines=17> */
.L_x_3105:
[----:B------:R-:W-:Y:S02]  /*0110*/  ULDC.64 UR4, c[0x0][0x550] ;  /* 0x0001540000047ab9 */ /* 0x000fe40000000a00 */
[----:B------:R-:W-:Y:S02]  /*0120*/  UISETP.NE.AND UP0, UPT, UR4, 0x1, UPT ;  /* 0x000000010400788c */ /* 0x000fe4000bf05270 */
[----:B------:R-:W-:-:S02]  /*0130*/  UIMAD.WIDE.U32 UR8, UR6, UR5, URZ ;  /* 0x00000005060872a5 */ /* 0x000fc4000f8e003f */
[----:B------:R-:W-:Y:S02]  /*0140*/  ULDC UR4, c[0x0][0x558] ;  /* 0x0001560000047ab9 */ /* 0x000fe40000000800 */
[----:B------:R-:W-:-:S05]  /*0150*/  UMOV UR10, UR6 ;  /* 0x00000006000a7c82 */ /* 0x000fca0008000000 */
[----:B------:R-:W-:-:S03]  /*0160*/  @UP0 USHF.R.U32.HI UR10, URZ, UR4, UR9 ;  /* 0x000000043f0a0299 */ /* 0x000fc60008011609 */
.L_x_3106:
        /* <DEDUP_REMOVED lines=65> */
.L_x_3107:
        /* <DEDUP_REMOVED lines=94> */
[----:B------:R-:W-:Y:S01]  /*0b60*/  ISETP.GE.AND P5, PT, R144, c[0x0][0x198], PT ;  /* 0x0000660090007a0c */ /* 0x000fe20003fa6270 */
[----:B------:R-:W-:Y:S01]  /*0b70*/  ULDC UR4, c[0x0][0x168] ;  /* 0x00005a0000047ab9 */ /* 0x000fe20000000800 */
[----:B---3--:R-:W-:Y:S01]  /*0b80*/  IMAD R9, R12, 0x80, R202 ;  /* 0x000000800c097824 */ /* 0x008fe200078e02ca */
[----:B------:R-:W-:Y:S01]  /*0b90*/  UIADD3 UR5, UR17, UR5, URZ ;  /* 0x0000000511057290 */ /* 0x000fe2000fffe03f */
[----:B------:R-:W-:-:S02]  /*0ba0*/  IMAD.U32 R15, RZ, RZ, UR17 ;  /* 0x00000011ff0f7e24 */ /* 0x000fc4000f8e00ff */
[----:B------:R-:W-:-:S04]  /*0bb0*/  @P1 IMAD.HI.U32 R0, R9, c[0x0][0x2c8], RZ ;  /* 0x0000b20009001a27 */ /* 0x000fc800078e00ff */
        /* <DEDUP_REMOVED lines=9> */
[----:B------:R-:W-:Y:S01]  /*0c50*/  IMAD R0, R0, c[0x0][0x2c4], R9 ;  /* 0x0000b10000007a24 */ /* 0x000fe200078e0209 */
[----:B------:R-:W-:Y:S01]  /*0c60*/  IADD3 R9, R144, 0x40, RZ ;  /* 0x0000004090097810 */ /* 0x000fe20007ffe0ff */
[----:B------:R-:W-:Y:S02]  /*0c70*/  IMAD R4, R4, c[0x0][0x1b0], RZ ;  /* 0x00006c0004047a24 */ /* 0x000fe400078e02ff */
[----:B------:R-:W-:Y:S01]  /*0c80*/  IMAD R12, R12, 0x80, R7 ;  /* 0x000000800c0c7824 */ /* 0x000fe200078e0207 */
[----:B------:R-:W-:Y:S01]  /*0c90*/  SHF.R.S32.HI R11, RZ, 0x1f, R0 ;  /* 0x0000001fff0b7819 */ /* 0x000fe20000011400 */
[----:B------:R-:W-:Y:S01]  /*0ca0*/  IMAD R5, R5, c[0x0][0x1b4], R4 ;  /* 0x00006d0005057a24 */ /* 0x000fe200078e0204 */
[----:B------:R-:W-:-:S03]  /*0cb0*/  ISETP.GE.AND P4, PT, R9, c[0x0][0x198], PT ;  /* 0x0000660009007a0c */ /* 0x000fc60003f86270 */
        /* <DEDUP_REMOVED lines=14> */
[----:B------:R-:W-:Y:S01]  /*0da0*/  LOP3.LUT R199, R199, 0x38, R144, 0xf8, !PT ;  /* 0x00000038c7c77812 */ /* 0x000fe200078ef890 */
[----:B------:R1:W2:Y:S01]  /*0db0*/  SHFL.IDX PT, R21, R11, RZ, 0x181f ;  /* 0x00181fff0b157589 */ /* 0x0002a200000e0000 */
[----:B------:R-:W-:Y:S02]  /*0dc0*/  LEA.HI R4, R4, R5, RZ, 0x3 ;  /* 0x0000000504047211 */ /* 0x000fe400078f18ff */
[----:B------:R-:W-:Y:S01]  /*0dd0*/  LOP3.LUT R199, R199, R0, RZ, 0x3c, !PT ;  /* 0x00000000c7c77212 */ /* 0x000fe200078e3cff */
[----:B------:R-:W-:Y:S01]  /*0de0*/  IMAD.MOV.U32 R0, RZ, RZ, 0x10 ;  /* 0x00000010ff007424 */ /* 0x000fe200078e00ff */
[----:B------:R-:W-:Y:S02]  /*0df0*/  LOP3.LUT R6, R4, 0xfffffff8, RZ, 0xc0, !PT ;  /* 0xfffffff804067812 */ /* 0x000fe400078ec0ff */
[----:B------:R-:W-:-:S03]  /*0e00*/  LOP3.LUT R199, R199, 0xfffffe00, R14, 0xf8, !PT ;  /* 0xfffffe00c7c77812 */ /* 0x000fc600078ef80e */
        /* <DEDUP_REMOVED lines=25> */
.L_x_3110:
[----:B-123--:R-:W-:Y:S05]  /*0fa0*/  BSYNC B0 ;  /* 0x0000000000007941 */ /* 0x00efea0003800000 */
.L_x_3109:
        /* <DEDUP_REMOVED lines=20> */
.L_x_3112:
[----:B------:R-:W-:Y:S05]  /*10f0*/  BSYNC B0 ;  /* 0x0000000000007941 */ /* 0x000fea0003800000 */
.L_x_3111:
        /* <DEDUP_REMOVED lines=20> */
.L_x_3114:
[----:B------:R-:W-:Y:S05]  /*1240*/  BSYNC B0 ;  /* 0x0000000000007941 */ /* 0x000fea0003800000 */
.L_x_3113:
[----:B------:R-:W-:Y:S01]  /*1250*/  UIADD3 UR11, UR6, -0x1, URZ ;  /* 0xffffffff060b7890 */ /* 0x000fe2000fffe03f */
[----:B---3--:R-:W-:Y:S01]  /*1260*/  SHFL.IDX PT, R16, R18, 0x3, 0x181f ;  /* 0x00781f0012107f89 */ /* 0x008fe200000e0000 */
[----:B------:R-:W-:Y:S01]  /*1270*/  IADD3 R12, R12, 0x60, RZ ;  /* 0x000000600c0c7810 */ /* 0x000fe20007ffe0ff */
[----:B------:R-:W-:Y:S01]  /*1280*/  IMAD.MOV.U32 R14, RZ, RZ, c[0x0][0x2b8] ;  /* 0x0000ae00ff0e7624 */ /* 0x000fe200078e00ff */
[----:B------:R-:W-:Y:S01]  /*1290*/  USHF.R.S32.HI UR15, URZ, 0x1f, UR14 ;  /* 0x0000001f3f0f7899 */ /* 0x000fe2000801140e */
[----:B------:R3:W5:Y:S01]  /*12a0*/  SHFL.IDX PT, R17, R11, 0x3, 0x181f ;  /* 0x00781f000b117f89 */ /* 0x00076200000e0000 */
[----:B------:R-:W-:Y:S01]  /*12b0*/  IMAD.U32 R15, RZ, RZ, UR11 ;  /* 0x0000000bff0f7e24 */ /* 0x000fe2000f8e00ff */
[----:B------:R-:W-:Y:S01]  /*12c0*/  ISETP.GE.AND P2, PT, R12, UR4, PT ;  /* 0x000000040c007c0c */ /* 0x000fe2000bf46270 */
[----:B------:R-:W-:Y:S01]  /*12d0*/  IMAD.SHL.U32 R199, R199, 0x2, RZ ;  /* 0x00000002c7c77824 */ /* 0x000fe200078e00ff */
[----:B------:R-:W-:Y:S01]  /*12e0*/  SHF.R.S32.HI R12, RZ, 0x1f, R9 ;  /* 0x0000001fff0c7819 */ /* 0x000fe20000011409 */
[----:B------:R-:W-:Y:S01]  /*12f0*/  IMAD R15, R15, 0x40, R202 ;  /* 0x000000400f0f7824 */ /* 0x000fe200078e02ca */
[----:B------:R-:W-:Y:S01]  /*1300*/  ISETP.NE.AND P0, PT, R14, 0x1, PT ;  /* 0x000000010e00780c */ /* 0x000fe20003f05270 */
[----:B------:R-:W-:Y:S01]  /*1310*/  ULDC.64 UR4, c[0x0][0x2b0] ;  /* 0x0000ac0000047ab9 */ /* 0x000fe20000000a00 */
[----:B------:R-:W-:Y:S01]  /*1320*/  LEA.HI R133, R12, R9, RZ, 0x3 ;  /* 0x000000090c857211 */ /* 0x000fe200078f18ff */
[----:B------:R-:W-:Y:S01]  /*1330*/  UIMAD UR15, UR15, UR4, URZ ;  /* 0x000000040f0f72a4 */ /* 0x000fe2000f8e023f */
[C---:B------:R-:W-:Y:S01]  /*1340*/  IADD3 R201, R15.reuse, UR8, RZ ;  /* 0x000000080fc97c10 */ /* 0x040fe2000fffe0ff */
[----:B------:R-:W-:Y:S01]  /*1350*/  UIMAD.WIDE.U32 UR16, UR14, UR4, URZ ;  /* 0x000000040e1072a5 */ /* 0x000fe2000f8e003f */
[----:B------:R-:W-:Y:S01]  /*1360*/  ISETP.GE.AND P6, PT, R15, UR9, PT ;  /* 0x000000090f007c0c */ /* 0x000fe2000bfc6270 */
[----:B------:R-:W-:Y:S01]  /*1370*/  UIMAD UR15, UR14, UR5, UR15 ;  /* 0x000000050e0f72a4 */ /* 0x000fe2000f8e020f */
[----:B------:R-:W-:Y:S01]  /*1380*/  SHF.R.S32.HI R15, RZ, 0x1f, R8 ;  /* 0x0000001fff0f7819 */ /* 0x000fe20000011408 */
[----:B------:R-:W-:Y:S01]  /*1390*/  IMAD.MOV.U32 R200, RZ, RZ, RZ ;  /* 0x000000ffffc87224 */ /* 0x000fe200078e00ff */
[----:B------:R-:W-:Y:S01]  /*13a0*/  LOP3.LUT R133, R133, 0xfffffff8, RZ, 0xc0, !PT ;  /* 0xfffffff885857812 */ /* 0x000fe200078ec0ff */
[----:B------:R-:W-:Y:S01]  /*13b0*/  UIADD3 UR15, UR17, UR15, URZ ;  /* 0x0000000f110f7290 */ /* 0x000fe2000fffe03f */
[----:B------:R-:W-:Y:S01]  /*13c0*/  LEA.HI R134, R15, R8, RZ, 0x3 ;  /* 0x000000080f867211 */ /* 0x000fe200078f18ff */
[----:B------:R-:W-:Y:S01]  /*13d0*/  @P0 IMAD.HI.U32 R14, R201, c[0x0][0x2bc], RZ ;  /* 0x0000af00c90e0a27 */ /* 0x000fe200078e00ff */
[----:B------:R-:W-:-:S03]  /*13e0*/  ISETP.GT.OR P6, PT, R202, 0x3f, P6 ;  /* 0x0000003fca00780c */ /* 0x000fc600037c4670 */
[----:B-123--:R-:W-:Y:S01]  /*13f0*/  IMAD.MOV.U32 R11, RZ, RZ, R201 ;  /* 0x000000ffff0b7224 */ /* 0x00efe200078e00c9 */
[----:B------:R-:W-:Y:S01]  /*1400*/  LOP3.LUT R134, R134, 0xfffffff8, RZ, 0xc0, !PT ;  /* 0xfffffff886867812 */ /* 0x000fe200078ec0ff */
[----:B----45:R-:W-:Y:S01]  /*1410*/  @!P2 IMAD.WIDE R20, R144, 0x2, R16 ;  /* 0x000000029014a825 */ /* 0x030fe200078e0210 */
[----:B------:R-:W-:Y:S01]  /*1420*/  @P0 SHF.R.U32.HI R11, RZ, c[0x0][0x2c0], R14 ;  /* 0x0000b000ff0b0a19 */ /* 0x000fe2000001160e */
[----:B------:R-:W-:Y:S02]  /*1430*/  USHF.R.S32.HI UR14, URZ, 0x1f, UR10 ;  /* 0x0000001f3f0e7899 */ /* 0x000fe4000801140a */
[--C-:B------:R-:W-:Y:S01]  /*1440*/  @!P2 IMAD.WIDE R18, R133, 0x2, R16.reuse ;  /* 0x000000028512a825 */ /* 0x100fe200078e0210 */
[----:B------:R-:W-:Y:S01]  /*1450*/  @!PT LDS RZ, [RZ] ;  /* 0x00000000fffff984 */ /* 0x000fe20000000800 */
[----:B------:R1:W-:Y:S01]  /*1460*/  @!P2 LDGSTS.E.BYPASS.LTC128B.128 [R199+0xf100], [R20.64], !P5 ;  /* 0x0f10000014c7afae */ /* 0x0003e2000e901d4c */
[----:B------:R-:W-:Y:S02]  /*1470*/  ULDC.64 UR4, c[0x0][0x1e8] ;  /* 0x00007a0000047ab9 */ /* 0x000fe40000000a00 */
[----:B------:R-:W-:Y:S01]  /*1480*/  @!P2 IMAD.WIDE R16, R134, 0x2, R16 ;  /* 0x000000028610a825 */ /* 0x000fe200078e0210 */
[----:B------:R2:W-:Y:S01]  /*1490*/  @!P2 LDGSTS.E.BYPASS.LTC128B.128 [R199+0x13100], [R18.64], !P4 ;  /* 0x1310000012c7afae */ /* 0x0005e2000e101d4c */
[----:B------:R-:W-:-:S03]  /*14a0*/  @!P6 IADD3 R15, P1, R11, UR16, RZ ;  /* 0x000000100b0fec10 */ /* 0x000fc6000ff3e0ff */
[----:B------:R3:W-:Y:S01]  /*14b0*/  @!P2 LDGSTS.E.BYPASS.LTC128B.128 [R199+0x17100], [R16.64], !P3 ;  /* 0x1710000010c7afae */ /* 0x0007e2000d901d4c */
[----:B------:R-:W-:Y:S02]  /*14c0*/  @!P6 LEA.HI.X.SX32 R12, R11, UR15, 0x1, P1 ;  /* 0x0000000f0b0cec11 */ /* 0x000fe400088f0eff */
[C---:B------:R-:W-:Y:S01]  /*14d0*/  @!P6 LEA R14, P1, R15.reuse, c[0x0][0x2a0], 0x2 ;  /* 0x0000a8000f0eea11 */ /* 0x040fe200078210ff */
[----:B------:R-:W0:Y:S03]  /*14e0*/  LDGDEPBAR ;  /* 0x00000000000079af */ /* 0x000e260000000000 */
[----:B------:R-:W-:Y:S01]  /*14f0*/  @!P6 LEA.HI.X R15, R15, c[0x0][0x2a4], R12, 0x2, P1 ;  /* 0x0000a9000f0fea11 */ /* 0x000fe200008f140c */
[----:B------:R-:W-:Y:S06]  /*1500*/  BAR.SYNC.DEFER_BLOCKING 0x0 ;  /* 0x0000000000007b1d */ /* 0x000fec0000010000 */
[----:B------:R4:W5:Y:S01]  /*1510*/  @!P6 LDG.E R200, [R14.64] ;  /* 0x0000000c0ec8e981 */ /* 0x000962000c1e1900 */
[----:B------:R-:W-:Y:S01]  /*1520*/  IMAD.MOV R12, RZ, RZ, -R11 ;  /* 0x000000ffff0c7224 */ /* 0x000fe200078e0a0b */
[----:B------:R-:W-:Y:S01]  /*1530*/  UIMAD UR18, UR14, UR4, URZ ;  /* 0x000000040e1272a4 */ /* 0x000fe2000f8e023f */
[----:B---3--:R-:W-:Y:S01]  /*1540*/  IMAD.SHL.U32 R16, R7, 0x8, RZ ;  /* 0x0000000807107824 */ /* 0x008fe200078e00ff */
[----:B------:R-:W-:Y:S01]  /*1550*/  UIMAD.WIDE.U32 UR20, UR10, UR4, URZ ;  /* 0x000000040a1472a5 */ /* 0x000fe2000f8e003f */
[----:B------:R-:W-:Y:S01]  /*1560*/  IMAD R201, R12, c[0x0][0x2b8], R201 ;  /* 0x0000ae000cc97a24 */ /* 0x000fe200078e02c9 */
[----:B------:R-:W-:Y:S01]  /*1570*/  UIMAD UR18, UR10, UR5, UR18 ;  /* 0x000000050a1272a4 */ /* 0x000fe2000f8e0212 */
[----:B------:R-:W-:Y:S01]  /*1580*/  LOP3.LUT P2, RZ, R2, 0x2, RZ, 0xc0, !PT ;  /* 0x0000000202ff7812 */ /* 0x000fe2000784c0ff */
[----:B------:R-:W-:Y:S01]  /*1590*/  UIMAD UR9, UR11, -0x40, UR9 ;  /* 0xffffffc00b0978a4 */ /* 0x000fe2000f8e0209 */
[C---:B--2---:R-:W-:Y:S01]  /*15a0*/  IMAD.WIDE.U32 R18, R201.reuse, c[0x0][0x1e0], RZ ;  /* 0x00007800c9127a25 */ /* 0x044fe200078e00ff */
[----:B------:R-:W-:Y:S01]  /*15b0*/  SHF.R.S32.HI R12, RZ, 0x1f, R201 ;  /* 0x0000001fff0c7819 */ /* 0x000fe200000114c9 */
[----:B------:R-:W-:Y:S01]  /*15c0*/  UIADD3 UR18, UR21, UR18, URZ ;  /* 0x0000001215127290 */ /* 0x000fe2000fffe03f */
[----:B------:R-:W-:Y:S01]  /*15d0*/  ISETP.GE.AND P3, PT, R144, c[0x0][0x1d4], PT ;  /* 0x0000750090007a0c */ /* 0x000fe20003f66270 */
[----:B------:R-:W-:Y:S01]  /*15e0*/  IMAD.WIDE.U32 R22, R201, c[0x0][0x208], RZ ;  /* 0x00008200c9167a25 */ /* 0x000fe200078e00ff */
[----:B------:R-:W-:Y:S01]  /*15f0*/  ULDC.64 UR4, c[0x0][0x210] ;  /* 0x0000840000047ab9 */ /* 0x000fe20000000a00 */
[----:B------:R-:W-:Y:S01]  /*1600*/  IADD3 R44, -R7, UR9, RZ ;  /* 0x00000009072c7c10 */ /* 0x000fe2000fffe1ff */
[----:B------:R-:W-:Y:S01]  /*1610*/  UIMAD UR14, UR14, UR4, URZ ;  /* 0x000000040e0e72a4 */ /* 0x000fe2000f8e023f */
[C---:B-1----:R-:W-:Y:S01]  /*1620*/  IMAD R20, R12.reuse, c[0x0][0x1e0], RZ ;  /* 0x000078000c147a24 */ /* 0x042fe200078e02ff */
[----:B------:R-:W-:Y:S01]  /*1630*/  UIMAD.WIDE.U32 UR22, UR10, UR4, URZ ;  /* 0x000000040a1672a5 */ /* 0x000fe2000f8e003f */
[----:B------:R-:W-:Y:S01]  /*1640*/  IMAD R12, R12, c[0x0][0x208], RZ ;  /* 0x000082000c0c7a24 */ /* 0x000fe200078e02ff */
[----:B------:R-:W-:Y:S01]  /*1650*/  UIMAD UR5, UR10, UR5, UR14 ;  /* 0x000000050a0572a4 */ /* 0x000fe2000f8e020e */
[----:B------:R-:W-:Y:S01]  /*1660*/  IMAD R20, R201, c[0x0][0x1e4], R20 ;  /* 0x00007900c9147a24 */ /* 0x000fe200078e0214 */
[----:B------:R-:W-:Y:S01]  /*1670*/  ISETP.GE.AND P5, PT, R44, 0x1, PT ;  /* 0x000000012c00780c */ /* 0x000fe20003fa6270 */
[----:B------:R-:W-:Y:S01]  /*1680*/  IMAD.SHL.U32 R6, R6, 0x40, RZ ;  /* 0x0000004006067824 */ /* 0x000fe200078e00ff */
[----:B------:R-:W-:Y:S01]  /*1690*/  UIADD3 UR5, UR23, UR5, URZ ;  /* 0x0000000517057290 */ /* 0x000fe2000fffe03f */
[----:B------:R-:W-:Y:S01]  /*16a0*/  IMAD.IADD R21, R19, 0x1, R20 ;  /* 0x0000000113157824 */ /* 0x000fe200078e0214 */
[----:B------:R-:W-:Y:S01]  /*16b0*/  ISETP.GT.AND P4, PT, R44, 0x20, PT ;  /* 0x000000202c00780c */ /* 0x000fe20003f84270 */
[----:B------:R-:W-:Y:S01]  /*16c0*/  IMAD.MOV.U32 R20, RZ, RZ, R18 ;  /* 0x000000ffff147224 */ /* 0x000fe200078e0012 */
[----:B------:R-:W-:Y:S01]  /*16d0*/  SHF.R.S32.HI R18, RZ, 0x4, R13 ;  /* 0x00000004ff127819 */ /* 0x000fe2000001140d */
[----:B----4-:R-:W-:Y:S01]  /*16e0*/  IMAD.SHL.U32 R15, R2, 0x40, RZ ;  /* 0x00000040020f7824 */ /* 0x010fe200078e00ff */
[----:B------:R-:W-:Y:S01]  /*16f0*/  LOP3.LUT R6, R6, 0x1c0, RZ, 0xc0, !PT ;  /* 0x000001c006067812 */ /* 0x000fe200078ec0ff */
[----:B------:R-:W-:Y:S01]  /*1700*/  IMAD R19, R201, c[0x0][0x20c], R12 ;  /* 0x00008300c9137a24 */ /* 0x000fe200078e020c */
[----:B------:R-:W-:Y:S01]  /*1710*/  LEA.HI R13, R13, R18, RZ, 0x1 ;  /* 0x000000120d0d7211 */ /* 0x000fe200078f08ff */
[----:B------:R-:W-:Y:S01]  /*1720*/  UISETP.GT.AND UP0, UPT, UR11, UR7, UPT ;  /* 0x000000070b00728c */ /* 0x000fe2000bf04270 */
[----:B------:R-:W-:Y:S01]  /*1730*/  LOP3.LUT R15, R15, 0x1c0, RZ, 0xc0, !PT ;  /* 0x000001c00f0f7812 */ /* 0x000fe200078ec0ff */
[----:B------:R-:W-:Y:S01]  /*1740*/  IMAD.IADD R19, R23, 0x1, R19 ;  /* 0x0000000117137824 */ /* 0x000fe200078e0213 */
[----:B------:R-:W-:-:S02]  /*1750*/  LOP3.LUT R13, R13, 0xfffffffe, RZ, 0xc0, !PT ;  /* 0xfffffffe0d0d7812 */ /* 0x000fc400078ec0ff */
[----:B------:R-:W-:Y:S02]  /*1760*/  LOP3.LUT R16, R15, 0x8, R16, 0xf8, !PT ;  /* 0x000000080f107812 */ /* 0x000fe400078ef810 */
[----:B------:R-:W-:Y:S01]  /*1770*/  SHF.R.U32.HI R15, RZ, 0x3, R15 ;  /* 0x00000003ff0f7819 */ /* 0x000fe2000001160f */
[----:B------:R-:W-:Y:S01]  /*1780*/  IMAD.IADD R13, R18, 0x1, -R13 ;  /* 0x00000001120d7824 */ /* 0x000fe200078e0a0d */
[----:B------:R-:W-:Y:S01]  /*1790*/  SHF.R.S32.HI R145, RZ, 0x1f, R144 ;  /* 0x0000001fff917819 */ /* 0x000fe20000011490 */
[----:B------:R-:W-:Y:S01]  /*17a0*/  IMAD.MOV.U32 R18, RZ, RZ, R22 ;  /* 0x000000ffff127224 */ /* 0x000fe200078e0016 */
[----:B------:R-:W-:Y:S02]  /*17b0*/  LOP3.LUT R16, R16, R15, RZ, 0x3c, !PT ;  /* 0x0000000f10107212 */ /* 0x000fe400078e3cff */
[----:B------:R-:W-:Y:S02]  /*17c0*/  IADD3 R203, R199, 0x100, RZ ;  /* 0x00000100c7cb7810 */ /* 0x000fe40007ffe0ff */
[----:B------:R-:W-:Y:S01]  /*17d0*/  SHF.R.S32.HI R146, RZ, 0x1f, R133 ;  /* 0x0000001fff927819 */ /* 0x000fe20000011485 */
[----:B------:R-:W-:Y:S01]  /*17e0*/  IMAD R197, R13, 0x200, R16 ;  /* 0x000002000dc57824 */ /* 0x000fe200078e0210 */
[----:B------:R-:W-:-:S03]  /*17f0*/  SHF.R.S32.HI R135, RZ, 0x1f, R134 ;  /* 0x0000001fff877819 */ /* 0x000fc60000011486 */
[----:B------:R-:W-:-:S05]  /*1800*/  IMAD.SHL.U32 R197, R197, 0x2, RZ ;  /* 0x00000002c5c57824 */ /* 0x000fca00078e00ff */
[----:B------:R-:W-:Y:S02]  /*1810*/  IADD3 R196, R197, 0x6120, RZ ;  /* 0x00006120c5c47810 */ /* 0x000fe40007ffe0ff */
[----:B-----5:R-:W-:Y:S01]  /*1820*/  SHF.R.S32.HI R14, RZ, 0x1f, R200 ;  /* 0x0000001fff0e7819 */ /* 0x020fe200000114c8 */
[----:B------:R-:W-:-:S04]  /*1830*/  IMAD.WIDE.U32 R20, R200, c[0x0][0x1f0], R20 ;  /* 0x00007c00c8147a25 */ /* 0x000fc800078e0014 */
[C---:B------:R-:W-:Y:S02]  /*1840*/  IMAD R11, R14.reuse, c[0x0][0x1f0], RZ ;  /* 0x00007c000e0b7a24 */ /* 0x040fe400078e02ff */
[----:B------:R-:W-:Y:S02]  /*1850*/  IMAD R15, R14, c[0x0][0x218], RZ ;  /* 0x000086000e0f7a24 */ /* 0x000fe400078e02ff */
[----:B------:R-:W-:Y:S01]  /*1860*/  IMAD R12, R200, c[0x0][0x1f4], R11 ;  /* 0x00007d00c80c7a24 */ /* 0x000fe200078e020b */
[----:B------:R-:W-:-:S04]  /*1870*/  IADD3 R11, P1, R20, UR20, RZ ;  /* 0x00000014140b7c10 */ /* 0x000fc8000ff3e0ff */
[----:B------:R-:W-:Y:S02]  /*1880*/  IADD3.X R20, R21, UR18, R12, P1, !PT ;  /* 0x0000001215147c10 */ /* 0x000fe40008ffe40c */
[----:B------:R-:W-:-:S04]  /*1890*/  LEA R12, P1, R11, c[0x0][0x1c8], 0x1 ;  /* 0x000072000b0c7a11 */ /* 0x000fc800078208ff */
[----:B------:R-:W-:Y:S01]  /*18a0*/  LEA.HI.X R11, R11, c[0x0][0x1cc], R20, 0x1, P1 ;  /* 0x000073000b0b7a11 */ /* 0x000fe200008f0c14 */
[----:B------:R-:W-:Y:S01]  /*18b0*/  SHFL.IDX PT, R16, R12, RZ, 0x181f ;  /* 0x00181fff0c107589 */ /* 0x000fe200000e0000 */
[----:B------:R-:W-:-:S03]  /*18c0*/  IMAD.WIDE.U32 R20, R200, c[0x0][0x218], R18 ;  /* 0x00008600c8147a25 */ /* 0x000fc600078e0012 */
[----:B------:R-:W1:Y:S01]  /*18d0*/  SHFL.IDX PT, R17, R11, RZ, 0x181f ;  /* 0x00181fff0b117589 */ /* 0x000e6200000e0000 */
[----:B------:R-:W-:Y:S02]  /*18e0*/  IMAD R18, R200, c[0x0][0x21c], R15 ;  /* 0x00008700c8127a24 */ /* 0x000fe400078e020f */
[----:B------:R-:W-:Y:S01]  /*18f0*/  IMAD.SHL.U32 R19, R13, 0x8, RZ ;  /* 0x000000080d137824 */ /* 0x000fe200078e00ff */
[----:B------:R-:W-:Y:S01]  /*1900*/  SHFL.IDX PT, R14, R12, 0x1, 0x181f ;  /* 0x00381f000c0e7f89 */ /* 0x000fe200000e0000 */
[----:B------:R-:W-:Y:S02]  /*1910*/  IADD3 R13, P1, R20, UR22, RZ ;  /* 0x00000016140d7c10 */ /* 0x000fe4000ff3e0ff */
[----:B------:R-:W-:Y:S01]  /*1920*/  IADD3 R20, R197, 0x6100, RZ ;  /* 0x00006100c5147810 */ /* 0x000fe20007ffe0ff */
[----:B------:R-:W2:Y:S01]  /*1930*/  SHFL.IDX PT, R15, R11, 0x1, 0x181f ;  /* 0x00381f000b0f7f89 */ /* 0x000ea200000e0000 */
[----:B------:R-:W-:Y:S02]  /*1940*/  IADD3.X R18, R21, UR5, R18, P1, !PT ;  /* 0x0000000515127c10 */ /* 0x000fe40008ffe412 */
[----:B------:R-:W-:-:S02]  /*1950*/  LEA R7, P1, R13, c[0x0][0x1f8], 0x1 ;  /* 0x00007e000d077a11 */ /* 0x000fc400078208ff */
[----:B------:R-:W-:Y:S02]  /*1960*/  @P2 IADD3 R196, R20, -0x20, RZ ;  /* 0xffffffe014c42810 */ /* 0x000fe40007ffe0ff */
[----:B------:R-:W-:Y:S01]  /*1970*/  LEA.HI.X R18, R13, c[0x0][0x1fc], R18, 0x1, P1 ;  /* 0x00007f000d127a11 */ /* 0x000fe200008f0c12 */
[----:B------:R-:W-:Y:S01]  /*1980*/  SHFL.IDX PT, R48, R7, RZ, 0x181f ;  /* 0x00181fff07307589 */ /* 0x000fe200000e0000 */
[----:B------:R-:W-:Y:S02]  /*1990*/  ISETP.GE.AND P2, PT, R9, c[0x0][0x1d4], PT ;  /* 0x0000750009007a0c */ /* 0x000fe40003f46270 */
[----:B------:R-:W-:Y:S01]  /*19a0*/  ISETP.GE.AND P1, PT, R8, c[0x0][0x1d4], PT ;  /* 0x0000750008007a0c */ /* 0x000fe20003f26270 */
[----:B------:R3:W4:Y:S01]  /*19b0*/  SHFL.IDX PT, R72, R7, 0x1, 0x181f ;  /* 0x00381f0007487f89 */ /* 0x00072200000e0000 */
[----:B------:R-:W-:Y:S02]  /*19c0*/  LOP3.LUT R19, R6, 0x8, R19, 0xf8, !PT ;  /* 0x0000000806137812 */ /* 0x000fe400078ef813 */
[----:B------:R-:W-:Y:S01]  /*19d0*/  SHF.R.U32.HI R6, RZ, 0x3, R6 ;  /* 0x00000003ff067819 */ /* 0x000fe20000011606 */
[----:B-1----:R-:W-:Y:S01]  /*19e0*/  @P5 IMAD.WIDE R22, R144, 0x2, R16 ;  /* 0x0000000290165825 */ /* 0x002fe200078e0210 */
[----:B------:R-:W1:Y:S01]  /*19f0*/  SHFL.IDX PT, R13, R18, RZ, 0x181f ;  /* 0x00181fff120d7589 */ /* 0x000e6200000e0000 */
[----:B------:R-:W-:-:S02]  /*1a00*/  IADD3 R187, R196, 0x800, RZ ;  /* 0x00000800c4bb7810 */ /* 0x000fc40007ffe0ff */
[--C-:B------:R-:W-:Y:S01]  /*1a10*/  @P5 IMAD.WIDE R20, R133, 0x2, R16.reuse ;  /* 0x0000000285145825 */ /* 0x100fe200078e0210 */
[----:B------:R5:W-:Y:S01]  /*1a20*/  @P5 LDGSTS.E.BYPASS.LTC128B.128 [R199+0x6100], [R22.64], !P3 ;  /* 0x0610000016c75fae */ /* 0x000be2000d901d4c */
[----:B------:R-:W-:Y:S02]  /*1a30*/  LOP3.LUT R6, R19, R6, RZ, 0x3c, !PT ;  /* 0x0000000613067212 */ /* 0x000fe400078e3cff */
[----:B------:R-:W-:Y:S01]  /*1a40*/  @P5 IMAD.WIDE R16, R134, 0x2, R16 ;  /* 0x0000000286105825 */ /* 0x000fe200078e0210 */
[----:B------:R5:W-:Y:S01]  /*1a50*/  @P5 LDGSTS.E.BYPASS.LTC128B.128 [R199+0x8100], [R20.64], !P2 ;  /* 0x0810000014c75fae */ /* 0x000be2000d101d4c */
[----:B------:R-:W-:Y:S02]  /*1a60*/  IADD3 R186, R196, 0x1000, RZ ;  /* 0x00001000c4ba7810 */ /* 0x000fe40007ffe0ff */
[----:B--2---:R-:W-:Y:S01]  /*1a70*/  @P4 IMAD.WIDE R24, R144, 0x2, R14 ;  /* 0x0000000290184825 */ /* 0x004fe200078e020e */
[----:B------:R2:W-:Y:S01]  /*1a80*/  @P5 LDGSTS.E.BYPASS.LTC128B.128 [R199+0xa100], [R16.64], !P1 ;  /* 0x0a10000010c75fae */ /* 0x0005e2000c901d4c */
[----:B------:R-:W-:-:S02]  /*1a90*/  IADD3 R185, R196, 0x1800, RZ ;  /* 0x00001800c4b97810 */ /* 0x000fc40007ffe0ff */
[--C-:B------:R-:W-:Y:S01]  /*1aa0*/  @P4 IMAD.WIDE R26, R133, 0x2, R14.reuse ;  /* 0x00000002851a4825 */ /* 0x100fe200078e020e */
[----:B------:R1:W-:Y:S01]  /*1ab0*/  @P4 LDGSTS.E.BYPASS.LTC128B.128 [R199+0x7100], [R24.64], !P3 ;  /* 0x0710000018c74fae */ /* 0x0003e2000d901d4c */
[----:B------:R-:W-:Y:S02]  /*1ac0*/  IADD3 R183, R196, 0x2000, RZ ;  /* 0x00002000c4b77810 */ /* 0x000fe40007ffe0ff */
[----:B------:R-:W-:Y:S01]  /*1ad0*/  @P4 IMAD.WIDE R14, R134, 0x2, R14 ;  /* 0x00000002860e4825 */ /* 0x000fe200078e020e */
[----:B------:R5:W-:Y:S01]  /*1ae0*/  @P4 LDGSTS.E.BYPASS.LTC128B.128 [R199+0x9100], [R26.64], !P2 ;  /* 0x091000001ac74fae */ /* 0x000be2000d101d4c */
[----:B------:R-:W-:Y:S02]  /*1af0*/  IADD3 R182, R196, 0x2800, RZ ;  /* 0x00002800c4b67810 */ /* 0x000fe40007ffe0ff */
[----:B---3--:R-:W-:Y:S01]  /*1b00*/  IMAD.SHL.U32 R7, R4, 0x40, RZ ;  /* 0x0000004004077824 */ /* 0x008fe200078e00ff */
[----:B------:R3:W-:Y:S01]  /*1b10*/  @P4 LDGSTS.E.BYPASS.LTC128B.128 [R199+0xb100], [R14.64], !P1 ;  /* 0x0b1000000ec74fae */ /* 0x0007e2000c901d4c */
[----:B------:R-:W-:Y:S01]  /*1b20*/  LEA.HI R4, R10, R3, RZ, 0x5 ;  /* 0x000000030a047211 */ /* 0x000fe200078f28ff */
[----:B------:R-:W-:Y:S01]  /*1b30*/  IMAD.WIDE R10, R144, 0x2, RZ ;  /* 0x00000002900a7825 */ /* 0x000fe200078e02ff */
[----:B------:R-:W-:Y:S01]  /*1b40*/  IADD3 R181, R196, 0x3000, RZ ;  /* 0x00003000c4b57810 */ /* 0x000fe20007ffe0ff */
[----:B------:R-:W0:Y:S01]  /*1b50*/  LDGDEPBAR ;  /* 0x00000000000079af */ /* 0x000e220000000000 */
[----:B------:R-:W-:Y:S01]  /*1b60*/  LOP3.LUT R7, R7, 0xfffffe00, RZ, 0xc0, !PT ;  /* 0xfffffe0007077812 */ /* 0x000fe200078ec0ff */
[----:B------:R-:W-:Y:S01]  /*1b70*/  IMAD.SHL.U32 R198, R4, 0x20, RZ ;  /* 0x0000002004c67824 */ /* 0x000fe200078e00ff */
[----:B----4-:R-:W-:Y:S01]  /*1b80*/  IADD3 R46, P5, R10, R72, RZ ;  /* 0x000000480a2e7210 */ /* 0x010fe20007fbe0ff */
[----:B------:R4:W3:Y:S01]  /*1b90*/  SHFL.IDX PT, R12, R18, 0x1, 0x181f ;  /* 0x00381f00120c7f89 */ /* 0x0008e200000e0000 */
[----:B------:R-:W-:-:S02]  /*1ba0*/  IADD3 R180, R196, 0x3800, RZ ;  /* 0x00003800c4b47810 */ /* 0x000fc40007ffe0ff */
[----:B------:R-:W-:Y:S02]  /*1bb0*/  LOP3.LUT R198, R198, 0x7ffffc00, RZ, 0xc0, !PT ;  /* 0x7ffffc00c6c67812 */ /* 0x000fe400078ec0ff */
[----:B------:R-:W-:Y:S02]  /*1bc0*/  IADD3 R179, R196, 0x4000, RZ ;  /* 0x00004000c4b37810 */ /* 0x000fe40007ffe0ff */
[----:B--2---:R-:W-:Y:S02]  /*1bd0*/  IADD3 R16, P4, R48, R10, RZ ;  /* 0x0000000a30107210 */ /* 0x004fe40007f9e0ff */
[----:B------:R-:W-:Y:S02]  /*1be0*/  IADD3 R198, R6, R7, R198 ;  /* 0x0000000706c67210 */ /* 0x000fe40007ffe0c6 */
[C---:B------:R-:W-:Y:S01]  /*1bf0*/  IADD3 R178, R196.reuse, 0x4800, RZ ;  /* 0x00004800c4b27810 */ /* 0x040fe20007ffe0ff */
[----:B-1----:R-:W-:Y:S01]  /*1c00*/  IMAD.X R17, R13, 0x1, R11, P4 ;  /* 0x000000010d117824 */ /* 0x002fe200020e060b */
[----:B------:R-:W-:Y:S01]  /*1c10*/  IADD3 R177, R196, 0x5000, RZ ;  /* 0x00005000c4b17810 */ /* 0x000fe20007ffe0ff */
[----:B------:R-:W-:Y:S01]  /*1c20*/  IMAD.SHL.U32 R198, R198, 0x2, RZ ;  /* 0x00000002c6c67824 */ /* 0x000fe200078e00ff */
[----:B------:R-:W-:-:S03]  /*1c30*/  IADD3 R176, R196, 0x5800, RZ ;  /* 0x00005800c4b07810 */ /* 0x000fc60007ffe0ff */
[----:B------:R-:W-:Y:S01]  /*1c40*/  IMAD R194, R0, 0x2, R198 ;  /* 0x0000000200c27824 */ /* 0x000fe200078e02c6 */
[----:B------:R-:W-:-:S04]  /*1c50*/  DEPBAR.LE SB0, 0x1 ;  /* 0x000080400000791a */ /* 0x000fc80000000000 */
[----:B----4-:R-:W-:Y:S01]  /*1c60*/  IMAD.WIDE R18, R133, 0x2, RZ ;  /* 0x0000000285127825 */ /* 0x010fe200078e02ff */
[----:B------:R-:W-:-:S04]  /*1c70*/  DEPBAR.LE SB0, 0x0 ;  /* 0x000080000000791a */ /* 0x000fc80000000000 */
[----:B---3--:R-:W-:Y:S01]  /*1c80*/  IMAD.WIDE R14, R134, 0x2, RZ ;  /* 0x00000002860e7825 */ /* 0x008fe200078e02ff */
[----:B------:R-:W-:Y:S01]  /*1c90*/  BAR.SYNC.DEFER_BLOCKING 0x0 ;  /* 0x0000000000007b1d */ /* 0x000fe20000010000 */
[----:B------:R-:W-:Y:S02]  /*1ca0*/  IADD3 R74, P4, R18, R72, RZ ;  /* 0x00000048124a7210 */ /* 0x000fe40007f9e0ff */
[C---:B------:R-:W-:Y:S01]  /*1cb0*/  IADD3 R10, P6, R48.reuse, R18, RZ ;  /* 0x00000012300a7210 */ /* 0x040fe20007fde0ff */
[--C-:B------:R-:W-:Y:S01]  /*1cc0*/  IMAD.X R47, R11, 0x1, R12.reuse, P5 ;  /* 0x000000010b2f7824 */ /* 0x100fe200028e060c */
[----:B------:R-:W-:Y:S01]  /*1cd0*/  IADD3 R48, P5, R48, R14, RZ ;  /* 0x0000000e30307210 */ /* 0x000fe20007fbe0ff */
[--C-:B------:R-:W-:Y:S01]  /*1ce0*/  IMAD.X R75, R19, 0x1, R12.reuse, P4 ;  /* 0x00000001134b7824 */ /* 0x100fe200020e060c */
[----:B------:R-:W-:Y:S01]  /*1cf0*/  IADD3 R72, P4, R14, R72, RZ ;  /* 0x000000480e487210 */ /* 0x000fe20007f9e0ff */
[----:B------:R-:W-:Y:S01]  /*1d00*/  IMAD.X R11, R13, 0x1, R19, P6 ;  /* 0x000000010d0b7824 */ /* 0x000fe200030e0613 */
[----:B------:R-:W-:Y:S01]  /*1d10*/  ISETP.GE.AND P6, PT, R9, c[0x0][0x1d4], PT ;  /* 0x0000750009007a0c */ /* 0x000fe20003fc6270 */
[----:B------:R-:W-:Y:S01]  /*1d20*/  IMAD.X R49, R13, 0x1, R15, P5 ;  /* 0x000000010d317824 */ /* 0x000fe200028e060f */
[----:B------:R-:W-:Y:S01]  /*1d30*/  ISETP.GE.AND P5, PT, R144, c[0x0][0x1d4], PT ;  /* 0x0000750090007a0c */ /* 0x000fe20003fa6270 */
[----:B------:R-:W-:-:S02]  /*1d40*/  IMAD.X R73, R15, 0x1, R12, P4 ;  /* 0x000000010f497824 */ /* 0x000fc400020e060c */
[C---:B------:R-:W-:Y:S01]  /*1d50*/  IMAD R193, R5.reuse, 0x2, R198 ;  /* 0x0000000205c17824 */ /* 0x040fe200078e02c6 */
[----:B------:R-:W-:Y:S01]  /*1d60*/  ISETP.LT.OR P4, PT, R44, 0x1, P5 ;  /* 0x000000012c00780c */ /* 0x000fe20002f81670 */
[----:B------:R-:W-:Y:S01]  /*1d70*/  IMAD R191, R5, 0x2, R194 ;  /* 0x0000000205bf7824 */ /* 0x000fe200078e02c2 */
[----:B------:R-:W-:Y:S01]  /*1d80*/  ISETP.GE.AND P5, PT, R8, c[0x0][0x1d4], PT ;  /* 0x0000750008007a0c */ /* 0x000fe20003fa6270 */
[----:B------:R-:W-:Y:S04]  /*1d90*/  LDSM.16.M88.4 R76, [R198+0xc100] ;  /* 0x00c10000c64c783b */ /* 0x000fe80000000200 */
[----:B------:R-:W1:Y:S04]  /*1da0*/  LDSM.16.M88.4 R28, [R197+0x6100] ;  /* 0x00610000c51c783b */ /* 0x000e680000000200 */
[----:B------:R-:W-:Y:S04]  /*1db0*/  LDSM.16.M88.4 R56, [R194+0xc100] ;  /* 0x00c10000c238783b */ /* 0x000fe80000000200 */
[----:B-----5:R-:W2:Y:S04]  /*1dc0*/  LDSM.16.M88.4 R20, [R197+0x6900] ;  /* 0x00690000c514783b */ /* 0x020ea80000000200 */
[----:B------:R-:W3:Y:S04]  /*1dd0*/  LDSM.16.M88.4 R12, [R197+0x7100] ;  /* 0x00710000c50c783b */ /* 0x000ee80000000200 */
[----:B------:R-:W4:Y:S04]  /*1de0*/  LDSM.16.M88.4 R40, [R197+0x7900] ;  /* 0x00790000c528783b */ /* 0x000f280000000200 */
[----:B------:R-:W5:Y:S04]  /*1df0*/  LDSM.16.M88.4 R36, [R196] ;  /* 0x00000000c424783b */ /* 0x000f680000000200 */
[----:B------:R-:W3:Y:S04]  /*1e00*/  LDSM.16.M88.4 R68, [R196+0x800] ;  /* 0x00080000c444783b */ /* 0x000ee80000000200 */
[----:B------:R-:W4:Y:S04]  /*1e10*/  LDSM.16.M88.4 R64, [R196+0x1000] ;  /* 0x00100000c440783b */ /* 0x000f280000000200 */
[----:B------:R-:W4:Y:S04]  /*1e20*/  LDSM.16.M88.4 R60, [R196+0x1800] ;  /* 0x00180000c43c783b */ /* 0x000f280000000200 */
[----:B------:R-:W-:Y:S01]  /*1e30*/  @!PT LDS RZ, [RZ] ;  /* 0x00000000fffff984 */ /* 0x000fe20000000800 */
[----:B------:R-:W-:Y:S01]  /*1e40*/  @!PT LDS RZ, [RZ] ;  /* 0x00000000fffff984 */ /* 0x000fe20000000800 */
[----:B------:R-:W-:Y:S01]  /*1e50*/  @!PT LDS RZ, [RZ] ;  /* 0x00000000fffff984 */ /* 0x000fe20000000800 */
[----:B------:R3:W-:Y:S01]  /*1e60*/  LDGSTS.E.BYPASS.LTC128B.128 [R199+0x100], [R16.64], !P4 ;  /* 0x0010000010c77fae */ /* 0x0007e2000e101d4c */
[----:B------:R-:W-:-:S02]  /*1e70*/  ISETP.LT.OR P4, PT, R44, 0x1, P6 ;  /* 0x000000012c00780c */ /* 0x000fc40003781670 */
[C---:B------:R-:W-:Y:S01]  /*1e80*/  ISETP.LT.OR P6, PT, R44.reuse, 0x21, P6 ;  /* 0x000000212c00780c */ /* 0x040fe200037c1670 */
[C---:B-1----:R-:W-:Y:S08]  /*1e90*/  HMMA.16816.F32.BF16 R32, R76.reuse, R28, RZ ;  /* 0x0000001c4c20723c */ /* 0x042ff000000418ff */
[----:B------:R-:W-:Y:S02]  /*1ea0*/  HMMA.16816.F32.BF16 R28, R76, R30, RZ ;  /* 0x0000001e4c1c723c */ /* 0x000fe400000418ff */
[----:B------:R4:W-:Y:S01]  /*1eb0*/  LDGSTS.E.BYPASS.LTC128B.128 [R199+0x2100], [R10.64], !P4 ;  /* 0x021000000ac77fae */ /* 0x0009e2000e101d4c */
[----:B------:R-:W-:-:S02]  /*1ec0*/  ISETP.LT.OR P4, PT, R44, 0x1, P5 ;  /* 0x000000012c00780c */ /* 0x000fc40002f81670 */
[----:B------:R-:W-:-:S03]  /*1ed0*/  ISETP.LT.OR P5, PT, R44, 0x21, P5 ;  /* 0x000000212c00780c */ /* 0x000fc60002fa1670 */
[C---:B--2---:R-:W-:Y:S08]  /*1ee0*/  HMMA.16816.F32.BF16 R24, R76.reuse, R20, RZ ;  /* 0x000000144c18723c */ /* 0x044ff000000418ff */
[----:B------:R1:W-:Y:S01]  /*1ef0*/  LDGSTS.E.BYPASS.LTC128B.128 [R199+0x4100], [R48.64], !P4 ;  /* 0x0410000030c77fae */ /* 0x0003e2000e101d4c */
[----:B------:R-:W-:Y:S01]  /*1f00*/  ISETP.GE.AND P4, PT, R144, c[0x0][0x1d4], PT ;  /* 0x0000750090007a0c */ /* 0x000fe20003f86270 */
[----:B---3--:R-:W-:Y:S03]  /*1f10*/  HMMA.16816.F32.BF16 R16, R76, R12, RZ ;  /* 0x0000000c4c10723c */ /* 0x008fe600000418ff */
[----:B------:R-:W-:-:S05]  /*1f20*/  ISETP.LT.OR P4, PT, R44, 0x21, P4 ;  /* 0x000000212c00780c */ /* 0x000fca0002781670 */
[C---:B------:R-:W-:Y:S08]  /*1f30*/  HMMA.16816.F32.BF16 R20, R76.reuse, R22, RZ ;  /* 0x000000164c14723c */ /* 0x040ff000000418ff */
[----:B------:R2:W-:Y:S01]  /*1f40*/  LDGSTS.E.BYPASS.LTC128B.128 [R199+0x1100], [R46.64], !P4 ;  /* 0x011000002ec77fae */ /* 0x0005e2000e101d4c */
[----:B------:R-:W-:Y:S01]  /*1f50*/  LOP3.LUT P4, RZ, R2, 0x4, RZ, 0xc0, !PT ;  /* 0x0000000402ff7812 */ /* 0x000fe2000788c0ff */
[----:B------:R-:W-:Y:S01]  /*1f60*/  IMAD.MOV.U32 R2, RZ, RZ, 0x40 ;  /* 0x00000040ff027424 */ /* 0x000fe200078e00ff */
[----:B------:R-:W-:Y:S01]  /*1f70*/  HMMA.16816.F32.BF16 R12, R76, R14, RZ ;  /* 0x0000000e4c0c723c */ /* 0x000fe200000418ff */
[----:B------:R3:W-:Y:S01]  /*1f80*/  LDGSTS.E.BYPASS.LTC128B.128 [R199+0x3100], [R74.64], !P6 ;  /* 0x031000004ac77fae */ /* 0x0007e2000f101d4c */
[----:B------:R-:W-:-:S02]  /*1f90*/  ISETP.GT.AND P6, PT, R202, 0x3f, PT ;  /* 0x0000003fca00780c */ /* 0x000fc40003fc4270 */
[----:B------:R-:W-:Y:S01]  /*1fa0*/  SEL R2, R2, 0xffffffc0, !P4 ;  /* 0xffffffc002027807 */ /* 0x000fe20006000000 */
[----:B------:R3:W-:Y:S01]  /*1fb0*/  LDGSTS.E.BYPASS.LTC128B.128 [R199+0x5100], [R72.64], !P5 ;  /* 0x0510000048c77fae */ /* 0x0007e2000e901d4c */
[----:B------:R-:W-:Y:S02]  /*1fc0*/  PLOP3.LUT P4, PT, PT, PT, UP0, 0x80, 0x0 ;  /* 0x000000000000781c */ /* 0x000fe40003f8f008 */
[C---:B----4-:R-:W-:Y:S01]  /*1fd0*/  HMMA.16816.F32.BF16 R8, R76.reuse, R40, RZ ;  /* 0x000000284c08723c */ /* 0x050fe200000418ff */
[----:B------:R-:W-:Y:S01]  /*1fe0*/  IMAD.IADD R192, R197, 0x1, R2 ;  /* 0x00000001c5c07824 */ /* 0x000fe200078e0202 */
[----:B------:R-:W-:Y:S01]  /*1ff0*/  LDSM.16.M88.4 R52, [R193+0xc100] ;  /* 0x00c10000c134783b */ /* 0x000fe20000000200 */
[----:B------:R-:W-:Y:S01]  /*2000*/  IMAD.IADD R184, R2, 0x1, R196 ;  /* 0x0000000102b87824 */ /* 0x000fe200078e02c4 */
[----:B------:R-:W-:Y:S02]  /*2010*/  LOP3.LUT R2, R6, R7, RZ, 0xfc, !PT ;  /* 0x0000000706027212 */ /* 0x000fe400078efcff */
[----:B-1----:R-:W1:Y:S02]  /*2020*/  LDSM.16.M88.4 R48, [R192+0x6100] ;  /* 0x00610000c030783b */ /* 0x002e640000000200 */
[----:B------:R-:W-:Y:S02]  /*2030*/  HMMA.16816.F32.BF16 R76, R76, R42, RZ ;  /* 0x0000002a4c4c723c */ /* 0x000fe400000418ff */
[----:B------:R-:W-:Y:S04]  /*2040*/  LDSM.16.M88.4 R40, [R192+0x7100] ;  /* 0x00710000c028783b */ /* 0x000fe80000000200 */
[----:B------:R-:W0:Y:S02]  /*2050*/  LDGDEPBAR ;  /* 0x00000000000079af */ /* 0x000e240000000000 */
[C---:B-----5:R-:W-:Y:S02]  /*2060*/  HMMA.16816.F32.BF16 R32, R56.reuse, R36, R32 ;  /* 0x000000243820723c */ /* 0x060fe40000041820 */
[----:B--2---:R-:W2:Y:S06]  /*2070*/  LDSM.16.M88.4 R44, [R192+0x6900] ;  /* 0x00690000c02c783b */ /* 0x004eac0000000200 */
[C---:B------:R-:W-:Y:S01]  /*2080*/  HMMA.16816.F32.BF16 R28, R56.reuse, R38, R28 ;  /* 0x00000026381c723c */ /* 0x040fe2000004181c */
[----:B------:R-:W4:Y:S04]  /*2090*/  LDSM.16.M88.4 R36, [R192+0x7900] ;  /* 0x00790000c024783b */ /* 0x000f280000000200 */
[----:B---3--:R-:W-:Y:S03]  /*20a0*/  LDSM.16.M88.4 R72, [R191+0xc100] ;  /* 0x00c10000bf48783b */ /* 0x008fe60000000200 */
[C---:B------:R-:W-:Y:S08]  /*20b0*/  HMMA.16816.F32.BF16 R24, R56.reuse, R68, R24 ;  /* 0x000000443818723c */ /* 0x040ff00000041818 */
[C---:B------:R-:W-:Y:S01]  /*20c0*/  HMMA.16816.F32.BF16 R20, R56.reuse, R70, R20 ;  /* 0x000000463814723c */ /* 0x040fe20000041814 */
[----:B------:R-:W3:Y:S07]  /*20d0*/  LDSM.16.M88.4 R68, [R184] ;  /* 0x00000000b844783b */ /* 0x000eee0000000200 */
[C---:B------:R-:W-:Y:S08]  /*20e0*/  HMMA.16816.F32.BF16 R16, R56.reuse, R64, R16 ;  /* 0x000000403810723c */ /* 0x040ff00000041810 */
[C---:B------:R-:W-:Y:S01]  /*20f0*/  HMMA.16816.F32.BF16 R12, R56.reuse, R66, R12 ;  /* 0x00000042380c723c */ /* 0x040fe2000004180c */
[----:B------:R-:W5:Y:S07]  /*2100*/  LDSM.16.M88.4 R64, [R184+0x800] ;  /* 0x00080000b840783b */ /* 0x000f6e0000000200 */
[C---:B------:R-:W-:Y:S08]  /*2110*/  HMMA.16816.F32.BF16 R8, R56.reuse, R60, R8 ;  /* 0x0000003c3808723c */ /* 0x040ff00000041808 */
[----:B------:R-:W-:Y:S01]  /*2120*/  HMMA.16816.F32.BF16 R76, R56, R62, R76 ;  /* 0x0000003e384c723c */ /* 0x000fe2000004184c */
[----:B------:R-:W3:Y:S04]  /*2130*/  LDSM.16.M88.4 R60, [R184+0x1000] ;  /* 0x00100000b83c783b */ /* 0x000ee80000000200 */
[----:B------:R-:W3:Y:S03]  /*2140*/  LDSM.16.M88.4 R56, [R184+0x1800] ;  /* 0x00180000b838783b */ /* 0x000ee60000000200 */
[C---:B-1----:R-:W-:Y:S08]  /*2150*/  HMMA.16816.F32.BF16 R32, R52.reuse, R48, R32 ;  /* 0x000000303420723c */ /* 0x042ff00000041820 */
[C---:B------:R-:W-:Y:S01]  /*2160*/  HMMA.16816.F32.BF16 R28, R52.reuse, R50, R28 ;  /* 0x00000032341c723c */ /* 0x040fe2000004181c */
[----:B------:R-:W-:Y:S07]  /*2170*/  LDSM.16.M88.4 R48, [R197+0x8100] ;  /* 0x00810000c530783b */ /* 0x000fee0000000200 */
[C---:B--2---:R-:W-:Y:S08]  /*2180*/  HMMA.16816.F32.BF16 R24, R52.reuse, R44, R24 ;  /* 0x0000002c3418723c */ /* 0x044ff00000041818 */
[C---:B------:R-:W-:Y:S01]  /*2190*/  HMMA.16816.F32.BF16 R20, R52.reuse, R46, R20 ;  /* 0x0000002e3414723c */ /* 0x040fe20000041814 */
[----:B------:R-:W-:Y:S07]  /*21a0*/  LDSM.16.M88.4 R44, [R197+0x8900] ;  /* 0x00890000c52c783b */ /* 0x000fee0000000200 */
[C---:B------:R-:W-:Y:S08]  /*21b0*/  HMMA.16816.F32.BF16 R16, R52.reuse, R40, R16 ;  /* 0x000000283410723c */ /* 0x040ff00000041810 */
[C---:B------:R-:W-:Y:S01]  /*21c0*/  HMMA.16816.F32.BF16 R12, R52.reuse, R42, R12 ;  /* 0x0000002a340c723c */ /* 0x040fe2000004180c */
[----:B------:R-:W-:Y:S07]  /*21d0*/  LDSM.16.M88.4 R40, [R197+0x9100] ;  /* 0x00910000c528783b */ /* 0x000fee0000000200 */
[C---:B----4-:R-:W-:Y:S08]  /*21e0*/  HMMA.16816.F32.BF16 R8, R52.reuse, R36, R8 ;  /* 0x000000243408723c */ /* 0x050ff00000041808 */
[----:B------:R-:W-:Y:S01]  /*21f0*/  HMMA.16816.F32.BF16 R76, R52, R38, R76 ;  /* 0x00000026344c723c */ /* 0x000fe2000004184c */
[----:B------:R-:W1:Y:S04]  /*2200*/  LDSM.16.M88.4 R52, [R198+0x10100] ;  /* 0x01010000c634783b */ /* 0x000e680000000200 */
[----:B------:R-:W2:Y:S03]  /*2210*/  LDSM.16.M88.4 R36, [R197+0x9900] ;  /* 0x00990000c524783b */ /* 0x000ea60000000200 */
[C---:B---3--:R-:W-:Y:S08]  /*2220*/  HMMA.16816.F32.BF16 R32, R72.reuse, R68, R32 ;  /* 0x000000444820723c */ /* 0x048ff00000041820 */
[C---:B------:R-:W-:Y:S01]  /*2230*/  HMMA.16816.F32.BF16 R28, R72.reuse, R70, R28 ;  /* 0x00000046481c723c */ /* 0x040fe2000004181c */
[----:B------:R-:W-:Y:S07]  /*2240*/  LDSM.16.M88.4 R68, [R196+0x2000] ;  /* 0x00200000c444783b */ /* 0x000fee0000000200 */
[C---:B-----5:R-:W-:Y:S08]  /*2250*/  HMMA.16816.F32.BF16 R24, R72.reuse, R64, R24 ;  /* 0x000000404818723c */ /* 0x060ff00000041818 */
        /* <DEDUP_REMOVED lines=8> */
[----:B------:R-:W4:Y:S03]  /*22e0*/  LDSM.16.M88.4 R56, [R196+0x3800] ;  /* 0x00380000c438783b */ /* 0x000f260000000200 */
[C---:B-1----:R-:W-:Y:S08]  /*22f0*/  HMMA.16816.F32.BF16 R32, R52.reuse, R48, R32 ;  /* 0x000000303420723c */ /* 0x042ff00000041820 */
        /* <DEDUP_REMOVED lines=10> */
[----:B------:R-:W1:Y:S04]  /*23a0*/  LDSM.16.M88.4 R52, [R193+0x10100] ;  /* 0x01010000c134783b */ /* 0x000e680000000200 */
[----:B------:R-:W2:Y:S03]  /*23b0*/  LDSM.16.M88.4 R36, [R192+0x9900] ;  /* 0x00990000c024783b */ /* 0x000ea60000000200 */
[C---:B---3--:R-:W-:Y:S08]  /*23c0*/  HMMA.16816.F32.BF16 R32, R72.reuse, R68, R32 ;  /* 0x000000444820723c */ /* 0x048ff00000041820 */
        /* <DEDUP_REMOVED lines=8> */
[C---:B----4-:R-:W-:Y:S08]  /*2450*/  HMMA.16816.F32.BF16 R8, R72.reuse, R56, R8 ;  /* 0x000000384808723c */ /* 0x050ff00000041808 */
        /* <DEDUP_REMOVED lines=53> */
[----:B------:R-:W-:Y:S04]  /*27b0*/  LDSM.16.M88.4 R56, [R191+0x14100] ;  /* 0x01410000bf38783b */ /* 0x000fe80000000200 */
[----:B------:R-:W3:Y:S01]  /*27c0*/  LDSM.16.M88.4 R72, [R184+0x4000] ;  /* 0x00400000b848783b */ /* 0x000ee20000000200 */
[----:B------:R-:W-:-:S04]  /*27d0*/  DEPBAR.LE SB0, 0x0 ;  /* 0x000080000000791a */ /* 0x000fc80000000000 */
[C---:B-1----:R-:W-:Y:S08]  /*27e0*/  HMMA.16816.F32.BF16 R32, R52.reuse, R48, R32 ;  /* 0x000000303420723c */ /* 0x042ff00000041820 */
[C---:B------:R-:W-:Y:S08]  /*27f0*/  HMMA.16816.F32.BF16 R28, R52.reuse, R50, R28 ;  /* 0x00000032341c723c */ /* 0x040ff0000004181c */
[C---:B------:R-:W-:Y:S08]  /*2800*/  HMMA.16816.F32.BF16 R24, R52.reuse, R44, R24 ;  /* 0x0000002c3418723c */ /* 0x040ff00000041818 */
[C---:B------:R-:W-:Y:S08]  /*2810*/  HMMA.16816.F32.BF16 R20, R52.reuse, R46, R20 ;  /* 0x0000002e3414723c */ /* 0x040ff00000041814 */
[C---:B------:R-:W-:Y:S08]  /*2820*/  HMMA.16816.F32.BF16 R16, R52.reuse, R40, R16 ;  /* 0x000000283410723c */ /* 0x040ff00000041810 */
[C---:B------:R-:W-:Y:S08]  /*2830*/  HMMA.16816.F32.BF16 R12, R52.reuse, R42, R12 ;  /* 0x0000002a340c723c */ /* 0x040ff0000004180c */
[C---:B--2---:R-:W-:Y:S08]  /*2840*/  HMMA.16816.F32.BF16 R8, R52.reuse, R36, R8 ;  /* 0x000000243408723c */ /* 0x044ff00000041808 */
[----:B------:R-:W-:Y:S08]  /*2850*/  HMMA.16816.F32.BF16 R76, R52, R38, R76 ;  /* 0x00000026344c723c */ /* 0x000ff0000004184c */
[C---:B---3--:R-:W-:Y:S08]  /*2860*/  HMMA.16816.F32.BF16 R32, R56.reuse, R72, R32 ;  /* 0x000000483820723c */ /* 0x048ff00000041820 */
[C---:B------:R-:W-:Y:S08]  /*2870*/  HMMA.16816.F32.BF16 R28, R56.reuse, R74, R28 ;  /* 0x0000004a381c723c */ /* 0x040ff0000004181c */
[C---:B------:R-:W-:Y:S08]  /*2880*/  HMMA.16816.F32.BF16 R24, R56.reuse, R68, R24 ;  /* 0x000000443818723c */ /* 0x040ff00000041818 */
[C---:B------:R-:W-:Y:S08]  /*2890*/  HMMA.16816.F32.BF16 R20, R56.reuse, R70, R20 ;  /* 0x000000463814723c */ /* 0x040ff00000041814 */
[C---:B------:R-:W-:Y:S08]  /*28a0*/  HMMA.16816.F32.BF16 R16, R56.reuse, R64, R16 ;  /* 0x000000403810723c */ /* 0x040ff00000041810 */
[C---:B------:R-:W-:Y:S08]  /*28b0*/  HMMA.16816.F32.BF16 R12, R56.reuse, R66, R12 ;  /* 0x00000042380c723c */ /* 0x040ff0000004180c */
[C---:B------:R-:W-:Y:S08]  /*28c0*/  HMMA.16816.F32.BF16 R8, R56.reuse, R60, R8 ;  /* 0x0000003c3808723c */ /* 0x040ff00000041808 */
[----:B------:R-:W-:Y:S01]  /*28d0*/  HMMA.16816.F32.BF16 R76, R56, R62, R76 ;  /* 0x0000003e384c723c */ /* 0x000fe2000004184c */
[----:B------:R-:W-:Y:S06]  /*28e0*/  BAR.SYNC.DEFER_BLOCKING 0x0 ;  /* 0x0000000000007b1d */ /* 0x000fec0000010000 */
[----:B------:R-:W-:Y:S05]  /*28f0*/  @!P4 BRA `(.L_x_3115) ;  /* 0x000004300000c947 */ /* 0x000fea0003800000 */
[----:B------:R-:W-:Y:S01]  /*2900*/  ULEA UR11, UR11, UR8, 0x6 ;  /* 0x000000080b0b7291 */ /* 0x000fe2000f8e303f */
        /* <DEDUP_REMOVED lines=39> */
[----:B------:R-:W2:Y:S01]  /*2b80*/  SHFL.IDX PT, R43, R47, 0x1, 0x181f ;  /* 0x00381f002f2b7f89 */ /* 0x000ea200000e0000 */
[----:B------:R-:W-:-:S03]  /*2b90*/  SHF.L.U64.HI R37, R133, 0x1, R146 ;  /* 0x0000000185257819 */ /* 0x000fc60000010292 */
[----:B------:R3:W4:Y:S04]  /*2ba0*/  SHFL.IDX PT, R45, R6, RZ, 0x181f ;  /* 0x00181fff062d7589 */ /* 0x00072800000e0000 */
[----:B------:R-:W5:Y:S01]  /*2bb0*/  SHFL.IDX PT, R44, R47, RZ, 0x181f ;  /* 0x00181fff2f2c7589 */ /* 0x000f6200000e0000 */
[----:B-1----:R-:W-:-:S04]  /*2bc0*/  IADD3 R50, P5, P4, R50, R42, R39 ;  /* 0x0000002a32327210 */ /* 0x002fc80007cbe027 */
[----:B--2---:R-:W-:Y:S02]  /*2bd0*/  IADD3.X R51, RZ, R43, R40, P5, P4 ;  /* 0x0000002bff337210 */ /* 0x004fe40002fe8428 */
[----:B------:R-:W-:Y:S01]  /*2be0*/  IADD3 R48, P5, P4, R49, R42, R36 ;  /* 0x0000002a31307210 */ /* 0x000fe20007cbe024 */
[----:B---3--:R-:W-:-:S03]  /*2bf0*/  IMAD.SHL.U32 R6, R134, 0x2, RZ ;  /* 0x0000000286067824 */ /* 0x008fc600078e00ff */
[----:B------:R-:W-:Y:S02]  /*2c00*/  IADD3.X R49, RZ, R43, R37, P5, P4 ;  /* 0x0000002bff317210 */ /* 0x000fe40002fe8425 */
[----:B------:R-:W-:Y:S02]  /*2c10*/  IADD3 R42, P5, P4, R41, R42, R6 ;  /* 0x0000002a292a7210 */ /* 0x000fe40007cbe006 */
[----:B------:R-:W-:-:S04]  /*2c20*/  SHF.L.U64.HI R41, R134, 0x1, R135 ;  /* 0x0000000186297819 */ /* 0x000fc80000010287 */
[----:B------:R-:W-:Y:S02]  /*2c30*/  IADD3.X R43, RZ, R43, R41, P5, P4 ;  /* 0x0000002bff2b7210 */ /* 0x000fe40002fe8429 */
[C---:B----4-:R-:W-:Y:S02]  /*2c40*/  IADD3 R52, P5, R45.reuse, R39, RZ ;  /* 0x000000272d347210 */ /* 0x050fe40007fbe0ff */
[----:B------:R-:W-:-:S03]  /*2c50*/  IADD3 R36, P4, R45, R36, RZ ;  /* 0x000000242d247210 */ /* 0x000fc60007f9e0ff */
[----:B-----5:R-:W-:Y:S01]  /*2c60*/  IMAD.X R53, R44, 0x1, R40, P5 ;  /* 0x000000012c357824 */ /* 0x020fe200028e0628 */
        /* <DEDUP_REMOVED lines=12> */
.L_x_3115:
[----:B------:R-:W-:Y:S01]  /*2d30*/  LOP3.LUT R4, R4, 0xffffffe0, RZ, 0xc0, !PT ;  /* 0xffffffe004047812 */ /* 0x000fe200078ec0ff */
[----:B-1----:R-:W-:Y:S01]  /*2d40*/  IMAD.U32 R36, RZ, RZ, UR9 ;  /* 0x00000009ff247e24 */ /* 0x002fe2000f8e00ff */
[----:B------:R-:W-:Y:S01]  /*2d50*/  UIADD3 UR6, UR6, -0x2, URZ ;  /* 0xfffffffe06067890 */ /* 0x000fe2000fffe03f */
[----:B------:R-:W-:Y:S01]  /*2d60*/  IMAD.SHL.U32 R195, R2, 0x2, RZ ;  /* 0x0000000202c37824 */ /* 0x000fe200078e00ff */
[----:B------:R-:W0:Y:S01]  /*2d70*/  LDGDEPBAR ;  /* 0x00000000000079af */ /* 0x000e220000000000 */
[----:B------:R-:W-:Y:S01]  /*2d80*/  IMAD.IADD R4, R3, 0x1, -R4 ;  /* 0x0000000103047824 */ /* 0x000fe200078e0a04 */
[----:B------:R-:W-:Y:S01]  /*2d90*/  UISETP.GE.AND UP0, UPT, UR6, UR7, UPT ;  /* 0x000000070600728c */ /* 0x000fe2000bf06270 */
[--C-:B------:R-:W-:Y:S01]  /*2da0*/  IMAD R189, R5, 0x2, R195.reuse ;  /* 0x0000000205bd7824 */ /* 0x100fe200078e02c3 */
[----:B------:R-:W-:Y:S01]  /*2db0*/  LDSM.16.MT88.4 R68, [R195+0x2100] ;  /* 0x00210000c344783b */ /* 0x000fe20000004200 */
[----:B------:R-:W-:Y:S01]  /*2dc0*/  IMAD R190, R0, 0x2, R195 ;  /* 0x0000000200be7824 */ /* 0x000fe200078e02c3 */
[----:B------:R-:W-:-:S02]  /*2dd0*/  SHF.R.S32.HI R3, RZ, 0x1f, R4 ;  /* 0x0000001fff037819 */ /* 0x000fc40000011404 */
[----:B------:R-:W-:Y:S01]  /*2de0*/  LDSM.16.MT88.4 R84, [R189+0x2100] ;  /* 0x00210000bd54783b */ /* 0x000fe20000004200 */
[----:B------:R-:W-:Y:S01]  /*2df0*/  IMAD R188, R5, 0x2, R190 ;  /* 0x0000000205bc7824 */ /* 0x000fe200078e02be */
[----:B------:R-:W-:Y:S02]  /*2e00*/  LEA.HI R3, R3, R4, RZ, 0x2 ;  /* 0x0000000403037211 */ /* 0x000fe400078f10ff */
[----:B------:R-:W-:Y:S02]  /*2e10*/  LDSM.16.MT88.4 R44, [R190+0x100] ;  /* 0x00010000be2c783b */ /* 0x000fe40000004200 */
[----:B------:R-:W-:Y:S02]  /*2e20*/  LOP3.LUT R3, R3, 0x7ffffffc, RZ, 0xc0, !PT ;  /* 0x7ffffffc03037812 */ /* 0x000fe400078ec0ff */
        /* <DEDUP_REMOVED lines=11> */
[C---:B------:R-:W-:Y:S01]  /*2ee0*/  ISETP.GT.AND P5, PT, R36.reuse, 0x8, PT ;  /* 0x000000082400780c */ /* 0x040fe20003fa4270 */
[----:B------:R-:W-:Y:S01]  /*2ef0*/  LDSM.16.MT88.4 R112, [R189+0x4100] ;  /* 0x00410000bd70783b */ /* 0x000fe20000004200 */
[----:B------:R-:W-:Y:S02]  /*2f00*/  FSEL R32, R35, -INF , P4 ;  /* 0xff80000023207808 */ /* 0x000fe40002000000 */
[----:B------:R-:W-:Y:S01]  /*2f10*/  FSEL R33, R33, -INF , P4 ;  /* 0xff80000021217808 */ /* 0x000fe20002000000 */
[----:B------:R-:W-:Y:S01]  /*2f20*/  LDSM.16.MT88.4 R136, [R190+0x900] ;  /* 0x00090000be88783b */ /* 0x000fe20000004200 */
[----:B------:R-:W-:-:S02]  /*2f30*/  ISETP.GT.AND P4, PT, R36, 0x9, PT ;  /* 0x000000092400780c */ /* 0x000fc40003f84270 */
[----:B------:R-:W-:Y:S02]  /*2f40*/  FSEL R6, R30, -INF , P5 ;  /* 0xff8000001e067808 */ /* 0x000fe40002800000 */
[----:B------:R-:W-:Y:S02]  /*2f50*/  FSEL R35, R28, -INF , P5 ;  /* 0xff8000001c237808 */ /* 0x000fe40002800000 */
[----:B------:R-:W-:Y:S02]  /*2f60*/  ISETP.GT.AND P5, PT, R36, 0x10, PT ;  /* 0x000000102400780c */ /* 0x000fe40003fa4270 */
[----:B------:R-:W-:Y:S02]  /*2f70*/  FSEL R4, R31, -INF , P4 ;  /* 0xff8000001f047808 */ /* 0x000fe40002000000 */
[----:B------:R-:W-:Y:S02]  /*2f80*/  FSEL R31, R29, -INF , P4 ;  /* 0xff8000001d1f7808 */ /* 0x000fe40002000000 */
[----:B------:R-:W-:-:S02]  /*2f90*/  FSEL R29, R24, -INF , P5 ;  /* 0xff800000181d7808 */ /* 0x000fc40002800000 */
[----:B------:R-:W-:Y:S02]  /*2fa0*/  FMNMX.FTZ R24, R3, R33, !PT ;  /* 0x0000002103187209 */ /* 0x000fe40007810000 */
[----:B------:R-:W-:Y:S02]  /*2fb0*/  ISETP.GT.AND P4, PT, R36, 0x11, PT ;  /* 0x000000112400780c */ /* 0x000fe40003f84270 */
[----:B------:R-:W-:Y:S02]  /*2fc0*/  FSEL R30, R26, -INF , P5 ;  /* 0xff8000001a1e7808 */ /* 0x000fe40002800000 */
[----:B------:R-:W-:Y:S02]  /*2fd0*/  ISETP.GT.AND P5, PT, R36, 0x18, PT ;  /* 0x000000182400780c */ /* 0x000fe40003fa4270 */
[----:B------:R-:W-:Y:S02]  /*2fe0*/  FMNMX.FTZ R24, R35, R24, !PT ;  /* 0x0000001823187209 */ /* 0x000fe40007810000 */
[----:B------:R-:W-:-:S02]  /*2ff0*/  FSEL R28, R27, -INF , P4 ;  /* 0xff8000001b1c7808 */ /* 0x000fc40002000000 */
[----:B------:R-:W-:Y:S02]  /*3000*/  FSEL R25, R25, -INF , P4 ;  /* 0xff80000019197808 */ /* 0x000fe40002000000 */
[----:B------:R-:W-:Y:S02]  /*3010*/  ISETP.GT.AND P4, PT, R36, 0x19, PT ;  /* 0x000000192400780c */ /* 0x000fe40003f84270 */
[----:B------:R-:W-:Y:S02]  /*3020*/  FSEL R7, R20, -INF , P5 ;  /* 0xff80000014077808 */ /* 0x000fe40002800000 */
[----:B------:R-:W-:Y:S02]  /*3030*/  FMNMX.FTZ R20, R31, R24, !PT ;  /* 0x000000181f147209 */ /* 0x000fe40007810000 */
[----:B------:R-:W-:Y:S02]  /*3040*/  FSEL R26, R22, -INF , P5 ;  /* 0xff800000161a7808 */ /* 0x000fe40002800000 */
[----:B------:R-:W-:-:S02]  /*3050*/  FSEL R24, R23, -INF , P4 ;  /* 0xff80000017187808 */ /* 0x000fc40002000000 */
[----:B------:R-:W-:Y:S02]  /*3060*/  FSEL R21, R21, -INF , P4 ;  /* 0xff80000015157808 */ /* 0x000fe40002000000 */
[C---:B------:R-:W-:Y:S02]  /*3070*/  ISETP.GT.AND P5, PT, R36.reuse, 0x20, PT ;  /* 0x000000202400780c */ /* 0x040fe40003fa4270 */
[----:B------:R-:W-:Y:S02]  /*3080*/  ISETP.GT.AND P4, PT, R36, 0x21, PT ;  /* 0x000000212400780c */ /* 0x000fe40003f84270 */
[----:B------:R-:W-:Y:S02]  /*3090*/  FMNMX.FTZ R20, R29, R20, !PT ;  /* 0x000000141d147209 */ /* 0x000fe40007810000 */
[----:B------:R-:W-:Y:S02]  /*30a0*/  FSEL R171, R16, -INF , P5 ;  /* 0xff80000010ab7808 */ /* 0x000fe40002800000 */
[----:B------:R-:W-:-:S02]  /*30b0*/  FSEL R163, R17, -INF , P4 ;  /* 0xff80000011a37808 */ /* 0x000fc40002000000 */
[----:B------:R-:W-:Y:S02]  /*30c0*/  FMNMX.FTZ R16, R25, R20, !PT ;  /* 0x0000001419107209 */ /* 0x000fe40007810000 */
[----:B------:R-:W-:Y:S02]  /*30d0*/  FMNMX.FTZ R17, R34, R32, !PT ;  /* 0x0000002022117209 */ /* 0x000fe40007810000 */
[----:B------:R-:W-:Y:S02]  /*30e0*/  FSEL R166, R18, -INF , P5 ;  /* 0xff80000012a67808 */ /* 0x000fe40002800000 */
[----:B------:R-:W-:Y:S02]  /*30f0*/  FSEL R204, R19, -INF , P4 ;  /* 0xff80000013cc7808 */ /* 0x000fe40002000000 */
[C---:B------:R-:W-:Y:S02]  /*3100*/  ISETP.GT.AND P5, PT, R36.reuse, 0x28, PT ;  /* 0x000000282400780c */ /* 0x040fe40003fa4270 */
[----:B------:R-:W-:-:S02]  /*3110*/  ISETP.GT.AND P4, PT, R36, 0x29, PT ;  /* 0x000000292400780c */ /* 0x000fc40003f84270 */
[----:B------:R-:W-:Y:S02]  /*3120*/  FMNMX.FTZ R16, R7, R16, !PT ;  /* 0x0000001007107209 */ /* 0x000fe40007810000 */
[----:B------:R-:W-:Y:S02]  /*3130*/  FMNMX.FTZ R17, R6, R17, !PT ;  /* 0x0000001106117209 */ /* 0x000fe40007810000 */
[----:B------:R-:W-:Y:S02]  /*3140*/  FSEL R168, R14, -INF , P5 ;  /* 0xff8000000ea87808 */ /* 0x000fe40002800000 */
[----:B------:R-:W-:Y:S02]  /*3150*/  FSEL R174, R15, -INF , P4 ;  /* 0xff8000000fae7808 */ /* 0x000fe40002000000 */
[----:B------:R-:W-:Y:S02]  /*3160*/  FMNMX.FTZ R14, R21, R16, !PT ;  /* 0x00000010150e7209 */ /* 0x000fe40007810000 */
[----:B------:R-:W-:-:S02]  /*3170*/  FMNMX.FTZ R15, R4, R17, !PT ;  /* 0x00000011040f7209 */ /* 0x000fc40007810000 */
[----:B------:R-:W-:Y:S01]  /*3180*/  FSEL R169, R12, -INF , P5 ;  /* 0xff8000000ca97808 */ /* 0x000fe20002800000 */
[----:B------:R-:W-:Y:S01]  /*3190*/  LDSM.16.MT88.4 R16, [R189+0x2900] ;  /* 0x00290000bd10783b */ /* 0x000fe20000004200 */
[----:B------:R-:W-:Y:S02]  /*31a0*/  FSEL R165, R13, -INF , P4 ;  /* 0xff8000000da57808 */ /* 0x000fe40002000000 */
[----:B------:R-:W-:Y:S02]  /*31b0*/  FMNMX.FTZ R12, R171, R14, !PT ;  /* 0x0000000eab0c7209 */ /* 0x000fe40007810000 */
[----:B------:R-:W-:Y:S02]  /*31c0*/  FMNMX.FTZ R13, R30, R15, !PT ;  /* 0x0000000f1e0d7209 */ /* 0x000fe40007810000 */
[----:B------:R-:W-:Y:S02]  /*31d0*/  ISETP.GT.AND P5, PT, R36, 0x30, PT ;  /* 0x000000302400780c */ /* 0x000fe40003fa4270 */
[----:B------:R-:W-:-:S02]  /*31e0*/  FMNMX.FTZ R12, R163, R12, !PT ;  /* 0x0000000ca30c7209 */ /* 0x000fc40007810000 */
[----:B------:R-:W-:Y:S02]  /*31f0*/  FMNMX.FTZ R13, R28, R13, !PT ;  /* 0x0000000d1c0d7209 */ /* 0x000fe40007810000 */
[----:B------:R-:W-:Y:S02]  /*3200*/  FSEL R170, R10, -INF , P5 ;  /* 0xff8000000aaa7808 */ /* 0x000fe40002800000 */
[----:B------:R-:W-:Y:S02]  /*3210*/  FMNMX.FTZ R10, R169, R12, !PT ;  /* 0x0000000ca90a7209 */ /* 0x000fe40007810000 */
[----:B------:R-:W-:Y:S02]  /*3220*/  FMNMX.FTZ R13, R26, R13, !PT ;  /* 0x0000000d1a0d7209 */ /* 0x000fe40007810000 */
[----:B------:R-:W-:Y:S02]  /*3230*/  ISETP.GT.AND P4, PT, R36, 0x31, PT ;  /* 0x000000312400780c */ /* 0x000fe40003f84270 */
[----:B------:R-:W-:-:S02]  /*3240*/  FSEL R175, R8, -INF , P5 ;  /* 0xff80000008af7808 */ /* 0x000fc40002800000 */
[----:B------:R-:W-:Y:S02]  /*3250*/  FMNMX.FTZ R10, R165, R10, !PT ;  /* 0x0000000aa50a7209 */ /* 0x000fe40007810000 */
[----:B------:R-:W-:Y:S02]  /*3260*/  FMNMX.FTZ R13, R24, R13, !PT ;  /* 0x0000000d180d7209 */ /* 0x000fe40007810000 */
[----:B------:R-:W-:Y:S02]  /*3270*/  FSEL R173, R9, -INF , P4 ;  /* 0xff80000009ad7808 */ /* 0x000fe40002000000 */
[----:B------:R-:W-:Y:S02]  /*3280*/  ISETP.GT.AND P5, PT, R36, 0x38, PT ;  /* 0x000000382400780c */ /* 0x000fe40003fa4270 */
[----:B------:R-:W-:Y:S02]  /*3290*/  FMNMX.FTZ R10, R175, R10, !PT ;  /* 0x0000000aaf0a7209 */ /* 0x000fe40007810000 */
[----:B------:R-:W-:-:S02]  /*32a0*/  FMNMX.FTZ R13, R166, R13, !PT ;  /* 0x0000000da60d7209 */ /* 0x000fc40007810000 */
[----:B------:R-:W-:Y:S02]  /*32b0*/  FSEL R142, R11, -INF , P4 ;  /* 0xff8000000b8e7808 */ /* 0x000fe40002000000 */
[----:B------:R-:W-:Y:S02]  /*32c0*/  ISETP.GT.AND P4, PT, R36, 0x39, PT ;  /* 0x000000392400780c */ /* 0x000fe40003f84270 */
[----:B------:R-:W-:Y:S01]  /*32d0*/  FSEL R143, R76, -INF , P5 ;  /* 0xff8000004c8f7808 */ /* 0x000fe20002800000 */
[----:B------:R-:W-:Y:S01]  /*32e0*/  LDSM.16.MT88.4 R36, [R195+0x100] ;  /* 0x00010000c324783b */ /* 0x000fe20000004200 */
[----:B------:R-:W-:Y:S02]  /*32f0*/  FMNMX.FTZ R10, R173, R10, !PT ;  /* 0x0000000aad0a7209 */ /* 0x000fe40007810000 */
[----:B------:R-:W-:Y:S02]  /*3300*/  FMNMX.FTZ R9, R204, R13, !PT ;  /* 0x0000000dcc097209 */ /* 0x000fe40007810000 */
[----:B------:R-:W-:Y:S01]  /*3310*/  FSEL R141, R77, -INF , P4 ;  /* 0xff8000004d8d7808 */ /* 0x000fe20002000000 */
[----:B------:R-:W-:Y:S01]  /*3320*/  LDSM.16.MT88.4 R12, [R188+0x2900] ;  /* 0x00290000bc0c783b */ /* 0x000fe20000004200 */
[----:B------:R-:W-:-:S02]  /*3330*/  FMNMX.FTZ R8, R143, R10, !PT ;  /* 0x0000000a8f087209 */ /* 0x000fc40007810000 */
[----:B------:R-:W-:Y:S02]  /*3340*/  FMNMX.FTZ R9, R168, R9, !PT ;  /* 0x00000009a8097209 */ /* 0x000fe40007810000 */
[----:B------:R-:W-:Y:S02]  /*3350*/  FMNMX.FTZ R8, R141, R8, !PT ;  /* 0x000000088d087209 */ /* 0x000fe40007810000 */
[----:B------:R-:W-:Y:S02]  /*3360*/  FMNMX.FTZ R9, R174, R9, !PT ;  /* 0x00000009ae097209 */ /* 0x000fe40007810000 */
[----:B------:R-:W-:Y:S01]  /*3370*/  FSEL R140, R78, -INF , P5 ;  /* 0xff8000004e8c7808 */ /* 0x000fe20002800000 */
[----:B------:R-:W1:Y:S01]  /*3380*/  SHFL.BFLY PT, R11, R8, 0x2, 0x1f ;  /* 0x0c401f00080b7f89 */ /* 0x000e6200000e0000 */
[----:B------:R-:W-:Y:S02]  /*3390*/  FMNMX.FTZ R9, R170, R9, !PT ;  /* 0x00000009aa097209 */ /* 0x000fe40007810000 */
[----:B------:R-:W-:-:S02]  /*33a0*/  FSEL R164, R79, -INF , P4 ;  /* 0xff8000004fa47808 */ /* 0x000fc40002000000 */
[----:B------:R-:W-:Y:S01]  /*33b0*/  FMNMX.FTZ R9, R142, R9, !PT ;  /* 0x000000098e097209 */ /* 0x000fe20007810000 */
[----:B------:R-:W-:Y:S03]  /*33c0*/  LDSM.16.MT88.4 R76, [R190+0x2100] ;  /* 0x00210000be4c783b */ /* 0x000fe60000004200 */
        /* <DEDUP_REMOVED lines=20> */
[----:B------:R-:W-:-:S02]  /*3510*/  FFMA.FTZ R149, R7, c[0x0][0x2d0], -R172 ;  /* 0x0000b40007957a23 */ /* 0x000fc400000108ac */
[--C-:B------:R-:W-:Y:S01]  /*3520*/  FFMA.FTZ R155, R29, c[0x0][0x2d0], -R172.reuse ;  /* 0x0000b4001d9b7a23 */ /* 0x100fe200000108ac */
[----:B------:R-:W-:Y:S01]  /*3530*/  FSEL R167, R167, RZ, P4 ;  /* 0x000000ffa7a77208 */ /* 0x000fe20002000000 */
[--C-:B------:R-:W-:Y:S01]  /*3540*/  FFMA.FTZ R150, R25, c[0x0][0x2d0], -R172.reuse ;  /* 0x0000b40019967a23 */ /* 0x100fe200000108ac */
[----:B------:R-:W-:Y:S01]  /*3550*/  PLOP3.LUT P4, PT, PT, PT, UP0, 0x80, 0x0 ;  /* 0x000000000000781c */ /* 0x000fe20003f8f008 */
[----:B------:R-:W-:Y:S01]  /*3560*/  FFMA.FTZ R2, R21, c[0x0][0x2d0], -R172 ;  /* 0x0000b40015027a23 */ /* 0x000fe200000108ac */
[----:B------:R-:W1:Y:S01]  /*3570*/  MUFU.EX2 R156, R156 ;  /* 0x0000009c009c7308 */ /* 0x000e620000000800 */
[--C-:B------:R-:W-:Y:S01]  /*3580*/  FFMA.FTZ R158, R34, c[0x0][0x2d0], -R167.reuse ;  /* 0x0000b400229e7a23 */ /* 0x100fe200000108a7 */
[----:B------:R-:W-:Y:S01]  /*3590*/  LDSM.16.MT88.4 R20, [R195+0x900] ;  /* 0x00090000c314783b */ /* 0x000fe20000004200 */
[--C-:B------:R-:W-:Y:S02]  /*35a0*/  FFMA.FTZ R159, R32, c[0x0][0x2d0], -R167.reuse ;  /* 0x0000b400209f7a23 */ /* 0x100fe400000108a7 */
[--C-:B------:R-:W-:Y:S01]  /*35b0*/  FFMA.FTZ R161, R6, c[0x0][0x2d0], -R167.reuse ;  /* 0x0000b40006a17a23 */ /* 0x100fe200000108a7 */
[----:B------:R-:W-:Y:S01]  /*35c0*/  LDSM.16.MT88.4 R32, [R189+0x900] ;  /* 0x00090000bd20783b */ /* 0x000fe20000004200 */
[--C-:B------:R-:W-:Y:S01]  /*35d0*/  FFMA.FTZ R152, R4, c[0x0][0x2d0], -R167.reuse ;  /* 0x0000b40004987a23 */ /* 0x100fe200000108a7 */
[----:B------:R-:W-:Y:S01]  /*35e0*/  MUFU.EX2 R154, R154 ;  /* 0x0000009a009a7308 */ /* 0x000fe20000000800 */
[--C-:B------:R-:W-:Y:S01]  /*35f0*/  FFMA.FTZ R153, R30, c[0x0][0x2d0], -R167.reuse ;  /* 0x0000b4001e997a23 */ /* 0x100fe200000108a7 */
[----:B------:R-:W2:Y:S01]  /*3600*/  LDSM.16.MT88.4 R4, [R188+0x4100] ;  /* 0x00410000bc04783b */ /* 0x000ea20000004200 */
[----:B------:R-:W-:-:S02]  /*3610*/  FFMA.FTZ R148, R28, c[0x0][0x2d0], -R167 ;  /* 0x0000b4001c947a23 */ /* 0x000fc400000108a7 */
[--C-:B------:R-:W-:Y:S01]  /*3620*/  FFMA.FTZ R147, R26, c[0x0][0x2d0], -R167.reuse ;  /* 0x0000b4001a937a23 */ /* 0x100fe200000108a7 */
[----:B------:R-:W-:Y:S01]  /*3630*/  LDSM.16.MT88.4 R28, [R188+0x900] ;  /* 0x00090000bc1c783b */ /* 0x000fe20000004200 */
[----:B------:R-:W-:Y:S01]  /*3640*/  FFMA.FTZ R0, R24, c[0x0][0x2d0], -R167 ;  /* 0x0000b40018007a23 */ /* 0x000fe200000108a7 */
[----:B------:R-:W3:Y:S01]  /*3650*/  MUFU.EX2 R151, R151 ;  /* 0x0000009700977308 */ /* 0x000ee20000000800 */
[----:B-1----:R-:W-:Y:S01]  /*3660*/  F2FP.BF16.PACK_AB R116, R156, R157 ;  /* 0x0000009d9c74723e */ /* 0x002fe200000010ff */
[----:B------:R-:W-:Y:S01]  /*3670*/  LDSM.16.MT88.4 R24, [R190+0x2900] ;  /* 0x00290000be18783b */ /* 0x000fe20000004200 */
[--C-:B------:R-:W-:Y:S02]  /*3680*/  FFMA.FTZ R160, R171, c[0x0][0x2d0], -R172.reuse ;  /* 0x0000b400aba07a23 */ /* 0x100fe400000108ac */
[--C-:B------:R-:W-:Y:S02]  /*3690*/  FFMA.FTZ R162, R169, c[0x0][0x2d0], -R172.reuse ;  /* 0x0000b400a9a27a23 */ /* 0x100fe400000108ac */
[--C-:B------:R-:W-:Y:S01]  /*36a0*/  FFMA.FTZ R163, R163, c[0x0][0x2d0], -R172.reuse ;  /* 0x0000b400a3a37a23 */ /* 0x100fe200000108ac */
[----:B------:R-:W-:Y:S01]  /*36b0*/  MUFU.EX2 R158, R158 ;  /* 0x0000009e009e7308 */ /* 0x000fe20000000800 */
[----:B------:R-:W-:-:S02]  /*36c0*/  FFMA.FTZ R165, R165, c[0x0][0x2d0], -R172 ;  /* 0x0000b400a5a57a23 */ /* 0x000fc400000108ac */
[--C-:B------:R-:W-:Y:S02]  /*36d0*/  FFMA.FTZ R166, R166, c[0x0][0x2d0], -R167.reuse ;  /* 0x0000b400a6a67a23 */ /* 0x100fe400000108a7 */
[--C-:B------:R-:W-:Y:S02]  /*36e0*/  FFMA.FTZ R169, R204, c[0x0][0x2d0], -R167.reuse ;  /* 0x0000b400cca97a23 */ /* 0x100fe400000108a7 */
[--C-:B------:R-:W-:Y:S01]  /*36f0*/  FFMA.FTZ R168, R168, c[0x0][0x2d0], -R167.reuse ;  /* 0x0000b400a8a87a23 */ /* 0x100fe200000108a7 */
[----:B------:R-:W1:Y:S01]  /*3700*/  MUFU.EX2 R159, R159 ;  /* 0x0000009f009f7308 */ /* 0x000e620000000800 */
[----:B---3--:R-:W-:Y:S01]  /*3710*/  F2FP.BF16.PACK_AB R118, R151, R154 ;  /* 0x0000009a9776723e */ /* 0x008fe200000010ff */
[----:B------:R-:W-:Y:S02]  /*3720*/  FFMA.FTZ R171, R174, c[0x0][0x2d0], -R167 ;  /* 0x0000b400aeab7a23 */ /* 0x000fe400000108a7 */
[--C-:B------:R-:W-:Y:S02]  /*3730*/  FFMA.FTZ R174, R175, c[0x0][0x2d0], -R172.reuse ;  /* 0x0000b400afae7a23 */ /* 0x100fe400000108ac */
[----:B------:R-:W-:-:S02]  /*3740*/  FFMA.FTZ R173, R173, c[0x0][0x2d0], -R172 ;  /* 0x0000b400adad7a23 */ /* 0x000fc400000108ac */
[----:B------:R-:W-:Y:S01]  /*3750*/  MUFU.EX2 R161, R161 ;  /* 0x000000a100a17308 */ /* 0x000fe20000000800 */
[--C-:B------:R-:W-:Y:S02]  /*3760*/  FFMA.FTZ R175, R143, c[0x0][0x2d0], -R172.reuse ;  /* 0x0000b4008faf7a23 */ /* 0x100fe400000108ac */
[----:B------:R-:W-:Y:S02]  /*3770*/  FFMA.FTZ R172, R141, c[0x0][0x2d0], -R172 ;  /* 0x0000b4008dac7a23 */ /* 0x000fe400000108ac */
[--C-:B------:R-:W-:Y:S02]  /*3780*/  FFMA.FTZ R170, R170, c[0x0][0x2d0], -R167.reuse ;  /* 0x0000b400aaaa7a23 */ /* 0x100fe400000108a7 */
[--C-:B------:R-:W-:Y:S01]  /*3790*/  FFMA.FTZ R205, R142, c[0x0][0x2d0], -R167.reuse ;  /* 0x0000b4008ecd7a23 */ /* 0x100fe200000108a7 */
[----:B------:R-:W3:Y:S01]  /*37a0*/  MUFU.EX2 R152, R152 ;  /* 0x0000009800987308 */ /* 0x000ee20000000800 */
[----:B-1----:R-:W-:Y:S01]  /*37b0*/  F2FP.BF16.PACK_AB R117, R159, R158 ;  /* 0x0000009e9f75723e */ /* 0x002fe200000010ff */
[----:B------:R-:W-:-:S02]  /*37c0*/  FFMA.FTZ R204, R140, c[0x0][0x2d0], -R167 ;  /* 0x0000b4008ccc7a23 */ /* 0x000fc400000108a7 */
[----:B------:R-:W-:Y:S01]  /*37d0*/  FFMA.FTZ R211, R164, c[0x0][0x2d0], -R167 ;  /* 0x0000b400a4d37a23 */ /* 0x000fe200000108a7 */
[----:B------:R-:W-:Y:S01]  /*37e0*/  LDSM.16.MT88.4 R140, [R190+0x1900] ;  /* 0x00190000be8c783b */ /* 0x000fe20000004200 */
[----:B------:R-:W-:Y:S02]  /*37f0*/  FADD.FTZ R157, R157, R156 ;  /* 0x0000009c9d9d7221 */ /* 0x000fe40000010000 */
[----:B------:R-:W-:Y:S01]  /*3800*/  MUFU.EX2 R155, R155 ;  /* 0x0000009b009b7308 */ /* 0x000fe20000000800 */
[----:B------:R-:W-:Y:S02]  /*3810*/  FADD.FTZ R158, R158, R159 ;  /* 0x0000009f9e9e7221 */ /* 0x000fe40000010000 */
[----:B------:R-:W-:-:S04]  /*3820*/  FADD.FTZ R154, R154, R157 ;  /* 0x0000009d9a9a7221 */ /* 0x000fc80000010000 */
[----:B------:R-:W-:Y:S01]  /*3830*/  FADD.FTZ R154, R151, R154 ;  /* 0x0000009a979a7221 */ /* 0x000fe20000010000 */
[----:B---3--:R-:W-:Y:S01]  /*3840*/  F2FP.BF16.PACK_AB R119, R152, R161 ;  /* 0x000000a19877723e */ /* 0x008fe200000010ff */
[----:B------:R-:W1:Y:S01]  /*3850*/  MUFU.EX2 R150, R150 ;  /* 0x0000009600967308 */ /* 0x000e620000000800 */
[----:B------:R-:W-:-:S04]  /*3860*/  FADD.FTZ R161, R161, R158 ;  /* 0x0000009ea1a17221 */ /* 0x000fc80000010000 */
        /* <DEDUP_REMOVED lines=8> */
[----:B------:R-:W3:Y:S06]  /*38f0*/  MUFU.EX2 R148, R148 ;  /* 0x0000009400947308 */ /* 0x000eec0000000800 */
[C---:B------:R-:W-:Y:S02]  /*3900*/  HMMA.16816.F32.BF16 R128, R116.reuse, R36, RZ ;  /* 0x000000247480723c */ /* 0x040fe400000418ff */
[----:B------:R-:W-:Y:S06]  /*3910*/  MUFU.EX2 R147, R147 ;  /* 0x0000009300937308 */ /* 0x000fec0000000800 */
[C---:B------:R-:W-:Y:S02]  /*3920*/  HMMA.16816.F32.BF16 R40, R116.reuse, R44, RZ ;  /* 0x0000002c7428723c */ /* 0x040fe400000418ff */
[----:B------:R-:W4:Y:S06]  /*3930*/  MUFU.EX2 R0, R0 ;  /* 0x0000000000007308 */ /* 0x000f2c0000000800 */
        /* <DEDUP_REMOVED lines=31> */
[----:B------:R-:W4:Y:S06]  /*3b30*/  MUFU.EX2 R211, R211 ;  /* 0x000000d300d37308 */ /* 0x000f2c0000000800 */
[C---:B--2---:R-:W-:Y:S07]  /*3b40*/  HMMA.16816.F32.BF16 R120, R116.reuse, R4, RZ ;  /* 0x000000047478723c */ /* 0x044fee00000418ff */
[----:B-1----:R-:W-:Y:S01]  /*3b50*/  F2FP.BF16.PACK_AB R4, R150, R155 ;  /* 0x0000009b9604723e */ /* 0x002fe200000010ff */
[----:B------:R-:W-:Y:S01]  /*3b60*/  HMMA.16816.F32.BF16 R116, R116, R6, RZ ;  /* 0x000000067474723c */ /* 0x000fe200000418ff */
[----:B---3--:R-:W-:Y:S01]  /*3b70*/  F2FP.BF16.PACK_AB R5, R148, R153 ;  /* 0x000000999405723e */ /* 0x008fe200000010ff */
[----:B------:R-:W-:-:S02]  /*3b80*/  FADD.FTZ R155, R155, R154 ;  /* 0x0000009a9b9b7221 */ /* 0x000fc40000010000 */
[----:B------:R-:W-:Y:S02]  /*3b90*/  FADD.FTZ R153, R153, R152 ;  /* 0x0000009899997221 */ /* 0x000fe40000010000 */
[----:B------:R-:W-:Y:S01]  /*3ba0*/  FADD.FTZ R150, R150, R155 ;  /* 0x0000009b96967221 */ /* 0x000fe20000010000 */
[----:B------:R-:W-:Y:S01]  /*3bb0*/  F2FP.BF16.PACK_AB R6, R2, R149 ;  /* 0x000000950206723e */ /* 0x000fe200000010ff */
[----:B------:R-:W-:Y:S01]  /*3bc0*/  FADD.FTZ R148, R148, R153 ;  /* 0x0000009994947221 */ /* 0x000fe20000010000 */
[----:B----4-:R-:W-:Y:S01]  /*3bd0*/  F2FP.BF16.PACK_AB R7, R0, R147 ;  /* 0x000000930007723e */ /* 0x010fe200000010ff */
[----:B------:R-:W-:Y:S02]  /*3be0*/  FADD.FTZ R149, R149, R150 ;  /* 0x0000009695957221 */ /* 0x000fe40000010000 */
[----:B------:R-:W-:Y:S02]  /*3bf0*/  FADD.FTZ R147, R147, R148 ;  /* 0x0000009493937221 */ /* 0x000fe40000010000 */
[----:B------:R-:W-:-:S02]  /*3c00*/  FADD.FTZ R149, R2, R149 ;  /* 0x0000009502957221 */ /* 0x000fc40000010000 */
[----:B------:R-:W-:Y:S01]  /*3c10*/  HMMA.16816.F32.BF16 R64, R4, R8, R64 ;  /* 0x000000080440723c */ /* 0x000fe20000041840 */
        /* <DEDUP_REMOVED lines=36> */
[----:B-----5:R-:W-:Y:S01]  /*3e60*/  F2FP.BF16.PACK_AB R4, R163, R160 ;  /* 0x000000a0a304723e */ /* 0x020fe200000010ff */
        /* <DEDUP_REMOVED lines=96> */
.L_x_3119:
        /* <DEDUP_REMOVED lines=50> */
.L_x_3117:
[----:B------:R-:W-:Y:S04]  /*4790*/  DEPBAR.LE SB0, 0x0 ;  /* 0x000080000000791a */ /* 0x000fe80000000000 */
[----:B------:R-:W-:Y:S01]  /*47a0*/  BAR.SYNC.DEFER_BLOCKING 0x0 ;  /* 0x0000000000007b1d */ /* 0x000fe20000010000 */
[----:B------:R-:W-:Y:S01]  /*47b0*/  SHF.R.S32.HI R3, RZ, 0x1f, R201 ;  /* 0x0000001fff037819 */ /* 0x000fe200000114c9 */
[----:B------:R-:W-:Y:S01]  /*47c0*/  IMAD.WIDE.U32 R214, R201, c[0x0][0x208], RZ ;  /* 0x00008200c9d67a25 */ /* 0x000fe200078e00ff */
[----:B------:R-:W-:Y:S03]  /*47d0*/  UISETP.GT.AND UP0, UPT, UR6, UR7, UPT ;  /* 0x000000070600728c */ /* 0x000fe6000bf04270 */
[----:B------:R-:W-:Y:S04]  /*47e0*/  IMAD R3, R3, c[0x0][0x208], RZ ;  /* 0x0000820003037a24 */ /* 0x000fe800078e02ff */
[----:B------:R-:W-:Y:S04]  /*47f0*/  IMAD R3, R201, c[0x0][0x20c], R3 ;  /* 0x00008300c9037a24 */ /* 0x000fe800078e0203 */
[----:B------:R-:W-:Y:S01]  /*4800*/  IMAD.IADD R215, R215, 0x1, R3 ;  /* 0x00000001d7d77824 */ /* 0x000fe200078e0203 */
[----:B------:R-:W-:Y:S03]  /*4810*/  SHF.R.S32.HI R3, RZ, 0x1f, R200 ;  /* 0x0000001fff037819 */ /* 0x000fe600000114c8 */
[----:B------:R-:W-:Y:S04]  /*4820*/  IMAD.WIDE.U32 R214, R200, c[0x0][0x218], R214 ;  /* 0x00008600c8d67a25 */ /* 0x000fe800078e00d6 */
[----:B------:R-:W-:Y:S01]  /*4830*/  IMAD R3, R3, c[0x0][0x218], RZ ;  /* 0x0000860003037a24 */ /* 0x000fe200078e02ff */
[----:B------:R-:W-:Y:S01]  /*4840*/  IADD3 R2, P4, R214, UR22, RZ ;  /* 0x00000016d6027c10 */ /* 0x000fe2000ff9e0ff */
[----:B------:R-:W-:Y:S02]  /*4850*/  LDSM.16.M88.4 R136, [R198+0xc100] ;  /* 0x00c10000c688783b */ /* 0x000fe40000000200 */
[----:B------:R-:W-:Y:S02]  /*4860*/  IMAD R3, R200, c[0x0][0x21c], R3 ;  /* 0x00008700c8037a24 */ /* 0x000fe400078e0203 */
[----:B------:R-:W1:Y:S03]  /*4870*/  LDSM.16.M88.4 R140, [R197+0x6100] ;  /* 0x00610000c58c783b */ /* 0x000e660000000200 */
[----:B------:R-:W-:Y:S01]  /*4880*/  IADD3.X R3, R215, UR5, R3, P4, !PT ;  /* 0x00000005d7037c10 */ /* 0x000fe2000a7fe403 */
[----:B------:R-:W-:Y:S01]  /*4890*/  LDSM.16.M88.4 R144, [R197+0x6900] ;  /* 0x00690000c590783b */ /* 0x000fe20000000200 */
[C---:B------:R-:W-:Y:S03]  /*48a0*/  LEA R210, P4, R2.reuse, c[0x0][0x1f8], 0x1 ;  /* 0x00007e0002d27a11 */ /* 0x040fe600078808ff */
[----:B------:R-:W-:Y:S01]  /*48b0*/  LDSM.16.M88.4 R148, [R197+0x7100] ;  /* 0x00710000c594783b */ /* 0x000fe20000000200 */
[----:B------:R-:W-:Y:S03]  /*48c0*/  LEA.HI.X R134, R2, c[0x0][0x1fc], R3, 0x1, P4 ;  /* 0x00007f0002867a11 */ /* 0x000fe600020f0c03 */
[----:B------:R-:W-:Y:S04]  /*48d0*/  LDSM.16.M88.4 R152, [R194+0xc100] ;  /* 0x00c10000c298783b */ /* 0x000fe80000000200 */
[----:B------:R-:W-:Y:S04]  /*48e0*/  LDSM.16.M88.4 R156, [R187] ;  /* 0x00000000bb9c783b */ /* 0x000fe80000000200 */
[----:B------:R-:W-:Y:S04]  /*48f0*/  LDSM.16.M88.4 R160, [R186] ;  /* 0x00000000baa0783b */ /* 0x000fe80000000200 */
[----:B------:R-:W-:Y:S04]  /*4900*/  LDSM.16.M88.4 R164, [R185] ;  /* 0x00000000b9a4783b */ /* 0x000fe80000000200 */
[----:B------:R-:W2:Y:S04]  /*4910*/  SHFL.IDX PT, R135, R210, RZ, 0x181f ;  /* 0x00181fffd2877589 */ /* 0x000ea800000e0000 */
[----:B------:R-:W3:Y:S04]  /*4920*/  SHFL.IDX PT, R132, R134, RZ, 0x181f ;  /* 0x00181fff86847589 */ /* 0x000ee800000e0000 */
[----:B------:R-:W4:Y:S01]  /*4930*/  SHFL.IDX PT, R3, R210, 0x1, 0x181f ;  /* 0x00381f00d2037f89 */ /* 0x000f2200000e0000 */
[C---:B-1----:R-:W-:Y:S03]  /*4940*/  HMMA.16816.F32.BF16 R4, R136.reuse, R140, RZ ;  /* 0x0000008c8804723c */ /* 0x042fe600000418ff */
[----:B------:R1:W5:Y:S05]  /*4950*/  SHFL.IDX PT, R2, R134, 0x1, 0x181f ;  /* 0x00381f0086027f89 */ /* 0x00036a00000e0000 */
[C---:B------:R-:W-:Y:S01]  /*4960*/  HMMA.16816.F32.BF16 R8, R136.reuse, R142, RZ ;  /* 0x0000008e8808723c */ /* 0x040fe200000418ff */
[----:B------:R-:W5:Y:S03]  /*4970*/  LDSM.16.M88.4 R140, [R197+0x7900] ;  /* 0x00790000c58c783b */ /* 0x000f660000000200 */
[C---:B--2---:R-:W-:Y:S02]  /*4980*/  IADD3 R222, P5, R135.reuse, R208, RZ ;  /* 0x000000d087de7210 */ /* 0x044fe40007fbe0ff */
[C---:B------:R-:W-:Y:S02]  /*4990*/  IADD3 R220, P4, R135.reuse, R206, RZ ;  /* 0x000000ce87dc7210 */ /* 0x040fe40007f9e0ff */
[C---:B------:R-:W-:Y:S01]  /*49a0*/  HMMA.16816.F32.BF16 R12, R136.reuse, R144, RZ ;  /* 0x00000090880c723c */ /* 0x040fe200000418ff */
[C---:B---3--:R-:W-:Y:S03]  /*49b0*/  IMAD.X R223, R132.reuse, 0x1, R209, P5 ;  /* 0x0000000184df7824 */ /* 0x048fe600028e06d1 */
[----:B------:R-:W-:Y:S01]  /*49c0*/  IADD3 R218, P5, R135, R204, RZ ;  /* 0x000000cc87da7210 */ /* 0x000fe20007fbe0ff */
[C---:B------:R-:W-:Y:S01]  /*49d0*/  IMAD.X R221, R132.reuse, 0x1, R207, P4 ;  /* 0x0000000184dd7824 */ /* 0x040fe200020e06cf */
[C---:B----4-:R-:W-:Y:S02]  /*49e0*/  IADD3 R216, P4, R3.reuse, R208, RZ ;  /* 0x000000d003d87210 */ /* 0x050fe40007f9e0ff */
[C---:B------:R-:W-:Y:S01]  /*49f0*/  HMMA.16816.F32.BF16 R16, R136.reuse, R146, RZ ;  /* 0x000000928810723c */ /* 0x040fe200000418ff */
[----:B------:R-:W2:Y:S03]  /*4a00*/  LDSM.16.M88.4 R144, [R196] ;  /* 0x00000000c490783b */ /* 0x000ea60000000200 */
[----:B------:R-:W-:Y:S01]  /*4a10*/  IMAD.X R219, R132, 0x1, R205, P5 ;  /* 0x0000000184db7824 */ /* 0x000fe200028e06cd */
[----:B------:R-:W-:Y:S01]  /*4a20*/  @!PT LDS RZ, [RZ] ;  /* 0x00000000fffff984 */ /* 0x000fe20000000800 */
[----:B------:R-:W-:Y:S01]  /*4a30*/  @!PT LDS RZ, [RZ] ;  /* 0x00000000fffff984 */ /* 0x000fe20000000800 */
[----:B------:R-:W-:Y:S01]  /*4a40*/  @!PT LDS RZ, [RZ] ;  /* 0x00000000fffff984 */ /* 0x000fe20000000800 */
[----:B------:R3:W-:Y:S01]  /*4a50*/  LDGSTS.E.BYPASS.LTC128B.128 [R203], [R222.64], !P3 ;  /* 0x00000000decb7fae */ /* 0x0007e2000d901d4c */
[C---:B-1----:R-:W-:Y:S01]  /*4a60*/  IADD3 R134, P5, R3.reuse, R206, RZ ;  /* 0x000000ce03867210 */ /* 0x042fe20007fbe0ff */
[C---:B-----5:R-:W-:Y:S01]  /*4a70*/  IMAD.X R217, R2.reuse, 0x1, R209, P4 ;  /* 0x0000000102d97824 */ /* 0x060fe200020e06d1 */
[C---:B------:R-:W-:Y:S01]  /*4a80*/  HMMA.16816.F32.BF16 R20, R136.reuse, R148, RZ ;  /* 0x000000948814723c */ /* 0x040fe200000418ff */
[----:B------:R3:W-:Y:S03]  /*4a90*/  LDGSTS.E.BYPASS.LTC128B.128 [R203+0x2000], [R220.64], !P2 ;  /* 0x02000000dccb7fae */ /* 0x0007e6000d101d4c */
[----:B------:R-:W-:Y:S01]  /*4aa0*/  IADD3 R214, P4, R3, R204, RZ ;  /* 0x000000cc03d67210 */ /* 0x000fe20007f9e0ff */
[----:B------:R3:W-:Y:S01]  /*4ab0*/  LDGSTS.E.BYPASS.LTC128B.128 [R203+0x4000], [R218.64], !P1 ;  /* 0x04000000dacb7fae */ /* 0x0007e2000c901d4c */
[C---:B------:R-:W-:Y:S02]  /*4ac0*/  IMAD.X R135, R2.reuse, 0x1, R207, P5 ;  /* 0x0000000102877824 */ /* 0x040fe400028e06cf */
[C---:B------:R-:W-:Y:S01]  /*4ad0*/  HMMA.16816.F32.BF16 R24, R136.reuse, R150, RZ ;  /* 0x000000968818723c */ /* 0x040fe200000418ff */
[----:B------:R3:W-:Y:S03]  /*4ae0*/  LDGSTS.E.BYPASS.LTC128B.128 [R203+0x1000], [R216.64], !P3 ;  /* 0x01000000d8cb7fae */ /* 0x0007e6000d901d4c */
[----:B------:R-:W-:Y:S01]  /*4af0*/  IMAD.X R215, R2, 0x1, R205, P4 ;  /* 0x0000000102d77824 */ /* 0x000fe200020e06cd */
[----:B------:R3:W-:Y:S01]  /*4b00*/  LDGSTS.E.BYPASS.LTC128B.128 [R203+0x3000], [R134.64], !P2 ;  /* 0x0300000086cb7fae */ /* 0x0007e2000d101d4c */
[----:B------:R-:W-:Y:S02]  /*4b10*/  PLOP3.LUT P4, PT, PT, PT, UP0, 0x80, 0x0 ;  /* 0x000000000000781c */ /* 0x000fe40003f8f008 */
[C---:B------:R-:W-:Y:S01]  /*4b20*/  HMMA.16816.F32.BF16 R28, R136.reuse, R140, RZ ;  /* 0x0000008c881c723c */ /* 0x040fe200000418ff */
[----:B------:R3:W-:Y:S04]  /*4b30*/  LDGSTS.E.BYPASS.LTC128B.128 [R203+0x5000], [R214.64], !P1 ;  /* 0x05000000d6cb7fae */ /* 0x0007e8000c901d4c */
[----:B------:R-:W-:Y:S03]  /*4b40*/  LDSM.16.M88.4 R148, [R193+0xc100] ;  /* 0x00c10000c194783b */ /* 0x000fe60000000200 */
[----:B------:R-:W-:Y:S01]  /*4b50*/  HMMA.16816.F32.BF16 R32, R136, R142, RZ ;  /* 0x0000008e8820723c */ /* 0x000fe200000418ff */
[----:B------:R-:W0:Y:S04]  /*4b60*/  LDGDEPBAR ;  /* 0x00000000000079af */ /* 0x000e280000000000 */
[----:B------:R-:W1:Y:S03]  /*4b70*/  LDSM.16.M88.4 R168, [R192+0x6100] ;  /* 0x00610000c0a8783b */ /* 0x000e660000000200 */
[C---:B--2---:R-:W-:Y:S01]  /*4b80*/  HMMA.16816.F32.BF16 R4, R152.reuse, R144, R4 ;  /* 0x000000909804723c */ /* 0x044fe20000041804 */
[----:B------:R-:W2:Y:S04]  /*4b90*/  LDSM.16.M88.4 R172, [R192+0x6900] ;  /* 0x00690000c0ac783b */ /* 0x000ea80000000200 */
[----:B------:R-:W4:Y:S03]  /*4ba0*/  LDSM.16.M88.4 R136, [R192+0x7100] ;  /* 0x00710000c088783b */ /* 0x000f260000000200 */
[C---:B------:R-:W-:Y:S01]  /*4bb0*/  HMMA.16816.F32.BF16 R8, R152.reuse, R146, R8 ;  /* 0x000000929808723c */ /* 0x040fe20000041808 */
[----:B------:R-:W5:Y:S04]  /*4bc0*/  LDSM.16.M88.4 R140, [R192+0x7900] ;  /* 0x00790000c08c783b */ /* 0x000f680000000200 */
[----:B------:R-:W-:Y:S03]  /*4bd0*/  LDSM.16.M88.4 R144, [R191+0xc100] ;  /* 0x00c10000bf90783b */ /* 0x000fe60000000200 */
[C---:B------:R-:W-:Y:S08]  /*4be0*/  HMMA.16816.F32.BF16 R12, R152.reuse, R156, R12 ;  /* 0x0000009c980c723c */ /* 0x040ff0000004180c */
[C---:B------:R-:W-:Y:S01]  /*4bf0*/  HMMA.16816.F32.BF16 R16, R152.reuse, R158, R16 ;  /* 0x0000009e9810723c */ /* 0x040fe20000041810 */
[----:B------:R-:W2:Y:S07]  /*4c00*/  LDSM.16.M88.4 R156, [R184] ;  /* 0x00000000b89c783b */ /* 0x000eae0000000200 */
[C---:B------:R-:W-:Y:S08]  /*4c10*/  HMMA.16816.F32.BF16 R20, R152.reuse, R160, R20 ;  /* 0x000000a09814723c */ /* 0x040ff00000041814 */
[C---:B------:R-:W-:Y:S01]  /*4c20*/  HMMA.16816.F32.BF16 R24, R152.reuse, R162, R24 ;  /* 0x000000a29818723c */ /* 0x040fe20000041818 */
[----:B------:R-:W3:Y:S07]  /*4c30*/  LDSM.16.M88.4 R160, [R184+0x800] ;  /* 0x00080000b8a0783b */ /* 0x000eee0000000200 */
        /* <DEDUP_REMOVED lines=10> */
[C---:B----4-:R-:W-:Y:S08]  /*4ce0*/  HMMA.16816.F32.BF16 R20, R148.reuse, R136, R20 ;  /* 0x000000889414723c */ /* 0x050ff00000041814 */
[C---:B------:R-:W-:Y:S01]  /*4cf0*/  HMMA.16816.F32.BF16 R24, R148.reuse, R138, R24 ;  /* 0x0000008a9418723c */ /* 0x040fe20000041818 */
[----:B------:R-:W1:Y:S07]  /*4d00*/  LDSM.16.M88.4 R136, [R198+0x10100] ;  /* 0x01010000c688783b */ /* 0x000e6e0000000200 */
[C---:B-----5:R-:W-:Y:S08]  /*4d10*/  HMMA.16816.F32.BF16 R28, R148.reuse, R140, R28 ;  /* 0x0000008c941c723c */ /* 0x060ff0000004181c */
[----:B------:R-:W-:Y:S01]  /*4d20*/  HMMA.16816.F32.BF16 R32, R148, R142, R32 ;  /* 0x0000008e9420723c */ /* 0x000fe20000041820 */
[----:B------:R-:W2:Y:S04]  /*4d30*/  LDSM.16.M88.4 R140, [R197+0x9100] ;  /* 0x00910000c58c783b */ /* 0x000ea80000000200 */
[----:B------:R-:W4:Y:S03]  /*4d40*/  LDSM.16.M88.4 R148, [R197+0x9900] ;  /* 0x00990000c594783b */ /* 0x000f260000000200 */
[C---:B------:R-:W-:Y:S08]  /*4d50*/  HMMA.16816.F32.BF16 R4, R144.reuse, R156, R4 ;  /* 0x0000009c9004723c */ /* 0x040ff00000041804 */
[C---:B------:R-:W-:Y:S01]  /*4d60*/  HMMA.16816.F32.BF16 R8, R144.reuse, R158, R8 ;  /* 0x0000009e9008723c */ /* 0x040fe20000041808 */
[----:B------:R-:W-:Y:S07]  /*4d70*/  LDSM.16.M88.4 R156, [R183] ;  /* 0x00000000b79c783b */ /* 0x000fee0000000200 */
[C---:B---3--:R-:W-:Y:S08]  /*4d80*/  HMMA.16816.F32.BF16 R12, R144.reuse, R160, R12 ;  /* 0x000000a0900c723c */ /* 0x048ff0000004180c */
[C---:B------:R-:W-:Y:S01]  /*4d90*/  HMMA.16816.F32.BF16 R16, R144.reuse, R162, R16 ;  /* 0x000000a29010723c */ /* 0x040fe20000041810 */
[----:B------:R-:W-:Y:S07]  /*4da0*/  LDSM.16.M88.4 R160, [R182] ;  /* 0x00000000b6a0783b */ /* 0x000fee0000000200 */
[C---:B------:R-:W-:Y:S08]  /*4db0*/  HMMA.16816.F32.BF16 R20, R144.reuse, R152, R20 ;  /* 0x000000989014723c */ /* 0x040ff00000041814 */
[C---:B------:R-:W-:Y:S01]  /*4dc0*/  HMMA.16816.F32.BF16 R24, R144.reuse, R154, R24 ;  /* 0x0000009a9018723c */ /* 0x040fe20000041818 */
[----:B------:R-:W3:Y:S07]  /*4dd0*/  LDSM.16.M88.4 R152, [R194+0x10100] ;  /* 0x01010000c298783b */ /* 0x000eee0000000200 */
[C---:B------:R-:W-:Y:S08]  /*4de0*/  HMMA.16816.F32.BF16 R28, R144.reuse, R164, R28 ;  /* 0x000000a4901c723c */ /* 0x040ff0000004181c */
[----:B------:R-:W-:Y:S01]  /*4df0*/  HMMA.16816.F32.BF16 R32, R144, R166, R32 ;  /* 0x000000a69020723c */ /* 0x000fe20000041820 */
[----:B------:R-:W5:Y:S04]  /*4e00*/  LDSM.16.M88.4 R144, [R181] ;  /* 0x00000000b590783b */ /* 0x000f680000000200 */
[----:B------:R-:W3:Y:S03]  /*4e10*/  LDSM.16.M88.4 R164, [R180] ;  /* 0x00000000b4a4783b */ /* 0x000ee60000000200 */
        /* <DEDUP_REMOVED lines=11> */
[----:B------:R-:W2:Y:S04]  /*4ed0*/  LDSM.16.M88.4 R136, [R192+0x9100] ;  /* 0x00910000c088783b */ /* 0x000ea80000000200 */
[----:B------:R-:W4:Y:S03]  /*4ee0*/  LDSM.16.M88.4 R148, [R192+0x9900] ;  /* 0x00990000c094783b */ /* 0x000f260000000200 */
[C---:B---3--:R-:W-:Y:S08]  /*4ef0*/  HMMA.16816.F32.BF16 R4, R152.reuse, R156, R4 ;  /* 0x0000009c9804723c */ /* 0x048ff00000041804 */
[C---:B------:R-:W-:Y:S01]  /*4f00*/  HMMA.16816.F32.BF16 R8, R152.reuse, R158, R8 ;  /* 0x0000009e9808723c */ /* 0x040fe20000041808 */
[----:B------:R-:W-:Y:S07]  /*4f10*/  LDSM.16.M88.4 R156, [R184+0x2000] ;  /* 0x00200000b89c783b */ /* 0x000fee0000000200 */
[C---:B------:R-:W-:Y:S08]  /*4f20*/  HMMA.16816.F32.BF16 R12, R152.reuse, R160, R12 ;  /* 0x000000a0980c723c */ /* 0x040ff0000004180c */
[C---:B------:R-:W-:Y:S01]  /*4f30*/  HMMA.16816.F32.BF16 R16, R152.reuse, R162, R16 ;  /* 0x000000a29810723c */ /* 0x040fe20000041810 */
[----:B------:R-:W-:Y:S07]  /*4f40*/  LDSM.16.M88.4 R160, [R184+0x2800] ;  /* 0x00280000b8a0783b */ /* 0x000fee0000000200 */
[C---:B-----5:R-:W-:Y:S08]  /*4f50*/  HMMA.16816.F32.BF16 R20, R152.reuse, R144, R20 ;  /* 0x000000909814723c */ /* 0x060ff00000041814 */
[C---:B------:R-:W-:Y:S01]  /*4f60*/  HMMA.16816.F32.BF16 R24, R152.reuse, R146, R24 ;  /* 0x000000929818723c */ /* 0x040fe20000041818 */
[----:B------:R-:W3:Y:S07]  /*4f70*/  LDSM.16.M88.4 R144, [R191+0x10100] ;  /* 0x01010000bf90783b */ /* 0x000eee0000000200 */
[C---:B------:R-:W-:Y:S08]  /*4f80*/  HMMA.16816.F32.BF16 R28, R152.reuse, R164, R28 ;  /* 0x000000a4981c723c */ /* 0x040ff0000004181c */
[----:B------:R-:W-:Y:S01]  /*4f90*/  HMMA.16816.F32.BF16 R32, R152, R166, R32 ;  /* 0x000000a69820723c */ /* 0x000fe20000041820 */
[----:B------:R-:W5:Y:S04]  /*4fa0*/  LDSM.16.M88.4 R152, [R184+0x3000] ;  /* 0x00300000b898783b */ /* 0x000f680000000200 */
[----:B------:R-:W3:Y:S03]  /*4fb0*/  LDSM.16.M88.4 R164, [R184+0x3800] ;  /* 0x00380000b8a4783b */ /* 0x000ee60000000200 */
        /* <DEDUP_REMOVED lines=15> */
[----:B------:R-:W-:Y:S07]  /*50b0*/  LDSM.16.M88.4 R156, [R179] ;  /* 0x00000000b39c783b */ /* 0x000fee0000000200 */
[C---:B------:R-:W-:Y:S08]  /*50c0*/  HMMA.16816.F32.BF16 R12, R144.reuse, R160, R12 ;  /* 0x000000a0900c723c */ /* 0x040ff0000004180c */
[C---:B------:R-:W-:Y:S01]  /*50d0*/  HMMA.16816.F32.BF16 R16, R144.reuse, R162, R16 ;  /* 0x000000a29010723c */ /* 0x040fe20000041810 */
[----:B------:R-:W-:Y:S07]  /*50e0*/  LDSM.16.M88.4 R160, [R178] ;  /* 0x00000000b2a0783b */ /* 0x000fee0000000200 */
[C---:B-----5:R-:W-:Y:S08]  /*50f0*/  HMMA.16816.F32.BF16 R20, R144.reuse, R152, R20 ;  /* 0x000000989014723c */ /* 0x060ff00000041814 */
        /* <DEDUP_REMOVED lines=32> */
[C---:B-1----:R-:W-:Y:S01]  /*5300*/  HMMA.16816.F32.BF16 R4, R140.reuse, R168, R4 ;  /* 0x000000a88c04723c */ /* 0x042fe20000041804 */
[----:B------:R-:W-:Y:S04]  /*5310*/  DEPBAR.LE SB0, 0x0 ;  /* 0x000080000000791a */ /* 0x000fe80000000000 */
[----:B------:R-:W-:Y:S03]  /*5320*/  BAR.SYNC.DEFER_BLOCKING 0x0 ;  /* 0x0000000000007b1d */ /* 0x000fe60000010000 */
[C---:B------:R-:W-:Y:S08]  /*5330*/  HMMA.16816.F32.BF16 R8, R140.reuse, R170, R8 ;  /* 0x000000aa8c08723c */ /* 0x040ff00000041808 */
[C---:B------:R-:W-:Y:S08]  /*5340*/  HMMA.16816.F32.BF16 R12, R140.reuse, R172, R12 ;  /* 0x000000ac8c0c723c */ /* 0x040ff0000004180c */
[C---:B------:R-:W-:Y:S08]  /*5350*/  HMMA.16816.F32.BF16 R16, R140.reuse, R174, R16 ;  /* 0x000000ae8c10723c */ /* 0x040ff00000041810 */
[C---:B--2---:R-:W-:Y:S08]  /*5360*/  HMMA.16816.F32.BF16 R20, R140.reuse, R136, R20 ;  /* 0x000000888c14723c */ /* 0x044ff00000041814 */
[C---:B------:R-:W-:Y:S08]  /*5370*/  HMMA.16816.F32.BF16 R24, R140.reuse, R138, R24 ;  /* 0x0000008a8c18723c */ /* 0x040ff00000041818 */
[C---:B----4-:R-:W-:Y:S08]  /*5380*/  HMMA.16816.F32.BF16 R28, R140.reuse, R148, R28 ;  /* 0x000000948c1c723c */ /* 0x050ff0000004181c */
[----:B------:R-:W-:Y:S08]  /*5390*/  HMMA.16816.F32.BF16 R32, R140, R150, R32 ;  /* 0x000000968c20723c */ /* 0x000ff00000041820 */
[C---:B---3--:R-:W-:Y:S08]  /*53a0*/  HMMA.16816.F32.BF16 R4, R144.reuse, R156, R4 ;  /* 0x0000009c9004723c */ /* 0x048ff00000041804 */
[C---:B------:R-:W-:Y:S08]  /*53b0*/  HMMA.16816.F32.BF16 R8, R144.reuse, R158, R8 ;  /* 0x0000009e9008723c */ /* 0x040ff00000041808 */
[C---:B------:R-:W-:Y:S08]  /*53c0*/  HMMA.16816.F32.BF16 R12, R144.reuse, R160, R12 ;  /* 0x000000a0900c723c */ /* 0x040ff0000004180c */
[C---:B------:R-:W-:Y:S08]  /*53d0*/  HMMA.16816.F32.BF16 R16, R144.reuse, R162, R16 ;  /* 0x000000a29010723c */ /* 0x040ff00000041810 */
[C---:B-----5:R-:W-:Y:S08]  /*53e0*/  HMMA.16816.F32.BF16 R20, R144.reuse, R152, R20 ;  /* 0x000000989014723c */ /* 0x060ff00000041814 */
[C---:B------:R-:W-:Y:S08]  /*53f0*/  HMMA.16816.F32.BF16 R24, R144.reuse, R154, R24 ;  /* 0x0000009a9018723c */ /* 0x040ff00000041818 */
[C---:B------:R-:W-:Y:S08]  /*5400*/  HMMA.16816.F32.BF16 R28, R144.reuse, R164, R28 ;  /* 0x000000a4901c723c */ /* 0x040ff0000004181c */
[----:B------:R-:W-:Y:S01]  /*5410*/  HMMA.16816.F32.BF16 R32, R144, R166, R32 ;  /* 0x000000a69020723c */ /* 0x000fe20000041820 */
[----:B------:R-:W-:-:S07]  /*5420*/  @P4 BRA `(.L_x_3119) ;  /* 0xfffff04000004947 */ /* 0x000fce000383ffff */
.L_x_3118:
        /* <DEDUP_REMOVED lines=36> */
[----:B------:R-:W-:Y:S02]  /*5670*/  PLOP3.LUT P4, PT, PT, PT, UP0, 0x80, 0x0 ;  /* 0x000000000000781c */ /* 0x000fe40003f8f008 */
[----:B------:R-:W-:Y:S02]  /*5680*/  FMNMX.FTZ R2, R32, R3, !PT ;  /* 0x0000000320027209 */ /* 0x000fe40007810000 */
[----:B------:R-:W-:Y:S02]  /*5690*/  FMNMX.FTZ R3, R31, R132, !PT ;  /* 0x000000841f037209 */ /* 0x000fe40007810000 */
        /* <DEDUP_REMOVED lines=9> */
[----:B-1----:R-:W-:Y:S05]  /*5730*/  FMNMX.FTZ R3, R3, R134, !PT ;  /* 0x0000008603037209 */ /* 0x002fea0007810000 */
[----:B------:R-:W-:Y:S01]  /*5740*/  FMUL.FTZ R167, R3, c[0x0][0x2d0] ;  /* 0x0000b40003a77a20 */ /* 0x000fe20000410000 */
[----:B--2---:R-:W-:Y:S03]  /*5750*/  FMNMX.FTZ R132, R137, R132, !PT ;  /* 0x0000008489847209 */ /* 0x004fe60007810000 */
[--C-:B------:R-:W-:Y:S01]  /*5760*/  FFMA.FTZ R6, R6, c[0x0][0x2d0], -R167.reuse ;  /* 0x0000b40006067a23 */ /* 0x100fe200000108a7 */
[----:B------:R-:W1:Y:S01]  /*5770*/  LDSM.16.MT88.4 R136, [R195+0x100] ;  /* 0x00010000c388783b */ /* 0x000e620000004200 */
[----:B------:R-:W-:Y:S02]  /*5780*/  FFMA.FTZ R7, R7, c[0x0][0x2d0], -R167 ;  /* 0x0000b40007077a23 */ /* 0x000fe400000108a7 */
[C---:B------:R-:W-:Y:S02]  /*5790*/  FADD.FTZ R2, -R132.reuse, R133 ;  /* 0x0000008584027221 */ /* 0x040fe40000010100 */
[----:B------:R-:W-:Y:S01]  /*57a0*/  FMUL.FTZ R168, R132, c[0x0][0x2d0] ;  /* 0x0000b40084a87a20 */ /* 0x000fe20000410000 */
[----:B------:R-:W-:Y:S01]  /*57b0*/  MUFU.EX2 R6, R6 ;  /* 0x0000000600067308 */ /* 0x000fe20000000800 */
[----:B------:R-:W-:Y:S02]  /*57c0*/  FMUL.FTZ R135, R2, c[0x0][0x2d0] ;  /* 0x0000b40002877a20 */ /* 0x000fe40000410000 */
[----:B------:R-:W-:Y:S02]  /*57d0*/  FADD.FTZ R133, -R3, R0 ;  /* 0x0000000003857221 */ /* 0x000fe40000010100 */
[--C-:B------:R-:W-:Y:S02]  /*57e0*/  FFMA.FTZ R164, R4, c[0x0][0x2d0], -R168.reuse ;  /* 0x0000b40004a47a23 */ /* 0x100fe400000108a8 */
[--C-:B------:R-:W-:Y:S02]  /*57f0*/  FFMA.FTZ R5, R5, c[0x0][0x2d0], -R168.reuse ;  /* 0x0000b40005057a23 */ /* 0x100fe400000108a8 */
[--C-:B------:R-:W-:Y:S01]  /*5800*/  FFMA.FTZ R134, R8, c[0x0][0x2d0], -R168.reuse ;  /* 0x0000b40008867a23 */ /* 0x100fe200000108a8 */
[----:B------:R2:W3:Y:S01]  /*5810*/  MUFU.EX2 R2, R135 ;  /* 0x0000008700027308 */ /* 0x0004e20000000800 */
[--C-:B------:R-:W-:Y:S02]  /*5820*/  FFMA.FTZ R165, R10, c[0x0][0x2d0], -R167.reuse ;  /* 0x0000b4000aa57a23 */ /* 0x100fe400000108a7 */
[--C-:B------:R-:W-:Y:S02]  /*5830*/  FFMA.FTZ R166, R11, c[0x0][0x2d0], -R167.reuse ;  /* 0x0000b4000ba67a23 */ /* 0x100fe400000108a7 */
[----:B------:R-:W-:Y:S01]  /*5840*/  FMUL.FTZ R0, R133, c[0x0][0x2d0] ;  /* 0x0000b40085007a20 */ /* 0x000fe20000410000 */
[----:B------:R-:W-:Y:S01]  /*5850*/  MOV R133, R132 ;  /* 0x0000008400857202 */ /* 0x000fe20000000f00 */
        /* <DEDUP_REMOVED lines=11> */
[----:B--2---:R-:W-:Y:S02]  /*5910*/  FFMA.FTZ R135, R9, c[0x0][0x2d0], -R168 ;  /* 0x0000b40009877a23 */ /* 0x004fe400000108a8 */
[C---:B---3--:R-:W-:Y:S02]  /*5920*/  FMUL.FTZ R8, R2.reuse, R128 ;  /* 0x0000008002087220 */ /* 0x048fe40000410000 */
        /* <DEDUP_REMOVED lines=10> */
[C---:B----4-:R-:W-:Y:S02]  /*59d0*/  FMUL.FTZ R10, R0.reuse, R130 ;  /* 0x00000082000a7220 */ /* 0x050fe40000410000 */
[C---:B------:R-:W-:Y:S02]  /*59e0*/  FMUL.FTZ R11, R0.reuse, R131 ;  /* 0x00000083000b7220 */ /* 0x040fe40000410000 */
[C---:B------:R-:W-:Y:S01]  /*59f0*/  FMUL.FTZ R38, R0.reuse, R38 ;  /* 0x0000002600267220 */ /* 0x040fe20000410000 */
[----:B------:R-:W3:Y:S01]  /*5a00*/  MUFU.EX2 R135, R135 ;  /* 0x0000008700877308 */ /* 0x000ee20000000800 */
[C---:B------:R-:W-:Y:S02]  /*5a10*/  FMUL.FTZ R39, R0.reuse, R39 ;  /* 0x0000002700277220 */ /* 0x040fe40000410000 */
[C---:B------:R-:W-:Y:S01]  /*5a20*/  FMUL.FTZ R42, R0.reuse, R42 ;  /* 0x0000002a002a7220 */ /* 0x040fe20000410000 */
[----:B--2---:R-:W-:Y:S01]  /*5a30*/  F2FP.BF16.PACK_AB R128, R5, R164 ;  /* 0x000000a40580723e */ /* 0x004fe200000010ff */
[C---:B------:R-:W-:Y:S02]  /*5a40*/  FMUL.FTZ R43, R0.reuse, R43 ;  /* 0x0000002b002b7220 */ /* 0x040fe40000410000 */
[C---:B------:R-:W-:Y:S02]  /*5a50*/  FMUL.FTZ R46, R0.reuse, R46 ;  /* 0x0000002e002e7220 */ /* 0x040fe40000410000 */
[----:B------:R-:W-:Y:S01]  /*5a60*/  FMUL.FTZ R47, R0, R47 ;  /* 0x0000002f002f7220 */ /* 0x000fe20000410000 */
[----:B------:R-:W2:Y:S01]  /*5a70*/  MUFU.EX2 R7, R7 ;  /* 0x0000000700077308 */ /* 0x000ea20000000800 */
[----:B------:R-:W-:Y:S02]  /*5a80*/  FMUL.FTZ R49, R2, R49 ;  /* 0x0000003102317220 */ /* 0x000fe40000410000 */
[C---:B------:R-:W-:Y:S02]  /*5a90*/  FMUL.FTZ R50, R0.reuse, R50 ;  /* 0x0000003200327220 */ /* 0x040fe40000410000 */
[----:B------:R-:W-:Y:S02]  /*5aa0*/  FMUL.FTZ R51, R0, R51 ;  /* 0x0000003300337220 */ /* 0x000fe40000410000 */
[C---:B------:R-:W-:Y:S02]  /*5ab0*/  FMUL.FTZ R12, R2.reuse, R124 ;  /* 0x0000007c020c7220 */ /* 0x040fe40000410000 */
[----:B------:R-:W-:Y:S01]  /*5ac0*/  FMUL.FTZ R13, R2, R125 ;  /* 0x0000007d020d7220 */ /* 0x000fe20000410000 */
[----:B------:R-:W-:Y:S01]  /*5ad0*/  MUFU.EX2 R165, R165 ;  /* 0x000000a500a57308 */ /* 0x000fe20000000800 */
[C---:B------:R-:W-:Y:S02]  /*5ae0*/  FMUL.FTZ R14, R0.reuse, R126 ;  /* 0x0000007e000e7220 */ /* 0x040fe40000410000 */
[----:B------:R-:W-:Y:S01]  /*5af0*/  FMUL.FTZ R15, R0, R127 ;  /* 0x0000007f000f7220 */ /* 0x000fe20000410000 */
[----:B---3--:R-:W-:Y:S01]  /*5b00*/  F2FP.BF16.PACK_AB R130, R135, R134 ;  /* 0x000000868782723e */ /* 0x008fe200000010ff */
[----:B------:R-:W-:Y:S01]  /*5b10*/  LDSM.16.MT88.4 R124, [R188+0x4100] ;  /* 0x00410000bc7c783b */ /* 0x000fe20000004200 */
[C---:B------:R-:W-:Y:S02]  /*5b20*/  FMUL.FTZ R52, R2.reuse, R52 ;  /* 0x0000003402347220 */ /* 0x040fe40000410000 */
[----:B------:R-:W-:Y:S02]  /*5b30*/  FMUL.FTZ R53, R2, R53 ;  /* 0x0000003502357220 */ /* 0x000fe40000410000 */
[----:B------:R-:W3:Y:S01]  /*5b40*/  MUFU.EX2 R166, R166 ;  /* 0x000000a600a67308 */ /* 0x000ee20000000800 */
        /* <DEDUP_REMOVED lines=15> */
[----:B---3--:R-:W-:Y:S01]  /*5c40*/  F2FP.BF16.PACK_AB R131, R166, R165 ;  /* 0x000000a5a683723e */ /* 0x008fe200000010ff */
[C---:B------:R-:W-:Y:S02]  /*5c50*/  FMUL.FTZ R66, R0.reuse, R66 ;  /* 0x0000004200427220 */ /* 0x040fe40000410000 */
[----:B------:R-:W-:Y:S02]  /*5c60*/  FMUL.FTZ R67, R0, R67 ;  /* 0x0000004300437220 */ /* 0x000fe40000410000 */
[C---:B------:R-:W-:Y:S01]  /*5c70*/  FMUL.FTZ R68, R2.reuse, R68 ;  /* 0x0000004402447220 */ /* 0x040fe20000410000 */
[----:B------:R-:W-:Y:S01]  /*5c80*/  MUFU.EX2 R171, R171 ;  /* 0x000000ab00ab7308 */ /* 0x000fe20000000800 */
[C---:B-1----:R-:W-:Y:S05]  /*5c90*/  HMMA.16816.F32.BF16 R8, R128.reuse, R136, R8 ;  /* 0x000000888008723c */ /* 0x042fea0000041808 */
[----:B------:R-:W-:Y:S02]  /*5ca0*/  FMUL.FTZ R69, R2, R69 ;  /* 0x0000004502457220 */ /* 0x000fe40000410000 */
[C---:B------:R-:W-:Y:S01]  /*5cb0*/  FMUL.FTZ R70, R0.reuse, R70 ;  /* 0x0000004600467220 */ /* 0x040fe20000410000 */
[C---:B------:R-:W-:Y:S01]  /*5cc0*/  HMMA.16816.F32.BF16 R36, R128.reuse, R138, R36 ;  /* 0x0000008a8024723c */ /* 0x040fe20000041824 */
[----:B------:R-:W1:Y:S01]  /*5cd0*/  LDSM.16.MT88.4 R136, [R188+0x100] ;  /* 0x00010000bc88783b */ /* 0x000e620000004200 */
[----:B------:R-:W3:Y:S02]  /*5ce0*/  MUFU.EX2 R172, R172 ;  /* 0x000000ac00ac7308 */ /* 0x000ee40000000800 */
[----:B------:R-:W-:Y:S02]  /*5cf0*/  FMUL.FTZ R71, R0, R71 ;  /* 0x0000004700477220 */ /* 0x000fe40000410000 */
[C---:B------:R-:W-:Y:S02]  /*5d00*/  FMUL.FTZ R72, R2.reuse, R72 ;  /* 0x0000004802487220 */ /* 0x040fe40000410000 */
[C---:B------:R-:W-:Y:S04]  /*5d10*/  HMMA.16816.F32.BF16 R40, R128.reuse, R140, R40 ;  /* 0x0000008c8028723c */ /* 0x040fe80000041828 */
[----:B------:R-:W-:Y:S01]  /*5d20*/  FMUL.FTZ R73, R2, R73 ;  /* 0x0000004902497220 */ /* 0x000fe20000410000 */
[----:B------:R-:W-:Y:S01]  /*5d30*/  MUFU.EX2 R173, R173 ;  /* 0x000000ad00ad7308 */ /* 0x000fe20000000800 */
[C---:B------:R-:W-:Y:S02]  /*5d40*/  FMUL.FTZ R74, R0.reuse, R74 ;  /* 0x0000004a004a7220 */ /* 0x040fe40000410000 */
[C---:B------:R-:W-:Y:S01]  /*5d50*/  HMMA.16816.F32.BF16 R44, R128.reuse, R142, R44 ;  /* 0x0000008e802c723c */ /* 0x040fe2000004182c */
[----:B------:R-:W4:Y:S03]  /*5d60*/  LDSM.16.MT88.4 R140, [R195+0x2100] ;  /* 0x00210000c38c783b */ /* 0x000f260000004200 */
[----:B------:R-:W-:Y:S02]  /*5d70*/  FMUL.FTZ R75, R0, R75 ;  /* 0x0000004b004b7220 */ /* 0x000fe40000410000 */
[C---:B------:R-:W-:Y:S01]  /*5d80*/  FMUL.FTZ R76, R2.reuse, R76 ;  /* 0x0000004c024c7220 */ /* 0x040fe20000410000 */
[----:B------:R-:W5:Y:S01]  /*5d90*/  MUFU.EX2 R174, R174 ;  /* 0x000000ae00ae7308 */ /* 0x000f620000000800 */
[C---:B------:R-:W-:Y:S04]  /*5da0*/  HMMA.16816.F32.BF16 R48, R128.reuse, R144, R48 ;  /* 0x000000908030723c */ /* 0x040fe80000041830 */
[----:B------:R-:W-:Y:S02]  /*5db0*/  FMUL.FTZ R77, R2, R77 ;  /* 0x0000004d024d7220 */ /* 0x000fe40000410000 */
[C---:B------:R-:W-:Y:S02]  /*5dc0*/  FMUL.FTZ R78, R0.reuse, R78 ;  /* 0x0000004e004e7220 */ /* 0x040fe40000410000 */
[C---:B------:R-:W-:Y:S01]  /*5dd0*/  HMMA.16816.F32.BF16 R52, R128.reuse, R146, R52 ;  /* 0x000000928034723c */ /* 0x040fe20000041834 */
[----:B------:R-:W2:Y:S01]  /*5de0*/  LDSM.16.MT88.4 R144, [R190+0x2100] ;  /* 0x00210000be90783b */ /* 0x000ea20000004200 */
[----:B------:R-:W-:Y:S02]  /*5df0*/  MUFU.EX2 R175, R175 ;  /* 0x000000af00af7308 */ /* 0x000fe40000000800 */
[----:B------:R-:W-:Y:S02]  /*5e00*/  FMUL.FTZ R79, R0, R79 ;  /* 0x0000004f004f7220 */ /* 0x000fe40000410000 */
[C---:B------:R-:W-:Y:S02]  /*5e10*/  FMUL.FTZ R80, R2.reuse, R80 ;  /* 0x0000005002507220 */ /* 0x040fe40000410000 */
[----:B------:R-:W-:Y:S01]  /*5e20*/  FMUL.FTZ R81, R2, R81 ;  /* 0x0000005102517220 */ /* 0x000fe20000410000 */
[C---:B-1----:R-:W-:Y:S03]  /*5e30*/  HMMA.16816.F32.BF16 R56, R128.reuse, R136, R56 ;  /* 0x000000888038723c */ /* 0x042fe60000041838 */
[C---:B------:R-:W-:Y:S01]  /*5e40*/  FMUL.FTZ R82, R0.reuse, R82 ;  /* 0x0000005200527220 */ /* 0x040fe20000410000 */
[----:B------:R-:W-:Y:S01]  /*5e50*/  MUFU.EX2 R212, R212 ;  /* 0x000000d400d47308 */ /* 0x000fe20000000800 */
[----:B------:R-:W-:Y:S02]  /*5e60*/  FMUL.FTZ R83, R0, R83 ;  /* 0x0000005300537220 */ /* 0x000fe40000410000 */
[C---:B------:R-:W-:Y:S01]  /*5e70*/  FMUL.FTZ R84, R2.reuse, R84 ;  /* 0x0000005402547220 */ /* 0x040fe20000410000 */
[C---:B------:R-:W-:Y:S01]  /*5e80*/  HMMA.16816.F32.BF16 R60, R128.reuse, R138, R60 ;  /* 0x0000008a803c723c */ /* 0x040fe2000004183c */
[----:B------:R-:W1:Y:S03]  /*5e90*/  LDSM.16.MT88.4 R136, [R189+0x2100] ;  /* 0x00210000bd88783b */ /* 0x000e660000004200 */
[----:B------:R-:W-:Y:S02]  /*5ea0*/  FMUL.FTZ R85, R2, R85 ;  /* 0x0000005502557220 */ /* 0x000fe40000410000 */
[C---:B------:R-:W-:Y:S01]  /*5eb0*/  FMUL.FTZ R86, R0.reuse, R86 ;  /* 0x0000005600567220 */ /* 0x040fe20000410000 */
[----:B------:R-:W-:Y:S01]  /*5ec0*/  MUFU.EX2 R214, R214 ;  /* 0x000000d600d67308 */ /* 0x000fe20000000800 */
[C---:B----4-:R-:W-:Y:S04]  /*5ed0*/  HMMA.16816.F32.BF16 R64, R128.reuse, R140, R64 ;  /* 0x0000008c8040723c */ /* 0x050fe80000041840 */
[----:B------:R-:W-:Y:S02]  /*5ee0*/  FMUL.FTZ R87, R0, R87 ;  /* 0x0000005700577220 */ /* 0x000fe40000410000 */
[C---:B------:R-:W-:Y:S02]  /*5ef0*/  FMUL.FTZ R88, R2.reuse, R88 ;  /* 0x0000005802587220 */ /* 0x040fe40000410000 */
[C---:B------:R-:W-:Y:S01]  /*5f00*/  HMMA.16816.F32.BF16 R68, R128.reuse, R142, R68 ;  /* 0x0000008e8044723c */ /* 0x040fe20000041844 */
[----:B------:R-:W4:Y:S03]  /*5f10*/  LDSM.16.MT88.4 R140, [R188+0x2100] ;  /* 0x00210000bc8c783b */ /* 0x000f260000004200 */
[----:B------:R-:W-:Y:S02]  /*5f20*/  FMUL.FTZ R89, R2, R89 ;  /* 0x0000005902597220 */ /* 0x000fe40000410000 */
[C---:B------:R-:W-:Y:S02]  /*5f30*/  FMUL.FTZ R90, R0.reuse, R90 ;  /* 0x0000005a005a7220 */ /* 0x040fe40000410000 */
[C---:B--2---:R-:W-:Y:S04]  /*5f40*/  HMMA.16816.F32.BF16 R72, R128.reuse, R144, R72 ;  /* 0x000000908048723c */ /* 0x044fe80000041848 */
[----:B------:R-:W-:Y:S02]  /*5f50*/  FMUL.FTZ R91, R0, R91 ;  /* 0x0000005b005b7220 */ /* 0x000fe40000410000 */
[C---:B------:R-:W-:Y:S02]  /*5f60*/  FMUL.FTZ R92, R2.reuse, R92 ;  /* 0x0000005c025c7220 */ /* 0x040fe40000410000 */
[C---:B------:R-:W-:Y:S01]  /*5f70*/  HMMA.16816.F32.BF16 R76, R128.reuse, R146, R76 ;  /* 0x00000092804c723c */ /* 0x040fe2000004184c */
[----:B------:R-:W2:Y:S03]  /*5f80*/  LDSM.16.MT88.4 R144, [R195+0x4100] ;  /* 0x00410000c390783b */ /* 0x000ea60000004200 */
        /* <DEDUP_REMOVED lines=8> */
[----:B------:R-:W1:Y:S03]  /*6010*/  LDSM.16.MT88.4 R136, [R190+0x4100] ;  /* 0x00410000be88783b */ /* 0x000e660000004200 */
[----:B------:R-:W-:Y:S02]  /*6020*/  FMUL.FTZ R99, R0, R99 ;  /* 0x0000006300637220 */ /* 0x000fe40000410000 */
[C---:B------:R-:W-:Y:S02]  /*6030*/  FMUL.FTZ R100, R2.reuse, R100 ;  /* 0x0000006402647220 */ /* 0x040fe40000410000 */
        /* <DEDUP_REMOVED lines=11> */
[----:B------:R-:W-:Y:S03]  /*60f0*/  LDSM.16.MT88.4 R144, [R190+0x900] ;  /* 0x00090000be90783b */ /* 0x000fe60000004200 */
[----:B------:R-:W-:Y:S02]  /*6100*/  FMUL.FTZ R107, R0, R107 ;  /* 0x0000006b006b7220 */ /* 0x000fe40000410000 */
[C---:B------:R-:W-:Y:S02]  /*6110*/  FMUL.FTZ R108, R2.reuse, R108 ;  /* 0x0000006c026c7220 */ /* 0x040fe40000410000 */
[----:B------:R-:W-:Y:S01]  /*6120*/  FMUL.FTZ R109, R2, R109 ;  /* 0x0000006d026d7220 */ /* 0x000fe20000410000 */
[C---:B-1----:R-:W-:Y:S03]  /*6130*/  HMMA.16816.F32.BF16 R12, R128.reuse, R136, R12 ;  /* 0x00000088800c723c */ /* 0x042fe6000004180c */
[C---:B------:R-:W-:Y:S02]  /*6140*/  FMUL.FTZ R110, R0.reuse, R110 ;  /* 0x0000006e006e7220 */ /* 0x040fe40000410000 */
[----:B------:R-:W-:Y:S02]  /*6150*/  FMUL.FTZ R111, R0, R111 ;  /* 0x0000006f006f7220 */ /* 0x000fe40000410000 */
[----:B------:R-:W-:Y:S01]  /*6160*/  FFMA.FTZ R210, R19, c[0x0][0x2d0], -R167 ;  /* 0x0000b40013d27a23 */ /* 0x000fe200000108a7 */
[C---:B------:R-:W-:Y:S01]  /*6170*/  HMMA.16816.F32.BF16 R104, R128.reuse, R138, R104 ;  /* 0x0000008a8068723c */ /* 0x040fe20000041868 */
[----:B------:R-:W1:Y:S03]  /*6180*/  LDSM.16.MT88.4 R136, [R195+0x900] ;  /* 0x00090000c388783b */ /* 0x000e660000004200 */
[C---:B------:R-:W-:Y:S01]  /*6190*/  FMUL.FTZ R112, R2.reuse, R112 ;  /* 0x0000007002707220 */ /* 0x040fe20000410000 */
[----:B------:R-:W2:Y:S01]  /*61a0*/  MUFU.EX2 R210, R210 ;  /* 0x000000d200d27308 */ /* 0x000ea20000000800 */
[----:B------:R-:W-:Y:S02]  /*61b0*/  FMUL.FTZ R113, R2, R113 ;  /* 0x0000007102717220 */ /* 0x000fe40000410000 */
[C---:B----4-:R-:W-:Y:S04]  /*61c0*/  HMMA.16816.F32.BF16 R108, R128.reuse, R140, R108 ;  /* 0x0000008c806c723c */ /* 0x050fe8000004186c */
[C---:B------:R-:W-:Y:S02]  /*61d0*/  FMUL.FTZ R114, R0.reuse, R114 ;  /* 0x0000007200727220 */ /* 0x040fe40000410000 */
[----:B------:R-:W-:Y:S02]  /*61e0*/  FMUL.FTZ R115, R0, R115 ;  /* 0x0000007300737220 */ /* 0x000fe40000410000 */
[----:B------:R-:W-:Y:S01]  /*61f0*/  FMUL.FTZ R16, R2, R120 ;  /* 0x0000007802107220 */ /* 0x000fe20000410000 */
[----:B------:R-:W-:Y:S03]  /*6200*/  F2FP.BF16.PACK_AB R120, R170, R169 ;  /* 0x000000a9aa78723e */ /* 0x000fe600000010ff */
[----:B------:R-:W-:Y:S01]  /*6210*/  FMUL.FTZ R17, R2, R121 ;  /* 0x0000007902117220 */ /* 0x000fe20000410000 */
[C---:B------:R-:W-:Y:S01]  /*6220*/  HMMA.16816.F32.BF16 R112, R128.reuse, R142, R112 ;  /* 0x0000008e8070723c */ /* 0x040fe20000041870 */
[----:B------:R-:W4:Y:S02]  /*6230*/  LDSM.16.MT88.4 R140, [R189+0x900] ;  /* 0x00090000bd8c783b */ /* 0x000f240000004200 */
[----:B------:R-:W-:Y:S01]  /*6240*/  FMUL.FTZ R18, R0, R122 ;  /* 0x0000007a00127220 */ /* 0x000fe20000410000 */
[----:B---3--:R-:W-:Y:S01]  /*6250*/  F2FP.BF16.PACK_AB R121, R172, R171 ;  /* 0x000000abac79723e */ /* 0x008fe200000010ff */
[----:B------:R-:W-:Y:S01]  /*6260*/  FMUL.FTZ R19, R0, R123 ;  /* 0x0000007b00137220 */ /* 0x000fe20000410000 */
[----:B-----5:R-:W-:Y:S01]  /*6270*/  F2FP.BF16.PACK_AB R122, R174, R173 ;  /* 0x000000adae7a723e */ /* 0x020fe200000010ff */
[----:B------:R-:W-:Y:S01]  /*6280*/  FMUL.FTZ R116, R2, R116 ;  /* 0x0000007402747220 */ /* 0x000fe20000410000 */
[----:B--2---:R-:W-:Y:S01]  /*6290*/  F2FP.BF16.PACK_AB R123, R210, R175 ;  /* 0x000000afd27b723e */ /* 0x004fe200000010ff */
[----:B------:R-:W-:Y:S03]  /*62a0*/  FMUL.FTZ R117, R2, R117 ;  /* 0x0000007502757220 */ /* 0x000fe60000410000 */
[C---:B------:R-:W-:Y:S03]  /*62b0*/  HMMA.16816.F32.BF16 R16, R128.reuse, R124, R16 ;  /* 0x0000007c8010723c */ /* 0x040fe60000041810 */
[C---:B------:R-:W-:Y:S02]  /*62c0*/  FMUL.FTZ R118, R0.reuse, R118 ;  /* 0x0000007600767220 */ /* 0x040fe40000410000 */
[----:B------:R-:W-:Y:S02]  /*62d0*/  FMUL.FTZ R119, R0, R119 ;  /* 0x0000007700777220 */ /* 0x000fe40000410000 */
[----:B------:R-:W-:Y:S02]  /*62e0*/  FFMA.FTZ R164, R2, R213, R164 ;  /* 0x000000d502a47223 */ /* 0x000fe400000100a4 */
[----:B------:R-:W-:Y:S03]  /*62f0*/  FFMA.FTZ R6, R0, R211, R6 ;  /* 0x000000d300067223 */ /* 0x000fe60000010006 */
[----:B------:R-:W-:Y:S01]  /*6300*/  HMMA.16816.F32.BF16 R116, R128, R126, R116 ;  /* 0x0000007e8074723c */ /* 0x000fe20000041874 */
[----:B------:R-:W2:Y:S02]  /*6310*/  LDSM.16.MT88.4 R124, [R188+0x2900] ;  /* 0x00290000bc7c783b */ /* 0x000ea40000004200 */
[----:B------:R-:W-:Y:S01]  /*6320*/  MOV R0, R3 ;  /* 0x0000000300007202 */ /* 0x000fe20000000f00 */
[----:B------:R-:W-:Y:S02]  /*6330*/  FADD.FTZ R5, R5, R164 ;  /* 0x000000a405057221 */ /* 0x000fe40000010000 */
[----:B------:R-:W-:Y:S02]  /*6340*/  FADD.FTZ R6, R7, R6 ;  /* 0x0000000607067221 */ /* 0x000fe40000010000 */
[C---:B-1----:R-:W-:Y:S01]  /*6350*/  HMMA.16816.F32.BF16 R8, R120.reuse, R136, R8 ;  /* 0x000000887808723c */ /* 0x042fe20000041808 */
[----:B------:R-:W1:Y:S04]  /*6360*/  LDSM.16.MT88.4 R128, [R195+0x4900] ;  /* 0x00490000c380783b */ /* 0x000e680000004200 */
[----:B------:R-:W-:Y:S02]  /*6370*/  FADD.FTZ R134, R134, R5 ;  /* 0x0000000586867221 */ /* 0x000fe40000010000 */
[----:B------:R-:W-:Y:S01]  /*6380*/  FADD.FTZ R165, R165, R6 ;  /* 0x00000006a5a57221 */ /* 0x000fe20000010000 */
[C---:B------:R-:W-:Y:S01]  /*6390*/  HMMA.16816.F32.BF16 R36, R120.reuse, R138, R36 ;  /* 0x0000008a7824723c */ /* 0x040fe20000041824 */
[----:B------:R-:W3:Y:S03]  /*63a0*/  LDSM.16.MT88.4 R136, [R190+0x4900] ;  /* 0x00490000be88783b */ /* 0x000ee60000004200 */
        /* <DEDUP_REMOVED lines=13> */
[----:B------:R-:W4:Y:S03]  /*6480*/  LDSM.16.MT88.4 R140, [R189+0x4900] ;  /* 0x00490000bd8c783b */ /* 0x000f260000004200 */
[----:B------:R-:W-:Y:S02]  /*6490*/  FADD.FTZ R173, R174, R173 ;  /* 0x000000adaead7221 */ /* 0x000fe40000010000 */
[----:B------:R-:W-:Y:S02]  /*64a0*/  FADD.FTZ R5, R210, R5 ;  /* 0x00000005d2057221 */ /* 0x000fe40000010000 */
[C---:B------:R-:W-:Y:S08]  /*64b0*/  HMMA.16816.F32.BF16 R56, R120.reuse, R148, R56 ;  /* 0x000000947838723c */ /* 0x040ff00000041838 */
[C---:B------:R-:W-:Y:S01]  /*64c0*/  HMMA.16816.F32.BF16 R60, R120.reuse, R150, R60 ;  /* 0x00000096783c723c */ /* 0x040fe2000004183c */
[----:B------:R-:W-:Y:S07]  /*64d0*/  LDSM.16.MT88.4 R148, [R189+0x3100] ;  /* 0x00310000bd94783b */ /* 0x000fee0000004200 */
[C---:B------:R-:W-:Y:S07]  /*64e0*/  HMMA.16816.F32.BF16 R64, R120.reuse, R152, R64 ;  /* 0x000000987840723c */ /* 0x040fee0000041840 */
[--C-:B------:R-:W-:Y:S01]  /*64f0*/  FFMA.FTZ R152, R20, c[0x0][0x2d0], -R168.reuse ;  /* 0x0000b40014987a23 */ /* 0x100fe200000108a8 */
[C---:B------:R-:W-:Y:S04]  /*6500*/  HMMA.16816.F32.BF16 R68, R120.reuse, R154, R68 ;  /* 0x0000009a7844723c */ /* 0x040fe80000041844 */
[--C-:B------:R-:W-:Y:S01]  /*6510*/  FFMA.FTZ R153, R21, c[0x0][0x2d0], -R168.reuse ;  /* 0x0000b40015997a23 */ /* 0x100fe200000108a8 */
[----:B------:R-:W-:Y:S02]  /*6520*/  MUFU.EX2 R152, R152 ;  /* 0x0000009800987308 */ /* 0x000fe40000000800 */
[--C-:B------:R-:W-:Y:S01]  /*6530*/  FFMA.FTZ R154, R22, c[0x0][0x2d0], -R167.reuse ;  /* 0x0000b400169a7a23 */ /* 0x100fe200000108a7 */
[C---:B------:R-:W-:Y:S04]  /*6540*/  HMMA.16816.F32.BF16 R72, R120.reuse, R156, R72 ;  /* 0x0000009c7848723c */ /* 0x040fe80000041848 */
[--C-:B------:R-:W-:Y:S02]  /*6550*/  FFMA.FTZ R155, R23, c[0x0][0x2d0], -R167.reuse ;  /* 0x0000b400179b7a23 */ /* 0x100fe400000108a7 */
[----:B------:R-:W5:Y:S01]  /*6560*/  LDSM.16.MT88.4 R20, [R188+0x4900] ;  /* 0x00490000bc14783b */ /* 0x000f620000004200 */
[--C-:B------:R-:W-:Y:S01]  /*6570*/  FFMA.FTZ R156, R24, c[0x0][0x2d0], -R168.reuse ;  /* 0x0000b400189c7a23 */ /* 0x100fe200000108a8 */
[C---:B------:R-:W-:Y:S01]  /*6580*/  HMMA.16816.F32.BF16 R76, R120.reuse, R158, R76 ;  /* 0x0000009e784c723c */ /* 0x040fe2000004184c */
[----:B------:R-:W1:Y:S03]  /*6590*/  MUFU.EX2 R153, R153 ;  /* 0x0000009900997308 */ /* 0x000e660000000800 */
[--C-:B------:R-:W-:Y:S03]  /*65a0*/  FFMA.FTZ R157, R25, c[0x0][0x2d0], -R168.reuse ;  /* 0x0000b400199d7a23 */ /* 0x100fe600000108a8 */
[--C-:B------:R-:W-:Y:S01]  /*65b0*/  FFMA.FTZ R158, R26, c[0x0][0x2d0], -R167.reuse ;  /* 0x0000b4001a9e7a23 */ /* 0x100fe200000108a7 */
[C---:B------:R-:W-:Y:S03]  /*65c0*/  HMMA.16816.F32.BF16 R80, R120.reuse, R160, R80 ;  /* 0x000000a07850723c */ /* 0x040fe60000041850 */
[----:B------:R-:W-:Y:S01]  /*65d0*/  MUFU.EX2 R154, R154 ;  /* 0x0000009a009a7308 */ /* 0x000fe20000000800 */
[--C-:B------:R-:W-:Y:S02]  /*65e0*/  FFMA.FTZ R159, R27, c[0x0][0x2d0], -R167.reuse ;  /* 0x0000b4001b9f7a23 */ /* 0x100fe400000108a7 */
[----:B------:R-:W-:Y:S01]  /*65f0*/  LDSM.16.MT88.4 R24, [R189+0x1100] ;  /* 0x00110000bd18783b */ /* 0x000fe20000004200 */
[--C-:B------:R-:W-:Y:S01]  /*6600*/  FFMA.FTZ R160, R28, c[0x0][0x2d0], -R168.reuse ;  /* 0x0000b4001ca07a23 */ /* 0x100fe200000108a8 */
[C---:B------:R-:W-:Y:S04]  /*6610*/  HMMA.16816.F32.BF16 R84, R120.reuse, R162, R84 ;  /* 0x000000a27854723c */ /* 0x040fe80000041854 */
[--C-:B------:R-:W-:Y:S01]  /*6620*/  FFMA.FTZ R161, R29, c[0x0][0x2d0], -R168.reuse ;  /* 0x0000b4001da17a23 */ /* 0x100fe200000108a8 */
[----:B------:R-:W3:Y:S01]  /*6630*/  MUFU.EX2 R155, R155 ;  /* 0x0000009b009b7308 */ /* 0x000ee20000000800 */
[----:B------:R-:W-:Y:S02]  /*6640*/  FFMA.FTZ R168, R33, c[0x0][0x2d0], -R168 ;  /* 0x0000b40021a87a23 */ /* 0x000fe400000108a8 */
[C---:B--2---:R-:W-:Y:S04]  /*6650*/  HMMA.16816.F32.BF16 R88, R120.reuse, R124, R88 ;  /* 0x0000007c7858723c */ /* 0x044fe80000041858 */
[--C-:B------:R-:W-:Y:S02]  /*6660*/  FFMA.FTZ R162, R30, c[0x0][0x2d0], -R167.reuse ;  /* 0x0000b4001ea27a23 */ /* 0x100fe400000108a7 */
[--C-:B------:R-:W-:Y:S01]  /*6670*/  FFMA.FTZ R163, R31, c[0x0][0x2d0], -R167.reuse ;  /* 0x0000b4001fa37a23 */ /* 0x100fe200000108a7 */
[----:B------:R-:W-:Y:S01]  /*6680*/  MUFU.EX2 R156, R156 ;  /* 0x0000009c009c7308 */ /* 0x000fe20000000800 */
[C---:B------:R-:W-:Y:S01]  /*6690*/  HMMA.16816.F32.BF16 R92, R120.reuse, R126, R92 ;  /* 0x0000007e785c723c */ /* 0x040fe2000004185c */
[----:B------:R-:W2:Y:S03]  /*66a0*/  LDSM.16.MT88.4 R124, [R195+0x1100] ;  /* 0x00110000c37c783b */ /* 0x000ea60000004200 */
[----:B------:R-:W-:Y:S04]  /*66b0*/  FFMA.FTZ R167, R35, c[0x0][0x2d0], -R167 ;  /* 0x0000b40023a77a23 */ /* 0x000fe800000108a7 */
[C---:B-1----:R-:W-:Y:S01]  /*66c0*/  HMMA.16816.F32.BF16 R96, R120.reuse, R128, R96 ;  /* 0x000000807860723c */ /* 0x042fe20000041860 */
[----:B------:R-:W-:Y:S01]  /*66d0*/  LDSM.16.MT88.4 R28, [R188+0x5100] ;  /* 0x00510000bc1c783b */ /* 0x000fe20000004200 */
[----:B------:R-:W1:Y:S06]  /*66e0*/  MUFU.EX2 R157, R157 ;  /* 0x0000009d009d7308 */ /* 0x000e6c0000000800 */
[C---:B------:R-:W-:Y:S01]  /*66f0*/  HMMA.16816.F32.BF16 R100, R120.reuse, R130, R100 ;  /* 0x000000827864723c */ /* 0x040fe20000041864 */
[----:B------:R-:W1:Y:S03]  /*6700*/  LDSM.16.MT88.4 R128, [R190+0x1100] ;  /* 0x00110000be80783b */ /* 0x000e660000004200 */
[----:B------:R-:W-:Y:S04]  /*6710*/  MUFU.EX2 R158, R158 ;  /* 0x0000009e009e7308 */ /* 0x000fe80000000800 */
[C---:B---3--:R-:W-:Y:S01]  /*6720*/  HMMA.16816.F32.BF16 R12, R120.reuse, R136, R12 ;  /* 0x00000088780c723c */ /* 0x048fe2000004180c */
[----:B------:R-:W-:Y:S05]  /*6730*/  LDSM.16.MT88.4 R32, [R189+0x1900] ;  /* 0x00190000bd20783b */ /* 0x000fea0000004200 */
[----:B------:R-:W3:Y:S02]  /*6740*/  MUFU.EX2 R159, R159 ;  /* 0x0000009f009f7308 */ /* 0x000ee40000000800 */
[C---:B------:R-:W-:Y:S01]  /*6750*/  HMMA.16816.F32.BF16 R104, R120.reuse, R138, R104 ;  /* 0x0000008a7868723c */ /* 0x040fe20000041868 */
[----:B------:R-:W2:Y:S07]  /*6760*/  LDSM.16.MT88.4 R136, [R188+0x1100] ;  /* 0x00110000bc88783b */ /* 0x000eae0000004200 */
[C---:B----4-:R-:W-:Y:S01]  /*6770*/  HMMA.16816.F32.BF16 R108, R120.reuse, R140, R108 ;  /* 0x0000008c786c723c */ /* 0x050fe2000004186c */
[----:B------:R-:W-:Y:S07]  /*6780*/  MUFU.EX2 R160, R160 ;  /* 0x000000a000a07308 */ /* 0x000fee0000000800 */
[C---:B------:R-:W-:Y:S01]  /*6790*/  HMMA.16816.F32.BF16 R112, R120.reuse, R142, R112 ;  /* 0x0000008e7870723c */ /* 0x040fe20000041870 */
[----:B------:R-:W4:Y:S02]  /*67a0*/  LDSM.16.MT88.4 R140, [R195+0x3100] ;  /* 0x00310000c38c783b */ /* 0x000f240000004200 */
[----:B------:R-:W2:Y:S05]  /*67b0*/  MUFU.EX2 R161, R161 ;  /* 0x000000a100a17308 */ /* 0x000eaa0000000800 */
[C---:B-----5:R-:W-:Y:S05]  /*67c0*/  HMMA.16816.F32.BF16 R16, R120.reuse, R20, R16 ;  /* 0x000000147810723c */ /* 0x060fea0000041810 */
[----:B------:R-:W-:Y:S02]  /*67d0*/  MUFU.EX2 R162, R162 ;  /* 0x000000a200a27308 */ /* 0x000fe40000000800 */
[----:B------:R-:W-:Y:S01]  /*67e0*/  F2FP.BF16.PACK_AB R20, R153, R152 ;  /* 0x000000989914723e */ /* 0x000fe200000010ff */
[----:B------:R-:W-:Y:S01]  /*67f0*/  HMMA.16816.F32.BF16 R116, R120, R22, R116 ;  /* 0x000000167874723c */ /* 0x000fe20000041874 */
[----:B------:R-:W5:Y:S03]  /*6800*/  LDSM.16.MT88.4 R120, [R188+0x3100] ;  /* 0x00310000bc78783b */ /* 0x000f660000004200 */
[----:B------:R-:W-:Y:S01]  /*6810*/  F2FP.BF16.PACK_AB R21, R155, R154 ;  /* 0x0000009a9b15723e */ /* 0x000fe200000010ff */
[----:B------:R-:W-:Y:S02]  /*6820*/  FADD.FTZ R152, R152, R173 ;  /* 0x000000ad98987221 */ /* 0x000fe40000010000 */
[----:B-1----:R-:W-:Y:S01]  /*6830*/  F2FP.BF16.PACK_AB R22, R157, R156 ;  /* 0x0000009c9d16723e */ /* 0x002fe200000010ff */
[----:B------:R-:W1:Y:S01]  /*6840*/  MUFU.EX2 R163, R163 ;  /* 0x000000a300a37308 */ /* 0x000e620000000800 */
[----:B---3--:R-:W-:Y:S03]  /*6850*/  F2FP.BF16.PACK_AB R23, R159, R158 ;  /* 0x0000009e9f17723e */ /* 0x008fe600000010ff */
[----:B------:R-:W-:Y:S02]  /*6860*/  FADD.FTZ R154, R154, R5 ;  /* 0x000000059a9a7221 */ /* 0x000fe40000010000 */
[----:B------:R-:W-:Y:S02]  /*6870*/  FADD.FTZ R153, R153, R152 ;  /* 0x0000009899997221 */ /* 0x000fe40000010000 */
[C---:B--2---:R-:W-:Y:S02]  /*6880*/  HMMA.16816.F32.BF16 R8, R20.reuse, R124, R8 ;  /* 0x0000007c1408723c */ /* 0x044fe40000041808 */
[----:B------:R-:W2:Y:S03]  /*6890*/  MUFU.EX2 R215, R168 ;  /* 0x000000a800d77308 */ /* 0x000ea60000000800 */
[----:B------:R-:W-:Y:S02]  /*68a0*/  FADD.FTZ R155, R155, R154 ;  /* 0x0000009a9b9b7221 */ /* 0x000fe40000010000 */
[----:B------:R-:W-:Y:S01]  /*68b0*/  FADD.FTZ R156, R156, R153 ;  /* 0x000000999c9c7221 */ /* 0x000fe20000010000 */
[C---:B------:R-:W-:Y:S01]  /*68c0*/  HMMA.16816.F32.BF16 R36, R20.reuse, R126, R36 ;  /* 0x0000007e1424723c */ /* 0x040fe20000041824 */
[----:B------:R-:W-:Y:S03]  /*68d0*/  LDSM.16.MT88.4 R124, [R190+0x5100] ;  /* 0x00510000be7c783b */ /* 0x000fe60000004200 */
[----:B------:R-:W3:Y:S01]  /*68e0*/  MUFU.EX2 R167, R167 ;  /* 0x000000a700a77308 */ /* 0x000ee20000000800 */
[----:B------:R-:W-:Y:S02]  /*68f0*/  FADD.FTZ R158, R158, R155 ;  /* 0x0000009b9e9e7221 */ /* 0x000fe40000010000 */
[----:B------:R-:W-:Y:S01]  /*6900*/  FADD.FTZ R157, R157, R156 ;  /* 0x0000009c9d9d7221 */ /* 0x000fe20000010000 */
[C---:B------:R-:W-:Y:S04]  /*6910*/  HMMA.16816.F32.BF16 R40, R20.reuse, R128, R40 ;  /* 0x000000801428723c */ /* 0x040fe80000041828 */
[----:B------:R-:W-:Y:S04]  /*6920*/  FADD.FTZ R159, R159, R158 ;  /* 0x0000009e9f9f7221 */ /* 0x000fe80000010000 */
        /* <DEDUP_REMOVED lines=8> */
[C---:B----4-:R-:W-:Y:S08]  /*69b0*/  HMMA.16816.F32.BF16 R64, R20.reuse, R140, R64 ;  /* 0x0000008c1440723c */ /* 0x050ff00000041840 */
        /* <DEDUP_REMOVED lines=8> */
[C---:B-----5:R-:W-:Y:S08]  /*6a40*/  HMMA.16816.F32.BF16 R88, R20.reuse, R120, R88 ;  /* 0x000000781458723c */ /* 0x060ff00000041858 */
[C---:B------:R-:W-:Y:S01]  /*6a50*/  HMMA.16816.F32.BF16 R92, R20.reuse, R122, R92 ;  /* 0x0000007a145c723c */ /* 0x040fe2000004185c */
[----:B------:R-:W-:Y:S07]  /*6a60*/  LDSM.16.MT88.4 R120, [R190+0x1900] ;  /* 0x00190000be78783b */ /* 0x000fee0000004200 */
[C---:B-1----:R-:W-:Y:S08]  /*6a70*/  HMMA.16816.F32.BF16 R96, R20.reuse, R24, R96 ;  /* 0x000000181460723c */ /* 0x042ff00000041860 */
[C---:B------:R-:W-:Y:S01]  /*6a80*/  HMMA.16816.F32.BF16 R100, R20.reuse, R26, R100 ;  /* 0x0000001a1464723c */ /* 0x040fe20000041864 */
[----:B------:R-:W1:Y:S07]  /*6a90*/  LDSM.16.MT88.4 R24, [R195+0x1900] ;  /* 0x00190000c318783b */ /* 0x000e6e0000004200 */
[C---:B------:R-:W-:Y:S08]  /*6aa0*/  HMMA.16816.F32.BF16 R12, R20.reuse, R124, R12 ;  /* 0x0000007c140c723c */ /* 0x040ff0000004180c */
[C---:B------:R-:W-:Y:S01]  /*6ab0*/  HMMA.16816.F32.BF16 R104, R20.reuse, R126, R104 ;  /* 0x0000007e1468723c */ /* 0x040fe20000041868 */
[----:B------:R-:W4:Y:S07]  /*6ac0*/  LDSM.16.MT88.4 R124, [R188+0x1900] ;  /* 0x00190000bc7c783b */ /* 0x000f2e0000004200 */
[C---:B------:R-:W-:Y:S08]  /*6ad0*/  HMMA.16816.F32.BF16 R108, R20.reuse, R128, R108 ;  /* 0x00000080146c723c */ /* 0x040ff0000004186c */
[C---:B------:R-:W-:Y:S08]  /*6ae0*/  HMMA.16816.F32.BF16 R112, R20.reuse, R130, R112 ;  /* 0x000000821470723c */ /* 0x040ff00000041870 */
[C---:B------:R-:W-:Y:S08]  /*6af0*/  HMMA.16816.F32.BF16 R16, R20.reuse, R28, R16 ;  /* 0x0000001c1410723c */ /* 0x040ff00000041810 */
[----:B------:R-:W-:Y:S01]  /*6b00*/  HMMA.16816.F32.BF16 R116, R20, R30, R116 ;  /* 0x0000001e1474723c */ /* 0x000fe20000041874 */
[----:B------:R-:W5:Y:S06]  /*6b10*/  LDSM.16.MT88.4 R28, [R189+0x3900] ;  /* 0x00390000bd1c783b */ /* 0x000f6c0000004200 */
[----:B------:R-:W-:Y:S01]  /*6b20*/  F2FP.BF16.PACK_AB R20, R161, R160 ;  /* 0x000000a0a114723e */ /* 0x000fe200000010ff */
[----:B------:R-:W-:Y:S01]  /*6b30*/  FADD.FTZ R160, R160, R157 ;  /* 0x0000009da0a07221 */ /* 0x000fe20000010000 */
[----:B------:R-:W-:Y:S03]  /*6b40*/  F2FP.BF16.PACK_AB R21, R163, R162 ;  /* 0x000000a2a315723e */ /* 0x000fe600000010ff */
[----:B--2---:R-:W-:Y:S01]  /*6b50*/  F2FP.BF16.PACK_AB R22, R215, R212 ;  /* 0x000000d4d716723e */ /* 0x004fe200000010ff */
[----:B------:R-:W-:Y:S01]  /*6b60*/  FADD.FTZ R162, R162, R159 ;  /* 0x0000009fa2a27221 */ /* 0x000fe20000010000 */
[----:B---3--:R-:W-:Y:S01]  /*6b70*/  F2FP.BF16.PACK_AB R23, R167, R214 ;  /* 0x000000d6a717723e */ /* 0x008fe200000010ff */
[----:B------:R-:W-:Y:S02]  /*6b80*/  FADD.FTZ R161, R161, R160 ;  /* 0x000000a0a1a17221 */ /* 0x000fe40000010000 */
[----:B------:R-:W-:Y:S02]  /*6b90*/  FADD.FTZ R163, R163, R162 ;  /* 0x000000a2a3a37221 */ /* 0x000fe40000010000 */
[----:B------:R-:W-:Y:S02]  /*6ba0*/  FADD.FTZ R212, R212, R161 ;  /* 0x000000a1d4d47221 */ /* 0x000fe40000010000 */
[C---:B-1----:R-:W-:Y:S01]  /*6bb0*/  HMMA.16816.F32.BF16 R128, R20.reuse, R24, R8 ;  /* 0x000000181480723c */ /* 0x042fe20000041808 */
[----:B------:R-:W1:Y:S02]  /*6bc0*/  LDSM.16.MT88.4 R8, [R190+0x5900] ;  /* 0x00590000be08783b */ /* 0x000e640000004200 */
[----:B------:R-:W-:Y:S02]  /*6bd0*/  FADD.FTZ R214, R214, R163 ;  /* 0x000000a3d6d67221 */ /* 0x000fe40000010000 */
[----:B------:R-:W-:Y:S02]  /*6be0*/  FADD.FTZ R213, R215, R212 ;  /* 0x000000d4d7d57221 */ /* 0x000fe40000010000 */
[----:B------:R-:W-:Y:S01]  /*6bf0*/  FADD.FTZ R211, R167, R214 ;  /* 0x000000d6a7d37221 */ /* 0x000fe20000010000 */
        /* <DEDUP_REMOVED lines=8> */
[C---:B------:R-:W-:Y:S08]  /*6c80*/  HMMA.16816.F32.BF16 R64, R20.reuse, R136, R64 ;  /* 0x000000881440723c */ /* 0x040ff00000041840 */
[C---:B------:R-:W-:Y:S08]  /*6c90*/  HMMA.16816.F32.BF16 R68, R20.reuse, R138, R68 ;  /* 0x0000008a1444723c */ /* 0x040ff00000041844 */
[C---:B------:R-:W-:Y:S08]  /*6ca0*/  HMMA.16816.F32.BF16 R72, R20.reuse, R140, R72 ;  /* 0x0000008c1448723c */ /* 0x040ff00000041848 */
[C---:B------:R-:W-:Y:S08]  /*6cb0*/  HMMA.16816.F32.BF16 R76, R20.reuse, R142, R76 ;  /* 0x0000008e144c723c */ /* 0x040ff0000004184c */
[C---:B-----5:R-:W-:Y:S08]  /*6cc0*/  HMMA.16816.F32.BF16 R80, R20.reuse, R28, R80 ;  /* 0x0000001c1450723c */ /* 0x060ff00000041850 */
[C---:B------:R-:W-:Y:S01]  /*6cd0*/  HMMA.16816.F32.BF16 R84, R20.reuse, R30, R84 ;  /* 0x0000001e1454723c */ /* 0x040fe20000041854 */
[----:B------:R-:W3:Y:S07]  /*6ce0*/  LDSM.16.MT88.4 R28, [R188+0x5900] ;  /* 0x00590000bc1c783b */ /* 0x000eee0000004200 */
[C---:B------:R-:W-:Y:S08]  /*6cf0*/  HMMA.16816.F32.BF16 R88, R20.reuse, R144, R88 ;  /* 0x000000901458723c */ /* 0x040ff00000041858 */
[C---:B------:R-:W-:Y:S08]  /*6d00*/  HMMA.16816.F32.BF16 R92, R20.reuse, R146, R92 ;  /* 0x00000092145c723c */ /* 0x040ff0000004185c */
[C---:B------:R-:W-:Y:S08]  /*6d10*/  HMMA.16816.F32.BF16 R96, R20.reuse, R148, R96 ;  /* 0x000000941460723c */ /* 0x040ff00000041860 */
[C---:B------:R-:W-:Y:S08]  /*6d20*/  HMMA.16816.F32.BF16 R100, R20.reuse, R150, R100 ;  /* 0x000000961464723c */ /* 0x040ff00000041864 */
[C---:B-1----:R-:W-:Y:S08]  /*6d30*/  HMMA.16816.F32.BF16 R124, R20.reuse, R8, R12 ;  /* 0x00000008147c723c */ /* 0x042ff0000004180c */
[C---:B------:R-:W-:Y:S08]  /*6d40*/  HMMA.16816.F32.BF16 R104, R20.reuse, R10, R104 ;  /* 0x0000000a1468723c */ /* 0x040ff00000041868 */
[C---:B--2---:R-:W-:Y:S08]  /*6d50*/  HMMA.16816.F32.BF16 R108, R20.reuse, R24, R108 ;  /* 0x00000018146c723c */ /* 0x044ff0000004186c */
[C---:B------:R-:W-:Y:S08]  /*6d60*/  HMMA.16816.F32.BF16 R112, R20.reuse, R26, R112 ;  /* 0x0000001a1470723c */ /* 0x040ff00000041870 */
[C---:B---3--:R-:W-:Y:S08]  /*6d70*/  HMMA.16816.F32.BF16 R120, R20.reuse, R28, R16 ;  /* 0x0000001c1478723c */ /* 0x048ff00000041810 */
[----:B------:R-:W-:Y:S01]  /*6d80*/  HMMA.16816.F32.BF16 R116, R20, R30, R116 ;  /* 0x0000001e1474723c */ /* 0x000fe20000041874 */
[----:B------:R-:W-:-:S07]  /*6d90*/  @P4 BRA `(.L_x_3117) ;  /* 0xffffd9f000004947 */ /* 0x000fce000383ffff */
.L_x_3116:
        /* <DEDUP_REMOVED lines=123> */
.L_x_3108:
        /* <DEDUP_REMOVED lines=260> */
.L_x_3122:
[----:B------:R-:W-:Y:S05]  /*8590*/  BSYNC B0 ;  /* 0x0000000000007941 */ /* 0x000fea0003800000 */
.L_x_3121:
        /* <DEDUP_REMOVED lines=146> */
.L_x_3120:
        /* <DEDUP_REMOVED lines=50> */
.L_x_3123:
        /* <DEDUP_REMOVED lines=10> */
.L_x_6282:


//--------------------- .text._ZN7cutlass13device_kernelIN5flash19enable_sm80_to_sm89INS1_16FlashAttnFwdSm80INS1_25CollectiveMainloopFwdSm80ILi8ELi1ELb0EN4cute5tupleIJNS5_1CILi128EEENS7_ILi64EEENS7_ILi192EEEEEELi192ENS_10bfloat16_tEfNS_4arch4Sm80ELb0ELb0ELb0ELb1ELb1ELb0ELb1ELb1EEENS1_21CollectiveEpilogueFwdINS6_IJS8_SA_S9_EEENS6_IJNS7_ILi1EEESI_SI_EEESC_SE_Li256ELb1ELb1ELb1ELb0EEENS1_36VarlenDynamicPersistentTileSchedulerILi128ELi64ELi256ELi256ELb1ELb1ELb0ELb0ELb1ELb1EEEEEEEEEvNT_6ParamsE --------------------------
	.section	.text._ZN7cutlass13device_kernelIN5flash19enable_sm80_to_sm89INS1_16FlashAttnFwdSm80INS1_25CollectiveMainloopFwdSm80ILi8ELi1ELb0EN4cute5tupleIJNS5_1CILi128EEENS7_ILi64EEENS7_ILi192EEEEEELi192ENS_10bfloat16_tEfNS_4arch4Sm80ELb0ELb0ELb0ELb1ELb1ELb0ELb1ELb1EEENS1_21CollectiveEpilogueFwdINS6_IJS8_SA_S9_EEENS6_IJNS7_ILi1EEESI_SI_EEESC_SE_Li256ELb1ELb1ELb1ELb0EEENS1_36VarlenDynamicPersistentTileSchedulerILi128ELi64ELi256ELi256ELb1ELb1ELb0ELb0ELb1ELb1EEEEEEEEEvNT_6ParamsE,"ax",@progbits
	.sectioninfo	@"SHI_REGISTERS=255"
	.align	128
.text._ZN7cutlass13device_kernelIN5flash19enable_sm80_to_sm89INS1_16FlashAttnFwdSm80INS1_25CollectiveMainloopFwdSm80ILi8ELi1ELb0EN4cute5tupleIJNS5_1CILi128EEENS7_ILi64EEENS7_ILi192EEEEEELi192ENS_10bfloat16_tEfNS_4arch4Sm80ELb0ELb0ELb0ELb1ELb1ELb0ELb1ELb1EEENS1_21CollectiveEpilogueFwdINS6_IJS8_SA_S9_EEENS6_IJNS7_ILi1EEESI_SI_EEESC_SE_Li256ELb1ELb1ELb1ELb0EEENS1_36VarlenDynamicPersistentTileSchedulerILi128ELi64ELi256ELi256ELb1ELb1ELb0ELb0ELb1ELb1EEEEEEEEEvNT_6ParamsE:
        .type           _ZN7cutlass13device_kernelIN5flash19enable_sm80_to_sm89INS1_16FlashAttnFwdSm80INS1_25CollectiveMainloopFwdSm80ILi8ELi1ELb0EN4cute5tupleIJNS5_1CILi128EEENS7_ILi64EEENS7_ILi192EEEEEELi192ENS_10bfloat16_tEfNS_4arch4Sm80ELb0ELb0ELb0ELb1ELb1ELb0ELb1ELb1EEENS1_21CollectiveEpilogueFwdINS6_IJS8_SA_S9_EEENS6_IJNS7_ILi1EEESI_SI_EEESC_SE_Li256ELb1ELb1ELb1ELb0EEENS1_36VarlenDynamicPersistentTileSchedulerILi128ELi64ELi256ELi256ELb1ELb1ELb0ELb0ELb1ELb1EEEEEEEEEvNT_6ParamsE,@function
        .size           _ZN7cutlass13device_kernelIN5flash19enable_sm80_to_sm89INS1_16FlashAttnFwdSm80INS1_25CollectiveMainloopFwdSm80ILi8ELi1ELb0EN4cute5tupleIJNS5_1CILi128EEENS7_ILi64EEENS7_ILi192EEEEEELi192ENS_10bfloat16_tEfNS_4arch4Sm80ELb0ELb0ELb0ELb1ELb1ELb0ELb1ELb1EEENS1_21CollectiveEpilogueFwdINS6_IJS8_SA_S9_EEENS6_IJNS7_ILi1EEESI_SI_EEESC_SE_Li256ELb1ELb1ELb1ELb0EEENS1_36VarlenDynamicPersistentTileSchedulerILi128ELi64ELi256ELi256ELb1ELb1ELb0ELb0ELb1ELb1EEEEEEEEEvNT_6ParamsE,(.L_x_6283 - _ZN7cutlass13device_kernelIN5flash19enable_sm80_to_sm89INS1_16FlashAttnFwdSm80INS1_25CollectiveMainloopFwdSm80ILi8ELi1ELb0EN4cute5tupleIJNS5_1CILi128EEENS7_ILi64EEENS7_ILi192EEEEEELi192ENS_10bfloat16_tEfNS_4arch4Sm80ELb0ELb0ELb0ELb1ELb1ELb0ELb1ELb1EEENS1_21CollectiveEpilogueFwdINS6_IJS8_SA_S9_EEENS6_IJNS7_ILi1EEESI_SI_EEESC_SE_Li256ELb1ELb1ELb1ELb0EEENS1_36VarlenDynamicPersistentTileSchedulerILi128ELi64ELi256ELi256ELb1ELb1ELb0ELb0ELb1ELb1EEEEEEEEEvNT_6ParamsE)
        .other          _ZN7cutlass13device_kernelIN5flash19enable_sm80_to_sm89INS1_16FlashAttnFwdSm80INS1_25CollectiveMainloopFwdSm80ILi8ELi1ELb0EN4cute5tupleIJNS5_1CILi128EEENS7_ILi64EEENS7_ILi192EEEEEELi192ENS_10bfloat16_tEfNS_4arch4Sm80ELb0ELb0ELb0ELb1ELb1ELb0ELb1ELb1EEENS1_21CollectiveEpilogueFwdINS6_IJS8_SA_S9_EEENS6_IJNS7_ILi1EEESI_SI_EEESC_SE_Li256ELb1ELb1ELb1ELb0EEENS1_36VarlenDynamicPersistentTileSchedulerILi128ELi64ELi256ELi256ELb1ELb1ELb0ELb0ELb1ELb1EEEEEEEEEvNT_6ParamsE,@"STO_CUDA_ENTRY STV_DEFAULT"
_ZN7cutlass13device_kernelIN5flash19enable_sm80_to_sm89INS1_16FlashAttnFwdSm80INS1_25CollectiveMainloopFwdSm80ILi8ELi1ELb0EN4cute5tupleIJNS5_1CILi128EEENS7_ILi64EEENS7_ILi192EEEEEELi192ENS_10bfloat16_tEfNS_4arch4Sm80ELb0ELb0ELb0ELb1ELb1ELb0ELb1ELb1EEENS1_21CollectiveEpilogueFwdINS6_IJS8_SA_S9_EEENS6_IJNS7_ILi1EEESI_SI_EEESC_SE_Li256ELb1ELb1ELb1ELb0EEENS1_36VarlenDynamicPersistentTileSchedulerILi128ELi64ELi256ELi256ELb1ELb1ELb0ELb0ELb1ELb1EEEEEEEEEvNT_6ParamsE:
        /* <DEDUP_REMOVED lines=52> */
.L_x_3129:
        /* <DEDUP_REMOVED lines=17> */
.L_x_3227:
        /* <DEDUP_REMOVED lines=16> */
.L_x_3228:
[----:B---3--:R-:W-:-:S05]  /*0550*/  IMAD R0, R0, c[0x0][0x538], RZ ;  /* 0x00014e0000007a24 */ /* 0x008fca00078e02ff */
[----:B------:R-:W-:-:S04]  /*0560*/  IADD3 R6, R0, R6, RZ ;  /* 0x0000000600067210 */ /* 0x000fc80007ffe0ff */
[----:B------:R-:W-:-:S13]  /*0570*/  ISETP.GT.AND P0, PT, R6, UR4, PT ;  /* 0x0000000406007c0c */ /* 0x000fda000bf04270 */
[----:B-12---:R-:W-:Y:S05]  /*0580*/  @!P0 BRA `(.L_x_3129) ;  /* 0xfffffdb000008947 */ /* 0x006fea000383ffff */
.L_x_3125:
[----:B--2---:R-:W-:-:S05]  /*0590*/  IADD3 R212, -R0, R6, RZ ;  /* 0x0000000600d47210 */ /* 0x004fca0007ffe1ff */
[----:B------:R-:W-:-:S05]  /*05a0*/  IMAD R0, R4, c[0x0][0x538], R212 ;  /* 0x00014e0004007a24 */ /* 0x000fca00078e02d4 */
[----:B------:R-:W-:Y:S01]  /*05b0*/  ISETP.GT.AND P0, PT, R0, UR4, PT ;  /* 0x0000000400007c0c */ /* 0x000fe2000bf04270 */
[----:B------:R-:W-:-:S12]  /*05c0*/  BRA.DIV ~URZ, `(.L_x_3130) ;  /* 0x0000c6427f007947 */ /* 0x000fd8000b800000 */
[----:B------:R-:W-:-:S04]  /*05d0*/  VOTE.ANY R0, PT, !P0 ;  /* 0x0000000000007806 */ /* 0x000fc800040e0100 */
.L_x_3229:
[----:B------:R1:W2:Y:S01]  /*05e0*/  POPC R215, R0 ;  /* 0x0000000000d77309 */ /* 0x0002a20000000000 */
[----:B------:R-:W-:Y:S05]  /*05f0*/  BRA.DIV ~URZ, `(.L_x_3131) ;  /* 0x0000c6527f007947 */ /* 0x000fea000b800000 */
[----:B--2---:R2:W3:Y:S01]  /*0600*/  SHFL.IDX PT, R11, R8, R215, 0x1f ;  /* 0x00001fd7080b7589 */ /* 0x0044e200000e0000 */
[----:B------:R-:W-:-:S03]  /*0610*/  MOV R6, RZ ;  /* 0x000000ff00067202 */ /* 0x000fc60000000f00 */
[----:B------:R2:W4:Y:S04]  /*0620*/  SHFL.IDX PT, R10, R7, R215, 0x1f ;  /* 0x00001fd7070a7589 */ /* 0x00052800000e0000 */
.L_x_3230:
[----:B------:R-:W-:Y:S01]  /*0630*/  ISETP.NE.AND P0, PT, R0, RZ, PT ;  /* 0x000000ff0000720c */ /* 0x000fe20003f05270 */
[----:B------:R-:W-:-:S12]  /*0640*/  BSSY B0, `(.L_x_3132) ;  /* 0x0000005000007945 */ /* 0x000fd80003800000 */
[----:B------:R-:W-:Y:S05]  /*0650*/  @!P0 BRA `(.L_x_3133) ;  /* 0x0000003000008947 */ /* 0x000fea0003800000 */
[----:B------:R-:W-:Y:S01]  /*0660*/  IADD3 R190, R215, -0x1, RZ ;  /* 0xffffffffd7be7810 */ /* 0x000fe20007ffe0ff */
[----:B------:R-:W-:Y:S05]  /*0670*/  BRA.DIV ~URZ, `(.L_x_3134) ;  /* 0x0000c6b27f007947 */ /* 0x000fea000b800000 */
[----:B------:R1:W2:Y:S02]  /*0680*/  SHFL.IDX PT, R6, R4, R190, 0x1f ;  /* 0x00001fbe04067589 */ /* 0x0002a400000e0000 */
.L_x_3133:
[----:B------:R-:W-:Y:S05]  /*0690*/  BSYNC B0 ;  /* 0x0000000000007941 */ /* 0x000fea0003800000 */
.L_x_3132:
        /* <DEDUP_REMOVED lines=65> */
.L_x_3126:
[----:B--2---:R-:W-:Y:S01]  /*0ab0*/  IMAD.MOV.U32 R213, RZ, RZ, RZ ;  /* 0x000000ffffd57224 */ /* 0x004fe200078e00ff */
[----:B------:R-:W-:Y:S01]  /*0ac0*/  MOV R214, RZ ;  /* 0x000000ff00d67202 */ /* 0x000fe20000000f00 */
[----:B------:R-:W-:Y:S01]  /*0ad0*/  IMAD.U32 R212, RZ, RZ, UR4 ;  /* 0x00000004ffd47e24 */ /* 0x000fe2000f8e00ff */
[----:B------:R-:W-:Y:S02]  /*0ae0*/  MOV R215, c[0x0][0x53c] ;  /* 0x00014f0000d77a02 */ /* 0x000fe40000000f00 */
.L_x_3135:
[----:B------:R-:W-:Y:S01]  /*0af0*/  ISETP.NE.AND P0, PT, R12, RZ, PT ;  /* 0x000000ff0c00720c */ /* 0x000fe20003f05270 */
[----:B------:R-:W-:-:S12]  /*0b00*/  WARPSYNC 0xffffffff ;  /* 0xffffffff00007948 */ /* 0x000fd80003800000 */
[----:B------:R1:W-:Y:S04]  /*0b10*/  @!P0 STS.128 [0x18100], R212 ;  /* 0x018100d4ff008388 */ /* 0x0003e80000000c00 */
[----:B------:R-:W-:Y:S06]  /*0b20*/  BAR.ARV 0x5, 0x100 ;  /* 0x0144000000007b1d */ /* 0x000fec0000002000 */
.L_x_3124:
        /* <DEDUP_REMOVED lines=145> */
[----:B------:R-:W-:Y:S01]  /*1440*/  IMAD.IADD R186, R183, 0x1, R0 ;  /* 0x00000001b7ba7824 */ /* 0x000fe200078e0200 */
        /* <DEDUP_REMOVED lines=18> */
.L_x_3226:
        /* <DEDUP_REMOVED lines=30> */
.L_x_3136:
[----:B------:R-:W-:-:S04]  /*1750*/  ISETP.NE.U32.AND P1, PT, RZ, c[0x0][0x368], PT ;  /* 0x0000da00ff007a0c */ /* 0x000fc80003f25070 */
[----:B------:R-:W-:-:S13]  /*1760*/  ISETP.NE.AND.EX P1, PT, RZ, c[0x0][0x36c], PT, P1 ;  /* 0x0000db00ff007a0c */ /* 0x000fda0003f25310 */
[----:B------:R-:W-:Y:S05]  /*1770*/  @!P1 BRA `(.L_x_3137) ;  /* 0x0000004000009947 */ /* 0x000fea0003800000 */
[----:B-1----:R-:W-:-:S04]  /*1780*/  IADD3 R2, P1, R217, c[0x0][0x368], RZ ;  /* 0x0000da00d9027a10 */ /* 0x002fc80007f3e0ff */
[----:B------:R-:W-:-:S05]  /*1790*/  IADD3.X R3, R218, c[0x0][0x36c], RZ, P1, !PT ;  /* 0x0000db00da037a10 */ /* 0x000fca0000ffe4ff */
[----:B------:R1:W5:Y:S01]  /*17a0*/  LDG.E R0, [R2.64] ;  /* 0x0000000602007981 */ /* 0x000362000c1e1900 */
[----:B------:R-:W-:Y:S05]  /*17b0*/  BRA `(.L_x_3138) ;  /* 0x0000008000007947 */ /* 0x000fea0003800000 */
.L_x_3137:
        /* <DEDUP_REMOVED lines=8> */
.L_x_3138:
        /* <DEDUP_REMOVED lines=45> */
.L_x_3140:
[----:B------:R-:W-:Y:S05]  /*1b10*/  BSYNC B0 ;  /* 0x0000000000007941 */ /* 0x000fea0003800000 */
.L_x_3139:
        /* <DEDUP_REMOVED lines=102> */
.L_x_3231:
[----:B------:R-:W-:Y:S05]  /*2180*/  BRA.DIV ~URZ, `(.L_x_3143) ;  /* 0x0000ac727f007947 */ /* 0x000fea000b800000 */
[----:B------:R3:W4:Y:S02]  /*2190*/  SHFL.IDX PT, R0, R12, RZ, 0x181f ;  /* 0x00181fff0c007589 */ /* 0x00072400000e0000 */
.L_x_3232:
        /* <DEDUP_REMOVED lines=20> */
.L_x_3145:
[----:B------:R-:W-:Y:S05]  /*22e0*/  BSYNC B0 ;  /* 0x0000000000007941 */ /* 0x000fea0003800000 */
.L_x_3144:
[----:B------:R-:W-:Y:S05]  /*22f0*/  BRA.DIV ~URZ, `(.L_x_3146) ;  /* 0x0000ab727f007947 */ /* 0x000fea000b800000 */
[----:B--2---:R2:W1:Y:S04]  /*2300*/  SHFL.IDX PT, R8, R9, 0x1, 0x181f ;  /* 0x00381f0009087f89 */ /* 0x00446800000e0000 */
[----:B----4-:R2:W4:Y:S02]  /*2310*/  SHFL.IDX PT, R0, R12, 0x1, 0x181f ;  /* 0x00381f000c007f89 */ /* 0x01052400000e0000 */
.L_x_3233:
        /* <DEDUP_REMOVED lines=19> */
.L_x_3148:
[----:B------:R-:W-:Y:S05]  /*2450*/  BSYNC B0 ;  /* 0x0000000000007941 */ /* 0x000fea0003800000 */
.L_x_3147:
[----:B------:R-:W-:Y:S05]  /*2460*/  BRA.DIV ~URZ, `(.L_x_3149) ;  /* 0x0000aad27f007947 */ /* 0x000fea000b800000 */
[----:B-1----:R1:W2:Y:S02]  /*2470*/  SHFL.IDX PT, R8, R9, 0x2, 0x181f ;  /* 0x00581f0009087f89 */ /* 0x0022a400000e0000 */
.L_x_3234:
[----:B------:R-:W-:Y:S05]  /*2480*/  BRA.DIV ~URZ, `(.L_x_3150) ;  /* 0x0000ab227f007947 */ /* 0x000fea000b800000 */
[----:B----4-:R4:W1:Y:S02]  /*2490*/  SHFL.IDX PT, R0, R12, 0x2, 0x181f ;  /* 0x00581f000c007f89 */ /* 0x01086400000e0000 */
.L_x_3235:
        /* <DEDUP_REMOVED lines=19> */
.L_x_3152:
[----:B------:R-:W-:Y:S05]  /*25d0*/  BSYNC B0 ;  /* 0x0000000000007941 */ /* 0x000fea0003800000 */
.L_x_3151:
[----:B------:R-:W-:Y:S05]  /*25e0*/  BRA.DIV ~URZ, `(.L_x_3153) ;  /* 0x0000aa327f007947 */ /* 0x000fea000b800000 */
[----:B--2---:R2:W3:Y:S04]  /*25f0*/  SHFL.IDX PT, R8, R9, 0x3, 0x181f ;  /* 0x00781f0009087f89 */ /* 0x0044e800000e0000 */
[----:B-1----:R2:W1:Y:S02]  /*2600*/  SHFL.IDX PT, R0, R12, 0x3, 0x181f ;  /* 0x00781f000c007f89 */ /* 0x00246400000e0000 */
.L_x_3236:
        /* <DEDUP_REMOVED lines=8> */
[-C--:B------:R-:W-:Y:S02]  /*2690*/  @!P3 LEA R4, P1, R198, R0.reuse, 0x1 ;  /* 0x00000000c604b211 */ /* 0x080fe400078208ff */
[C---:B------:R-:W-:Y:S02]  /*26a0*/  @!P3 LEA R2, P0, R199.reuse, R0, 0x1 ;  /* 0x00000000c702b211 */ /* 0x040fe400078008ff */
        /* <DEDUP_REMOVED lines=42> */
[----:B------:R-:W-:Y:S01]  /*2950*/  IMAD.WIDE.U32 R2, R189, c[0x0][0x1e0], RZ ;  /* 0x00007800bd027a25 */ /* 0x000fe200078e00ff */
[----:B------:R-:W-:-:S03]  /*2960*/  SHF.R.S32.HI R6, RZ, 0x1f, R189 ;  /* 0x0000001fff067819 */ /* 0x000fc600000114bd */
[----:B------:R-:W-:Y:S02]  /*2970*/  IMAD R117, R115, -0x40, R16 ;  /* 0xffffffc073757824 */ /* 0x000fe400078e0210 */
[C---:B------:R-:W-:Y:S02]  /*2980*/  IMAD R0, R6.reuse, c[0x0][0x1e0], RZ ;  /* 0x0000780006007a24 */ /* 0x040fe400078e02ff */
        /* <DEDUP_REMOVED lines=28> */
[----:B-1----:R-:W-:-:S02]  /*2b50*/  @P2 LEA R8, P6, R194, R0, 0x1 ;  /* 0x00000000c2082211 */ /* 0x002fc400078c08ff */
[-C--:B------:R-:W-:Y:S02]  /*2b60*/  @P2 LEA R6, P1, R198, R0.reuse, 0x1 ;  /* 0x00000000c6062211 */ /* 0x080fe400078208ff */
[-C--:B--2---:R-:W-:Y:S02]  /*2b70*/  @P2 LEA.HI.X R9, R194, R5.reuse, R18, 0x1, P6 ;  /* 0x00000005c2092211 */ /* 0x084fe400030f0c12 */
[-C--:B------:R-:W-:Y:S02]  /*2b80*/  @P2 LEA.HI.X R7, R198, R5.reuse, R17, 0x1, P1 ;  /* 0x00000005c6072211 */ /* 0x080fe400008f0c11 */
[C---:B---3--:R-:W-:Y:S01]  /*2b90*/  @P2 LEA R4, P6, R199.reuse, R0, 0x1 ;  /* 0x00000000c7042211 */ /* 0x048fe200078c08ff */
[----:B------:R4:W-:Y:S01]  /*2ba0*/  @P2 LDGSTS.E.BYPASS.LTC128B.128 [R187+0x6100], [R8.64], !P5 ;  /* 0x0610000008bb2fae */ /* 0x0009e2000e901d46 */
[----:B------:R-:W-:Y:S02]  /*2bb0*/  IADD3 R0, P1, R2, R208, RZ ;  /* 0x000000d002007210 */ /* 0x000fe40007f3e0ff */
[----:B------:R-:W-:Y:S01]  /*2bc0*/  @P2 LEA.HI.X R5, R199, R5, R15, 0x1, P6 ;  /* 0x00000005c7052211 */ /* 0x000fe200030f0c0f */
[----:B------:R1:W-:Y:S01]  /*2bd0*/  @P2 LDGSTS.E.BYPASS.LTC128B.128 [R187+0x8100], [R6.64], !P4 ;  /* 0x0810000006bb2fae */ /* 0x0003e2000e101d46 */
[----:B------:R-:W-:-:S02]  /*2be0*/  ISETP.GE.AND P6, PT, R22, 0x21, PT ;  /* 0x000000211600780c */ /* 0x000fc40003fc6270 */
        /* <DEDUP_REMOVED lines=23> */
[----:B------:R-:W-:Y:S01]  /*2d60*/  @P1 IADD3 R3, R176, -0x20, RZ ;  /* 0xffffffe0b0031810 */ /* 0x000fe20007ffe0ff */
[----:B------:R-:W-:Y:S01]  /*2d70*/  IMAD.X R13, R2, 0x1, R114, P6 ;  /* 0x00000001020d7824 */ /* 0x000fe200030e0672 */
[----:B------:R-:W-:Y:S01]  /*2d80*/  IADD3 R14, P1, R0, R119, RZ ;  /* 0x00000077000e7210 */ /* 0x000fe20007f3e0ff */
[----:B------:R-:W-:Y:S01]  /*2d90*/  IMAD.MOV.U32 R0, RZ, RZ, 0x40 ;  /* 0x00000040ff007424 */ /* 0x000fe200078e00ff */
[----:B------:R-:W-:-:S03]  /*2da0*/  ISETP.GE.AND P6, PT, R194, c[0x0][0x1d4], PT ;  /* 0x00007500c2007a0c */ /* 0x000fc60003fc6270 */
[----:B------:R-:W-:Y:S01]  /*2db0*/  IMAD.X R15, R2, 0x1, R113, P1 ;  /* 0x00000001020f7824 */ /* 0x000fe200008e0671 */
[----:B------:R-:W-:Y:S02]  /*2dc0*/  IADD3 R18, P1, R21, R118, RZ ;  /* 0x0000007615127210 */ /* 0x000fe40007f3e0ff */
[----:B------:R-:W-:Y:S02]  /*2dd0*/  SEL R0, R0, 0xffffffc0, !P2 ;  /* 0xffffffc000007807 */ /* 0x000fe40005000000 */
[----:B------:R-:W-:Y:S01]  /*2de0*/  IADD3 R2, R3, 0x4000, RZ ;  /* 0x0000400003027810 */ /* 0x000fe20007ffe0ff */
[----:B------:R-:W-:-:S04]  /*2df0*/  DEPBAR.LE SB0, 0x1 ;  /* 0x000080400000791a */ /* 0x000fc80000000000 */
[----:B------:R-:W-:-:S04]  /*2e00*/  DEPBAR.LE SB0, 0x0 ;  /* 0x000080000000791a */ /* 0x000fc80000000000 */
[----:B------:R-:W-:Y:S01]  /*2e10*/  BAR.SYNC.DEFER_BLOCKING 0x0 ;  /* 0x0000000000007b1d */ /* 0x000fe20000010000 */
[----:B------:R-:W-:Y:S01]  /*2e20*/  IMAD.X R19, R20, 0x1, R112, P1 ;  /* 0x0000000114137824 */ /* 0x000fe200008e0670 */
[----:B------:R-:W-:Y:S01]  /*2e30*/  ISETP.LT.OR P1, PT, R22, 0x1, P6 ;  /* 0x000000011600780c */ /* 0x000fe20003721670 */
[----:B------:R-:W-:Y:S01]  /*2e40*/  IMAD.IADD R177, R2, 0x1, R0 ;  /* 0x0000000102b17824 */ /* 0x000fe200078e0200 */
[----:B------:R-:W-:Y:S02]  /*2e50*/  ISETP.GE.AND P6, PT, R198, c[0x0][0x1d4], PT ;  /* 0x00007500c6007a0c */ /* 0x000fe40003fc6270 */
[----:B--2---:R-:W-:Y:S04]  /*2e60*/  LDSM.16.M88.4 R4, [R183] ;  /* 0x00000000b704783b */ /* 0x004fe80000000200 */
[----:B------:R-:W2:Y:S04]  /*2e70*/  LDSM.16.M88.4 R28, [R176] ;  /* 0x00000000b01c783b */ /* 0x000ea80000000200 */
[----:B------:R-:W3:Y:S04]  /*2e80*/  LDSM.16.M88.4 R32, [R176+0x800] ;  /* 0x00080000b020783b */ /* 0x000ee80000000200 */
[----:B------:R-:W-:Y:S04]  /*2e90*/  LDSM.16.M88.4 R40, [R176+0x1000] ;  /* 0x00100000b028783b */ /* 0x000fe80000000200 */
[----:B------:R-:W4:Y:S04]  /*2ea0*/  LDSM.16.M88.4 R52, [R176+0x1800] ;  /* 0x00180000b034783b */ /* 0x000f280000000200 */
[----:B-1----:R-:W-:Y:S04]  /*2eb0*/  LDSM.16.M88.4 R8, [R184] ;  /* 0x00000000b808783b */ /* 0x002fe80000000200 */
[----:B------:R-:W-:Y:S04]  /*2ec0*/  LDSM.16.M88.4 R48, [R3] ;  /* 0x000000000330783b */ /* 0x000fe80000000200 */
[----:B------:R-:W1:Y:S04]  /*2ed0*/  LDSM.16.M88.4 R44, [R3+0x800] ;  /* 0x00080000032c783b */ /* 0x000e680000000200 */
[----:B------:R-:W-:Y:S04]  /*2ee0*/  LDSM.16.M88.4 R68, [R3+0x1000] ;  /* 0x001000000344783b */ /* 0x000fe80000000200 */
[----:B------:R-:W5:Y:S04]  /*2ef0*/  LDSM.16.M88.4 R72, [R3+0x1800] ;  /* 0x001800000348783b */ /* 0x000f680000000200 */
        /* <DEDUP_REMOVED lines=13> */
[----:B-1----:R-:W-:Y:S01]  /*2fd0*/  HMMA.16816.F32.BF16 R52, R8, R44, R24 ;  /* 0x0000002c0834723c */ /* 0x002fe20000041818 */
[----:B------:R-:W-:Y:S01]  /*2fe0*/  IMAD.X R15, R20, 0x1, R113, P1 ;  /* 0x00000001140f7824 */ /* 0x000fe200008e0671 */
[C---:B------:R-:W-:Y:S02]  /*2ff0*/  ISETP.LT.OR P1, PT, R22.reuse, 0x1, P6 ;  /* 0x000000011600780c */ /* 0x040fe40003721670 */
[----:B------:R-:W-:-:S04]  /*3000*/  ISETP.LT.OR P6, PT, R22, 0x21, P6 ;  /* 0x000000211600780c */ /* 0x000fc800037c1670 */
[C---:B------:R-:W-:Y:S07]  /*3010*/  HMMA.16816.F32.BF16 R76, R8.reuse, R48, R36 ;  /* 0x00000030084c723c */ /* 0x040fee0000041824 */
[----:B------:R1:W-:Y:S01]  /*3020*/  LDGSTS.E.BYPASS.LTC128B.128 [R187+0x4100], [R12.64], !P1 ;  /* 0x041000000cbb7fae */ /* 0x0003e2000c901d46 */
[C---:B------:R-:W-:Y:S08]  /*3030*/  HMMA.16816.F32.BF16 R56, R8.reuse, R50, R28 ;  /* 0x000000320838723c */ /* 0x040ff0000004181c */
[----:B-----5:R-:W-:Y:S01]  /*3040*/  HMMA.16816.F32.BF16 R36, R8, R74, R60 ;  /* 0x0000004a0824723c */ /* 0x020fe2000004183c */
[----:B-1----:R-:W-:-:S05]  /*3050*/  IADD3 R12, P1, R21, R120, RZ ;  /* 0x00000078150c7210 */ /* 0x002fca0007f3e0ff */
[----:B------:R-:W-:Y:S01]  /*3060*/  IMAD.X R13, R20, 0x1, R114, P1 ;  /* 0x00000001140d7824 */ /* 0x000fe200008e0672 */
[----:B------:R-:W-:-:S04]  /*3070*/  ISETP.GE.AND P1, PT, R194, c[0x0][0x1d4], PT ;  /* 0x00007500c2007a0c */ /* 0x000fc80003f26270 */
[----:B------:R-:W-:Y:S11]  /*3080*/  ISETP.LT.OR P1, PT, R22, 0x21, P1 ;  /* 0x000000211600780c */ /* 0x000ff60000f21670 */
[----:B------:R-:W-:Y:S02]  /*3090*/  @!UPT UIADD3 URZ, URZ, URZ, URZ ;  /* 0x0000003f3f3ff290 */ /* 0x000fe4000fffe03f */
        /* <DEDUP_REMOVED lines=9> */
[C---:B-1----:R-:W-:Y:S03]  /*3130*/  HMMA.16816.F32.BF16 R16, R4.reuse, R34, RZ ;  /* 0x000000220410723c */ /* 0x042fe600000418ff */
[----:B------:R-:W-:Y:S04]  /*3140*/  LDSM.16.M88.4 R84, [R177+-0x3000] ;  /* 0xffd00000b154783b */ /* 0x000fe80000000200 */
[----:B------:R-:W-:Y:S01]  /*3150*/  LDSM.16.M88.4 R92, [R177+-0x2800] ;  /* 0xffd80000b15c783b */ /* 0x000fe20000000200 */
[C---:B------:R-:W-:Y:S03]  /*3160*/  HMMA.16816.F32.BF16 R32, R4.reuse, R40, RZ ;  /* 0x000000280420723c */ /* 0x040fe600000418ff */
[----:B------:R-:W-:Y:S04]  /*3170*/  LDSM.16.M88.4 R88, [R176+0x3800] ;  /* 0x00380000b058783b */ /* 0x000fe80000000200 */
[----:B------:R-:W-:Y:S01]  /*3180*/  LDSM.16.M88.4 R96, [R3+0x5000] ;  /* 0x005000000360783b */ /* 0x000fe20000000200 */
[----:B------:R-:W-:Y:S03]  /*3190*/  HMMA.16816.F32.BF16 R40, R4, R42, RZ ;  /* 0x0000002a0428723c */ /* 0x000fe600000418ff */
[----:B------:R-:W-:Y:S04]  /*31a0*/  LDSM.16.M88.4 R4, [R186] ;  /* 0x00000000ba04783b */ /* 0x000fe80000000200 */
[----:B------:R-:W-:Y:S01]  /*31b0*/  LDSM.16.M88.4 R108, [R3+0x5800] ;  /* 0x00580000036c783b */ /* 0x000fe20000000200 */
[C---:B------:R-:W-:Y:S03]  /*31c0*/  HMMA.16816.F32.BF16 R44, R8.reuse, R46, R16 ;  /* 0x0000002e082c723c */ /* 0x040fe60000041810 */
[----:B------:R-:W0:Y:S04]  /*31d0*/  LDGDEPBAR ;  /* 0x00000000000079af */ /* 0x000e280000000000 */
[----:B------:R-:W-:Y:S01]  /*31e0*/  IMAD.IADD R16, R176, 0x1, R0 ;  /* 0x00000001b0107824 */ /* 0x000fe200078e0200 */
[C---:B------:R-:W-:Y:S04]  /*31f0*/  HMMA.16816.F32.BF16 R32, R8.reuse, R68, R32 ;  /* 0x000000440820723c */ /* 0x040fe80000041820 */
[----:B------:R-:W1:Y:S04]  /*3200*/  LDSM.16.M88.4 R20, [R16] ;  /* 0x000000001014783b */ /* 0x000e680000000200 */
[----:B--2---:R-:W2:Y:S01]  /*3210*/  LDSM.16.M88.4 R12, [R16+0x800] ;  /* 0x00080000100c783b */ /* 0x004ea20000000200 */
[C---:B------:R-:W-:Y:S03]  /*3220*/  HMMA.16816.F32.BF16 R28, R8.reuse, R70, R40 ;  /* 0x00000046081c723c */ /* 0x040fe60000041828 */
[----:B------:R-:W3:Y:S04]  /*3230*/  LDSM.16.M88.4 R24, [R16+0x1000] ;  /* 0x001000001018783b */ /* 0x000ee80000000200 */
[----:B------:R-:W4:Y:S01]  /*3240*/  LDSM.16.M88.4 R48, [R16+0x1800] ;  /* 0x001800001030783b */ /* 0x000f220000000200 */
[----:B------:R-:W-:Y:S03]  /*3250*/  HMMA.16816.F32.BF16 R40, R8, R72, R64 ;  /* 0x000000480828723c */ /* 0x000fe60000041840 */
[----:B------:R-:W-:Y:S04]  /*3260*/  LDSM.16.M88.4 R8, [R185] ;  /* 0x00000000b908783b */ /* 0x000fe80000000200 */
[----:B------:R-:W5:Y:S04]  /*3270*/  LDSM.16.M88.4 R72, [R177+-0x4000] ;  /* 0xffc00000b148783b */ /* 0x000f680000000200 */
[----:B------:R-:W-:Y:S04]  /*3280*/  LDSM.16.M88.4 R68, [R176+0x2800] ;  /* 0x00280000b044783b */ /* 0x000fe80000000200 */
[----:B------:R-:W-:Y:S04]  /*3290*/  LDSM.16.M88.4 R100, [R16+0x5000] ;  /* 0x005000001064783b */ /* 0x000fe80000000200 */
[----:B------:R-:W-:Y:S01]  /*32a0*/  LDSM.16.M88.4 R104, [R16+0x5800] ;  /* 0x005800001068783b */ /* 0x000fe20000000200 */
[C---:B-1----:R-:W-:Y:S08]  /*32b0*/  HMMA.16816.F32.BF16 R60, R4.reuse, R22, R56 ;  /* 0x00000016043c723c */ /* 0x042ff00000041838 */
[C---:B------:R-:W-:Y:S01]  /*32c0*/  HMMA.16816.F32.BF16 R64, R4.reuse, R20, R76 ;  /* 0x000000140440723c */ /* 0x040fe2000004184c */
[----:B------:R-:W-:Y:S07]  /*32d0*/  LDSM.16.M88.4 R76, [R176+0x3000] ;  /* 0x00300000b04c783b */ /* 0x000fee0000000200 */
[C---:B--2---:R-:W-:Y:S08]  /*32e0*/  HMMA.16816.F32.BF16 R56, R4.reuse, R12, R52 ;  /* 0x0000000c0438723c */ /* 0x044ff00000041834 */
[C---:B------:R-:W-:Y:S08]  /*32f0*/  HMMA.16816.F32.BF16 R52, R4.reuse, R14, R44 ;  /* 0x0000000e0434723c */ /* 0x040ff0000004182c */
[C---:B---3--:R-:W-:Y:S08]  /*3300*/  HMMA.16816.F32.BF16 R20, R4.reuse, R24, R32 ;  /* 0x000000180414723c */ /* 0x048ff00000041820 */
[C---:B------:R-:W-:Y:S08]  /*3310*/  HMMA.16816.F32.BF16 R12, R4.reuse, R26, R28 ;  /* 0x0000001a040c723c */ /* 0x040ff0000004181c */
[C---:B----4-:R-:W-:Y:S01]  /*3320*/  HMMA.16816.F32.BF16 R32, R4.reuse, R48, R40 ;  /* 0x000000300420723c */ /* 0x050fe20000041828 */
[----:B------:R-:W-:Y:S07]  /*3330*/  LDSM.16.M88.4 R40, [R176+0x2000] ;  /* 0x00200000b028783b */ /* 0x000fee0000000200 */
[----:B------:R-:W-:Y:S01]  /*3340*/  HMMA.16816.F32.BF16 R28, R4, R50, R36 ;  /* 0x00000032041c723c */ /* 0x000fe20000041824 */
[----:B------:R-:W1:Y:S07]  /*3350*/  LDSM.16.M88.4 R4, [R183+0x4000] ;  /* 0x00400000b704783b */ /* 0x000e6e0000000200 */
[C---:B-----5:R-:W-:Y:S01]  /*3360*/  HMMA.16816.F32.BF16 R36, R8.reuse, R72, R64 ;  /* 0x000000480824723c */ /* 0x060fe20000041840 */
[----:B------:R-:W-:Y:S07]  /*3370*/  LDSM.16.M88.4 R64, [R3+0x2000] ;  /* 0x002000000340783b */ /* 0x000fee0000000200 */
[C---:B------:R-:W-:Y:S01]  /*3380*/  HMMA.16816.F32.BF16 R44, R8.reuse, R74, R60 ;  /* 0x0000004a082c723c */ /* 0x040fe2000004183c */
[----:B------:R-:W-:Y:S07]  /*3390*/  LDSM.16.M88.4 R72, [R3+0x2800] ;  /* 0x002800000348783b */ /* 0x000fee0000000200 */
[C---:B------:R-:W-:Y:S08]  /*33a0*/  HMMA.16816.F32.BF16 R56, R8.reuse, R80, R56 ;  /* 0x000000500838723c */ /* 0x040ff00000041838 */
[C---:B------:R-:W-:Y:S08]  /*33b0*/  HMMA.16816.F32.BF16 R48, R8.reuse, R84, R20 ;  /* 0x000000540830723c */ /* 0x040ff00000041814 */
[C---:B------:R-:W-:Y:S01]  /*33c0*/  HMMA.16816.F32.BF16 R24, R8.reuse, R86, R12 ;  /* 0x000000560818723c */ /* 0x040fe2000004180c */
[----:B------:R-:W-:Y:S07]  /*33d0*/  LDSM.16.M88.4 R84, [R3+0x3800] ;  /* 0x003800000354783b */ /* 0x000fee0000000200 */
[C---:B------:R-:W-:Y:S01]  /*33e0*/  HMMA.16816.F32.BF16 R52, R8.reuse, R82, R52 ;  /* 0x000000520834723c */ /* 0x040fe20000041834 */
[----:B------:R-:W-:Y:S07]  /*33f0*/  LDSM.16.M88.4 R80, [R3+0x3000] ;  /* 0x003000000350783b */ /* 0x000fee0000000200 */
[C---:B------:R-:W-:Y:S08]  /*3400*/  HMMA.16816.F32.BF16 R20, R8.reuse, R92, R32 ;  /* 0x0000005c0814723c */ /* 0x040ff00000041820 */
[----:B------:R-:W-:Y:S01]  /*3410*/  HMMA.16816.F32.BF16 R12, R8, R94, R28 ;  /* 0x0000005e080c723c */ /* 0x000fe2000004181c */
[----:B------:R-:W2:Y:S04]  /*3420*/  LDSM.16.M88.4 R8, [R184+0x4000] ;  /* 0x00400000b808783b */ /* 0x000ea80000000200 */
[----:B------:R-:W-:Y:S03]  /*3430*/  LDSM.16.M88.4 R92, [R16+0x4800] ;  /* 0x00480000105c783b */ /* 0x000fe60000000200 */
[C---:B-1----:R-:W-:Y:S08]  /*3440*/  HMMA.16816.F32.BF16 R32, R4.reuse, R40, R36 ;  /* 0x000000280420723c */ /* 0x042ff00000041824 */
[C---:B------:R-:W-:Y:S08]  /*3450*/  HMMA.16816.F32.BF16 R36, R4.reuse, R42, R44 ;  /* 0x0000002a0424723c */ /* 0x040ff0000004182c */
[C---:B------:R-:W-:Y:S01]  /*3460*/  HMMA.16816.F32.BF16 R40, R4.reuse, R68, R56 ;  /* 0x000000440428723c */ /* 0x040fe20000041838 */
[----:B------:R-:W-:Y:S07]  /*3470*/  LDSM.16.M88.4 R56, [R16+0x2800] ;  /* 0x002800001038783b */ /* 0x000fee0000000200 */
[C---:B------:R-:W-:Y:S08]  /*3480*/  HMMA.16816.F32.BF16 R28, R4.reuse, R78, R24 ;  /* 0x0000004e041c723c */ /* 0x040ff00000041818 */
[C---:B------:R-:W-:Y:S01]  /*3490*/  HMMA.16816.F32.BF16 R60, R4.reuse, R70, R52 ;  /* 0x00000046043c723c */ /* 0x040fe20000041834 */
[----:B------:R-:W-:Y:S04]  /*34a0*/  LDSM.16.M88.4 R68, [R16+0x3000] ;  /* 0x003000001044783b */ /* 0x000fe80000000200 */
[----:B------:R-:W-:Y:S03]  /*34b0*/  LDSM.16.M88.4 R52, [R177+-0x2000] ;  /* 0xffe00000b134783b */ /* 0x000fe60000000200 */
[C---:B------:R-:W-:Y:S01]  /*34c0*/  HMMA.16816.F32.BF16 R44, R4.reuse, R76, R48 ;  /* 0x0000004c042c723c */ /* 0x040fe20000041830 */
[----:B------:R-:W-:Y:S04]  /*34d0*/  LDSM.16.M88.4 R48, [R16+0x2000] ;  /* 0x002000001030783b */ /* 0x000fe80000000200 */
[----:B------:R-:W-:Y:S03]  /*34e0*/  LDSM.16.M88.4 R76, [R16+0x3800] ;  /* 0x00380000104c783b */ /* 0x000fe60000000200 */
[C---:B------:R-:W-:Y:S08]  /*34f0*/  HMMA.16816.F32.BF16 R24, R4.reuse, R88, R20 ;  /* 0x000000580418723c */ /* 0x040ff00000041814 */
[----:B------:R-:W-:Y:S01]  /*3500*/  HMMA.16816.F32.BF16 R12, R4, R90, R12 ;  /* 0x0000005a040c723c */ /* 0x000fe2000004180c */
[----:B------:R-:W1:Y:S04]  /*3510*/  LDSM.16.M88.4 R4, [R186+0x4000] ;  /* 0x00400000ba04783b */ /* 0x000e680000000200 */
[----:B------:R-:W-:Y:S03]  /*3520*/  LDSM.16.M88.4 R88, [R176+0x5800] ;  /* 0x00580000b058783b */ /* 0x000fe60000000200 */
[C---:B--2---:R-:W-:Y:S08]  /*3530*/  HMMA.16816.F32.BF16 R20, R8.reuse, R64, R32 ;  /* 0x000000400814723c */ /* 0x044ff00000041820 */
[C---:B------:R-:W-:Y:S01]  /*3540*/  HMMA.16816.F32.BF16 R36, R8.reuse, R66, R36 ;  /* 0x000000420824723c */ /* 0x040fe20000041824 */
[----:B------:R-:W-:Y:S07]  /*3550*/  LDSM.16.M88.4 R64, [R177+-0x1800] ;  /* 0xffe80000b140783b */ /* 0x000fee0000000200 */
[C---:B------:R-:W-:Y:S08]  /*3560*/  HMMA.16816.F32.BF16 R40, R8.reuse, R72, R40 ;  /* 0x000000480828723c */ /* 0x040ff00000041828 */
[C---:B------:R-:W-:Y:S08]  /*3570*/  HMMA.16816.F32.BF16 R32, R8.reuse, R82, R28 ;  /* 0x000000520820723c */ /* 0x040ff0000004181c */
[C---:B------:R-:W-:Y:S01]  /*3580*/  HMMA.16816.F32.BF16 R60, R8.reuse, R74, R60 ;  /* 0x0000004a083c723c */ /* 0x040fe2000004183c */
[----:B------:R-:W-:Y:S07]  /*3590*/  LDSM.16.M88.4 R72, [R176+0x4800] ;  /* 0x00480000b048783b */ /* 0x000fee0000000200 */
[C---:B------:R-:W-:Y:S01]  /*35a0*/  HMMA.16816.F32.BF16 R44, R8.reuse, R80, R44 ;  /* 0x00000050082c723c */ /* 0x040fe2000004182c */
[----:B------:R-:W-:Y:S07]  /*35b0*/  LDSM.16.M88.4 R80, [R177+-0x1000] ;  /* 0xfff00000b150783b */ /* 0x000fee0000000200 */
[C---:B------:R-:W-:Y:S08]  /*35c0*/  HMMA.16816.F32.BF16 R28, R8.reuse, R84, R24 ;  /* 0x00000054081c723c */ /* 0x040ff00000041818 */
[----:B------:R-:W-:Y:S01]  /*35d0*/  HMMA.16816.F32.BF16 R12, R8, R86, R12 ;  /* 0x00000056080c723c */ /* 0x000fe2000004180c */
[----:B------:R-:W2:Y:S04]  /*35e0*/  LDSM.16.M88.4 R8, [R185+0x4000] ;  /* 0x00400000b908783b */ /* 0x000ea80000000200 */
[----:B------:R-:W3:Y:S03]  /*35f0*/  LDSM.16.M88.4 R84, [R177+-0x800] ;  /* 0xfff80000b154783b */ /* 0x000ee60000000200 */
[C---:B-1----:R-:W-:Y:S08]  /*3600*/  HMMA.16816.F32.BF16 R20, R4.reuse, R48, R20 ;  /* 0x000000300414723c */ /* 0x042ff00000041814 */
[C---:B------:R-:W-:Y:S08]  /*3610*/  HMMA.16816.F32.BF16 R24, R4.reuse, R50, R36 ;  /* 0x000000320418723c */ /* 0x040ff00000041824 */
[C---:B------:R-:W-:Y:S08]  /*3620*/  HMMA.16816.F32.BF16 R40, R4.reuse, R56, R40 ;  /* 0x000000380428723c */ /* 0x040ff00000041828 */
[C---:B------:R-:W-:Y:S08]  /*3630*/  HMMA.16816.F32.BF16 R36, R4.reuse, R70, R32 ;  /* 0x000000460424723c */ /* 0x040ff00000041820 */
[C---:B------:R-:W-:Y:S08]  /*3640*/  HMMA.16816.F32.BF16 R60, R4.reuse, R58, R60 ;  /* 0x0000003a043c723c */ /* 0x040ff0000004183c */
[C---:B------:R-:W-:Y:S01]  /*3650*/  HMMA.16816.F32.BF16 R44, R4.reuse, R68, R44 ;  /* 0x00000044042c723c */ /* 0x040fe2000004182c */
[----:B------:R-:W-:Y:S07]  /*3660*/  LDSM.16.M88.4 R68, [R176+0x4000] ;  /* 0x00400000b044783b */ /* 0x000fee0000000200 */
[C---:B------:R-:W-:Y:S08]  /*3670*/  HMMA.16816.F32.BF16 R32, R4.reuse, R76, R28 ;  /* 0x0000004c0420723c */ /* 0x040ff0000004181c */
[----:B------:R-:W-:Y:S01]  /*3680*/  HMMA.16816.F32.BF16 R12, R4, R78, R12 ;  /* 0x0000004e040c723c */ /* 0x000fe2000004180c */
[----:B------:R-:W1:Y:S04]  /*3690*/  LDSM.16.M88.4 R4, [R183+0x8000] ;  /* 0x00800000b704783b */ /* 0x000e680000000200 */
[----:B------:R-:W4:Y:S03]  /*36a0*/  LDSM.16.M88.4 R76, [R176+0x5000] ;  /* 0x00500000b04c783b */ /* 0x000f260000000200 */
[C---:B--2---:R-:W-:Y:S08]  /*36b0*/  HMMA.16816.F32.BF16 R28, R8.reuse, R52, R20 ;  /* 0x00000034081c723c */ /* 0x044ff00000041814 */
[C---:B------:R-:W-:Y:S08]  /*36c0*/  HMMA.16816.F32.BF16 R24, R8.reuse, R54, R24 ;  /* 0x000000360818723c */ /* 0x040ff00000041818 */
[C---:B------:R-:W-:Y:S08]  /*36d0*/  HMMA.16816.F32.BF16 R20, R8.reuse, R64, R40 ;  /* 0x000000400814723c */ /* 0x040ff00000041828 */
[C---:B------:R-:W-:Y:S01]  /*36e0*/  HMMA.16816.F32.BF16 R60, R8.reuse, R66, R60 ;  /* 0x00000042083c723c */ /* 0x040fe2000004183c */
[----:B------:R-:W-:Y:S07]  /*36f0*/  LDSM.16.M88.4 R64, [R3+0x4000] ;  /* 0x004000000340783b */ /* 0x000fee0000000200 */
[C---:B------:R-:W-:Y:S08]  /*3700*/  HMMA.16816.F32.BF16 R56, R8.reuse, R80, R44 ;  /* 0x000000500838723c */ /* 0x040ff0000004182c */
[C---:B------:R-:W-:Y:S08]  /*3710*/  HMMA.16816.F32.BF16 R52, R8.reuse, R82, R36 ;  /* 0x000000520834723c */ /* 0x040ff00000041824 */
[C---:B---3--:R-:W-:Y:S08]  /*3720*/  HMMA.16816.F32.BF16 R48, R8.reuse, R84, R32 ;  /* 0x000000540830723c */ /* 0x048ff00000041820 */
[----:B------:R-:W-:Y:S01]  /*3730*/  HMMA.16816.F32.BF16 R8, R8, R86, R12 ;  /* 0x000000560808723c */ /* 0x000fe2000004180c */
[----:B------:R-:W2:Y:S04]  /*3740*/  LDSM.16.M88.4 R12, [R184+0x8000] ;  /* 0x00800000b80c783b */ /* 0x000ea80000000200 */
[----:B------:R-:W3:Y:S03]  /*3750*/  LDSM.16.M88.4 R84, [R3+0x4800] ;  /* 0x004800000354783b */ /* 0x000ee60000000200 */
[C---:B-1----:R-:W-:Y:S08]  /*3760*/  HMMA.16816.F32.BF16 R44, R4.reuse, R68, R28 ;  /* 0x00000044042c723c */ /* 0x042ff0000004181c */
[C---:B------:R-:W-:Y:S08]  /*3770*/  HMMA.16816.F32.BF16 R40, R4.reuse, R70, R24 ;  /* 0x000000460428723c */ /* 0x040ff00000041818 */
[C---:B------:R-:W-:Y:S08]  /*3780*/  HMMA.16816.F32.BF16 R36, R4.reuse, R72, R20 ;  /* 0x000000480424723c */ /* 0x040ff00000041814 */
[C---:B------:R-:W-:Y:S08]  /*3790*/  HMMA.16816.F32.BF16 R32, R4.reuse, R74, R60 ;  /* 0x0000004a0420723c */ /* 0x040ff0000004183c */
[C---:B----4-:R-:W-:Y:S01]  /*37a0*/  HMMA.16816.F32.BF16 R28, R4.reuse, R76, R56 ;  /* 0x0000004c041c723c */ /* 0x050fe20000041838 */
[----:B------:R-:W-:Y:S07]  /*37b0*/  LDSM.16.M88.4 R56, [R177] ;  /* 0x00000000b138783b */ /* 0x000fee0000000200 */
[C---:B------:R-:W-:Y:S01]  /*37c0*/  HMMA.16816.F32.BF16 R24, R4.reuse, R78, R52 ;  /* 0x0000004e0418723c */ /* 0x040fe20000041834 */
[----:B------:R-:W-:Y:S07]  /*37d0*/  LDSM.16.M88.4 R52, [R177+0x800] ;  /* 0x00080000b134783b */ /* 0x000fee0000000200 */
[C---:B------:R-:W-:Y:S01]  /*37e0*/  HMMA.16816.F32.BF16 R20, R4.reuse, R88, R48 ;  /* 0x000000580414723c */ /* 0x040fe20000041830 */
[----:B------:R-:W-:Y:S07]  /*37f0*/  LDSM.16.M88.4 R48, [R177+0x1000] ;  /* 0x00100000b130783b */ /* 0x000fee0000000200 */
[----:B------:R-:W-:Y:S01]  /*3800*/  HMMA.16816.F32.BF16 R4, R4, R90, R8 ;  /* 0x0000005a0404723c */ /* 0x000fe20000041808 */
[----:B------:R-:W-:Y:S04]  /*3810*/  LDSM.16.M88.4 R8, [R186+0x8000] ;  /* 0x00800000ba08783b */ /* 0x000fe80000000200 */
[----:B------:R1:W4:Y:S03]  /*3820*/  LDSM.16.M88.4 R88, [R16+0x4000] ;  /* 0x004000001058783b */ /* 0x0003260000000200 */
[C---:B--2---:R-:W-:Y:S01]  /*3830*/  HMMA.16816.F32.BF16 R80, R12.reuse, R64, R44 ;  /* 0x000000400c50723c */ /* 0x044fe2000004182c */
[----:B------:R-:W-:Y:S07]  /*3840*/  LDSM.16.M88.4 R44, [R177+0x1800] ;  /* 0x00180000b12c783b */ /* 0x000fee0000000200 */
[C---:B------:R-:W-:Y:S08]  /*3850*/  HMMA.16816.F32.BF16 R76, R12.reuse, R66, R40 ;  /* 0x000000420c4c723c */ /* 0x040ff00000041828 */
[C---:B---3--:R-:W-:Y:S08]  /*3860*/  HMMA.16816.F32.BF16 R72, R12.reuse, R84, R36 ;  /* 0x000000540c48723c */ /* 0x048ff00000041824 */
[C---:B------:R-:W-:Y:S08]  /*3870*/  HMMA.16816.F32.BF16 R68, R12.reuse, R86, R32 ;  /* 0x000000560c44723c */ /* 0x040ff00000041820 */
[C---:B------:R-:W-:Y:S08]  /*3880*/  HMMA.16816.F32.BF16 R64, R12.reuse, R96, R28 ;  /* 0x000000600c40723c */ /* 0x040ff0000004181c */
[C---:B------:R-:W-:Y:S08]  /*3890*/  HMMA.16816.F32.BF16 R60, R12.reuse, R98, R24 ;  /* 0x000000620c3c723c */ /* 0x040ff00000041818 */
[C---:B-1----:R-:W-:Y:S08]  /*38a0*/  HMMA.16816.F32.BF16 R16, R12.reuse, R108, R20 ;  /* 0x0000006c0c10723c */ /* 0x042ff00000041814 */
[----:B------:R-:W-:Y:S01]  /*38b0*/  HMMA.16816.F32.BF16 R12, R12, R110, R4 ;  /* 0x0000006e0c0c723c */ /* 0x000fe20000041804 */
[----:B------:R-:W1:Y:S01]  /*38c0*/  LDSM.16.M88.4 R4, [R185+0x8000] ;  /* 0x00800000b904783b */ /* 0x000e620000000200 */
[----:B------:R-:W-:-:S06]  /*38d0*/  DEPBAR.LE SB0, 0x0 ;  /* 0x000080000000791a */ /* 0x000fcc0000000000 */
[C---:B----4-:R-:W-:Y:S08]  /*38e0*/  HMMA.16816.F32.BF16 R40, R8.reuse, R88, R80 ;  /* 0x000000580828723c */ /* 0x050ff00000041850 */
[C---:B------:R-:W-:Y:S08]  /*38f0*/  HMMA.16816.F32.BF16 R36, R8.reuse, R90, R76 ;  /* 0x0000005a0824723c */ /* 0x040ff0000004184c */
[C---:B------:R-:W-:Y:S08]  /*3900*/  HMMA.16816.F32.BF16 R32, R8.reuse, R92, R72 ;  /* 0x0000005c0820723c */ /* 0x040ff00000041848 */
[C---:B------:R-:W-:Y:S08]  /*3910*/  HMMA.16816.F32.BF16 R28, R8.reuse, R94, R68 ;  /* 0x0000005e081c723c */ /* 0x040ff00000041844 */
[C---:B------:R-:W-:Y:S08]  /*3920*/  HMMA.16816.F32.BF16 R24, R8.reuse, R100, R64 ;  /* 0x000000640818723c */ /* 0x040ff00000041840 */
[C---:B------:R-:W-:Y:S08]  /*3930*/  HMMA.16816.F32.BF16 R20, R8.reuse, R102, R60 ;  /* 0x000000660814723c */ /* 0x040ff0000004183c */
[C---:B------:R-:W-:Y:S08]  /*3940*/  HMMA.16816.F32.BF16 R16, R8.reuse, R104, R16 ;  /* 0x000000680810723c */ /* 0x040ff00000041810 */
[----:B------:R-:W-:Y:S08]  /*3950*/  HMMA.16816.F32.BF16 R8, R8, R106, R12 ;  /* 0x0000006a0808723c */ /* 0x000ff0000004180c */
        /* <DEDUP_REMOVED lines=9> */
[----:B------:R-:W-:Y:S01]  /*39f0*/  @!UPT UIADD3 URZ, URZ, URZ, URZ ;  /* 0x0000003f3f3ff290 */ /* 0x000fe2000fffe03f */
        /* <DEDUP_REMOVED lines=30> */
.L_x_3237:
        /* <DEDUP_REMOVED lines=17> */
.L_x_3238:
        /* <DEDUP_REMOVED lines=21> */
.L_x_3155:
[----:B------:R-:W-:Y:S05]  /*3e40*/  BSYNC B0 ;  /* 0x0000000000007941 */ /* 0x000fea0003800000 */
.L_x_3154:
[----:B------:R-:W-:Y:S01]  /*3e50*/  IMAD.IADD R0, R117, 0x1, -R222 ;  /* 0x0000000175007824 */ /* 0x000fe200078e0ade */
[----:B------:R-:W0:Y:S04]  /*3e60*/  LDGDEPBAR ;  /* 0x00000000000079af */ /* 0x000e280000000000 */
[C---:B------:R-:W-:Y:S02]  /*3e70*/  ISETP.GT.AND P3, PT, R0.reuse, RZ, PT ;  /* 0x000000ff0000720c */ /* 0x040fe40003f64270 */
[----:B------:R-:W-:-:S02]  /*3e80*/  ISETP.GT.AND P2, PT, R0, 0x1, PT ;  /* 0x000000010000780c */ /* 0x000fc40003f44270 */
[----:B------:R-:W-:Y:S02]  /*3e90*/  ISETP.GT.AND P1, PT, R0, 0x8, PT ;  /* 0x000000080000780c */ /* 0x000fe40003f24270 */
[----:B-1----:R-:W-:Y:S02]  /*3ea0*/  FSEL R6, R40, -INF , P3 ;  /* 0xff80000028067808 */ /* 0x002fe40001800000 */
        /* <DEDUP_REMOVED lines=29> */
[----:B------:R-:W-:Y:S02]  /*4080*/  FSEL R22, R29, -INF , P0 ;  /* 0xff8000001d167808 */ /* 0x000fe40000000000 */
[C---:B------:R-:W-:Y:S02]  /*4090*/  ISETP.GT.AND P1, PT, R0.reuse, 0x20, PT ;  /* 0x000000200000780c */ /* 0x040fe40003f24270 */
[----:B------:R-:W-:Y:S02]  /*40a0*/  FMNMX.FTZ R2, R21, R2, !PT ;  /* 0x0000000215027209 */ /* 0x000fe40007810000 */
[----:B------:R-:W-:Y:S02]  /*40b0*/  ISETP.GT.AND P0, PT, R0, 0x21, PT ;  /* 0x000000210000780c */ /* 0x000fe40003f04270 */
[----:B------:R-:W-:-:S02]  /*40c0*/  FMNMX.FTZ R3, R25, R3, !PT ;  /* 0x0000000319037209 */ /* 0x000fc40007810000 */
[----:B------:R-:W-:Y:S02]  /*40d0*/  FSEL R81, R36, -INF , P1 ;  /* 0xff80000024517808 */ /* 0x000fe40000800000 */
[----:B------:R-:W-:Y:S02]  /*40e0*/  FMNMX.FTZ R2, R22, R2, !PT ;  /* 0x0000000216027209 */ /* 0x000fe40007810000 */
[----:B------:R-:W-:Y:S02]  /*40f0*/  FSEL R83, R38, -INF , P1 ;  /* 0xff80000026537808 */ /* 0x000fe40000800000 */
[----:B------:R-:W-:Y:S02]  /*4100*/  FSEL R82, R39, -INF , P0 ;  /* 0xff80000027527808 */ /* 0x000fe40000000000 */
[----:B------:R-:W-:Y:S02]  /*4110*/  FSEL R79, R37, -INF , P0 ;  /* 0xff800000254f7808 */ /* 0x000fe40000000000 */
[----:B------:R-:W-:-:S02]  /*4120*/  FMNMX.FTZ R3, R26, R3, !PT ;  /* 0x000000031a037209 */ /* 0x000fc40007810000 */
[----:B------:R-:W-:Y:S02]  /*4130*/  ISETP.GT.AND P0, PT, R0, 0x28, PT ;  /* 0x000000280000780c */ /* 0x000fe40003f04270 */
[----:B------:R-:W-:Y:S02]  /*4140*/  FMNMX.FTZ R2, R81, R2, !PT ;  /* 0x0000000251027209 */ /* 0x000fe40007810000 */
        /* <DEDUP_REMOVED lines=40> */
.L_x_3239:
        /* <DEDUP_REMOVED lines=80> */
[----:B------:R-:W2:Y:S07]  /*48d0*/  LDSM.16.MT88.4 R40, [R178+0x2800] ;  /* 0x00280000b228783b */ /* 0x000eae0000004200 */
[----:B------:R-:W-:Y:S01]  /*48e0*/  HMMA.16816.F32.BF16 R20, R8, R64, RZ ;  /* 0x000000400814723c */ /* 0x000fe200000418ff */
[----:B------:R-:W2:Y:S01]  /*48f0*/  LDSM.16.MT88.4 R64, [R180+0x2800] ;  /* 0x00280000b440783b */ /* 0x000ea20000004200 */
[----:B-----5:R-:W-:-:S06]  /*4900*/  FFMA.FTZ R3, R76, c[0x0][0x2d0], -R2 ;  /* 0x0000b4004c037a23 */ /* 0x020fcc0000010802 */
[----:B-1----:R-:W-:Y:S01]  /*4910*/  HMMA.16816.F32.BF16 R32, R8, R26, RZ ;  /* 0x0000001a0820723c */ /* 0x002fe200000418ff */
[----:B------:R1:W5:Y:S07]  /*4920*/  MUFU.EX2 R159, R3 ;  /* 0x00000003009f7308 */ /* 0x00036e0000000800 */
[----:B------:R-:W-:Y:S08]  /*4930*/  HMMA.16816.F32.BF16 R120, R4, R46, R28 ;  /* 0x0000002e0478723c */ /* 0x000ff0000004181c */
[----:B------:R-:W-:Y:S01]  /*4940*/  HMMA.16816.F32.BF16 R44, R8, R24, RZ ;  /* 0x00000018082c723c */ /* 0x000fe200000418ff */
[----:B-1----:R-:W-:-:S04]  /*4950*/  FFMA.FTZ R3, R83, c[0x0][0x2d0], -R0 ;  /* 0x0000b40053037a23 */ /* 0x002fc80000010800 */
[----:B------:R1:W-:Y:S03]  /*4960*/  MUFU.EX2 R15, R3 ;  /* 0x00000003000f7308 */ /* 0x0003e60000000800 */
[----:B------:R-:W-:Y:S08]  /*4970*/  HMMA.16816.F32.BF16 R24, R8, R62, RZ ;  /* 0x0000003e0818723c */ /* 0x000ff000000418ff */
[----:B---3--:R-:W-:Y:S01]  /*4980*/  HMMA.16816.F32.BF16 R88, R4, R38, R16 ;  /* 0x000000260458723c */ /* 0x008fe20000041810 */
[----:B-1----:R-:W-:-:S07]  /*4990*/  FFMA.FTZ R3, R82, c[0x0][0x2d0], -R0 ;  /* 0x0000b40052037a23 */ /* 0x002fce0000010800 */
[----:B----4-:R-:W-:Y:S01]  /*49a0*/  HMMA.16816.F32.BF16 R16, R8, R56, RZ ;  /* 0x000000380810723c */ /* 0x010fe200000418ff */
[----:B------:R1:W3:Y:S07]  /*49b0*/  MUFU.EX2 R154, R3 ;  /* 0x00000003009a7308 */ /* 0x0002ee0000000800 */
[----:B------:R-:W-:Y:S01]  /*49c0*/  HMMA.16816.F32.BF16 R108, R4, R36, R20 ;  /* 0x00000024046c723c */ /* 0x000fe20000041814 */
[----:B------:R-:W4:Y:S07]  /*49d0*/  LDSM.16.MT88.4 R36, [R178+0x4800] ;  /* 0x00480000b224783b */ /* 0x000f2e0000004200 */
[----:B------:R-:W-:Y:S01]  /*49e0*/  HMMA.16816.F32.BF16 R28, R8, R60, RZ ;  /* 0x0000003c081c723c */ /* 0x000fe200000418ff */
[----:B------:R-:W-:Y:S01]  /*49f0*/  LDSM.16.MT88.4 R60, [R181+0x2800] ;  /* 0x00280000b53c783b */ /* 0x000fe20000004200 */
[----:B-1----:R-:W-:-:S04]  /*4a00*/  FFMA.FTZ R3, R80, c[0x0][0x2d0], -R0 ;  /* 0x0000b40050037a23 */ /* 0x002fc80000010800 */
[----:B------:R1:W-:Y:S02]  /*4a10*/  MUFU.EX2 R124, R3 ;  /* 0x00000003007c7308 */ /* 0x0003e40000000800 */
[C---:B--2---:R-:W-:Y:S01]  /*4a20*/  HMMA.16816.F32.BF16 R104, R4.reuse, R54, R32 ;  /* 0x000000360468723c */ /* 0x044fe20000041820 */
[----:B------:R-:W2:Y:S07]  /*4a30*/  LDSM.16.MT88.4 R32, [R179+0x4000] ;  /* 0x00400000b320783b */ /* 0x000eae0000004200 */
[----:B------:R-:W-:Y:S01]  /*4a40*/  HMMA.16816.F32.BF16 R84, R4, R42, R24 ;  /* 0x0000002a0454723c */ /* 0x000fe20000041818 */
[----:B-1----:R-:W-:-:S07]  /*4a50*/  FFMA.FTZ R3, R78, c[0x0][0x2d0], -R0 ;  /* 0x0000b4004e037a23 */ /* 0x002fce0000010800 */
[----:B------:R-:W-:Y:S01]  /*4a60*/  HMMA.16816.F32.BF16 R24, R8, R58, RZ ;  /* 0x0000003a0818723c */ /* 0x000fe200000418ff */
[----:B------:R1:W1:Y:S07]  /*4a70*/  MUFU.EX2 R156, R3 ;  /* 0x00000003009c7308 */ /* 0x00026e0000000800 */
[----:B------:R-:W-:Y:S08]  /*4a80*/  HMMA.16816.F32.BF16 R92, R4, R64, R16 ;  /* 0x00000040045c723c */ /* 0x000ff00000041810 */
[----:B------:R-:W-:Y:S01]  /*4a90*/  HMMA.16816.F32.BF16 R16, R8, R68, RZ ;  /* 0x000000440810723c */ /* 0x000fe200000418ff */
[----:B-1----:R-:W-:-:S07]  /*4aa0*/  FFMA.FTZ R3, R151, c[0x0][0x2d0], -R2 ;  /* 0x0000b40097037a23 */ /* 0x002fce0000010802 */
[----:B------:R-:W-:Y:S01]  /*4ab0*/  HMMA.16816.F32.BF16 R112, R4, R40, R28 ;  /* 0x000000280470723c */ /* 0x000fe2000004181c */
[----:B------:R-:W1:Y:S07]  /*4ac0*/  LDSM.16.MT88.4 R28, [R179+0x4800] ;  /* 0x00480000b31c783b */ /* 0x000e6e0000004200 */
[----:B------:R-:W-:Y:S08]  /*4ad0*/  HMMA.16816.F32.BF16 R20, R8, R50, RZ ;  /* 0x000000320814723c */ /* 0x000ff000000418ff */
[C---:B------:R-:W-:Y:S08]  /*4ae0*/  HMMA.16816.F32.BF16 R72, R4.reuse, R66, R24 ;  /* 0x000000420448723c */ /* 0x040ff00000041818 */
[----:B----4-:R-:W-:Y:S08]  /*4af0*/  HMMA.16816.F32.BF16 R64, R4, R36, R16 ;  /* 0x000000240440723c */ /* 0x010ff00000041810 */
[----:B--2---:R-:W-:Y:S08]  /*4b00*/  HMMA.16816.F32.BF16 R16, R8, R34, RZ ;  /* 0x000000220810723c */ /* 0x004ff000000418ff */
[----:B------:R-:W-:Y:S08]  /*4b10*/  HMMA.16816.F32.BF16 R96, R4, R62, R20 ;  /* 0x0000003e0460723c */ /* 0x000ff00000041814 */
[----:B------:R-:W-:Y:S01]  /*4b20*/  HMMA.16816.F32.BF16 R20, R8, R32, RZ ;  /* 0x000000200814723c */ /* 0x000fe200000418ff */
[----:B------:R-:W2:Y:S07]  /*4b30*/  LDSM.16.MT88.4 R32, [R181+0x4000] ;  /* 0x00400000b520783b */ /* 0x000eae0000004200 */
[C---:B-1----:R-:W-:Y:S01]  /*4b40*/  HMMA.16816.F32.BF16 R40, R4.reuse, R30, R16 ;  /* 0x0000001e0428723c */ /* 0x042fe20000041810 */
[----:B------:R-:W1:Y:S07]  /*4b50*/  LDSM.16.MT88.4 R16, [R180+0x4000] ;  /* 0x00400000b410783b */ /* 0x000e6e0000004200 */
[----:B------:R-:W-:Y:S08]  /*4b60*/  HMMA.16816.F32.BF16 R144, R4, R52, R44 ;  /* 0x000000340490723c */ /* 0x000ff0000004182c */
[C---:B------:R-:W-:Y:S08]  /*4b70*/  HMMA.16816.F32.BF16 R44, R8.reuse, R48, RZ ;  /* 0x00000030082c723c */ /* 0x040ff000000418ff */
[----:B------:R-:W-:Y:S08]  /*4b80*/  HMMA.16816.F32.BF16 R24, R8, R70, RZ ;  /* 0x000000460818723c */ /* 0x000ff000000418ff */
[C---:B------:R-:W-:Y:S01]  /*4b90*/  HMMA.16816.F32.BF16 R48, R4.reuse, R28, R20 ;  /* 0x0000001c0430723c */ /* 0x040fe20000041814 */
[----:B------:R-:W4:Y:S07]  /*4ba0*/  LDSM.16.MT88.4 R28, [R181+0x4800] ;  /* 0x00480000b51c783b */ /* 0x000f2e0000004200 */
[C---:B------:R-:W-:Y:S08]  /*4bb0*/  HMMA.16816.F32.BF16 R100, R4.reuse, R60, R44 ;  /* 0x0000003c0464723c */ /* 0x040ff0000004182c */
[----:B------:R-:W-:Y:S08]  /*4bc0*/  HMMA.16816.F32.BF16 R60, R4, R38, R24 ;  /* 0x00000026043c723c */ /* 0x000ff00000041818 */
[C---:B--2---:R-:W-:Y:S08]  /*4bd0*/  HMMA.16816.F32.BF16 R24, R8.reuse, R32, RZ ;  /* 0x000000200818723c */ /* 0x044ff000000418ff */
[C---:B------:R-:W-:Y:S08]  /*4be0*/  HMMA.16816.F32.BF16 R20, R8.reuse, R34, RZ ;  /* 0x000000220814723c */ /* 0x040ff000000418ff */
[C---:B-1----:R-:W-:Y:S08]  /*4bf0*/  HMMA.16816.F32.BF16 R32, R8.reuse, R16, RZ ;  /* 0x000000100820723c */ /* 0x042ff000000418ff */
        /* <DEDUP_REMOVED lines=8> */
[----:B-----5:R-:W-:Y:S02]  /*4c80*/  F2FP.BF16.PACK_AB R6, R159, R157 ;  /* 0x0000009d9f06723e */ /* 0x020fe400000010ff */
[----:B---3--:R-:W-:Y:S02]  /*4c90*/  F2FP.BF16.PACK_AB R5, R154, R15 ;  /* 0x0000000f9a05723e */ /* 0x008fe400000010ff */
[----:B------:R-:W-:-:S07]  /*4ca0*/  F2FP.BF16.PACK_AB R7, R156, R124 ;  /* 0x0000007c9c07723e */ /* 0x000fce00000010ff */
[C---:B-1----:R-:W-:Y:S08]  /*4cb0*/  HMMA.16816.F32.BF16 R132, R4.reuse, R8, R132 ;  /* 0x000000080484723c */ /* 0x042ff00000041884 */
        /* <DEDUP_REMOVED lines=101> */
[C---:B------:R-:W-:Y:S08]  /*5310*/  HMMA.16816.F32.BF16 R132, R120.reuse, R128, R132 ;  /* 0x000000807884723c */ /* 0x040ff00000041884 */
[C---:B------:R-:W-:Y:S08]  /*5320*/  HMMA.16816.F32.BF16 R96, R120.reuse, R98, R116 ;  /* 0x000000627860723c */ /* 0x040ff00000041874 */
[C---:B-1----:R-:W-:Y:S08]  /*5330*/  HMMA.16816.F32.BF16 R52, R120.reuse, R56, R144 ;  /* 0x000000387834723c */ /* 0x042ff00000041890 */
[C---:B------:R-:W-:Y:S08]  /*5340*/  HMMA.16816.F32.BF16 R56, R120.reuse, R58, R68 ;  /* 0x0000003a7838723c */ /* 0x040ff00000041844 */
[C---:B------:R-:W-:Y:S08]  /*5350*/  HMMA.16816.F32.BF16 R68, R120.reuse, R72, R84 ;  /* 0x000000487844723c */ /* 0x040ff00000041854 */
[C---:B------:R-:W-:Y:S01]  /*5360*/  HMMA.16816.F32.BF16 R72, R120.reuse, R74, R88 ;  /* 0x0000004a7848723c */ /* 0x040fe20000041858 */
[----:B------:R-:W1:Y:S07]  /*5370*/  LDSM.16.MT88.4 R88, [R180+0x3800] ;  /* 0x00380000b458783b */ /* 0x000e6e0000004200 */
[C---:B--2---:R-:W-:Y:S08]  /*5380*/  HMMA.16816.F32.BF16 R76, R120.reuse, R80, R140 ;  /* 0x00000050784c723c */ /* 0x044ff0000004188c */
[C---:B------:R-:W-:Y:S01]  /*5390*/  HMMA.16816.F32.BF16 R80, R120.reuse, R82, R112 ;  /* 0x000000527850723c */ /* 0x040fe20000041870 */
[----:B------:R-:W-:Y:S07]  /*53a0*/  LDSM.16.MT88.4 R112, [R181+0x5800] ;  /* 0x00580000b570783b */ /* 0x000fee0000004200 */
[C---:B------:R-:W-:Y:S08]  /*53b0*/  HMMA.16816.F32.BF16 R128, R120.reuse, R130, R28 ;  /* 0x000000827880723c */ /* 0x040ff0000004181c */
[C---:B------:R-:W-:Y:S08]  /*53c0*/  HMMA.16816.F32.BF16 R116, R120.reuse, R4, R32 ;  /* 0x000000047874723c */ /* 0x040ff00000041820 */
[C---:B-1----:R-:W-:Y:S01]  /*53d0*/  HMMA.16816.F32.BF16 R84, R120.reuse, R88, R104 ;  /* 0x000000587854723c */ /* 0x042fe20000041868 */
[----:B------:R-:W1:Y:S07]  /*53e0*/  LDSM.16.MT88.4 R104, [R179+0x5800] ;  /* 0x00580000b368783b */ /* 0x000e6e0000004200 */
[C---:B------:R-:W-:Y:S08]  /*53f0*/  HMMA.16816.F32.BF16 R88, R120.reuse, R90, R100 ;  /* 0x0000005a7858723c */ /* 0x040ff00000041864 */
[C---:B-1----:R-:W-:Y:S08]  /*5400*/  HMMA.16816.F32.BF16 R100, R120.reuse, R104, R136 ;  /* 0x000000687864723c */ /* 0x042ff00000041888 */
[C---:B------:R-:W-:Y:S08]  /*5410*/  HMMA.16816.F32.BF16 R104, R120.reuse, R106, R108 ;  /* 0x0000006a7868723c */ /* 0x040ff0000004186c */
        /* <DEDUP_REMOVED lines=8> */
.L_x_3166:
        /* <DEDUP_REMOVED lines=9> */
[----:B------:R-:W-:Y:S01]  /*5530*/  IMAD.WIDE.U32 R2, R189, c[0x0][0x208], RZ ;  /* 0x00008200bd027a25 */ /* 0x000fe200078e00ff */
[----:B------:R-:W-:Y:S02]  /*5540*/  SHF.R.S32.HI R12, RZ, 0x1f, R198 ;  /* 0x0000001fff0c7819 */ /* 0x000fe400000114c6 */
[----:B------:R-:W-:Y:S01]  /*5550*/  SHF.L.U64.HI R22, R199, 0x1, R5 ;  /* 0x00000001c7167819 */ /* 0x000fe20000010205 */
[----:B------:R-:W-:Y:S01]  /*5560*/  IMAD R0, R189, c[0x0][0x20c], R0 ;  /* 0x00008300bd007a24 */ /* 0x000fe200078e0200 */
[----:B------:R-:W-:Y:S01]  /*5570*/  SHF.R.S32.HI R5, RZ, 0x1f, R194 ;  /* 0x0000001fff057819 */ /* 0x000fe200000114c2 */
[----:B------:R-:W-:Y:S01]  /*5580*/  IMAD R4, R4, c[0x0][0x218], RZ ;  /* 0x0000860004047a24 */ /* 0x000fe200078e02ff */
[----:B------:R-:W-:Y:S01]  /*5590*/  SHF.L.U64.HI R14, R198, 0x1, R12 ;  /* 0x00000001c60e7819 */ /* 0x000fe2000001020c */
[----:B------:R-:W-:Y:S01]  /*55a0*/  IMAD.IADD R3, R3, 0x1, R0 ;  /* 0x0000000103037824 */ /* 0x000fe200078e0200 */
[----:B------:R-:W-:Y:S01]  /*55b0*/  IADD3 R0, R176, 0x20, RZ ;  /* 0x00000020b0007810 */ /* 0x000fe20007ffe0ff */
[----:B------:R-:W-:Y:S01]  /*55c0*/  IMAD R4, R188, c[0x0][0x21c], R4 ;  /* 0x00008700bc047a24 */ /* 0x000fe200078e0204 */
[----:B------:R-:W-:Y:S01]  /*55d0*/  @P2 IADD3 R124, R176, -0x40, RZ ;  /* 0xffffffc0b07c2810 */ /* 0x000fe20007ffe0ff */
[----:B------:R-:W-:Y:S01]  /*55e0*/  IMAD.WIDE.U32 R2, R188, c[0x0][0x218], R2 ;  /* 0x00008600bc027a25 */ /* 0x000fe200078e0002 */
[----:B------:R-:W-:Y:S02]  /*55f0*/  @P1 IADD3 R0, R176, -0x20, RZ ;  /* 0xffffffe0b0001810 */ /* 0x000fe40007ffe0ff */
[C---:B------:R-:W-:Y:S01]  /*5600*/  ISETP.GE.AND P1, PT, R199.reuse, c[0x0][0x1d4], PT ;  /* 0x00007500c7007a0c */ /* 0x040fe20003f26270 */
[----:B------:R-:W-:Y:S01]  /*5610*/  IMAD.SHL.U32 R28, R199, 0x2, RZ ;  /* 0x00000002c71c7824 */ /* 0x000fe200078e00ff */
[----:B------:R-:W-:Y:S01]  /*5620*/  IADD3 R2, P0, R208, R2, RZ ;  /* 0x00000002d0027210 */ /* 0x000fe20007f1e0ff */
[----:B------:R-:W-:Y:S01]  /*5630*/  IMAD.SHL.U32 R15, R198, 0x2, RZ ;  /* 0x00000002c60f7824 */ /* 0x000fe200078e00ff */
[C---:B------:R-:W-:Y:S01]  /*5640*/  SHF.L.U64.HI R13, R194.reuse, 0x1, R5 ;  /* 0x00000001c20d7819 */ /* 0x040fe20000010205 */
        /* <DEDUP_REMOVED lines=36> */
.L_x_3240:
[----:B------:R-:W4:Y:S01]  /*5890*/  SHFL.IDX PT, R3, R6, RZ, 0x181f ;  /* 0x00181fff06037589 */ /* 0x000f2200000e0000 */
[----:B------:R-:W-:Y:S01]  /*58a0*/  SEL R192, RZ, 0x10, P5 ;  /* 0x00000010ffc07807 */ /* 0x000fe20002800000 */
[----:B------:R-:W-:Y:S03]  /*58b0*/  BSSY B0, `(.L_x_3161) ;  /* 0x0000102000007945 */ /* 0x000fe60003800000 */
[----:B------:R-:W5:Y:S05]  /*58c0*/  SHFL.IDX PT, R20, R6, 0x1, 0x181f ;  /* 0x00381f0006147f89 */ /* 0x000f6a00000e0000 */
[----:B------:R-:W2:Y:S01]  /*58d0*/  SHFL.IDX PT, R21, R7, 0x1, 0x181f ;  /* 0x00381f0007157f89 */ /* 0x000ea200000e0000 */
[C---:B----4-:R-:W-:Y:S05]  /*58e0*/  IADD3 R4, P2, R3.reuse, R12, RZ ;  /* 0x0000000c03047210 */ /* 0x050fea0007f5e0ff */
[C-C-:B---3--:R-:W-:Y:S05]  /*58f0*/  IMAD.X R5, R2.reuse, 0x1, R13.reuse, P2 ;  /* 0x0000000102057824 */ /* 0x148fea00010e060d */
[----:B------:R3:W-:Y:S02]  /*5900*/  LDGSTS.E.BYPASS.LTC128B.128 [R187+0x100], [R4.64], !P5 ;  /* 0x0010000004bb7fae */ /* 0x0007e4000e901d46 */
[C---:B---3--:R-:W-:Y:S05]  /*5910*/  IADD3 R4, P2, R3.reuse, R15, RZ ;  /* 0x0000000f03047210 */ /* 0x048fea0007f5e0ff */
[----:B------:R-:W-:Y:S05]  /*5920*/  IMAD.X R5, R2, 0x1, R14, P2 ;  /* 0x0000000102057824 */ /* 0x000fea00010e060e */
[----:B------:R3:W-:Y:S02]  /*5930*/  LDGSTS.E.BYPASS.LTC128B.128 [R187+0x2100], [R4.64], !P0 ;  /* 0x0210000004bb7fae */ /* 0x0007e4000c101d46 */
[----:B---3--:R-:W-:Y:S02]  /*5940*/  IADD3 R5, -R192, 0x10, RZ ;  /* 0x00000010c0057810 */ /* 0x008fe40007ffe1ff */
[----:B------:R-:W-:Y:S02]  /*5950*/  IADD3 R4, P3, R3, R28, RZ ;  /* 0x0000001c03047210 */ /* 0x000fe40007f7e0ff */
[----:B------:R-:W-:Y:S04]  /*5960*/  LOP3.LUT R5, R5, 0xf, RZ, 0xc0, !PT ;  /* 0x0000000f05057812 */ /* 0x000fe800078ec0ff */
[-C--:B-----5:R-:W-:Y:S01]  /*5970*/  IADD3 R12, P4, P2, R5, R20.reuse, R12 ;  /* 0x00000014050c7210 */ /* 0x0a0fe20007a9e00c */
[----:B------:R-:W-:Y:S01]  /*5980*/  IMAD.X R5, R2, 0x1, R22, P3 ;  /* 0x0000000102057824 */ /* 0x000fe200018e0616 */
[----:B------:R-:W-:Y:S02]  /*5990*/  ISETP.NE.U32.AND P3, PT, R192, RZ, PT ;  /* 0x000000ffc000720c */ /* 0x000fe40003f65070 */
[----:B------:R-:W-:Y:S02]  /*59a0*/  SEL R2, RZ, 0x10, P0 ;  /* 0x00000010ff027807 */ /* 0x000fe40000000000 */
        /* <DEDUP_REMOVED lines=21> */
[----:B------:R1:W-:Y:S05]  /*5b00*/  LDGSTS.E.BYPASS.LTC128B.128.ZFILL [R187+0x5100], [R2.64], P4 ;  /* 0x0510000002bb7fae */ /* 0x0003ea000a141d46 */
[----:B------:R-:W0:Y:S02]  /*5b10*/  LDGDEPBAR ;  /* 0x00000000000079af */ /* 0x000e240000000000 */
[C---:B------:R-:W-:Y:S08]  /*5b20*/  HMMA.16816.F32.BF16 R24, R32.reuse, R26, RZ ;  /* 0x0000001a2018723c */ /* 0x040ff000000418ff */
        /* <DEDUP_REMOVED lines=14> */
[----:B------:R-:W5:Y:S05]  /*5c10*/  LDSM.16.M88.4 R140, [R160] ;  /* 0x00000000a08c783b */ /* 0x000f6a0000000200 */
[----:B------:R-:W-:Y:S02]  /*5c20*/  LDSM.16.M88.4 R156, [R177+-0x3800] ;  /* 0xffc80000b19c783b */ /* 0x000fe40000000200 */
[C---:B--2---:R-:W-:Y:S08]  /*5c30*/  HMMA.16816.F32.BF16 R4, R136.reuse, R144, R4 ;  /* 0x000000908804723c */ /* 0x044ff00000041804 */
        /* <DEDUP_REMOVED lines=10> */
[----:B------:R-:W4:Y:S05]  /*5ce0*/  LDSM.16.M88.4 R136, [R177+-0x2800] ;  /* 0xffd80000b188783b */ /* 0x000f2a0000000200 */
[----:B------:R-:W-:Y:S02]  /*5cf0*/  LDSM.16.M88.4 R140, [R183+0x4000] ;  /* 0x00400000b78c783b */ /* 0x000fe40000000200 */
[C---:B--2---:R-:W-:Y:S08]  /*5d00*/  HMMA.16816.F32.BF16 R4, R144.reuse, R148, R4 ;  /* 0x000000949004723c */ /* 0x044ff00000041804 */
[C---:B------:R-:W-:Y:S01]  /*5d10*/  HMMA.16816.F32.BF16 R8, R144.reuse, R150, R8 ;  /* 0x000000969008723c */ /* 0x040fe20000041808 */
[----:B------:R-:W2:Y:S07]  /*5d20*/  LDSM.16.M88.4 R148, [R176+0x2000] ;  /* 0x00200000b094783b */ /* 0x000eae0000000200 */
        /* <DEDUP_REMOVED lines=8> */
[----:B------:R-:W4:Y:S05]  /*5db0*/  LDSM.16.M88.4 R136, [R176+0x3800] ;  /* 0x00380000b088783b */ /* 0x000f2a0000000200 */
[----:B------:R-:W-:Y:S02]  /*5dc0*/  LDSM.16.M88.4 R144, [R184+0x4000] ;  /* 0x00400000b890783b */ /* 0x000fe40000000200 */
[C---:B--2---:R-:W-:Y:S08]  /*5dd0*/  HMMA.16816.F32.BF16 R4, R140.reuse, R148, R4 ;  /* 0x000000948c04723c */ /* 0x044ff00000041804 */
[C---:B------:R-:W-:Y:S01]  /*5de0*/  HMMA.16816.F32.BF16 R8, R140.reuse, R150, R8 ;  /* 0x000000968c08723c */ /* 0x040fe20000041808 */
[----:B------:R-:W2:Y:S07]  /*5df0*/  LDSM.16.M88.4 R148, [R161] ;  /* 0x00000000a194783b */ /* 0x000eae0000000200 */
[C---:B---3--:R-:W-:Y:S08]  /*5e00*/  HMMA.16816.F32.BF16 R12, R140.reuse, R152, R12 ;  /* 0x000000988c0c723c */ /* 0x048ff0000004180c */
[C---:B------:R-:W-:Y:S01]  /*5e10*/  HMMA.16816.F32.BF16 R16, R140.reuse, R154, R16 ;  /* 0x0000009a8c10723c */ /* 0x040fe20000041810 */
[----:B------:R-:W3:Y:S05]  /*5e20*/  LDSM.16.M88.4 R152, [R162] ;  /* 0x00000000a298783b */ /* 0x000eea0000000200 */
[----:B------:R-:W5:Y:S02]  /*5e30*/  LDSM.16.M88.4 R160, [R163] ;  /* 0x00000000a3a0783b */ /* 0x000f640000000200 */
[C---:B------:R-:W-:Y:S08]  /*5e40*/  HMMA.16816.F32.BF16 R20, R140.reuse, R156, R20 ;  /* 0x0000009c8c14723c */ /* 0x040ff00000041814 */
[C---:B------:R-:W-:Y:S01]  /*5e50*/  HMMA.16816.F32.BF16 R24, R140.reuse, R158, R24 ;  /* 0x0000009e8c18723c */ /* 0x040fe20000041818 */
[----:B------:R-:W-:Y:S07]  /*5e60*/  LDSM.16.M88.4 R156, [R165] ;  /* 0x00000000a59c783b */ /* 0x000fee0000000200 */
[C---:B----4-:R-:W-:Y:S08]  /*5e70*/  HMMA.16816.F32.BF16 R28, R140.reuse, R136, R28 ;  /* 0x000000888c1c723c */ /* 0x050ff0000004181c */
[----:B------:R-:W-:Y:S01]  /*5e80*/  HMMA.16816.F32.BF16 R32, R140, R138, R32 ;  /* 0x0000008a8c20723c */ /* 0x000fe20000041820 */
[----:B------:R-:W4:Y:S05]  /*5e90*/  LDSM.16.M88.4 R136, [R164] ;  /* 0x00000000a488783b */ /* 0x000f2a0000000200 */
[----:B------:R-:W1:Y:S02]  /*5ea0*/  LDSM.16.M88.4 R140, [R186+0x4000] ;  /* 0x00400000ba8c783b */ /* 0x000e640000000200 */
[C---:B--2---:R-:W-:Y:S08]  /*5eb0*/  HMMA.16816.F32.BF16 R4, R144.reuse, R148, R4 ;  /* 0x000000949004723c */ /* 0x044ff00000041804 */
[C---:B------:R-:W-:Y:S01]  /*5ec0*/  HMMA.16816.F32.BF16 R8, R144.reuse, R150, R8 ;  /* 0x000000969008723c */ /* 0x040fe20000041808 */
[----:B------:R-:W2:Y:S07]  /*5ed0*/  LDSM.16.M88.4 R148, [R166] ;  /* 0x00000000a694783b */ /* 0x000eae0000000200 */
[C---:B---3--:R-:W-:Y:S08]  /*5ee0*/  HMMA.16816.F32.BF16 R12, R144.reuse, R152, R12 ;  /* 0x00000098900c723c */ /* 0x048ff0000004180c */
[C---:B------:R-:W-:Y:S01]  /*5ef0*/  HMMA.16816.F32.BF16 R16, R144.reuse, R154, R16 ;  /* 0x0000009a9010723c */ /* 0x040fe20000041810 */
[----:B------:R-:W3:Y:S05]  /*5f00*/  LDSM.16.M88.4 R152, [R167] ;  /* 0x00000000a798783b */ /* 0x000eea0000000200 */
[----:B------:R-:W2:Y:S02]  /*5f10*/  LDSM.16.M88.4 R164, [R168] ;  /* 0x00000000a8a4783b */ /* 0x000ea40000000200 */
[C---:B-----5:R-:W-:Y:S08]  /*5f20*/  HMMA.16816.F32.BF16 R20, R144.reuse, R160, R20 ;  /* 0x000000a09014723c */ /* 0x060ff00000041814 */
[C---:B------:R-:W-:Y:S01]  /*5f30*/  HMMA.16816.F32.BF16 R24, R144.reuse, R162, R24 ;  /* 0x000000a29018723c */ /* 0x040fe20000041818 */
[----:B------:R-:W-:Y:S07]  /*5f40*/  LDSM.16.M88.4 R160, [R177+-0x1000] ;  /* 0xfff00000b1a0783b */ /* 0x000fee0000000200 */
[C---:B----4-:R-:W-:Y:S08]  /*5f50*/  HMMA.16816.F32.BF16 R28, R144.reuse, R136, R28 ;  /* 0x00000088901c723c */ /* 0x050ff0000004181c */
[----:B------:R-:W-:Y:S01]  /*5f60*/  HMMA.16816.F32.BF16 R32, R144, R138, R32 ;  /* 0x0000008a9020723c */ /* 0x000fe20000041820 */
[----:B------:R-:W-:Y:S05]  /*5f70*/  LDSM.16.M88.4 R136, [R185+0x4000] ;  /* 0x00400000b988783b */ /* 0x000fea0000000200 */
[----:B------:R-:W4:Y:S02]  /*5f80*/  LDSM.16.M88.4 R144, [R177+-0x2000] ;  /* 0xffe00000b190783b */ /* 0x000f240000000200 */
[C---:B-1----:R-:W-:Y:S08]  /*5f90*/  HMMA.16816.F32.BF16 R4, R140.reuse, R156, R4 ;  /* 0x0000009c8c04723c */ /* 0x042ff00000041804 */
[C---:B------:R-:W-:Y:S01]  /*5fa0*/  HMMA.16816.F32.BF16 R8, R140.reuse, R158, R8 ;  /* 0x0000009e8c08723c */ /* 0x040fe20000041808 */
[----:B------:R-:W1:Y:S07]  /*5fb0*/  LDSM.16.M88.4 R156, [R177+-0x1800] ;  /* 0xffe80000b19c783b */ /* 0x000e6e0000000200 */
[C---:B--2---:R-:W-:Y:S08]  /*5fc0*/  HMMA.16816.F32.BF16 R12, R140.reuse, R148, R12 ;  /* 0x000000948c0c723c */ /* 0x044ff0000004180c */
[C---:B------:R-:W-:Y:S01]  /*5fd0*/  HMMA.16816.F32.BF16 R16, R140.reuse, R150, R16 ;  /* 0x000000968c10723c */ /* 0x040fe20000041810 */
[----:B------:R-:W-:Y:S07]  /*5fe0*/  LDSM.16.M88.4 R148, [R183+0x8000] ;  /* 0x00800000b794783b */ /* 0x000fee0000000200 */
[C---:B---3--:R-:W-:Y:S08]  /*5ff0*/  HMMA.16816.F32.BF16 R20, R140.reuse, R152, R20 ;  /* 0x000000988c14723c */ /* 0x048ff00000041814 */
[C---:B------:R-:W-:Y:S01]  /*6000*/  HMMA.16816.F32.BF16 R24, R140.reuse, R154, R24 ;  /* 0x0000009a8c18723c */ /* 0x040fe20000041818 */
[----:B------:R-:W-:Y:S07]  /*6010*/  LDSM.16.M88.4 R152, [R176+0x4000] ;  /* 0x00400000b098783b */ /* 0x000fee0000000200 */
[C---:B------:R-:W-:Y:S08]  /*6020*/  HMMA.16816.F32.BF16 R28, R140.reuse, R164, R28 ;  /* 0x000000a48c1c723c */ /* 0x040ff0000004181c */
[----:B------:R-:W-:Y:S01]  /*6030*/  HMMA.16816.F32.BF16 R32, R140, R166, R32 ;  /* 0x000000a68c20723c */ /* 0x000fe20000041820 */
[----:B------:R-:W2:Y:S05]  /*6040*/  LDSM.16.M88.4 R140, [R177+-0x800] ;  /* 0xfff80000b18c783b */ /* 0x000eaa0000000200 */
[----:B------:R-:W3:Y:S02]  /*6050*/  LDSM.16.M88.4 R164, [R176+0x4800] ;  /* 0x00480000b0a4783b */ /* 0x000ee40000000200 */
        /* <DEDUP_REMOVED lines=8> */
[----:B------:R-:W-:Y:S07]  /*60e0*/  LDSM.16.M88.4 R160, [R171] ;  /* 0x00000000aba0783b */ /* 0x000fee0000000200 */
[C---:B--2---:R-:W-:Y:S08]  /*60f0*/  HMMA.16816.F32.BF16 R28, R136.reuse, R140, R28 ;  /* 0x0000008c881c723c */ /* 0x044ff0000004181c */
[----:B------:R-:W-:Y:S01]  /*6100*/  HMMA.16816.F32.BF16 R32, R136, R142, R32 ;  /* 0x0000008e8820723c */ /* 0x000fe20000041820 */
[----:B------:R-:W-:Y:S05]  /*6110*/  LDSM.16.M88.4 R140, [R169] ;  /* 0x00000000a98c783b */ /* 0x000fea0000000200 */
[----:B------:R-:W2:Y:S02]  /*6120*/  LDSM.16.M88.4 R136, [R184+0x8000] ;  /* 0x00800000b888783b */ /* 0x000ea40000000200 */
[C---:B------:R-:W-:Y:S08]  /*6130*/  HMMA.16816.F32.BF16 R4, R148.reuse, R152, R4 ;  /* 0x000000989404723c */ /* 0x040ff00000041804 */
[C---:B------:R-:W-:Y:S01]  /*6140*/  HMMA.16816.F32.BF16 R8, R148.reuse, R154, R8 ;  /* 0x0000009a9408723c */ /* 0x040fe20000041808 */
[----:B------:R-:W5:Y:S05]  /*6150*/  LDSM.16.M88.4 R152, [R170] ;  /* 0x00000000aa98783b */ /* 0x000f6a0000000200 */
[----:B------:R-:W2:Y:S02]  /*6160*/  LDSM.16.M88.4 R168, [R172] ;  /* 0x00000000aca8783b */ /* 0x000ea40000000200 */
[C---:B---3--:R-:W-:Y:S08]  /*6170*/  HMMA.16816.F32.BF16 R12, R148.reuse, R164, R12 ;  /* 0x000000a4940c723c */ /* 0x048ff0000004180c */
[C---:B------:R-:W-:Y:S01]  /*6180*/  HMMA.16816.F32.BF16 R16, R148.reuse, R166, R16 ;  /* 0x000000a69410723c */ /* 0x040fe20000041810 */
[----:B------:R-:W-:Y:S07]  /*6190*/  LDSM.16.M88.4 R164, [R173] ;  /* 0x00000000ada4783b */ /* 0x000fee0000000200 */
[C---:B----4-:R-:W-:Y:S08]  /*61a0*/  HMMA.16816.F32.BF16 R20, R148.reuse, R144, R20 ;  /* 0x000000909414723c */ /* 0x050ff00000041814 */
[C---:B------:R-:W-:Y:S01]  /*61b0*/  HMMA.16816.F32.BF16 R24, R148.reuse, R146, R24 ;  /* 0x000000929418723c */ /* 0x040fe20000041818 */
[----:B------:R-:W3:Y:S07]  /*61c0*/  LDSM.16.M88.4 R144, [R186+0x8000] ;  /* 0x00800000ba90783b */ /* 0x000eee0000000200 */
[C---:B-1----:R-:W-:Y:S08]  /*61d0*/  HMMA.16816.F32.BF16 R28, R148.reuse, R156, R28 ;  /* 0x0000009c941c723c */ /* 0x042ff0000004181c */
[----:B------:R-:W-:Y:S01]  /*61e0*/  HMMA.16816.F32.BF16 R32, R148, R158, R32 ;  /* 0x0000009e9420723c */ /* 0x000fe20000041820 */
[----:B------:R-:W1:Y:S05]  /*61f0*/  LDSM.16.M88.4 R148, [R174] ;  /* 0x00000000ae94783b */ /* 0x000e6a0000000200 */
[----:B------:R-:W4:Y:S02]  /*6200*/  LDSM.16.M88.4 R156, [R175] ;  /* 0x00000000af9c783b */ /* 0x000f240000000200 */
[C---:B--2---:R-:W-:Y:S03]  /*6210*/  HMMA.16816.F32.BF16 R4, R136.reuse, R140, R4 ;  /* 0x0000008c8804723c */ /* 0x044fe60000041804 */
[----:B------:R-:W2:Y:S05]  /*6220*/  LDSM.16.M88.4 R172, [R182] ;  /* 0x00000000b6ac783b */ /* 0x000eaa0000000200 */
[C---:B------:R-:W-:Y:S01]  /*6230*/  HMMA.16816.F32.BF16 R8, R136.reuse, R142, R8 ;  /* 0x0000008e8808723c */ /* 0x040fe20000041808 */
[----:B------:R-:W-:Y:S07]  /*6240*/  LDSM.16.M88.4 R140, [R185+0x8000] ;  /* 0x00800000b98c783b */ /* 0x000fee0000000200 */
[C---:B-----5:R-:W-:Y:S08]  /*6250*/  HMMA.16816.F32.BF16 R12, R136.reuse, R152, R12 ;  /* 0x00000098880c723c */ /* 0x060ff0000004180c */
[C---:B------:R-:W-:Y:S01]  /*6260*/  HMMA.16816.F32.BF16 R16, R136.reuse, R154, R16 ;  /* 0x0000009a8810723c */ /* 0x040fe20000041810 */
[----:B------:R-:W5:Y:S07]  /*6270*/  LDSM.16.M88.4 R152, [R177] ;  /* 0x00000000b198783b */ /* 0x000f6e0000000200 */
[C---:B------:R-:W-:Y:S08]  /*6280*/  HMMA.16816.F32.BF16 R20, R136.reuse, R160, R20 ;  /* 0x000000a08814723c */ /* 0x040ff00000041814 */
[C---:B------:R-:W-:Y:S01]  /*6290*/  HMMA.16816.F32.BF16 R24, R136.reuse, R162, R24 ;  /* 0x000000a28818723c */ /* 0x040fe20000041818 */
[----:B------:R-:W2:Y:S07]  /*62a0*/  LDSM.16.M88.4 R160, [R177+0x800] ;  /* 0x00080000b1a0783b */ /* 0x000eae0000000200 */
[C---:B------:R-:W-:Y:S08]  /*62b0*/  HMMA.16816.F32.BF16 R28, R136.reuse, R168, R28 ;  /* 0x000000a8881c723c */ /* 0x040ff0000004181c */
[----:B------:R-:W-:Y:S01]  /*62c0*/  HMMA.16816.F32.BF16 R32, R136, R170, R32 ;  /* 0x000000aa8820723c */ /* 0x000fe20000041820 */
[----:B------:R-:W2:Y:S05]  /*62d0*/  LDSM.16.M88.4 R136, [R177+0x1000] ;  /* 0x00100000b188783b */ /* 0x000eaa0000000200 */
[----:B------:R-:W2:Y:S02]  /*62e0*/  LDSM.16.M88.4 R168, [R177+0x1800] ;  /* 0x00180000b1a8783b */ /* 0x000ea40000000200 */
[C---:B---3--:R-:W-:Y:S01]  /*62f0*/  HMMA.16816.F32.BF16 R4, R144.reuse, R164, R4 ;  /* 0x000000a49004723c */ /* 0x048fe20000041804 */
[----:B------:R-:W-:Y:S04]  /*6300*/  DEPBAR.LE SB0, 0x0 ;  /* 0x000080000000791a */ /* 0x000fe80000000000 */
[----:B------:R-:W-:Y:S03]  /*6310*/  BAR.SYNC.DEFER_BLOCKING 0x0 ;  /* 0x0000000000007b1d */ /* 0x000fe60000010000 */
[C---:B------:R-:W-:Y:S08]  /*6320*/  HMMA.16816.F32.BF16 R8, R144.reuse, R166, R8 ;  /* 0x000000a69008723c */ /* 0x040ff00000041808 */
[C---:B-1----:R-:W-:Y:S08]  /*6330*/  HMMA.16816.F32.BF16 R12, R144.reuse, R148, R12 ;  /* 0x00000094900c723c */ /* 0x042ff0000004180c */
[C---:B------:R-:W-:Y:S08]  /*6340*/  HMMA.16816.F32.BF16 R16, R144.reuse, R150, R16 ;  /* 0x000000969010723c */ /* 0x040ff00000041810 */
[C---:B----4-:R-:W-:Y:S08]  /*6350*/  HMMA.16816.F32.BF16 R20, R144.reuse, R156, R20 ;  /* 0x0000009c9014723c */ /* 0x050ff00000041814 */
[C---:B------:R-:W-:Y:S08]  /*6360*/  HMMA.16816.F32.BF16 R24, R144.reuse, R158, R24 ;  /* 0x0000009e9018723c */ /* 0x040ff00000041818 */
[C---:B--2---:R-:W-:Y:S08]  /*6370*/  HMMA.16816.F32.BF16 R28, R144.reuse, R172, R28 ;  /* 0x000000ac901c723c */ /* 0x044ff0000004181c */
[----:B------:R-:W-:Y:S08]  /*6380*/  HMMA.16816.F32.BF16 R32, R144, R174, R32 ;  /* 0x000000ae9020723c */ /* 0x000ff00000041820 */
[C---:B-----5:R-:W-:Y:S08]  /*6390*/  HMMA.16816.F32.BF16 R4, R140.reuse, R152, R4 ;  /* 0x000000988c04723c */ /* 0x060ff00000041804 */
        /* <DEDUP_REMOVED lines=8> */
[----:B------:R-:W-:-:S11]  /*6420*/  @!P2 BRA `(.L_x_3162) ;  /* 0x000004a00000a947 */ /* 0x000fd60003800000 */
[----:B------:R-:W-:Y:S01]  /*6430*/  IMAD.MOV.U32 R0, RZ, RZ, 0x1 ;  /* 0x00000001ff007424 */ /* 0x000fe200078e00ff */
        /* <DEDUP_REMOVED lines=9> */
[----:B------:R-:W-:Y:S01]  /*64d0*/  IMAD.SHL.U32 R143, R198, 0x2, RZ ;  /* 0x00000002c68f7824 */ /* 0x000fe200078e00ff */
[----:B------:R-:W-:Y:S01]  /*64e0*/  IADD3 R2, R2, -0x40, R0 ;  /* 0xffffffc002027810 */ /* 0x000fe20007ffe000 */
[----:B------:R-:W-:Y:S01]  /*64f0*/  IMAD.SHL.U32 R142, R194, 0x2, RZ ;  /* 0x00000002c28e7824 */ /* 0x000fe200078e00ff */
        /* <DEDUP_REMOVED lines=27> */
.L_x_3241:
        /* <DEDUP_REMOVED lines=18> */
.L_x_3242:
        /* <DEDUP_REMOVED lines=16> */
.L_x_3162:
[----:B------:R-:W-:Y:S05]  /*68d0*/  BSYNC B0 ;  /* 0x0000000000007941 */ /* 0x000fea0003800000 */
.L_x_3161:
[----:B--2---:R-:W-:Y:S01]  /*68e0*/  FMNMX.FTZ R2, R4, R126, !PT ;  /* 0x0000007e04027209 */ /* 0x004fe20007810000 */
        /* <DEDUP_REMOVED lines=33> */
[----:B------:R-:W2:Y:S04]  /*6b00*/  SHFL.BFLY PT, R2, R124, 0x2, 0x1f ;  /* 0x0c401f007c027f89 */ /* 0x000ea800000e0000 */
[----:B------:R-:W3:Y:S01]  /*6b10*/  SHFL.BFLY PT, R0, R136, 0x2, 0x1f ;  /* 0x0c401f0088007f89 */ /* 0x000ee200000e0000 */
[----:B--2---:R-:W-:Y:S02]  /*6b20*/  FMNMX.FTZ R2, R124, R2, !PT ;  /* 0x000000027c027209 */ /* 0x004fe40007810000 */
[----:B---3--:R-:W-:Y:S03]  /*6b30*/  FMNMX.FTZ R124, R136, R0, !PT ;  /* 0x00000000887c7209 */ /* 0x008fe60007810000 */
[----:B------:R-:W2:Y:S04]  /*6b40*/  SHFL.BFLY PT, R3, R2, 0x1, 0x1f ;  /* 0x0c201f0002037f89 */ /* 0x000ea800000e0000 */
[----:B------:R3:W4:Y:S01]  /*6b50*/  SHFL.BFLY PT, R0, R124, 0x1, 0x1f ;  /* 0x0c201f007c007f89 */ /* 0x00072200000e0000 */
[----:B-12---:R-:W-:Y:S05]  /*6b60*/  FMNMX.FTZ R125, R2, R3, !PT ;  /* 0x00000003027d7209 */ /* 0x006fea0007810000 */
.L_x_3243:
        /* <DEDUP_REMOVED lines=8> */
[--C-:B------:R-:W-:Y:S09]  /*6bf0*/  FFMA.FTZ R29, R29, c[0x0][0x2d0], -R144.reuse ;  /* 0x0000b4001d1d7a23 */ /* 0x100ff20000010890 */
[----:B------:R-:W-:Y:S01]  /*6c00*/  MUFU.EX2 R2, R2 ;  /* 0x0000000200027308 */ /* 0x000fe20000000800 */
[--C-:B--2---:R-:W-:Y:S09]  /*6c10*/  FFMA.FTZ R3, R5, c[0x0][0x2d0], -R144.reuse ;  /* 0x0000b40005037a23 */ /* 0x104ff20000010890 */
[----:B------:R2:W5:Y:S02]  /*6c20*/  MUFU.EX2 R147, R3 ;  /* 0x0000000300937308 */ /* 0x0005640000000800 */
[--C-:B--2---:R-:W-:Y:S01]  /*6c30*/  FFMA.FTZ R3, R8, c[0x0][0x2d0], -R144.reuse ;  /* 0x0000b40008037a23 */ /* 0x104fe20000010890 */
[----:B-----5:R-:W-:Y:S01]  /*6c40*/  F2FP.BF16.PACK_AB R136, R147, R126 ;  /* 0x0000007e9388723e */ /* 0x020fe200000010ff */
[C---:B------:R-:W-:Y:S06]  /*6c50*/  FMUL.FTZ R8, R2.reuse, R128 ;  /* 0x0000008002087220 */ /* 0x040fec0000410000 */
        /* <DEDUP_REMOVED lines=13> */
[----:B--2-4-:R-:W-:Y:S01]  /*6d30*/  FMNMX.FTZ R3, R0, R124, !PT ;  /* 0x0000007c00037209 */ /* 0x014fe20007810000 */
[----:B------:R-:W-:Y:S02]  /*6d40*/  FFMA.FTZ R0, R9, c[0x0][0x2d0], -R144 ;  /* 0x0000b40009007a23 */ /* 0x000fe40000010890 */
        /* <DEDUP_REMOVED lines=15> */
[C---:B------:R-:W-:Y:S02]  /*6e40*/  FADD.FTZ R0, -R3.reuse, R127 ;  /* 0x0000007f03007221 */ /* 0x040fe40000010100 */
[----:B------:R-:W-:Y:S02]  /*6e50*/  FMUL.FTZ R127, R3, c[0x0][0x2d0] ;  /* 0x0000b400037f7a20 */ /* 0x000fe40000410000 */
[----:B------:R-:W-:Y:S02]  /*6e60*/  FMUL.FTZ R0, R0, c[0x0][0x2d0] ;  /* 0x0000b40000007a20 */ /* 0x000fe40000410000 */
[--C-:B------:R-:W-:Y:S02]  /*6e70*/  FFMA.FTZ R4, R10, c[0x0][0x2d0], -R127.reuse ;  /* 0x0000b4000a047a23 */ /* 0x100fe4000001087f */
[--C-:B------:R-:W-:Y:S02]  /*6e80*/  FFMA.FTZ R6, R6, c[0x0][0x2d0], -R127.reuse ;  /* 0x0000b40006067a23 */ /* 0x100fe4000001087f */
[----:B------:R2:W-:Y:S01]  /*6e90*/  MUFU.EX2 R152, R4 ;  /* 0x0000000400987308 */ /* 0x0005e20000000800 */
[--C-:B------:R-:W-:Y:S02]  /*6ea0*/  FFMA.FTZ R7, R7, c[0x0][0x2d0], -R127.reuse ;  /* 0x0000b40007077a23 */ /* 0x100fe4000001087f */
[C---:B------:R-:W-:Y:S02]  /*6eb0*/  FMUL.FTZ R81, R2.reuse, R81 ;  /* 0x0000005102517220 */ /* 0x040fe40000410000 */
[C---:B------:R-:W-:Y:S02]  /*6ec0*/  FMUL.FTZ R84, R2.reuse, R84 ;  /* 0x0000005402547220 */ /* 0x040fe40000410000 */
[C---:B------:R-:W-:Y:S02]  /*6ed0*/  FMUL.FTZ R85, R2.reuse, R85 ;  /* 0x0000005502557220 */ /* 0x040fe40000410000 */
[C---:B------:R-:W-:Y:S01]  /*6ee0*/  FMUL.FTZ R88, R2.reuse, R88 ;  /* 0x0000005802587220 */ /* 0x040fe20000410000 */
[----:B------:R-:W4:Y:S01]  /*6ef0*/  MUFU.EX2 R0, R0 ;  /* 0x0000000000007308 */ /* 0x000f220000000800 */
[C---:B------:R-:W-:Y:S02]  /*6f00*/  FMUL.FTZ R89, R2.reuse, R89 ;  /* 0x0000005902597220 */ /* 0x040fe40000410000 */
[C---:B------:R-:W-:Y:S02]  /*6f10*/  FMUL.FTZ R92, R2.reuse, R92 ;  /* 0x0000005c025c7220 */ /* 0x040fe40000410000 */
[C---:B------:R-:W-:Y:S02]  /*6f20*/  FMUL.FTZ R93, R2.reuse, R93 ;  /* 0x0000005d025d7220 */ /* 0x040fe40000410000 */
[C---:B------:R-:W-:Y:S02]  /*6f30*/  FMUL.FTZ R96, R2.reuse, R96 ;  /* 0x0000006002607220 */ /* 0x040fe40000410000 */
[C---:B------:R-:W-:Y:S01]  /*6f40*/  FMUL.FTZ R97, R2.reuse, R97 ;  /* 0x0000006102617220 */ /* 0x040fe20000410000 */
[----:B------:R5:W-:Y:S01]  /*6f50*/  MUFU.EX2 R145, R6 ;  /* 0x0000000600917308 */ /* 0x000be20000000800 */
[C---:B------:R-:W-:Y:S02]  /*6f60*/  FMUL.FTZ R100, R2.reuse, R100 ;  /* 0x0000006402647220 */ /* 0x040fe40000410000 */
[C---:B------:R-:W-:Y:S02]  /*6f70*/  FMUL.FTZ R101, R2.reuse, R101 ;  /* 0x0000006502657220 */ /* 0x040fe40000410000 */
[--C-:B--2---:R-:W-:Y:S02]  /*6f80*/  FFMA.FTZ R4, R11, c[0x0][0x2d0], -R127.reuse ;  /* 0x0000b4000b047a23 */ /* 0x104fe4000001087f */
[C---:B------:R-:W-:Y:S02]  /*6f90*/  FMUL.FTZ R104, R2.reuse, R104 ;  /* 0x0000006802687220 */ /* 0x040fe40000410000 */
[C---:B------:R-:W-:Y:S01]  /*6fa0*/  FMUL.FTZ R105, R2.reuse, R105 ;  /* 0x0000006902697220 */ /* 0x040fe20000410000 */
[----:B------:R-:W2:Y:S01]  /*6fb0*/  MUFU.EX2 R146, R7 ;  /* 0x0000000700927308 */ /* 0x000ea20000000800 */
[C---:B------:R-:W-:Y:S02]  /*6fc0*/  FMUL.FTZ R108, R2.reuse, R108 ;  /* 0x0000006c026c7220 */ /* 0x040fe40000410000 */
[----:B------:R-:W-:Y:S02]  /*6fd0*/  FMUL.FTZ R109, R2, R109 ;  /* 0x0000006d026d7220 */ /* 0x000fe40000410000 */
[C---:B----4-:R-:W-:Y:S02]  /*6fe0*/  FMUL.FTZ R10, R0.reuse, R130 ;  /* 0x00000082000a7220 */ /* 0x050fe40000410000 */
[C---:B------:R-:W-:Y:S02]  /*6ff0*/  FMUL.FTZ R11, R0.reuse, R131 ;  /* 0x00000083000b7220 */ /* 0x040fe40000410000 */
[----:B------:R-:W4:Y:S01]  /*7000*/  LDSM.16.MT88.4 R128, [R179] ;  /* 0x00000000b380783b */ /* 0x000f220000004200 */
[----:B------:R-:W3:Y:S01]  /*7010*/  MUFU.EX2 R159, R4 ;  /* 0x00000004009f7308 */ /* 0x000ee20000000800 */
[C---:B------:R-:W-:Y:S02]  /*7020*/  FMUL.FTZ R38, R0.reuse, R38 ;  /* 0x0000002600267220 */ /* 0x040fe40000410000 */
[C---:B------:R-:W-:Y:S02]  /*7030*/  FMUL.FTZ R39, R0.reuse, R39 ;  /* 0x0000002700277220 */ /* 0x040fe40000410000 */
[C---:B-----5:R-:W-:Y:S02]  /*7040*/  FMUL.FTZ R6, R0.reuse, R134 ;  /* 0x0000008600067220 */ /* 0x060fe40000410000 */
[C---:B------:R-:W-:Y:S02]  /*7050*/  FMUL.FTZ R42, R0.reuse, R42 ;  /* 0x0000002a002a7220 */ /* 0x040fe40000410000 */
[C---:B------:R-:W-:Y:S02]  /*7060*/  FMUL.FTZ R43, R0.reuse, R43 ;  /* 0x0000002b002b7220 */ /* 0x040fe40000410000 */
[C---:B------:R-:W-:Y:S02]  /*7070*/  FMUL.FTZ R46, R0.reuse, R46 ;  /* 0x0000002e002e7220 */ /* 0x040fe40000410000 */
[----:B------:R-:W-:Y:S01]  /*7080*/  FMUL.FTZ R47, R0, R47 ;  /* 0x0000002f002f7220 */ /* 0x000fe20000410000 */
[----:B--2---:R-:W-:Y:S01]  /*7090*/  F2FP.BF16.PACK_AB R137, R146, R145 ;  /* 0x000000919289723e */ /* 0x004fe200000010ff */
[C---:B------:R-:W-:Y:S02]  /*70a0*/  FMUL.FTZ R7, R0.reuse, R135 ;  /* 0x0000008700077220 */ /* 0x040fe40000410000 */
[C---:B------:R-:W-:Y:S02]  /*70b0*/  FMUL.FTZ R50, R0.reuse, R50 ;  /* 0x0000003200327220 */ /* 0x040fe40000410000 */
[C---:B------:R-:W-:Y:S02]  /*70c0*/  FMUL.FTZ R51, R0.reuse, R51 ;  /* 0x0000003300337220 */ /* 0x040fe40000410000 */
[C---:B------:R-:W-:Y:S02]  /*70d0*/  FMUL.FTZ R54, R0.reuse, R54 ;  /* 0x0000003600367220 */ /* 0x040fe40000410000 */
[----:B------:R-:W-:Y:S01]  /*70e0*/  FMUL.FTZ R55, R0, R55 ;  /* 0x0000003700377220 */ /* 0x000fe20000410000 */
[----:B---3--:R-:W-:Y:S01]  /*70f0*/  F2FP.BF16.PACK_AB R139, R159, R152 ;  /* 0x000000989f8b723e */ /* 0x008fe200000010ff */
[----:B------:R-:W-:Y:S02]  /*7100*/  FMUL.FTZ R4, R2, R132 ;  /* 0x0000008402047220 */ /* 0x000fe40000410000 */
[----:B------:R-:W-:Y:S01]  /*7110*/  LDSM.16.MT88.4 R132, [R179+0x800] ;  /* 0x00080000b384783b */ /* 0x000fe20000004200 */
[C---:B------:R-:W-:Y:S02]  /*7120*/  FMUL.FTZ R58, R0.reuse, R58 ;  /* 0x0000003a003a7220 */ /* 0x040fe40000410000 */
[C---:B------:R-:W-:Y:S02]  /*7130*/  FMUL.FTZ R59, R0.reuse, R59 ;  /* 0x0000003b003b7220 */ /* 0x040fe40000410000 */
[C---:B-1----:R-:W-:Y:S05]  /*7140*/  HMMA.16816.F32.BF16 R4, R136.reuse, R140, R4 ;  /* 0x0000008c8804723c */ /* 0x042fea0000041804 */
[C---:B------:R-:W-:Y:S02]  /*7150*/  FMUL.FTZ R62, R0.reuse, R62 ;  /* 0x0000003e003e7220 */ /* 0x040fe40000410000 */
[C---:B------:R-:W-:Y:S01]  /*7160*/  FMUL.FTZ R63, R0.reuse, R63 ;  /* 0x0000003f003f7220 */ /* 0x040fe20000410000 */
[C---:B------:R-:W-:Y:S04]  /*7170*/  HMMA.16816.F32.BF16 R8, R136.reuse, R142, R8 ;  /* 0x0000008e8808723c */ /* 0x040fe80000041808 */
[C---:B------:R-:W-:Y:S02]  /*7180*/  FMUL.FTZ R66, R0.reuse, R66 ;  /* 0x0000004200427220 */ /* 0x040fe40000410000 */
[C---:B------:R-:W-:Y:S02]  /*7190*/  FMUL.FTZ R67, R0.reuse, R67 ;  /* 0x0000004300437220 */ /* 0x040fe40000410000 */
[C---:B----4-:R-:W-:Y:S04]  /*71a0*/  HMMA.16816.F32.BF16 R36, R136.reuse, R128, R36 ;  /* 0x000000808824723c */ /* 0x050fe80000041824 */
[C---:B------:R-:W-:Y:S02]  /*71b0*/  FMUL.FTZ R70, R0.reuse, R70 ;  /* 0x0000004600467220 */ /* 0x040fe40000410000 */
[C---:B------:R-:W-:Y:S02]  /*71c0*/  FMUL.FTZ R71, R0.reuse, R71 ;  /* 0x0000004700477220 */ /* 0x040fe40000410000 */
[C---:B------:R-:W-:Y:S01]  /*71d0*/  HMMA.16816.F32.BF16 R40, R136.reuse, R130, R40 ;  /* 0x000000828828723c */ /* 0x040fe20000041828 */
[----:B------:R-:W1:Y:S03]  /*71e0*/  LDSM.16.MT88.4 R128, [R181] ;  /* 0x00000000b580783b */ /* 0x000e660000004200 */
        /* <DEDUP_REMOVED lines=35> */
[----:B------:R-:W-:Y:S02]  /*7420*/  FFMA.FTZ R124, R2, R195, R126 ;  /* 0x000000c3027c7223 */ /* 0x000fe4000001007e */
[----:B------:R-:W-:Y:S02]  /*7430*/  FFMA.FTZ R2, R12, c[0x0][0x2d0], -R144 ;  /* 0x0000b4000c027a23 */ /* 0x000fe40000010890 */
[----:B------:R-:W-:Y:S02]  /*7440*/  FADD.FTZ R124, R147, R124 ;  /* 0x0000007c937c7221 */ /* 0x000fe40000010000 */
[----:B------:R2:W-:Y:S01]  /*7450*/  MUFU.EX2 R149, R2 ;  /* 0x0000000200957308 */ /* 0x0005e20000000800 */
[C---:B-1----:R-:W-:Y:S08]  /*7460*/  HMMA.16816.F32.BF16 R52, R136.reuse, R128, R52 ;  /* 0x000000808834723c */ /* 0x042ff00000041834 */
[C---:B------:R-:W-:Y:S01]  /*7470*/  HMMA.16816.F32.BF16 R56, R136.reuse, R130, R56 ;  /* 0x000000828838723c */ /* 0x040fe20000041838 */
[----:B------:R-:W1:Y:S03]  /*7480*/  LDSM.16.MT88.4 R128, [R178+0x2000] ;  /* 0x00200000b280783b */ /* 0x000e660000004200 */
[--C-:B--2---:R-:W-:Y:S04]  /*7490*/  FFMA.FTZ R2, R13, c[0x0][0x2d0], -R144.reuse ;  /* 0x0000b4000d027a23 */ /* 0x104fe80000010890 */
[----:B------:R2:W3:Y:S04]  /*74a0*/  MUFU.EX2 R151, R2 ;  /* 0x0000000200977308 */ /* 0x0004e80000000800 */
[--C-:B--2---:R-:W-:Y:S01]  /*74b0*/  FFMA.FTZ R2, R16, c[0x0][0x2d0], -R144.reuse ;  /* 0x0000b40010027a23 */ /* 0x104fe20000010890 */
[----:B---3--:R-:W-:Y:S01]  /*74c0*/  F2FP.BF16.PACK_AB R12, R151, R149 ;  /* 0x00000095970c723e */ /* 0x008fe200000010ff */
[C---:B-1----:R-:W-:Y:S04]  /*74d0*/  HMMA.16816.F32.BF16 R60, R136.reuse, R128, R60 ;  /* 0x00000080883c723c */ /* 0x042fe8000004183c */
[----:B------:R1:W-:Y:S04]  /*74e0*/  MUFU.EX2 R157, R2 ;  /* 0x00000002009d7308 */ /* 0x0003e80000000800 */
[C---:B------:R-:W-:Y:S01]  /*74f0*/  HMMA.16816.F32.BF16 R64, R136.reuse, R130, R64 ;  /* 0x000000828840723c */ /* 0x040fe20000041840 */
[----:B------:R-:W2:Y:S03]  /*7500*/  LDSM.16.MT88.4 R128, [R179+0x2000] ;  /* 0x00200000b380783b */ /* 0x000ea60000004200 */
[----:B-1----:R-:W-:Y:S04]  /*7510*/  FFMA.FTZ R2, R17, c[0x0][0x2d0], -R144 ;  /* 0x0000b40011027a23 */ /* 0x002fe80000010890 */
[----:B------:R1:W3:Y:S01]  /*7520*/  MUFU.EX2 R158, R2 ;  /* 0x00000002009e7308 */ /* 0x0002e20000000800 */
[C---:B--2---:R-:W-:Y:S03]  /*7530*/  HMMA.16816.F32.BF16 R68, R136.reuse, R128, R68 ;  /* 0x000000808844723c */ /* 0x044fe60000041844 */
[--C-:B-1----:R-:W-:Y:S01]  /*7540*/  FFMA.FTZ R2, R14, c[0x0][0x2d0], -R127.reuse ;  /* 0x0000b4000e027a23 */ /* 0x102fe2000001087f */
[----:B---3--:R-:W-:Y:S04]  /*7550*/  F2FP.BF16.PACK_AB R14, R158, R157 ;  /* 0x0000009d9e0e723e */ /* 0x008fe800000010ff */
[C---:B------:R-:W-:Y:S01]  /*7560*/  HMMA.16816.F32.BF16 R72, R136.reuse, R130, R72 ;  /* 0x000000828848723c */ /* 0x040fe20000041848 */
[----:B------:R-:W1:Y:S01]  /*7570*/  LDSM.16.MT88.4 R128, [R181+0x2000] ;  /* 0x00200000b580783b */ /* 0x000e620000004200 */
[----:B------:R2:W-:Y:S02]  /*7580*/  MUFU.EX2 R148, R2 ;  /* 0x0000000200947308 */ /* 0x0005e40000000800 */
[--C-:B--2---:R-:W-:Y:S08]  /*7590*/  FFMA.FTZ R2, R15, c[0x0][0x2d0], -R127.reuse ;  /* 0x0000b4000f027a23 */ /* 0x104ff0000001087f */
[----:B------:R2:W3:Y:S01]  /*75a0*/  MUFU.EX2 R150, R2 ;  /* 0x0000000200967308 */ /* 0x0004e20000000800 */
[C---:B-1----:R-:W-:Y:S08]  /*75b0*/  HMMA.16816.F32.BF16 R76, R136.reuse, R128, R76 ;  /* 0x00000080884c723c */ /* 0x042ff0000004184c */
[C---:B------:R-:W-:Y:S01]  /*75c0*/  HMMA.16816.F32.BF16 R80, R136.reuse, R130, R80 ;  /* 0x000000828850723c */ /* 0x040fe20000041850 */
[----:B------:R-:W1:Y:S03]  /*75d0*/  LDSM.16.MT88.4 R128, [R180+0x2000] ;  /* 0x00200000b480783b */ /* 0x000e660000004200 */
[----:B--2---:R-:W-:Y:S01]  /*75e0*/  FFMA.FTZ R2, R18, c[0x0][0x2d0], -R127 ;  /* 0x0000b40012027a23 */ /* 0x004fe2000001087f */
[----:B---3--:R-:W-:Y:S03]  /*75f0*/  F2FP.BF16.PACK_AB R13, R150, R148 ;  /* 0x00000094960d723e */ /* 0x008fe600000010ff */
[----:B------:R2:W-:Y:S04]  /*7600*/  MUFU.EX2 R156, R2 ;  /* 0x00000002009c7308 */ /* 0x0005e80000000800 */
[----:B--2---:R-:W-:Y:S02]  /*7610*/  FFMA.FTZ R2, R0, R196, R145 ;  /* 0x000000c400027223 */ /* 0x004fe40000010091 */
[--C-:B------:R-:W-:Y:S02]  /*7620*/  FFMA.FTZ R0, R19, c[0x0][0x2d0], -R127.reuse ;  /* 0x0000b40013007a23 */ /* 0x100fe4000001087f */
[----:B------:R-:W-:Y:S01]  /*7630*/  LDSM.16.MT88.4 R16, [R181+0x800] ;  /* 0x00080000b510783b */ /* 0x000fe20000004200 */
[----:B------:R-:W-:Y:S01]  /*7640*/  FADD.FTZ R126, R146, R2 ;  /* 0x00000002927e7221 */ /* 0x000fe20000010000 */
[----:B------:R2:W3:Y:S01]  /*7650*/  MUFU.EX2 R155, R0 ;  /* 0x00000000009b7308 */ /* 0x0004e20000000800 */
[----:B------:R-:W-:Y:S01]  /*7660*/  FFMA.FTZ R2, R33, c[0x0][0x2d0], -R144 ;  /* 0x0000b40021027a23 */ /* 0x000fe20000010890 */
[C---:B-1----:R-:W-:Y:S03]  /*7670*/  HMMA.16816.F32.BF16 R84, R136.reuse, R128, R84 ;  /* 0x000000808854723c */ /* 0x042fe60000041854 */
[----:B------:R-:W-:Y:S05]  /*7680*/  FADD.FTZ R33, R152, R126 ;  /* 0x0000007e98217221 */ /* 0x000fea0000010000 */
[C---:B------:R-:W-:Y:S01]  /*7690*/  HMMA.16816.F32.BF16 R88, R136.reuse, R130, R88 ;  /* 0x000000828858723c */ /* 0x040fe20000041858 */
[----:B------:R-:W1:Y:S03]  /*76a0*/  LDSM.16.MT88.4 R128, [R178+0x4000] ;  /* 0x00400000b280783b */ /* 0x000e660000004200 */
[--C-:B--2---:R-:W-:Y:S01]  /*76b0*/  FFMA.FTZ R0, R20, c[0x0][0x2d0], -R144.reuse ;  /* 0x0000b40014007a23 */ /* 0x104fe20000010890 */
[----:B---3--:R-:W-:Y:S03]  /*76c0*/  F2FP.BF16.PACK_AB R15, R155, R156 ;  /* 0x0000009c9b0f723e */ /* 0x008fe600000010ff */
[----:B------:R2:W-:Y:S01]  /*76d0*/  MUFU.EX2 R143, R0 ;  /* 0x00000000008f7308 */ /* 0x0005e20000000800 */
[C---:B-1----:R-:W-:Y:S03]  /*76e0*/  HMMA.16816.F32.BF16 R92, R136.reuse, R128, R92 ;  /* 0x00000080885c723c */ /* 0x042fe6000004185c */
[--C-:B--2---:R-:W-:Y:S06]  /*76f0*/  FFMA.FTZ R0, R21, c[0x0][0x2d0], -R144.reuse ;  /* 0x0000b40015007a23 */ /* 0x104fec0000010890 */
        /* <DEDUP_REMOVED lines=8> */
[----:B-1----:R-:W-:Y:S04]  /*7780*/  FFMA.FTZ R0, R25, c[0x0][0x2d0], -R144 ;  /* 0x0000b40019007a23 */ /* 0x002fe80000010890 */
[----:B------:R1:W-:Y:S04]  /*7790*/  MUFU.EX2 R147, R0 ;  /* 0x0000000000937308 */ /* 0x0003e80000000800 */
[--C-:B-1----:R-:W-:Y:S06]  /*77a0*/  FFMA.FTZ R0, R22, c[0x0][0x2d0], -R127.reuse ;  /* 0x0000b40016007a23 */ /* 0x102fec000001087f */
[----:B------:R1:W3:Y:S01]  /*77b0*/  MUFU.EX2 R142, R0 ;  /* 0x00000000008e7308 */ /* 0x0002e20000000800 */
[C---:B--2---:R-:W-:Y:S08]  /*77c0*/  HMMA.16816.F32.BF16 R108, R136.reuse, R128, R108 ;  /* 0x00000080886c723c */ /* 0x044ff0000004186c */
[C---:B------:R-:W-:Y:S01]  /*77d0*/  HMMA.16816.F32.BF16 R112, R136.reuse, R130, R112 ;  /* 0x000000828870723c */ /* 0x040fe20000041870 */
[----:B------:R-:W2:Y:S03]  /*77e0*/  LDSM.16.MT88.4 R128, [R180+0x4000] ;  /* 0x00400000b480783b */ /* 0x000ea60000004200 */
[--C-:B-1----:R-:W-:Y:S05]  /*77f0*/  FFMA.FTZ R0, R23, c[0x0][0x2d0], -R127.reuse ;  /* 0x0000b40017007a23 */ /* 0x102fea000001087f */
[----:B------:R-:W-:Y:S01]  /*7800*/  LDSM.16.MT88.4 R20, [R179+0x1000] ;  /* 0x00100000b314783b */ /* 0x000fe20000004200 */
[----:B------:R1:W4:Y:S02]  /*7810*/  MUFU.EX2 R141, R0 ;  /* 0x00000000008d7308 */ /* 0x0003240000000800 */
[--C-:B-1----:R-:W-:Y:S01]  /*7820*/  FFMA.FTZ R0, R26, c[0x0][0x2d0], -R127.reuse ;  /* 0x0000b4001a007a23 */ /* 0x102fe2000001087f */
[C---:B--2---:R-:W-:Y:S07]  /*7830*/  HMMA.16816.F32.BF16 R116, R136.reuse, R128, R116 ;  /* 0x000000808874723c */ /* 0x044fee0000041874 */
[----:B------:R1:W2:Y:S01]  /*7840*/  MUFU.EX2 R140, R0 ;  /* 0x00000000008c7308 */ /* 0x0002a20000000800 */
[----:B------:R-:W-:Y:S01]  /*7850*/  HMMA.16816.F32.BF16 R120, R136, R130, R120 ;  /* 0x000000828878723c */ /* 0x000fe20000041878 */
[----:B------:R-:W5:Y:S08]  /*7860*/  LDSM.16.MT88.4 R128, [R178+0x800] ;  /* 0x00080000b280783b */ /* 0x000f700000004200 */
[----:B------:R-:W-:Y:S10]  /*7870*/  MUFU.EX2 R136, R29 ;  /* 0x0000001d00887308 */ /* 0x000ff40000000800 */
[----:B------:R2:W-:Y:S01]  /*7880*/  MUFU.EX2 R138, R2 ;  /* 0x00000002008a7308 */ /* 0x0005e20000000800 */
[----:B-1----:R-:W-:Y:S02]  /*7890*/  FFMA.FTZ R0, R27, c[0x0][0x2d0], -R127 ;  /* 0x0000b4001b007a23 */ /* 0x002fe4000001087f */
[----:B------:R-:W-:Y:S07]  /*78a0*/  LDSM.16.MT88.4 R24, [R181+0x1000] ;  /* 0x00100000b518783b */ /* 0x000fee0000004200 */
[----:B------:R1:W1:Y:S01]  /*78b0*/  MUFU.EX2 R139, R0 ;  /* 0x00000000008b7308 */ /* 0x0002620000000800 */
[----:B--2---:R-:W-:Y:S01]  /*78c0*/  FADD.FTZ R2, R159, R33 ;  /* 0x000000219f027221 */ /* 0x004fe20000010000 */
[C---:B-----5:R-:W-:Y:S05]  /*78d0*/  HMMA.16816.F32.BF16 R4, R12.reuse, R128, R4 ;  /* 0x000000800c04723c */ /* 0x060fea0000041804 */
[----:B------:R-:W-:Y:S03]  /*78e0*/  FADD.FTZ R2, R148, R2 ;  /* 0x0000000294027221 */ /* 0x000fe60000010000 */
[C---:B------:R-:W-:Y:S01]  /*78f0*/  HMMA.16816.F32.BF16 R8, R12.reuse, R130, R8 ;  /* 0x000000820c08723c */ /* 0x040fe20000041808 */
[----:B------:R-:W2:Y:S03]  /*7900*/  LDSM.16.MT88.4 R128, [R180+0x800] ;  /* 0x00080000b480783b */ /* 0x000ea60000004200 */
[----:B-1----:R-:W-:Y:S02]  /*7910*/  FADD.FTZ R0, R153, R124 ;  /* 0x0000007c99007221 */ /* 0x002fe40000010000 */
[--C-:B------:R-:W-:Y:S02]  /*7920*/  FFMA.FTZ R124, R28, c[0x0][0x2d0], -R144.reuse ;  /* 0x0000b4001c7c7a23 */ /* 0x100fe40000010890 */
[C---:B------:R-:W-:Y:S02]  /*7930*/  HMMA.16816.F32.BF16 R36, R12.reuse, R132, R36 ;  /* 0x000000840c24723c */ /* 0x040fe40000041824 */
[----:B------:R-:W1:Y:S02]  /*7940*/  MUFU.EX2 R126, R124 ;  /* 0x0000007c007e7308 */ /* 0x000e640000000800 */
[----:B------:R-:W-:Y:S02]  /*7950*/  FFMA.FTZ R28, R32, c[0x0][0x2d0], -R144 ;  /* 0x0000b400201c7a23 */ /* 0x000fe40000010890 */
[----:B------:R-:W-:Y:S02]  /*7960*/  FADD.FTZ R32, R154, R0 ;  /* 0x000000009a207221 */ /* 0x000fe40000010000 */
[C---:B------:R-:W-:Y:S04]  /*7970*/  HMMA.16816.F32.BF16 R40, R12.reuse, R134, R40 ;  /* 0x000000860c28723c */ /* 0x040fe80000041828 */
[----:B------:R5:W1:Y:S01]  /*7980*/  MUFU.EX2 R137, R28 ;  /* 0x0000001c00897308 */ /* 0x000a620000000800 */
[--C-:B------:R-:W-:Y:S02]  /*7990*/  FFMA.FTZ R0, R30, c[0x0][0x2d0], -R127.reuse ;  /* 0x0000b4001e007a23 */ /* 0x100fe4000001087f */
[----:B------:R-:W-:Y:S01]  /*79a0*/  FADD.FTZ R29, R149, R32 ;  /* 0x00000020951d7221 */ /* 0x000fe20000010000 */
[C---:B------:R-:W-:Y:S04]  /*79b0*/  HMMA.16816.F32.BF16 R44, R12.reuse, R16, R44 ;  /* 0x000000100c2c723c */ /* 0x040fe8000004182c */
[----:B------:R-:W-:Y:S02]  /*79c0*/  FADD.FTZ R2, R150, R2 ;  /* 0x0000000296027221 */ /* 0x000fe40000010000 */
[----:B------:R1:W-:Y:S02]  /*79d0*/  MUFU.EX2 R124, R0 ;  /* 0x00000000007c7308 */ /* 0x0003e40000000800 */
[C---:B------:R-:W-:Y:S01]  /*79e0*/  HMMA.16816.F32.BF16 R48, R12.reuse, R18, R48 ;  /* 0x000000120c30723c */ /* 0x040fe20000041830 */
[----:B------:R-:W1:Y:S03]  /*79f0*/  LDSM.16.MT88.4 R16, [R178+0x2800] ;  /* 0x00280000b210783b */ /* 0x000e660000004200 */
[----:B------:R-:W-:Y:S04]  /*7a00*/  FADD.FTZ R2, R156, R2 ;  /* 0x000000029c027221 */ /* 0x000fe80000010000 */
[----:B------:R-:W-:Y:S01]  /*7a10*/  FADD.FTZ R2, R155, R2 ;  /* 0x000000029b027221 */ /* 0x000fe20000010000 */
[C---:B--2---:R-:W-:Y:S03]  /*7a20*/  HMMA.16816.F32.BF16 R52, R12.reuse, R128, R52 ;  /* 0x000000800c34723c */ /* 0x044fe60000041834 */
[--C-:B-----5:R-:W-:Y:S02]  /*7a30*/  FFMA.FTZ R28, R35, c[0x0][0x2d0], -R127.reuse ;  /* 0x0000b400231c7a23 */ /* 0x120fe4000001087f */
[----:B---3--:R-:W-:Y:S03]  /*7a40*/  FADD.FTZ R2, R142, R2 ;  /* 0x000000028e027221 */ /* 0x008fe60000010000 */
[C---:B------:R-:W-:Y:S01]  /*7a50*/  HMMA.16816.F32.BF16 R56, R12.reuse, R130, R56 ;  /* 0x000000820c38723c */ /* 0x040fe20000041838 */
[----:B------:R-:W2:Y:S01]  /*7a60*/  LDSM.16.MT88.4 R128, [R179+0x2800] ;  /* 0x00280000b380783b */ /* 0x000ea20000004200 */
[----:B------:R-:W-:Y:S02]  /*7a70*/  MUFU.EX2 R28, R28 ;  /* 0x0000001c001c7308 */ /* 0x000fe40000000800 */
[----:B----4-:R-:W-:Y:S02]  /*7a80*/  FADD.FTZ R2, R141, R2 ;  /* 0x000000028d027221 */ /* 0x010fe40000010000 */
[--C-:B-1----:R-:W-:Y:S02]  /*7a90*/  FFMA.FTZ R0, R31, c[0x0][0x2d0], -R127.reuse ;  /* 0x0000b4001f007a23 */ /* 0x102fe4000001087f */
[----:B------:R-:W-:Y:S04]  /*7aa0*/  FADD.FTZ R2, R140, R2 ;  /* 0x000000028c027221 */ /* 0x000fe80000010000 */
[----:B------:R1:W3:Y:S01]  /*7ab0*/  MUFU.EX2 R31, R0 ;  /* 0x00000000001f7308 */ /* 0x0002e20000000800 */
[C---:B------:R-:W-:Y:S08]  /*7ac0*/  HMMA.16816.F32.BF16 R60, R12.reuse, R16, R60 ;  /* 0x000000100c3c723c */ /* 0x040ff0000004183c */
[C---:B------:R-:W-:Y:S01]  /*7ad0*/  HMMA.16816.F32.BF16 R64, R12.reuse, R18, R64 ;  /* 0x000000120c40723c */ /* 0x040fe20000041840 */
[----:B------:R-:W4:Y:S03]  /*7ae0*/  LDSM.16.MT88.4 R16, [R181+0x2800] ;  /* 0x00280000b510783b */ /* 0x000f260000004200 */
[----:B-1----:R-:W-:Y:S01]  /*7af0*/  FFMA.FTZ R0, R34, c[0x0][0x2d0], -R127 ;  /* 0x0000b40022007a23 */ /* 0x002fe2000001087f */
[----:B------:R-:W-:Y:S03]  /*7b00*/  MOV R127, R3 ;  /* 0x00000003007f7202 */ /* 0x000fe60000000f00 */
[----:B------:R1:W5:Y:S01]  /*7b10*/  MUFU.EX2 R30, R0 ;  /* 0x00000000001e7308 */ /* 0x0003620000000800 */
[C---:B--2---:R-:W-:Y:S08]  /*7b20*/  HMMA.16816.F32.BF16 R68, R12.reuse, R128, R68 ;  /* 0x000000800c44723c */ /* 0x044ff00000041844 */
[C---:B------:R-:W-:Y:S01]  /*7b30*/  HMMA.16816.F32.BF16 R72, R12.reuse, R130, R72 ;  /* 0x000000820c48723c */ /* 0x040fe20000041848 */
[----:B------:R-:W2:Y:S03]  /*7b40*/  LDSM.16.MT88.4 R128, [R180+0x2800] ;  /* 0x00280000b480783b */ /* 0x000ea60000004200 */
[----:B-1----:R-:W-:Y:S04]  /*7b50*/  FADD.FTZ R0, R151, R29 ;  /* 0x0000001d97007221 */ /* 0x002fe80000010000 */
[----:B------:R-:W-:Y:S04]  /*7b60*/  FADD.FTZ R0, R157, R0 ;  /* 0x000000009d007221 */ /* 0x000fe80000010000 */
[----:B------:R-:W-:Y:S01]  /*7b70*/  FADD.FTZ R0, R158, R0 ;  /* 0x000000009e007221 */ /* 0x000fe20000010000 */
[C---:B----4-:R-:W-:Y:S03]  /*7b80*/  HMMA.16816.F32.BF16 R76, R12.reuse, R16, R76 ;  /* 0x000000100c4c723c */ /* 0x050fe6000004184c */
[----:B------:R-:W-:Y:S04]  /*7b90*/  FADD.FTZ R0, R143, R0 ;  /* 0x000000008f007221 */ /* 0x000fe80000010000 */
[C---:B------:R-:W-:Y:S01]  /*7ba0*/  FADD.FTZ R0, R146.reuse, R0 ;  /* 0x0000000092007221 */ /* 0x040fe20000010000 */
[C---:B------:R-:W-:Y:S01]  /*7bb0*/  HMMA.16816.F32.BF16 R80, R12.reuse, R18, R80 ;  /* 0x000000120c50723c */ /* 0x040fe20000041850 */
[----:B------:R-:W1:Y:S03]  /*7bc0*/  LDSM.16.MT88.4 R16, [R178+0x4800] ;  /* 0x00480000b210783b */ /* 0x000e660000004200 */
        /* <DEDUP_REMOVED lines=20> */
[----:B------:R-:W-:Y:S07]  /*7d10*/  F2FP.BF16.PACK_AB R15, R139, R140 ;  /* 0x0000008c8b0f723e */ /* 0x000fee00000010ff */
[C---:B-1----:R-:W-:Y:S08]  /*7d20*/  HMMA.16816.F32.BF16 R4, R12.reuse, R16, R4 ;  /* 0x000000100c04723c */ /* 0x042ff00000041804 */
[C---:B------:R-:W-:Y:S01]  /*7d30*/  HMMA.16816.F32.BF16 R8, R12.reuse, R18, R8 ;  /* 0x000000120c08723c */ /* 0x040fe20000041808 */
[----:B------:R-:W1:Y:S07]  /*7d40*/  LDSM.16.MT88.4 R16, [R180+0x1000] ;  /* 0x00100000b410783b */ /* 0x000e6e0000004200 */
[C---:B------:R-:W-:Y:S08]  /*7d50*/  HMMA.16816.F32.BF16 R36, R12.reuse, R20, R36 ;  /* 0x000000140c24723c */ /* 0x040ff00000041824 */
[C---:B------:R-:W-:Y:S01]  /*7d60*/  HMMA.16816.F32.BF16 R40, R12.reuse, R22, R40 ;  /* 0x000000160c28723c */ /* 0x040fe20000041828 */
[----:B------:R-:W2:Y:S07]  /*7d70*/  LDSM.16.MT88.4 R20, [R178+0x3000] ;  /* 0x00300000b214783b */ /* 0x000eae0000004200 */
        /* <DEDUP_REMOVED lines=9> */
[C---:B----4-:R-:W-:Y:S08]  /*7e10*/  HMMA.16816.F32.BF16 R68, R12.reuse, R24, R68 ;  /* 0x000000180c44723c */ /* 0x050ff00000041844 */
        /* <DEDUP_REMOVED lines=18> */
[----:B------:R-:W-:Y:S01]  /*7f40*/  HMMA.16816.F32.BF16 R120, R12, R26, R120 ;  /* 0x0000001a0c78723c */ /* 0x000fe20000041878 */
[----:B------:R-:W4:Y:S06]  /*7f50*/  LDSM.16.MT88.4 R24, [R180+0x1800] ;  /* 0x00180000b418783b */ /* 0x000f2c0000004200 */
[----:B------:R-:W-:Y:S02]  /*7f60*/  F2FP.BF16.PACK_AB R12, R136, R126 ;  /* 0x0000007e880c723e */ /* 0x000fe400000010ff */
[----:B------:R-:W-:Y:S03]  /*7f70*/  F2FP.BF16.PACK_AB R14, R138, R137 ;  /* 0x000000898a0e723e */ /* 0x000fe600000010ff */
[----:B---3--:R-:W-:Y:S02]  /*7f80*/  F2FP.BF16.PACK_AB R13, R31, R124 ;  /* 0x0000007c1f0d723e */ /* 0x008fe400000010ff */
[----:B-----5:R-:W-:Y:S07]  /*7f90*/  F2FP.BF16.PACK_AB R15, R28, R30 ;  /* 0x0000001e1c0f723e */ /* 0x020fee00000010ff */
[C---:B------:R-:W-:Y:S01]  /*7fa0*/  HMMA.16816.F32.BF16 R132, R12.reuse, R128, R4 ;  /* 0x000000800c84723c */ /* 0x040fe20000041804 */
[----:B------:R-:W3:Y:S07]  /*7fb0*/  LDSM.16.MT88.4 R4, [R178+0x3800] ;  /* 0x00380000b204783b */ /* 0x000eee0000004200 */
[C---:B------:R-:W-:Y:S01]  /*7fc0*/  HMMA.16816.F32.BF16 R128, R12.reuse, R130, R8 ;  /* 0x000000820c80723c */ /* 0x040fe20000041808 */
[----:B------:R-:W5:Y:S07]  /*7fd0*/  LDSM.16.MT88.4 R8, [R179+0x3800] ;  /* 0x00380000b308783b */ /* 0x000f6e0000004200 */
[C---:B-1----:R-:W-:Y:S08]  /*7fe0*/  HMMA.16816.F32.BF16 R36, R12.reuse, R16, R36 ;  /* 0x000000100c24723c */ /* 0x042ff00000041824 */
[C---:B------:R-:W-:Y:S01]  /*7ff0*/  HMMA.16816.F32.BF16 R40, R12.reuse, R18, R40 ;  /* 0x000000120c28723c */ /* 0x040fe20000041828 */
[----:B------:R-:W1:Y:S07]  /*8000*/  LDSM.16.MT88.4 R16, [R181+0x3800] ;  /* 0x00380000b510783b */ /* 0x000e6e0000004200 */
[C---:B--2---:R-:W-:Y:S08]  /*8010*/  HMMA.16816.F32.BF16 R44, R12.reuse, R20, R44 ;  /* 0x000000140c2c723c */ /* 0x044ff0000004182c */
[C---:B------:R-:W-:Y:S01]  /*8020*/  HMMA.16816.F32.BF16 R48, R12.reuse, R22, R48 ;  /* 0x000000160c30723c */ /* 0x040fe20000041830 */
[----:B------:R-:W2:Y:S07]  /*8030*/  LDSM.16.MT88.4 R20, [R180+0x3800] ;  /* 0x00380000b414783b */ /* 0x000eae0000004200 */
[C---:B----4-:R-:W-:Y:S08]  /*8040*/  HMMA.16816.F32.BF16 R52, R12.reuse, R24, R52 ;  /* 0x000000180c34723c */ /* 0x050ff00000041834 */
[C---:B------:R-:W-:Y:S08]  /*8050*/  HMMA.16816.F32.BF16 R56, R12.reuse, R26, R56 ;  /* 0x0000001a0c38723c */ /* 0x040ff00000041838 */
[C---:B---3--:R-:W-:Y:S08]  /*8060*/  HMMA.16816.F32.BF16 R60, R12.reuse, R4, R60 ;  /* 0x000000040c3c723c */ /* 0x048ff0000004183c */
        /* <DEDUP_REMOVED lines=11> */
[C---:B---3--:R-:W-:Y:S07]  /*8120*/  HMMA.16816.F32.BF16 R92, R12.reuse, R4, R92 ;  /* 0x000000040c5c723c */ /* 0x048fee000004185c */
[----:B------:R-:W-:Y:S01]  /*8130*/  FADD.FTZ R4, R139, R2 ;  /* 0x000000028b047221 */ /* 0x000fe20000010000 */
[C---:B------:R-:W-:Y:S04]  /*8140*/  HMMA.16816.F32.BF16 R96, R12.reuse, R6, R96 ;  /* 0x000000060c60723c */ /* 0x040fe80000041860 */
[----:B------:R-:W-:Y:S01]  /*8150*/  FADD.FTZ R2, R126, R0 ;  /* 0x000000007e027221 */ /* 0x000fe20000010000 */
[----:B------:R-:W-:Y:S01]  /*8160*/  MOV R126, R125 ;  /* 0x0000007d007e7202 */ /* 0x000fe20000000f00 */
[----:B------:R-:W-:Y:S02]  /*8170*/  FADD.FTZ R0, R124, R4 ;  /* 0x000000047c007221 */ /* 0x000fe40000010000 */
[C---:B----4-:R-:W-:Y:S04]  /*8180*/  HMMA.16816.F32.BF16 R100, R12.reuse, R8, R100 ;  /* 0x000000080c64723c */ /* 0x050fe80000041864 */
[----:B------:R-:W-:Y:S02]  /*8190*/  FADD.FTZ R2, R136, R2 ;  /* 0x0000000288027221 */ /* 0x000fe40000010000 */
[----:B------:R-:W-:Y:S02]  /*81a0*/  FADD.FTZ R0, R31, R0 ;  /* 0x000000001f007221 */ /* 0x000fe40000010000 */
[C---:B------:R-:W-:Y:S04]  /*81b0*/  HMMA.16816.F32.BF16 R104, R12.reuse, R10, R104 ;  /* 0x0000000a0c68723c */ /* 0x040fe80000041868 */
[----:B------:R-:W-:Y:S02]  /*81c0*/  FADD.FTZ R4, R137, R2 ;  /* 0x0000000289047221 */ /* 0x000fe40000010000 */
[----:B------:R-:W-:Y:S01]  /*81d0*/  FADD.FTZ R2, R30, R0 ;  /* 0x000000001e027221 */ /* 0x000fe20000010000 */
[----:B------:R-:W-:Y:S01]  /*81e0*/  IADD3 R0, R193, -0x1, RZ ;  /* 0xffffffffc1007810 */ /* 0x000fe20007ffe0ff */
[C---:B-1----:R-:W-:Y:S04]  /*81f0*/  HMMA.16816.F32.BF16 R108, R12.reuse, R16, R108 ;  /* 0x000000100c6c723c */ /* 0x042fe8000004186c */
[----:B------:R-:W-:Y:S01]  /*8200*/  FADD.FTZ R195, R138, R4 ;  /* 0x000000048ac37221 */ /* 0x000fe20000010000 */
[----:B------:R-:W-:Y:S01]  /*8210*/  MOV R193, R0 ;  /* 0x0000000000c17202 */ /* 0x000fe20000000f00 */
[----:B------:R-:W-:Y:S02]  /*8220*/  FADD.FTZ R196, R28, R2 ;  /* 0x000000021cc47221 */ /* 0x000fe40000010000 */
[C---:B------:R-:W-:Y:S08]  /*8230*/  HMMA.16816.F32.BF16 R112, R12.reuse, R18, R112 ;  /* 0x000000120c70723c */ /* 0x040ff00000041870 */
[C---:B--2---:R-:W-:Y:S08]  /*8240*/  HMMA.16816.F32.BF16 R116, R12.reuse, R20, R116 ;  /* 0x000000140c74723c */ /* 0x044ff00000041874 */
[----:B------:R-:W-:Y:S07]  /*8250*/  HMMA.16816.F32.BF16 R120, R12, R22, R120 ;  /* 0x000000160c78723c */ /* 0x000fee0000041878 */
[----:B------:R-:W-:Y:S01]  /*8260*/  MOV R12, R3 ;  /* 0x00000003000c7202 */ /* 0x000fe20000000f00 */
[----:B------:R-:W-:-:S11]  /*8270*/  @P0 BRA `(.L_x_3166) ;  /* 0xffffd22000000947 */ /* 0x000fd6000383ffff */
.L_x_3159:
[----:B------:R-:W-:Y:S05]  /*8280*/  BRA.DIV ~URZ, `(.L_x_3167) ;  /* 0x000056327f007947 */ /* 0x000fea000b800000 */
[----:B------:R1:W2:Y:S02]  /*8290*/  SHFL.BFLY PT, R0, R195, 0x2, 0x1f ;  /* 0x0c401f00c3007f89 */ /* 0x0002a400000e0000 */
.L_x_3244:
[----:B--2---:R-:W-:Y:S01]  /*82a0*/  FADD.FTZ R4, R0, R195 ;  /* 0x000000c300047221 */ /* 0x004fe20000010000 */
[----:B------:R-:W-:Y:S05]  /*82b0*/  BRA.DIV ~URZ, `(.L_x_3168) ;  /* 0x000056527f007947 */ /* 0x000fea000b800000 */
[----:B------:R-:W2:Y:S04]  /*82c0*/  SHFL.BFLY PT, R0, R196, 0x2, 0x1f ;  /* 0x0c401f00c4007f89 */ /* 0x000ea800000e0000 */
[----:B------:R-:W3:Y:S01]  /*82d0*/  SHFL.BFLY PT, R2, R4, 0x1, 0x1f ;  /* 0x0c201f0004027f89 */ /* 0x000ee200000e0000 */
[----:B--2---:R-:W-:-:S02]  /*82e0*/  FADD.FTZ R5, R0, R196 ;  /* 0x000000c400057221 */ /* 0x004fc40000010000 */
[----:B---3--:R-:W-:-:S03]  /*82f0*/  FADD.FTZ R4, R4, R2 ;  /* 0x0000000204047221 */ /* 0x008fc60000010000 */
[----:B------:R2:W3:Y:S04]  /*8300*/  SHFL.BFLY PT, R3, R5, 0x1, 0x1f ;  /* 0x0c201f0005037f89 */ /* 0x0004e800000e0000 */
.L_x_3245:
[----:B------:R-:W-:Y:S01]  /*8310*/  FSETP.NE.FTZ.AND P1, PT, R4, RZ, PT ;  /* 0x000000ff0400720b */ /* 0x000fe20003f35000 */
[----:B---3--:R-:W-:Y:S01]  /*8320*/  FADD.FTZ R3, R3, R5 ;  /* 0x0000000503037221 */ /* 0x008fe20000010000 */
[----:B------:R-:W-:Y:S02]  /*8330*/  MOV R2, RZ ;  /* 0x000000ff00027202 */ /* 0x000fe40000000f00 */
[----:B------:R-:W-:Y:S02]  /*8340*/  MOV R0, RZ ;  /* 0x000000ff00007202 */ /* 0x000fe40000000f00 */
[----:B------:R-:W-:Y:S02]  /*8350*/  FSETP.NE.FTZ.AND P0, PT, R3, RZ, PT ;  /* 0x000000ff0300720b */ /* 0x000fe40003f15000 */
[----:B------:R-:W-:Y:S02]  /*8360*/  MOV R23, 0xff800000 ;  /* 0xff80000000177802 */ /* 0x000fe40000000f00 */
[----:B------:R-:W-:-:S03]  /*8370*/  MOV R22, 0xff800000 ;  /* 0xff80000000167802 */ /* 0x000fc60000000f00 */
[----:B------:R-:W3:Y:S08]  /*8380*/  @P1 MUFU.RCP R2, R4 ;  /* 0x0000000400021308 */ /* 0x000ef00000001000 */
[----:B------:R4:W5:Y:S01]  /*8390*/  @P1 MUFU.LG2 R6, R4 ;  /* 0x0000000400061308 */ /* 0x0009620000000c00 */
[----:B---3--:R-:W-:-:S07]  /*83a0*/  FMUL.FTZ R30, R2, R36 ;  /* 0x00000024021e7220 */ /* 0x008fce0000410000 */
[----:B------:R-:W3:Y:S01]  /*83b0*/  @P0 MUFU.RCP R0, R3 ;  /* 0x0000000300000308 */ /* 0x000ee20000001000 */
[C---:B------:R-:W-:Y:S02]  /*83c0*/  FMUL.FTZ R31, R2.reuse, R37 ;  /* 0x00000025021f7220 */ /* 0x040fe40000410000 */
[C---:B------:R-:W-:Y:S02]  /*83d0*/  FMUL.FTZ R32, R2.reuse, R40 ;  /* 0x0000002802207220 */ /* 0x040fe40000410000 */
[----:B------:R-:W-:Y:S01]  /*83e0*/  FMUL.FTZ R33, R2, R41 ;  /* 0x0000002902217220 */ /* 0x000fe20000410000 */
[----:B----4-:R-:W-:Y:S01]  /*83f0*/  @P1 MOV R4, 0x3f317218 ;  /* 0x3f31721800041802 */ /* 0x010fe20000000f00 */
        /* <DEDUP_REMOVED lines=22> */
[----:B------:R-:W-:Y:S01]  /*8560*/  @P1 FFMA.FTZ R23, R4, R125, R6 ;  /* 0x0000007d04171223 */ /* 0x000fe20000010006 */
[----:B------:R-:W-:Y:S01]  /*8570*/  MOV R4, 0x1 ;  /* 0x0000000100047802 */ /* 0x000fe20000000f00 */
        /* <DEDUP_REMOVED lines=24> */
[----:B------:R4:W5:Y:S01]  /*8700*/  @P0 MUFU.LG2 R2, R3 ;  /* 0x0000000300020308 */ /* 0x0009620000000c00 */
[C---:B---3--:R-:W-:Y:S02]  /*8710*/  FMUL.FTZ R104, R0.reuse, R134 ;  /* 0x0000008600687220 */ /* 0x048fe40000410000 */
[C---:B------:R-:W-:Y:S02]  /*8720*/  FMUL.FTZ R105, R0.reuse, R135 ;  /* 0x0000008700697220 */ /* 0x040fe40000410000 */
[C---:B------:R-:W-:Y:S02]  /*8730*/  FMUL.FTZ R96, R0.reuse, R130 ;  /* 0x0000008200607220 */ /* 0x040fe40000410000 */
[----:B------:R-:W-:-:S02]  /*8740*/  FMUL.FTZ R97, R0, R131 ;  /* 0x0000008300617220 */ /* 0x000fc40000410000 */
[C---:B------:R-:W-:Y:S02]  /*8750*/  FMUL.FTZ R130, R0.reuse, R50 ;  /* 0x0000003200827220 */ /* 0x040fe40000410000 */
[C---:B------:R-:W-:Y:S02]  /*8760*/  FMUL.FTZ R131, R0.reuse, R51 ;  /* 0x0000003300837220 */ /* 0x040fe40000410000 */
[C---:B------:R-:W-:Y:S02]  /*8770*/  FMUL.FTZ R134, R0.reuse, R74 ;  /* 0x0000004a00867220 */ /* 0x040fe40000410000 */
[----:B------:R-:W-:Y:S01]  /*8780*/  FMUL.FTZ R135, R0, R75 ;  /* 0x0000004b00877220 */ /* 0x000fe20000410000 */
[----:B----4-:R-:W-:Y:S01]  /*8790*/  @P0 MOV R3, 0x3f317218 ;  /* 0x3f31721800030802 */ /* 0x010fe20000000f00 */
[----:B-----5:R-:W-:Y:S02]  /*87a0*/  @P0 FMUL.FTZ R2, R2, 0.69314718246459960938 ;  /* 0x3f31721802020820 */ /* 0x020fe40000410000 */
[----:B------:R-:W-:-:S02]  /*87b0*/  FMUL.FTZ R112, R0, R54 ;  /* 0x0000003600707220 */ /* 0x000fc40000410000 */
        /* <DEDUP_REMOVED lines=42> */
.L_x_3141:
[----:B------:R-:W3:Y:S01]  /*8a60*/  S2R R2, SR_TID.X ;  /* 0x0000000000027919 */ /* 0x000ee20000002100 */
[----:B------:R-:W-:Y:S01]  /*8a70*/  BSSY B0, `(.L_x_3169) ;  /* 0x0000010000007945 */ /* 0x000fe20003800000 */
[----:B---3--:R-:W-:-:S13]  /*8a80*/  LOP3.LUT P0, RZ, R2, 0xff, RZ, 0xc0, !PT ;  /* 0x000000ff02ff7812 */ /* 0x008fda000780c0ff */
[----:B------:R-:W-:Y:S05]  /*8a90*/  @P0 BRA `(.L_x_3170) ;  /* 0x000000d000000947 */ /* 0x000fea0003800000 */
[----:B------:R-:W3:Y:S01]  /*8aa0*/  S2R R4, SR_LANEID ;  /* 0x0000000000047919 */ /* 0x000ee20000000000 */
[----:B------:R-:W-:Y:S01]  /*8ab0*/  VOTEU.ANY UR4, UPT, PT ;  /* 0x0000000000047886 */ /* 0x000fe200038e0100 */
[----:B--2---:R-:W-:Y:S01]  /*8ac0*/  IMAD.MOV.U32 R5, RZ, RZ, c[0x0][0x564] ;  /* 0x00015900ff057624 */ /* 0x004fe200078e00ff */
[----:B------:R-:W3:Y:S08]  /*8ad0*/  FLO.U32 R3, UR4 ;  /* 0x0000000400037d00 */ /* 0x000ef000080e0000 */
[----:B------:R-:W2:Y:S01]  /*8ae0*/  POPC R2, UR4 ;  /* 0x0000000400027d09 */ /* 0x000ea20008000000 */
[----:B---3--:R-:W-:Y:S01]  /*8af0*/  ISETP.EQ.U32.AND P0, PT, R3, R4, PT ;  /* 0x000000040300720c */ /* 0x008fe20003f02070 */
[----:B------:R-:W-:-:S12]  /*8b00*/  IMAD.MOV.U32 R4, RZ, RZ, c[0x0][0x560] ;  /* 0x00015800ff047624 */ /* 0x000fd800078e00ff */
[----:B--2---:R2:W3:Y:S04]  /*8b10*/  @P0 ATOMG.E.ADD.STRONG.GPU PT, R2, [R4.64], R2 ;  /* 0x00000002040209a8 */ /* 0x0044e800081ee1c6 */
[----:B--2---:R-:W2:Y:S04]  /*8b20*/  S2R R4, SR_LTMASK ;  /* 0x0000000000047919 */ /* 0x004ea80000003900 */
[----:B---3--:R2:W3:Y:S02]  /*8b30*/  SHFL.IDX PT, R3, R2, R3, 0x1f ;  /* 0x00001f0302037589 */ /* 0x0084e400000e0000 */
[----:B--2---:R-:W-:-:S06]  /*8b40*/  LOP3.LUT R2, R4, UR4, RZ, 0xc0, !PT ;  /* 0x0000000404027c12 */ /* 0x004fcc000f8ec0ff */
[----:B------:R-:W3:Y:S02]  /*8b50*/  POPC R2, R2 ;  /* 0x0000000200027309 */ /* 0x000ee40000000000 */
[----:B---3--:R-:W-:-:S06]  /*8b60*/  IADD3 R212, R3, c[0x0][0xc], R2 ;  /* 0x0000030003d47a10 */ /* 0x008fcc0007ffe002 */
.L_x_3170:
[----:B------:R-:W-:Y:S05]  /*8b70*/  BSYNC B0 ;  /* 0x0000000000007941 */ /* 0x000fea0003800000 */
.L_x_3169:
[----:B------:R-:W-:Y:S01]  /*8b80*/  PRMT R0, R0, 0x9910, RZ ;  /* 0x0000991000007816 */ /* 0x000fe200000000ff */
[----:B------:R-:W-:Y:S01]  /*8b90*/  BSSY B1, `(.L_x_3171) ;  /* 0x000032d000017945 */ /* 0x000fe20003800000 */
[----:B------:R-:W-:Y:S02]  /*8ba0*/  IMAD.MOV.U32 R94, RZ, RZ, R212 ;  /* 0x000000ffff5e7224 */ /* 0x000fe400078e00d4 */
[----:B------:R-:W-:-:S13]  /*8bb0*/  ISETP.NE.AND P0, PT, R0, RZ, PT ;  /* 0x000000ff0000720c */ /* 0x000fda0003f05270 */
[----:B------:R-:W-:Y:S05]  /*8bc0*/  @!P0 BRA `(.L_x_3172) ;  /* 0x0000260000008947 */ /* 0x000fea0003800000 */
[----:B--2---:R-:W2:Y:S01]  /*8bd0*/  LDL R5, [R1] ;  /* 0x0000000001057983 */ /* 0x004ea20000100800 */
        /* <DEDUP_REMOVED lines=118> */
.L_x_3173:
        /* <DEDUP_REMOVED lines=114> */
.L_x_3246:
[----:B------:R-:W-:Y:S05]  /*9a60*/  BRA.DIV ~URZ, `(.L_x_3176) ;  /* 0x000040127f007947 */ /* 0x000fea000b800000 */
[----:B------:R4:W2:Y:S02]  /*9a70*/  SHFL.IDX PT, R0, R12, RZ, 0x181f ;  /* 0x00181fff0c007589 */ /* 0x0008a400000e0000 */
.L_x_3247:
        /* <DEDUP_REMOVED lines=19> */
.L_x_3178:
[----:B------:R-:W-:Y:S05]  /*9bb0*/  BSYNC B0 ;  /* 0x0000000000007941 */ /* 0x000fea0003800000 */
.L_x_3177:
[----:B------:R-:W-:Y:S05]  /*9bc0*/  BRA.DIV ~URZ, `(.L_x_3179) ;  /* 0x00003f227f007947 */ /* 0x000fea000b800000 */
[----:B---3--:R3:W4:Y:S04]  /*9bd0*/  SHFL.IDX PT, R8, R9, 0x1, 0x181f ;  /* 0x00381f0009087f89 */ /* 0x00872800000e0000 */
[----:B--2---:R3:W2:Y:S02]  /*9be0*/  SHFL.IDX PT, R0, R12, 0x1, 0x181f ;  /* 0x00381f000c007f89 */ /* 0x0046a400000e0000 */
.L_x_3248:
        /* <DEDUP_REMOVED lines=19> */
.L_x_3181:
[----:B------:R-:W-:Y:S05]  /*9d20*/  BSYNC B0 ;  /* 0x0000000000007941 */ /* 0x000fea0003800000 */
.L_x_3180:
[----:B------:R-:W-:Y:S05]  /*9d30*/  BRA.DIV ~URZ, `(.L_x_3182) ;  /* 0x00003e827f007947 */ /* 0x000fea000b800000 */
[----:B----4-:R4:W3:Y:S02]  /*9d40*/  SHFL.IDX PT, R8, R9, 0x2, 0x181f ;  /* 0x00581f0009087f89 */ /* 0x0108e400000e0000 */
.L_x_3249:
[----:B------:R-:W-:Y:S05]  /*9d50*/  BRA.DIV ~URZ, `(.L_x_3183) ;  /* 0x00003ed27f007947 */ /* 0x000fea000b800000 */
[----:B--2---:R2:W4:Y:S02]  /*9d60*/  SHFL.IDX PT, R0, R12, 0x2, 0x181f ;  /* 0x00581f000c007f89 */ /* 0x00452400000e0000 */
.L_x_3250:
        /* <DEDUP_REMOVED lines=19> */
.L_x_3185:
[----:B------:R-:W-:Y:S05]  /*9ea0*/  BSYNC B0 ;  /* 0x0000000000007941 */ /* 0x000fea0003800000 */
.L_x_3184:
[----:B------:R-:W-:Y:S05]  /*9eb0*/  BRA.DIV ~URZ, `(.L_x_3186) ;  /* 0x00003de27f007947 */ /* 0x000fea000b800000 */
[----:B---3--:R3:W2:Y:S04]  /*9ec0*/  SHFL.IDX PT, R6, R9, 0x3, 0x181f ;  /* 0x00781f0009067f89 */ /* 0x0086a800000e0000 */
[----:B----4-:R3:W4:Y:S02]  /*9ed0*/  SHFL.IDX PT, R0, R12, 0x3, 0x181f ;  /* 0x00781f000c007f89 */ /* 0x01072400000e0000 */
.L_x_3251:
        /* <DEDUP_REMOVED lines=20> */
.L_x_3174:
        /* <DEDUP_REMOVED lines=32> */
.L_x_3252:
[----:B------:R-:W-:Y:S05]  /*a220*/  BRA.DIV ~URZ, `(.L_x_3189) ;  /* 0x00003bb27f007947 */ /* 0x000fea000b800000 */
[----:B------:R3:W4:Y:S02]  /*a230*/  SHFL.IDX PT, R0, R12, RZ, 0x1c1f ;  /* 0x001c1fff0c007589 */ /* 0x00072400000e0000 */
.L_x_3253:
        /* <DEDUP_REMOVED lines=122> */
.L_x_3191:
[----:B------:R-:W-:Y:S05]  /*a9e0*/  BSYNC B0 ;  /* 0x0000000000007941 */ /* 0x000fea0003800000 */
.L_x_3190:
[----:B------:R-:W-:Y:S05]  /*a9f0*/  BRA.DIV ~URZ, `(.L_x_3192) ;  /* 0x000034527f007947 */ /* 0x000fea000b800000 */
[----:B--2---:R2:W1:Y:S04]  /*aa00*/  SHFL.IDX PT, R4, R5, 0x1, 0x1c1f ;  /* 0x003c1f0005047f89 */ /* 0x00446800000e0000 */
[----:B----4-:R2:W4:Y:S02]  /*aa10*/  SHFL.IDX PT, R0, R12, 0x1, 0x1c1f ;  /* 0x003c1f000c007f89 */ /* 0x01052400000e0000 */
.L_x_3254:
        /* <DEDUP_REMOVED lines=123> */
.L_x_3172:
        /* <DEDUP_REMOVED lines=10> */
[----:B--2---:R-:W-:-:S05]  /*b270*/  @P1 IADD3.X R5, R218, c[0x0][0x50c], RZ, P0, !PT ;  /* 0x00014300da051a10 */ /* 0x004fca00007fe4ff */
        /* <DEDUP_REMOVED lines=8> */
.L_x_3193:
[----:B---3--:R-:W2:Y:S01]  /*b300*/  S2R R2, SR_TID.X ;  /* 0x0000000000027919 */ /* 0x008ea20000002100 */
        /* <DEDUP_REMOVED lines=54> */
.L_x_3195:
[----:B------:R-:W-:Y:S05]  /*b670*/  BSYNC B0 ;  /* 0x0000000000007941 */ /* 0x000fea0003800000 */
.L_x_3194:
        /* <DEDUP_REMOVED lines=35> */
.L_x_3255:
[----:B------:R-:W-:Y:S05]  /*b8b0*/  BRA.DIV ~URZ, `(.L_x_3197) ;  /* 0x000026d27f007947 */ /* 0x000fea000b800000 */
[----:B------:R3:W4:Y:S02]  /*b8c0*/  SHFL.IDX PT, R0, R12, RZ, 0x181f ;  /* 0x00181fff0c007589 */ /* 0x00072400000e0000 */
.L_x_3256:
        /* <DEDUP_REMOVED lines=20> */
.L_x_3199:
[----:B------:R-:W-:Y:S05]  /*ba10*/  BSYNC B0 ;  /* 0x0000000000007941 */ /* 0x000fea0003800000 */
.L_x_3198:
[----:B------:R-:W-:Y:S05]  /*ba20*/  BRA.DIV ~URZ, `(.L_x_3200) ;  /* 0x000025d27f007947 */ /* 0x000fea000b800000 */
[----:B--2---:R2:W1:Y:S04]  /*ba30*/  SHFL.IDX PT, R8, R9, 0x1, 0x181f ;  /* 0x00381f0009087f89 */ /* 0x00446800000e0000 */
[----:B----4-:R2:W4:Y:S02]  /*ba40*/  SHFL.IDX PT, R0, R12, 0x1, 0x181f ;  /* 0x00381f000c007f89 */ /* 0x01052400000e0000 */
.L_x_3257:
        /* <DEDUP_REMOVED lines=19> */
.L_x_3202:
[----:B------:R-:W-:Y:S05]  /*bb80*/  BSYNC B0 ;  /* 0x0000000000007941 */ /* 0x000fea0003800000 */
.L_x_3201:
[----:B------:R-:W-:Y:S05]  /*bb90*/  BRA.DIV ~URZ, `(.L_x_3203) ;  /* 0x000025327f007947 */ /* 0x000fea000b800000 */
[----:B-1----:R1:W2:Y:S02]  /*bba0*/  SHFL.IDX PT, R8, R9, 0x2, 0x181f ;  /* 0x00581f0009087f89 */ /* 0x0022a400000e0000 */
.L_x_3258:
[----:B------:R-:W-:Y:S05]  /*bbb0*/  BRA.DIV ~URZ, `(.L_x_3204) ;  /* 0x000025827f007947 */ /* 0x000fea000b800000 */
[----:B----4-:R4:W1:Y:S02]  /*bbc0*/  SHFL.IDX PT, R0, R12, 0x2, 0x181f ;  /* 0x00581f000c007f89 */ /* 0x01086400000e0000 */
.L_x_3259:
        /* <DEDUP_REMOVED lines=19> */
.L_x_3206:
[----:B------:R-:W-:Y:S05]  /*bd00*/  BSYNC B0 ;  /* 0x0000000000007941 */ /* 0x000fea0003800000 */
.L_x_3205:
[----:B------:R-:W-:Y:S05]  /*bd10*/  BRA.DIV ~URZ, `(.L_x_3207) ;  /* 0x000024927f007947 */ /* 0x000fea000b800000 */
[----:B--2---:R2:W3:Y:S04]  /*bd20*/  SHFL.IDX PT, R8, R9, 0x3, 0x181f ;  /* 0x00781f0009087f89 */ /* 0x0044e800000e0000 */
[----:B-1----:R2:W1:Y:S02]  /*bd30*/  SHFL.IDX PT, R0, R12, 0x3, 0x181f ;  /* 0x00781f000c007f89 */ /* 0x00246400000e0000 */
.L_x_3260:
        /* <DEDUP_REMOVED lines=18> */
.L_x_3187:
[----:B------:R-:W-:Y:S05]  /*be60*/  BSYNC B1 ;  /* 0x0000000000017941 */ /* 0x000fea0003800000 */
.L_x_3171:
        /* <DEDUP_REMOVED lines=13> */
.L_x_3261:
[----:B------:R-:W-:Y:S05]  /*bf40*/  BRA.DIV ~URZ, `(.L_x_3210) ;  /* 0x000023a27f007947 */ /* 0x000fea000b800000 */
[----:B------:R4:W2:Y:S02]  /*bf50*/  SHFL.IDX PT, R8, R94, 0x1, 0x1f ;  /* 0x00201f005e087f89 */ /* 0x0008a400000e0000 */
.L_x_3262:
        /* <DEDUP_REMOVED lines=18> */
.L_x_3263:
        /* <DEDUP_REMOVED lines=16> */
.L_x_3264:
[----:B----4-:R-:W-:Y:S01]  /*c180*/  IMAD R0, R0, c[0x0][0x538], RZ ;  /* 0x00014e0000007a24 */ /* 0x010fe200078e02ff */
[----:B------:R-:W-:Y:S04]  /*c190*/  BSSY B1, `(.L_x_3213) ;  /* 0x000007c000017945 */ /* 0x000fe80003800000 */
[----:B--2---:R-:W-:-:S04]  /*c1a0*/  IADD3 R8, R0, R8, RZ ;  /* 0x0000000800087210 */ /* 0x004fc80007ffe0ff */
[----:B---3--:R-:W-:-:S13]  /*c1b0*/  ISETP.GT.AND P6, PT, R8, R9, PT ;  /* 0x000000090800720c */ /* 0x008fda0003fc4270 */
[----:B------:R-:W-:Y:S05]  /*c1c0*/  @P6 BRA `(.L_x_3214) ;  /* 0x0000024000006947 */ /* 0x000fea0003800000 */
.L_x_3218:
        /* <DEDUP_REMOVED lines=16> */
.L_x_3265:
        /* <DEDUP_REMOVED lines=16> */
.L_x_3266:
[----:B--2---:R-:W-:-:S05]  /*c3d0*/  IMAD R0, R0, c[0x0][0x538], RZ ;  /* 0x00014e0000007a24 */ /* 0x004fca00078e02ff */
[----:B------:R-:W-:-:S04]  /*c3e0*/  IADD3 R8, R0, R8, RZ ;  /* 0x0000000800087210 */ /* 0x000fc80007ffe0ff */
[----:B------:R-:W-:-:S13]  /*c3f0*/  ISETP.GT.AND P6, PT, R8, R9, PT ;  /* 0x000000090800720c */ /* 0x000fda0003fc4270 */
[----:B-1----:R-:W-:Y:S05]  /*c400*/  @!P6 BRA `(.L_x_3218) ;  /* 0xfffffdc00000e947 */ /* 0x002fea000383ffff */
.L_x_3214:
[----:B------:R-:W-:-:S05]  /*c410*/  IADD3 R8, -R0, R8, RZ ;  /* 0x0000000800087210 */ /* 0x000fca0007ffe1ff */
[----:B------:R-:W-:-:S05]  /*c420*/  IMAD R0, R4, c[0x0][0x538], R8 ;  /* 0x00014e0004007a24 */ /* 0x000fca00078e0208 */
[----:B------:R-:W-:Y:S01]  /*c430*/  ISETP.GT.AND P0, PT, R0, R9, PT ;  /* 0x000000090000720c */ /* 0x000fe20003f04270 */
[----:B------:R-:W-:-:S12]  /*c440*/  BRA.DIV ~URZ, `(.L_x_3219) ;  /* 0x000023027f007947 */ /* 0x000fd8000b800000 */
[----:B------:R-:W-:-:S04]  /*c450*/  VOTE.ANY R0, PT, !P0 ;  /* 0x0000000000007806 */ /* 0x000fc800040e0100 */
.L_x_3267:
[----:B------:R2:W3:Y:S01]  /*c460*/  POPC R11, R0 ;  /* 0x00000000000b7309 */ /* 0x0004e20000000000 */
[----:B------:R-:W-:Y:S05]  /*c470*/  BRA.DIV ~URZ, `(.L_x_3220) ;  /* 0x000023127f007947 */ /* 0x000fea000b800000 */
[----:B---3--:R3:W4:Y:S04]  /*c480*/  SHFL.IDX PT, R6, R6, R11, 0x1f ;  /* 0x00001f0b06067589 */ /* 0x00872800000e0000 */
[----:B------:R3:W1:Y:S02]  /*c490*/  SHFL.IDX PT, R7, R7, R11, 0x1f ;  /* 0x00001f0b07077589 */ /* 0x00066400000e0000 */
.L_x_3268:
[----:B------:R-:W-:Y:S01]  /*c4a0*/  ISETP.NE.AND P0, PT, R0, RZ, PT ;  /* 0x000000ff0000720c */ /* 0x000fe20003f05270 */
[----:B------:R-:W-:-:S12]  /*c4b0*/  BSSY B0, `(.L_x_3221) ;  /* 0x0000005000007945 */ /* 0x000fd80003800000 */
[----:B------:R-:W-:Y:S05]  /*c4c0*/  @!P0 BRA `(.L_x_3222) ;  /* 0x0000003000008947 */ /* 0x000fea0003800000 */
[----:B--2---:R-:W-:Y:S01]  /*c4d0*/  IADD3 R0, R11, -0x1, RZ ;  /* 0xffffffff0b007810 */ /* 0x004fe20007ffe0ff */
[----:B------:R-:W-:Y:S05]  /*c4e0*/  BRA.DIV ~URZ, `(.L_x_3223) ;  /* 0x000023727f007947 */ /* 0x000fea000b800000 */
[----:B------:R2:W3:Y:S02]  /*c4f0*/  SHFL.IDX PT, R10, R4, R0, 0x1f ;  /* 0x00001f00040a7589 */ /* 0x0004e400000e0000 */
.L_x_3222:
[----:B------:R-:W-:Y:S05]  /*c500*/  BSYNC B0 ;  /* 0x0000000000007941 */ /* 0x000fea0003800000 */
.L_x_3221:
        /* <DEDUP_REMOVED lines=64> */
.L_x_3215:
[----:B------:R-:W-:Y:S01]  /*c910*/  IMAD.MOV.U32 R212, RZ, RZ, R9 ;  /* 0x000000ffffd47224 */ /* 0x000fe200078e0009 */
[----:B------:R-:W-:Y:S01]  /*c920*/  MOV R214, RZ ;  /* 0x000000ff00d67202 */ /* 0x000fe20000000f00 */
[----:B------:R-:W-:Y:S01]  /*c930*/  IMAD.MOV.U32 R213, RZ, RZ, RZ ;  /* 0x000000ffffd57224 */ /* 0x000fe200078e00ff */
[----:B------:R-:W-:Y:S02]  /*c940*/  MOV R215, c[0x0][0x53c] ;  /* 0x00014f0000d77a02 */ /* 0x000fe40000000f00 */
.L_x_3224:
[----:B------:R-:W-:Y:S05]  /*c950*/  BSYNC B1 ;  /* 0x0000000000017941 */ /* 0x000fea0003800000 */
.L_x_3213:
[----:B------:R-:W-:Y:S01]  /*c960*/  WARPSYNC 0xffffffff ;  /* 0xffffffff00007948 */ /* 0x000fe20003800000 */
[----:B------:R-:W-:Y:S01]  /*c970*/  BAR.SYNC.DEFER_BLOCKING 0x4, 0x100 ;  /* 0x0104000000007b1d */ /* 0x000fe20000010000 */
[----:B------:R-:W-:-:S13]  /*c980*/  ISETP.NE.AND P0, PT, R13, RZ, PT ;  /* 0x000000ff0d00720c */ /* 0x000fda0003f05270 */
[----:B------:R2:W-:Y:S04]  /*c990*/  @!P0 STS.128 [0x18100], R212 ;  /* 0x018100d4ff008388 */ /* 0x0005e80000000c00 */
[----:B------:R-:W-:Y:S06]  /*c9a0*/  BAR.ARV 0x5, 0x100 ;  /* 0x0144000000007b1d */ /* 0x000fec0000002000 */
.L_x_3208:
[----:B-1----:R-:W-:-:S13]  /*c9b0*/  ISETP.GE.AND P0, PT, R215, c[0x0][0x53c], PT ;  /* 0x00014f00d7007a0c */ /* 0x002fda0003f06270 */
[----:B--23--:R-:W-:Y:S01]  /*c9c0*/  @P0 CALL.REL.NOINC `(.L_x_3225) ;  /* 0x0000001000000944 */ /* 0x00cfe20003c00000 */
[----:B------:R-:W-:Y:S05]  /*c9d0*/  BRA `(.L_x_3226) ;  /* 0xffff4b9000007947 */ /* 0x000fea000383ffff */
.L_x_3225:
[----:B------:R-:W-:Y:S05]  /*c9e0*/  EXIT ;  /* 0x000000000000794d */ /* 0x000fea0003800000 */
.L_x_3127:
[----:B------:R-:W-:Y:S01]  /*c9f0*/  IMAD.MOV.U32 R0, RZ, RZ, R5 ;  /* 0x000000ffff007224 */ /* 0x000fe200078e0005 */
[----:B------:R-:W-:Y:S02]  /*ca00*/  MOV R2, 0x1 ;  /* 0x0000000100027802 */ /* 0x000fe40000000f00 */
[----:B------:R-:W-:Y:S02]  /*ca10*/  MOV R3, 0xca30 ;  /* 0x0000ca3000037802 */ /* 0x000fe40000000f00 */
[----:B--2---:R-:W-:Y:S05]  /*ca20*/  CALL.REL.NOINC `($__internal_54_$__cuda_sm70_shflsync_up_p) ;  /* 0x00001f7000007944 */ /* 0x004fea0003c00000 */
[----:B------:R-:W-:Y:S01]  /*ca30*/  MOV R0, R4 ;  /* 0x0000000400007202 */ /* 0x000fe20000000f00 */
[----:B------:R-:W-:Y:S05]  /*ca40*/  BRA `(.L_x_3227) ;  /* 0xffff3a0000007947 */ /* 0x000fea000383ffff */
.L_x_3128:
[----:B------:R-:W-:Y:S01]  /*ca50*/  IMAD.MOV.U32 R0, RZ, RZ, R5 ;  /* 0x000000ffff007224 */ /* 0x000fe200078e0005 */
[----:B------:R-:W-:Y:S02]  /*ca60*/  MOV R2, 0x2 ;  /* 0x0000000200027802 */ /* 0x000fe40000000f00 */
[----:B------:R-:W-:Y:S02]  /*ca70*/  MOV R3, 0xca90 ;  /* 0x0000ca9000037802 */ /* 0x000fe40000000f00 */
[----:B--2---:R-:W-:Y:S05]  /*ca80*/  CALL.REL.NOINC `($__internal_54_$__cuda_sm70_shflsync_up_p) ;  /* 0x00001f1000007944 */ /* 0x004fea0003c00000 */
[----:B------:R-:W-:Y:S01]  /*ca90*/  SEL R0, R4, RZ, P4 ;  /* 0x000000ff04007207 */ /* 0x000fe20002000000 */
[----:B------:R-:W-:Y:S01]  /*caa0*/  IMAD.MOV.U32 R2, RZ, RZ, 0x4 ;  /* 0x00000004ff027424 */ /* 0x000fe200078e00ff */
[----:B------:R-:W-:-:S03]  /*cab0*/  MOV R3, 0xcae0 ;  /* 0x0000cae000037802 */ /* 0x000fc60000000f00 */
[----:B------:R-:W-:Y:S02]  /*cac0*/  IMAD.IADD R0, R5, 0x1, R0 ;  /* 0x0000000105007824 */ /* 0x000fe400078e0200 */
[----:B------:R-:W-:Y:S05]  /*cad0*/  CALL.REL.NOINC `($__internal_54_$__cuda_sm70_shflsync_up_p) ;  /* 0x00001ec000007944 */ /* 0x000fea0003c00000 */
        /* <DEDUP_REMOVED lines=12> */
[----:B------:R-:W-:Y:S02]  /*cba0*/  MOV R3, 0x1f ;  /* 0x0000001f00037802 */ /* 0x000fe40000000f00 */
[----:B------:R-:W-:Y:S01]  /*cbb0*/  MOV R2, 0xcbf0 ;  /* 0x0000cbf000027802 */ /* 0x000fe20000000f00 */
[----:B------:R-:W-:-:S04]  /*cbc0*/  IMAD.IADD R4, R0, 0x1, R4 ;  /* 0x0000000100047824 */ /* 0x000fc800078e0204 */
[----:B------:R-:W-:Y:S02]  /*cbd0*/  IMAD.MOV.U32 R191, RZ, RZ, R4 ;  /* 0x000000ffffbf7224 */ /* 0x000fe400078e0004 */
[----:B------:R-:W-:Y:S05]  /*cbe0*/  CALL.REL.NOINC `($__internal_53_$__cuda_sm70_shflsync_idx_p) ;  /* 0x00001d4000007944 */ /* 0x000fea0003c00000 */
[----:B-----5:R-:W-:Y:S01]  /*cbf0*/  MOV R0, R191 ;  /* 0x000000bf00007202 */ /* 0x020fe20000000f00 */
[----:B-1----:R-:W-:Y:S05]  /*cc00*/  BRA `(.L_x_3228) ;  /* 0xffff394000007947 */ /* 0x002fea000383ffff */
.L_x_3130:
[----:B------:R-:W-:Y:S02]  /*cc10*/  SEL R0, RZ, 0x1, P0 ;  /* 0x00000001ff007807 */ /* 0x000fe40000000000 */
[----:B------:R-:W-:Y:S02]  /*cc20*/  MOV R2, 0xcc40 ;  /* 0x0000cc4000027802 */ /* 0x000fe40000000f00 */
[----:B------:R-:W-:Y:S05]  /*cc30*/  CALL.REL.NOINC `($__internal_55_$__cuda_sm70_votesync_ballot) ;  /* 0x00001dd000007944 */ /* 0x000fea0003c00000 */
[----:B------:R-:W-:Y:S05]  /*cc40*/  BRA `(.L_x_3229) ;  /* 0xffff399000007947 */ /* 0x000fea000383ffff */
.L_x_3131:
[----:B------:R-:W-:Y:S01]  /*cc50*/  IMAD.MOV.U32 R191, RZ, RZ, R8 ;  /* 0x000000ffffbf7224 */ /* 0x000fe200078e0008 */
[----:B--2---:R-:W-:Y:S01]  /*cc60*/  MOV R190, R215 ;  /* 0x000000d700be7202 */ /* 0x004fe20000000f00 */
[----:B------:R-:W-:Y:S01]  /*cc70*/  IMAD.MOV.U32 R3, RZ, RZ, 0x1f ;  /* 0x0000001fff037424 */ /* 0x000fe200078e00ff */
[----:B------:R-:W-:Y:S02]  /*cc80*/  MOV R2, 0xcca0 ;  /* 0x0000cca000027802 */ /* 0x000fe40000000f00 */
[----:B-1----:R-:W-:Y:S05]  /*cc90*/  CALL.REL.NOINC `($__internal_53_$__cuda_sm70_shflsync_idx_p) ;  /* 0x00001c9000007944 */ /* 0x002fea0003c00000 */
[----:B------:R-:W-:Y:S01]  /*cca0*/  IMAD.MOV.U32 R11, RZ, RZ, R191 ;  /* 0x000000ffff0b7224 */ /* 0x000fe200078e00bf */
[----:B------:R-:W-:Y:S01]  /*ccb0*/  MOV R191, R7 ;  /* 0x0000000700bf7202 */ /* 0x000fe20000000f00 */
[----:B------:R-:W-:Y:S01]  /*ccc0*/  IMAD.MOV.U32 R6, RZ, RZ, RZ ;  /* 0x000000ffff067224 */ /* 0x000fe200078e00ff */
[----:B------:R-:W-:Y:S01]  /*ccd0*/  MOV R190, R215 ;  /* 0x000000d700be7202 */ /* 0x000fe20000000f00 */
[----:B------:R-:W-:Y:S01]  /*cce0*/  IMAD.MOV.U32 R3, RZ, RZ, 0x1f ;  /* 0x0000001fff037424 */ /* 0x000fe200078e00ff */
[----:B------:R-:W-:-:S02]  /*ccf0*/  MOV R2, 0xcd10 ;  /* 0x0000cd1000027802 */ /* 0x000fc40000000f00 */
[----:B-1---5:R-:W-:Y:S05]  /*cd00*/  CALL.REL.NOINC `($__internal_53_$__cuda_sm70_shflsync_idx_p) ;  /* 0x00001c2000007944 */ /* 0x022fea0003c00000 */
[----:B------:R-:W-:Y:S01]  /*cd10*/  MOV R10, R191 ;  /* 0x000000bf000a7202 */ /* 0x000fe20000000f00 */
[----:B-1---5:R-:W-:Y:S05]  /*cd20*/  BRA `(.L_x_3230) ;  /* 0xffff390000007947 */ /* 0x022fea000383ffff */
.L_x_3134:
[----:B------:R-:W-:Y:S01]  /*cd30*/  IMAD.MOV.U32 R191, RZ, RZ, R4 ;  /* 0x000000ffffbf7224 */ /* 0x000fe200078e0004 */
[----:B------:R-:W-:-:S02]  /*cd40*/  MOV R3, 0x1f ;  /* 0x0000001f00037802 */ /* 0x000fc40000000f00 */
[----:B------:R-:W-:Y:S02]  /*cd50*/  MOV R2, 0xcd70 ;  /* 0x0000cd7000027802 */ /* 0x000fe40000000f00 */
[----:B-1234-:R-:W-:Y:S05]  /*cd60*/  CALL.REL.NOINC `($__internal_53_$__cuda_sm70_shflsync_idx_p) ;  /* 0x00001bc000007944 */ /* 0x01efea0003c00000 */
[----:B------:R-:W-:Y:S01]  /*cd70*/  MOV R6, R191 ;  /* 0x000000bf00067202 */ /* 0x000fe20000000f00 */
[----:B-1---5:R-:W-:Y:S05]  /*cd80*/  BRA `(.L_x_3133) ;  /* 0xffff390000007947 */ /* 0x022fea000383ffff */
.L_x_3142:
[----:B------:R-:W-:Y:S01]  /*cd90*/  IMAD.MOV.U32 R191, RZ, RZ, R9 ;  /* 0x000000ffffbf7224 */ /* 0x000fe200078e0009 */
[----:B------:R-:W-:Y:S01]  /*cda0*/  MOV R190, RZ ;  /* 0x000000ff00be7202 */ /* 0x000fe20000000f00 */
[----:B------:R-:W-:Y:S01]  /*cdb0*/  IMAD.MOV.U32 R3, RZ, RZ, 0x181f ;  /* 0x0000181fff037424 */ /* 0x000fe200078e00ff */
[----:B------:R-:W-:Y:S02]  /*cdc0*/  MOV R2, 0xcde0 ;  /* 0x0000cde000027802 */ /* 0x000fe40000000f00 */
[----:B-----5:R-:W-:Y:S05]  /*cdd0*/  CALL.REL.NOINC `($__internal_53_$__cuda_sm70_shflsync_idx_p) ;  /* 0x00001b5000007944 */ /* 0x020fea0003c00000 */
[----:B------:R-:W-:Y:S01]  /*cde0*/  MOV R8, R191 ;  /* 0x000000bf00087202 */ /* 0x000fe20000000f00 */
[----:B-1---5:R-:W-:Y:S05]  /*cdf0*/  BRA `(.L_x_3231) ;  /* 0xffff538000007947 */ /* 0x022fea000383ffff */
.L_x_3143:
[----:B------:R-:W-:Y:S01]  /*ce00*/  IMAD.MOV.U32 R191, RZ, RZ, R12 ;  /* 0x000000ffffbf7224 */ /* 0x000fe200078e000c */
[----:B------:R-:W-:Y:S01]  /*ce10*/  MOV R190, RZ ;  /* 0x000000ff00be7202 */ /* 0x000fe20000000f00 */
[----:B------:R-:W-:Y:S01]  /*ce20*/  IMAD.MOV.U32 R3, RZ, RZ, 0x181f ;  /* 0x0000181fff037424 */ /* 0x000fe200078e00ff */
[----:B------:R-:W-:Y:S02]  /*ce30*/  MOV R2, 0xce50 ;  /* 0x0000ce5000027802 */ /* 0x000fe40000000f00 */
[----:B-12--5:R-:W-:Y:S05]  /*ce40*/  CALL.REL.NOINC `($__internal_53_$__cuda_sm70_shflsync_idx_p) ;  /* 0x00001ae000007944 */ /* 0x026fea0003c00000 */
[----:B-----5:R-:W-:Y:S01]  /*ce50*/  MOV R0, R191 ;  /* 0x000000bf00007202 */ /* 0x020fe20000000f00 */
[----:B-1----:R-:W-:Y:S05]  /*ce60*/  BRA `(.L_x_3232) ;  /* 0xffff533000007947 */ /* 0x002fea000383ffff */
.L_x_3146:
[----:B------:R-:W-:Y:S01]  /*ce70*/  IMAD.MOV.U32 R191, RZ, RZ, R9 ;  /* 0x000000ffffbf7224 */ /* 0x000fe200078e0009 */
[----:B------:R-:W-:Y:S01]  /*ce80*/  MOV R190, 0x1 ;  /* 0x0000000100be7802 */ /* 0x000fe20000000f00 */
[----:B--2---:R-:W-:Y:S01]  /*ce90*/  IMAD.MOV.U32 R3, RZ, RZ, 0x181f ;  /* 0x0000181fff037424 */ /* 0x004fe200078e00ff */
[----:B------:R-:W-:-:S02]  /*cea0*/  MOV R2, 0xcec0 ;  /* 0x0000cec000027802 */ /* 0x000fc40000000f00 */
[----:B-1-345:R-:W-:Y:S05]  /*ceb0*/  CALL.REL.NOINC `($__internal_53_$__cuda_sm70_shflsync_idx_p) ;  /* 0x00001a7000007944 */ /* 0x03afea0003c00000 */
[----:B------:R-:W-:Y:S01]  /*cec0*/  IMAD.MOV.U32 R8, RZ, RZ, R191 ;  /* 0x000000ffff087224 */ /* 0x000fe200078e00bf */
[----:B------:R-:W-:Y:S01]  /*ced0*/  MOV R190, 0x1 ;  /* 0x0000000100be7802 */ /* 0x000fe20000000f00 */
[----:B------:R-:W-:Y:S01]  /*cee0*/  IMAD.MOV.U32 R191, RZ, RZ, R12 ;  /* 0x000000ffffbf7224 */ /* 0x000fe200078e000c */
[----:B------:R-:W-:-:S02]  /*cef0*/  MOV R3, 0x181f ;  /* 0x0000181f00037802 */ /* 0x000fc40000000f00 */
[----:B------:R-:W-:Y:S02]  /*cf00*/  MOV R2, 0xcf20 ;  /* 0x0000cf2000027802 */ /* 0x000fe40000000f00 */
[----:B-1---5:R-:W-:Y:S05]  /*cf10*/  CALL.REL.NOINC `($__internal_53_$__cuda_sm70_shflsync_idx_p) ;  /* 0x00001a1000007944 */ /* 0x022fea0003c00000 */
[----:B-----5:R-:W-:Y:S01]  /*cf20*/  MOV R0, R191 ;  /* 0x000000bf00007202 */ /* 0x020fe20000000f00 */
[----:B-1----:R-:W-:Y:S05]  /*cf30*/  BRA `(.L_x_3233) ;  /* 0xffff53e000007947 */ /* 0x002fea000383ffff */
.L_x_3149:
[----:B------:R-:W-:Y:S01]  /*cf40*/  IMAD.MOV.U32 R191, RZ, RZ, R9 ;  /* 0x000000ffffbf7224 */ /* 0x000fe200078e0009 */
[----:B------:R-:W-:Y:S01]  /*cf50*/  MOV R190, 0x2 ;  /* 0x0000000200be7802 */ /* 0x000fe20000000f00 */
[----:B-1----:R-:W-:Y:S01]  /*cf60*/  IMAD.MOV.U32 R3, RZ, RZ, 0x181f ;  /* 0x0000181fff037424 */ /* 0x002fe200078e00ff */
[----:B------:R-:W-:Y:S02]  /*cf70*/  MOV R2, 0xcf90 ;  /* 0x0000cf9000027802 */ /* 0x000fe40000000f00 */
[----:B--2345:R-:W-:Y:S05]  /*cf80*/  CALL.REL.NOINC `($__internal_53_$__cuda_sm70_shflsync_idx_p) ;  /* 0x000019a000007944 */ /* 0x03cfea0003c00000 */
[----:B------:R-:W-:Y:S01]  /*cf90*/  MOV R8, R191 ;  /* 0x000000bf00087202 */ /* 0x000fe20000000f00 */
[----:B-1---5:R-:W-:Y:S05]  /*cfa0*/  BRA `(.L_x_3234) ;  /* 0xffff54d000007947 */ /* 0x022fea000383ffff */
.L_x_3150:
[----:B------:R-:W-:Y:S01]  /*cfb0*/  IMAD.MOV.U32 R191, RZ, RZ, R12 ;  /* 0x000000ffffbf7224 */ /* 0x000fe200078e000c */
[----:B------:R-:W-:Y:S01]  /*cfc0*/  MOV R190, 0x2 ;  /* 0x0000000200be7802 */ /* 0x000fe20000000f00 */
[----:B------:R-:W-:Y:S01]  /*cfd0*/  IMAD.MOV.U32 R3, RZ, RZ, 0x181f ;  /* 0x0000181fff037424 */ /* 0x000fe200078e00ff */
[----:B------:R-:W-:Y:S02]  /*cfe0*/  MOV R2, 0xd000 ;  /* 0x0000d00000027802 */ /* 0x000fe40000000f00 */
[----:B-12345:R-:W-:Y:S05]  /*cff0*/  CALL.REL.NOINC `($__internal_53_$__cuda_sm70_shflsync_idx_p) ;  /* 0x0000193000007944 */ /* 0x03efea0003c00000 */
[----:B-----5:R-:W-:Y:S01]  /*d000*/  MOV R0, R191 ;  /* 0x000000bf00007202 */ /* 0x020fe20000000f00 */
[----:B-1----:R-:W-:Y:S05]  /*d010*/  BRA `(.L_x_3235) ;  /* 0xffff548000007947 */ /* 0x002fea000383ffff */
.L_x_3153:
[----:B------:R-:W-:Y:S01]  /*d020*/  IMAD.MOV.U32 R191, RZ, RZ, R9 ;  /* 0x000000ffffbf7224 */ /* 0x000fe200078e0009 */
[----:B------:R-:W-:Y:S01]  /*d030*/  MOV R190, 0x3 ;  /* 0x0000000300be7802 */ /* 0x000fe20000000f00 */
[----:B-1----:R-:W-:Y:S01]  /*d040*/  IMAD.MOV.U32 R3, RZ, RZ, 0x181f ;  /* 0x0000181fff037424 */ /* 0x002fe200078e00ff */
[----:B------:R-:W-:-:S02]  /*d050*/  MOV R2, 0xd070 ;  /* 0x0000d07000027802 */ /* 0x000fc40000000f00 */
[----:B--2345:R-:W-:Y:S05]  /*d060*/  CALL.REL.NOINC `($__internal_53_$__cuda_sm70_shflsync_idx_p) ;  /* 0x000018c000007944 */ /* 0x03cfea0003c00000 */
        /* <DEDUP_REMOVED lines=8> */
.L_x_3156:
[----:B------:R-:W-:Y:S01]  /*d0f0*/  IMAD.MOV.U32 R191, RZ, RZ, R5 ;  /* 0x000000ffffbf7224 */ /* 0x000fe200078e0005 */
[----:B------:R-:W-:Y:S01]  /*d100*/  MOV R190, RZ ;  /* 0x000000ff00be7202 */ /* 0x000fe20000000f00 */
[----:B------:R-:W-:Y:S01]  /*d110*/  IMAD.MOV.U32 R3, RZ, RZ, 0x181f ;  /* 0x0000181fff037424 */ /* 0x000fe200078e00ff */
[----:B------:R-:W-:Y:S02]  /*d120*/  MOV R2, 0xd140 ;  /* 0x0000d14000027802 */ /* 0x000fe40000000f00 */
[----:B------:R-:W-:Y:S05]  /*d130*/  CALL.REL.NOINC `($__internal_53_$__cuda_sm70_shflsync_idx_p) ;  /* 0x000017f000007944 */ /* 0x000fea0003c00000 */
[----:B------:R-:W-:Y:S01]  /*d140*/  MOV R4, R191 ;  /* 0x000000bf00047202 */ /* 0x000fe20000000f00 */
[----:B-1---5:R-:W-:Y:S05]  /*d150*/  BRA `(.L_x_3237) ;  /* 0xffff6a8000007947 */ /* 0x022fea000383ffff */
.L_x_3157:
[----:B------:R-:W-:Y:S01]  /*d160*/  IMAD.MOV.U32 R191, RZ, RZ, R10 ;  /* 0x000000ffffbf7224 */ /* 0x000fe200078e000a */
[----:B------:R-:W-:Y:S01]  /*d170*/  MOV R190, RZ ;  /* 0x000000ff00be7202 */ /* 0x000fe20000000f00 */
[----:B------:R-:W-:Y:S01]  /*d180*/  IMAD.MOV.U32 R3, RZ, RZ, 0x181f ;  /* 0x0000181fff037424 */ /* 0x000fe200078e00ff */
[----:B------:R-:W-:Y:S02]  /*d190*/  MOV R2, 0xd1b0 ;  /* 0x0000d1b000027802 */ /* 0x000fe40000000f00 */
[----:B-12---:R-:W-:Y:S05]  /*d1a0*/  CALL.REL.NOINC `($__internal_53_$__cuda_sm70_shflsync_idx_p) ;  /* 0x0000178000007944 */ /* 0x006fea0003c00000 */
        /* <DEDUP_REMOVED lines=17> */
[----:B---3--:R-:W-:Y:S02]  /*d2c0*/  MOV R3, 0x181f ;  /* 0x0000181f00037802 */ /* 0x008fe40000000f00 */
[----:B------:R-:W-:Y:S02]  /*d2d0*/  MOV R2, 0xd2f0 ;  /* 0x0000d2f000027802 */ /* 0x000fe40000000f00 */
[----:B-12--5:R-:W-:Y:S05]  /*d2e0*/  CALL.REL.NOINC `($__internal_53_$__cuda_sm70_shflsync_idx_p) ;  /* 0x0000164000007944 */ /* 0x026fea0003c00000 */
[----:B------:R-:W-:Y:S01]  /*d2f0*/  IMAD.MOV.U32 R8, RZ, RZ, R191 ;  /* 0x000000ffff087224 */ /* 0x000fe200078e00bf */
[----:B------:R-:W-:Y:S01]  /*d300*/  MOV R190, 0x1 ;  /* 0x0000000100be7802 */ /* 0x000fe20000000f00 */
[----:B------:R-:W-:Y:S01]  /*d310*/  IMAD.MOV.U32 R191, RZ, RZ, R10 ;  /* 0x000000ffffbf7224 */ /* 0x000fe200078e000a */
[----:B------:R-:W-:Y:S02]  /*d320*/  MOV R3, 0x181f ;  /* 0x0000181f00037802 */ /* 0x000fe40000000f00 */
[----:B------:R-:W-:Y:S02]  /*d330*/  MOV R2, 0xd350 ;  /* 0x0000d35000027802 */ /* 0x000fe40000000f00 */
[----:B-1---5:R-:W-:Y:S05]  /*d340*/  CALL.REL.NOINC `($__internal_53_$__cuda_sm70_shflsync_idx_p) ;  /* 0x000015e000007944 */ /* 0x022fea0003c00000 */
[----:B-----5:R-:W-:Y:S01]  /*d350*/  MOV R0, R191 ;  /* 0x000000bf00007202 */ /* 0x020fe20000000f00 */
[----:B-1----:R-:W-:Y:S05]  /*d360*/  BRA `(.L_x_3238) ;  /* 0xffff698000007947 */ /* 0x002fea000383ffff */
.L_x_3158:
[----:B------:R-:W-:Y:S01]  /*d370*/  IMAD.MOV.U32 R124, RZ, RZ, R4 ;  /* 0x000000ffff7c7224 */ /* 0x000fe200078e0004 */
[----:B------:R-:W-:-:S02]  /*d380*/  MOV R0, 0x2 ;  /* 0x0000000200007802 */ /* 0x000fc40000000f00 */
[----:B------:R-:W-:Y:S02]  /*d390*/  MOV R2, 0xd3b0 ;  /* 0x0000d3b000027802 */ /* 0x000fe40000000f00 */
[----:B------:R-:W-:Y:S05]  /*d3a0*/  CALL.REL.NOINC `($__internal_52_$__cuda_sm70_shflsync_bfly_p) ;  /* 0x0000152000007944 */ /* 0x000fea0003c00000 */
[----:B------:R-:W-:Y:S01]  /*d3b0*/  FMNMX.FTZ R4, R4, R0, !PT ;  /* 0x0000000004047209 */ /* 0x000fe20007810000 */
[----:B------:R-:W-:Y:S01]  /*d3c0*/  IMAD.MOV.U32 R0, RZ, RZ, 0x1 ;  /* 0x00000001ff007424 */ /* 0x000fe200078e00ff */
[----:B------:R-:W-:-:S03]  /*d3d0*/  MOV R2, 0xd400 ;  /* 0x0000d40000027802 */ /* 0x000fc60000000f00 */
[----:B------:R-:W-:Y:S02]  /*d3e0*/  IMAD.MOV.U32 R124, RZ, RZ, R4 ;  /* 0x000000ffff7c7224 */ /* 0x000fe400078e0004 */
[----:B------:R-:W-:Y:S05]  /*d3f0*/  CALL.REL.NOINC `($__internal_52_$__cuda_sm70_shflsync_bfly_p) ;  /* 0x000014d000007944 */ /* 0x000fea0003c00000 */
[----:B------:R-:W-:Y:S01]  /*d400*/  FMNMX.FTZ R125, R4, R0, !PT ;  /* 0x00000000047d7209 */ /* 0x000fe20007810000 */
[----:B------:R-:W-:Y:S01]  /*d410*/  IMAD.MOV.U32 R124, RZ, RZ, R5 ;  /* 0x000000ffff7c7224 */ /* 0x000fe200078e0005 */
[----:B------:R-:W-:Y:S01]  /*d420*/  MOV R2, 0xd450 ;  /* 0x0000d45000027802 */ /* 0x000fe20000000f00 */
[----:B------:R-:W-:Y:S02]  /*d430*/  IMAD.MOV.U32 R0, RZ, RZ, 0x2 ;  /* 0x00000002ff007424 */ /* 0x000fe400078e00ff */
[----:B------:R-:W-:Y:S05]  /*d440*/  CALL.REL.NOINC `($__internal_52_$__cuda_sm70_shflsync_bfly_p) ;  /* 0x0000148000007944 */ /* 0x000fea0003c00000 */
[----:B------:R-:W-:Y:S01]  /*d450*/  FMNMX.FTZ R5, R5, R0, !PT ;  /* 0x0000000005057209 */ /* 0x000fe20007810000 */
[----:B------:R-:W-:Y:S01]  /*d460*/  IMAD.MOV.U32 R0, RZ, RZ, 0x1 ;  /* 0x00000001ff007424 */ /* 0x000fe200078e00ff */
[----:B------:R-:W-:-:S03]  /*d470*/  MOV R2, 0xd4a0 ;  /* 0x0000d4a000027802 */ /* 0x000fc60000000f00 */
[----:B------:R-:W-:Y:S02]  /*d480*/  IMAD.MOV.U32 R124, RZ, RZ, R5 ;  /* 0x000000ffff7c7224 */ /* 0x000fe400078e0005 */
[----:B------:R-:W-:Y:S05]  /*d490*/  CALL.REL.NOINC `($__internal_52_$__cuda_sm70_shflsync_bfly_p) ;  /* 0x0000143000007944 */ /* 0x000fea0003c00000 */
[----:B------:R-:W-:Y:S01]  /*d4a0*/  MOV R3, R0 ;  /* 0x0000000000037202 */ /* 0x000fe20000000f00 */
[----:B------:R-:W-:Y:S05]  /*d4b0*/  BRA `(.L_x_3239) ;  /* 0xffff6f1000007947 */ /* 0x000fea000383ffff */
.L_x_3160:
[----:B--234-:R-:W-:Y:S01]  /*d4c0*/  MOV R190, RZ ;  /* 0x000000ff00be7202 */ /* 0x01cfe20000000f00 */
[----:B------:R-:W-:Y:S01]  /*d4d0*/  IMAD.MOV.U32 R191, RZ, RZ, R7 ;  /* 0x000000ffffbf7224 */ /* 0x000fe200078e0007 */
[----:B------:R-:W-:Y:S01]  /*d4e0*/  MOV R2, 0xd510 ;  /* 0x0000d51000027802 */ /* 0x000fe20000000f00 */
[----:B------:R-:W-:Y:S02]  /*d4f0*/  IMAD.MOV.U32 R3, RZ, RZ, 0x181f ;  /* 0x0000181fff037424 */ /* 0x000fe400078e00ff */
[----:B-1----:R-:W-:Y:S05]  /*d500*/  CALL.REL.NOINC `($__internal_53_$__cuda_sm70_shflsync_idx_p) ;  /* 0x0000142000007944 */ /* 0x002fea0003c00000 */
[----:B------:R-:W-:Y:S01]  /*d510*/  MOV R2, R191 ;  /* 0x000000bf00027202 */ /* 0x000fe20000000f00 */
[----:B-1---5:R-:W-:-:S05]  /*d520*/  BRA `(.L_x_3240) ;  /* 0xffff836000007947 */ /* 0x022fca000383ffff */
.L_x_3163:
[----:B------:R-:W-:Y:S01]  /*d530*/  MOV R190, RZ ;  /* 0x000000ff00be7202 */ /* 0x000fe20000000f00 */
[----:B------:R-:W-:Y:S01]  /*d540*/  IMAD.MOV.U32 R191, RZ, RZ, R125 ;  /* 0x000000ffffbf7224 */ /* 0x000fe200078e007d */
[----:B------:R-:W-:Y:S01]  /*d550*/  MOV R2, 0xd580 ;  /* 0x0000d58000027802 */ /* 0x000fe20000000f00 */
[----:B------:R-:W-:Y:S02]  /*d560*/  IMAD.MOV.U32 R3, RZ, RZ, 0x181f ;  /* 0x0000181fff037424 */ /* 0x000fe400078e00ff */
[----:B------:R-:W-:Y:S05]  /*d570*/  CALL.REL.NOINC `($__internal_53_$__cuda_sm70_shflsync_idx_p) ;  /* 0x000013b000007944 */ /* 0x000fea0003c00000 */
[----:B------:R-:W-:Y:S01]  /*d580*/  MOV R124, R191 ;  /* 0x000000bf007c7202 */ /* 0x000fe20000000f00 */
[----:B-1---5:R-:W-:-:S05]  /*d590*/  BRA `(.L_x_3241) ;  /* 0xffff911000007947 */ /* 0x022fca000383ffff */
.L_x_3164:
[----:B------:R-:W-:Y:S01]  /*d5a0*/  MOV R190, RZ ;  /* 0x000000ff00be7202 */ /* 0x000fe20000000f00 */
[----:B------:R-:W-:Y:S01]  /*d5b0*/  IMAD.MOV.U32 R191, RZ, RZ, R138 ;  /* 0x000000ffffbf7224 */ /* 0x000fe200078e008a */
[----:B------:R-:W-:Y:S01]  /*d5c0*/  MOV R2, 0xd5f0 ;  /* 0x0000d5f000027802 */ /* 0x000fe20000000f00 */
[----:B------:R-:W-:Y:S02]  /*d5d0*/  IMAD.MOV.U32 R3, RZ, RZ, 0x181f ;  /* 0x0000181fff037424 */ /* 0x000fe400078e00ff */
[----:B-12---:R-:W-:Y:S05]  /*d5e0*/  CALL.REL.NOINC `($__internal_53_$__cuda_sm70_shflsync_idx_p) ;  /* 0x0000134000007944 */ /* 0x006fea0003c00000 */
        /* <DEDUP_REMOVED lines=13> */
[----:B--2---:R-:W-:Y:S01]  /*d6c0*/  IADD3 R2, P2, R191, R144, RZ ;  /* 0x00000090bf027210 */ /* 0x004fe20007f5e0ff */
[----:B------:R-:W-:Y:S04]  /*d6d0*/  IMAD.MOV.U32 R191, RZ, RZ, R125 ;  /* 0x000000ffffbf7224 */ /* 0x000fe800078e007d */
[----:B------:R-:W-:Y:S05]  /*d6e0*/  IMAD.X R3, R124, 0x1, R141, P2 ;  /* 0x000000017c037824 */ /* 0x000fea00010e068d */
[----:B------:R2:W-:Y:S02]  /*d6f0*/  LDGSTS.E.BYPASS.LTC128B.128 [R187+0xa100], [R2.64], !P1 ;  /* 0x0a10000002bb7fae */ /* 0x0005e4000c901d46 */
[----:B--2---:R-:W-:Y:S01]  /*d700*/  MOV R2, 0xd730 ;  /* 0x0000d73000027802 */ /* 0x004fe20000000f00 */
[----:B------:R-:W-:Y:S02]  /*d710*/  IMAD.MOV.U32 R3, RZ, RZ, 0x181f ;  /* 0x0000181fff037424 */ /* 0x000fe400078e00ff */
[----:B-1-3-5:R-:W-:Y:S05]  /*d720*/  CALL.REL.NOINC `($__internal_53_$__cuda_sm70_shflsync_idx_p) ;  /* 0x0000120000007944 */ /* 0x02afea0003c00000 */
[----:B------:R-:W-:Y:S01]  /*d730*/  MOV R190, 0x1 ;  /* 0x0000000100be7802 */ /* 0x000fe20000000f00 */
[----:B------:R-:W-:Y:S01]  /*d740*/  IMAD.MOV.U32 R124, RZ, RZ, R191 ;  /* 0x000000ffff7c7224 */ /* 0x000fe200078e00bf */
[----:B------:R-:W-:Y:S01]  /*d750*/  MOV R3, 0x181f ;  /* 0x0000181f00037802 */ /* 0x000fe20000000f00 */
[----:B------:R-:W-:Y:S01]  /*d760*/  IMAD.MOV.U32 R191, RZ, RZ, R138 ;  /* 0x000000ffffbf7224 */ /* 0x000fe200078e008a */
[----:B------:R-:W-:Y:S02]  /*d770*/  MOV R2, 0xd790 ;  /* 0x0000d79000027802 */ /* 0x000fe40000000f00 */
[----:B-1---5:R-:W-:Y:S05]  /*d780*/  CALL.REL.NOINC `($__internal_53_$__cuda_sm70_shflsync_idx_p) ;  /* 0x000011a000007944 */ /* 0x022fea0003c00000 */
[----:B-----5:R-:W-:Y:S01]  /*d790*/  MOV R0, R191 ;  /* 0x000000bf00007202 */ /* 0x020fe20000000f00 */
[----:B-1----:R-:W-:-:S05]  /*d7a0*/  BRA `(.L_x_3242) ;  /* 0xffff902000007947 */ /* 0x002fca000383ffff */
.L_x_3165:
[----:B------:R-:W-:Y:S02]  /*d7b0*/  MOV R0, 0x2 ;  /* 0x0000000200007802 */ /* 0x000fe40000000f00 */
[----:B------:R-:W-:Y:S02]  /*d7c0*/  MOV R2, 0xd7e0 ;  /* 0x0000d7e000027802 */ /* 0x000fe40000000f00 */
[----:B-1----:R-:W-:Y:S05]  /*d7d0*/  CALL.REL.NOINC `($__internal_52_$__cuda_sm70_shflsync_bfly_p) ;  /* 0x000010f000007944 */ /* 0x002fea0003c00000 */
[----:B------:R-:W-:Y:S01]  /*d7e0*/  FMNMX.FTZ R124, R124, R0, !PT ;  /* 0x000000007c7c7209 */ /* 0x000fe20007810000 */
[----:B------:R-:W-:Y:S01]  /*d7f0*/  IMAD.MOV.U32 R0, RZ, RZ, 0x1 ;  /* 0x00000001ff007424 */ /* 0x000fe200078e00ff */
[----:B------:R-:W-:Y:S02]  /*d800*/  MOV R2, 0xd820 ;  /* 0x0000d82000027802 */ /* 0x000fe40000000f00 */
        /* <DEDUP_REMOVED lines=8> */
[----:B------:R-:W-:Y:S02]  /*d890*/  MOV R2, 0xd8b0 ;  /* 0x0000d8b000027802 */ /* 0x000fe40000000f00 */
[----:B------:R-:W-:Y:S05]  /*d8a0*/  CALL.REL.NOINC `($__internal_52_$__cuda_sm70_shflsync_bfly_p) ;  /* 0x0000102000007944 */ /* 0x000fea0003c00000 */
[----:B------:R-:W-:-:S05]  /*d8b0*/  BRA `(.L_x_3243) ;  /* 0xffff92b000007947 */ /* 0x000fca000383ffff */
.L_x_3167:
[----:B------:R-:W-:Y:S01]  /*d8c0*/  IMAD.MOV.U32 R124, RZ, RZ, R195 ;  /* 0x000000ffff7c7224 */ /* 0x000fe200078e00c3 */
[----:B------:R-:W-:-:S02]  /*d8d0*/  MOV R0, 0x2 ;  /* 0x0000000200007802 */ /* 0x000fc40000000f00 */
[----:B------:R-:W-:Y:S02]  /*d8e0*/  MOV R2, 0xd900 ;  /* 0x0000d90000027802 */ /* 0x000fe40000000f00 */
[----:B------:R-:W-:Y:S05]  /*d8f0*/  CALL.REL.NOINC `($__internal_52_$__cuda_sm70_shflsync_bfly_p) ;  /* 0x00000fd000007944 */ /* 0x000fea0003c00000 */
[----:B------:R-:W-:Y:S05]  /*d900*/  BRA `(.L_x_3244) ;  /* 0xffffa99000007947 */ /* 0x000fea000383ffff */
.L_x_3168:
[----:B------:R-:W-:Y:S01]  /*d910*/  IMAD.MOV.U32 R124, RZ, RZ, R4 ;  /* 0x000000ffff7c7224 */ /* 0x000fe200078e0004 */
[----:B------:R-:W-:Y:S02]  /*d920*/  MOV R0, 0x1 ;  /* 0x0000000100007802 */ /* 0x000fe40000000f00 */
[----:B------:R-:W-:Y:S02]  /*d930*/  MOV R2, 0xd950 ;  /* 0x0000d95000027802 */ /* 0x000fe40000000f00 */
[----:B-1----:R-:W-:Y:S05]  /*d940*/  CALL.REL.NOINC `($__internal_52_$__cuda_sm70_shflsync_bfly_p) ;  /* 0x00000f8000007944 */ /* 0x002fea0003c00000 */
[----:B------:R-:W-:Y:S01]  /*d950*/  FADD.FTZ R4, R4, R0 ;  /* 0x0000000004047221 */ /* 0x000fe20000010000 */
[----:B------:R-:W-:Y:S02]  /*d960*/  MOV R124, R196 ;  /* 0x000000c4007c7202 */ /* 0x000fe40000000f00 */
[----:B------:R-:W-:Y:S02]  /*d970*/  MOV R0, 0x2 ;  /* 0x0000000200007802 */ /* 0x000fe40000000f00 */
[----:B------:R-:W-:Y:S02]  /*d980*/  MOV R2, 0xd9a0 ;  /* 0x0000d9a000027802 */ /* 0x000fe40000000f00 */
[----:B------:R-:W-:Y:S05]  /*d990*/  CALL.REL.NOINC `($__internal_52_$__cuda_sm70_shflsync_bfly_p) ;  /* 0x00000f3000007944 */ /* 0x000fea0003c00000 */
[----:B------:R-:W-:Y:S01]  /*d9a0*/  FADD.FTZ R5, R196, R0 ;  /* 0x00000000c4057221 */ /* 0x000fe20000010000 */
[----:B------:R-:W-:Y:S02]  /*d9b0*/  MOV R0, 0x1 ;  /* 0x0000000100007802 */ /* 0x000fe40000000f00 */
[----:B------:R-:W-:-:S02]  /*d9c0*/  MOV R2, 0xd9f0 ;  /* 0x0000d9f000027802 */ /* 0x000fc40000000f00 */
[----:B------:R-:W-:Y:S02]  /*d9d0*/  MOV R124, R5 ;  /* 0x00000005007c7202 */ /* 0x000fe40000000f00 */
[----:B------:R-:W-:Y:S05]  /*d9e0*/  CALL.REL.NOINC `($__internal_52_$__cuda_sm70_shflsync_bfly_p) ;  /* 0x00000ee000007944 */ /* 0x000fea0003c00000 */
[----:B------:R-:W-:Y:S01]  /*d9f0*/  MOV R3, R0 ;  /* 0x0000000000037202 */ /* 0x000fe20000000f00 */
[----:B------:R-:W-:Y:S05]  /*da00*/  BRA `(.L_x_3245) ;  /* 0xffffa90000007947 */ /* 0x000fea000383ffff */
.L_x_3175:
[----:B--234-:R-:W-:Y:S01]  /*da10*/  IMAD.MOV.U32 R191, RZ, RZ, R9 ;  /* 0x000000ffffbf7224 */ /* 0x01cfe200078e0009 */
[----:B------:R-:W-:Y:S01]  /*da20*/  MOV R190, RZ ;  /* 0x000000ff00be7202 */ /* 0x000fe20000000f00 */
[----:B------:R-:W-:Y:S01]  /*da30*/  IMAD.MOV.U32 R3, RZ, RZ, 0x181f ;  /* 0x0000181fff037424 */ /* 0x000fe200078e00ff */
[----:B------:R-:W-:Y:S02]  /*da40*/  MOV R2, 0xda60 ;  /* 0x0000da6000027802 */ /* 0x000fe40000000f00 */
[----:B-1----:R-:W-:Y:S05]  /*da50*/  CALL.REL.NOINC `($__internal_53_$__cuda_sm70_shflsync_idx_p) ;  /* 0x00000ed000007944 */ /* 0x002fea0003c00000 */
[----:B------:R-:W-:Y:S01]  /*da60*/  MOV R8, R191 ;  /* 0x000000bf00087202 */ /* 0x000fe20000000f00 */
[----:B-1---5:R-:W-:Y:S05]  /*da70*/  BRA `(.L_x_3246) ;  /* 0xffffbfe000007947 */ /* 0x022fea000383ffff */
.L_x_3176:
[----:B------:R-:W-:Y:S01]  /*da80*/  IMAD.MOV.U32 R191, RZ, RZ, R12 ;  /* 0x000000ffffbf7224 */ /* 0x000fe200078e000c */
[----:B------:R-:W-:Y:S01]  /*da90*/  MOV R190, RZ ;  /* 0x000000ff00be7202 */ /* 0x000fe20000000f00 */
[----:B------:R-:W-:Y:S01]  /*daa0*/  IMAD.MOV.U32 R3, RZ, RZ, 0x181f ;  /* 0x0000181fff037424 */ /* 0x000fe200078e00ff */
[----:B------:R-:W-:Y:S02]  /*dab0*/  MOV R2, 0xdad0 ;  /* 0x0000dad000027802 */ /* 0x000fe40000000f00 */
[----:B-123--:R-:W-:Y:S05]  /*dac0*/  CALL.REL.NOINC `($__internal_53_$__cuda_sm70_shflsync_idx_p) ;  /* 0x00000e6000007944 */ /* 0x00efea0003c00000 */
[----:B-----5:R-:W-:Y:S01]  /*dad0*/  MOV R0, R191 ;  /* 0x000000bf00007202 */ /* 0x020fe20000000f00 */
[----:B-1----:R-:W-:Y:S05]  /*dae0*/  BRA `(.L_x_3247) ;  /* 0xffffbf9000007947 */ /* 0x002fea000383ffff */
.L_x_3179:
[----:B------:R-:W-:Y:S01]  /*daf0*/  IMAD.MOV.U32 R191, RZ, RZ, R9 ;  /* 0x000000ffffbf7224 */ /* 0x000fe200078e0009 */
[----:B------:R-:W-:Y:S01]  /*db00*/  MOV R190, 0x1 ;  /* 0x0000000100be7802 */ /* 0x000fe20000000f00 */
[----:B--2---:R-:W-:Y:S01]  /*db10*/  IMAD.MOV.U32 R3, RZ, RZ, 0x181f ;  /* 0x0000181fff037424 */ /* 0x004fe200078e00ff */
[----:B------:R-:W-:-:S02]  /*db20*/  MOV R2, 0xdb40 ;  /* 0x0000db4000027802 */ /* 0x000fc40000000f00 */
[----:B-1-34-:R-:W-:Y:S05]  /*db30*/  CALL.REL.NOINC `($__internal_53_$__cuda_sm70_shflsync_idx_p) ;  /* 0x00000df000007944 */ /* 0x01afea0003c00000 */
        /* <DEDUP_REMOVED lines=8> */
.L_x_3182:
[----:B------:R-:W-:Y:S01]  /*dbc0*/  IMAD.MOV.U32 R191, RZ, RZ, R9 ;  /* 0x000000ffffbf7224 */ /* 0x000fe200078e0009 */
[----:B------:R-:W-:Y:S01]  /*dbd0*/  MOV R190, 0x2 ;  /* 0x0000000200be7802 */ /* 0x000fe20000000f00 */
[----:B--2---:R-:W-:Y:S01]  /*dbe0*/  IMAD.MOV.U32 R3, RZ, RZ, 0x181f ;  /* 0x0000181fff037424 */ /* 0x004fe200078e00ff */
[----:B------:R-:W-:Y:S02]  /*dbf0*/  MOV R2, 0xdc10 ;  /* 0x0000dc1000027802 */ /* 0x000fe40000000f00 */
[----:B-1-34-:R-:W-:Y:S05]  /*dc00*/  CALL.REL.NOINC `($__internal_53_$__cuda_sm70_shflsync_idx_p) ;  /* 0x00000d2000007944 */ /* 0x01afea0003c00000 */
[----:B------:R-:W-:Y:S01]  /*dc10*/  MOV R8, R191 ;  /* 0x000000bf00087202 */ /* 0x000fe20000000f00 */
[----:B-1---5:R-:W-:Y:S05]  /*dc20*/  BRA `(.L_x_3249) ;  /* 0xffffc12000007947 */ /* 0x022fea000383ffff */
.L_x_3183:
[----:B------:R-:W-:Y:S01]  /*dc30*/  IMAD.MOV.U32 R191, RZ, RZ, R12 ;  /* 0x000000ffffbf7224 */ /* 0x000fe200078e000c */
[----:B------:R-:W-:Y:S01]  /*dc40*/  MOV R190, 0x2 ;  /* 0x0000000200be7802 */ /* 0x000fe20000000f00 */
[----:B--2---:R-:W-:Y:S01]  /*dc50*/  IMAD.MOV.U32 R3, RZ, RZ, 0x181f ;  /* 0x0000181fff037424 */ /* 0x004fe200078e00ff */
[----:B------:R-:W-:Y:S02]  /*dc60*/  MOV R2, 0xdc80 ;  /* 0x0000dc8000027802 */ /* 0x000fe40000000f00 */
[----:B-1-34-:R-:W-:Y:S05]  /*dc70*/  CALL.REL.NOINC `($__internal_53_$__cuda_sm70_shflsync_idx_p) ;  /* 0x00000cb000007944 */ /* 0x01afea0003c00000 */
[----:B-----5:R-:W-:Y:S01]  /*dc80*/  MOV R0, R191 ;  /* 0x000000bf00007202 */ /* 0x020fe20000000f00 */
[----:B-1----:R-:W-:Y:S05]  /*dc90*/  BRA `(.L_x_3250) ;  /* 0xffffc0d000007947 */ /* 0x002fea000383ffff */
.L_x_3186:
[----:B------:R-:W-:Y:S01]  /*dca0*/  IMAD.MOV.U32 R191, RZ, RZ, R9 ;  /* 0x000000ffffbf7224 */ /* 0x000fe200078e0009 */
[----:B------:R-:W-:Y:S01]  /*dcb0*/  MOV R190, 0x3 ;  /* 0x0000000300be7802 */ /* 0x000fe20000000f00 */
[----:B---3--:R-:W-:Y:S01]  /*dcc0*/  IMAD.MOV.U32 R3, RZ, RZ, 0x181f ;  /* 0x0000181fff037424 */ /* 0x008fe200078e00ff */
        /* <DEDUP_REMOVED lines=10> */
.L_x_3188:
[----:B------:R-:W-:Y:S01]  /*dd70*/  IMAD.MOV.U32 R191, RZ, RZ, R5 ;  /* 0x000000ffffbf7224 */ /* 0x000fe200078e0005 */
[----:B------:R-:W-:Y:S01]  /*dd80*/  MOV R190, RZ ;  /* 0x000000ff00be7202 */ /* 0x000fe20000000f00 */
[----:B------:R-:W-:Y:S01]  /*dd90*/  IMAD.MOV.U32 R3, RZ, RZ, 0x1c1f ;  /* 0x00001c1fff037424 */ /* 0x000fe200078e00ff */
[----:B------:R-:W-:Y:S02]  /*dda0*/  MOV R2, 0xddc0 ;  /* 0x0000ddc000027802 */ /* 0x000fe40000000f00 */
[----:B------:R-:W-:Y:S05]  /*ddb0*/  CALL.REL.NOINC `($__internal_53_$__cuda_sm70_shflsync_idx_p) ;  /* 0x00000b7000007944 */ /* 0x000fea0003c00000 */
[----:B------:R-:W-:Y:S01]  /*ddc0*/  MOV R4, R191 ;  /* 0x000000bf00047202 */ /* 0x000fe20000000f00 */
[----:B-1---5:R-:W-:Y:S05]  /*ddd0*/  BRA `(.L_x_3252) ;  /* 0xffffc44000007947 */ /* 0x022fea000383ffff */
.L_x_3189:
[----:B------:R-:W-:Y:S01]  /*dde0*/  IMAD.MOV.U32 R191, RZ, RZ, R12 ;  /* 0x000000ffffbf7224 */ /* 0x000fe200078e000c */
[----:B------:R-:W-:Y:S01]  /*ddf0*/  MOV R190, RZ ;  /* 0x000000ff00be7202 */ /* 0x000fe20000000f00 */
[----:B------:R-:W-:Y:S01]  /*de00*/  IMAD.MOV.U32 R3, RZ, RZ, 0x1c1f ;  /* 0x00001c1fff037424 */ /* 0x000fe200078e00ff */
[----:B------:R-:W-:Y:S02]  /*de10*/  MOV R2, 0xde30 ;  /* 0x0000de3000027802 */ /* 0x000fe40000000f00 */
[----:B-12---:R-:W-:Y:S05]  /*de20*/  CALL.REL.NOINC `($__internal_53_$__cuda_sm70_shflsync_idx_p) ;  /* 0x00000b0000007944 */ /* 0x006fea0003c00000 */
[----:B-----5:R-:W-:Y:S01]  /*de30*/  MOV R0, R191 ;  /* 0x000000bf00007202 */ /* 0x020fe20000000f00 */
[----:B-1----:R-:W-:Y:S05]  /*de40*/  BRA `(.L_x_3253) ;  /* 0xffffc3f000007947 */ /* 0x002fea000383ffff */
.L_x_3192:
[----:B------:R-:W-:Y:S01]  /*de50*/  IMAD.MOV.U32 R191, RZ, RZ, R5 ;  /* 0x000000ffffbf7224 */ /* 0x000fe200078e0005 */
[----:B------:R-:W-:Y:S01]  /*de60*/  MOV R190, 0x1 ;  /* 0x0000000100be7802 */ /* 0x000fe20000000f00 */
[----:B----4-:R-:W-:Y:S01]  /*de70*/  IMAD.MOV.U32 R3, RZ, RZ, 0x1c1f ;  /* 0x00001c1fff037424 */ /* 0x010fe200078e00ff */
[----:B------:R-:W-:-:S02]  /*de80*/  MOV R2, 0xdea0 ;  /* 0x0000dea000027802 */ /* 0x000fc40000000f00 */
[----:B-123--:R-:W-:Y:S05]  /*de90*/  CALL.REL.NOINC `($__internal_53_$__cuda_sm70_shflsync_idx_p) ;  /* 0x00000a9000007944 */ /* 0x00efea0003c00000 */
        /* <DEDUP_REMOVED lines=8> */
.L_x_3196:
[----:B------:R-:W-:Y:S01]  /*df20*/  IMAD.MOV.U32 R191, RZ, RZ, R9 ;  /* 0x000000ffffbf7224 */ /* 0x000fe200078e0009 */
[----:B------:R-:W-:Y:S01]  /*df30*/  MOV R190, RZ ;  /* 0x000000ff00be7202 */ /* 0x000fe20000000f00 */
[----:B------:R-:W-:Y:S01]  /*df40*/  IMAD.MOV.U32 R3, RZ, RZ, 0x181f ;  /* 0x0000181fff037424 */ /* 0x000fe200078e00ff */
[----:B------:R-:W-:Y:S02]  /*df50*/  MOV R2, 0xdf70 ;  /* 0x0000df7000027802 */ /* 0x000fe40000000f00 */
[----:B------:R-:W-:Y:S05]  /*df60*/  CALL.REL.NOINC `($__internal_53_$__cuda_sm70_shflsync_idx_p) ;  /* 0x000009c000007944 */ /* 0x000fea0003c00000 */
[----:B------:R-:W-:Y:S01]  /*df70*/  MOV R8, R191 ;  /* 0x000000bf00087202 */ /* 0x000fe20000000f00 */
[----:B-1---5:R-:W-:Y:S05]  /*df80*/  BRA `(.L_x_3255) ;  /* 0xffffd92000007947 */ /* 0x022fea000383ffff */
.L_x_3197:
[----:B------:R-:W-:Y:S01]  /*df90*/  IMAD.MOV.U32 R191, RZ, RZ, R12 ;  /* 0x000000ffffbf7224 */ /* 0x000fe200078e000c */
[----:B------:R-:W-:Y:S01]  /*dfa0*/  MOV R190, RZ ;  /* 0x000000ff00be7202 */ /* 0x000fe20000000f00 */
[----:B------:R-:W-:Y:S01]  /*dfb0*/  IMAD.MOV.U32 R3, RZ, RZ, 0x181f ;  /* 0x0000181fff037424 */ /* 0x000fe200078e00ff */
[----:B------:R-:W-:Y:S02]  /*dfc0*/  MOV R2, 0xdfe0 ;  /* 0x0000dfe000027802 */ /* 0x000fe40000000f00 */
[----:B-12---:R-:W-:Y:S05]  /*dfd0*/  CALL.REL.NOINC `($__internal_53_$__cuda_sm70_shflsync_idx_p) ;  /* 0x0000095000007944 */ /* 0x006fea0003c00000 */
[----:B-----5:R-:W-:Y:S01]  /*dfe0*/  MOV R0, R191 ;  /* 0x000000bf00007202 */ /* 0x020fe20000000f00 */
[----:B-1----:R-:W-:Y:S05]  /*dff0*/  BRA `(.L_x_3256) ;  /* 0xffffd8d000007947 */ /* 0x002fea000383ffff */
.L_x_3200:
        /* <DEDUP_REMOVED lines=13> */
.L_x_3203:
[----:B------:R-:W-:Y:S01]  /*e0d0*/  IMAD.MOV.U32 R191, RZ, RZ, R9 ;  /* 0x000000ffffbf7224 */ /* 0x000fe200078e0009 */
[----:B------:R-:W-:Y:S01]  /*e0e0*/  MOV R190, 0x2 ;  /* 0x0000000200be7802 */ /* 0x000fe20000000f00 */
[----:B-1----:R-:W-:Y:S01]  /*e0f0*/  IMAD.MOV.U32 R3, RZ, RZ, 0x181f ;  /* 0x0000181fff037424 */ /* 0x002fe200078e00ff */
[----:B------:R-:W-:Y:S02]  /*e100*/  MOV R2, 0xe120 ;  /* 0x0000e12000027802 */ /* 0x000fe40000000f00 */
[----:B--234-:R-:W-:Y:S05]  /*e110*/  CALL.REL.NOINC `($__internal_53_$__cuda_sm70_shflsync_idx_p) ;  /* 0x0000081000007944 */ /* 0x01cfea0003c00000 */
[----:B------:R-:W-:Y:S01]  /*e120*/  MOV R8, R191 ;  /* 0x000000bf00087202 */ /* 0x000fe20000000f00 */
[----:B-1---5:R-:W-:Y:S05]  /*e130*/  BRA `(.L_x_3258) ;  /* 0xffffda7000007947 */ /* 0x022fea000383ffff */
.L_x_3204:
[----:B------:R-:W-:Y:S01]  /*e140*/  IMAD.MOV.U32 R191, RZ, RZ, R12 ;  /* 0x000000ffffbf7224 */ /* 0x000fe200078e000c */
[----:B------:R-:W-:Y:S01]  /*e150*/  MOV R190, 0x2 ;  /* 0x0000000200be7802 */ /* 0x000fe20000000f00 */
[----:B------:R-:W-:Y:S01]  /*e160*/  IMAD.MOV.U32 R3, RZ, RZ, 0x181f ;  /* 0x0000181fff037424 */ /* 0x000fe200078e00ff */
[----:B------:R-:W-:Y:S02]  /*e170*/  MOV R2, 0xe190 ;  /* 0x0000e19000027802 */ /* 0x000fe40000000f00 */
[----:B-1234-:R-:W-:Y:S05]  /*e180*/  CALL.REL.NOINC `($__internal_53_$__cuda_sm70_shflsync_idx_p) ;  /* 0x000007a000007944 */ /* 0x01efea0003c00000 */
[----:B-----5:R-:W-:Y:S01]  /*e190*/  MOV R0, R191 ;  /* 0x000000bf00007202 */ /* 0x020fe20000000f00 */
[----:B-1----:R-:W-:Y:S05]  /*e1a0*/  BRA `(.L_x_3259) ;  /* 0xffffda2000007947 */ /* 0x002fea000383ffff */
.L_x_3207:
[----:B------:R-:W-:Y:S01]  /*e1b0*/  IMAD.MOV.U32 R191, RZ, RZ, R9 ;  /* 0x000000ffffbf7224 */ /* 0x000fe200078e0009 */
[----:B------:R-:W-:Y:S01]  /*e1c0*/  MOV R190, 0x3 ;  /* 0x0000000300be7802 */ /* 0x000fe20000000f00 */
[----:B-1----:R-:W-:Y:S01]  /*e1d0*/  IMAD.MOV.U32 R3, RZ, RZ, 0x181f ;  /* 0x0000181fff037424 */ /* 0x002fe200078e00ff */
[----:B------:R-:W-:-:S02]  /*e1e0*/  MOV R2, 0xe200 ;  /* 0x0000e20000027802 */ /* 0x000fc40000000f00 */
[----:B--234-:R-:W-:Y:S05]  /*e1f0*/  CALL.REL.NOINC `($__internal_53_$__cuda_sm70_shflsync_idx_p) ;  /* 0x0000073000007944 */ /* 0x01cfea0003c00000 */
        /* <DEDUP_REMOVED lines=8> */
.L_x_3209:
[----:B------:R-:W-:Y:S01]  /*e280*/  IMAD.MOV.U32 R191, RZ, RZ, R94 ;  /* 0x000000ffffbf7224 */ /* 0x000fe200078e005e */
[----:B------:R-:W-:Y:S01]  /*e290*/  MOV R190, RZ ;  /* 0x000000ff00be7202 */ /* 0x000fe20000000f00 */
[----:B------:R-:W-:Y:S01]  /*e2a0*/  IMAD.MOV.U32 R3, RZ, RZ, 0x1f ;  /* 0x0000001fff037424 */ /* 0x000fe200078e00ff */
[----:B------:R-:W-:Y:S02]  /*e2b0*/  MOV R2, 0xe2d0 ;  /* 0x0000e2d000027802 */ /* 0x000fe40000000f00 */
[----:B-12---:R-:W-:Y:S05]  /*e2c0*/  CALL.REL.NOINC `($__internal_53_$__cuda_sm70_shflsync_idx_p) ;  /* 0x0000066000007944 */ /* 0x006fea0003c00000 */
[----:B------:R-:W-:Y:S01]  /*e2d0*/  MOV R9, R191 ;  /* 0x000000bf00097202 */ /* 0x000fe20000000f00 */
[----:B-1---5:R-:W-:Y:S05]  /*e2e0*/  BRA `(.L_x_3261) ;  /* 0xffffdc5000007947 */ /* 0x022fea000383ffff */
.L_x_3210:
[----:B------:R-:W-:Y:S01]  /*e2f0*/  IMAD.MOV.U32 R191, RZ, RZ, R94 ;  /* 0x000000ffffbf7224 */ /* 0x000fe200078e005e */
[----:B------:R-:W-:Y:S01]  /*e300*/  MOV R190, 0x1 ;  /* 0x0000000100be7802 */ /* 0x000fe20000000f00 */
[----:B------:R-:W-:Y:S01]  /*e310*/  IMAD.MOV.U32 R3, RZ, RZ, 0x1f ;  /* 0x0000001fff037424 */ /* 0x000fe200078e00ff */
[----:B------:R-:W-:Y:S02]  /*e320*/  MOV R2, 0xe340 ;  /* 0x0000e34000027802 */ /* 0x000fe40000000f00 */
[----:B-123--:R-:W-:Y:S05]  /*e330*/  CALL.REL.NOINC `($__internal_53_$__cuda_sm70_shflsync_idx_p) ;  /* 0x000005f000007944 */ /* 0x00efea0003c00000 */
[----:B------:R-:W-:Y:S01]  /*e340*/  MOV R8, R191 ;  /* 0x000000bf00087202 */ /* 0x000fe20000000f00 */
[----:B-1---5:R-:W-:Y:S05]  /*e350*/  BRA `(.L_x_3262) ;  /* 0xffffdc0000007947 */ /* 0x022fea000383ffff */
.L_x_3211:
[----:B------:R-:W-:Y:S02]  /*e360*/  MOV R2, 0x1 ;  /* 0x0000000100027802 */ /* 0x000fe40000000f00 */
[----:B------:R-:W-:-:S02]  /*e370*/  MOV R3, 0xe390 ;  /* 0x0000e39000037802 */ /* 0x000fc40000000f00 */
[----:B--234-:R-:W-:Y:S05]  /*e380*/  CALL.REL.NOINC `($__internal_54_$__cuda_sm70_shflsync_up_p) ;  /* 0x0000061000007944 */ /* 0x01cfea0003c00000 */
[----:B------:R-:W-:Y:S05]  /*e390*/  BRA `(.L_x_3263) ;  /* 0xffffdce000007947 */ /* 0x000fea000383ffff */
.L_x_3212:
[----:B------:R-:W-:Y:S02]  /*e3a0*/  MOV R2, 0x2 ;  /* 0x0000000200027802 */ /* 0x000fe40000000f00 */
[----:B------:R-:W-:-:S02]  /*e3b0*/  MOV R3, 0xe3d0 ;  /* 0x0000e3d000037802 */ /* 0x000fc40000000f00 */
[----:B--23--:R-:W-:Y:S05]  /*e3c0*/  CALL.REL.NOINC `($__internal_54_$__cuda_sm70_shflsync_up_p) ;  /* 0x000005d000007944 */ /* 0x00cfea0003c00000 */
        /* <DEDUP_REMOVED lines=24> */
.L_x_3216:
[----:B------:R-:W-:Y:S02]  /*e550*/  MOV R2, 0x1 ;  /* 0x0000000100027802 */ /* 0x000fe40000000f00 */
[----:B------:R-:W-:Y:S02]  /*e560*/  MOV R3, 0xe580 ;  /* 0x0000e58000037802 */ /* 0x000fe40000000f00 */
[----:B------:R-:W-:Y:S05]  /*e570*/  CALL.REL.NOINC `($__internal_54_$__cuda_sm70_shflsync_up_p) ;  /* 0x0000042000007944 */ /* 0x000fea0003c00000 */
[----:B------:R-:W-:Y:S01]  /*e580*/  MOV R2, R4 ;  /* 0x0000000400027202 */ /* 0x000fe20000000f00 */
[----:B------:R-:W-:Y:S05]  /*e590*/  BRA `(.L_x_3265) ;  /* 0xffffdd3000007947 */ /* 0x000fea000383ffff */
.L_x_3217:
[----:B------:R-:W-:Y:S02]  /*e5a0*/  MOV R2, 0x2 ;  /* 0x0000000200027802 */ /* 0x000fe40000000f00 */
[----:B------:R-:W-:Y:S02]  /*e5b0*/  MOV R3, 0xe5d0 ;  /* 0x0000e5d000037802 */ /* 0x000fe40000000f00 */
        /* <DEDUP_REMOVED lines=25> */
.L_x_3219:
[----:B------:R-:W-:Y:S02]  /*e750*/  SEL R0, RZ, 0x1, P0 ;  /* 0x00000001ff007807 */ /* 0x000fe40000000000 */
[----:B------:R-:W-:Y:S02]  /*e760*/  MOV R2, 0xe780 ;  /* 0x0000e78000027802 */ /* 0x000fe40000000f00 */
[----:B-1----:R-:W-:Y:S05]  /*e770*/  CALL.REL.NOINC `($__internal_55_$__cuda_sm70_votesync_ballot) ;  /* 0x0000029000007944 */ /* 0x002fea0003c00000 */
[----:B------:R-:W-:Y:S05]  /*e780*/  BRA `(.L_x_3267) ;  /* 0xffffdcd000007947 */ /* 0x000fea000383ffff */
.L_x_3220:
[----:B------:R-:W-:Y:S01]  /*e790*/  IMAD.MOV.U32 R191, RZ, RZ, R6 ;  /* 0x000000ffffbf7224 */ /* 0x000fe200078e0006 */
[----:B---3--:R-:W-:Y:S01]  /*e7a0*/  MOV R190, R11 ;  /* 0x0000000b00be7202 */ /* 0x008fe20000000f00 */
[----:B------:R-:W-:Y:S01]  /*e7b0*/  IMAD.MOV.U32 R3, RZ, RZ, 0x1f ;  /* 0x0000001fff037424 */ /* 0x000fe200078e00ff */
[----:B------:R-:W-:Y:S02]  /*e7c0*/  MOV R2, 0xe7e0 ;  /* 0x0000e7e000027802 */ /* 0x000fe40000000f00 */
[----:B-12---:R-:W-:Y:S05]  /*e7d0*/  CALL.REL.NOINC `($__internal_53_$__cuda_sm70_shflsync_idx_p) ;  /* 0x0000015000007944 */ /* 0x006fea0003c00000 */
[----:B------:R-:W-:Y:S01]  /*e7e0*/  IMAD.MOV.U32 R6, RZ, RZ, R191 ;  /* 0x000000ffff067224 */ /* 0x000fe200078e00bf */
[----:B------:R-:W-:Y:S01]  /*e7f0*/  MOV R190, R11 ;  /* 0x0000000b00be7202 */ /* 0x000fe20000000f00 */
[----:B------:R-:W-:Y:S01]  /*e800*/  IMAD.MOV.U32 R191, RZ, RZ, R7 ;  /* 0x000000ffffbf7224 */ /* 0x000fe200078e0007 */
[----:B------:R-:W-:Y:S02]  /*e810*/  MOV R3, 0x1f ;  /* 0x0000001f00037802 */ /* 0x000fe40000000f00 */
[----:B------:R-:W-:-:S02]  /*e820*/  MOV R2, 0xe840 ;  /* 0x0000e84000027802 */ /* 0x000fc40000000f00 */
[----:B-1---5:R-:W-:Y:S05]  /*e830*/  CALL.REL.NOINC `($__internal_53_$__cuda_sm70_shflsync_idx_p) ;  /* 0x000000f000007944 */ /* 0x022fea0003c00000 */
[----:B------:R-:W-:Y:S01]  /*e840*/  MOV R7, R191 ;  /* 0x000000bf00077202 */ /* 0x000fe20000000f00 */
[----:B-1---5:R-:W-:Y:S05]  /*e850*/  BRA `(.L_x_3268) ;  /* 0xffffdc4000007947 */ /* 0x022fea000383ffff */
.L_x_3223:
[----:B------:R-:W-:Y:S01]  /*e860*/  IMAD.MOV.U32 R191, RZ, RZ, R4 ;  /* 0x000000ffffbf7224 */ /* 0x000fe200078e0004 */
[----:B------:R-:W-:Y:S01]  /*e870*/  MOV R190, R0 ;  /* 0x0000000000be7202 */ /* 0x000fe20000000f00 */
[----:B------:R-:W-:Y:S01]  /*e880*/  IMAD.MOV.U32 R3, RZ, RZ, 0x1f ;  /* 0x0000001fff037424 */ /* 0x000fe200078e00ff */
[----:B------:R-:W-:-:S02]  /*e890*/  MOV R2, 0xe8b0 ;  /* 0x0000e8b000027802 */ /* 0x000fc40000000f00 */
[----:B-1-34-:R-:W-:Y:S05]  /*e8a0*/  CALL.REL.NOINC `($__internal_53_$__cuda_sm70_shflsync_idx_p) ;  /* 0x0000008000007944 */ /* 0x01afea0003c00000 */
[----:B------:R-:W-:Y:S01]  /*e8b0*/  MOV R10, R191 ;  /* 0x000000bf000a7202 */ /* 0x000fe20000000f00 */
[----:B-1---5:R-:W-:Y:S05]  /*e8c0*/  BRA `(.L_x_3222) ;  /* 0xffffdc3000007947 */ /* 0x022fea000383ffff */
        .weak           $__internal_52_$__cuda_sm70_shflsync_bfly_p
        .type           $__internal_52_$__cuda_sm70_shflsync_bfly_p,@function
        .size           $__internal_52_$__cuda_sm70_shflsync_bfly_p,($__internal_53_$__cuda_sm70_shflsync_idx_p - $__internal_52_$__cuda_sm70_shflsync_bfly_p)
$__internal_52_$__cuda_sm70_shflsync_bfly_p:
[----:B------:R-:W-:Y:S02]  /*e8d0*/  MOV R137, 0xffffffff ;  /* 0xffffffff00897802 */ /* 0x000fe40000000f00 */
[----:B------:R-:W-:-:S02]  /*e8e0*/  MOV R3, 0x1f ;  /* 0x0000001f00037802 */ /* 0x000fc40000000f00 */
[----:B------:R-:W-:Y:S04]  /*e8f0*/  WARPSYNC R137 ;  /* 0x0000008900007348 */ /* 0x000fe80003800000 */
[----:B------:R1:W2:Y:S02]  /*e900*/  SHFL.BFLY PT, R0, R124, R0, R3 ;  /* 0x0c0000007c007389 */ /* 0x0002a400000e0003 */
[----:B-1----:R-:W-:-:S04]  /*e910*/  MOV R3, 0x0 ;  /* 0x0000000000037802 */ /* 0x002fc80000000f00 */
[----:B--2---:R-:W-:Y:S05]  /*e920*/  RET.REL.NODEC R2 `(_ZN7cutlass13device_kernelIN5flash19enable_sm80_to_sm89INS1_16FlashAttnFwdSm80INS1_25CollectiveMainloopFwdSm80ILi8ELi1ELb0EN4cute5tupleIJNS5_1CILi128EEENS7_ILi64EEENS7_ILi192EEEEEELi192ENS_10bfloat16_tEfNS_4arch4Sm80ELb0ELb0ELb0ELb1ELb1ELb0ELb1ELb1EEENS1_21CollectiveEpilogueFwdINS6_IJS8_SA_S9_EEENS6_IJNS7_ILi1EEESI_SI_EEESC_SE_Li256ELb1ELb1ELb1ELb0EEENS1_36VarlenDynamicPersistentTileSchedulerILi128ELi64ELi256ELi256ELb1ELb1ELb0ELb0ELb1ELb1EEEEEEEEEvNT_6ParamsE) ;  /* 0xffff16d002007950 */ /* 0x004fea0003c3ffff */
        .weak           $__internal_53_$__cuda_sm70_shflsync_idx_p
        .type           $__internal_53_$__cuda_sm70_shflsync_idx_p,@function
        .size           $__internal_53_$__cuda_sm70_shflsync_idx_p,($__internal_54_$__cuda_sm70_shflsync_up_p - $__internal_53_$__cuda_sm70_shflsync_idx_p)
$__internal_53_$__cuda_sm70_shflsync_idx_p:
[----:B------:R1:W-:Y:S02]  /*e930*/  STL [R1+0x10], R0 ;  /* 0x0000100001007387 */ /* 0x0003e40000100800 */
[----:B-1----:R-:W-:-:S04]  /*e940*/  MOV R0, 0xffffffff ;  /* 0xffffffff00007802 */ /* 0x002fc80000000f00 */
[----:B------:R-:W-:Y:S04]  /*e950*/  WARPSYNC R0 ;  /* 0x0000000000007348 */ /* 0x000fe80003800000 */
[----:B------:R1:W2:Y:S04]  /*e960*/  SHFL.IDX PT, R191, R191, R190, R3 ;  /* 0x000000bebfbf7389 */ /* 0x0002a800000e0003 */
[----:B-1----:R1:W5:Y:S01]  /*e970*/  LDL.LU R0, [R1+0x10] ;  /* 0x0000100001007983 */ /* 0x0023620000300800 */
[----:B------:R-:W-:-:S04]  /*e980*/  MOV R3, 0x0 ;  /* 0x0000000000037802 */ /* 0x000fc80000000f00 */
[----:B--2---:R-:W-:Y:S05]  /*e990*/  RET.REL.NODEC R2 `(_ZN7cutlass13device_kernelIN5flash19enable_sm80_to_sm89INS1_16FlashAttnFwdSm80INS1_25CollectiveMainloopFwdSm80ILi8ELi1ELb0EN4cute5tupleIJNS5_1CILi128EEENS7_ILi64EEENS7_ILi192EEEEEELi192ENS_10bfloat16_tEfNS_4arch4Sm80ELb0ELb0ELb0ELb1ELb1ELb0ELb1ELb1EEENS1_21CollectiveEpilogueFwdINS6_IJS8_SA_S9_EEENS6_IJNS7_ILi1EEESI_SI_EEESC_SE_Li256ELb1ELb1ELb1ELb0EEENS1_36VarlenDynamicPersistentTileSchedulerILi128ELi64ELi256ELi256ELb1ELb1ELb0ELb0ELb1ELb1EEEEEEEEEvNT_6ParamsE) ;  /* 0xffff166002007950 */ /* 0x004fea0003c3ffff */
        .weak           $__internal_54_$__cuda_sm70_shflsync_up_p
        .type           $__internal_54_$__cuda_sm70_shflsync_up_p,@function
        .size           $__internal_54_$__cuda_sm70_shflsync_up_p,($__internal_55_$__cuda_sm70_votesync_ballot - $__internal_54_$__cuda_sm70_shflsync_up_p)
$__internal_54_$__cuda_sm70_shflsync_up_p:
[----:B------:R-:W-:Y:S02]  /*e9a0*/  IMAD.MOV.U32 R4, RZ, RZ, RZ ;  /* 0x000000ffff047224 */ /* 0x000fe400078e00ff */
[----:B------:R-:W-:-:S04]  /*e9b0*/  IMAD.MOV.U32 R11, RZ, RZ, -0x1 ;  /* 0xffffffffff0b7424 */ /* 0x000fc800078e00ff */
[----:B------:R-:W-:Y:S04]  /*e9c0*/  WARPSYNC R11 ;  /* 0x0000000b00007348 */ /* 0x000fe80003800000 */
[----:B------:R1:W2:Y:S02]  /*e9d0*/  SHFL.UP PT, R4, R0, R2, R4 ;  /* 0x0400000200047389 */ /* 0x0002a400000e0004 */
[----:B-1----:R-:W-:Y:S02]  /*e9e0*/  MOV R2, R3 ;  /* 0x0000000300027202 */ /* 0x002fe40000000f00 */
[----:B------:R-:W-:-:S04]  /*e9f0*/  MOV R3, 0x0 ;  /* 0x0000000000037802 */ /* 0x000fc80000000f00 */
[----:B--2---:R-:W-:Y:S05]  /*ea00*/  RET.REL.NODEC R2 `(_ZN7cutlass13device_kernelIN5flash19enable_sm80_to_sm89INS1_16FlashAttnFwdSm80INS1_25CollectiveMainloopFwdSm80ILi8ELi1ELb0EN4cute5tupleIJNS5_1CILi128EEENS7_ILi64EEENS7_ILi192EEEEEELi192ENS_10bfloat16_tEfNS_4arch4Sm80ELb0ELb0ELb0ELb1ELb1ELb0ELb1ELb1EEENS1_21CollectiveEpilogueFwdINS6_IJS8_SA_S9_EEENS6_IJNS7_ILi1EEESI_SI_EEESC_SE_Li256ELb1ELb1ELb1ELb0EEENS1_36VarlenDynamicPersistentTileSchedulerILi128ELi64ELi256ELi256ELb1ELb1ELb0ELb0ELb1ELb1EEEEEEEEEvNT_6ParamsE) ;  /* 0xffff15f002007950 */ /* 0x004fea0003c3ffff */
        .weak           $__internal_55_$__cuda_sm70_votesync_ballot
        .type           $__internal_55_$__cuda_sm70_votesync_ballot,@function
        .size           $__internal_55_$__cuda_sm70_votesync_ballot,(.L_x_6283 - $__internal_55_$__cuda_sm70_votesync_ballot)
$__internal_55_$__cuda_sm70_votesync_ballot:
[----:B------:R-:W-:Y:S01]  /*ea10*/  ISETP.NE.U32.AND P0, PT, R0, 0x1, PT ;  /* 0x000000010000780c */ /* 0x000fe20003f05070 */
[----:B------:R-:W-:-:S04]  /*ea20*/  IMAD.MOV.U32 R3, RZ, RZ, -0x1 ;  /* 0xffffffffff037424 */ /* 0x000fc800078e00ff */
[----:B------:R-:W-:Y:S08]  /*ea30*/  WARPSYNC R3 ;  /* 0x0000000300007348 */ /* 0x000ff00003800000 */
[----:B------:R-:W-:-:S04]  /*ea40*/  VOTE.ANY R0, PT, !P0 ;  /* 0x0000000000007806 */ /* 0x000fc800040e0100 */
[----:B------:R-:W-:Y:S01]  /*ea50*/  LOP3.LUT R0, R0, R3, RZ, 0xc0, !PT ;  /* 0x0000000300007212 */ /* 0x000fe200078ec0ff */
[----:B------:R-:W-:-:S04]  /*ea60*/  IMAD.MOV.U32 R3, RZ, RZ, 0x0 ;  /* 0x00000000ff037424 */ /* 0x000fc800078e00ff */
[----:B------:R-:W-:Y:S05]  /*ea70*/  RET.REL.NODEC R2 `(_ZN7cutlass13device_kernelIN5flash19enable_sm80_to_sm89INS1_16FlashAttnFwdSm80INS1_25CollectiveMainloopFwdSm80ILi8ELi1ELb0EN4cute5tupleIJNS5_1CILi128EEENS7_ILi64EEENS7_ILi192EEEEEELi192ENS_10bfloat16_tEfNS_4arch4Sm80ELb0ELb0ELb0ELb1ELb1ELb0ELb1ELb1EEENS1_21CollectiveEpilogueFwdINS6_IJS8_SA_S9_EEENS6_IJNS7_ILi1EEESI_SI_EEESC_SE_Li256ELb1ELb1ELb1ELb0EEENS1_36VarlenDynamicPersistentTileSchedulerILi128ELi64ELi256ELi256ELb1ELb1ELb0ELb0ELb1ELb1EEEEEEEEEvNT_6ParamsE) ;  /* 0xffff158002007950 */ /* 0x000fea0003c3ffff */
.L_x_3269:
        /* <DEDUP_REMOVED lines=16> */
.L_x_6283:


//--------------------- .text._ZN7cutlass13device_kernelIN5flash19enable_sm80_to_sm89INS1_16FlashAttnFwdSm80INS1_25CollectiveMainloopFwdSm80ILi8ELi1ELb0EN4cute5tupleIJNS5_1CILi128EEENS7_ILi64EEENS7_ILi192EEEEEELi192ENS_10bfloat16_tEfNS_4arch4Sm80ELb0ELb0ELb0ELb1ELb1ELb1ELb1ELb1EEENS1_21CollectiveEpilogueFwdINS6_IJS8_SA_S9_EEENS6_IJNS7_ILi1EEESI_SI_EEESC_SE_Li256ELb1ELb1ELb1ELb0EEENS1_36VarlenDynamicPersistentTileSchedulerILi128ELi64ELi256ELi256ELb1ELb1ELb0ELb0ELb1ELb1EEEEEEEEEvNT_6ParamsE --------------------------
	.section	.text._ZN7cutlass13device_kernelIN5flash19enable_sm80_to_sm89INS1_16FlashAttnFwdSm80INS1_25CollectiveMainloopFwdSm80ILi8ELi1ELb0EN4cute5tupleIJNS5_1CILi128EEENS7_ILi64EEENS7_ILi192EEEEEELi192ENS_10bfloat16_tEfNS_4arch4Sm80ELb0ELb0ELb0ELb1ELb1ELb1ELb1ELb1EEENS1_21CollectiveEpilogueFwdINS6_IJS8_SA_S9_EEENS6_IJNS7_ILi1EEESI_SI_EEESC_SE_Li256ELb1ELb1ELb1ELb0EEENS1_36VarlenDynamicPersistentTileSchedulerILi128ELi64ELi256ELi256ELb1ELb1ELb0ELb0ELb1ELb1EEEEEEEEEvNT_6ParamsE,"ax",@progbits
	.sectioninfo	@"SHI_REGISTERS=255"
	.align	128
.text._ZN7cutlass13device_kernelIN5flash19enable_sm80_to_sm89INS1_16FlashAttnFwdSm80INS1_25CollectiveMainloopFwdSm80ILi8ELi1ELb0EN4cute5tupleIJNS5_1CILi128EEENS7_ILi64EEENS7_ILi192EEEEEELi192ENS_10bfloat16_tEfNS_4arch4Sm80ELb0ELb0ELb0ELb1ELb1ELb1ELb1ELb1EEENS1_21CollectiveEpilogueFwdINS6_IJS8_SA_S9_EEENS6_IJNS7_ILi1EEESI_SI_EEESC_SE_Li256ELb1ELb1ELb1ELb0EEENS1_36VarlenDynamicPersistentTileSchedulerILi128ELi64ELi256ELi256ELb1ELb1ELb0ELb0ELb1ELb1EEEEEEEEEvNT_6ParamsE:
        .type           _ZN7cutlass13device_kernelIN5flash19enable_sm80_to_sm89INS1_16FlashAttnFwdSm80INS1_25CollectiveMainloopFwdSm80ILi8ELi1ELb0EN4cute5tupleIJNS5_1CILi128EEENS7_ILi64EEENS7_ILi192EEEEEELi192ENS_10bfloat16_tEfNS_4arch4Sm80ELb0ELb0ELb0ELb1ELb1ELb1ELb1ELb1EEENS1_21CollectiveEpilogueFwdINS6_IJS8_SA_S9_EEENS6_IJNS7_ILi1EEESI_SI_EEESC_SE_Li256ELb1ELb1ELb1ELb0EEENS1_36VarlenDynamicPersistentTileSchedulerILi128ELi64ELi256ELi256ELb1ELb1ELb0ELb0ELb1ELb1EEEEEEEEEvNT_6ParamsE,@function
        .size           _ZN7cutlass13device_kernelIN5flash19enable_sm80_to_sm89INS1_16FlashAttnFwdSm80INS1_25CollectiveMainloopFwdSm80ILi8ELi1ELb0EN4cute5tupleIJNS5_1CILi128EEENS7_ILi64EEENS7_ILi192EEEEEELi192ENS_10bfloat16_tEfNS_4arch4Sm80ELb0ELb0ELb0ELb1ELb1ELb1ELb1ELb1EEENS1_21CollectiveEpilogueFwdINS6_IJS8_SA_S9_EEENS6_IJNS7_ILi1EEESI_SI_EEESC_SE_Li256ELb1ELb1ELb1ELb0EEENS1_36VarlenDynamicPersistentTileSchedulerILi128ELi64ELi256ELi256ELb1ELb1ELb0ELb0ELb1ELb1EEEEEEEEEvNT_6ParamsE,(.L_x_6288 - _ZN7cutlass13device_kernelIN5flash19enable_sm80_to_sm89INS1_16FlashAttnFwdSm80INS1_25CollectiveMainloopFwdSm80ILi8ELi1ELb0EN4cute5tupleIJNS5_1CILi128EEENS7_ILi64EEENS7_ILi192EEEEEELi192ENS_10bfloat16_tEfNS_4arch4Sm80ELb0ELb0ELb0ELb1ELb1ELb1ELb1ELb1EEENS1_21CollectiveEpilogueFwdINS6_IJS8_SA_S9_EEENS6_IJNS7_ILi1EEESI_SI_EEESC_SE_Li256ELb1ELb1ELb1ELb0EEENS1_36VarlenDynamicPersistentTileSchedulerILi128ELi64ELi256ELi256ELb1ELb1ELb0ELb0ELb1ELb1EEEEEEEEEvNT_6ParamsE)
        .other          _ZN7cutlass13device_kernelIN5flash19enable_sm80_to_sm89INS1_16FlashAttnFwdSm80INS1_25CollectiveMainloopFwdSm80ILi8ELi1ELb0EN4cute5tupleIJNS5_1CILi128EEENS7_ILi64EEENS7_ILi192EEEEEELi192ENS_10bfloat16_tEfNS_4arch4Sm80ELb0ELb0ELb0ELb1ELb1ELb1ELb1ELb1EEENS1_21CollectiveEpilogueFwdINS6_IJS8_SA_S9_EEENS6_IJNS7_ILi1EEESI_SI_EEESC_SE_Li256ELb1ELb1ELb1ELb0EEENS1_36VarlenDynamicPersistentTileSchedulerILi128ELi64ELi256ELi256ELb1ELb1ELb0ELb0ELb1ELb1EEEEEEEEEvNT_6ParamsE,@"STO_CUDA_ENTRY STV_DEFAULT"
_ZN7cutlass13device_kernelIN5flash19enable_sm80_to_sm89INS1_16FlashAttnFwdSm80INS1_25CollectiveMainloopFwdSm80ILi8ELi1ELb0EN4cute5tupleIJNS5_1CILi128EEENS7_ILi64EEENS7_ILi192EEEEEELi192ENS_10bfloat16_tEfNS_4arch4Sm80ELb0ELb0ELb0ELb1ELb1ELb1ELb1ELb1EEENS1_21CollectiveEpilogueFwdINS6_IJS8_SA_S9_EEENS6_IJNS7_ILi1EEESI_SI_EEESC_SE_Li256ELb1ELb1ELb1ELb0EEENS1_36VarlenDynamicPersistentTileSchedulerILi128ELi64ELi256ELi256ELb1ELb1ELb0ELb0ELb1ELb1EEEEEEEEEvNT_6ParamsE:
        /* <DEDUP_REMOVED lines=52> */
.L_x_3275:
        /* <DEDUP_REMOVED lines=17> */
.L_x_3441:
        /* <DEDUP_REMOVED lines=16> */
.L_x_3442:
[----:B---3--:R-:W-:-:S05]  /*0550*/  IMAD R0, R0, c[0x0][0x538], RZ ;  /* 0x00014e0000007a24 */ /* 0x008fca00078e02ff */
[----:B------:R-:W-:-:S04]  /*0560*/  IADD3 R6, R0, R6, RZ ;  /* 0x0000000600067210 */ /* 0x000fc80007ffe0ff */
[----:B------:R-:W-:-:S13]  /*0570*/  ISETP.GT.AND P0, PT, R6, UR4, PT ;  /* 0x0000000406007c0c */ /* 0x000fda000bf04270 */
[----:B-12---:R-:W-:Y:S05]  /*0580*/  @!P0 BRA `(.L_x_3275) ;  /* 0xfffffdb000008947 */ /* 0x006fea000383ffff */
.L_x_3271:
[----:B------:R-:W-:-:S05]  /*0590*/  IADD3 R12, -R0, R6, RZ ;  /* 0x00000006000c7210 */ /* 0x000fca0007ffe1ff */
[----:B------:R-:W-:-:S05]  /*05a0*/  IMAD R0, R4, c[0x0][0x538], R12 ;  /* 0x00014e0004007a24 */ /* 0x000fca00078e020c */
[----:B------:R-:W-:Y:S01]  /*05b0*/  ISETP.GT.AND P0, PT, R0, UR4, PT ;  /* 0x0000000400007c0c */ /* 0x000fe2000bf04270 */
[----:B------:R-:W-:-:S12]  /*05c0*/  BRA.DIV ~URZ, `(.L_x_3276) ;  /* 0x00017c227f007947 */ /* 0x000fd8000b800000 */
[----:B------:R-:W-:-:S04]  /*05d0*/  VOTE.ANY R5, PT, !P0 ;  /* 0x0000000000057806 */ /* 0x000fc800040e0100 */
.L_x_3443:
[----:B------:R2:W3:Y:S01]  /*05e0*/  POPC R13, R5 ;  /* 0x00000005000d7309 */ /* 0x0004e20000000000 */
[----:B------:R-:W-:Y:S05]  /*05f0*/  BRA.DIV ~URZ, `(.L_x_3277) ;  /* 0x00017c427f007947 */ /* 0x000fea000b800000 */
[----:B---3--:R3:W4:Y:S01]  /*0600*/  SHFL.IDX PT, R11, R8, R13, 0x1f ;  /* 0x00001f0d080b7589 */ /* 0x00872200000e0000 */
[----:B------:R-:W-:-:S03]  /*0610*/  MOV R6, RZ ;  /* 0x000000ff00067202 */ /* 0x000fc60000000f00 */
[----:B------:R3:W2:Y:S04]  /*0620*/  SHFL.IDX PT, R10, R7, R13, 0x1f ;  /* 0x00001f0d070a7589 */ /* 0x0006a800000e0000 */
.L_x_3444:
[----:B------:R-:W-:Y:S01]  /*0630*/  ISETP.NE.AND P0, PT, R5, RZ, PT ;  /* 0x000000ff0500720c */ /* 0x000fe20003f05270 */
[----:B------:R-:W-:-:S12]  /*0640*/  BSSY B0, `(.L_x_3278) ;  /* 0x0000005000007945 */ /* 0x000fd80003800000 */
[----:B------:R-:W-:Y:S05]  /*0650*/  @!P0 BRA `(.L_x_3279) ;  /* 0x0000003000008947 */ /* 0x000fea0003800000 */
[----:B------:R-:W-:Y:S01]  /*0660*/  IADD3 R195, R13, -0x1, RZ ;  /* 0xffffffff0dc37810 */ /* 0x000fe20007ffe0ff */
[----:B------:R-:W-:Y:S05]  /*0670*/  BRA.DIV ~URZ, `(.L_x_3280) ;  /* 0x00017ca27f007947 */ /* 0x000fea000b800000 */
[----:B------:R3:W4:Y:S02]  /*0680*/  SHFL.IDX PT, R6, R4, R195, 0x1f ;  /* 0x00001fc304067589 */ /* 0x00072400000e0000 */
.L_x_3279:
[----:B------:R-:W-:Y:S05]  /*0690*/  BSYNC B0 ;  /* 0x0000000000007941 */ /* 0x000fea0003800000 */
.L_x_3278:
        /* <DEDUP_REMOVED lines=65> */
.L_x_3272:
[----:B-1----:R-:W-:Y:S01]  /*0ab0*/  IMAD.MOV.U32 R237, RZ, RZ, RZ ;  /* 0x000000ffffed7224 */ /* 0x002fe200078e00ff */
[----:B------:R-:W-:Y:S01]  /*0ac0*/  MOV R238, RZ ;  /* 0x000000ff00ee7202 */ /* 0x000fe20000000f00 */
[----:B------:R-:W-:Y:S01]  /*0ad0*/  IMAD.U32 R236, RZ, RZ, UR4 ;  /* 0x00000004ffec7e24 */ /* 0x000fe2000f8e00ff */
[----:B------:R-:W-:Y:S02]  /*0ae0*/  MOV R239, c[0x0][0x53c] ;  /* 0x00014f0000ef7a02 */ /* 0x000fe40000000f00 */
.L_x_3281:
[----:B------:R-:W-:Y:S01]  /*0af0*/  ISETP.NE.AND P0, PT, R14, RZ, PT ;  /* 0x000000ff0e00720c */ /* 0x000fe20003f05270 */
[----:B------:R-:W-:-:S12]  /*0b00*/  WARPSYNC 0xffffffff ;  /* 0xffffffff00007948 */ /* 0x000fd80003800000 */
[----:B------:R1:W-:Y:S04]  /*0b10*/  @!P0 STS.128 [0x18100], R236 ;  /* 0x018100ecff008388 */ /* 0x0003e80000000c00 */
[----:B------:R-:W-:Y:S06]  /*0b20*/  BAR.ARV 0x5, 0x100 ;  /* 0x0144000000007b1d */ /* 0x000fec0000002000 */
.L_x_3270:
        /* <DEDUP_REMOVED lines=51> */
[C---:B------:R-:W-:Y:S01]  /*0e60*/  IMAD.SHL.U32 R106, R240.reuse, 0x4, RZ ;  /* 0x00000004f06a7824 */ /* 0x040fe200078e00ff */
        /* <DEDUP_REMOVED lines=60> */
[-C--:B------:R-:W-:Y:S02]  /*1230*/  LOP3.LUT R4, R4, R22.reuse, RZ, 0x3c, !PT ;  /* 0x0000001604047212 */ /* 0x080fe400078e3cff */
        /* <DEDUP_REMOVED lines=24> */
[----:B------:R-:W-:Y:S01]  /*13c0*/  STL [R1+0x48], R26 ;  /* 0x0000481a01007387 */ /* 0x000fe20000100800 */
        /* <DEDUP_REMOVED lines=22> */
[----:B------:R-:W-:Y:S01]  /*1530*/  IADD3 R27, R248, 0x58, RZ ;  /* 0x00000058f81b7810 */ /* 0x000fe20007ffe0ff */
[----:B------:R2:W-:Y:S01]  /*1540*/  STL [R1+0x38], R8 ;  /* 0x0000380801007387 */ /* 0x0005e20000100800 */
[----:B------:R-:W-:Y:S02]  /*1550*/  LEA R145, R0, 0x6100, 0x1 ;  /* 0x0000610000917811 */ /* 0x000fe400078e08ff */
[C---:B------:R-:W-:Y:S01]  /*1560*/  IADD3 R24, R248.reuse, 0x70, RZ ;  /* 0x00000070f8187810 */ /* 0x040fe20007ffe0ff */
[----:B------:R3:W-:Y:S01]  /*1570*/  STL [R1+0x34], R7 ;  /* 0x0000340701007387 */ /* 0x0007e20000100800 */
[C---:B------:R-:W-:Y:S02]  /*1580*/  SEL R2, R13.reuse, 0xffffffc0, !P3 ;  /* 0xffffffc00d027807 */ /* 0x040fe40005800000 */
[----:B------:R-:W-:Y:S01]  /*1590*/  SEL R0, R13, 0xffffffc0, !P5 ;  /* 0xffffffc00d007807 */ /* 0x000fe20006800000 */
[----:B------:R4:W-:Y:S01]  /*15a0*/  STL [R1+0x30], R6 ;  /* 0x0000300601007387 */ /* 0x0009e20000100800 */
[C---:B------:R-:W-:Y:S01]  /*15b0*/  IADD3 R21, R248.reuse, 0x88, RZ ;  /* 0x00000088f8157810 */ /* 0x040fe20007ffe0ff */
[C---:B------:R-:W-:Y:S01]  /*15c0*/  IMAD.IADD R175, R145.reuse, 0x1, R2 ;  /* 0x0000000191af7824 */ /* 0x040fe200078e0202 */
[----:B------:R-:W-:Y:S01]  /*15d0*/  IADD3 R10, R248, 0xb0, RZ ;  /* 0x000000b0f80a7810 */ /* 0x000fe20007ffe0ff */
[----:B------:R5:W-:Y:S01]  /*15e0*/  STL [R1+0x2c], R3 ;  /* 0x00002c0301007387 */ /* 0x000be20000100800 */
[----:B------:R-:W-:-:S02]  /*15f0*/  IADD3 R180, R145, 0x20, RZ ;  /* 0x0000002091b47810 */ /* 0x000fc40007ffe0ff */
[----:B------:R-:W-:Y:S02]  /*1600*/  @P4 IADD3 R180, R145, -0x20, RZ ;  /* 0xffffffe091b44810 */ /* 0x000fe40007ffe0ff */
[----:B------:R-:W-:Y:S02]  /*1610*/  LEA R249, R19, 0x80, 0x1 ;  /* 0x0000008013f97811 */ /* 0x000fe400078e08ff */
[----:B------:R-:W-:Y:S01]  /*1620*/  SHF.R.S32.HI R10, RZ, 0x1f, R10 ;  /* 0x0000001fff0a7819 */ /* 0x000fe2000001140a */
[----:B------:R-:W-:Y:S01]  /*1630*/  IMAD.IADD R172, R2, 0x1, R180 ;  /* 0x0000000102ac7824 */ /* 0x000fe200078e02b4 */
[----:B-1----:R-:W-:Y:S02]  /*1640*/  LEA R9, R11, 0xc100, 0x1 ;  /* 0x0000c1000b097811 */ /* 0x002fe400078e08ff */
[----:B------:R-:W-:Y:S02]  /*1650*/  LEA R10, R17, 0xc100, 0x1 ;  /* 0x0000c100110a7811 */ /* 0x000fe400078e08ff */
[----:B--2---:R-:W-:-:S02]  /*1660*/  SEL R8, R20, 0xffffffe0, !P1 ;  /* 0xffffffe014087807 */ /* 0x004fc40004800000 */
[C---:B------:R-:W-:Y:S02]  /*1670*/  IADD3 R250, R249.reuse, -0x10, RZ ;  /* 0xfffffff0f9fa7810 */ /* 0x040fe40007ffe0ff */
[----:B---3--:R-:W-:Y:S01]  /*1680*/  LOP3.LUT R7, R218, 0x38, R102, 0xf8, !PT ;  /* 0x00000038da077812 */ /* 0x008fe200078ef866 */
[----:B------:R-:W-:Y:S01]  /*1690*/  IMAD.IADD R252, R249, 0x1, R8 ;  /* 0x00000001f9fc7824 */ /* 0x000fe200078e0208 */
[----:B------:R-:W-:Y:S02]  /*16a0*/  LEA R176, R4, 0xc100, 0x1 ;  /* 0x0000c10004b07811 */ /* 0x000fe400078e08ff */
[----:B------:R-:W-:Y:S02]  /*16b0*/  LOP3.LUT R7, R220, R7, R219, 0xf6, !PT ;  /* 0x00000007dc077212 */ /* 0x000fe400078ef6db */
[----:B----4-:R-:W-:Y:S01]  /*16c0*/  SEL R6, R13, 0xffffffc0, !P2 ;  /* 0xffffffc00d067807 */ /* 0x010fe20005000000 */
[----:B------:R-:W-:Y:S01]  /*16d0*/  IMAD.IADD R179, R176, 0x1, R0 ;  /* 0x00000001b0b37824 */ /* 0x000fe200078e0200 */
[----:B------:R-:W-:Y:S01]  /*16e0*/  LEA R7, R7, 0xc100, 0x1 ;  /* 0x0000c10007077811 */ /* 0x000fe200078e08ff */
[----:B-----5:R-:W-:Y:S01]  /*16f0*/  IMAD R3, R12, 0x8, R23 ;  /* 0x000000080c037824 */ /* 0x020fe200078e0217 */
[----:B------:R-:W-:Y:S01]  /*1700*/  IADD3 R13, R248, 0xa0, RZ ;  /* 0x000000a0f80d7810 */ /* 0x000fe20007ffe0ff */
[----:B------:R-:W-:Y:S01]  /*1710*/  IMAD.IADD R2, R249, 0x1, R6 ;  /* 0x00000001f9027824 */ /* 0x000fe200078e0206 */
[----:B------:R-:W-:-:S02]  /*1720*/  LEA R146, R5, 0x100, 0x1 ;  /* 0x0000010005927811 */ /* 0x000fc400078e08ff */
[----:B------:R1:W-:Y:S01]  /*1730*/  STL [R1+0x58], R3 ;  /* 0x0000580301007387 */ /* 0x0003e20000100800 */
[----:B------:R-:W-:Y:S02]  /*1740*/  @P0 IADD3 R250, R249, 0x10, RZ ;  /* 0x00000010f9fa0810 */ /* 0x000fe40007ffe0ff */
[----:B------:R-:W-:Y:S01]  /*1750*/  IMAD.IADD R174, R0, 0x1, R146 ;  /* 0x0000000100ae7824 */ /* 0x000fe200078e0292 */
[----:B------:R2:W-:Y:S01]  /*1760*/  STL [R1+0x28], R9 ;  /* 0x0000280901007387 */ /* 0x0005e20000100800 */
[----:B------:R-:W-:Y:S01]  /*1770*/  LOP3.LUT R202, R218, 0x18, R102, 0xf8, !PT ;  /* 0x00000018daca7812 */ /* 0x000fe200078ef866 */
[----:B------:R-:W-:Y:S01]  /*1780*/  IMAD.IADD R251, R8, 0x1, R250 ;  /* 0x0000000108fb7824 */ /* 0x000fe200078e02fa */
[----:B------:R-:W-:Y:S01]  /*1790*/  IADD3 R35, R248, 0x18, RZ ;  /* 0x00000018f8237810 */ /* 0x000fe20007ffe0ff */
[----:B------:R3:W-:Y:S01]  /*17a0*/  STL [R1+0x24], R7 ;  /* 0x0000240701007387 */ /* 0x0007e20000100800 */
[----:B------:R-:W-:Y:S02]  /*17b0*/  LOP3.LUT R202, R220, R202, R219, 0xf6, !PT ;  /* 0x000000cadcca7212 */ /* 0x000fe400078ef6db */
[----:B------:R-:W-:-:S02]  /*17c0*/  IADD3 R32, R248, 0x30, RZ ;  /* 0x00000030f8207810 */ /* 0x000fc40007ffe0ff */
[C---:B------:R-:W-:Y:S02]  /*17d0*/  IADD3 R29, R248.reuse, 0x48, RZ ;  /* 0x00000048f81d7810 */ /* 0x040fe40007ffe0ff */
[C---:B------:R-:W-:Y:S02]  /*17e0*/  IADD3 R26, R248.reuse, 0x60, RZ ;  /* 0x00000060f81a7810 */ /* 0x040fe40007ffe0ff */
[----:B------:R-:W-:Y:S02]  /*17f0*/  IADD3 R23, R248, 0x78, RZ ;  /* 0x00000078f8177810 */ /* 0x000fe40007ffe0ff */
[----:B------:R-:W-:Y:S02]  /*1800*/  SHF.R.S32.HI R11, RZ, 0x1f, R35 ;  /* 0x0000001fff0b7819 */ /* 0x000fe40000011423 */
[----:B------:R-:W-:Y:S02]  /*1810*/  LEA R202, R202, 0x100, 0x1 ;  /* 0x00000100caca7811 */ /* 0x000fe400078e08ff */
[----:B------:R-:W-:-:S02]  /*1820*/  SHF.R.S32.HI R11, RZ, 0x1f, R32 ;  /* 0x0000001fff0b7819 */ /* 0x000fc40000011420 */
        /* <DEDUP_REMOVED lines=19> */
[----:B------:R-:W-:-:S02]  /*1960*/  LEA R9, R15, 0xc100, 0x1 ;  /* 0x0000c1000f097811 */ /* 0x000fc400078e08ff */
[C---:B------:R-:W-:Y:S01]  /*1970*/  IADD3 R206, R102.reuse, 0x60, RZ ;  /* 0x0000006066ce7810 */ /* 0x040fe20007ffe0ff */
[----:B------:R1:W-:Y:S01]  /*1980*/  STL [R1+0x20], R7 ;  /* 0x0000200701007387 */ /* 0x0003e20000100800 */
[C---:B------:R-:W-:Y:S02]  /*1990*/  IADD3 R205, R102.reuse, 0x80, RZ ;  /* 0x0000008066cd7810 */ /* 0x040fe40007ffe0ff */
[----:B------:R-:W-:Y:S01]  /*19a0*/  IADD3 R204, R102, 0xa0, RZ ;  /* 0x000000a066cc7810 */ /* 0x000fe20007ffe0ff */
[----:B------:R-:W-:Y:S01]  /*19b0*/  STL [R1+0x1c], R10 ;  /* 0x00001c0a01007387 */ /* 0x000fe20000100800 */
[C---:B------:R-:W-:Y:S02]  /*19c0*/  IADD3 R37, R248.reuse, 0x8, RZ ;  /* 0x00000008f8257810 */ /* 0x040fe40007ffe0ff */
        /* <DEDUP_REMOVED lines=33> */
[----:B------:R-:W-:Y:S02]  /*1be0*/  SHF.R.S32.HI R11, RZ, 0x1f, R12 ;  /* 0x0000001fff0b7819 */ /* 0x000fe4000001140c */
        /* <DEDUP_REMOVED lines=10> */
[----:B------:R-:W-:Y:S01]  /*1c90*/  IADD3 R181, R180, 0x5800, RZ ;  /* 0x00005800b4b57810 */ /* 0x000fe20007ffe0ff */
[----:B-1----:R-:W-:-:S05]  /*1ca0*/  IMAD.IADD R2, R6, 0x1, R250 ;  /* 0x0000000106027824 */ /* 0x002fca00078e02fa */
[----:B------:R1:W-:Y:S04]  /*1cb0*/  STL [R1+0x4], R2 ;  /* 0x0000040201007387 */ /* 0x0003e80000100800 */
[----:B------:R1:W-:Y:S02]  /*1cc0*/  STL [R1], R0 ;  /* 0x0000000001007387 */ /* 0x0003e40000100800 */
.L_x_3440:
        /* <DEDUP_REMOVED lines=42> */
.L_x_3282:
[----:B------:R-:W-:-:S04]  /*1f70*/  ISETP.NE.U32.AND P0, PT, RZ, c[0x0][0x368], PT ;  /* 0x0000da00ff007a0c */ /* 0x000fc80003f05070 */
[----:B------:R-:W-:-:S13]  /*1f80*/  ISETP.NE.AND.EX P0, PT, RZ, c[0x0][0x36c], PT, P0 ;  /* 0x0000db00ff007a0c */ /* 0x000fda0003f05300 */
[----:B------:R-:W-:Y:S05]  /*1f90*/  @!P0 BRA `(.L_x_3283) ;  /* 0x0000004000008947 */ /* 0x000fea0003800000 */
[----:B---3--:R-:W-:-:S04]  /*1fa0*/  IADD3 R4, P0, R241, c[0x0][0x368], RZ ;  /* 0x0000da00f1047a10 */ /* 0x008fc80007f1e0ff */
[----:B------:R-:W-:-:S05]  /*1fb0*/  IADD3.X R5, R242, c[0x0][0x36c], RZ, P0, !PT ;  /* 0x0000db00f2057a10 */ /* 0x000fca00007fe4ff */
[----:B------:R1:W5:Y:S01]  /*1fc0*/  LDG.E R8, [R4.64] ;  /* 0x0000000a04087981 */ /* 0x000362000c1e1900 */
[----:B------:R-:W-:Y:S05]  /*1fd0*/  BRA `(.L_x_3284) ;  /* 0x0000005000007947 */ /* 0x000fea0003800000 */
.L_x_3283:
[----:B------:R-:W-:Y:S01]  /*1fe0*/  MOV R8, UR8 ;  /* 0x0000000800087c02 */ /* 0x000fe20008000f00 */
[----:B------:R-:W-:Y:S05]  /*1ff0*/  @!P5 BRA `(.L_x_3284) ;  /* 0x000000300000d947 */ /* 0x000fea0003800000 */
[----:B---3--:R-:W2:Y:S04]  /*2000*/  LDG.E R6, [R4.64] ;  /* 0x0000000a04067981 */ /* 0x008ea8000c1e1900 */
[----:B------:R-:W2:Y:S02]  /*2010*/  LDG.E R0, [R4.64+0x4] ;  /* 0x0000040a04007981 */ /* 0x000ea4000c1e1900 */
[----:B--2---:R-:W-:Y:S02]  /*2020*/  IADD3 R8, -R6, R0, RZ ;  /* 0x0000000006087210 */ /* 0x004fe40007ffe1ff */
.L_x_3284:
        /* <DEDUP_REMOVED lines=56> */
.L_x_3286:
[----:B------:R-:W-:Y:S05]  /*23b0*/  BSYNC B0 ;  /* 0x0000000000007941 */ /* 0x000fea0003800000 */
.L_x_3285:
        /* <DEDUP_REMOVED lines=18> */
[C---:B------:R-:W-:Y:S01]  /*24e0*/  IADD3 R64, P0, R247.reuse, R11, RZ ;  /* 0x0000000bf7407210 */ /* 0x040fe20007f1e0ff */
        /* <DEDUP_REMOVED lines=104> */
[C---:B------:R-:W-:Y:S02]  /*2b70*/  IMAD R15, R212.reuse, c[0x0][0x294], R8 ;  /* 0x0000a500d40f7a24 */ /* 0x040fe400078e0208 */
        /* <DEDUP_REMOVED lines=46> */
[--C-:B------:R-:W-:Y:S01]  /*2e60*/  IADD3 R21, R19, R21, R220.reuse ;  /* 0x0000001513157210 */ /* 0x100fe20007ffe0dc */
        /* <DEDUP_REMOVED lines=29> */
.L_x_3312:
        /* <DEDUP_REMOVED lines=108> */
.L_x_3292:
[----:B------:R-:W-:Y:S05]  /*3700*/  BSYNC B0 ;  /* 0x0000000000007941 */ /* 0x000fea0003800000 */
.L_x_3291:
        /* <DEDUP_REMOVED lines=96> */
.L_x_3295:
[----:B------:R-:W-:Y:S05]  /*3d10*/  BSYNC B0 ;  /* 0x0000000000007941 */ /* 0x000fea0003800000 */
.L_x_3294:
        /* <DEDUP_REMOVED lines=59> */
.L_x_3297:
[----:B------:R-:W-:Y:S05]  /*40d0*/  BSYNC B0 ;  /* 0x0000000000007941 */ /* 0x000fea0003800000 */
.L_x_3296:
        /* <DEDUP_REMOVED lines=61> */
.L_x_3299:
[----:B------:R-:W-:Y:S05]  /*44b0*/  BSYNC B0 ;  /* 0x0000000000007941 */ /* 0x000fea0003800000 */
.L_x_3298:
        /* <DEDUP_REMOVED lines=58> */
.L_x_3301:
[----:B------:R-:W-:Y:S05]  /*4860*/  BSYNC B0 ;  /* 0x0000000000007941 */ /* 0x000fea0003800000 */
.L_x_3300:
        /* <DEDUP_REMOVED lines=58> */
.L_x_3303:
[----:B------:R-:W-:Y:S05]  /*4c10*/  BSYNC B0 ;  /* 0x0000000000007941 */ /* 0x000fea0003800000 */
.L_x_3302:
        /* <DEDUP_REMOVED lines=58> */
.L_x_3290:
        /* <DEDUP_REMOVED lines=47> */
.L_x_3305:
[----:B------:R-:W-:Y:S05]  /*52b0*/  BSYNC B0 ;  /* 0x0000000000007941 */ /* 0x000fea0003800000 */
.L_x_3304:
        /* <DEDUP_REMOVED lines=54> */
[--C-:B------:R-:W-:Y:S02]  /*5620*/  @!P0 SHF.R.U64 R2, R4, 0x10, R5.reuse ;  /* 0x0000001004028819 */ /* 0x100fe40000001205 */
        /* <DEDUP_REMOVED lines=104> */
.L_x_3307:
[----:B------:R-:W-:Y:S05]  /*5cb0*/  BSYNC B0 ;  /* 0x0000000000007941 */ /* 0x000fea0003800000 */
.L_x_3306:
        /* <DEDUP_REMOVED lines=123> */
.L_x_3309:
[----:B------:R-:W-:Y:S05]  /*6470*/  BSYNC B0 ;  /* 0x0000000000007941 */ /* 0x000fea0003800000 */
.L_x_3308:
        /* <DEDUP_REMOVED lines=126> */
.L_x_3289:
        /* <DEDUP_REMOVED lines=9> */
[C---:B------:R-:W-:Y:S09]  /*6cf0*/  ISETP.GE.AND P2, PT, R205.reuse, c[0x0][0x1d4], PT ;  /* 0x00007500cd007a0c */ /* 0x040ff20003f46270 */
        /* <DEDUP_REMOVED lines=29> */
.L_x_3293:
[----:B------:R-:W-:Y:S05]  /*6ed0*/  BSYNC B1 ;  /* 0x0000000000017941 */ /* 0x000fea0003800000 */
.L_x_3288:
        /* <DEDUP_REMOVED lines=84> */
.L_x_3311:
[----:B-123--:R-:W-:Y:S05]  /*7420*/  BSYNC B0 ;  /* 0x0000000000007941 */ /* 0x00efea0003800000 */
.L_x_3310:
        /* <DEDUP_REMOVED lines=26> */
.L_x_3287:
        /* <DEDUP_REMOVED lines=32> */
.L_x_3314:
[----:B------:R-:W-:Y:S05]  /*77d0*/  BSYNC B0 ;  /* 0x0000000000007941 */ /* 0x000fea0003800000 */
.L_x_3313:
        /* <DEDUP_REMOVED lines=105> */
.L_x_3445:
[----:B------:R-:W-:Y:S05]  /*7e70*/  BRA.DIV ~URZ, `(.L_x_3317) ;  /* 0x000105727f007947 */ /* 0x000fea000b800000 */
[----:B------:R3:W4:Y:S02]  /*7e80*/  SHFL.IDX PT, R0, R7, RZ, 0x181f ;  /* 0x00181fff07007589 */ /* 0x00072400000e0000 */
.L_x_3446:
        /* <DEDUP_REMOVED lines=16> */
.L_x_3319:
[----:B------:R-:W-:Y:S05]  /*7f90*/  BSYNC B0 ;  /* 0x0000000000007941 */ /* 0x000fea0003800000 */
.L_x_3318:
[----:B------:R-:W-:Y:S05]  /*7fa0*/  BRA.DIV ~URZ, `(.L_x_3320) ;  /* 0x000104a27f007947 */ /* 0x000fea000b800000 */
[----:B--2---:R2:W1:Y:S04]  /*7fb0*/  SHFL.IDX PT, R6, R5, 0x1, 0x181f ;  /* 0x00381f0005067f89 */ /* 0x00446800000e0000 */
[----:B----4-:R2:W4:Y:S02]  /*7fc0*/  SHFL.IDX PT, R0, R7, 0x1, 0x181f ;  /* 0x00381f0007007f89 */ /* 0x01052400000e0000 */
.L_x_3447:
        /* <DEDUP_REMOVED lines=16> */
.L_x_3322:
[----:B------:R-:W-:Y:S05]  /*80d0*/  BSYNC B0 ;  /* 0x0000000000007941 */ /* 0x000fea0003800000 */
.L_x_3321:
[----:B------:R-:W-:Y:S05]  /*80e0*/  BRA.DIV ~URZ, `(.L_x_3323) ;  /* 0x000104227f007947 */ /* 0x000fea000b800000 */
[----:B-1----:R1:W2:Y:S02]  /*80f0*/  SHFL.IDX PT, R6, R5, 0x2, 0x181f ;  /* 0x00581f0005067f89 */ /* 0x0022a400000e0000 */
.L_x_3448:
[----:B------:R-:W-:Y:S05]  /*8100*/  BRA.DIV ~URZ, `(.L_x_3324) ;  /* 0x000104727f007947 */ /* 0x000fea000b800000 */
[----:B----4-:R4:W1:Y:S02]  /*8110*/  SHFL.IDX PT, R0, R7, 0x2, 0x181f ;  /* 0x00581f0007007f89 */ /* 0x01086400000e0000 */
.L_x_3449:
        /* <DEDUP_REMOVED lines=16> */
.L_x_3326:
[----:B------:R-:W-:Y:S05]  /*8220*/  BSYNC B0 ;  /* 0x0000000000007941 */ /* 0x000fea0003800000 */
.L_x_3325:
[----:B------:R-:W-:Y:S05]  /*8230*/  BRA.DIV ~URZ, `(.L_x_3327) ;  /* 0x000103a27f007947 */ /* 0x000fea000b800000 */
[----:B-12---:R-:W1:Y:S04]  /*8240*/  SHFL.IDX PT, R5, R5, 0x3, 0x181f ;  /* 0x00781f0005057f89 */ /* 0x006e6800000e0000 */
[----:B------:R2:W3:Y:S02]  /*8250*/  SHFL.IDX PT, R0, R7, 0x3, 0x181f ;  /* 0x00781f0007007f89 */ /* 0x0004e400000e0000 */
.L_x_3450:
[----:B------:R-:W-:Y:S01]  /*8260*/  IADD3 R2, R4, 0x60, RZ ;  /* 0x0000006004027810 */ /* 0x000fe20007ffe0ff */
[----:B-----5:R-:W-:-:S03]  /*8270*/  IMAD.WIDE.U32 R232, R12, c[0x0][0x2b0], RZ ;  /* 0x0000ac000ce87a25 */ /* 0x020fc600078e00ff */
[----:B------:R-:W-:-:S13]  /*8280*/  ISETP.GE.AND P0, PT, R2, R34, PT ;  /* 0x000000220200720c */ /* 0x000fda0003f06270 */
[-C--:B---3--:R-:W-:Y:S02]  /*8290*/  @!P0 LEA R8, P3, R210, R0.reuse, 0x1 ;  /* 0x00000000d2088211 */ /* 0x088fe400078608ff */
[-C--:B------:R-:W-:Y:S02]  /*82a0*/  @!P0 LEA R6, P2, R208, R0.reuse, 0x1 ;  /* 0x00000000d0068211 */ /* 0x080fe400078408ff */
[C---:B------:R-:W-:Y:S02]  /*82b0*/  @!P0 LEA R2, P1, R209.reuse, R0, 0x1 ;  /* 0x00000000d1028211 */ /* 0x040fe400078208ff */
[----:B------:R-:W-:Y:S02]  /*82c0*/  SHF.R.S32.HI R0, RZ, 0x1f, R12 ;  /* 0x0000001fff007819 */ /* 0x000fe4000001140c */
[-C--:B-1----:R-:W-:Y:S02]  /*82d0*/  @!P0 LEA.HI.X R9, R210, R5.reuse, R211, 0x1, P3 ;  /* 0x00000005d2098211 */ /* 0x082fe400018f0cd3 */
[-C--:B--2-4-:R-:W-:Y:S01]  /*82e0*/  @!P0 LEA.HI.X R7, R208, R5.reuse, R225, 0x1, P2 ;  /* 0x00000005d0078211 */ /* 0x094fe200010f0ce1 */
[----:B------:R-:W-:Y:S01]  /*82f0*/  IMAD R0, R0, c[0x0][0x2b0], RZ ;  /* 0x0000ac0000007a24 */ /* 0x000fe200078e02ff */
[----:B------:R-:W-:Y:S01]  /*8300*/  @!P0 LEA.HI.X R3, R209, R5, R224, 0x1, P1 ;  /* 0x00000005d1038211 */ /* 0x000fe200008f0ce0 */
        /* <DEDUP_REMOVED lines=8> */
[----:B------:R-:W-:Y:S02]  /*8390*/  IMAD.IADD R234, R233, 0x1, R0 ;  /* 0x00000001e9ea7824 */ /* 0x000fe400078e0200 */
[----:B------:R1:W-:Y:S01]  /*83a0*/  @!P0 LDGSTS.E.BYPASS.LTC128B.128 [R192+0x17100], [R2.64], !P4 ;  /* 0x1710000002c08fae */ /* 0x0003e2000e101d4a */
[----:B------:R-:W-:Y:S02]  /*83b0*/  ISETP.GE.AND P4, PT, R208, c[0x0][0x1d4], PT ;  /* 0x00007500d0007a0c */ /* 0x000fe40003f86270 */
[----:B------:R-:W-:Y:S01]  /*83c0*/  SEL R95, RZ, 0x10, P5 ;  /* 0x00000010ff5f7807 */ /* 0x000fe20002800000 */
        /* <DEDUP_REMOVED lines=66> */
.L_x_3328:
        /* <DEDUP_REMOVED lines=99> */
.L_x_3332:
[----:B-12-4-:R-:W-:Y:S05]  /*8e20*/  BSYNC B0 ;  /* 0x0000000000007941 */ /* 0x016fea0003800000 */
.L_x_3331:
        /* <DEDUP_REMOVED lines=120> */
.L_x_3336:
[----:B------:R-:W-:Y:S05]  /*95b0*/  BSYNC B0 ;  /* 0x0000000000007941 */ /* 0x000fea0003800000 */
.L_x_3335:
        /* <DEDUP_REMOVED lines=41> */
.L_x_3338:
[----:B------:R-:W-:Y:S05]  /*9850*/  BSYNC B0 ;  /* 0x0000000000007941 */ /* 0x000fea0003800000 */
.L_x_3337:
        /* <DEDUP_REMOVED lines=41> */
.L_x_3340:
[----:B------:R-:W-:Y:S05]  /*9af0*/  BSYNC B0 ;  /* 0x0000000000007941 */ /* 0x000fea0003800000 */
.L_x_3339:
        /* <DEDUP_REMOVED lines=41> */
.L_x_3342:
[----:B------:R-:W-:Y:S05]  /*9d90*/  BSYNC B0 ;  /* 0x0000000000007941 */ /* 0x000fea0003800000 */
.L_x_3341:
        /* <DEDUP_REMOVED lines=41> */
.L_x_3344:
[----:B------:R-:W-:Y:S05]  /*a030*/  BSYNC B0 ;  /* 0x0000000000007941 */ /* 0x000fea0003800000 */
.L_x_3343:
        /* <DEDUP_REMOVED lines=40> */
.L_x_3334:
[----:B------:R-:W-:Y:S05]  /*a2c0*/  BSYNC B1 ;  /* 0x0000000000017941 */ /* 0x000fea0003800000 */
.L_x_3333:
        /* <DEDUP_REMOVED lines=44> */
.L_x_3347:
[----:B------:R-:W-:Y:S05]  /*a590*/  BSYNC B0 ;  /* 0x0000000000007941 */ /* 0x000fea0003800000 */
.L_x_3346:
        /* <DEDUP_REMOVED lines=41> */
.L_x_3349:
[----:B------:R-:W-:Y:S05]  /*a830*/  BSYNC B0 ;  /* 0x0000000000007941 */ /* 0x000fea0003800000 */
.L_x_3348:
        /* <DEDUP_REMOVED lines=41> */
.L_x_3351:
[----:B------:R-:W-:Y:S05]  /*aad0*/  BSYNC B0 ;  /* 0x0000000000007941 */ /* 0x000fea0003800000 */
.L_x_3350:
        /* <DEDUP_REMOVED lines=41> */
.L_x_3353:
[----:B------:R-:W-:Y:S05]  /*ad70*/  BSYNC B0 ;  /* 0x0000000000007941 */ /* 0x000fea0003800000 */
.L_x_3352:
        /* <DEDUP_REMOVED lines=41> */
.L_x_3355:
[----:B------:R-:W-:Y:S05]  /*b010*/  BSYNC B0 ;  /* 0x0000000000007941 */ /* 0x000fea0003800000 */
.L_x_3354:
        /* <DEDUP_REMOVED lines=41> */
.L_x_3330:
        /* <DEDUP_REMOVED lines=54> */
.L_x_3357:
[----:B-12-4-:R-:W-:Y:S05]  /*b610*/  BSYNC B0 ;  /* 0x0000000000007941 */ /* 0x016fea0003800000 */
.L_x_3356:
        /* <DEDUP_REMOVED lines=170> */
.L_x_3361:
[----:B------:R-:W-:Y:S05]  /*c0c0*/  BSYNC B0 ;  /* 0x0000000000007941 */ /* 0x000fea0003800000 */
.L_x_3360:
        /* <DEDUP_REMOVED lines=92> */
.L_x_3363:
[----:B------:R-:W-:Y:S05]  /*c690*/  BSYNC B0 ;  /* 0x0000000000007941 */ /* 0x000fea0003800000 */
.L_x_3362:
        /* <DEDUP_REMOVED lines=91> */
.L_x_3359:
[----:B------:R-:W-:Y:S05]  /*cc50*/  BSYNC B1 ;  /* 0x0000000000017941 */ /* 0x000fea0003800000 */
.L_x_3358:
        /* <DEDUP_REMOVED lines=102> */
.L_x_3365:
[----:B------:R-:W-:Y:S05]  /*d2c0*/  BSYNC B0 ;  /* 0x0000000000007941 */ /* 0x000fea0003800000 */
.L_x_3364:
        /* <DEDUP_REMOVED lines=92> */
.L_x_3367:
[----:B------:R-:W-:Y:S05]  /*d890*/  BSYNC B0 ;  /* 0x0000000000007941 */ /* 0x000fea0003800000 */
.L_x_3366:
        /* <DEDUP_REMOVED lines=91> */
.L_x_3345:
[----:B------:R-:W-:Y:S05]  /*de50*/  BSYNC B2 ;  /* 0x0000000000027941 */ /* 0x000fea0003800000 */
.L_x_3329:
[----:B------:R-:W-:Y:S01]  /*de60*/  IMAD R0, R56, c[0x0][0x208], RZ ;  /* 0x0000820038007a24 */ /* 0x000fe200078e02ff */
[----:B------:R-:W-:-:S04]  /*de70*/  DEPBAR.LE SB0, 0x0 ;  /* 0x000080000000791a */ /* 0x000fc80000000000 */
[----:B------:R-:W-:Y:S01]  /*de80*/  IMAD.WIDE.U32 R2, R196, c[0x0][0x208], RZ ;  /* 0x00008200c4027a25 */ /* 0x000fe200078e00ff */
[----:B------:R-:W-:Y:S01]  /*de90*/  BAR.SYNC.DEFER_BLOCKING 0x0 ;  /* 0x0000000000007b1d */ /* 0x000fe20000010000 */
[----:B------:R-:W-:Y:S02]  /*dea0*/  SHF.L.U64.HI R90, R210, 0x1, R211 ;  /* 0x00000001d25a7819 */ /* 0x000fe400000102d3 */
[----:B------:R-:W-:Y:S01]  /*deb0*/  IMAD R0, R196, c[0x0][0x20c], R0 ;  /* 0x00008300c4007a24 */ /* 0x000fe200078e0200 */
[----:B------:R-:W-:Y:S01]  /*dec0*/  SHF.L.U64.HI R91, R208, 0x1, R225 ;  /* 0x00000001d05b7819 */ /* 0x000fe200000102e1 */
[----:B------:R-:W-:Y:S01]  /*ded0*/  IMAD.WIDE.U32 R226, R55, c[0x0][0x210], RZ ;  /* 0x0000840037e27a25 */ /* 0x000fe200078e00ff */
[----:B------:R-:W-:Y:S01]  /*dee0*/  ISETP.GE.AND P3, PT, R210, c[0x0][0x1d4], PT ;  /* 0x00007500d2007a0c */ /* 0x000fe20003f66270 */
[----:B------:R-:W-:Y:S01]  /*def0*/  BSSY B0, `(.L_x_3368) ;  /* 0x0000115000007945 */ /* 0x000fe20003800000 */
[----:B------:R-:W-:Y:S01]  /*df00*/  SHF.L.U64.HI R93, R209, 0x1, R224 ;  /* 0x00000001d15d7819 */ /* 0x000fe200000102e0 */
[----:B------:R-:W-:-:S02]  /*df10*/  IMAD.IADD R3, R3, 0x1, R0 ;  /* 0x0000000103037824 */ /* 0x000fc400078e0200 */
[----:B------:R-:W-:Y:S02]  /*df20*/  IMAD R0, R57, c[0x0][0x218], RZ ;  /* 0x0000860039007a24 */ /* 0x000fe400078e02ff */
[----:B------:R-:W-:-:S04]  /*df30*/  IMAD.WIDE.U32 R2, R194, c[0x0][0x218], R2 ;  /* 0x00008600c2027a25 */ /* 0x000fc800078e0002 */
[----:B-12---:R-:W-:Y:S01]  /*df40*/  IMAD R4, R194, c[0x0][0x21c], R0 ;  /* 0x00008700c2047a24 */ /* 0x006fe200078e0200 */
[----:B------:R-:W-:Y:S01]  /*df50*/  IADD3 R0, P0, R2, R226, RZ ;  /* 0x000000e202007210 */ /* 0x000fe20007f1e0ff */
[----:B------:R-:W-:Y:S02]  /*df60*/  IMAD R228, R55, c[0x0][0x214], R227 ;  /* 0x0000850037e47a24 */ /* 0x000fe400078e02e3 */
[----:B------:R-:W-:Y:S02]  /*df70*/  IMAD.SHL.U32 R88, R210, 0x2, RZ ;  /* 0x00000002d2587824 */ /* 0x000fe400078e00ff */
[----:B------:R-:W-:Y:S01]  /*df80*/  IMAD.SHL.U32 R89, R208, 0x2, RZ ;  /* 0x00000002d0597824 */ /* 0x000fe200078e00ff */
[----:B------:R-:W-:Y:S01]  /*df90*/  IADD3.X R2, R228, R3, R4, P0, !PT ;  /* 0x00000003e4027210 */ /* 0x000fe200007fe404 */
[----:B------:R-:W-:Y:S01]  /*dfa0*/  IMAD.SHL.U32 R92, R209, 0x2, RZ ;  /* 0x00000002d15c7824 */ /* 0x000fe200078e00ff */
[C---:B------:R-:W-:Y:S01]  /*dfb0*/  LEA R3, P0, R0.reuse, c[0x0][0x1f8], 0x1 ;  /* 0x00007e0000037a11 */ /* 0x040fe200078008ff */
[----:B------:R-:W-:Y:S03]  /*dfc0*/  LDSM.16.M88.4 R24, [R145] ;  /* 0x000000009118783b */ /* 0x000fe60000000200 */
[----:B------:R-:W-:Y:S01]  /*dfd0*/  LEA.HI.X R4, R0, c[0x0][0x1fc], R2, 0x1, P0 ;  /* 0x00007f0000047a11 */ /* 0x000fe200000f0c02 */
[----:B------:R-:W-:Y:S04]  /*dfe0*/  LDSM.16.M88.4 R32, [R145+0x800] ;  /* 0x000800009120783b */ /* 0x000fe80000000200 */
        /* <DEDUP_REMOVED lines=8> */
[C---:B------:R-:W-:Y:S02]  /*e070*/  IADD3 R16, P1, R0.reuse, R92, RZ ;  /* 0x0000005c00107210 */ /* 0x040fe40007f3e0ff */
[-C--:B------:R-:W-:Y:S01]  /*e080*/  IADD3 R20, P2, R0, R89.reuse, RZ ;  /* 0x0000005900147210 */ /* 0x080fe20007f5e0ff */
[C-C-:B--2---:R-:W-:Y:S01]  /*e090*/  IMAD.X R23, R2.reuse, 0x1, R90.reuse, P0 ;  /* 0x0000000102177824 */ /* 0x144fe200000e065a */
[----:B------:R-:W-:Y:S01]  /*e0a0*/  LDSM.16.M88.4 R8, [R177] ;  /* 0x00000000b108783b */ /* 0x000fe20000000200 */
[C---:B------:R-:W-:Y:S01]  /*e0b0*/  IMAD.X R17, R2.reuse, 0x1, R93, P1 ;  /* 0x0000000102117824 */ /* 0x040fe200008e065d */
[----:B---3--:R-:W-:Y:S01]  /*e0c0*/  IADD3 R18, P0, R3, R88, RZ ;  /* 0x0000005803127210 */ /* 0x008fe20007f1e0ff */
[--C-:B------:R-:W-:Y:S01]  /*e0d0*/  IMAD.X R21, R2, 0x1, R91.reuse, P2 ;  /* 0x0000000102157824 */ /* 0x100fe200010e065b */
[----:B------:R-:W-:Y:S01]  /*e0e0*/  ISETP.GE.AND P1, PT, R208, c[0x0][0x1d4], PT ;  /* 0x00007500d0007a0c */ /* 0x000fe20003f26270 */
[----:B------:R-:W2:Y:S01]  /*e0f0*/  LDSM.16.M88.4 R36, [R180] ;  /* 0x00000000b424783b */ /* 0x000ea20000000200 */
[----:B------:R-:W-:Y:S01]  /*e100*/  ISETP.GE.AND P2, PT, R209, c[0x0][0x1d4], PT ;  /* 0x00007500d1007a0c */ /* 0x000fe20003f46270 */
[C---:B----4-:R-:W-:Y:S01]  /*e110*/  IMAD.X R19, R12.reuse, 0x1, R90, P0 ;  /* 0x000000010c137824 */ /* 0x050fe200000e065a */
[----:B------:R-:W-:Y:S01]  /*e120*/  IADD3 R14, P0, R3, R89, RZ ;  /* 0x00000059030e7210 */ /* 0x000fe20007f1e0ff */
[----:B------:R-:W3:Y:S04]  /*e130*/  LDSM.16.M88.4 R76, [R191] ;  /* 0x00000000bf4c783b */ /* 0x000ee80000000200 */
[----:B------:R-:W-:Y:S01]  /*e140*/  IMAD.X R15, R12, 0x1, R91, P0 ;  /* 0x000000010c0f7824 */ /* 0x000fe200000e065b */
[C---:B------:R-:W-:Y:S01]  /*e150*/  ISETP.LT.OR P0, PT, R72.reuse, 0x1, P3 ;  /* 0x000000014800780c */ /* 0x040fe20001f01670 */
[----:B------:R-:W4:Y:S01]  /*e160*/  LDSM.16.M88.4 R80, [R190] ;  /* 0x00000000be50783b */ /* 0x000f220000000200 */
[----:B------:R-:W-:-:S03]  /*e170*/  ISETP.LT.OR P3, PT, R72, 0x21, P3 ;  /* 0x000000214800780c */ /* 0x000fc60001f61670 */
[----:B------:R-:W1:Y:S01]  /*e180*/  LDSM.16.M88.4 R84, [R189] ;  /* 0x00000000bd54783b */ /* 0x000e620000000200 */
[C---:B------:R-:W-:Y:S07]  /*e190*/  HMMA.16816.F32.BF16 R28, R4.reuse, R24, RZ ;  /* 0x00000018041c723c */ /* 0x040fee00000418ff */
[----:B------:R-:W-:Y:S01]  /*e1a0*/  @!PT LDS RZ, [RZ] ;  /* 0x00000000fffff984 */ /* 0x000fe20000000800 */
[----:B------:R-:W-:Y:S01]  /*e1b0*/  @!PT LDS RZ, [RZ] ;  /* 0x00000000fffff984 */ /* 0x000fe20000000800 */
[----:B------:R-:W-:Y:S01]  /*e1c0*/  @!PT LDS RZ, [RZ] ;  /* 0x00000000fffff984 */ /* 0x000fe20000000800 */
[----:B------:R1:W-:Y:S01]  /*e1d0*/  LDGSTS.E.BYPASS.LTC128B.128 [R192+0x100], [R22.64], !P0 ;  /* 0x0010000016c07fae */ /* 0x0003e2000c101d4a */
[C---:B------:R-:W-:Y:S02]  /*e1e0*/  ISETP.LT.OR P0, PT, R72.reuse, 0x1, P1 ;  /* 0x000000014800780c */ /* 0x040fe40000f01670 */
        /* <DEDUP_REMOVED lines=9> */
[C---:B------:R-:W-:Y:S01]  /*e280*/  HMMA.16816.F32.BF16 R60, R4.reuse, R46, RZ ;  /* 0x0000002e043c723c */ /* 0x040fe200000418ff */
[----:B------:R-:W-:Y:S01]  /*e290*/  IMAD.X R3, R12, 0x1, R93, P0 ;  /* 0x000000010c037824 */ /* 0x000fe200000e065d */
[----:B------:R-:W-:Y:S01]  /*e2a0*/  ISETP.LT.OR P0, PT, R72, 0x21, P2 ;  /* 0x000000214800780c */ /* 0x000fe20001701670 */
[----:B------:R2:W-:Y:S05]  /*e2b0*/  LDGSTS.E.BYPASS.LTC128B.128 [R192+0x3100], [R14.64], !P1 ;  /* 0x031000000ec07fae */ /* 0x0005ea000c901d4a */
[C---:B-1----:R-:W-:Y:S07]  /*e2c0*/  HMMA.16816.F32.BF16 R20, R4.reuse, R32, RZ ;  /* 0x000000200414723c */ /* 0x042fee00000418ff */
[----:B------:R1:W-:Y:S01]  /*e2d0*/  LDGSTS.E.BYPASS.LTC128B.128 [R192+0x5100], [R2.64], !P0 ;  /* 0x0510000002c07fae */ /* 0x0003e2000c101d4a */
[----:B------:R-:W-:Y:S01]  /*e2e0*/  HMMA.16816.F32.BF16 R68, R4, R40, RZ ;  /* 0x000000280444723c */ /* 0x000fe200000418ff */
[----:B------:R-:W-:-:S02]  /*e2f0*/  ISETP.GT.AND P0, PT, R94, R217, PT ;  /* 0x000000d95e00720c */ /* 0x000fc40003f04270 */
[----:B------:R-:W-:Y:S04]  /*e300*/  LDSM.16.M88.4 R32, [R175+0x800] ;  /* 0x00080000af20783b */ /* 0x000fe80000000200 */
[----:B------:R-:W-:Y:S01]  /*e310*/  LDSM.16.M88.4 R72, [R175+0x1000] ;  /* 0x00100000af48783b */ /* 0x000fe20000000200 */
[----:B-----5:R-:W-:Y:S03]  /*e320*/  HMMA.16816.F32.BF16 R56, R4, R42, RZ ;  /* 0x0000002a0438723c */ /* 0x020fe600000418ff */
[----:B------:R-:W1:Y:S04]  /*e330*/  LDSM.16.M88.4 R4, [R179] ;  /* 0x00000000b304783b */ /* 0x000e680000000200 */
[----:B------:R-:W0:Y:S01]  /*e340*/  LDGDEPBAR ;  /* 0x00000000000079af */ /* 0x000e220000000000 */
[C---:B--2---:R-:W-:Y:S08]  /*e350*/  HMMA.16816.F32.BF16 R64, R8.reuse, R36, R28 ;  /* 0x000000240840723c */ /* 0x044ff0000004181c */
[C---:B------:R-:W-:Y:S01]  /*e360*/  HMMA.16816.F32.BF16 R44, R8.reuse, R38, R24 ;  /* 0x00000026082c723c */ /* 0x040fe20000041818 */
[----:B------:R-:W2:Y:S07]  /*e370*/  LDSM.16.M88.4 R36, [R175] ;  /* 0x00000000af24783b */ /* 0x000eae0000000200 */
[C---:B---3--:R-:W-:Y:S08]  /*e380*/  HMMA.16816.F32.BF16 R40, R8.reuse, R76, R20 ;  /* 0x0000004c0828723c */ /* 0x048ff00000041814 */
[C---:B------:R-:W-:Y:S01]  /*e390*/  HMMA.16816.F32.BF16 R28, R8.reuse, R78, R48 ;  /* 0x0000004e081c723c */ /* 0x040fe20000041830 */
[----:B------:R-:W3:Y:S07]  /*e3a0*/  LDSM.16.M88.4 R76, [R175+0x1800] ;  /* 0x00180000af4c783b */ /* 0x000eee0000000200 */
[C---:B----4-:R-:W-:Y:S08]  /*e3b0*/  HMMA.16816.F32.BF16 R24, R8.reuse, R80, R52 ;  /* 0x000000500818723c */ /* 0x050ff00000041834 */
[C---:B------:R-:W-:Y:S01]  /*e3c0*/  HMMA.16816.F32.BF16 R20, R8.reuse, R82, R60 ;  /* 0x000000520814723c */ /* 0x040fe2000004183c */
[----:B------:R-:W-:Y:S07]  /*e3d0*/  LDSM.16.M88.4 R80, [R172+0x800] ;  /* 0x00080000ac50783b */ /* 0x000fee0000000200 */
[C---:B------:R-:W-:Y:S01]  /*e3e0*/  HMMA.16816.F32.BF16 R16, R8.reuse, R84, R68 ;  /* 0x000000540810723c */ /* 0x040fe20000041844 */
[----:B------:R-:W-:Y:S07]  /*e3f0*/  LDSM.16.M88.4 R68, [R172] ;  /* 0x00000000ac44783b */ /* 0x000fee0000000200 */
[----:B------:R-:W-:Y:S01]  /*e400*/  HMMA.16816.F32.BF16 R12, R8, R86, R56 ;  /* 0x00000056080c723c */ /* 0x000fe20000041838 */
[----:B------:R-:W4:Y:S04]  /*e410*/  LDSM.16.M88.4 R8, [R178] ;  /* 0x00000000b208783b */ /* 0x000f280000000200 */
[----:B------:R-:W-:Y:S03]  /*e420*/  LDSM.16.M88.4 R84, [R175+0x2800] ;  /* 0x00280000af54783b */ /* 0x000fe60000000200 */
[C---:B-1----:R-:W-:Y:S01]  /*e430*/  HMMA.16816.F32.BF16 R56, R4.reuse, R32, R40 ;  /* 0x000000200438723c */ /* 0x042fe20000041828 */
[----:B------:R-:W1:Y:S07]  /*e440*/  LDSM.16.M88.4 R40, [R172+0x1000] ;  /* 0x00100000ac28783b */ /* 0x000e6e0000000200 */
[C---:B--2---:R-:W-:Y:S08]  /*e450*/  HMMA.16816.F32.BF16 R64, R4.reuse, R36, R64 ;  /* 0x000000240440723c */ /* 0x044ff00000041840 */
[C---:B------:R-:W-:Y:S08]  /*e460*/  HMMA.16816.F32.BF16 R60, R4.reuse, R38, R44 ;  /* 0x00000026043c723c */ /* 0x040ff0000004182c */
[C---:B------:R-:W-:Y:S01]  /*e470*/  HMMA.16816.F32.BF16 R52, R4.reuse, R34, R28 ;  /* 0x000000220434723c */ /* 0x040fe2000004181c */
[----:B------:R-:W2:Y:S07]  /*e480*/  LDSM.16.M88.4 R32, [R172+0x1800] ;  /* 0x00180000ac20783b */ /* 0x000eae0000000200 */
[C---:B------:R-:W-:Y:S01]  /*e490*/  HMMA.16816.F32.BF16 R48, R4.reuse, R72, R24 ;  /* 0x000000480430723c */ /* 0x040fe20000041818 */
[----:B------:R-:W-:Y:S07]  /*e4a0*/  LDSM.16.M88.4 R24, [R145+0x2000] ;  /* 0x002000009118783b */ /* 0x000fee0000000200 */
[C---:B------:R-:W-:Y:S01]  /*e4b0*/  HMMA.16816.F32.BF16 R44, R4.reuse, R74, R20 ;  /* 0x0000004a042c723c */ /* 0x040fe20000041814 */
[----:B------:R-:W-:Y:S07]  /*e4c0*/  LDSM.16.M88.4 R72, [R145+0x2800] ;  /* 0x002800009148783b */ /* 0x000fee0000000200 */
[C---:B---3--:R-:W-:Y:S08]  /*e4d0*/  HMMA.16816.F32.BF16 R36, R4.reuse, R76, R16 ;  /* 0x0000004c0424723c */ /* 0x048ff00000041810 */
[----:B------:R-:W-:Y:S01]  /*e4e0*/  HMMA.16816.F32.BF16 R28, R4, R78, R12 ;  /* 0x0000004e041c723c */ /* 0x000fe2000004180c */
[----:B------:R-:W3:Y:S04]  /*e4f0*/  LDSM.16.M88.4 R4, [R176+0x4000] ;  /* 0x00400000b004783b */ /* 0x000ee80000000200 */
[----:B------:R-:W2:Y:S03]  /*e500*/  LDSM.16.M88.4 R76, [R145+0x3000] ;  /* 0x00300000914c783b */ /* 0x000ea60000000200 */
[C---:B----4-:R-:W-:Y:S08]  /*e510*/  HMMA.16816.F32.BF16 R20, R8.reuse, R68, R64 ;  /* 0x000000440814723c */ /* 0x050ff00000041840 */
[C---:B------:R-:W-:Y:S08]  /*e520*/  HMMA.16816.F32.BF16 R16, R8.reuse, R70, R60 ;  /* 0x000000460810723c */ /* 0x040ff0000004183c */
[C---:B------:R-:W-:Y:S08]  /*e530*/  HMMA.16816.F32.BF16 R12, R8.reuse, R80, R56 ;  /* 0x00000050080c723c */ /* 0x040ff00000041838 */
[C---:B------:R-:W-:Y:S01]  /*e540*/  HMMA.16816.F32.BF16 R68, R8.reuse, R82, R52 ;  /* 0x000000520844723c */ /* 0x040fe20000041834 */
[----:B------:R-:W4:Y:S07]  /*e550*/  LDSM.16.M88.4 R80, [R145+0x3800] ;  /* 0x003800009150783b */ /* 0x000f2e0000000200 */
[C---:B-1----:R-:W-:Y:S08]  /*e560*/  HMMA.16816.F32.BF16 R64, R8.reuse, R40, R48 ;  /* 0x000000280840723c */ /* 0x042ff00000041830 */
[C---:B------:R-:W-:Y:S01]  /*e570*/  HMMA.16816.F32.BF16 R60, R8.reuse, R42, R44 ;  /* 0x0000002a083c723c */ /* 0x040fe2000004182c */
[----:B------:R-:W-:Y:S07]  /*e580*/  LDSM.16.M88.4 R40, [R188] ;  /* 0x00000000bc28783b */ /* 0x000fee0000000200 */
[C---:B--2---:R-:W-:Y:S01]  /*e590*/  HMMA.16816.F32.BF16 R56, R8.reuse, R32, R36 ;  /* 0x000000200838723c */ /* 0x044fe20000041824 */
[----:B------:R-:W-:Y:S07]  /*e5a0*/  LDSM.16.M88.4 R36, [R187] ;  /* 0x00000000bb24783b */ /* 0x000fee0000000200 */
[----:B------:R-:W-:Y:S01]  /*e5b0*/  HMMA.16816.F32.BF16 R48, R8, R34, R28 ;  /* 0x000000220830723c */ /* 0x000fe2000004181c */
[----:B------:R-:W1:Y:S04]  /*e5c0*/  LDSM.16.M88.4 R8, [R177+0x4000] ;  /* 0x00400000b108783b */ /* 0x000e680000000200 */
[----:B------:R-:W2:Y:S03]  /*e5d0*/  LDSM.16.M88.4 R32, [R186] ;  /* 0x00000000ba20783b */ /* 0x000ea60000000200 */
[C---:B---3--:R-:W-:Y:S08]  /*e5e0*/  HMMA.16816.F32.BF16 R52, R4.reuse, R24, R20 ;  /* 0x000000180434723c */ /* 0x048ff00000041814 */
[C---:B------:R-:W-:Y:S08]  /*e5f0*/  HMMA.16816.F32.BF16 R44, R4.reuse, R26, R16 ;  /* 0x0000001a042c723c */ /* 0x040ff00000041810 */
[C---:B------:R-:W-:Y:S08]  /*e600*/  HMMA.16816.F32.BF16 R28, R4.reuse, R72, R12 ;  /* 0x00000048041c723c */ /* 0x040ff0000004180c */
[C---:B------:R-:W-:Y:S01]  /*e610*/  HMMA.16816.F32.BF16 R24, R4.reuse, R74, R68 ;  /* 0x0000004a0418723c */ /* 0x040fe20000041844 */
[----:B------:R-:W3:Y:S07]  /*e620*/  LDSM.16.M88.4 R72, [R185] ;  /* 0x00000000b948783b */ /* 0x000eee0000000200 */
[C---:B------:R-:W-:Y:S08]  /*e630*/  HMMA.16816.F32.BF16 R20, R4.reuse, R76, R64 ;  /* 0x0000004c0414723c */ /* 0x040ff00000041840 */
[C---:B------:R-:W-:Y:S01]  /*e640*/  HMMA.16816.F32.BF16 R16, R4.reuse, R78, R60 ;  /* 0x0000004e0410723c */ /* 0x040fe2000004183c */
[----:B------:R-:W-:Y:S07]  /*e650*/  LDSM.16.M88.4 R76, [R172+0x2800] ;  /* 0x00280000ac4c783b */ /* 0x000fee0000000200 */
        /* <DEDUP_REMOVED lines=12> */
[----:B------:R-:W2:Y:S07]  /*e720*/  LDSM.16.M88.4 R32, [R175+0x3800] ;  /* 0x00380000af20783b */ /* 0x000eae0000000200 */
[C---:B---3--:R-:W-:Y:S08]  /*e730*/  HMMA.16816.F32.BF16 R36, R8.reuse, R72, R12 ;  /* 0x000000480824723c */ /* 0x048ff0000004180c */
[----:B------:R-:W-:Y:S01]  /*e740*/  HMMA.16816.F32.BF16 R28, R8, R74, R48 ;  /* 0x0000004a081c723c */ /* 0x000fe20000041830 */
[----:B------:R-:W3:Y:S07]  /*e750*/  LDSM.16.M88.4 R8, [R178+0x4000] ;  /* 0x00400000b208783b */ /* 0x000eee0000000200 */
[C---:B----4-:R-:W-:Y:S08]  /*e760*/  HMMA.16816.F32.BF16 R20, R4.reuse, R80, R68 ;  /* 0x000000500414723c */ /* 0x050ff00000041844 */
[C---:B------:R-:W-:Y:S01]  /*e770*/  HMMA.16816.F32.BF16 R16, R4.reuse, R82, R64 ;  /* 0x000000520410723c */ /* 0x040fe20000041840 */
[----:B------:R-:W4:Y:S07]  /*e780*/  LDSM.16.M88.4 R80, [R172+0x3000] ;  /* 0x00300000ac50783b */ /* 0x000f2e0000000200 */
[C---:B------:R-:W-:Y:S08]  /*e790*/  HMMA.16816.F32.BF16 R12, R4.reuse, R84, R60 ;  /* 0x00000054040c723c */ /* 0x040ff0000004183c */
[C---:B------:R-:W-:Y:S01]  /*e7a0*/  HMMA.16816.F32.BF16 R72, R4.reuse, R86, R56 ;  /* 0x000000560448723c */ /* 0x040fe20000041838 */
[----:B------:R-:W4:Y:S07]  /*e7b0*/  LDSM.16.M88.4 R84, [R172+0x3800] ;  /* 0x00380000ac54783b */ /* 0x000f2e0000000200 */
[C---:B-1----:R-:W-:Y:S08]  /*e7c0*/  HMMA.16816.F32.BF16 R68, R4.reuse, R40, R52 ;  /* 0x000000280444723c */ /* 0x042ff00000041834 */
[C---:B------:R-:W-:Y:S01]  /*e7d0*/  HMMA.16816.F32.BF16 R64, R4.reuse, R42, R44 ;  /* 0x0000002a0440723c */ /* 0x040fe2000004182c */
[----:B------:R-:W-:Y:S04]  /*e7e0*/  LDSM.16.M88.4 R44, [R145+0x4000] ;  /* 0x00400000912c783b */ /* 0x000fe80000000200 */
[----:B------:R-:W-:Y:S03]  /*e7f0*/  LDSM.16.M88.4 R40, [R145+0x4800] ;  /* 0x004800009128783b */ /* 0x000fe60000000200 */
[C---:B--2---:R-:W-:Y:S01]  /*e800*/  HMMA.16816.F32.BF16 R60, R4.reuse, R32, R36 ;  /* 0x00000020043c723c */ /* 0x044fe20000041824 */
[----:B------:R-:W-:Y:S07]  /*e810*/  LDSM.16.M88.4 R36, [R145+0x5000] ;  /* 0x005000009124783b */ /* 0x000fee0000000200 */
[----:B------:R-:W-:Y:S01]  /*e820*/  HMMA.16816.F32.BF16 R52, R4, R34, R28 ;  /* 0x000000220434723c */ /* 0x000fe2000004181c */
[----:B------:R-:W1:Y:S07]  /*e830*/  LDSM.16.M88.4 R4, [R176+0x8000] ;  /* 0x00800000b004783b */ /* 0x000e6e0000000200 */
[C---:B---3--:R-:W-:Y:S01]  /*e840*/  HMMA.16816.F32.BF16 R28, R8.reuse, R78, R72 ;  /* 0x0000004e081c723c */ /* 0x048fe20000041848 */
[----:B------:R-:W2:Y:S07]  /*e850*/  LDSM.16.M88.4 R72, [R145+0x5800] ;  /* 0x005800009148783b */ /* 0x000eae0000000200 */
[C---:B------:R-:W-:Y:S08]  /*e860*/  HMMA.16816.F32.BF16 R56, R8.reuse, R24, R20 ;  /* 0x000000180838723c */ /* 0x040ff00000041814 */
[C---:B------:R-:W-:Y:S01]  /*e870*/  HMMA.16816.F32.BF16 R32, R8.reuse, R76, R12 ;  /* 0x0000004c0820723c */ /* 0x040fe2000004180c */
[----:B------:R-:W-:Y:S04]  /*e880*/  LDSM.16.M88.4 R12, [R177+0x8000] ;  /* 0x00800000b10c783b */ /* 0x000fe80000000200 */
[----:B------:R-:W-:Y:S03]  /*e890*/  LDSM.16.M88.4 R76, [R175+0x4800] ;  /* 0x00480000af4c783b */ /* 0x000fe60000000200 */
[C---:B------:R-:W-:Y:S08]  /*e8a0*/  HMMA.16816.F32.BF16 R48, R8.reuse, R26, R16 ;  /* 0x0000001a0830723c */ /* 0x040ff00000041810 */
[C---:B----4-:R-:W-:Y:S01]  /*e8b0*/  HMMA.16816.F32.BF16 R24, R8.reuse, R80, R68 ;  /* 0x000000500818723c */ /* 0x050fe20000041844 */
[----:B------:R-:W-:Y:S07]  /*e8c0*/  LDSM.16.M88.4 R68, [R184] ;  /* 0x00000000b844783b */ /* 0x000fee0000000200 */
[C---:B------:R-:W-:Y:S01]  /*e8d0*/  HMMA.16816.F32.BF16 R20, R8.reuse, R82, R64 ;  /* 0x000000520814723c */ /* 0x040fe20000041840 */
[----:B------:R-:W-:Y:S07]  /*e8e0*/  LDSM.16.M88.4 R80, [R175+0x5000] ;  /* 0x00500000af50783b */ /* 0x000fee0000000200 */
[C---:B------:R-:W-:Y:S08]  /*e8f0*/  HMMA.16816.F32.BF16 R16, R8.reuse, R84, R60 ;  /* 0x000000540810723c */ /* 0x040ff0000004183c */
[----:B------:R-:W-:Y:S01]  /*e900*/  HMMA.16816.F32.BF16 R8, R8, R86, R52 ;  /* 0x000000560808723c */ /* 0x000fe20000041834 */
[----:B------:R-:W3:Y:S07]  /*e910*/  LDSM.16.M88.4 R84, [R183] ;  /* 0x00000000b754783b */ /* 0x000eee0000000200 */
[C---:B-1----:R-:W-:Y:S08]  /*e920*/  HMMA.16816.F32.BF16 R64, R4.reuse, R44, R56 ;  /* 0x0000002c0440723c */ /* 0x042ff00000041838 */
[C---:B------:R-:W-:Y:S01]  /*e930*/  HMMA.16816.F32.BF16 R56, R4.reuse, R40, R32 ;  /* 0x000000280438723c */ /* 0x040fe20000041820 */
[----:B------:R-:W-:Y:S07]  /*e940*/  LDSM.16.M88.4 R32, [R181] ;  /* 0x00000000b520783b */ /* 0x000fee0000000200 */
[C---:B------:R-:W-:Y:S08]  /*e950*/  HMMA.16816.F32.BF16 R60, R4.reuse, R46, R48 ;  /* 0x0000002e043c723c */ /* 0x040ff00000041830 */
[C---:B------:R-:W-:Y:S01]  /*e960*/  HMMA.16816.F32.BF16 R52, R4.reuse, R42, R28 ;  /* 0x0000002a0434723c */ /* 0x040fe2000004181c */
[----:B------:R-:W1:Y:S07]  /*e970*/  LDSM.16.M88.4 R40, [R182] ;  /* 0x00000000b628783b */ /* 0x000e6e0000000200 */
[C---:B--2---:R-:W-:Y:S01]  /*e980*/  HMMA.16816.F32.BF16 R28, R4.reuse, R74, R8 ;  /* 0x0000004a041c723c */ /* 0x044fe20000041808 */
[----:B------:R-:W2:Y:S07]  /*e990*/  LDSM.16.M88.4 R8, [R179+0x8000] ;  /* 0x00800000b308783b */ /* 0x000eae0000000200 */
[C---:B------:R-:W-:Y:S01]  /*e9a0*/  HMMA.16816.F32.BF16 R48, R4.reuse, R36, R24 ;  /* 0x000000240430723c */ /* 0x040fe20000041818 */
[----:B------:R-:W4:Y:S07]  /*e9b0*/  LDSM.16.M88.4 R24, [R175+0x4000] ;  /* 0x00400000af18783b */ /* 0x000f2e0000000200 */
[C---:B------:R-:W-:Y:S08]  /*e9c0*/  HMMA.16816.F32.BF16 R44, R4.reuse, R38, R20 ;  /* 0x00000026042c723c */ /* 0x040ff00000041814 */
[----:B------:R-:W-:Y:S08]  /*e9d0*/  HMMA.16816.F32.BF16 R36, R4, R72, R16 ;  /* 0x000000480424723c */ /* 0x000ff00000041810 */
[C---:B---3--:R-:W-:Y:S08]  /*e9e0*/  HMMA.16816.F32.BF16 R4, R12.reuse, R84, R56 ;  /* 0x000000540c04723c */ /* 0x048ff00000041838 */
[C---:B------:R-:W-:Y:S08]  /*e9f0*/  HMMA.16816.F32.BF16 R20, R12.reuse, R68, R64 ;  /* 0x000000440c14723c */ /* 0x040ff00000041840 */
[C---:B------:R-:W-:Y:S08]  /*ea00*/  HMMA.16816.F32.BF16 R16, R12.reuse, R70, R60 ;  /* 0x000000460c10723c */ /* 0x040ff0000004183c */
[C---:B------:R-:W-:Y:S01]  /*ea10*/  HMMA.16816.F32.BF16 R68, R12.reuse, R86, R52 ;  /* 0x000000560c44723c */ /* 0x040fe20000041834 */
[----:B------:R-:W3:Y:S07]  /*ea20*/  LDSM.16.M88.4 R84, [R175+0x5800] ;  /* 0x00580000af54783b */ /* 0x000eee0000000200 */
[C---:B-1----:R-:W-:Y:S08]  /*ea30*/  HMMA.16816.F32.BF16 R72, R12.reuse, R40, R48 ;  /* 0x000000280c48723c */ /* 0x042ff00000041830 */
[C---:B------:R-:W-:Y:S01]  /*ea40*/  HMMA.16816.F32.BF16 R64, R12.reuse, R42, R44 ;  /* 0x0000002a0c40723c */ /* 0x040fe2000004182c */
[----:B------:R-:W-:Y:S04]  /*ea50*/  LDSM.16.M88.4 R44, [R172+0x4000] ;  /* 0x00400000ac2c783b */ /* 0x000fe80000000200 */
[----:B------:R-:W-:Y:S03]  /*ea60*/  LDSM.16.M88.4 R40, [R172+0x4800] ;  /* 0x00480000ac28783b */ /* 0x000fe60000000200 */
[C---:B------:R-:W-:Y:S01]  /*ea70*/  HMMA.16816.F32.BF16 R60, R12.reuse, R32, R36 ;  /* 0x000000200c3c723c */ /* 0x040fe20000041824 */
[----:B------:R-:W-:Y:S07]  /*ea80*/  LDSM.16.M88.4 R36, [R172+0x5000] ;  /* 0x00500000ac24783b */ /* 0x000fee0000000200 */
[----:B------:R-:W-:Y:S01]  /*ea90*/  HMMA.16816.F32.BF16 R56, R12, R34, R28 ;  /* 0x000000220c38723c */ /* 0x000fe2000004181c */
[----:B------:R-:W-:Y:S07]  /*eaa0*/  LDSM.16.M88.4 R32, [R172+0x5800] ;  /* 0x00580000ac20783b */ /* 0x000fee0000000200 */
[----:B--2---:R-:W-:Y:S01]  /*eab0*/  HMMA.16816.F32.BF16 R28, R8, R76, R4 ;  /* 0x0000004c081c723c */ /* 0x004fe20000041804 */
[----:B------:R-:W1:Y:S01]  /*eac0*/  LDSM.16.M88.4 R4, [R178+0x8000] ;  /* 0x00800000b204783b */ /* 0x000e620000000200 */
[----:B------:R-:W-:-:S06]  /*ead0*/  DEPBAR.LE SB0, 0x0 ;  /* 0x000080000000791a */ /* 0x000fcc0000000000 */
[C---:B----4-:R-:W-:Y:S08]  /*eae0*/  HMMA.16816.F32.BF16 R52, R8.reuse, R24, R20 ;  /* 0x000000180834723c */ /* 0x050ff00000041814 */
[C---:B------:R-:W-:Y:S08]  /*eaf0*/  HMMA.16816.F32.BF16 R48, R8.reuse, R26, R16 ;  /* 0x0000001a0830723c */ /* 0x040ff00000041810 */
[C---:B------:R-:W-:Y:S08]  /*eb00*/  HMMA.16816.F32.BF16 R24, R8.reuse, R78, R68 ;  /* 0x0000004e0818723c */ /* 0x040ff00000041844 */
[C---:B------:R-:W-:Y:S08]  /*eb10*/  HMMA.16816.F32.BF16 R20, R8.reuse, R80, R72 ;  /* 0x000000500814723c */ /* 0x040ff00000041848 */
[C---:B------:R-:W-:Y:S08]  /*eb20*/  HMMA.16816.F32.BF16 R16, R8.reuse, R82, R64 ;  /* 0x000000520810723c */ /* 0x040ff00000041840 */
[C---:B---3--:R-:W-:Y:S08]  /*eb30*/  HMMA.16816.F32.BF16 R12, R8.reuse, R84, R60 ;  /* 0x00000054080c723c */ /* 0x048ff0000004183c */
        /* <DEDUP_REMOVED lines=12> */
[----:B------:R-:W-:Y:S01]  /*ec00*/  ISETP.NE.AND P2, PT, R96, 0x1, PT ;  /* 0x000000016000780c */ /* 0x000fe20003f45270 */
[----:B------:R-:W-:Y:S01]  /*ec10*/  IMAD R2, R94, 0x40, R235 ;  /* 0x000000405e027824 */ /* 0x000fe200078e02eb */
[----:B------:R-:W-:Y:S01]  /*ec20*/  ISETP.GT.AND P0, PT, R213, 0x3f, PT ;  /* 0x0000003fd500780c */ /* 0x000fe20003f04270 */
        /* <DEDUP_REMOVED lines=27> */
.L_x_3451:
        /* <DEDUP_REMOVED lines=17> */
.L_x_3452:
        /* <DEDUP_REMOVED lines=21> */
.L_x_3369:
[----:B------:R-:W-:Y:S05]  /*f040*/  BSYNC B0 ;  /* 0x0000000000007941 */ /* 0x000fea0003800000 */
.L_x_3368:
[----:B------:R-:W-:Y:S01]  /*f050*/  IMAD.IADD R0, R127, 0x1, -R248 ;  /* 0x000000017f007824 */ /* 0x000fe200078e0af8 */
[----:B------:R-:W0:Y:S04]  /*f060*/  LDGDEPBAR ;  /* 0x00000000000079af */ /* 0x000e280000000000 */
[C---:B------:R-:W-:Y:S02]  /*f070*/  ISETP.GT.AND P3, PT, R0.reuse, RZ, PT ;  /* 0x000000ff0000720c */ /* 0x040fe40003f64270 */
[C---:B------:R-:W-:Y:S02]  /*f080*/  ISETP.GT.AND P2, PT, R0.reuse, 0x1, PT ;  /* 0x000000010000780c */ /* 0x040fe40003f44270 */
[----:B------:R-:W-:Y:S02]  /*f090*/  ISETP.GT.AND P1, PT, R0, 0x8, PT ;  /* 0x000000080000780c */ /* 0x000fe40003f24270 */
[----:B-1----:R-:W-:-:S02]  /*f0a0*/  FSEL R6, R52, -INF , P3 ;  /* 0xff80000034067808 */ /* 0x002fc40001800000 */
        /* <DEDUP_REMOVED lines=8> */
[----:B------:R-:W-:Y:S02]  /*f130*/  FSEL R9, R49, -INF , P0 ;  /* 0xff80000031097808 */ /* 0x000fe40000000000 */
[----:B------:R-:W-:Y:S02]  /*f140*/  ISETP.GT.AND P3, PT, R0, 0x10, PT ;  /* 0x000000100000780c */ /* 0x000fe40003f64270 */
        /* <DEDUP_REMOVED lines=8> */
[C---:B------:R-:W-:Y:S02]  /*f1d0*/  ISETP.GT.AND P1, PT, R0.reuse, 0x18, PT ;  /* 0x000000180000780c */ /* 0x040fe40003f24270 */
        /* <DEDUP_REMOVED lines=19> */
[----:B------:R-:W-:Y:S02]  /*f310*/  FSEL R82, R43, -INF , P0 ;  /* 0xff8000002b527808 */ /* 0x000fe40000000000 */
[----:B------:R-:W-:Y:S02]  /*f320*/  FSEL R74, R41, -INF , P0 ;  /* 0xff800000294a7808 */ /* 0x000fe40000000000 */
[C---:B------:R-:W-:Y:S02]  /*f330*/  ISETP.GT.AND P5, PT, R0.reuse, 0x28, PT ;  /* 0x000000280000780c */ /* 0x040fe40003fa4270 */
        /* <DEDUP_REMOVED lines=41> */
.L_x_3453:
        /* <DEDUP_REMOVED lines=35> */
[----:B---3--:R-:W-:Y:S01]  /*f800*/  FFMA.FTZ R3, R14, c[0x0][0x2d0], -R0 ;  /* 0x0000b4000e037a23 */ /* 0x008fe20000010800 */
[----:B------:R-:W-:-:S05]  /*f810*/  F2FP.BF16.PACK_AB R14, R90, R88 ;  /* 0x000000585a0e723e */ /* 0x000fca00000010ff */
[----:B------:R3:W4:Y:S02]  /*f820*/  MUFU.EX2 R92, R3 ;  /* 0x00000003005c7308 */ /* 0x0007240000000800 */
[----:B---3--:R-:W-:Y:S01]  /*f830*/  FFMA.FTZ R3, R15, c[0x0][0x2d0], -R2 ;  /* 0x0000b4000f037a23 */ /* 0x008fe20000010802 */
[----:B----4-:R-:W-:-:S05]  /*f840*/  F2FP.BF16.PACK_AB R15, R92, R89 ;  /* 0x000000595c0f723e */ /* 0x010fca00000010ff */
[----:B------:R3:W4:Y:S02]  /*f850*/  MUFU.EX2 R93, R3 ;  /* 0x00000003005d7308 */ /* 0x0007240000000800 */
[C---:B-1----:R-:W-:Y:S08]  /*f860*/  HMMA.16816.F32.BF16 R24, R12.reuse, R4, RZ ;  /* 0x000000040c18723c */ /* 0x042ff000000418ff */
[----:B--2---:R-:W-:Y:S01]  /*f870*/  HMMA.16816.F32.BF16 R44, R12, R8, RZ ;  /* 0x000000080c2c723c */ /* 0x004fe200000418ff */
[----:B---3--:R-:W-:-:S02]  /*f880*/  FFMA.FTZ R3, R17, c[0x0][0x2d0], -R2 ;  /* 0x0000b40011037a23 */ /* 0x008fc40000010802 */
[----:B------:R-:W-:-:S04]  /*f890*/  FADD.FTZ R17, R87, R85 ;  /* 0x0000005557117221 */ /* 0x000fc80000010000 */
[----:B----4-:R-:W-:Y:S01]  /*f8a0*/  F2FP.BF16.PACK_AB R8, R93, R95 ;  /* 0x0000005f5d08723e */ /* 0x010fe200000010ff */
[----:B------:R1:W-:Y:S01]  /*f8b0*/  MUFU.EX2 R96, R3 ;  /* 0x0000000300607308 */ /* 0x0003e20000000800 */
[----:B------:R-:W-:Y:S01]  /*f8c0*/  HMMA.16816.F32.BF16 R28, R12, R10, RZ ;  /* 0x0000000a0c1c723c */ /* 0x000fe200000418ff */
[----:B------:R-:W-:Y:S02]  /*f8d0*/  FADD.FTZ R17, R89, R17 ;  /* 0x0000001159117221 */ /* 0x000fe40000010000 */
[--C-:B-1----:R-:W-:Y:S02]  /*f8e0*/  FFMA.FTZ R3, R18, c[0x0][0x2d0], -R2.reuse ;  /* 0x0000b40012037a23 */ /* 0x102fe40000010802 */
[----:B------:R-:W-:Y:S02]  /*f8f0*/  FFMA.FTZ R18, R73, c[0x0][0x2d0], -R2 ;  /* 0x0000b40049127a23 */ /* 0x000fe40000010802 */
[----:B------:R1:W2:Y:S02]  /*f900*/  MUFU.EX2 R99, R3 ;  /* 0x0000000300637308 */ /* 0x0002a40000000800 */
[----:B-1----:R-:W-:Y:S01]  /*f910*/  FFMA.FTZ R3, R19, c[0x0][0x2d0], -R0 ;  /* 0x0000b40013037a23 */ /* 0x002fe20000010800 */
[----:B--2---:R-:W-:Y:S01]  /*f920*/  F2FP.BF16.PACK_AB R10, R99, R96 ;  /* 0x00000060630a723e */ /* 0x004fe200000010ff */
[----:B------:R-:W-:-:S04]  /*f930*/  FFMA.FTZ R19, R74, c[0x0][0x2d0], -R2 ;  /* 0x0000b4004a137a23 */ /* 0x000fc80000010802 */
        /* <DEDUP_REMOVED lines=220> */
.L_x_3380:
[----:B------:R-:W-:Y:S04]  /*10700*/  DEPBAR.LE SB0, 0x0 ;  /* 0x000080000000791a */ /* 0x000fe80000000000 */
[----:B------:R-:W-:Y:S01]  /*10710*/  WARPSYNC 0xffffffff ;  /* 0xffffffff00007948 */ /* 0x000fe20003800000 */
[----:B------:R-:W-:Y:S01]  /*10720*/  BAR.SYNC.DEFER_BLOCKING 0x0 ;  /* 0x0000000000007b1d */ /* 0x000fe20000010000 */
[----:B------:R-:W-:Y:S01]  /*10730*/  SHF.R.S32.HI R0, RZ, 0x1f, R196 ;  /* 0x0000001fff007819 */ /* 0x000fe200000114c4 */
[----:B------:R-:W-:Y:S01]  /*10740*/  IMAD.WIDE.U32 R2, R196, c[0x0][0x208], RZ ;  /* 0x00008200c4027a25 */ /* 0x000fe200078e00ff */
[C---:B------:R-:W-:Y:S02]  /*10750*/  ISETP.GE.AND P4, PT, R209.reuse, c[0x0][0x1d4], PT ;  /* 0x00007500d1007a0c */ /* 0x040fe40003f86270 */
[----:B------:R-:W-:Y:S01]  /*10760*/  ISETP.GE.AND P3, PT, R208, c[0x0][0x1d4], PT ;  /* 0x00007500d0007a0c */ /* 0x000fe20003f66270 */
[----:B------:R-:W-:Y:S01]  /*10770*/  IMAD R0, R0, c[0x0][0x208], RZ ;  /* 0x0000820000007a24 */ /* 0x000fe200078e02ff */
[C---:B------:R-:W-:Y:S01]  /*10780*/  SHF.L.U64.HI R30, R209.reuse, 0x1, R224 ;  /* 0x00000001d11e7819 */ /* 0x040fe200000102e0 */
[----:B------:R-:W-:Y:S01]  /*10790*/  IMAD.SHL.U32 R23, R209, 0x2, RZ ;  /* 0x00000002d1177824 */ /* 0x000fe200078e00ff */
[----:B------:R-:W-:Y:S01]  /*107a0*/  SHF.L.U64.HI R22, R208, 0x1, R225 ;  /* 0x00000001d0167819 */ /* 0x000fe200000102e1 */
[----:B------:R-:W-:Y:S01]  /*107b0*/  IMAD R0, R196, c[0x0][0x20c], R0 ;  /* 0x00008300c4007a24 */ /* 0x000fe200078e0200 */
[----:B------:R-:W-:Y:S01]  /*107c0*/  SHF.L.U64.HI R14, R210, 0x1, R211 ;  /* 0x00000001d20e7819 */ /* 0x000fe200000102d3 */
        /* <DEDUP_REMOVED lines=23> */
.L_x_3454:
[----:B------:R-:W5:Y:S01]  /*10940*/  SHFL.IDX PT, R3, R5, RZ, 0x181f ;  /* 0x00181fff05037589 */ /* 0x000f6200000e0000 */
[----:B------:R-:W-:Y:S01]  /*10950*/  SEL R193, RZ, 0x10, P6 ;  /* 0x00000010ffc17807 */ /* 0x000fe20003000000 */
[----:B------:R-:W-:Y:S03]  /*10960*/  BSSY B0, `(.L_x_3375) ;  /* 0x00000fe000007945 */ /* 0x000fe60003800000 */
[----:B------:R4:W-:Y:S05]  /*10970*/  SHFL.IDX PT, R12, R4, 0x1, 0x181f ;  /* 0x00381f00040c7f89 */ /* 0x0009ea00000e0000 */
[----:B------:R3:W2:Y:S01]  /*10980*/  SHFL.IDX PT, R2, R5, 0x1, 0x181f ;  /* 0x00381f0005027f89 */ /* 0x0006a200000e0000 */
[C---:B-----5:R-:W-:Y:S05]  /*10990*/  IADD3 R6, P0, R3.reuse, R13, RZ ;  /* 0x0000000d03067210 */ /* 0x060fea0007f1e0ff */
[C---:B---3--:R-:W-:Y:S01]  /*109a0*/  IMAD.X R7, R0.reuse, 0x1, R14, P0 ;  /* 0x0000000100077824 */ /* 0x048fe200000e060e */
[----:B----4-:R-:W-:Y:S04]  /*109b0*/  IADD3 R4, P0, R3, R15, RZ ;  /* 0x0000000f03047210 */ /* 0x010fe80007f1e0ff */
[----:B------:R3:W-:Y:S01]  /*109c0*/  LDGSTS.E.BYPASS.LTC128B.128 [R192+0x100], [R6.64], !P6 ;  /* 0x0010000006c07fae */ /* 0x0007e2000f101d4a */
[----:B------:R-:W-:Y:S05]  /*109d0*/  IMAD.X R5, R0, 0x1, R22, P0 ;  /* 0x0000000100057824 */ /* 0x000fea00000e0616 */
        /* <DEDUP_REMOVED lines=11> */
[----:B------:R-:W-:Y:S01]  /*10a90*/  IADD3 R28, P1, P0, R4, R2, R15 ;  /* 0x00000002041c7210 */ /* 0x000fe2000783e00f */
[----:B------:R-:W-:Y:S01]  /*10aa0*/  IMAD.X R15, R0, 0x1, R30, P2 ;  /* 0x00000001000f7824 */ /* 0x000fe200010e061e */
[----:B------:R-:W-:Y:S02]  /*10ab0*/  IADD3 R4, -R13, 0x10, RZ ;  /* 0x000000100d047810 */ /* 0x000fe40007ffe1ff */
[----:B------:R-:W-:Y:S02]  /*10ac0*/  ISETP.NE.U32.AND P2, PT, R193, RZ, PT ;  /* 0x000000ffc100720c */ /* 0x000fe40003f45070 */
[----:B------:R2:W-:Y:S01]  /*10ad0*/  LDGSTS.E.BYPASS.LTC128B.128 [R192+0x4100], [R14.64], !P4 ;  /* 0x041000000ec07fae */ /* 0x0005e2000e101d4a */
[----:B------:R-:W-:Y:S02]  /*10ae0*/  LOP3.LUT R4, R4, 0xf, RZ, 0xc0, !PT ;  /* 0x0000000f04047812 */ /* 0x000fe400078ec0ff */
[----:B------:R-:W-:Y:S02]  /*10af0*/  IADD3.X R29, RZ, R12, R22, P1, P0 ;  /* 0x0000000cff1d7210 */ /* 0x000fe40000fe0416 */
[----:B------:R-:W-:Y:S02]  /*10b00*/  IADD3 R2, P1, P0, R4, R2, R23 ;  /* 0x0000000204027210 */ /* 0x000fe4000783e017 */
[C---:B---3--:R-:W-:Y:S03]  /*10b10*/  HMMA.16816.F32.BF16 R4, R32.reuse, R8, RZ ;  /* 0x000000082004723c */ /* 0x048fe600000418ff */
[----:B------:R-:W-:Y:S01]  /*10b20*/  IADD3.X R3, RZ, R12, R30, P1, P0 ;  /* 0x0000000cff037210 */ /* 0x000fe20000fe041e */
[----:B------:R3:W-:Y:S01]  /*10b30*/  LDGSTS.E.BYPASS.LTC128B.128.ZFILL [R192+0x1100], [R20.64], P2 ;  /* 0x0110000014c07fae */ /* 0x0007e20009141d4a */
[----:B------:R-:W-:Y:S03]  /*10b40*/  ISETP.NE.U32.AND P0, PT, R13, RZ, PT ;  /* 0x000000ff0d00720c */ /* 0x000fe60003f05070 */
[C---:B------:R-:W-:Y:S01]  /*10b50*/  HMMA.16816.F32.BF16 R8, R32.reuse, R10, RZ ;  /* 0x0000000a2008723c */ /* 0x040fe200000418ff */
[----:B------:R4:W-:Y:S09]  /*10b60*/  LDGSTS.E.BYPASS.LTC128B.128.ZFILL [R192+0x3100], [R28.64], P5 ;  /* 0x031000001cc07fae */ /* 0x0009f2000a941d4a */
[----:B------:R1:W-:Y:S01]  /*10b70*/  LDGSTS.E.BYPASS.LTC128B.128.ZFILL [R192+0x5100], [R2.64], P0 ;  /* 0x0510000002c07fae */ /* 0x0003e20008141d4a */
[----:B------:R-:W-:Y:S01]  /*10b80*/  ISETP.GT.AND P0, PT, R197, R217, PT ;  /* 0x000000d9c500720c */ /* 0x000fe20003f04270 */
[C---:B--2---:R-:W-:Y:S03]  /*10b90*/  HMMA.16816.F32.BF16 R12, R32.reuse, R16, RZ ;  /* 0x00000010200c723c */ /* 0x044fe600000418ff */
[----:B------:R-:W0:Y:S05]  /*10ba0*/  LDGDEPBAR ;  /* 0x00000000000079af */ /* 0x000e2a0000000000 */
        /* <DEDUP_REMOVED lines=29> */
[----:B------:R-:W2:Y:S05]  /*10d80*/  LDSM.16.M88.4 R148, [R172+0x1000] ;  /* 0x00100000ac94783b */ /* 0x000eaa0000000200 */
[----:B------:R-:W3:Y:S02]  /*10d90*/  LDSM.16.M88.4 R164, [R172+0x1800] ;  /* 0x00180000aca4783b */ /* 0x000ee40000000200 */
        /* <DEDUP_REMOVED lines=11> */
[----:B------:R-:W2:Y:S05]  /*10e50*/  LDSM.16.M88.4 R152, [R145+0x3000] ;  /* 0x003000009198783b */ /* 0x000eaa0000000200 */
[----:B------:R-:W3:Y:S02]  /*10e60*/  LDSM.16.M88.4 R164, [R145+0x3800] ;  /* 0x0038000091a4783b */ /* 0x000ee40000000200 */
        /* <DEDUP_REMOVED lines=11> */
[----:B------:R-:W2:Y:S05]  /*10f20*/  LDSM.16.M88.4 R148, [R186] ;  /* 0x00000000ba94783b */ /* 0x000eaa0000000200 */
[----:B------:R-:W3:Y:S02]  /*10f30*/  LDSM.16.M88.4 R164, [R185] ;  /* 0x00000000b9a4783b */ /* 0x000ee40000000200 */
        /* <DEDUP_REMOVED lines=78> */
[----:B------:R-:W-:Y:S04]  /*11420*/  DEPBAR.LE SB0, 0x0 ;  /* 0x000080000000791a */ /* 0x000fe80000000000 */
[----:B------:R-:W-:Y:S01]  /*11430*/  BAR.SYNC.DEFER_BLOCKING 0x0 ;  /* 0x0000000000007b1d */ /* 0x000fe20000010000 */
[C---:B-1----:R-:W-:Y:S08]  /*11440*/  HMMA.16816.F32.BF16 R4, R152.reuse, R156, R4 ;  /* 0x0000009c9804723c */ /* 0x042ff00000041804 */
[C---:B------:R-:W-:Y:S08]  /*11450*/  HMMA.16816.F32.BF16 R8, R152.reuse, R158, R8 ;  /* 0x0000009e9808723c */ /* 0x040ff00000041808 */
[C---:B------:R-:W-:Y:S08]  /*11460*/  HMMA.16816.F32.BF16 R12, R152.reuse, R160, R12 ;  /* 0x000000a0980c723c */ /* 0x040ff0000004180c */
[C---:B------:R-:W-:Y:S08]  /*11470*/  HMMA.16816.F32.BF16 R16, R152.reuse, R162, R16 ;  /* 0x000000a29810723c */ /* 0x040ff00000041810 */
[C---:B--2---:R-:W-:Y:S08]  /*11480*/  HMMA.16816.F32.BF16 R20, R152.reuse, R148, R20 ;  /* 0x000000949814723c */ /* 0x044ff00000041814 */
[C---:B------:R-:W-:Y:S08]  /*11490*/  HMMA.16816.F32.BF16 R24, R152.reuse, R150, R24 ;  /* 0x000000969818723c */ /* 0x040ff00000041818 */
[C---:B---3--:R-:W-:Y:S08]  /*114a0*/  HMMA.16816.F32.BF16 R28, R152.reuse, R164, R28 ;  /* 0x000000a4981c723c */ /* 0x048ff0000004181c */
[----:B------:R-:W-:Y:S01]  /*114b0*/  HMMA.16816.F32.BF16 R32, R152, R166, R32 ;  /* 0x000000a69820723c */ /* 0x000fe20000041820 */
[----:B------:R-:W-:Y:S07]  /*114c0*/  @!UPT UIADD3 URZ, URZ, URZ, URZ ;  /* 0x0000003f3f3ff290 */ /* 0x000fee000fffe03f */
[----:B------:R-:W-:-:S11]  /*114d0*/  @!P0 BRA `(.L_x_3376) ;  /* 0x0000046000008947 */ /* 0x000fd60003800000 */
[----:B------:R-:W-:Y:S01]  /*114e0*/  IMAD.MOV.U32 R0, RZ, RZ, 0x1 ;  /* 0x00000001ff007424 */ /* 0x000fe200078e00ff */
[----:B------:R-:W-:Y:S01]  /*114f0*/  ISETP.GT.AND P0, PT, R213, 0x3f, PT ;  /* 0x0000003fd500780c */ /* 0x000fe20003f04270 */
[----:B------:R-:W-:Y:S01]  /*11500*/  IMAD R2, R197, 0x40, R235 ;  /* 0x00000040c5027824 */ /* 0x000fe200078e02eb */
[C---:B------:R-:W-:Y:S01]  /*11510*/  SHF.L.U64.HI R156, R209.reuse, 0x1, R224 ;  /* 0x00000001d19c7819 */ /* 0x040fe200000102e0 */
        /* <DEDUP_REMOVED lines=33> */
.L_x_3455:
        /* <DEDUP_REMOVED lines=18> */
.L_x_3456:
        /* <DEDUP_REMOVED lines=15> */
.L_x_3376:
[----:B------:R-:W-:Y:S05]  /*11940*/  BSYNC B0 ;  /* 0x0000000000007941 */ /* 0x000fea0003800000 */
.L_x_3375:
        /* <DEDUP_REMOVED lines=34> */
[----:B------:R-:W2:Y:S02]  /*11b70*/  SHFL.BFLY PT, R0, R100, 0x2, 0x1f ;  /* 0x0c401f0064007f89 */ /* 0x000ea400000e0000 */
[----:B--2---:R-:W-:Y:S05]  /*11b80*/  FMNMX.FTZ R0, R100, R0, !PT ;  /* 0x0000000064007209 */ /* 0x004fea0007810000 */
[----:B------:R-:W2:Y:S02]  /*11b90*/  SHFL.BFLY PT, R2, R0, 0x1, 0x1f ;  /* 0x0c201f0000027f89 */ /* 0x000ea400000e0000 */
[----:B-12---:R-:W-:Y:S02]  /*11ba0*/  FMNMX.FTZ R101, R0, R2, !PT ;  /* 0x0000000200657209 */ /* 0x006fe40007810000 */
[----:B------:R-:W1:Y:S02]  /*11bb0*/  SHFL.BFLY PT, R0, R148, 0x2, 0x1f ;  /* 0x0c401f0094007f89 */ /* 0x000e6400000e0000 */
[----:B-1----:R-:W-:Y:S05]  /*11bc0*/  FMNMX.FTZ R100, R148, R0, !PT ;  /* 0x0000000094647209 */ /* 0x002fea0007810000 */
[----:B------:R1:W2:Y:S02]  /*11bd0*/  SHFL.BFLY PT, R0, R100, 0x1, 0x1f ;  /* 0x0c201f0064007f89 */ /* 0x0002a400000e0000 */
.L_x_3457:
[----:B--2---:R-:W-:Y:S01]  /*11be0*/  FMNMX.FTZ R3, R0, R100, !PT ;  /* 0x0000006400037209 */ /* 0x004fe20007810000 */
[C---:B-1----:R-:W-:Y:S01]  /*11bf0*/  FMUL.FTZ R100, R101.reuse, c[0x0][0x2d0] ;  /* 0x0000b40065647a20 */ /* 0x042fe20000410000 */
[----:B------:R-:W-:Y:S01]  /*11c00*/  WARPSYNC 0xffffffff ;  /* 0xffffffff00007948 */ /* 0x000fe20003800000 */
[----:B------:R-:W-:Y:S01]  /*11c10*/  FADD.FTZ R0, -R101, R104 ;  /* 0x0000006865007221 */ /* 0x000fe20000010100 */
[----:B------:R-:W-:Y:S01]  /*11c20*/  ISETP.GT.AND P0, PT, R197, R217, PT ;  /* 0x000000d9c500720c */ /* 0x000fe20003f04270 */
[--C-:B------:R-:W-:Y:S02]  /*11c30*/  FFMA.FTZ R104, R4, c[0x0][0x2d0], -R100.reuse ;  /* 0x0000b40004687a23 */ /* 0x100fe40000010864 */
        /* <DEDUP_REMOVED lines=20> */
[----:B------:R-:W4:Y:S10]  /*11d80*/  MUFU.EX2 R9, R9 ;  /* 0x0000000900097308 */ /* 0x000f340000000800 */
[----:B------:R-:W-:Y:S01]  /*11d90*/  MUFU.EX2 R100, R100 ;  /* 0x0000006400647308 */ /* 0x000fe20000000800 */
[----:B---3--:R-:W-:Y:S04]  /*11da0*/  FMUL.FTZ R4, R3, c[0x0][0x2d0] ;  /* 0x0000b40003047a20 */ /* 0x008fe80000410000 */
        /* <DEDUP_REMOVED lines=16> */
[----:B------:R-:W-:Y:S02]  /*11eb0*/  FFMA.FTZ R152, R15, c[0x0][0x2d0], -R4 ;  /* 0x0000b4000f987a23 */ /* 0x000fe40000010804 */
[----:B------:R-:W-:Y:S10]  /*11ec0*/  MUFU.EX2 R201, R153 ;  /* 0x0000009900c97308 */ /* 0x000ff40000000800 */
[----:B------:R-:W-:Y:S01]  /*11ed0*/  MUFU.EX2 R153, R169 ;  /* 0x000000a900997308 */ /* 0x000fe20000000800 */
[----:B-1----:R-:W-:Y:S01]  /*11ee0*/  FFMA.FTZ R0, R2, R207, R12 ;  /* 0x000000cf02007223 */ /* 0x002fe2000001000c */
[----:B--2---:R-:W-:Y:S01]  /*11ef0*/  F2FP.BF16.PACK_AB R148, R8, R12 ;  /* 0x0000000c0894723e */ /* 0x004fe200000010ff */
[----:B------:R-:W-:Y:S01]  /*11f00*/  FMUL.FTZ R32, R2, R108 ;  /* 0x0000006c02207220 */ /* 0x000fe20000410000 */
[----:B----4-:R-:W-:Y:S01]  /*11f10*/  F2FP.BF16.PACK_AB R150, R9, R13 ;  /* 0x0000000d0996723e */ /* 0x010fe200000010ff */
[----:B------:R-:W-:Y:S01]  /*11f20*/  FADD.FTZ R5, R8, R0 ;  /* 0x0000000008057221 */ /* 0x000fe20000010000 */
[----:B---3--:R-:W-:Y:S01]  /*11f30*/  F2FP.BF16.PACK_AB R149, R7, R10 ;  /* 0x0000000a0795723e */ /* 0x008fe200000010ff */
[----:B------:R-:W-:Y:S02]  /*11f40*/  FADD.FTZ R0, -R3, R105 ;  /* 0x0000006903007221 */ /* 0x000fe40000010100 */
[----:B------:R-:W-:Y:S02]  /*11f50*/  FMUL.FTZ R33, R2, R109 ;  /* 0x0000006d02217220 */ /* 0x000fe40000410000 */
[----:B------:R-:W-:Y:S02]  /*11f60*/  FMUL.FTZ R0, R0, c[0x0][0x2d0] ;  /* 0x0000b40000007a20 */ /* 0x000fe40000410000 */
[----:B------:R-:W-:Y:S02]  /*11f70*/  FFMA.FTZ R105, R11, c[0x0][0x2d0], -R4 ;  /* 0x0000b4000b697a23 */ /* 0x000fe40000010804 */
[C---:B------:R-:W-:Y:S02]  /*11f80*/  FMUL.FTZ R17, R2.reuse, R125 ;  /* 0x0000007d02117220 */ /* 0x040fe40000410000 */
[----:B------:R-:W1:Y:S01]  /*11f90*/  MUFU.EX2 R0, R0 ;  /* 0x0000000000007308 */ /* 0x000e620000000800 */
        /* <DEDUP_REMOVED lines=19> */
[C---:B------:R-:W-:Y:S02]  /*120d0*/  FFMA.FTZ R6, R0.reuse, R200, R10 ;  /* 0x000000c800067223 */ /* 0x040fe4000001000a */
[C---:B------:R-:W-:Y:S02]  /*120e0*/  FMUL.FTZ R10, R0.reuse, R134 ;  /* 0x00000086000a7220 */ /* 0x040fe40000410000 */
[----:B------:R-:W-:Y:S02]  /*120f0*/  FADD.FTZ R124, R7, R6 ;  /* 0x00000006077c7221 */ /* 0x000fe40000010000 */
[C---:B------:R-:W-:Y:S02]  /*12100*/  FMUL.FTZ R6, R0.reuse, R138 ;  /* 0x0000008a00067220 */ /* 0x040fe40000410000 */
[C---:B------:R-:W-:Y:S01]  /*12110*/  FMUL.FTZ R7, R0.reuse, R139 ;  /* 0x0000008b00077220 */ /* 0x040fe20000410000 */
[----:B------:R-:W2:Y:S01]  /*12120*/  MUFU.EX2 R126, R105 ;  /* 0x00000069007e7308 */ /* 0x000ea20000000800 */
[C---:B------:R-:W-:Y:S02]  /*12130*/  FMUL.FTZ R11, R0.reuse, R135 ;  /* 0x00000087000b7220 */ /* 0x040fe40000410000 */
[C---:B------:R-:W-:Y:S01]  /*12140*/  FMUL.FTZ R14, R0.reuse, R130 ;  /* 0x00000082000e7220 */ /* 0x040fe20000410000 */
[----:B------:R-:W-:Y:S01]  /*12150*/  LDSM.16.MT88.4 R132, [R146+0x1800] ;  /* 0x001800009284783b */ /* 0x000fe20000004200 */
[C---:B------:R-:W-:Y:S02]  /*12160*/  FMUL.FTZ R15, R0.reuse, R131 ;  /* 0x00000083000f7220 */ /* 0x040fe40000410000 */
[C---:B------:R-:W-:Y:S02]  /*12170*/  FMUL.FTZ R19, R0.reuse, R127 ;  /* 0x0000007f00137220 */ /* 0x040fe40000410000 */
[C---:B------:R-:W-:Y:S01]  /*12180*/  FMUL.FTZ R22, R0.reuse, R122 ;  /* 0x0000007a00167220 */ /* 0x040fe20000410000 */
[----:B------:R-:W-:Y:S01]  /*12190*/  MUFU.EX2 R105, R156 ;  /* 0x0000009c00697308 */ /* 0x000fe20000000800 */
[C---:B------:R-:W-:Y:S02]  /*121a0*/  FMUL.FTZ R23, R0.reuse, R123 ;  /* 0x0000007b00177220 */ /* 0x040fe40000410000 */
[C---:B------:R-:W-:Y:S02]  /*121b0*/  FMUL.FTZ R26, R0.reuse, R118 ;  /* 0x00000076001a7220 */ /* 0x040fe40000410000 */
[----:B------:R-:W-:Y:S02]  /*121c0*/  FMUL.FTZ R27, R0, R119 ;  /* 0x00000077001b7220 */ /* 0x000fe40000410000 */
[C---:B------:R-:W-:Y:S02]  /*121d0*/  FMUL.FTZ R24, R2.reuse, R116 ;  /* 0x0000007402187220 */ /* 0x040fe40000410000 */
[C---:B------:R-:W-:Y:S01]  /*121e0*/  FMUL.FTZ R28, R2.reuse, R112 ;  /* 0x00000070021c7220 */ /* 0x040fe20000410000 */
[----:B------:R-:W-:Y:S01]  /*121f0*/  MUFU.EX2 R116, R157 ;  /* 0x0000009d00747308 */ /* 0x000fe20000000800 */
[----:B------:R-:W-:Y:S02]  /*12200*/  FMUL.FTZ R29, R2, R113 ;  /* 0x00000071021d7220 */ /* 0x000fe40000410000 */
[----:B------:R-:W-:Y:S01]  /*12210*/  FMUL.FTZ R30, R0, R114 ;  /* 0x00000072001e7220 */ /* 0x000fe20000410000 */
[----:B--2---:R-:W-:Y:S01]  /*12220*/  F2FP.BF16.PACK_AB R151, R126, R125 ;  /* 0x0000007d7e97723e */ /* 0x004fe200000010ff */
[----:B------:R-:W-:Y:S02]  /*12230*/  FMUL.FTZ R31, R0, R115 ;  /* 0x00000073001f7220 */ /* 0x000fe40000410000 */
[----:B------:R-:W-:Y:S01]  /*12240*/  LDSM.16.MT88.4 R112, [R146+0x800] ;  /* 0x000800009270783b */ /* 0x000fe20000004200 */
[C---:B------:R-:W-:Y:S02]  /*12250*/  FMUL.FTZ R36, R2.reuse, R36 ;  /* 0x0000002402247220 */ /* 0x040fe40000410000 */
[----:B------:R-:W-:Y:S01]  /*12260*/  FMUL.FTZ R37, R2, R37 ;  /* 0x0000002502257220 */ /* 0x000fe20000410000 */
        /* <DEDUP_REMOVED lines=9> */
[C---:B------:R-:W-:Y:S04]  /*12300*/  FMUL.FTZ R42, R0.reuse, R42 ;  /* 0x0000002a002a7220 */ /* 0x040fe80000410000 */
        /* <DEDUP_REMOVED lines=62> */
[----:B------:R-:W-:Y:S02]  /*126f0*/  FMUL.FTZ R97, R2, R97 ;  /* 0x0000006102617220 */ /* 0x000fe40000410000 */
[----:B------:R-:W2:Y:S01]  /*12700*/  MUFU.EX2 R2, R158 ;  /* 0x0000009e00027308 */ /* 0x000ea20000000800 */
[C---:B------:R-:W-:Y:S02]  /*12710*/  FMUL.FTZ R94, R0.reuse, R94 ;  /* 0x0000005e005e7220 */ /* 0x040fe40000410000 */
[C---:B------:R-:W-:Y:S02]  /*12720*/  FMUL.FTZ R95, R0.reuse, R95 ;  /* 0x0000005f005f7220 */ /* 0x040fe40000410000 */
[C---:B------:R-:W-:Y:S01]  /*12730*/  FMUL.FTZ R98, R0.reuse, R98 ;  /* 0x0000006200627220 */ /* 0x040fe20000410000 */
[C---:B-1----:R-:W-:Y:S03]  /*12740*/  HMMA.16816.F32.BF16 R28, R148.reuse, R108, R28 ;  /* 0x0000006c941c723c */ /* 0x042fe6000004181c */
[----:B------:R-:W-:Y:S01]  /*12750*/  FMUL.FTZ R99, R0, R99 ;  /* 0x0000006300637220 */ /* 0x000fe20000410000 */
[----:B------:R-:W1:Y:S01]  /*12760*/  MUFU.EX2 R158, R155 ;  /* 0x0000009b009e7308 */ /* 0x000e620000000800 */
[----:B------:R-:W-:Y:S03]  /*12770*/  FADD.FTZ R0, R104, R160 ;  /* 0x000000a068007221 */ /* 0x000fe60000010000 */
[C---:B------:R-:W-:Y:S01]  /*12780*/  HMMA.16816.F32.BF16 R32, R148.reuse, R110, R32 ;  /* 0x0000006e9420723c */ /* 0x040fe20000041820 */
[----:B------:R-:W3:Y:S05]  /*12790*/  LDSM.16.MT88.4 R108, [R146+0x2000] ;  /* 0x00200000926c783b */ /* 0x000eea0000004200 */
[----:B------:R-:W-:Y:S01]  /*127a0*/  MUFU.EX2 R155, R163 ;  /* 0x000000a3009b7308 */ /* 0x000fe20000000800 */
[----:B--2---:R-:W-:Y:S05]  /*127b0*/  FADD.FTZ R0, R2, R0 ;  /* 0x0000000002007221 */ /* 0x004fea0000010000 */
[----:B------:R-:W-:Y:S04]  /*127c0*/  FADD.FTZ R0, R116, R0 ;  /* 0x0000000074007221 */ /* 0x000fe80000010000 */
[C---:B------:R-:W-:Y:S01]  /*127d0*/  FADD.FTZ R0, R105.reuse, R0 ;  /* 0x0000000069007221 */ /* 0x040fe20000010000 */
[C---:B---3--:R-:W-:Y:S08]  /*127e0*/  HMMA.16816.F32.BF16 R36, R148.reuse, R108, R36 ;  /* 0x0000006c9424723c */ /* 0x048ff00000041824 */
        /* <DEDUP_REMOVED lines=24> */
[----:B------:R-:W-:Y:S03]  /*12970*/  F2FP.BF16.PACK_AB R109, R200, R201 ;  /* 0x000000c9c86d723e */ /* 0x000fe600000010ff */
[----:B------:R-:W-:Y:S02]  /*12980*/  F2FP.BF16.PACK_AB R110, R105, R116 ;  /* 0x00000074696e723e */ /* 0x000fe400000010ff */
[----:B------:R-:W3:Y:S02]  /*12990*/  LDSM.16.MT88.4 R116, [R147+0x800] ;  /* 0x000800009374783b */ /* 0x000ee40000004200 */
[----:B------:R-:W4:Y:S01]  /*129a0*/  MUFU.EX2 R2, R167 ;  /* 0x000000a700027308 */ /* 0x000f220000000800 */
[----:B-1----:R-:W-:Y:S02]  /*129b0*/  F2FP.BF16.PACK_AB R111, R158, R159 ;  /* 0x0000009f9e6f723e */ /* 0x002fe400000010ff */
[----:B------:R-:W-:Y:S05]  /*129c0*/  F2FP.BF16.PACK_AB R149, R152, R153 ;  /* 0x000000999895723e */ /* 0x000fea00000010ff */
[C---:B------:R-:W-:Y:S02]  /*129d0*/  HMMA.16816.F32.BF16 R4, R108.reuse, R112, R4 ;  /* 0x000000706c04723c */ /* 0x040fe40000041804 */
[----:B------:R-:W1:Y:S03]  /*129e0*/  MUFU.EX2 R105, R165 ;  /* 0x000000a500697308 */ /* 0x000e660000000800 */
[----:B--2---:R-:W-:Y:S03]  /*129f0*/  FADD.FTZ R0, R104, R0 ;  /* 0x0000000068007221 */ /* 0x004fe60000010000 */
[C---:B------:R-:W-:Y:S01]  /*12a00*/  HMMA.16816.F32.BF16 R8, R108.reuse, R114, R8 ;  /* 0x000000726c08723c */ /* 0x040fe20000041808 */
[----:B------:R-:W2:Y:S03]  /*12a10*/  LDSM.16.MT88.4 R112, [R174+0x800] ;  /* 0x00080000ae70783b */ /* 0x000ea60000004200 */
[----:B----4-:R-:W-:Y:S04]  /*12a20*/  FADD.FTZ R0, R2, R0 ;  /* 0x0000000002007221 */ /* 0x010fe80000010000 */
[----:B------:R-:W-:Y:S04]  /*12a30*/  FADD.FTZ R0, R120, R0 ;  /* 0x0000000078007221 */ /* 0x000fe80000010000 */
[C---:B-1----:R-:W-:Y:S01]  /*12a40*/  FADD.FTZ R0, R105.reuse, R0 ;  /* 0x0000000069007221 */ /* 0x042fe20000010000 */
[C---:B---3--:R-:W-:Y:S08]  /*12a50*/  HMMA.16816.F32.BF16 R12, R108.reuse, R116, R12 ;  /* 0x000000746c0c723c */ /* 0x048ff0000004180c */
        /* <DEDUP_REMOVED lines=33> */
[----:B------:R-:W3:Y:S01]  /*12c70*/  LDSM.16.MT88.4 R120, [R174+0x1000] ;  /* 0x00100000ae78783b */ /* 0x000ee20000004200 */
[----:B------:R-:W4:Y:S02]  /*12c80*/  MUFU.EX2 R105, R171 ;  /* 0x000000ab00697308 */ /* 0x000f240000000800 */
[----:B------:R-:W-:Y:S02]  /*12c90*/  F2FP.BF16.PACK_AB R108, R2, R104 ;  /* 0x00000068026c723e */ /* 0x000fe400000010ff */
[----:B------:R-:W-:Y:S02]  /*12ca0*/  F2FP.BF16.PACK_AB R109, R156, R157 ;  /* 0x0000009d9c6d723e */ /* 0x000fe400000010ff */
[----:B------:R-:W-:Y:S04]  /*12cb0*/  F2FP.BF16.PACK_AB R111, R154, R155 ;  /* 0x0000009b9a6f723e */ /* 0x000fe800000010ff */
[----:B------:R-:W5:Y:S03]  /*12cc0*/  MUFU.EX2 R2, R193 ;  /* 0x000000c100027308 */ /* 0x000f660000000800 */
[C---:B--2---:R-:W-:Y:S07]  /*12cd0*/  HMMA.16816.F32.BF16 R4, R108.reuse, R112, R4 ;  /* 0x000000706c04723c */ /* 0x044fee0000041804 */
[----:B------:R-:W2:Y:S01]  /*12ce0*/  MUFU.EX2 R104, R198 ;  /* 0x000000c600687308 */ /* 0x000ea20000000800 */
[C---:B------:R-:W-:Y:S01]  /*12cf0*/  HMMA.16816.F32.BF16 R8, R108.reuse, R114, R8 ;  /* 0x000000726c08723c */ /* 0x040fe20000041808 */
[----:B------:R-:W3:Y:S03]  /*12d00*/  LDSM.16.MT88.4 R112, [R173+0x1000] ;  /* 0x00100000ad70783b */ /* 0x000ee60000004200 */
[----:B----4-:R-:W-:Y:S04]  /*12d10*/  FADD.FTZ R0, R105, R0 ;  /* 0x0000000069007221 */ /* 0x010fe80000010000 */
[C---:B-1----:R-:W-:Y:S04]  /*12d20*/  HMMA.16816.F32.BF16 R12, R108.reuse, R116, R12 ;  /* 0x000000746c0c723c */ /* 0x042fe8000004180c */
[C---:B-----5:R-:W-:Y:S01]  /*12d30*/  FADD.FTZ R0, R2.reuse, R0 ;  /* 0x0000000002007221 */ /* 0x060fe20000010000 */
[----:B------:R-:W-:Y:S01]  /*12d40*/  F2FP.BF16.PACK_AB R148, R2, R105 ;  /* 0x000000690294723e */ /* 0x000fe200000010ff */
[----:B------:R-:W-:Y:S01]  /*12d50*/  FADD.FTZ R2, R125, R124 ;  /* 0x0000007c7d027221 */ /* 0x000fe20000010000 */
[----:B------:R-:W-:Y:S01]  /*12d60*/  MOV R105, R3 ;  /* 0x0000000300697202 */ /* 0x000fe20000000f00 */
[C---:B------:R-:W-:Y:S01]  /*12d70*/  HMMA.16816.F32.BF16 R16, R108.reuse, R118, R16 ;  /* 0x000000766c10723c */ /* 0x040fe20000041810 */
[----:B------:R-:W1:Y:S03]  /*12d80*/  LDSM.16.MT88.4 R116, [R146+0x3000] ;  /* 0x003000009274783b */ /* 0x000e660000004200 */
[----:B--2---:R-:W-:Y:S01]  /*12d90*/  F2FP.BF16.PACK_AB R150, R100, R104 ;  /* 0x000000686496723e */ /* 0x004fe200000010ff */
[----:B------:R-:W-:Y:S03]  /*12da0*/  FADD.FTZ R0, R104, R0 ;  /* 0x0000000068007221 */ /* 0x000fe60000010000 */
[C---:B---3--:R-:W-:Y:S01]  /*12db0*/  HMMA.16816.F32.BF16 R20, R108.reuse, R120, R20 ;  /* 0x000000786c14723c */ /* 0x048fe20000041814 */
[----:B------:R-:W-:Y:S03]  /*12dc0*/  MUFU.EX2 R104, R195 ;  /* 0x000000c300687308 */ /* 0x000fe60000000800 */
[----:B------:R-:W-:Y:S02]  /*12dd0*/  FADD.FTZ R207, R100, R0 ;  /* 0x0000000064cf7221 */ /* 0x000fe40000010000 */
[----:B------:R-:W-:Y:S02]  /*12de0*/  FADD.FTZ R0, R126, R2 ;  /* 0x000000027e007221 */ /* 0x000fe40000010000 */
[C---:B------:R-:W-:Y:S01]  /*12df0*/  HMMA.16816.F32.BF16 R24, R108.reuse, R122, R24 ;  /* 0x0000007a6c18723c */ /* 0x040fe20000041818 */
[----:B------:R-:W2:Y:S02]  /*12e00*/  LDSM.16.MT88.4 R120, [R147+0x3000] ;  /* 0x003000009378783b */ /* 0x000ea40000004200 */
[----:B------:R-:W3:Y:S01]  /*12e10*/  MUFU.EX2 R100, R199 ;  /* 0x000000c700647308 */ /* 0x000ee20000000800 */
[----:B------:R-:W-:Y:S04]  /*12e20*/  FADD.FTZ R0, R201, R0 ;  /* 0x00000000c9007221 */ /* 0x000fe80000010000 */
[C---:B------:R-:W-:Y:S01]  /*12e30*/  HMMA.16816.F32.BF16 R28, R108.reuse, R112, R28 ;  /* 0x000000706c1c723c */ /* 0x040fe2000004181c */
[----:B------:R-:W-:Y:S03]  /*12e40*/  LDSM.16.MT88.4 R124, [R147+0x1800] ;  /* 0x00180000937c783b */ /* 0x000fe60000004200 */
[----:B------:R-:W-:Y:S04]  /*12e50*/  FADD.FTZ R0, R200, R0 ;  /* 0x00000000c8007221 */ /* 0x000fe80000010000 */
[C---:B------:R-:W-:Y:S01]  /*12e60*/  HMMA.16816.F32.BF16 R32, R108.reuse, R114, R32 ;  /* 0x000000726c20723c */ /* 0x040fe20000041820 */
[----:B------:R-:W4:Y:S03]  /*12e70*/  LDSM.16.MT88.4 R112, [R174+0x3000] ;  /* 0x00300000ae70783b */ /* 0x000f260000004200 */
[----:B------:R-:W-:Y:S04]  /*12e80*/  FADD.FTZ R0, R159, R0 ;  /* 0x000000009f007221 */ /* 0x000fe80000010000 */
[----:B------:R-:W-:Y:S01]  /*12e90*/  FADD.FTZ R0, R158, R0 ;  /* 0x000000009e007221 */ /* 0x000fe20000010000 */
[C---:B-1----:R-:W-:Y:S03]  /*12ea0*/  HMMA.16816.F32.BF16 R36, R108.reuse, R116, R36 ;  /* 0x000000746c24723c */ /* 0x042fe60000041824 */
[----:B---3--:R-:W-:Y:S01]  /*12eb0*/  F2FP.BF16.PACK_AB R151, R100, R104 ;  /* 0x000000686497723e */ /* 0x008fe200000010ff */
[----:B------:R-:W-:Y:S04]  /*12ec0*/  FADD.FTZ R0, R157, R0 ;  /* 0x000000009d007221 */ /* 0x000fe80000010000 */
[C---:B------:R-:W-:Y:S01]  /*12ed0*/  HMMA.16816.F32.BF16 R40, R108.reuse, R118, R40 ;  /* 0x000000766c28723c */ /* 0x040fe20000041828 */
[----:B------:R-:W1:Y:S03]  /*12ee0*/  LDSM.16.MT88.4 R116, [R173+0x3000] ;  /* 0x00300000ad74783b */ /* 0x000e660000004200 */
[----:B------:R-:W-:Y:S04]  /*12ef0*/  FADD.FTZ R0, R156, R0 ;  /* 0x000000009c007221 */ /* 0x000fe80000010000 */
[C---:B--2---:R-:W-:Y:S04]  /*12f00*/  HMMA.16816.F32.BF16 R44, R108.reuse, R120, R44 ;  /* 0x000000786c2c723c */ /* 0x044fe8000004182c */
[----:B------:R-:W-:Y:S04]  /*12f10*/  FADD.FTZ R0, R155, R0 ;  /* 0x000000009b007221 */ /* 0x000fe80000010000 */
[C---:B------:R-:W-:Y:S01]  /*12f20*/  HMMA.16816.F32.BF16 R48, R108.reuse, R122, R48 ;  /* 0x0000007a6c30723c */ /* 0x040fe20000041830 */
[----:B------:R-:W2:Y:S03]  /*12f30*/  LDSM.16.MT88.4 R120, [R146+0x5000] ;  /* 0x005000009278783b */ /* 0x000ea60000004200 */
[----:B------:R-:W-:Y:S04]  /*12f40*/  FADD.FTZ R0, R154, R0 ;  /* 0x000000009a007221 */ /* 0x000fe80000010000 */
[C---:B----4-:R-:W-:Y:S04]  /*12f50*/  HMMA.16816.F32.BF16 R52, R108.reuse, R112, R52 ;  /* 0x000000706c34723c */ /* 0x050fe80000041834 */
[----:B------:R-:W-:Y:S04]  /*12f60*/  FADD.FTZ R0, R153, R0 ;  /* 0x0000000099007221 */ /* 0x000fe80000010000 */
[C---:B------:R-:W-:Y:S01]  /*12f70*/  HMMA.16816.F32.BF16 R56, R108.reuse, R114, R56 ;  /* 0x000000726c38723c */ /* 0x040fe20000041838 */
[----:B------:R-:W3:Y:S03]  /*12f80*/  LDSM.16.MT88.4 R112, [R147+0x5000] ;  /* 0x005000009370783b */ /* 0x000ee60000004200 */
[----:B------:R-:W-:Y:S04]  /*12f90*/  FADD.FTZ R0, R152, R0 ;  /* 0x0000000098007221 */ /* 0x000fe80000010000 */
[----:B------:R-:W-:Y:S01]  /*12fa0*/  FADD.FTZ R2, R104, R0 ;  /* 0x0000000068027221 */ /* 0x000fe20000010000 */
[C---:B-1----:R-:W-:Y:S03]  /*12fb0*/  HMMA.16816.F32.BF16 R60, R108.reuse, R116, R60 ;  /* 0x000000746c3c723c */ /* 0x042fe6000004183c */
[----:B------:R-:W-:Y:S01]  /*12fc0*/  IADD3 R0, R197, -0x1, RZ ;  /* 0xffffffffc5007810 */ /* 0x000fe20007ffe0ff */
[----:B------:R-:W-:Y:S01]  /*12fd0*/  FADD.FTZ R200, R100, R2 ;  /* 0x0000000264c87221 */ /* 0x000fe20000010000 */
[----:B------:R-:W-:Y:S02]  /*12fe0*/  MOV R104, R101 ;  /* 0x0000006500687202 */ /* 0x000fe40000000f00 */
[----:B------:R-:W-:Y:S01]  /*12ff0*/  MOV R197, R0 ;  /* 0x0000000000c57202 */ /* 0x000fe20000000f00 */
        /* <DEDUP_REMOVED lines=48> */
.L_x_3373:
[----:B------:R-:W-:Y:S05]  /*13300*/  BRA.DIV ~URZ, `(.L_x_3381) ;  /* 0x00005b327f007947 */ /* 0x000fea000b800000 */
[----:B------:R1:W2:Y:S02]  /*13310*/  SHFL.BFLY PT, R0, R207, 0x2, 0x1f ;  /* 0x0c401f00cf007f89 */ /* 0x0002a400000e0000 */
.L_x_3458:
[----:B--2---:R-:W-:Y:S01]  /*13320*/  FADD.FTZ R4, R0, R207 ;  /* 0x000000cf00047221 */ /* 0x004fe20000010000 */
[----:B------:R-:W-:Y:S05]  /*13330*/  BRA.DIV ~URZ, `(.L_x_3382) ;  /* 0x00005b527f007947 */ /* 0x000fea000b800000 */
[----:B------:R-:W2:Y:S02]  /*13340*/  SHFL.BFLY PT, R0, R4, 0x1, 0x1f ;  /* 0x0c201f0004007f89 */ /* 0x000ea400000e0000 */
[----:B--2---:R-:W-:-:S02]  /*13350*/  FADD.FTZ R4, R4, R0 ;  /* 0x0000000004047221 */ /* 0x004fc40000010000 */
[----:B------:R-:W2:Y:S02]  /*13360*/  SHFL.BFLY PT, R0, R200, 0x2, 0x1f ;  /* 0x0c401f00c8007f89 */ /* 0x000ea400000e0000 */
[----:B--2---:R-:W-:-:S05]  /*13370*/  FADD.FTZ R5, R0, R200 ;  /* 0x000000c800057221 */ /* 0x004fca0000010000 */
[----:B------:R2:W3:Y:S02]  /*13380*/  SHFL.BFLY PT, R3, R5, 0x1, 0x1f ;  /* 0x0c201f0005037f89 */ /* 0x0004e400000e0000 */
.L_x_3459:
[----:B------:R-:W-:Y:S01]  /*13390*/  FSETP.NE.FTZ.AND P0, PT, R4, RZ, PT ;  /* 0x000000ff0400720b */ /* 0x000fe20003f15000 */
[----:B---3--:R-:W-:Y:S01]  /*133a0*/  FADD.FTZ R3, R3, R5 ;  /* 0x0000000503037221 */ /* 0x008fe20000010000 */
[----:B------:R-:W-:Y:S02]  /*133b0*/  MOV R2, RZ ;  /* 0x000000ff00027202 */ /* 0x000fe40000000f00 */
[----:B------:R-:W-:Y:S02]  /*133c0*/  MOV R18, 0xff800000 ;  /* 0xff80000000127802 */ /* 0x000fe40000000f00 */
[----:B------:R-:W-:-:S07]  /*133d0*/  MOV R15, 0xff800000 ;  /* 0xff800000000f7802 */ /* 0x000fce0000000f00 */
[----:B------:R-:W3:Y:S01]  /*133e0*/  @P0 MUFU.LG2 R0, R4 ;  /* 0x0000000400000308 */ /* 0x000ee20000000c00 */
[----:B--2---:R-:W-:-:S07]  /*133f0*/  @P0 MOV R5, 0x3f317218 ;  /* 0x3f31721800050802 */ /* 0x004fce0000000f00 */
[----:B------:R3:W2:Y:S02]  /*13400*/  @P0 MUFU.RCP R2, R4 ;  /* 0x0000000400020308 */ /* 0x0006a40000001000 */
[----:B---3--:R-:W-:Y:S02]  /*13410*/  @P0 FMUL.FTZ R4, R0, 0.69314718246459960938 ;  /* 0x3f31721800040820 */ /* 0x008fe40000410000 */
[----:B------:R-:W-:Y:S02]  /*13420*/  @P0 FMUL.FTZ R0, R5, c[0x0][0x2d0] ;  /* 0x0000b40005000a20 */ /* 0x000fe40000410000 */
[----:B--2---:R-:W-:Y:S02]  /*13430*/  FMUL.FTZ R100, R2, R108 ;  /* 0x0000006c02647220 */ /* 0x004fe40000410000 */
        /* <DEDUP_REMOVED lines=83> */
[----:B------:R-:W-:Y:S01]  /*13970*/  MOV R0, 0x1 ;  /* 0x0000000100007802 */ /* 0x000fe20000000f00 */
[----:B------:R-:W-:Y:S02]  /*13980*/  @P0 FFMA.FTZ R15, R4, R16, R3 ;  /* 0x00000010040f0223 */ /* 0x000fe40000010003 */
        /* <DEDUP_REMOVED lines=20> */
.L_x_3315:
        /* <DEDUP_REMOVED lines=17> */
.L_x_3384:
[----:B------:R-:W-:Y:S05]  /*13be0*/  BSYNC B0 ;  /* 0x0000000000007941 */ /* 0x000fea0003800000 */
.L_x_3383:
        /* <DEDUP_REMOVED lines=127> */
.L_x_3387:
        /* <DEDUP_REMOVED lines=116> */
.L_x_3460:
[----:B------:R-:W-:Y:S05]  /*14b20*/  BRA.DIV ~URZ, `(.L_x_3390) ;  /* 0x000044d27f007947 */ /* 0x000fea000b800000 */
[----:B------:R4:W2:Y:S02]  /*14b30*/  SHFL.IDX PT, R0, R12, RZ, 0x181f ;  /* 0x00181fff0c007589 */ /* 0x0008a400000e0000 */
.L_x_3461:
        /* <DEDUP_REMOVED lines=15> */
.L_x_3392:
[----:B------:R-:W-:Y:S05]  /*14c30*/  BSYNC B0 ;  /* 0x0000000000007941 */ /* 0x000fea0003800000 */
.L_x_3391:
[----:B------:R-:W-:Y:S05]  /*14c40*/  BRA.DIV ~URZ, `(.L_x_3393) ;  /* 0x000044127f007947 */ /* 0x000fea000b800000 */
[----:B---3--:R3:W4:Y:S04]  /*14c50*/  SHFL.IDX PT, R7, R6, 0x1, 0x181f ;  /* 0x00381f0006077f89 */ /* 0x00872800000e0000 */
[----:B--2---:R3:W2:Y:S02]  /*14c60*/  SHFL.IDX PT, R0, R12, 0x1, 0x181f ;  /* 0x00381f000c007f89 */ /* 0x0046a400000e0000 */
.L_x_3462:
        /* <DEDUP_REMOVED lines=16> */
.L_x_3395:
[----:B------:R-:W-:Y:S05]  /*14d70*/  BSYNC B0 ;  /* 0x0000000000007941 */ /* 0x000fea0003800000 */
.L_x_3394:
[----:B------:R-:W-:Y:S05]  /*14d80*/  BRA.DIV ~URZ, `(.L_x_3396) ;  /* 0x000043927f007947 */ /* 0x000fea000b800000 */
[----:B----4-:R4:W3:Y:S02]  /*14d90*/  SHFL.IDX PT, R7, R6, 0x2, 0x181f ;  /* 0x00581f0006077f89 */ /* 0x0108e400000e0000 */
.L_x_3463:
[----:B------:R-:W-:Y:S05]  /*14da0*/  BRA.DIV ~URZ, `(.L_x_3397) ;  /* 0x000043e27f007947 */ /* 0x000fea000b800000 */
[----:B--2---:R2:W4:Y:S02]  /*14db0*/  SHFL.IDX PT, R0, R12, 0x2, 0x181f ;  /* 0x00581f000c007f89 */ /* 0x00452400000e0000 */
.L_x_3464:
        /* <DEDUP_REMOVED lines=16> */
.L_x_3399:
[----:B------:R-:W-:Y:S05]  /*14ec0*/  BSYNC B0 ;  /* 0x0000000000007941 */ /* 0x000fea0003800000 */
.L_x_3398:
[----:B------:R-:W-:Y:S05]  /*14ed0*/  BRA.DIV ~URZ, `(.L_x_3400) ;  /* 0x000043127f007947 */ /* 0x000fea000b800000 */
[----:B---34-:R-:W3:Y:S04]  /*14ee0*/  SHFL.IDX PT, R6, R6, 0x3, 0x181f ;  /* 0x00781f0006067f89 */ /* 0x018ee800000e0000 */
[----:B------:R4:W2:Y:S02]  /*14ef0*/  SHFL.IDX PT, R0, R12, 0x3, 0x181f ;  /* 0x00781f000c007f89 */ /* 0x0008a400000e0000 */
.L_x_3465:
[----:B------:R-:W-:-:S04]  /*14f00*/  IADD3 R2, R5, 0x60, RZ ;  /* 0x0000006005027810 */ /* 0x000fc80007ffe0ff */
[----:B------:R-:W-:-:S13]  /*14f10*/  ISETP.GE.AND P0, PT, R2, R4, PT ;  /* 0x000000040200720c */ /* 0x000fda0003f06270 */
[----:B------:R-:W-:Y:S05]  /*14f20*/  @P0 BRA `(.L_x_3401) ;  /* 0x0000252000000947 */ /* 0x000fea0003800000 */
[----:B------:R-:W-:Y:S02]  /*14f30*/  ISETP.GE.AND P1, PT, R210, c[0x0][0x3c8], PT ;  /* 0x0000f200d2007a0c */ /* 0x000fe40003f26270 */
[----:B------:R-:W-:-:S11]  /*14f40*/  ISETP.GE.AND P0, PT, R208, c[0x0][0x3c8], PT ;  /* 0x0000f200d0007a0c */ /* 0x000fd60003f06270 */
[-C--:B--2---:R-:W-:Y:S02]  /*14f50*/  @!P1 LEA R4, P3, R210, R0.reuse, 0x1 ;  /* 0x00000000d2049211 */ /* 0x084fe400078608ff */
[----:B------:R-:W-:Y:S02]  /*14f60*/  @!P0 LEA R2, P2, R208, R0, 0x1 ;  /* 0x00000000d0028211 */ /* 0x000fe400078408ff */
        /* <DEDUP_REMOVED lines=10> */
.L_x_3388:
        /* <DEDUP_REMOVED lines=34> */
.L_x_3466:
[----:B------:R-:W-:Y:S05]  /*15230*/  BRA.DIV ~URZ, `(.L_x_3403) ;  /* 0x000040e27f007947 */ /* 0x000fea000b800000 */
[----:B------:R4:W1:Y:S02]  /*15240*/  SHFL.IDX PT, R0, R12, RZ, 0x1c1f ;  /* 0x001c1fff0c007589 */ /* 0x00086400000e0000 */
.L_x_3467:
[----:B------:R-:W-:Y:S01]  /*15250*/  BSSY B0, `(.L_x_3404) ;  /* 0x00000a8000007945 */ /* 0x000fe20003800000 */
[----:B------:R-:W-:Y:S05]  /*15260*/  @P0 BRA `(.L_x_3405) ;  /* 0x00000a6000000947 */ /* 0x000fea0003800000 */
[C---:B------:R-:W-:Y:S02]  /*15270*/  ISETP.GE.AND P0, PT, R248.reuse, c[0x0][0x3c8], PT ;  /* 0x0000f200f8007a0c */ /* 0x040fe40003f06270 */
[C---:B------:R-:W-:Y:S02]  /*15280*/  IADD3 R7, R248.reuse, 0x8, RZ ;  /* 0x00000008f8077810 */ /* 0x040fe40007ffe0ff */
[C---:B------:R-:W-:Y:S02]  /*15290*/  IADD3 R6, R248.reuse, 0x10, RZ ;  /* 0x00000010f8067810 */ /* 0x040fe40007ffe0ff */
        /* <DEDUP_REMOVED lines=11> */
[----:B------:R-:W-:Y:S02]  /*15350*/  IADD3 R15, R248, 0x30, RZ ;  /* 0x00000030f80f7810 */ /* 0x000fe40007ffe0ff */
        /* <DEDUP_REMOVED lines=112> */
[C---:B------:R-:W-:Y:S02]  /*15a60*/  IADD3 R15, R248.reuse, 0xa0, RZ ;  /* 0x000000a0f80f7810 */ /* 0x040fe40007ffe0ff */
[----:B--2---:R-:W-:Y:S01]  /*15a70*/  @!P6 LEA R6, P0, R11, R0, 0x2 ;  /* 0x000000000b06e211 */ /* 0x004fe200078010ff */
[----:B------:R-:W-:Y:S01]  /*15a80*/  @!P4 ST.E.64 [R8.64], R104 ;  /* 0x000000680800c985 */ /* 0x000fe2000c101b0a */
        /* <DEDUP_REMOVED lines=36> */
.L_x_3405:
[----:B------:R-:W-:Y:S05]  /*15cd0*/  BSYNC B0 ;  /* 0x0000000000007941 */ /* 0x000fea0003800000 */
.L_x_3404:
[----:B------:R-:W-:Y:S05]  /*15ce0*/  BRA.DIV ~URZ, `(.L_x_3406) ;  /* 0x000036927f007947 */ /* 0x000fea000b800000 */
[----:B---3--:R3:W2:Y:S04]  /*15cf0*/  SHFL.IDX PT, R4, R5, 0x1, 0x1c1f ;  /* 0x003c1f0005047f89 */ /* 0x0086a800000e0000 */
[----:B-1----:R3:W1:Y:S02]  /*15d00*/  SHFL.IDX PT, R0, R12, 0x1, 0x1c1f ;  /* 0x003c1f000c007f89 */ /* 0x00266400000e0000 */
.L_x_3468:
        /* <DEDUP_REMOVED lines=182> */
.L_x_3386:
        /* <DEDUP_REMOVED lines=19> */
.L_x_3407:
        /* <DEDUP_REMOVED lines=55> */
.L_x_3409:
[----:B------:R-:W-:Y:S05]  /*16d10*/  BSYNC B0 ;  /* 0x0000000000007941 */ /* 0x000fea0003800000 */
.L_x_3408:
        /* <DEDUP_REMOVED lines=37> */
.L_x_3469:
[----:B------:R-:W-:Y:S05]  /*16f70*/  BRA.DIV ~URZ, `(.L_x_3411) ;  /* 0x000025327f007947 */ /* 0x000fea000b800000 */
[----:B------:R3:W4:Y:S02]  /*16f80*/  SHFL.IDX PT, R0, R12, RZ, 0x181f ;  /* 0x00181fff0c007589 */ /* 0x00072400000e0000 */
.L_x_3470:
        /* <DEDUP_REMOVED lines=16> */
.L_x_3413:
[----:B------:R-:W-:Y:S05]  /*17090*/  BSYNC B0 ;  /* 0x0000000000007941 */ /* 0x000fea0003800000 */
.L_x_3412:
[----:B------:R-:W-:Y:S05]  /*170a0*/  BRA.DIV ~URZ, `(.L_x_3414) ;  /* 0x000024627f007947 */ /* 0x000fea000b800000 */
[----:B--2---:R2:W1:Y:S04]  /*170b0*/  SHFL.IDX PT, R4, R5, 0x1, 0x181f ;  /* 0x00381f0005047f89 */ /* 0x00446800000e0000 */
[----:B----4-:R2:W4:Y:S02]  /*170c0*/  SHFL.IDX PT, R0, R12, 0x1, 0x181f ;  /* 0x00381f000c007f89 */ /* 0x01052400000e0000 */
.L_x_3471:
        /* <DEDUP_REMOVED lines=16> */
.L_x_3416:
[----:B------:R-:W-:Y:S05]  /*171d0*/  BSYNC B0 ;  /* 0x0000000000007941 */ /* 0x000fea0003800000 */
.L_x_3415:
[----:B------:R-:W-:Y:S05]  /*171e0*/  BRA.DIV ~URZ, `(.L_x_3417) ;  /* 0x000023e27f007947 */ /* 0x000fea000b800000 */
[----:B-1----:R1:W2:Y:S02]  /*171f0*/  SHFL.IDX PT, R4, R5, 0x2, 0x181f ;  /* 0x00581f0005047f89 */ /* 0x0022a400000e0000 */
.L_x_3472:
[----:B------:R-:W-:Y:S05]  /*17200*/  BRA.DIV ~URZ, `(.L_x_3418) ;  /* 0x000024327f007947 */ /* 0x000fea000b800000 */
[----:B----4-:R4:W1:Y:S02]  /*17210*/  SHFL.IDX PT, R0, R12, 0x2, 0x181f ;  /* 0x00581f000c007f89 */ /* 0x01086400000e0000 */
.L_x_3473:
        /* <DEDUP_REMOVED lines=16> */
.L_x_3420:
[----:B------:R-:W-:Y:S05]  /*17320*/  BSYNC B0 ;  /* 0x0000000000007941 */ /* 0x000fea0003800000 */
.L_x_3419:
[----:B------:R-:W-:Y:S05]  /*17330*/  BRA.DIV ~URZ, `(.L_x_3421) ;  /* 0x000023627f007947 */ /* 0x000fea000b800000 */
[----:B--2---:R2:W3:Y:S04]  /*17340*/  SHFL.IDX PT, R4, R5, 0x3, 0x181f ;  /* 0x00781f0005047f89 */ /* 0x0044e800000e0000 */
[----:B-1----:R2:W1:Y:S02]  /*17350*/  SHFL.IDX PT, R0, R12, 0x3, 0x181f ;  /* 0x00781f000c007f89 */ /* 0x00246400000e0000 */
.L_x_3474:
        /* <DEDUP_REMOVED lines=15> */
.L_x_3401:
[----:B------:R-:W-:Y:S05]  /*17450*/  BSYNC B1 ;  /* 0x0000000000017941 */ /* 0x000fea0003800000 */
.L_x_3385:
        /* <DEDUP_REMOVED lines=12> */
.L_x_3475:
[----:B------:R-:W-:Y:S05]  /*17520*/  BRA.DIV ~URZ, `(.L_x_3424) ;  /* 0x000022a27f007947 */ /* 0x000fea000b800000 */
[----:B---3--:R3:W1:Y:S02]  /*17530*/  SHFL.IDX PT, R6, R86, 0x1, 0x1f ;  /* 0x00201f0056067f89 */ /* 0x00866400000e0000 */
.L_x_3476:
        /* <DEDUP_REMOVED lines=18> */
.L_x_3477:
        /* <DEDUP_REMOVED lines=16> */
.L_x_3478:
[----:B----4-:R-:W-:Y:S01]  /*17760*/  IMAD R0, R0, c[0x0][0x538], RZ ;  /* 0x00014e0000007a24 */ /* 0x010fe200078e02ff */
[----:B------:R-:W-:Y:S04]  /*17770*/  BSSY B1, `(.L_x_3427) ;  /* 0x000007d000017945 */ /* 0x000fe80003800000 */
[----:B-1----:R-:W-:-:S04]  /*17780*/  IADD3 R6, R0, R6, RZ ;  /* 0x0000000600067210 */ /* 0x002fc80007ffe0ff */
[----:B--2---:R-:W-:-:S13]  /*17790*/  ISETP.GT.AND P0, PT, R6, R9, PT ;  /* 0x000000090600720c */ /* 0x004fda0003f04270 */
[----:B------:R-:W-:Y:S05]  /*177a0*/  @P0 BRA `(.L_x_3428) ;  /* 0x0000025000000947 */ /* 0x000fea0003800000 */
.L_x_3432:
        /* <DEDUP_REMOVED lines=17> */
.L_x_3479:
        /* <DEDUP_REMOVED lines=16> */
.L_x_3480:
[----:B--2---:R-:W-:-:S05]  /*179c0*/  IMAD R0, R0, c[0x0][0x538], RZ ;  /* 0x00014e0000007a24 */ /* 0x004fca00078e02ff */
[----:B------:R-:W-:-:S04]  /*179d0*/  IADD3 R6, R0, R6, RZ ;  /* 0x0000000600067210 */ /* 0x000fc80007ffe0ff */
[----:B------:R-:W-:-:S13]  /*179e0*/  ISETP.GT.AND P0, PT, R6, R9, PT ;  /* 0x000000090600720c */ /* 0x000fda0003f04270 */
[----:B-1----:R-:W-:Y:S05]  /*179f0*/  @!P0 BRA `(.L_x_3432) ;  /* 0xfffffdb000008947 */ /* 0x002fea000383ffff */
.L_x_3428:
[----:B------:R-:W-:-:S05]  /*17a00*/  IADD3 R12, -R0, R6, RZ ;  /* 0x00000006000c7210 */ /* 0x000fca0007ffe1ff */
[----:B------:R-:W-:-:S05]  /*17a10*/  IMAD R0, R4, c[0x0][0x538], R12 ;  /* 0x00014e0004007a24 */ /* 0x000fca00078e020c */
[----:B------:R-:W-:Y:S01]  /*17a20*/  ISETP.GT.AND P0, PT, R0, R9, PT ;  /* 0x000000090000720c */ /* 0x000fe20003f04270 */
[----:B------:R-:W-:-:S12]  /*17a30*/  BRA.DIV ~URZ, `(.L_x_3433) ;  /* 0x000021d27f007947 */ /* 0x000fd8000b800000 */
[----:B------:R-:W-:-:S04]  /*17a40*/  VOTE.ANY R10, PT, !P0 ;  /* 0x00000000000a7806 */ /* 0x000fc800040e0100 */
.L_x_3481:
[----:B------:R1:W2:Y:S01]  /*17a50*/  POPC R6, R10 ;  /* 0x0000000a00067309 */ /* 0x0002a20000000000 */
[----:B------:R-:W-:Y:S05]  /*17a60*/  BRA.DIV ~URZ, `(.L_x_3434) ;  /* 0x000021f27f007947 */ /* 0x000fea000b800000 */
[----:B--2---:R2:W4:Y:S04]  /*17a70*/  SHFL.IDX PT, R7, R7, R6, 0x1f ;  /* 0x00001f0607077589 */ /* 0x00452800000e0000 */
[----:B------:R2:W1:Y:S02]  /*17a80*/  SHFL.IDX PT, R5, R8, R6, 0x1f ;  /* 0x00001f0608057589 */ /* 0x00046400000e0000 */
.L_x_3482:
[----:B------:R-:W-:Y:S01]  /*17a90*/  ISETP.NE.AND P0, PT, R10, RZ, PT ;  /* 0x000000ff0a00720c */ /* 0x000fe20003f05270 */
[----:B------:R-:W-:-:S12]  /*17aa0*/  BSSY B0, `(.L_x_3435) ;  /* 0x0000005000007945 */ /* 0x000fd80003800000 */
[----:B------:R-:W-:Y:S05]  /*17ab0*/  @!P0 BRA `(.L_x_3436) ;  /* 0x0000003000008947 */ /* 0x000fea0003800000 */
[----:B------:R-:W-:Y:S01]  /*17ac0*/  IADD3 R195, R6, -0x1, RZ ;  /* 0xffffffff06c37810 */ /* 0x000fe20007ffe0ff */
[----:B------:R-:W-:Y:S05]  /*17ad0*/  BRA.DIV ~URZ, `(.L_x_3437) ;  /* 0x000022527f007947 */ /* 0x000fea000b800000 */
[----:B------:R2:W3:Y:S02]  /*17ae0*/  SHFL.IDX PT, R13, R4, R195, 0x1f ;  /* 0x00001fc3040d7589 */ /* 0x0004e400000e0000 */
.L_x_3436:
[----:B------:R-:W-:Y:S05]  /*17af0*/  BSYNC B0 ;  /* 0x0000000000007941 */ /* 0x000fea0003800000 */
.L_x_3435:
        /* <DEDUP_REMOVED lines=64> */
.L_x_3429:
[----:B------:R-:W-:Y:S01]  /*17f00*/  IMAD.MOV.U32 R236, RZ, RZ, R9 ;  /* 0x000000ffffec7224 */ /* 0x000fe200078e0009 */
[----:B------:R-:W-:Y:S01]  /*17f10*/  MOV R238, RZ ;  /* 0x000000ff00ee7202 */ /* 0x000fe20000000f00 */
[----:B------:R-:W-:Y:S01]  /*17f20*/  IMAD.MOV.U32 R237, RZ, RZ, RZ ;  /* 0x000000ffffed7224 */ /* 0x000fe200078e00ff */
[----:B------:R-:W-:Y:S02]  /*17f30*/  MOV R239, c[0x0][0x53c] ;  /* 0x00014f0000ef7a02 */ /* 0x000fe40000000f00 */
.L_x_3438:
[----:B------:R-:W-:Y:S05]  /*17f40*/  BSYNC B1 ;  /* 0x0000000000017941 */ /* 0x000fea0003800000 */
.L_x_3427:
[----:B------:R-:W-:Y:S01]  /*17f50*/  WARPSYNC 0xffffffff ;  /* 0xffffffff00007948 */ /* 0x000fe20003800000 */
[----:B------:R-:W-:Y:S01]  /*17f60*/  BAR.SYNC.DEFER_BLOCKING 0x4, 0x100 ;  /* 0x0104000000007b1d */ /* 0x000fe20000010000 */
[----:B------:R-:W-:-:S13]  /*17f70*/  ISETP.NE.AND P0, PT, R14, RZ, PT ;  /* 0x000000ff0e00720c */ /* 0x000fda0003f05270 */
[----:B------:R1:W-:Y:S04]  /*17f80*/  @!P0 STS.128 [0x18100], R236 ;  /* 0x018100ecff008388 */ /* 0x0003e80000000c00 */
[----:B------:R-:W-:Y:S06]  /*17f90*/  BAR.ARV 0x5, 0x100 ;  /* 0x0144000000007b1d */ /* 0x000fec0000002000 */
.L_x_3422:
[----:B----4-:R-:W-:-:S13]  /*17fa0*/  ISETP.GE.AND P0, PT, R239, c[0x0][0x53c], PT ;  /* 0x00014f00ef007a0c */ /* 0x010fda0003f06270 */
[----:B-123--:R-:W-:Y:S01]  /*17fb0*/  @P0 CALL.REL.NOINC `(.L_x_3439) ;  /* 0x0000001000000944 */ /* 0x00efe20003c00000 */
[----:B------:R-:W-:Y:S05]  /*17fc0*/  BRA `(.L_x_3440) ;  /* 0xfffe9d0000007947 */ /* 0x000fea000383ffff */
.L_x_3439:
[----:B------:R-:W-:Y:S05]  /*17fd0*/  EXIT ;  /* 0x000000000000794d */ /* 0x000fea0003800000 */
.L_x_3273:
[----:B------:R-:W-:Y:S01]  /*17fe0*/  IMAD.MOV.U32 R0, RZ, RZ, R5 ;  /* 0x000000ffff007224 */ /* 0x000fe200078e0005 */
[----:B------:R-:W-:Y:S02]  /*17ff0*/  MOV R3, 0x1 ;  /* 0x0000000100037802 */ /* 0x000fe40000000f00 */
[----:B------:R-:W-:Y:S02]  /*18000*/  MOV R2, 0x18020 ;  /* 0x0001802000027802 */ /* 0x000fe40000000f00 */
[----:B-1----:R-:W-:Y:S05]  /*18010*/  CALL.REL.NOINC `($__internal_58_$__cuda_sm70_shflsync_up_p) ;  /* 0x00001e2000007944 */ /* 0x002fea0003c00000 */
[----:B------:R-:W-:Y:S01]  /*18020*/  MOV R0, R4 ;  /* 0x0000000400007202 */ /* 0x000fe20000000f00 */
[----:B------:R-:W-:Y:S05]  /*18030*/  BRA `(.L_x_3441) ;  /* 0xfffe841000007947 */ /* 0x000fea000383ffff */
.L_x_3274:
[----:B------:R-:W-:Y:S01]  /*18040*/  IMAD.MOV.U32 R0, RZ, RZ, R5 ;  /* 0x000000ffff007224 */ /* 0x000fe200078e0005 */
[----:B------:R-:W-:Y:S02]  /*18050*/  MOV R3, 0x2 ;  /* 0x0000000200037802 */ /* 0x000fe40000000f00 */
[----:B------:R-:W-:Y:S02]  /*18060*/  MOV R2, 0x18080 ;  /* 0x0001808000027802 */ /* 0x000fe40000000f00 */
[----:B-1----:R-:W-:Y:S05]  /*18070*/  CALL.REL.NOINC `($__internal_58_$__cuda_sm70_shflsync_up_p) ;  /* 0x00001dc000007944 */ /* 0x002fea0003c00000 */
[----:B------:R-:W-:Y:S01]  /*18080*/  SEL R4, R4, RZ, P4 ;  /* 0x000000ff04047207 */ /* 0x000fe20002000000 */
[----:B------:R-:W-:Y:S01]  /*18090*/  IMAD.MOV.U32 R3, RZ, RZ, 0x4 ;  /* 0x00000004ff037424 */ /* 0x000fe200078e00ff */
[----:B------:R-:W-:-:S03]  /*180a0*/  MOV R2, 0x180d0 ;  /* 0x000180d000027802 */ /* 0x000fc60000000f00 */
[----:B------:R-:W-:Y:S02]  /*180b0*/  IMAD.IADD R0, R5, 0x1, R4 ;  /* 0x0000000105007824 */ /* 0x000fe400078e0204 */
[----:B------:R-:W-:Y:S05]  /*180c0*/  CALL.REL.NOINC `($__internal_58_$__cuda_sm70_shflsync_up_p) ;  /* 0x00001d7000007944 */ /* 0x000fea0003c00000 */
        /* <DEDUP_REMOVED lines=12> */
[----:B------:R-:W-:Y:S02]  /*18190*/  MOV R3, 0x1f ;  /* 0x0000001f00037802 */ /* 0x000fe40000000f00 */
[----:B------:R-:W-:Y:S01]  /*181a0*/  MOV R2, 0x181e0 ;  /* 0x000181e000027802 */ /* 0x000fe20000000f00 */
[----:B------:R-:W-:-:S04]  /*181b0*/  IMAD.IADD R4, R0, 0x1, R4 ;  /* 0x0000000100047824 */ /* 0x000fc800078e0204 */
[----:B------:R-:W-:Y:S02]  /*181c0*/  IMAD.MOV.U32 R0, RZ, RZ, R4 ;  /* 0x000000ffff007224 */ /* 0x000fe400078e0004 */
[----:B------:R-:W-:Y:S05]  /*181d0*/  CALL.REL.NOINC `($__internal_57_$__cuda_sm70_shflsync_idx_p) ;  /* 0x00001c1000007944 */ /* 0x000fea0003c00000 */
[----:B------:R-:W-:Y:S05]  /*181e0*/  BRA `(.L_x_3442) ;  /* 0xfffe836000007947 */ /* 0x000fea000383ffff */
.L_x_3276:
[----:B------:R-:W-:Y:S02]  /*181f0*/  SEL R0, RZ, 0x1, P0 ;  /* 0x00000001ff007807 */ /* 0x000fe40000000000 */
[----:B------:R-:W-:Y:S02]  /*18200*/  MOV R2, 0x18220 ;  /* 0x0001822000027802 */ /* 0x000fe40000000f00 */
[----:B-1----:R-:W-:Y:S05]  /*18210*/  CALL.REL.NOINC `($__internal_59_$__cuda_sm70_votesync_ballot) ;  /* 0x00001c8000007944 */ /* 0x002fea0003c00000 */
[----:B------:R-:W-:Y:S01]  /*18220*/  MOV R5, R0 ;  /* 0x0000000000057202 */ /* 0x000fe20000000f00 */
[----:B------:R-:W-:Y:S05]  /*18230*/  BRA `(.L_x_3443) ;  /* 0xfffe83a000007947 */ /* 0x000fea000383ffff */
.L_x_3277:
[----:B------:R-:W-:Y:S01]  /*18240*/  IMAD.MOV.U32 R0, RZ, RZ, R8 ;  /* 0x000000ffff007224 */ /* 0x000fe200078e0008 */
[----:B---3--:R-:W-:Y:S01]  /*18250*/  MOV R195, R13 ;  /* 0x0000000d00c37202 */ /* 0x008fe20000000f00 */
[----:B------:R-:W-:Y:S01]  /*18260*/  IMAD.MOV.U32 R3, RZ, RZ, 0x1f ;  /* 0x0000001fff037424 */ /* 0x000fe200078e00ff */
[----:B------:R-:W-:Y:S02]  /*18270*/  MOV R2, 0x18290 ;  /* 0x0001829000027802 */ /* 0x000fe40000000f00 */
[----:B-12---:R-:W-:Y:S05]  /*18280*/  CALL.REL.NOINC `($__internal_57_$__cuda_sm70_shflsync_idx_p) ;  /* 0x00001b6000007944 */ /* 0x006fea0003c00000 */
[----:B------:R-:W-:Y:S01]  /*18290*/  IMAD.MOV.U32 R11, RZ, RZ, R0 ;  /* 0x000000ffff0b7224 */ /* 0x000fe200078e0000 */
[----:B------:R-:W-:Y:S01]  /*182a0*/  MOV R0, R7 ;  /* 0x0000000700007202 */ /* 0x000fe20000000f00 */
[----:B------:R-:W-:Y:S01]  /*182b0*/  IMAD.MOV.U32 R6, RZ, RZ, RZ ;  /* 0x000000ffff067224 */ /* 0x000fe200078e00ff */
[----:B------:R-:W-:Y:S01]  /*182c0*/  MOV R195, R13 ;  /* 0x0000000d00c37202 */ /* 0x000fe20000000f00 */
[----:B------:R-:W-:Y:S01]  /*182d0*/  IMAD.MOV.U32 R3, RZ, RZ, 0x1f ;  /* 0x0000001fff037424 */ /* 0x000fe200078e00ff */
[----:B------:R-:W-:-:S02]  /*182e0*/  MOV R2, 0x18300 ;  /* 0x0001830000027802 */ /* 0x000fc40000000f00 */
[----:B------:R-:W-:Y:S05]  /*182f0*/  CALL.REL.NOINC `($__internal_57_$__cuda_sm70_shflsync_idx_p) ;  /* 0x00001af000007944 */ /* 0x000fea0003c00000 */
[----:B------:R-:W-:Y:S01]  /*18300*/  MOV R10, R0 ;  /* 0x00000000000a7202 */ /* 0x000fe20000000f00 */
[----:B------:R-:W-:Y:S05]  /*18310*/  BRA `(.L_x_3444) ;  /* 0xfffe831000007947 */ /* 0x000fea000383ffff */
.L_x_3280:
[----:B------:R-:W-:Y:S01]  /*18320*/  IMAD.MOV.U32 R0, RZ, RZ, R4 ;  /* 0x000000ffff007224 */ /* 0x000fe200078e0004 */
[----:B------:R-:W-:-:S02]  /*18330*/  MOV R3, 0x1f ;  /* 0x0000001f00037802 */ /* 0x000fc40000000f00 */
[----:B------:R-:W-:Y:S02]  /*18340*/  MOV R2, 0x18360 ;  /* 0x0001836000027802 */ /* 0x000fe40000000f00 */
[----:B-1234-:R-:W-:Y:S05]  /*18350*/  CALL.REL.NOINC `($__internal_57_$__cuda_sm70_shflsync_idx_p) ;  /* 0x00001a9000007944 */ /* 0x01efea0003c00000 */
[----:B------:R-:W-:Y:S01]  /*18360*/  MOV R6, R0 ;  /* 0x0000000000067202 */ /* 0x000fe20000000f00 */
[----:B------:R-:W-:Y:S05]  /*18370*/  BRA `(.L_x_3279) ;  /* 0xfffe831000007947 */ /* 0x000fea000383ffff */
.L_x_3316:
[----:B------:R-:W-:Y:S01]  /*18380*/  IMAD.MOV.U32 R0, RZ, RZ, R5 ;  /* 0x000000ffff007224 */ /* 0x000fe200078e0005 */
[----:B------:R-:W-:Y:S01]  /*18390*/  MOV R195, RZ ;  /* 0x000000ff00c37202 */ /* 0x000fe20000000f00 */
[----:B------:R-:W-:Y:S01]  /*183a0*/  IMAD.MOV.U32 R3, RZ, RZ, 0x181f ;  /* 0x0000181fff037424 */ /* 0x000fe200078e00ff */
[----:B------:R-:W-:Y:S02]  /*183b0*/  MOV R2, 0x183d0 ;  /* 0x000183d000027802 */ /* 0x000fe40000000f00 */
[----:B-----5:R-:W-:Y:S05]  /*183c0*/  CALL.REL.NOINC `($__internal_57_$__cuda_sm70_shflsync_idx_p) ;  /* 0x00001a2000007944 */ /* 0x020fea0003c00000 */
[----:B------:R-:W-:Y:S01]  /*183d0*/  MOV R6, R0 ;  /* 0x0000000000067202 */ /* 0x000fe20000000f00 */
[----:B------:R-:W-:Y:S05]  /*183e0*/  BRA `(.L_x_3445) ;  /* 0xfffefa8000007947 */ /* 0x000fea000383ffff */
.L_x_3317:
[----:B------:R-:W-:Y:S01]  /*183f0*/  IMAD.MOV.U32 R0, RZ, RZ, R7 ;  /* 0x000000ffff007224 */ /* 0x000fe200078e0007 */
[----:B------:R-:W-:Y:S01]  /*18400*/  MOV R195, RZ ;  /* 0x000000ff00c37202 */ /* 0x000fe20000000f00 */
[----:B------:R-:W-:Y:S01]  /*18410*/  IMAD.MOV.U32 R3, RZ, RZ, 0x181f ;  /* 0x0000181fff037424 */ /* 0x000fe200078e00ff */
[----:B------:R-:W-:Y:S02]  /*18420*/  MOV R2, 0x18440 ;  /* 0x0001844000027802 */ /* 0x000fe40000000f00 */
[----:B-12--5:R-:W-:Y:S05]  /*18430*/  CALL.REL.NOINC `($__internal_57_$__cuda_sm70_shflsync_idx_p) ;  /* 0x000019b000007944 */ /* 0x026fea0003c00000 */
[----:B------:R-:W-:Y:S05]  /*18440*/  BRA `(.L_x_3446) ;  /* 0xfffefa4000007947 */ /* 0x000fea000383ffff */
.L_x_3320:
[----:B----4-:R-:W-:Y:S01]  /*18450*/  IMAD.MOV.U32 R0, RZ, RZ, R5 ;  /* 0x000000ffff007224 */ /* 0x010fe200078e0005 */
[----:B------:R-:W-:Y:S01]  /*18460*/  MOV R195, 0x1 ;  /* 0x0000000100c37802 */ /* 0x000fe20000000f00 */
[----:B--2---:R-:W-:Y:S01]  /*18470*/  IMAD.MOV.U32 R3, RZ, RZ, 0x181f ;  /* 0x0000181fff037424 */ /* 0x004fe200078e00ff */
[----:B------:R-:W-:-:S02]  /*18480*/  MOV R2, 0x184a0 ;  /* 0x000184a000027802 */ /* 0x000fc40000000f00 */
[----:B-1-3-5:R-:W-:Y:S05]  /*18490*/  CALL.REL.NOINC `($__internal_57_$__cuda_sm70_shflsync_idx_p) ;  /* 0x0000195000007944 */ /* 0x02afea0003c00000 */
[----:B------:R-:W-:Y:S01]  /*184a0*/  IMAD.MOV.U32 R6, RZ, RZ, R0 ;  /* 0x000000ffff067224 */ /* 0x000fe200078e0000 */
[----:B------:R-:W-:Y:S01]  /*184b0*/  MOV R195, 0x1 ;  /* 0x0000000100c37802 */ /* 0x000fe20000000f00 */
[----:B------:R-:W-:Y:S01]  /*184c0*/  IMAD.MOV.U32 R0, RZ, RZ, R7 ;  /* 0x000000ffff007224 */ /* 0x000fe200078e0007 */
[----:B------:R-:W-:-:S02]  /*184d0*/  MOV R3, 0x181f ;  /* 0x0000181f00037802 */ /* 0x000fc40000000f00 */
[----:B------:R-:W-:Y:S02]  /*184e0*/  MOV R2, 0x18500 ;  /* 0x0001850000027802 */ /* 0x000fe40000000f00 */
[----:B------:R-:W-:Y:S05]  /*184f0*/  CALL.REL.NOINC `($__internal_57_$__cuda_sm70_shflsync_idx_p) ;  /* 0x000018f000007944 */ /* 0x000fea0003c00000 */
[----:B------:R-:W-:Y:S05]  /*18500*/  BRA `(.L_x_3447) ;  /* 0xfffefac000007947 */ /* 0x000fea000383ffff */
.L_x_3323:
[----:B----4-:R-:W-:Y:S01]  /*18510*/  IMAD.MOV.U32 R0, RZ, RZ, R5 ;  /* 0x000000ffff007224 */ /* 0x010fe200078e0005 */
[----:B------:R-:W-:Y:S01]  /*18520*/  MOV R195, 0x2 ;  /* 0x0000000200c37802 */ /* 0x000fe20000000f00 */
[----:B-1----:R-:W-:Y:S01]  /*18530*/  IMAD.MOV.U32 R3, RZ, RZ, 0x181f ;  /* 0x0000181fff037424 */ /* 0x002fe200078e00ff */
[----:B------:R-:W-:Y:S02]  /*18540*/  MOV R2, 0x18560 ;  /* 0x0001856000027802 */ /* 0x000fe40000000f00 */
[----:B--23-5:R-:W-:Y:S05]  /*18550*/  CALL.REL.NOINC `($__internal_57_$__cuda_sm70_shflsync_idx_p) ;  /* 0x0000189000007944 */ /* 0x02cfea0003c00000 */
[----:B------:R-:W-:Y:S01]  /*18560*/  MOV R6, R0 ;  /* 0x0000000000067202 */ /* 0x000fe20000000f00 */
[----:B------:R-:W-:Y:S05]  /*18570*/  BRA `(.L_x_3448) ;  /* 0xfffefb8000007947 */ /* 0x000fea000383ffff */
.L_x_3324:
[----:B----4-:R-:W-:Y:S01]  /*18580*/  IMAD.MOV.U32 R0, RZ, RZ, R7 ;  /* 0x000000ffff007224 */ /* 0x010fe200078e0007 */
[----:B------:R-:W-:Y:S01]  /*18590*/  MOV R195, 0x2 ;  /* 0x0000000200c37802 */ /* 0x000fe20000000f00 */
[----:B------:R-:W-:Y:S01]  /*185a0*/  IMAD.MOV.U32 R3, RZ, RZ, 0x181f ;  /* 0x0000181fff037424 */ /* 0x000fe200078e00ff */
[----:B------:R-:W-:Y:S02]  /*185b0*/  MOV R2, 0x185d0 ;  /* 0x000185d000027802 */ /* 0x000fe40000000f00 */
[----:B-123-5:R-:W-:Y:S05]  /*185c0*/  CALL.REL.NOINC `($__internal_57_$__cuda_sm70_shflsync_idx_p) ;  /* 0x0000182000007944 */ /* 0x02efea0003c00000 */
[----:B------:R-:W-:Y:S05]  /*185d0*/  BRA `(.L_x_3449) ;  /* 0xfffefb4000007947 */ /* 0x000fea000383ffff */
.L_x_3327:
[----:B-1----:R-:W-:Y:S01]  /*185e0*/  IMAD.MOV.U32 R0, RZ, RZ, R5 ;  /* 0x000000ffff007224 */ /* 0x002fe200078e0005 */
[----:B------:R-:W-:Y:S01]  /*185f0*/  MOV R195, 0x3 ;  /* 0x0000000300c37802 */ /* 0x000fe20000000f00 */
[----:B------:R-:W-:Y:S01]  /*18600*/  IMAD.MOV.U32 R3, RZ, RZ, 0x181f ;  /* 0x0000181fff037424 */ /* 0x000fe200078e00ff */
[----:B------:R-:W-:-:S02]  /*18610*/  MOV R2, 0x18630 ;  /* 0x0001863000027802 */ /* 0x000fc40000000f00 */
[----:B--2345:R-:W-:Y:S05]  /*18620*/  CALL.REL.NOINC `($__internal_57_$__cuda_sm70_shflsync_idx_p) ;  /* 0x000017c000007944 */ /* 0x03cfea0003c00000 */
[----:B------:R-:W-:Y:S01]  /*18630*/  IMAD.MOV.U32 R5, RZ, RZ, R0 ;  /* 0x000000ffff057224 */ /* 0x000fe200078e0000 */
[----:B------:R-:W-:Y:S01]  /*18640*/  MOV R195, 0x3 ;  /* 0x0000000300c37802 */ /* 0x000fe20000000f00 */
[----:B------:R-:W-:Y:S01]  /*18650*/  IMAD.MOV.U32 R0, RZ, RZ, R7 ;  /* 0x000000ffff007224 */ /* 0x000fe200078e0007 */
[----:B------:R-:W-:-:S02]  /*18660*/  MOV R3, 0x181f ;  /* 0x0000181f00037802 */ /* 0x000fc40000000f00 */
[----:B------:R-:W-:Y:S02]  /*18670*/  MOV R2, 0x18690 ;  /* 0x0001869000027802 */ /* 0x000fe40000000f00 */
[----:B------:R-:W-:Y:S05]  /*18680*/  CALL.REL.NOINC `($__internal_57_$__cuda_sm70_shflsync_idx_p) ;  /* 0x0000176000007944 */ /* 0x000fea0003c00000 */
[----:B------:R-:W-:Y:S05]  /*18690*/  BRA `(.L_x_3450) ;  /* 0xfffefbc000007947 */ /* 0x000fea000383ffff */
.L_x_3370:
[----:B------:R-:W-:Y:S01]  /*186a0*/  IMAD.MOV.U32 R0, RZ, RZ, R5 ;  /* 0x000000ffff007224 */ /* 0x000fe200078e0005 */
[----:B------:R-:W-:Y:S01]  /*186b0*/  MOV R195, RZ ;  /* 0x000000ff00c37202 */ /* 0x000fe20000000f00 */
[----:B------:R-:W-:Y:S01]  /*186c0*/  IMAD.MOV.U32 R3, RZ, RZ, 0x181f ;  /* 0x0000181fff037424 */ /* 0x000fe200078e00ff */
[----:B------:R-:W-:Y:S02]  /*186d0*/  MOV R2, 0x186f0 ;  /* 0x000186f000027802 */ /* 0x000fe40000000f00 */
[----:B------:R-:W-:Y:S05]  /*186e0*/  CALL.REL.NOINC `($__internal_57_$__cuda_sm70_shflsync_idx_p) ;  /* 0x0000170000007944 */ /* 0x000fea0003c00000 */
[----:B------:R-:W-:Y:S01]  /*186f0*/  MOV R4, R0 ;  /* 0x0000000000047202 */ /* 0x000fe20000000f00 */
[----:B------:R-:W-:Y:S05]  /*18700*/  BRA `(.L_x_3451) ;  /* 0xffff66d000007947 */ /* 0x000fea000383ffff */
.L_x_3371:
[----:B------:R-:W-:Y:S01]  /*18710*/  IMAD.MOV.U32 R0, RZ, RZ, R10 ;  /* 0x000000ffff007224 */ /* 0x000fe200078e000a */
[----:B------:R-:W-:Y:S01]  /*18720*/  MOV R195, RZ ;  /* 0x000000ff00c37202 */ /* 0x000fe20000000f00 */
[----:B------:R-:W-:Y:S01]  /*18730*/  IMAD.MOV.U32 R3, RZ, RZ, 0x181f ;  /* 0x0000181fff037424 */ /* 0x000fe200078e00ff */
[----:B------:R-:W-:Y:S02]  /*18740*/  MOV R2, 0x18760 ;  /* 0x0001876000027802 */ /* 0x000fe40000000f00 */
[----:B-12---:R-:W-:Y:S05]  /*18750*/  CALL.REL.NOINC `($__internal_57_$__cuda_sm70_shflsync_idx_p) ;  /* 0x0000169000007944 */ /* 0x006fea0003c00000 */
[----:B------:R-:W-:Y:S01]  /*18760*/  IADD3 R2, P0, R0, R88, RZ ;  /* 0x0000005800027210 */ /* 0x000fe20007f1e0ff */
[----:B------:R-:W-:Y:S01]  /*18770*/  IMAD.MOV.U32 R195, RZ, RZ, 0x1 ;  /* 0x00000001ffc37424 */ /* 0x000fe200078e00ff */
[----:B------:R-:W-:Y:S02]  /*18780*/  MOV R7, R95 ;  /* 0x0000005f00077202 */ /* 0x000fe40000000f00 */
[----:B------:R-:W-:Y:S01]  /*18790*/  SEL R6, RZ, 0x10, P4 ;  /* 0x00000010ff067807 */ /* 0x000fe20002000000 */
[----:B------:R-:W-:-:S05]  /*187a0*/  IMAD.X R3, R4, 0x1, R90, P0 ;  /* 0x0000000104037824 */ /* 0x000fca00000e065a */
        /* <DEDUP_REMOVED lines=12> */
[----:B-1----:R-:W-:Y:S02]  /*18870*/  MOV R3, 0x181f ;  /* 0x0000181f00037802 */ /* 0x002fe40000000f00 */
[----:B------:R-:W-:Y:S02]  /*18880*/  MOV R2, 0x188a0 ;  /* 0x000188a000027802 */ /* 0x000fe40000000f00 */
[----:B------:R-:W-:Y:S05]  /*18890*/  CALL.REL.NOINC `($__internal_57_$__cuda_sm70_shflsync_idx_p) ;  /* 0x0000155000007944 */ /* 0x000fea0003c00000 */
[----:B------:R-:W-:Y:S01]  /*188a0*/  IMAD.MOV.U32 R4, RZ, RZ, R0 ;  /* 0x000000ffff047224 */ /* 0x000fe200078e0000 */
[----:B------:R-:W-:Y:S01]  /*188b0*/  MOV R195, 0x1 ;  /* 0x0000000100c37802 */ /* 0x000fe20000000f00 */
[----:B------:R-:W-:Y:S01]  /*188c0*/  IMAD.MOV.U32 R0, RZ, RZ, R10 ;  /* 0x000000ffff007224 */ /* 0x000fe200078e000a */
[----:B------:R-:W-:Y:S02]  /*188d0*/  MOV R3, 0x181f ;  /* 0x0000181f00037802 */ /* 0x000fe40000000f00 */
[----:B------:R-:W-:Y:S02]  /*188e0*/  MOV R2, 0x18900 ;  /* 0x0001890000027802 */ /* 0x000fe40000000f00 */
[----:B------:R-:W-:Y:S05]  /*188f0*/  CALL.REL.NOINC `($__internal_57_$__cuda_sm70_shflsync_idx_p) ;  /* 0x000014f000007944 */ /* 0x000fea0003c00000 */
[----:B------:R-:W-:Y:S05]  /*18900*/  BRA `(.L_x_3452) ;  /* 0xffff65e000007947 */ /* 0x000fea000383ffff */
.L_x_3372:
[----:B------:R-:W-:Y:S01]  /*18910*/  IMAD.MOV.U32 R100, RZ, RZ, R4 ;  /* 0x000000ffff647224 */ /* 0x000fe200078e0004 */
[----:B------:R-:W-:-:S02]  /*18920*/  MOV R0, 0x2 ;  /* 0x0000000200007802 */ /* 0x000fc40000000f00 */
[----:B------:R-:W-:Y:S02]  /*18930*/  MOV R2, 0x18950 ;  /* 0x0001895000027802 */ /* 0x000fe40000000f00 */
[----:B------:R-:W-:Y:S05]  /*18940*/  CALL.REL.NOINC `($__internal_56_$__cuda_sm70_shflsync_bfly_p) ;  /* 0x0000144000007944 */ /* 0x000fea0003c00000 */
[----:B------:R-:W-:Y:S01]  /*18950*/  FMNMX.FTZ R4, R4, R0, !PT ;  /* 0x0000000004047209 */ /* 0x000fe20007810000 */
[----:B------:R-:W-:Y:S01]  /*18960*/  IMAD.MOV.U32 R0, RZ, RZ, 0x1 ;  /* 0x00000001ff007424 */ /* 0x000fe200078e00ff */
[----:B------:R-:W-:-:S03]  /*18970*/  MOV R2, 0x189a0 ;  /* 0x000189a000027802 */ /* 0x000fc60000000f00 */
[----:B------:R-:W-:Y:S02]  /*18980*/  IMAD.MOV.U32 R100, RZ, RZ, R4 ;  /* 0x000000ffff647224 */ /* 0x000fe400078e0004 */
[----:B------:R-:W-:Y:S05]  /*18990*/  CALL.REL.NOINC `($__internal_56_$__cuda_sm70_shflsync_bfly_p) ;  /* 0x000013f000007944 */ /* 0x000fea0003c00000 */
[----:B------:R-:W-:Y:S01]  /*189a0*/  FMNMX.FTZ R101, R4, R0, !PT ;  /* 0x0000000004657209 */ /* 0x000fe20007810000 */
[----:B------:R-:W-:Y:S01]  /*189b0*/  IMAD.MOV.U32 R100, RZ, RZ, R5 ;  /* 0x000000ffff647224 */ /* 0x000fe200078e0005 */
[----:B------:R-:W-:Y:S01]  /*189c0*/  MOV R2, 0x189f0 ;  /* 0x000189f000027802 */ /* 0x000fe20000000f00 */
[----:B------:R-:W-:Y:S02]  /*189d0*/  IMAD.MOV.U32 R0, RZ, RZ, 0x2 ;  /* 0x00000002ff007424 */ /* 0x000fe400078e00ff */
[----:B------:R-:W-:Y:S05]  /*189e0*/  CALL.REL.NOINC `($__internal_56_$__cuda_sm70_shflsync_bfly_p) ;  /* 0x000013a000007944 */ /* 0x000fea0003c00000 */
[----:B------:R-:W-:Y:S01]  /*189f0*/  FMNMX.FTZ R4, R5, R0, !PT ;  /* 0x0000000005047209 */ /* 0x000fe20007810000 */
[----:B------:R-:W-:Y:S01]  /*18a00*/  IMAD.MOV.U32 R0, RZ, RZ, 0x1 ;  /* 0x00000001ff007424 */ /* 0x000fe200078e00ff */
[----:B------:R-:W-:-:S03]  /*18a10*/  MOV R2, 0x18a40 ;  /* 0x00018a4000027802 */ /* 0x000fc60000000f00 */
[----:B------:R-:W-:Y:S02]  /*18a20*/  IMAD.MOV.U32 R100, RZ, RZ, R4 ;  /* 0x000000ffff647224 */ /* 0x000fe400078e0004 */
[----:B------:R-:W-:Y:S05]  /*18a30*/  CALL.REL.NOINC `($__internal_56_$__cuda_sm70_shflsync_bfly_p) ;  /* 0x0000135000007944 */ /* 0x000fea0003c00000 */
[----:B------:R-:W-:Y:S01]  /*18a40*/  MOV R3, R0 ;  /* 0x0000000000037202 */ /* 0x000fe20000000f00 */
[----:B------:R-:W-:Y:S05]  /*18a50*/  BRA `(.L_x_3453) ;  /* 0xffff6b7000007947 */ /* 0x000fea000383ffff */
.L_x_3374:
[----:B------:R-:W-:Y:S01]  /*18a60*/  MOV R195, RZ ;  /* 0x000000ff00c37202 */ /* 0x000fe20000000f00 */
[----:B------:R-:W-:Y:S01]  /*18a70*/  IMAD.MOV.U32 R0, RZ, RZ, R4 ;  /* 0x000000ffff007224 */ /* 0x000fe200078e0004 */
[----:B------:R-:W-:Y:S01]  /*18a80*/  MOV R2, 0x18ab0 ;  /* 0x00018ab000027802 */ /* 0x000fe20000000f00 */
[----:B------:R-:W-:Y:S02]  /*18a90*/  IMAD.MOV.U32 R3, RZ, RZ, 0x181f ;  /* 0x0000181fff037424 */ /* 0x000fe400078e00ff */
[----:B-1234-:R-:W-:Y:S05]  /*18aa0*/  CALL.REL.NOINC `($__internal_57_$__cuda_sm70_shflsync_idx_p) ;  /* 0x0000134000007944 */ /* 0x01efea0003c00000 */
[----:B------:R-:W-:-:S05]  /*18ab0*/  BRA `(.L_x_3454) ;  /* 0xffff7e8000007947 */ /* 0x000fca000383ffff */
.L_x_3377:
[----:B------:R-:W-:Y:S01]  /*18ac0*/  MOV R195, RZ ;  /* 0x000000ff00c37202 */ /* 0x000fe20000000f00 */
[----:B------:R-:W-:Y:S01]  /*18ad0*/  IMAD.MOV.U32 R0, RZ, RZ, R101 ;  /* 0x000000ffff007224 */ /* 0x000fe200078e0065 */
[----:B------:R-:W-:Y:S01]  /*18ae0*/  MOV R2, 0x18b10 ;  /* 0x00018b1000027802 */ /* 0x000fe20000000f00 */
[----:B------:R-:W-:Y:S02]  /*18af0*/  IMAD.MOV.U32 R3, RZ, RZ, 0x181f ;  /* 0x0000181fff037424 */ /* 0x000fe400078e00ff */
[----:B------:R-:W-:Y:S05]  /*18b00*/  CALL.REL.NOINC `($__internal_57_$__cuda_sm70_shflsync_idx_p) ;  /* 0x000012e000007944 */ /* 0x000fea0003c00000 */
[----:B------:R-:W-:Y:S01]  /*18b10*/  MOV R100, R0 ;  /* 0x0000000000647202 */ /* 0x000fe20000000f00 */
[----:B------:R-:W-:-:S05]  /*18b20*/  BRA `(.L_x_3455) ;  /* 0xffff8c0000007947 */ /* 0x000fca000383ffff */
.L_x_3378:
[----:B------:R-:W-:Y:S01]  /*18b30*/  MOV R195, RZ ;  /* 0x000000ff00c37202 */ /* 0x000fe20000000f00 */
[----:B------:R-:W-:Y:S01]  /*18b40*/  IMAD.MOV.U32 R0, RZ, RZ, R150 ;  /* 0x000000ffff007224 */ /* 0x000fe200078e0096 */
[----:B------:R-:W-:Y:S01]  /*18b50*/  MOV R2, 0x18b80 ;  /* 0x00018b8000027802 */ /* 0x000fe20000000f00 */
[----:B------:R-:W-:Y:S02]  /*18b60*/  IMAD.MOV.U32 R3, RZ, RZ, 0x181f ;  /* 0x0000181fff037424 */ /* 0x000fe400078e00ff */
[----:B-12---:R-:W-:Y:S05]  /*18b70*/  CALL.REL.NOINC `($__internal_57_$__cuda_sm70_shflsync_idx_p) ;  /* 0x0000127000007944 */ /* 0x006fea0003c00000 */
        /* <DEDUP_REMOVED lines=19> */
[----:B--2---:R-:W-:Y:S05]  /*18cb0*/  CALL.REL.NOINC `($__internal_57_$__cuda_sm70_shflsync_idx_p) ;  /* 0x0000113000007944 */ /* 0x004fea0003c00000 */
[----:B------:R-:W-:Y:S01]  /*18cc0*/  MOV R195, 0x1 ;  /* 0x0000000100c37802 */ /* 0x000fe20000000f00 */
[----:B------:R-:W-:Y:S01]  /*18cd0*/  IMAD.MOV.U32 R100, RZ, RZ, R0 ;  /* 0x000000ffff647224 */ /* 0x000fe200078e0000 */
[----:B------:R-:W-:Y:S01]  /*18ce0*/  MOV R3, 0x181f ;  /* 0x0000181f00037802 */ /* 0x000fe20000000f00 */
[----:B------:R-:W-:Y:S01]  /*18cf0*/  IMAD.MOV.U32 R0, RZ, RZ, R150 ;  /* 0x000000ffff007224 */ /* 0x000fe200078e0096 */
[----:B------:R-:W-:Y:S02]  /*18d00*/  MOV R2, 0x18d20 ;  /* 0x00018d2000027802 */ /* 0x000fe40000000f00 */
[----:B------:R-:W-:Y:S05]  /*18d10*/  CALL.REL.NOINC `($__internal_57_$__cuda_sm70_shflsync_idx_p) ;  /* 0x000010d000007944 */ /* 0x000fea0003c00000 */
[----:B------:R-:W-:-:S05]  /*18d20*/  BRA `(.L_x_3456) ;  /* 0xffff8b2000007947 */ /* 0x000fca000383ffff */
.L_x_3379:
[----:B------:R-:W-:Y:S02]  /*18d30*/  MOV R0, 0x2 ;  /* 0x0000000200007802 */ /* 0x000fe40000000f00 */
[----:B------:R-:W-:Y:S02]  /*18d40*/  MOV R2, 0x18d60 ;  /* 0x00018d6000027802 */ /* 0x000fe40000000f00 */
[----:B-1----:R-:W-:Y:S05]  /*18d50*/  CALL.REL.NOINC `($__internal_56_$__cuda_sm70_shflsync_bfly_p) ;  /* 0x0000103000007944 */ /* 0x002fea0003c00000 */
[----:B------:R-:W-:Y:S01]  /*18d60*/  FMNMX.FTZ R100, R100, R0, !PT ;  /* 0x0000000064647209 */ /* 0x000fe20007810000 */
[----:B------:R-:W-:Y:S01]  /*18d70*/  IMAD.MOV.U32 R0, RZ, RZ, 0x1 ;  /* 0x00000001ff007424 */ /* 0x000fe200078e00ff */
[----:B------:R-:W-:Y:S02]  /*18d80*/  MOV R2, 0x18da0 ;  /* 0x00018da000027802 */ /* 0x000fe40000000f00 */
        /* <DEDUP_REMOVED lines=8> */
[----:B------:R-:W-:Y:S02]  /*18e10*/  MOV R2, 0x18e30 ;  /* 0x00018e3000027802 */ /* 0x000fe40000000f00 */
[----:B------:R-:W-:Y:S05]  /*18e20*/  CALL.REL.NOINC `($__internal_56_$__cuda_sm70_shflsync_bfly_p) ;  /* 0x00000f6000007944 */ /* 0x000fea0003c00000 */
[----:B------:R-:W-:-:S05]  /*18e30*/  BRA `(.L_x_3457) ;  /* 0xffff8da000007947 */ /* 0x000fca000383ffff */
.L_x_3381:
[----:B------:R-:W-:Y:S01]  /*18e40*/  IMAD.MOV.U32 R100, RZ, RZ, R207 ;  /* 0x000000ffff647224 */ /* 0x000fe200078e00cf */
[----:B------:R-:W-:-:S02]  /*18e50*/  MOV R0, 0x2 ;  /* 0x0000000200007802 */ /* 0x000fc40000000f00 */
[----:B------:R-:W-:Y:S02]  /*18e60*/  MOV R2, 0x18e80 ;  /* 0x00018e8000027802 */ /* 0x000fe40000000f00 */
[----:B------:R-:W-:Y:S05]  /*18e70*/  CALL.REL.NOINC `($__internal_56_$__cuda_sm70_shflsync_bfly_p) ;  /* 0x00000f1000007944 */ /* 0x000fea0003c00000 */
[----:B------:R-:W-:Y:S05]  /*18e80*/  BRA `(.L_x_3458) ;  /* 0xffffa49000007947 */ /* 0x000fea000383ffff */
.L_x_3382:
[----:B------:R-:W-:Y:S01]  /*18e90*/  IMAD.MOV.U32 R100, RZ, RZ, R4 ;  /* 0x000000ffff647224 */ /* 0x000fe200078e0004 */
[----:B------:R-:W-:Y:S02]  /*18ea0*/  MOV R0, 0x1 ;  /* 0x0000000100007802 */ /* 0x000fe40000000f00 */
[----:B------:R-:W-:Y:S02]  /*18eb0*/  MOV R2, 0x18ed0 ;  /* 0x00018ed000027802 */ /* 0x000fe40000000f00 */
[----:B-1----:R-:W-:Y:S05]  /*18ec0*/  CALL.REL.NOINC `($__internal_56_$__cuda_sm70_shflsync_bfly_p) ;  /* 0x00000ec000007944 */ /* 0x002fea0003c00000 */
[----:B------:R-:W-:Y:S01]  /*18ed0*/  FADD.FTZ R4, R4, R0 ;  /* 0x0000000004047221 */ /* 0x000fe20000010000 */
[----:B------:R-:W-:Y:S02]  /*18ee0*/  MOV R100, R200 ;  /* 0x000000c800647202 */ /* 0x000fe40000000f00 */
[----:B------:R-:W-:Y:S02]  /*18ef0*/  MOV R0, 0x2 ;  /* 0x0000000200007802 */ /* 0x000fe40000000f00 */
[----:B------:R-:W-:Y:S02]  /*18f00*/  MOV R2, 0x18f20 ;  /* 0x00018f2000027802 */ /* 0x000fe40000000f00 */
[----:B------:R-:W-:Y:S05]  /*18f10*/  CALL.REL.NOINC `($__internal_56_$__cuda_sm70_shflsync_bfly_p) ;  /* 0x00000e7000007944 */ /* 0x000fea0003c00000 */
[----:B------:R-:W-:Y:S01]  /*18f20*/  FADD.FTZ R5, R200, R0 ;  /* 0x00000000c8057221 */ /* 0x000fe20000010000 */
[----:B------:R-:W-:Y:S02]  /*18f30*/  MOV R0, 0x1 ;  /* 0x0000000100007802 */ /* 0x000fe40000000f00 */
[----:B------:R-:W-:-:S02]  /*18f40*/  MOV R2, 0x18f70 ;  /* 0x00018f7000027802 */ /* 0x000fc40000000f00 */
[----:B------:R-:W-:Y:S02]  /*18f50*/  MOV R100, R5 ;  /* 0x0000000500647202 */ /* 0x000fe40000000f00 */
[----:B------:R-:W-:Y:S05]  /*18f60*/  CALL.REL.NOINC `($__internal_56_$__cuda_sm70_shflsync_bfly_p) ;  /* 0x00000e2000007944 */ /* 0x000fea0003c00000 */
[----:B------:R-:W-:Y:S01]  /*18f70*/  MOV R3, R0 ;  /* 0x0000000000037202 */ /* 0x000fe20000000f00 */
[----:B------:R-:W-:Y:S05]  /*18f80*/  BRA `(.L_x_3459) ;  /* 0xffffa40000007947 */ /* 0x000fea000383ffff */
.L_x_3389:
[----:B--234-:R-:W-:Y:S01]  /*18f90*/  IMAD.MOV.U32 R0, RZ, RZ, R6 ;  /* 0x000000ffff007224 */ /* 0x01cfe200078e0006 */
[----:B------:R-:W-:Y:S01]  /*18fa0*/  MOV R195, RZ ;  /* 0x000000ff00c37202 */ /* 0x000fe20000000f00 */
[----:B------:R-:W-:Y:S01]  /*18fb0*/  IMAD.MOV.U32 R3, RZ, RZ, 0x181f ;  /* 0x0000181fff037424 */ /* 0x000fe200078e00ff */
[----:B------:R-:W-:Y:S02]  /*18fc0*/  MOV R2, 0x18fe0 ;  /* 0x00018fe000027802 */ /* 0x000fe40000000f00 */
[----:B-1----:R-:W-:Y:S05]  /*18fd0*/  CALL.REL.NOINC `($__internal_57_$__cuda_sm70_shflsync_idx_p) ;  /* 0x00000e1000007944 */ /* 0x002fea0003c00000 */
[----:B------:R-:W-:Y:S01]  /*18fe0*/  MOV R7, R0 ;  /* 0x0000000000077202 */ /* 0x000fe20000000f00 */
[----:B------:R-:W-:Y:S05]  /*18ff0*/  BRA `(.L_x_3460) ;  /* 0xffffbb2000007947 */ /* 0x000fea000383ffff */
.L_x_3390:
[----:B------:R-:W-:Y:S01]  /*19000*/  IMAD.MOV.U32 R0, RZ, RZ, R12 ;  /* 0x000000ffff007224 */ /* 0x000fe200078e000c */
[----:B------:R-:W-:Y:S01]  /*19010*/  MOV R195, RZ ;  /* 0x000000ff00c37202 */ /* 0x000fe20000000f00 */
[----:B------:R-:W-:Y:S01]  /*19020*/  IMAD.MOV.U32 R3, RZ, RZ, 0x181f ;  /* 0x0000181fff037424 */ /* 0x000fe200078e00ff */
[----:B------:R-:W-:Y:S02]  /*19030*/  MOV R2, 0x19050 ;  /* 0x0001905000027802 */ /* 0x000fe40000000f00 */
[----:B-123--:R-:W-:Y:S05]  /*19040*/  CALL.REL.NOINC `($__internal_57_$__cuda_sm70_shflsync_idx_p) ;  /* 0x00000da000007944 */ /* 0x00efea0003c00000 */
[----:B------:R-:W-:Y:S05]  /*19050*/  BRA `(.L_x_3461) ;  /* 0xffffbae000007947 */ /* 0x000fea000383ffff */
.L_x_3393:
[----:B--2---:R-:W-:Y:S01]  /*19060*/  IMAD.MOV.U32 R0, RZ, RZ, R6 ;  /* 0x000000ffff007224 */ /* 0x004fe200078e0006 */
[----:B------:R-:W-:Y:S01]  /*19070*/  MOV R195, 0x1 ;  /* 0x0000000100c37802 */ /* 0x000fe20000000f00 */
[----:B------:R-:W-:Y:S01]  /*19080*/  IMAD.MOV.U32 R3, RZ, RZ, 0x181f ;  /* 0x0000181fff037424 */ /* 0x000fe200078e00ff */
[----:B------:R-:W-:-:S02]  /*19090*/  MOV R2, 0x190b0 ;  /* 0x000190b000027802 */ /* 0x000fc40000000f00 */
[----:B-1-34-:R-:W-:Y:S05]  /*190a0*/  CALL.REL.NOINC `($__internal_57_$__cuda_sm70_shflsync_idx_p) ;  /* 0x00000d4000007944 */ /* 0x01afea0003c00000 */
[----:B------:R-:W-:Y:S01]  /*190b0*/  IMAD.MOV.U32 R7, RZ, RZ, R0 ;  /* 0x000000ffff077224 */ /* 0x000fe200078e0000 */
[----:B------:R-:W-:Y:S01]  /*190c0*/  MOV R195, 0x1 ;  /* 0x0000000100c37802 */ /* 0x000fe20000000f00 */
[----:B------:R-:W-:Y:S01]  /*190d0*/  IMAD.MOV.U32 R0, RZ, RZ, R12 ;  /* 0x000000ffff007224 */ /* 0x000fe200078e000c */
[----:B------:R-:W-:-:S02]  /*190e0*/  MOV R3, 0x181f ;  /* 0x0000181f00037802 */ /* 0x000fc40000000f00 */
[----:B------:R-:W-:Y:S02]  /*190f0*/  MOV R2, 0x19110 ;  /* 0x0001911000027802 */ /* 0x000fe40000000f00 */
[----:B------:R-:W-:Y:S05]  /*19100*/  CALL.REL.NOINC `($__internal_57_$__cuda_sm70_shflsync_idx_p) ;  /* 0x00000ce000007944 */ /* 0x000fea0003c00000 */
[----:B------:R-:W-:Y:S05]  /*19110*/  BRA `(.L_x_3462) ;  /* 0xffffbb5000007947 */ /* 0x000fea000383ffff */
.L_x_3396:
[----:B--2---:R-:W-:Y:S01]  /*19120*/  IMAD.MOV.U32 R0, RZ, RZ, R6 ;  /* 0x000000ffff007224 */ /* 0x004fe200078e0006 */
[----:B------:R-:W-:Y:S01]  /*19130*/  MOV R195, 0x2 ;  /* 0x0000000200c37802 */ /* 0x000fe20000000f00 */
[----:B------:R-:W-:Y:S01]  /*19140*/  IMAD.MOV.U32 R3, RZ, RZ, 0x181f ;  /* 0x0000181fff037424 */ /* 0x000fe200078e00ff */
[----:B------:R-:W-:Y:S02]  /*19150*/  MOV R2, 0x19170 ;  /* 0x0001917000027802 */ /* 0x000fe40000000f00 */
[----:B-1-34-:R-:W-:Y:S05]  /*19160*/  CALL.REL.NOINC `($__internal_57_$__cuda_sm70_shflsync_idx_p) ;  /* 0x00000c8000007944 */ /* 0x01afea0003c00000 */
[----:B------:R-:W-:Y:S01]  /*19170*/  MOV R7, R0 ;  /* 0x0000000000077202 */ /* 0x000fe20000000f00 */
[----:B------:R-:W-:Y:S05]  /*19180*/  BRA `(.L_x_3463) ;  /* 0xffffbc1000007947 */ /* 0x000fea000383ffff */
.L_x_3397:
[----:B--2---:R-:W-:Y:S01]  /*19190*/  IMAD.MOV.U32 R0, RZ, RZ, R12 ;  /* 0x000000ffff007224 */ /* 0x004fe200078e000c */
[----:B------:R-:W-:Y:S01]  /*191a0*/  MOV R195, 0x2 ;  /* 0x0000000200c37802 */ /* 0x000fe20000000f00 */
[----:B------:R-:W-:Y:S01]  /*191b0*/  IMAD.MOV.U32 R3, RZ, RZ, 0x181f ;  /* 0x0000181fff037424 */ /* 0x000fe200078e00ff */
[----:B------:R-:W-:Y:S02]  /*191c0*/  MOV R2, 0x191e0 ;  /* 0x000191e000027802 */ /* 0x000fe40000000f00 */
[----:B-1-34-:R-:W-:Y:S05]  /*191d0*/  CALL.REL.NOINC `($__internal_57_$__cuda_sm70_shflsync_idx_p) ;  /* 0x00000c1000007944 */ /* 0x01afea0003c00000 */
[----:B------:R-:W-:Y:S05]  /*191e0*/  BRA `(.L_x_3464) ;  /* 0xffffbbd000007947 */ /* 0x000fea000383ffff */
.L_x_3400:
[----:B----4-:R-:W-:Y:S01]  /*191f0*/  IMAD.MOV.U32 R0, RZ, RZ, R6 ;  /* 0x000000ffff007224 */ /* 0x010fe200078e0006 */
[----:B------:R-:W-:Y:S01]  /*19200*/  MOV R195, 0x3 ;  /* 0x0000000300c37802 */ /* 0x000fe20000000f00 */
[----:B---3--:R-:W-:Y:S01]  /*19210*/  IMAD.MOV.U32 R3, RZ, RZ, 0x181f ;  /* 0x0000181fff037424 */ /* 0x008fe200078e00ff */
[----:B------:R-:W-:-:S02]  /*19220*/  MOV R2, 0x19240 ;  /* 0x0001924000027802 */ /* 0x000fc40000000f00 */
[----:B-12---:R-:W-:Y:S05]  /*19230*/  CALL.REL.NOINC `($__internal_57_$__cuda_sm70_shflsync_idx_p) ;  /* 0x00000bb000007944 */ /* 0x006fea0003c00000 */
[----:B------:R-:W-:Y:S01]  /*19240*/  IMAD.MOV.U32 R6, RZ, RZ, R0 ;  /* 0x000000ffff067224 */ /* 0x000fe200078e0000 */
[----:B------:R-:W-:Y:S01]  /*19250*/  MOV R195, 0x3 ;  /* 0x0000000300c37802 */ /* 0x000fe20000000f00 */
[----:B------:R-:W-:Y:S01]  /*19260*/  IMAD.MOV.U32 R0, RZ, RZ, R12 ;  /* 0x000000ffff007224 */ /* 0x000fe200078e000c */
[----:B------:R-:W-:-:S02]  /*19270*/  MOV R3, 0x181f ;  /* 0x0000181f00037802 */ /* 0x000fc40000000f00 */
[----:B------:R-:W-:Y:S02]  /*19280*/  MOV R2, 0x192a0 ;  /* 0x000192a000027802 */ /* 0x000fe40000000f00 */
[----:B------:R-:W-:Y:S05]  /*19290*/  CALL.REL.NOINC `($__internal_57_$__cuda_sm70_shflsync_idx_p) ;  /* 0x00000b5000007944 */ /* 0x000fea0003c00000 */
[----:B------:R-:W-:Y:S05]  /*192a0*/  BRA `(.L_x_3465) ;  /* 0xffffbc5000007947 */ /* 0x000fea000383ffff */
.L_x_3402:
[----:B------:R-:W-:Y:S01]  /*192b0*/  IMAD.MOV.U32 R0, RZ, RZ, R5 ;  /* 0x000000ffff007224 */ /* 0x000fe200078e0005 */
[----:B------:R-:W-:Y:S01]  /*192c0*/  MOV R195, RZ ;  /* 0x000000ff00c37202 */ /* 0x000fe20000000f00 */
[----:B------:R-:W-:Y:S01]  /*192d0*/  IMAD.MOV.U32 R3, RZ, RZ, 0x1c1f ;  /* 0x00001c1fff037424 */ /* 0x000fe200078e00ff */
[----:B------:R-:W-:Y:S02]  /*192e0*/  MOV R2, 0x19300 ;  /* 0x0001930000027802 */ /* 0x000fe40000000f00 */
[----:B--2---:R-:W-:Y:S05]  /*192f0*/  CALL.REL.NOINC `($__internal_57_$__cuda_sm70_shflsync_idx_p) ;  /* 0x00000af000007944 */ /* 0x004fea0003c00000 */
[----:B------:R-:W-:Y:S01]  /*19300*/  MOV R4, R0 ;  /* 0x0000000000047202 */ /* 0x000fe20000000f00 */
[----:B------:R-:W-:Y:S05]  /*19310*/  BRA `(.L_x_3466) ;  /* 0xffffbf1000007947 */ /* 0x000fea000383ffff */
.L_x_3403:
[----:B------:R-:W-:Y:S01]  /*19320*/  IMAD.MOV.U32 R0, RZ, RZ, R12 ;  /* 0x000000ffff007224 */ /* 0x000fe200078e000c */
[----:B------:R-:W-:Y:S01]  /*19330*/  MOV R195, RZ ;  /* 0x000000ff00c37202 */ /* 0x000fe20000000f00 */
[----:B------:R-:W-:Y:S01]  /*19340*/  IMAD.MOV.U32 R3, RZ, RZ, 0x1c1f ;  /* 0x00001c1fff037424 */ /* 0x000fe200078e00ff */
[----:B------:R-:W-:Y:S02]  /*19350*/  MOV R2, 0x19370 ;  /* 0x0001937000027802 */ /* 0x000fe40000000f00 */
[----:B-123--:R-:W-:Y:S05]  /*19360*/  CALL.REL.NOINC `($__internal_57_$__cuda_sm70_shflsync_idx_p) ;  /* 0x00000a8000007944 */ /* 0x00efea0003c00000 */
[----:B------:R-:W-:Y:S05]  /*19370*/  BRA `(.L_x_3467) ;  /* 0xffffbed000007947 */ /* 0x000fea000383ffff */
.L_x_3406:
[----:B-1----:R-:W-:Y:S01]  /*19380*/  IMAD.MOV.U32 R0, RZ, RZ, R5 ;  /* 0x000000ffff007224 */ /* 0x002fe200078e0005 */
[----:B------:R-:W-:Y:S01]  /*19390*/  MOV R195, 0x1 ;  /* 0x0000000100c37802 */ /* 0x000fe20000000f00 */
[----:B---3--:R-:W-:Y:S01]  /*193a0*/  IMAD.MOV.U32 R3, RZ, RZ, 0x1c1f ;  /* 0x00001c1fff037424 */ /* 0x008fe200078e00ff */
[----:B------:R-:W-:-:S02]  /*193b0*/  MOV R2, 0x193d0 ;  /* 0x000193d000027802 */ /* 0x000fc40000000f00 */
[----:B--2-4-:R-:W-:Y:S05]  /*193c0*/  CALL.REL.NOINC `($__internal_57_$__cuda_sm70_shflsync_idx_p) ;  /* 0x00000a2000007944 */ /* 0x014fea0003c00000 */
[----:B------:R-:W-:Y:S01]  /*193d0*/  IMAD.MOV.U32 R4, RZ, RZ, R0 ;  /* 0x000000ffff047224 */ /* 0x000fe200078e0000 */
[----:B------:R-:W-:Y:S01]  /*193e0*/  MOV R195, 0x1 ;  /* 0x0000000100c37802 */ /* 0x000fe20000000f00 */
[----:B------:R-:W-:Y:S01]  /*193f0*/  IMAD.MOV.U32 R0, RZ, RZ, R12 ;  /* 0x000000ffff007224 */ /* 0x000fe200078e000c */
[----:B------:R-:W-:-:S02]  /*19400*/  MOV R3, 0x1c1f ;  /* 0x00001c1f00037802 */ /* 0x000fc40000000f00 */
[----:B------:R-:W-:Y:S02]  /*19410*/  MOV R2, 0x19430 ;  /* 0x0001943000027802 */ /* 0x000fe40000000f00 */
[----:B------:R-:W-:Y:S05]  /*19420*/  CALL.REL.NOINC `($__internal_57_$__cuda_sm70_shflsync_idx_p) ;  /* 0x000009c000007944 */ /* 0x000fea0003c00000 */
[----:B------:R-:W-:Y:S05]  /*19430*/  BRA `(.L_x_3468) ;  /* 0xffffc8d000007947 */ /* 0x000fea000383ffff */
.L_x_3410:
[----:B------:R-:W-:Y:S01]  /*19440*/  IMAD.MOV.U32 R0, RZ, RZ, R5 ;  /* 0x000000ffff007224 */ /* 0x000fe200078e0005 */
[----:B------:R-:W-:Y:S01]  /*19450*/  MOV R195, RZ ;  /* 0x000000ff00c37202 */ /* 0x000fe20000000f00 */
[----:B------:R-:W-:Y:S01]  /*19460*/  IMAD.MOV.U32 R3, RZ, RZ, 0x181f ;  /* 0x0000181fff037424 */ /* 0x000fe200078e00ff */
[----:B------:R-:W-:Y:S02]  /*19470*/  MOV R2, 0x19490 ;  /* 0x0001949000027802 */ /* 0x000fe40000000f00 */
[----:B------:R-:W-:Y:S05]  /*19480*/  CALL.REL.NOINC `($__internal_57_$__cuda_sm70_shflsync_idx_p) ;  /* 0x0000096000007944 */ /* 0x000fea0003c00000 */
[----:B------:R-:W-:Y:S01]  /*19490*/  MOV R4, R0 ;  /* 0x0000000000047202 */ /* 0x000fe20000000f00 */
[----:B------:R-:W-:Y:S05]  /*194a0*/  BRA `(.L_x_3469) ;  /* 0xffffdac000007947 */ /* 0x000fea000383ffff */
.L_x_3411:
[----:B------:R-:W-:Y:S01]  /*194b0*/  IMAD.MOV.U32 R0, RZ, RZ, R12 ;  /* 0x000000ffff007224 */ /* 0x000fe200078e000c */
[----:B------:R-:W-:Y:S01]  /*194c0*/  MOV R195, RZ ;  /* 0x000000ff00c37202 */ /* 0x000fe20000000f00 */
[----:B------:R-:W-:Y:S01]  /*194d0*/  IMAD.MOV.U32 R3, RZ, RZ, 0x181f ;  /* 0x0000181fff037424 */ /* 0x000fe200078e00ff */
[----:B------:R-:W-:Y:S02]  /*194e0*/  MOV R2, 0x19500 ;  /* 0x0001950000027802 */ /* 0x000fe40000000f00 */
[----:B-12---:R-:W-:Y:S05]  /*194f0*/  CALL.REL.NOINC `($__internal_57_$__cuda_sm70_shflsync_idx_p) ;  /* 0x000008f000007944 */ /* 0x006fea0003c00000 */
[----:B------:R-:W-:Y:S05]  /*19500*/  BRA `(.L_x_3470) ;  /* 0xffffda8000007947 */ /* 0x000fea000383ffff */
.L_x_3414:
[----:B----4-:R-:W-:Y:S01]  /*19510*/  IMAD.MOV.U32 R0, RZ, RZ, R5 ;  /* 0x000000ffff007224 */ /* 0x010fe200078e0005 */
[----:B------:R-:W-:Y:S01]  /*19520*/  MOV R195, 0x1 ;  /* 0x0000000100c37802 */ /* 0x000fe20000000f00 */
[----:B--2---:R-:W-:Y:S01]  /*19530*/  IMAD.MOV.U32 R3, RZ, RZ, 0x181f ;  /* 0x0000181fff037424 */ /* 0x004fe200078e00ff */
[----:B------:R-:W-:-:S02]  /*19540*/  MOV R2, 0x19560 ;  /* 0x0001956000027802 */ /* 0x000fc40000000f00 */
[----:B-1-3--:R-:W-:Y:S05]  /*19550*/  CALL.REL.NOINC `($__internal_57_$__cuda_sm70_shflsync_idx_p) ;  /* 0x0000089000007944 */ /* 0x00afea0003c00000 */
[----:B------:R-:W-:Y:S01]  /*19560*/  IMAD.MOV.U32 R4, RZ, RZ, R0 ;  /* 0x000000ffff047224 */ /* 0x000fe200078e0000 */
[----:B------:R-:W-:Y:S01]  /*19570*/  MOV R195, 0x1 ;  /* 0x0000000100c37802 */ /* 0x000fe20000000f00 */
[----:B------:R-:W-:Y:S01]  /*19580*/  IMAD.MOV.U32 R0, RZ, RZ, R12 ;  /* 0x000000ffff007224 */ /* 0x000fe200078e000c */
[----:B------:R-:W-:-:S02]  /*19590*/  MOV R3, 0x181f ;  /* 0x0000181f00037802 */ /* 0x000fc40000000f00 */
[----:B------:R-:W-:Y:S02]  /*195a0*/  MOV R2, 0x195c0 ;  /* 0x000195c000027802 */ /* 0x000fe40000000f00 */
[----:B------:R-:W-:Y:S05]  /*195b0*/  CALL.REL.NOINC `($__internal_57_$__cuda_sm70_shflsync_idx_p) ;  /* 0x0000083000007944 */ /* 0x000fea0003c00000 */
[----:B------:R-:W-:Y:S05]  /*195c0*/  BRA `(.L_x_3471) ;  /* 0xffffdb0000007947 */ /* 0x000fea000383ffff */
.L_x_3417:
[----:B----4-:R-:W-:Y:S01]  /*195d0*/  IMAD.MOV.U32 R0, RZ, RZ, R5 ;  /* 0x000000ffff007224 */ /* 0x010fe200078e0005 */
[----:B------:R-:W-:Y:S01]  /*195e0*/  MOV R195, 0x2 ;  /* 0x0000000200c37802 */ /* 0x000fe20000000f00 */
[----:B-1----:R-:W-:Y:S01]  /*195f0*/  IMAD.MOV.U32 R3, RZ, RZ, 0x181f ;  /* 0x0000181fff037424 */ /* 0x002fe200078e00ff */
[----:B------:R-:W-:Y:S02]  /*19600*/  MOV R2, 0x19620 ;  /* 0x0001962000027802 */ /* 0x000fe40000000f00 */
[----:B--23--:R-:W-:Y:S05]  /*19610*/  CALL.REL.NOINC `($__internal_57_$__cuda_sm70_shflsync_idx_p) ;  /* 0x000007d000007944 */ /* 0x00cfea0003c00000 */
[----:B------:R-:W-:Y:S01]  /*19620*/  MOV R4, R0 ;  /* 0x0000000000047202 */ /* 0x000fe20000000f00 */
[----:B------:R-:W-:Y:S05]  /*19630*/  BRA `(.L_x_3472) ;  /* 0xffffdbc000007947 */ /* 0x000fea000383ffff */
.L_x_3418:
[----:B----4-:R-:W-:Y:S01]  /*19640*/  IMAD.MOV.U32 R0, RZ, RZ, R12 ;  /* 0x000000ffff007224 */ /* 0x010fe200078e000c */
[----:B------:R-:W-:Y:S01]  /*19650*/  MOV R195, 0x2 ;  /* 0x0000000200c37802 */ /* 0x000fe20000000f00 */
[----:B------:R-:W-:Y:S01]  /*19660*/  IMAD.MOV.U32 R3, RZ, RZ, 0x181f ;  /* 0x0000181fff037424 */ /* 0x000fe200078e00ff */
[----:B------:R-:W-:Y:S02]  /*19670*/  MOV R2, 0x19690 ;  /* 0x0001969000027802 */ /* 0x000fe40000000f00 */
[----:B-123--:R-:W-:Y:S05]  /*19680*/  CALL.REL.NOINC `($__internal_57_$__cuda_sm70_shflsync_idx_p) ;  /* 0x0000076000007944 */ /* 0x00efea0003c00000 */
[----:B------:R-:W-:Y:S05]  /*19690*/  BRA `(.L_x_3473) ;  /* 0xffffdb8000007947 */ /* 0x000fea000383ffff */
.L_x_3421:
[----:B-1----:R-:W-:Y:S01]  /*196a0*/  IMAD.MOV.U32 R0, RZ, RZ, R5 ;  /* 0x000000ffff007224 */ /* 0x002fe200078e0005 */
[----:B------:R-:W-:Y:S01]  /*196b0*/  MOV R195, 0x3 ;  /* 0x0000000300c37802 */ /* 0x000fe20000000f00 */
[----:B------:R-:W-:Y:S01]  /*196c0*/  IMAD.MOV.U32 R3, RZ, RZ, 0x181f ;  /* 0x0000181fff037424 */ /* 0x000fe200078e00ff */
[----:B------:R-:W-:-:S02]  /*196d0*/  MOV R2, 0x196f0 ;  /* 0x000196f000027802 */ /* 0x000fc40000000f00 */
[----:B--234-:R-:W-:Y:S05]  /*196e0*/  CALL.REL.NOINC `($__internal_57_$__cuda_sm70_shflsync_idx_p) ;  /* 0x0000070000007944 */ /* 0x01cfea0003c00000 */
[----:B------:R-:W-:Y:S01]  /*196f0*/  IMAD.MOV.U32 R4, RZ, RZ, R0 ;  /* 0x000000ffff047224 */ /* 0x000fe200078e0000 */
[----:B------:R-:W-:Y:S01]  /*19700*/  MOV R195, 0x3 ;  /* 0x0000000300c37802 */ /* 0x000fe20000000f00 */
[----:B------:R-:W-:Y:S01]  /*19710*/  IMAD.MOV.U32 R0, RZ, RZ, R12 ;  /* 0x000000ffff007224 */ /* 0x000fe200078e000c */
[----:B------:R-:W-:-:S02]  /*19720*/  MOV R3, 0x181f ;  /* 0x0000181f00037802 */ /* 0x000fc40000000f00 */
[----:B------:R-:W-:Y:S02]  /*19730*/  MOV R2, 0x19750 ;  /* 0x0001975000027802 */ /* 0x000fe40000000f00 */
[----:B------:R-:W-:Y:S05]  /*19740*/  CALL.REL.NOINC `($__internal_57_$__cuda_sm70_shflsync_idx_p) ;  /* 0x000006a000007944 */ /* 0x000fea0003c00000 */
[----:B------:R-:W-:Y:S05]  /*19750*/  BRA `(.L_x_3474) ;  /* 0xffffdc0000007947 */ /* 0x000fea000383ffff */
.L_x_3423:
[----:B------:R-:W-:Y:S01]  /*19760*/  IMAD.MOV.U32 R0, RZ, RZ, R86 ;  /* 0x000000ffff007224 */ /* 0x000fe200078e0056 */
[----:B------:R-:W-:Y:S01]  /*19770*/  MOV R195, RZ ;  /* 0x000000ff00c37202 */ /* 0x000fe20000000f00 */
[----:B------:R-:W-:Y:S01]  /*19780*/  IMAD.MOV.U32 R3, RZ, RZ, 0x1f ;  /* 0x0000001fff037424 */ /* 0x000fe200078e00ff */
[----:B------:R-:W-:Y:S02]  /*19790*/  MOV R2, 0x197b0 ;  /* 0x000197b000027802 */ /* 0x000fe40000000f00 */
[----:B---34-:R-:W-:Y:S05]  /*197a0*/  CALL.REL.NOINC `($__internal_57_$__cuda_sm70_shflsync_idx_p) ;  /* 0x0000064000007944 */ /* 0x018fea0003c00000 */
[----:B------:R-:W-:Y:S01]  /*197b0*/  MOV R9, R0 ;  /* 0x0000000000097202 */ /* 0x000fe20000000f00 */
[----:B------:R-:W-:Y:S05]  /*197c0*/  BRA `(.L_x_3475) ;  /* 0xffffdd5000007947 */ /* 0x000fea000383ffff */
.L_x_3424:
[----:B------:R-:W-:Y:S01]  /*197d0*/  IMAD.MOV.U32 R0, RZ, RZ, R86 ;  /* 0x000000ffff007224 */ /* 0x000fe200078e0056 */
[----:B------:R-:W-:Y:S01]  /*197e0*/  MOV R195, 0x1 ;  /* 0x0000000100c37802 */ /* 0x000fe20000000f00 */
[----:B------:R-:W-:Y:S01]  /*197f0*/  IMAD.MOV.U32 R3, RZ, RZ, 0x1f ;  /* 0x0000001fff037424 */ /* 0x000fe200078e00ff */
[----:B------:R-:W-:Y:S02]  /*19800*/  MOV R2, 0x19820 ;  /* 0x0001982000027802 */ /* 0x000fe40000000f00 */
[----:B-1234-:R-:W-:Y:S05]  /*19810*/  CALL.REL.NOINC `($__internal_57_$__cuda_sm70_shflsync_idx_p) ;  /* 0x000005d000007944 */ /* 0x01efea0003c00000 */
[----:B------:R-:W-:Y:S01]  /*19820*/  MOV R6, R0 ;  /* 0x0000000000067202 */ /* 0x000fe20000000f00 */
[----:B------:R-:W-:Y:S05]  /*19830*/  BRA `(.L_x_3476) ;  /* 0xffffdd0000007947 */ /* 0x000fea000383ffff */
.L_x_3425:
[----:B------:R-:W-:Y:S02]  /*19840*/  MOV R3, 0x1 ;  /* 0x0000000100037802 */ /* 0x000fe40000000f00 */
[----:B------:R-:W-:-:S02]  /*19850*/  MOV R2, 0x19870 ;  /* 0x0001987000027802 */ /* 0x000fc40000000f00 */
[----:B-123--:R-:W-:Y:S05]  /*19860*/  CALL.REL.NOINC `($__internal_58_$__cuda_sm70_shflsync_up_p) ;  /* 0x000005d000007944 */ /* 0x00efea0003c00000 */
[----:B------:R-:W-:Y:S05]  /*19870*/  BRA `(.L_x_3477) ;  /* 0xffffdde000007947 */ /* 0x000fea000383ffff */
.L_x_3426:
[----:B------:R-:W-:Y:S02]  /*19880*/  MOV R3, 0x2 ;  /* 0x0000000200037802 */ /* 0x000fe40000000f00 */
[----:B------:R-:W-:-:S02]  /*19890*/  MOV R2, 0x198b0 ;  /* 0x000198b000027802 */ /* 0x000fc40000000f00 */
[----:B-12---:R-:W-:Y:S05]  /*198a0*/  CALL.REL.NOINC `($__internal_58_$__cuda_sm70_shflsync_up_p) ;  /* 0x0000059000007944 */ /* 0x006fea0003c00000 */
[----:B------:R-:W-:Y:S02]  /*198b0*/  SEL R3, R4, RZ, P1 ;  /* 0x000000ff04037207 */ /* 0x000fe40000800000 */
[----:B------:R-:W-:-:S03]  /*198c0*/  MOV R2, 0x19900 ;  /* 0x0001990000027802 */ /* 0x000fc60000000f00 */
[----:B------:R-:W-:Y:S02]  /*198d0*/  IMAD.IADD R0, R0, 0x1, R3 ;  /* 0x0000000100007824 */ /* 0x000fe400078e0203 */
[----:B------:R-:W-:Y:S02]  /*198e0*/  IMAD.MOV.U32 R3, RZ, RZ, 0x4 ;  /* 0x00000004ff037424 */ /* 0x000fe400078e00ff */
        /* <DEDUP_REMOVED lines=19> */
.L_x_3430:
[----:B------:R-:W-:Y:S02]  /*19a20*/  MOV R3, 0x1 ;  /* 0x0000000100037802 */ /* 0x000fe40000000f00 */
[----:B------:R-:W-:Y:S02]  /*19a30*/  MOV R2, 0x19a50 ;  /* 0x00019a5000027802 */ /* 0x000fe40000000f00 */
[----:B------:R-:W-:Y:S05]  /*19a40*/  CALL.REL.NOINC `($__internal_58_$__cuda_sm70_shflsync_up_p) ;  /* 0x000003f000007944 */ /* 0x000fea0003c00000 */
[----:B------:R-:W-:Y:S01]  /*19a50*/  MOV R2, R4 ;  /* 0x0000000400027202 */ /* 0x000fe20000000f00 */
[----:B------:R-:W-:Y:S05]  /*19a60*/  BRA `(.L_x_3479) ;  /* 0xffffde5000007947 */ /* 0x000fea000383ffff */
.L_x_3431:
[----:B------:R-:W-:Y:S02]  /*19a70*/  MOV R3, 0x2 ;  /* 0x0000000200037802 */ /* 0x000fe40000000f00 */
[----:B------:R-:W-:Y:S02]  /*19a80*/  MOV R2, 0x19aa0 ;  /* 0x00019aa000027802 */ /* 0x000fe40000000f00 */
        /* <DEDUP_REMOVED lines=24> */
.L_x_3433:
[----:B------:R-:W-:Y:S02]  /*19c10*/  SEL R0, RZ, 0x1, P0 ;  /* 0x00000001ff007807 */ /* 0x000fe40000000000 */
[----:B------:R-:W-:Y:S02]  /*19c20*/  MOV R2, 0x19c40 ;  /* 0x00019c4000027802 */ /* 0x000fe40000000f00 */
[----:B---3--:R-:W-:Y:S05]  /*19c30*/  CALL.REL.NOINC `($__internal_59_$__cuda_sm70_votesync_ballot) ;  /* 0x0000026000007944 */ /* 0x008fea0003c00000 */
[----:B------:R-:W-:Y:S01]  /*19c40*/  MOV R10, R0 ;  /* 0x00000000000a7202 */ /* 0x000fe20000000f00 */
[----:B------:R-:W-:Y:S05]  /*19c50*/  BRA `(.L_x_3481) ;  /* 0xffffddf000007947 */ /* 0x000fea000383ffff */
.L_x_3434:
[----:B------:R-:W-:Y:S01]  /*19c60*/  IMAD.MOV.U32 R0, RZ, RZ, R7 ;  /* 0x000000ffff007224 */ /* 0x000fe200078e0007 */
[----:B--2---:R-:W-:Y:S01]  /*19c70*/  MOV R195, R6 ;  /* 0x0000000600c37202 */ /* 0x004fe20000000f00 */
[----:B------:R-:W-:Y:S01]  /*19c80*/  IMAD.MOV.U32 R3, RZ, RZ, 0x1f ;  /* 0x0000001fff037424 */ /* 0x000fe200078e00ff */
[----:B------:R-:W-:Y:S02]  /*19c90*/  MOV R2, 0x19cb0 ;  /* 0x00019cb000027802 */ /* 0x000fe40000000f00 */
[----:B-1-3--:R-:W-:Y:S05]  /*19ca0*/  CALL.REL.NOINC `($__internal_57_$__cuda_sm70_shflsync_idx_p) ;  /* 0x0000014000007944 */ /* 0x00afea0003c00000 */
[----:B------:R-:W-:Y:S01]  /*19cb0*/  IMAD.MOV.U32 R7, RZ, RZ, R0 ;  /* 0x000000ffff077224 */ /* 0x000fe200078e0000 */
[----:B------:R-:W-:Y:S01]  /*19cc0*/  MOV R195, R6 ;  /* 0x0000000600c37202 */ /* 0x000fe20000000f00 */
[----:B------:R-:W-:Y:S01]  /*19cd0*/  IMAD.MOV.U32 R0, RZ, RZ, R8 ;  /* 0x000000ffff007224 */ /* 0x000fe200078e0008 */
[----:B------:R-:W-:Y:S02]  /*19ce0*/  MOV R3, 0x1f ;  /* 0x0000001f00037802 */ /* 0x000fe40000000f00 */
[----:B------:R-:W-:-:S02]  /*19cf0*/  MOV R2, 0x19d10 ;  /* 0x00019d1000027802 */ /* 0x000fc40000000f00 */
[----:B------:R-:W-:Y:S05]  /*19d00*/  CALL.REL.NOINC `($__internal_57_$__cuda_sm70_shflsync_idx_p) ;  /* 0x000000e000007944 */ /* 0x000fea0003c00000 */
[----:B------:R-:W-:Y:S01]  /*19d10*/  MOV R5, R0 ;  /* 0x0000000000057202 */ /* 0x000fe20000000f00 */
[----:B------:R-:W-:Y:S05]  /*19d20*/  BRA `(.L_x_3482) ;  /* 0xffffdd6000007947 */ /* 0x000fea000383ffff */
.L_x_3437:
[----:B------:R-:W-:Y:S01]  /*19d30*/  IMAD.MOV.U32 R0, RZ, RZ, R4 ;  /* 0x000000ffff007224 */ /* 0x000fe200078e0004 */
[----:B------:R-:W-:-:S02]  /*19d40*/  MOV R3, 0x1f ;  /* 0x0000001f00037802 */ /* 0x000fc40000000f00 */
[----:B------:R-:W-:Y:S02]  /*19d50*/  MOV R2, 0x19d70 ;  /* 0x00019d7000027802 */ /* 0x000fe40000000f00 */
[----:B-1234-:R-:W-:Y:S05]  /*19d60*/  CALL.REL.NOINC `($__internal_57_$__cuda_sm70_shflsync_idx_p) ;  /* 0x0000008000007944 */ /* 0x01efea0003c00000 */
[----:B------:R-:W-:Y:S01]  /*19d70*/  MOV R13, R0 ;  /* 0x00000000000d7202 */ /* 0x000fe20000000f00 */
[----:B------:R-:W-:Y:S05]  /*19d80*/  BRA `(.L_x_3436) ;  /* 0xffffdd6000007947 */ /* 0x000fea000383ffff */
        .weak           $__internal_56_$__cuda_sm70_shflsync_bfly_p
        .type           $__internal_56_$__cuda_sm70_shflsync_bfly_p,@function
        .size           $__internal_56_$__cuda_sm70_shflsync_bfly_p,($__internal_57_$__cuda_sm70_shflsync_idx_p - $__internal_56_$__cuda_sm70_shflsync_bfly_p)
$__internal_56_$__cuda_sm70_shflsync_bfly_p:
[----:B------:R-:W-:Y:S02]  /*19d90*/  MOV R149, 0xffffffff ;  /* 0xffffffff00957802 */ /* 0x000fe40000000f00 */
[----:B------:R-:W-:Y:S02]  /*19da0*/  MOV R3, 0x1f ;  /* 0x0000001f00037802 */ /* 0x000fe40000000f00 */
[----:B------:R-:W-:Y:S04]  /*19db0*/  WARPSYNC R149 ;  /* 0x0000009500007348 */ /* 0x000fe80003800000 */
[----:B------:R1:W2:Y:S02]  /*19dc0*/  SHFL.BFLY PT, R0, R100, R0, R3 ;  /* 0x0c00000064007389 */ /* 0x0002a400000e0003 */
[----:B-1----:R-:W-:-:S04]  /*19dd0*/  MOV R3, 0x0 ;  /* 0x0000000000037802 */ /* 0x002fc80000000f00 */
[----:B--2---:R-:W-:Y:S05]  /*19de0*/  RET.REL.NODEC R2 `(_ZN7cutlass13device_kernelIN5flash19enable_sm80_to_sm89INS1_16FlashAttnFwdSm80INS1_25CollectiveMainloopFwdSm80ILi8ELi1ELb0EN4cute5tupleIJNS5_1CILi128EEENS7_ILi64EEENS7_ILi192EEEEEELi192ENS_10bfloat16_tEfNS_4arch4Sm80ELb0ELb0ELb0ELb1ELb1ELb1ELb1ELb1EEENS1_21CollectiveEpilogueFwdINS6_IJS8_SA_S9_EEENS6_IJNS7_ILi1EEESI_SI_EEESC_SE_Li256ELb1ELb1ELb1ELb0EEENS1_36VarlenDynamicPersistentTileSchedulerILi128ELi64ELi256ELi256ELb1ELb1ELb0ELb0ELb1ELb1EEEEEEEEEvNT_6ParamsE) ;  /* 0xfffe621002007950 */ /* 0x004fea0003c3ffff */
        .weak           $__internal_57_$__cuda_sm70_shflsync_idx_p
        .type           $__internal_57_$__cuda_sm70_shflsync_idx_p,@function
        .size           $__internal_57_$__cuda_sm70_shflsync_idx_p,($__internal_58_$__cuda_sm70_shflsync_up_p - $__internal_57_$__cuda_sm70_shflsync_idx_p)
$__internal_57_$__cuda_sm70_shflsync_idx_p:
[----:B------:R-:W-:-:S04]  /*19df0*/  MOV R198, 0xffffffff ;  /* 0xffffffff00c67802 */ /* 0x000fc80000000f00 */
[----:B------:R-:W-:Y:S04]  /*19e00*/  WARPSYNC R198 ;  /* 0x000000c600007348 */ /* 0x000fe80003800000 */
[----:B------:R1:W2:Y:S02]  /*19e10*/  SHFL.IDX PT, R0, R0, R195, R3 ;  /* 0x000000c300007389 */ /* 0x0002a400000e0003 */
[----:B-1----:R-:W-:-:S04]  /*19e20*/  MOV R3, 0x0 ;  /* 0x0000000000037802 */ /* 0x002fc80000000f00 */
[----:B--2---:R-:W-:Y:S05]  /*19e30*/  RET.REL.NODEC R2 `(_ZN7cutlass13device_kernelIN5flash19enable_sm80_to_sm89INS1_16FlashAttnFwdSm80INS1_25CollectiveMainloopFwdSm80ILi8ELi1ELb0EN4cute5tupleIJNS5_1CILi128EEENS7_ILi64EEENS7_ILi192EEEEEELi192ENS_10bfloat16_tEfNS_4arch4Sm80ELb0ELb0ELb0ELb1ELb1ELb1ELb1ELb1EEENS1_21CollectiveEpilogueFwdINS6_IJS8_SA_S9_EEENS6_IJNS7_ILi1EEESI_SI_EEESC_SE_Li256ELb1ELb1ELb1ELb0EEENS1_36VarlenDynamicPersistentTileSchedulerILi128ELi64ELi256ELi256ELb1ELb1ELb0ELb0ELb1ELb1EEEEEEEEEvNT_6ParamsE) ;  /* 0xfffe61c002007950 */ /* 0x004fea0003c3ffff */
        .weak           $__internal_58_$__cuda_sm70_shflsync_up_p
        .type           $__internal_58_$__cuda_sm70_shflsync_up_p,@function
        .size           $__internal_58_$__cuda_sm70_shflsync_up_p,($__internal_59_$__cuda_sm70_votesync_ballot - $__internal_58_$__cuda_sm70_shflsync_up_p)
$__internal_58_$__cuda_sm70_shflsync_up_p:
[----:B------:R-:W-:Y:S02]  /*19e40*/  MOV R4, RZ ;  /* 0x000000ff00047202 */ /* 0x000fe40000000f00 */
[----:B------:R-:W-:-:S04]  /*19e50*/  MOV R10, 0xffffffff ;  /* 0xffffffff000a7802 */ /* 0x000fc80000000f00 */
[----:B------:R-:W-:Y:S04]  /*19e60*/  WARPSYNC R10 ;  /* 0x0000000a00007348 */ /* 0x000fe80003800000 */
[----:B------:R1:W2:Y:S02]  /*19e70*/  SHFL.UP PT, R4, R0, R3, R4 ;  /* 0x0400000300047389 */ /* 0x0002a400000e0004 */
[----:B-1----:R-:W-:-:S04]  /*19e80*/  MOV R3, 0x0 ;  /* 0x0000000000037802 */ /* 0x002fc80000000f00 */
[----:B--2---:R-:W-:Y:S05]  /*19e90*/  RET.REL.NODEC R2 `(_ZN7cutlass13device_kernelIN5flash19enable_sm80_to_sm89INS1_16FlashAttnFwdSm80INS1_25CollectiveMainloopFwdSm80ILi8ELi1ELb0EN4cute5tupleIJNS5_1CILi128EEENS7_ILi64EEENS7_ILi192EEEEEELi192ENS_10bfloat16_tEfNS_4arch4Sm80ELb0ELb0ELb0ELb1ELb1ELb1ELb1ELb1EEENS1_21CollectiveEpilogueFwdINS6_IJS8_SA_S9_EEENS6_IJNS7_ILi1EEESI_SI_EEESC_SE_Li256ELb1ELb1ELb1ELb0EEENS1_36VarlenDynamicPersistentTileSchedulerILi128ELi64ELi256ELi256ELb1ELb1ELb0ELb0ELb1ELb1EEEEEEEEEvNT_6ParamsE) ;  /* 0xfffe616002007950 */ /* 0x004fea0003c3ffff */
        .weak           $__internal_59_$__cuda_sm70_votesync_ballot
        .type           $__internal_59_$__cuda_sm70_votesync_ballot,@function
        .size           $__internal_59_$__cuda_sm70_votesync_ballot,(.L_x_6288 - $__internal_59_$__cuda_sm70_votesync_ballot)
$__internal_59_$__cuda_sm70_votesync_ballot:
[----:B------:R-:W-:Y:S01]  /*19ea0*/  ISETP.NE.U32.AND P0, PT, R0, 0x1, PT ;  /* 0x000000010000780c */ /* 0x000fe20003f05070 */
[----:B------:R-:W-:-:S04]  /*19eb0*/  IMAD.MOV.U32 R3, RZ, RZ, -0x1 ;  /* 0xffffffffff037424 */ /* 0x000fc800078e00ff */
[----:B------:R-:W-:Y:S08]  /*19ec0*/  WARPSYNC R3 ;  /* 0x0000000300007348 */ /* 0x000ff00003800000 */
[----:B------:R-:W-:-:S04]  /*19ed0*/  VOTE.ANY R0, PT, !P0 ;  /* 0x0000000000007806 */ /* 0x000fc800040e0100 */
[----:B------:R-:W-:Y:S01]  /*19ee0*/  LOP3.LUT R0, R0, R3, RZ, 0xc0, !PT ;  /* 0x0000000300007212 */ /* 0x000fe200078ec0ff */
[----:B------:R-:W-:-:S04]  /*19ef0*/  IMAD.MOV.U32 R3, RZ, RZ, 0x0 ;  /* 0x00000000ff037424 */ /* 0x000fc800078e00ff */
[----:B------:R-:W-:Y:S05]  /*19f00*/  RET.REL.NODEC R2 `(_ZN7cutlass13device_kernelIN5flash19enable_sm80_to_sm89INS1_16FlashAttnFwdSm80INS1_25CollectiveMainloopFwdSm80ILi8ELi1ELb0EN4cute5tupleIJNS5_1CILi128EEENS7_ILi64EEENS7_ILi192EEEEEELi192ENS_10bfloat16_tEfNS_4arch4Sm80ELb0ELb0ELb0ELb1ELb1ELb1ELb1ELb1EEENS1_21CollectiveEpilogueFwdINS6_IJS8_SA_S9_EEENS6_IJNS7_ILi1EEESI_SI_EEESC_SE_Li256ELb1ELb1ELb1ELb0EEENS1_36VarlenDynamicPersistentTileSchedulerILi128ELi64ELi256ELi256ELb1ELb1ELb0ELb0ELb1ELb1EEEEEEEEEvNT_6ParamsE) ;  /* 0xfffe60f002007950 */ /* 0x000fea0003c3ffff */
.L_x_3483:
        /* <DEDUP_REMOVED lines=15> */
.L_x_6288:


//--------------------- .text._ZN7cutlass13device_kernelIN5flash19enable_sm80_to_sm89INS1_16FlashAttnFwdSm80INS1_25CollectiveMainloopFwdSm80ILi8ELi1ELb0EN4cute5tupleIJNS5_1CILi128EEENS7_ILi64EEENS7_ILi192EEEEEELi192ENS_10bfloat16_tEfNS_4arch4Sm80ELb0ELb1ELb0ELb0ELb1ELb0ELb1ELb1EEENS1_21CollectiveEpilogueFwdINS6_IJS8_SA_S9_EEENS6_IJNS7_ILi1EEESI_SI_EEESC_SE_Li256ELb0ELb1ELb1ELb0EEENS1_19SingleTileSchedulerILb0ELb1ELb1ELi128EEEEEEEEEvNT_6ParamsE --------------------------
	.section	.text._ZN7cutlass13device_kernelIN5flash19enable_sm80_to_sm89INS1_16FlashAttnFwdSm80INS1_25CollectiveMainloopFwdSm80ILi8ELi1ELb0EN4cute5tupleIJNS5_1CILi128EEENS7_ILi64EEENS7_ILi192EEEEEELi192ENS_10bfloat16_tEfNS_4arch4Sm80ELb0ELb1ELb0ELb0ELb1ELb0ELb1ELb1EEENS1_21CollectiveEpilogueFwdINS6_IJS8_SA_S9_EEENS6_IJNS7_ILi1EEESI_SI_EEESC_SE_Li256ELb0ELb1ELb1ELb0EEENS1_19SingleTileSchedulerILb0ELb1ELb1ELi128EEEEEEEEEvNT_6ParamsE,"ax",@progbits
	.sectioninfo	@"SHI_REGISTERS=235"
	.align	128
.text._ZN7cutlass13device_kernelIN5flash19enable_sm80_to_sm89INS1_16FlashAttnFwdSm80INS1_25CollectiveMainloopFwdSm80ILi8ELi1ELb0EN4cute5tupleIJNS5_1CILi128EEENS7_ILi64EEENS7_ILi192EEEEEELi192ENS_10bfloat16_tEfNS_4arch4Sm80ELb0ELb1ELb0ELb0ELb1ELb0ELb1ELb1EEENS1_21CollectiveEpilogueFwdINS6_IJS8_SA_S9_EEENS6_IJNS7_ILi1EEESI_SI_EEESC_SE_Li256ELb0ELb1ELb1ELb0EEENS1_19SingleTileSchedulerILb0ELb1ELb1ELi128EEEEEEEEEvNT_6ParamsE:
        .type           _ZN7cutlass13device_kernelIN5flash19enable_sm80_to_sm89INS1_16FlashAttnFwdSm80INS1_25CollectiveMainloopFwdSm80ILi8ELi1ELb0EN4cute5tupleIJNS5_1CILi128EEENS7_ILi64EEENS7_ILi192EEEEEELi192ENS_10bfloat16_tEfNS_4arch4Sm80ELb0ELb1ELb0ELb0ELb1ELb0ELb1ELb1EEENS1_21CollectiveEpilogueFwdINS6_IJS8_SA_S9_EEENS6_IJNS7_ILi1EEESI_SI_EEESC_SE_Li256ELb0ELb1ELb1ELb0EEENS1_19SingleTileSchedulerILb0ELb1ELb1ELi128EEEEEEEEEvNT_6ParamsE,@function
        .size           _ZN7cutlass13device_kernelIN5flash19enable_sm80_to_sm89INS1_16FlashAttnFwdSm80INS1_25CollectiveMainloopFwdSm80ILi8ELi1ELb0EN4cute5tupleIJNS5_1CILi128EEENS7_ILi64EEENS7_ILi192EEEEEELi192ENS_10bfloat16_tEfNS_4arch4Sm80ELb0ELb1ELb0ELb0ELb1ELb0ELb1ELb1EEENS1_21CollectiveEpilogueFwdINS6_IJS8_SA_S9_EEENS6_IJNS7_ILi1EEESI_SI_EEESC_SE_Li256ELb0ELb1ELb1ELb0EEENS1_19SingleTileSchedulerILb0ELb1ELb1ELi128EEEEEEEEEvNT_6ParamsE,(.L_x_6293 - _ZN7cutlass13device_kernelIN5flash19enable_sm80_to_sm89INS1_16FlashAttnFwdSm80INS1_25CollectiveMainloopFwdSm80ILi8ELi1ELb0EN4cute5tupleIJNS5_1CILi128EEENS7_ILi64EEENS7_ILi192EEEEEELi192ENS_10bfloat16_tEfNS_4arch4Sm80ELb0ELb1ELb0ELb0ELb1ELb0ELb1ELb1EEENS1_21CollectiveEpilogueFwdINS6_IJS8_SA_S9_EEENS6_IJNS7_ILi1EEESI_SI_EEESC_SE_Li256ELb0ELb1ELb1ELb0EEENS1_19SingleTileSchedulerILb0ELb1ELb1ELi128EEEEEEEEEvNT_6ParamsE)
        .other          _ZN7cutlass13device_kernelIN5flash19enable_sm80_to_sm89INS1_16FlashAttnFwdSm80INS1_25CollectiveMainloopFwdSm80ILi8ELi1ELb0EN4cute5tupleIJNS5_1CILi128EEENS7_ILi64EEENS7_ILi192EEEEEELi192ENS_10bfloat16_tEfNS_4arch4Sm80ELb0ELb1ELb0ELb0ELb1ELb0ELb1ELb1EEENS1_21CollectiveEpilogueFwdINS6_IJS8_SA_S9_EEENS6_IJNS7_ILi1EEESI_SI_EEESC_SE_Li256ELb0ELb1ELb1ELb0EEENS1_19SingleTileSchedulerILb0ELb1ELb1ELi128EEEEEEEEEvNT_6ParamsE,@"STO_CUDA_ENTRY STV_DEFAULT"
_ZN7cutlass13device_kernelIN5flash19enable_sm80_to_sm89INS1_16FlashAttnFwdSm80INS1_25CollectiveMainloopFwdSm80ILi8ELi1ELb0EN4cute5tupleIJNS5_1CILi128EEENS7_ILi64EEENS7_ILi192EEEEEELi192ENS_10bfloat16_tEfNS_4arch4Sm80ELb0ELb1ELb0ELb0ELb1ELb0ELb1ELb1EEENS1_21CollectiveEpilogueFwdINS6_IJS8_SA_S9_EEENS6_IJNS7_ILi1EEESI_SI_EEESC_SE_Li256ELb0ELb1ELb1ELb0EEENS1_19SingleTileSchedulerILb0ELb1ELb1ELi128EEEEEEEEEvNT_6ParamsE:
        /* <DEDUP_REMOVED lines=17> */
.L_x_3484:
[----:B------:R-:W-:Y:S02]  /*0110*/  ULDC.64 UR4, c[0x0][0x550] ;  /* 0x0001540000047ab9 */ /* 0x000fe40000000a00 */
[----:B------:R-:W-:Y:S02]  /*0120*/  UISETP.NE.AND UP0, UPT, UR4, 0x1, UPT ;  /* 0x000000010400788c */ /* 0x000fe4000bf05270 */
[----:B------:R-:W-:-:S02]  /*0130*/  UIMAD.WIDE.U32 UR8, UR7, UR5, URZ ;  /* 0x00000005070872a5 */ /* 0x000fc4000f8e003f */
[----:B------:R-:W-:Y:S02]  /*0140*/  ULDC UR4, c[0x0][0x558] ;  /* 0x0001560000047ab9 */ /* 0x000fe40000000800 */
[----:B------:R-:W-:-:S05]  /*0150*/  UMOV UR13, UR7 ;  /* 0x00000007000d7c82 */ /* 0x000fca0008000000 */
[----:B------:R-:W-:-:S03]  /*0160*/  @UP0 USHF.R.U32.HI UR13, URZ, UR4, UR9 ;  /* 0x000000043f0d0299 */ /* 0x000fc60008011609 */
.L_x_3485:
        /* <DEDUP_REMOVED lines=52> */
.L_x_3487:
[----:B------:R-:W-:Y:S02]  /*04b0*/  ULDC UR4, c[0x0][0x32c] ;  /* 0x0000cb0000047ab9 */ /* 0x000fe40000000800 */
[----:B------:R-:W-:-:S03]  /*04c0*/  UISETP.NE.AND UP2, UPT, UR9, UR4, UPT ;  /* 0x000000040900728c */ /* 0x000fc6000bf45270 */
[----:B------:R-:W-:Y:S02]  /*04d0*/  ULDC.64 UR4, c[0x0][0x330] ;  /* 0x0000cc0000047ab9 */ /* 0x000fe40000000a00 */
[----:B------:R-:W-:-:S07]  /*04e0*/  UIMAD.WIDE.U32 UR14, UR11, UR4, URZ ;  /* 0x000000040b0e72a5 */ /* 0x000fce000f8e003f */
[----:B------:R-:W-:Y:S02]  /*04f0*/  @UP2 UMOV UR9, UR15 ;  /* 0x0000000f00092c82 */ /* 0x000fe40008000000 */
[----:B------:R-:W-:Y:S02]  /*0500*/  @UP2 USHF.R.U32.HI UR11, URZ, UR5, UR9 ;  /* 0x000000053f0b2299 */ /* 0x000fe40008011609 */
.L_x_3488:
[----:B------:R-:W-:Y:S02]  /*0510*/  ULDC UR4, c[0x0][0x32c] ;  /* 0x0000cb0000047ab9 */ /* 0x000fe40000000800 */
[----:B------:R-:W-:-:S04]  /*0520*/  UIMAD UR4, UR11, UR4, UR4 ;  /* 0x000000040b0472a4 */ /* 0x000fc8000f8e0204 */
[----:B------:R-:W-:-:S04]  /*0530*/  UISETP.LT.AND UP2, UPT, UR8, UR4, UPT ;  /* 0x000000040800728c */ /* 0x000fc8000bf41270 */
[----:B------:R-:W-:Y:S02]  /*0540*/  USEL UR8, UR8, UR4, UP2 ;  /* 0x0000000408087287 */ /* 0x000fe40009000000 */
.L_x_3486:
        /* <DEDUP_REMOVED lines=34> */
.L_x_3490:
[----:B------:R-:W-:Y:S02]  /*0770*/  ULDC UR4, c[0x0][0x32c] ;  /* 0x0000cb0000047ab9 */ /* 0x000fe40000000800 */
[----:B------:R-:W-:-:S03]  /*0780*/  UISETP.NE.AND UP2, UPT, UR4, 0x1, UPT ;  /* 0x000000010400788c */ /* 0x000fc6000bf45270 */
[----:B------:R-:W-:Y:S02]  /*0790*/  ULDC.64 UR4, c[0x0][0x330] ;  /* 0x0000cc0000047ab9 */ /* 0x000fe40000000a00 */
[----:B------:R-:W-:-:S07]  /*07a0*/  UIMAD.WIDE.U32 UR14, UR9, UR4, URZ ;  /* 0x00000004090e72a5 */ /* 0x000fce000f8e003f */
[----:B------:R-:W-:Y:S02]  /*07b0*/  @UP2 UMOV UR11, UR15 ;  /* 0x0000000f000b2c82 */ /* 0x000fe40008000000 */
[----:B------:R-:W-:Y:S02]  /*07c0*/  @UP2 USHF.R.U32.HI UR9, URZ, UR5, UR11 ;  /* 0x000000053f092299 */ /* 0x000fe4000801160b */
.L_x_3491:
[----:B------:R-:W-:Y:S02]  /*07d0*/  ULDC UR4, c[0x0][0x32c] ;  /* 0x0000cb0000047ab9 */ /* 0x000fe40000000800 */
[----:B------:R-:W-:-:S04]  /*07e0*/  UIMAD UR4, UR9, UR4, URZ ;  /* 0x00000004090472a4 */ /* 0x000fc8000f8e023f */
[----:B------:R-:W-:-:S04]  /*07f0*/  UISETP.LT.AND UP2, UPT, UR8, UR4, UPT ;  /* 0x000000040800728c */ /* 0x000fc8000bf41270 */
[----:B------:R-:W-:-:S04]  /*0800*/  USEL UR8, UR8, UR4, !UP2 ;  /* 0x0000000408087287 */ /* 0x000fc8000d000000 */
.L_x_3489:
        /* <DEDUP_REMOVED lines=46> */
.L_x_3492:
        /* <DEDUP_REMOVED lines=17> */
[----:B-1----:R-:W-:Y:S01]  /*0c00*/  CS2R R2, SRZ ;  /* 0x0000000000027805 */ /* 0x002fe2000001ff00 */
        /* <DEDUP_REMOVED lines=76> */
[----:B------:R-:W-:Y:S01]  /*10d0*/  ISETP.GE.AND P3, PT, R210, c[0x0][0x198], PT ;  /* 0x00006600d2007a0c */ /* 0x000fe20003f66270 */
[----:B------:R-:W-:Y:S01]  /*10e0*/  UIADD3 UR5, UR15, UR5, URZ ;  /* 0x000000050f057290 */ /* 0x000fe2000fffe03f */
[----:B------:R-:W-:Y:S01]  /*10f0*/  IMAD.U32 R9, RZ, RZ, UR15 ;  /* 0x0000000fff097e24 */ /* 0x000fe2000f8e00ff */
[----:B------:R-:W-:Y:S01]  /*1100*/  BSSY B0, `(.L_x_3494) ;  /* 0x0000040000007945 */ /* 0x000fe20003800000 */
        /* <DEDUP_REMOVED lines=15> */
[----:B------:R-:W-:Y:S02]  /*1200*/  SHF.R.U32.HI R4, RZ, 0x3, R199 ;  /* 0x00000003ff047819 */ /* 0x000fe400000116c7 */
[----:B------:R-:W-:Y:S01]  /*1210*/  LOP3.LUT R199, R199, 0x38, R210, 0xf8, !PT ;  /* 0x00000038c7c77812 */ /* 0x000fe200078ef8d2 */
[----:B------:R-:W-:Y:S01]  /*1220*/  IMAD.IADD R9, R9, 0x1, R7 ;  /* 0x0000000109097824 */ /* 0x000fe200078e0207 */
[----:B------:R-:W-:Y:S01]  /*1230*/  LEA.HI R7, R81, R78, RZ, 0x4 ;  /* 0x0000004e51077211 */ /* 0x000fe200078f20ff */
[----:B------:R-:W-:Y:S01]  /*1240*/  IMAD R2, R2, c[0x0][0x1a8], RZ ;  /* 0x00006a0002027a24 */ /* 0x000fe200078e02ff */
[----:B------:R-:W-:Y:S01]  /*1250*/  LOP3.LUT R199, R199, R4, RZ, 0x3c, !PT ;  /* 0x00000004c7c77212 */ /* 0x000fe200078e3cff */
[----:B------:R-:W-:Y:S01]  /*1260*/  IMAD.WIDE.U32 R8, R3, c[0x0][0x1a8], R8 ;  /* 0x00006a0003087a25 */ /* 0x000fe200078e0008 */
[----:B------:R-:W-:-:S02]  /*1270*/  IADD3 R4, R210, 0x80, RZ ;  /* 0x00000080d2047810 */ /* 0x000fc40007ffe0ff */
[----:B------:R-:W-:Y:S01]  /*1280*/  LOP3.LUT R199, R199, 0xfffffe00, R12, 0xf8, !PT ;  /* 0xfffffe00c7c77812 */ /* 0x000fe200078ef80c */
[----:B------:R-:W-:Y:S01]  /*1290*/  IMAD R11, R3, c[0x0][0x1ac], R2 ;  /* 0x00006b00030b7a24 */ /* 0x000fe200078e0202 */
[----:B------:R-:W-:Y:S02]  /*12a0*/  LOP3.LUT R3, R7, 0xfffffff0, RZ, 0xc0, !PT ;  /* 0xfffffff007037812 */ /* 0x000fe400078ec0ff */
[----:B------:R-:W-:Y:S01]  /*12b0*/  LEA R14, P0, R8, c[0x0][0x160], 0x1 ;  /* 0x00005800080e7a11 */ /* 0x000fe200078008ff */
[----:B------:R-:W-:Y:S02]  /*12c0*/  IMAD.IADD R10, R9, 0x1, R11 ;  /* 0x00000001090a7824 */ /* 0x000fe400078e020b */
[----:B------:R-:W-:Y:S02]  /*12d0*/  IMAD.IADD R2, R78, 0x1, -R3 ;  /* 0x000000014e027824 */ /* 0x000fe400078e0a03 */
[----:B------:R1:W4:Y:S01]  /*12e0*/  SHFL.IDX PT, R16, R14, RZ, 0x181f ;  /* 0x00181fff0e107589 */ /* 0x00032200000e0000 */
[----:B------:R-:W-:-:S02]  /*12f0*/  LEA.HI.X R10, R8, c[0x0][0x164], R10, 0x1, P0 ;  /* 0x00005900080a7a11 */ /* 0x000fc400000f0c0a */
[----:B------:R-:W-:Y:S02]  /*1300*/  SHF.R.S32.HI R3, RZ, 0x1f, R2 ;  /* 0x0000001fff037819 */ /* 0x000fe40000011402 */
[----:B------:R-:W-:Y:S01]  /*1310*/  IADD3 R8, R40, UR24, RZ ;  /* 0x0000001828087c10 */ /* 0x000fe2000fffe0ff */
[----:B------:R1:W2:Y:S01]  /*1320*/  SHFL.IDX PT, R17, R10, RZ, 0x181f ;  /* 0x00181fff0a117589 */ /* 0x0002a200000e0000 */
[----:B------:R-:W-:Y:S01]  /*1330*/  LEA.HI R6, R3, R2, RZ, 0x3 ;  /* 0x0000000203067211 */ /* 0x000fe200078f18ff */
[----:B------:R-:W-:Y:S01]  /*1340*/  IMAD.MOV.U32 R3, RZ, RZ, 0x20 ;  /* 0x00000020ff037424 */ /* 0x000fe200078e00ff */
[----:B------:R-:W-:Y:S02]  /*1350*/  ISETP.GE.AND P5, PT, R8, UR4, PT ;  /* 0x0000000408007c0c */ /* 0x000fe4000bfa6270 */
[----:B------:R-:W-:Y:S02]  /*1360*/  LOP3.LUT R9, R6, 0xfffffff8, RZ, 0xc0, !PT ;  /* 0xfffffff806097812 */ /* 0x000fe400078ec0ff */
[----:B------:R-:W-:-:S03]  /*1370*/  ISETP.GE.AND P0, PT, R4, c[0x0][0x198], PT ;  /* 0x0000660004007a0c */ /* 0x000fc60003f06270 */
[----:B------:R-:W-:Y:S02]  /*1380*/  IMAD.IADD R9, R2, 0x1, -R9 ;  /* 0x0000000102097824 */ /* 0x000fe400078e0a09 */
[----:B------:R-:W-:Y:S01]  /*1390*/  IMAD.MOV.U32 R2, RZ, RZ, 0x10 ;  /* 0x00000010ff027424 */ /* 0x000fe200078e00ff */
[----:B---3--:R3:W5:Y:S02]  /*13a0*/  @P2 R2UR UR7, R5 ;  /* 0x00000000050723c2 */ /* 0x00876400000e0000 */
[----:B-----5:R-:W-:Y:S01]  /*13b0*/  @!UP2 UMOV UR7, UR6 ;  /* 0x000000060007ac82 */ /* 0x020fe20008000000 */
[----:B---3--:R-:W-:-:S04]  /*13c0*/  IADD3 R5, R210, 0x40, RZ ;  /* 0x00000040d2057810 */ /* 0x008fc80007ffe0ff */
[----:B------:R-:W-:-:S04]  /*13d0*/  ISETP.GE.AND P4, PT, R5, c[0x0][0x198], PT ;  /* 0x0000660005007a0c */ /* 0x000fc80003f86270 */
[----:B------:R-:W-:-:S05]  /*13e0*/  R2P PR, R9, 0x6 ;  /* 0x0000000609007804 */ /* 0x000fca0000000000 */
[----:B------:R-:W-:Y:S02]  /*13f0*/  SEL R2, R2, 0xfffffff0, !P1 ;  /* 0xfffffff002027807 */ /* 0x000fe40004800000 */
        /* <DEDUP_REMOVED lines=16> */
.L_x_3495:
[----:B-12-4-:R-:W-:Y:S05]  /*1500*/  BSYNC B0 ;  /* 0x0000000000007941 */ /* 0x016fea0003800000 */
.L_x_3494:
        /* <DEDUP_REMOVED lines=20> */
.L_x_3497:
[----:B------:R-:W-:Y:S05]  /*1650*/  BSYNC B0 ;  /* 0x0000000000007941 */ /* 0x000fea0003800000 */
.L_x_3496:
        /* <DEDUP_REMOVED lines=20> */
.L_x_3499:
[----:B------:R-:W-:Y:S05]  /*17a0*/  BSYNC B0 ;  /* 0x0000000000007941 */ /* 0x000fea0003800000 */
.L_x_3498:
[----:B------:R-:W-:Y:S01]  /*17b0*/  UIADD3 UR25, UR20, -0x1, URZ ;  /* 0xffffffff14197890 */ /* 0x000fe2000fffe03f */
[----:B------:R-:W-:Y:S01]  /*17c0*/  IMAD.MOV.U32 R11, RZ, RZ, c[0x0][0x2b8] ;  /* 0x0000ae00ff0b7624 */ /* 0x000fe200078e00ff */
[----:B---3--:R-:W-:Y:S01]  /*17d0*/  SHFL.IDX PT, R16, R14, 0x3, 0x181f ;  /* 0x00781f000e107f89 */ /* 0x008fe200000e0000 */
[----:B------:R-:W-:Y:S01]  /*17e0*/  SHF.R.S32.HI R12, RZ, 0x1f, R5 ;  /* 0x0000001fff0c7819 */ /* 0x000fe20000011405 */
[----:B------:R-:W-:Y:S01]  /*17f0*/  USHF.L.U32 UR11, UR25, 0x6, URZ ;  /* 0x00000006190b7899 */ /* 0x000fe2000800063f */
[----:B------:R-:W-:Y:S01]  /*1800*/  IMAD.SHL.U32 R199, R199, 0x2, RZ ;  /* 0x00000002c7c77824 */ /* 0x000fe200078e00ff */
[----:B------:R-:W-:Y:S01]  /*1810*/  ISETP.NE.AND P2, PT, R11, 0x1, PT ;  /* 0x000000010b00780c */ /* 0x000fe20003f45270 */
[----:B----4-:R-:W3:Y:S01]  /*1820*/  SHFL.IDX PT, R17, R10, 0x3, 0x181f ;  /* 0x00781f000a117f89 */ /* 0x010ee200000e0000 */
[----:B------:R-:W-:Y:S01]  /*1830*/  IADD3 R11, R8, 0x60, RZ ;  /* 0x00000060080b7810 */ /* 0x000fe20007ffe0ff */
[----:B------:R-:W-:Y:S01]  /*1840*/  USHF.R.S32.HI UR6, URZ, 0x1f, UR7 ;  /* 0x0000001f3f067899 */ /* 0x000fe20008011407 */
[----:B------:R-:W-:Y:S01]  /*1850*/  IADD3 R8, R202, UR11, RZ ;  /* 0x0000000bca087c10 */ /* 0x000fe2000fffe0ff */
[----:B------:R-:W-:Y:S01]  /*1860*/  IMAD.MOV.U32 R200, RZ, RZ, RZ ;  /* 0x000000ffffc87224 */ /* 0x000fe200078e00ff */
[----:B------:R-:W-:Y:S01]  /*1870*/  ISETP.GE.AND P5, PT, R11, UR4, PT ;  /* 0x000000040b007c0c */ /* 0x000fe2000bfa6270 */
[----:B------:R-:W-:Y:S01]  /*1880*/  ULDC.64 UR4, c[0x0][0x2b0] ;  /* 0x0000ac0000047ab9 */ /* 0x000fe20000000a00 */
[C---:B------:R-:W-:Y:S01]  /*1890*/  IADD3 R201, R8.reuse, UR12, RZ ;  /* 0x0000000c08c97c10 */ /* 0x040fe2000fffe0ff */
[----:B------:R-:W-:Y:S01]  /*18a0*/  UIMAD UR6, UR6, UR4, URZ ;  /* 0x00000004060672a4 */ /* 0x000fe2000f8e023f */
[----:B------:R-:W-:Y:S01]  /*18b0*/  ISETP.GE.AND P6, PT, R8, UR10, PT ;  /* 0x0000000a08007c0c */ /* 0x000fe2000bfc6270 */
[----:B------:R-:W-:Y:S01]  /*18c0*/  UIMAD.WIDE.U32 UR16, UR7, UR4, URZ ;  /* 0x00000004071072a5 */ /* 0x000fe2000f8e003f */
[----:B------:R-:W-:Y:S01]  /*18d0*/  LEA.HI R209, R12, R5, RZ, 0x3 ;  /* 0x000000050cd17211 */ /* 0x000fe200078f18ff */
[----:B------:R-:W-:Y:S01]  /*18e0*/  @P2 IMAD.HI.U32 R11, R201, c[0x0][0x2bc], RZ ;  /* 0x0000af00c90b2a27 */ /* 0x000fe200078e00ff */
[----:B------:R-:W-:Y:S01]  /*18f0*/  ISETP.GT.OR P6, PT, R202, 0x3f, P6 ;  /* 0x0000003fca00780c */ /* 0x000fe200037c4670 */
[----:B------:R-:W-:Y:S01]  /*1900*/  UIMAD UR5, UR7, UR5, UR6 ;  /* 0x00000005070572a4 */ /* 0x000fe2000f8e0206 */
[----:B------:R-:W-:Y:S01]  /*1910*/  LOP3.LUT R209, R209, 0xfffffff8, RZ, 0xc0, !PT ;  /* 0xfffffff8d1d17812 */ /* 0x000fe200078ec0ff */
[----:B------:R-:W-:Y:S01]  /*1920*/  IMAD.MOV.U32 R8, RZ, RZ, R201 ;  /* 0x000000ffff087224 */ /* 0x000fe200078e00c9 */
[----:B------:R-:W-:Y:S01]  /*1930*/  @P2 SHF.R.U32.HI R8, RZ, c[0x0][0x2c0], R11 ;  /* 0x0000b000ff082a19 */ /* 0x000fe2000001160b */
[----:B------:R-:W-:Y:S01]  /*1940*/  UIADD3 UR8, UR17, UR5, URZ ;  /* 0x0000000511087290 */ /* 0x000fe2000fffe03f */
[----:B------:R-:W-:Y:S01]  /*1950*/  SHF.R.S32.HI R11, RZ, 0x1f, R4 ;  /* 0x0000001fff0b7819 */ /* 0x000fe20000011404 */
[----:B-123--:R-:W-:-:S03]  /*1960*/  @!P5 IMAD.WIDE R14, R210, 0x2, R16 ;  /* 0x00000002d20ed825 */ /* 0x00efc600078e0210 */
[----:B------:R-:W-:Y:S01]  /*1970*/  LEA.HI R208, R11, R4, RZ, 0x3 ;  /* 0x000000040bd07211 */ /* 0x000fe200078f18ff */
[----:B------:R-:W-:Y:S02]  /*1980*/  USHF.R.S32.HI UR6, URZ, 0x1f, UR13 ;  /* 0x0000001f3f067899 */ /* 0x000fe4000801140d */
[----:B------:R-:W-:Y:S01]  /*1990*/  @!P6 IADD3 R12, P1, R8, UR16, RZ ;  /* 0x00000010080cec10 */ /* 0x000fe2000ff3e0ff */
[--C-:B------:R-:W-:Y:S01]  /*19a0*/  @!P5 IMAD.WIDE R18, R209, 0x2, R16.reuse ;  /* 0x00000002d112d825 */ /* 0x100fe200078e0210 */
[----:B------:R-:W-:Y:S01]  /*19b0*/  LOP3.LUT R208, R208, 0xfffffff8, RZ, 0xc0, !PT ;  /* 0xfffffff8d0d07812 */ /* 0x000fe200078ec0ff */
[----:B------:R-:W-:Y:S01]  /*19c0*/  @!PT LDS RZ, [RZ] ;  /* 0x00000000fffff984 */ /* 0x000fe20000000800 */
[----:B------:R1:W-:Y:S01]  /*19d0*/  @!P5 LDGSTS.E.BYPASS.LTC128B.128 [R199+0xf100], [R14.64], !P3 ;  /* 0x0f1000000ec7dfae */ /* 0x0003e2000d901d52 */
[----:B------:R-:W-:Y:S01]  /*19e0*/  @!P6 LEA.HI.X.SX32 R11, R8, UR8, 0x1, P1 ;  /* 0x00000008080bec11 */ /* 0x000fe200088f0eff */
[----:B------:R-:W-:Y:S01]  /*19f0*/  ULDC.64 UR4, c[0x0][0x1e8] ;  /* 0x00007a0000047ab9 */ /* 0x000fe20000000a00 */
[----:B------:R-:W-:Y:S01]  /*1a00*/  @!P6 LEA R10, P1, R12, c[0x0][0x2a0], 0x2 ;  /* 0x0000a8000c0aea11 */ /* 0x000fe200078210ff */
[----:B------:R-:W-:Y:S01]  /*1a10*/  @!P5 IMAD.WIDE R16, R208, 0x2, R16 ;  /* 0x00000002d010d825 */ /* 0x000fe200078e0210 */
[----:B------:R2:W-:Y:S02]  /*1a20*/  @!P5 LDGSTS.E.BYPASS.LTC128B.128 [R199+0x13100], [R18.64], !P4 ;  /* 0x1310000012c7dfae */ /* 0x0005e4000e101d52 */
[----:B------:R-:W-:-:S02]  /*1a30*/  @!P6 LEA.HI.X R11, R12, c[0x0][0x2a4], R11, 0x2, P1 ;  /* 0x0000a9000c0bea11 */ /* 0x000fc400008f140b */
[----:B------:R3:W-:Y:S04]  /*1a40*/  @!P5 LDGSTS.E.BYPASS.LTC128B.128 [R199+0x17100], [R16.64], !P0 ;  /* 0x1710000010c7dfae */ /* 0x0007e8000c101d52 */
[----:B------:R-:W0:Y:S04]  /*1a50*/  LDGDEPBAR ;  /* 0x00000000000079af */ /* 0x000e280000000000 */
        /* <DEDUP_REMOVED lines=8> */
[----:B------:R-:W-:Y:S01]  /*1ae0*/  IMAD.U32 R77, RZ, RZ, UR11 ;  /* 0x0000000bff4d7e24 */ /* 0x000fe2000f8e00ff */
[----:B------:R-:W-:Y:S01]  /*1af0*/  LOP3.LUT R15, R15, 0x1c0, RZ, 0xc0, !PT ;  /* 0x000001c00f0f7812 */ /* 0x000fe200078ec0ff */
[----:B------:R-:W-:Y:S01]  /*1b00*/  IMAD.WIDE.U32 R12, R201, c[0x0][0x1e0], RZ ;  /* 0x00007800c90c7a25 */ /* 0x000fe200078e00ff */
[----:B------:R-:W-:Y:S01]  /*1b10*/  SHF.R.S32.HI R14, RZ, 0x1f, R201 ;  /* 0x0000001fff0e7819 */ /* 0x000fe200000114c9 */
[----:B------:R-:W-:Y:S01]  /*1b20*/  UIADD3 UR7, UR15, UR7, URZ ;  /* 0x000000070f077290 */ /* 0x000fe2000fffe03f */
[----:B------:R-:W-:Y:S01]  /*1b30*/  LOP3.LUT P3, RZ, R0, 0x2, RZ, 0xc0, !PT ;  /* 0x0000000200ff7812 */ /* 0x000fe2000786c0ff */
[----:B---3--:R-:W-:Y:S01]  /*1b40*/  IMAD.MOV.U32 R16, RZ, RZ, R12 ;  /* 0x000000ffff107224 */ /* 0x008fe200078e000c */
[----:B------:R-:W-:Y:S01]  /*1b50*/  SHF.R.S32.HI R12, RZ, 0x4, R7 ;  /* 0x00000004ff0c7819 */ /* 0x000fe20000011407 */
[C---:B------:R-:W-:Y:S01]  /*1b60*/  IMAD R8, R14.reuse, c[0x0][0x1e0], RZ ;  /* 0x000078000e087a24 */ /* 0x040fe200078e02ff */
[----:B------:R-:W-:Y:S01]  /*1b70*/  ULDC.64 UR4, c[0x0][0x210] ;  /* 0x0000840000047ab9 */ /* 0x000fe20000000a00 */
[----:B------:R-:W-:Y:S01]  /*1b80*/  IMAD R14, R14, c[0x0][0x208], RZ ;  /* 0x000082000e0e7a24 */ /* 0x000fe200078e02ff */
[----:B------:R-:W-:Y:S01]  /*1b90*/  LEA.HI R7, R7, R12, RZ, 0x1 ;  /* 0x0000000c07077211 */ /* 0x000fe200078f08ff */
[C---:B------:R-:W-:Y:S01]  /*1ba0*/  IMAD R8, R201.reuse, c[0x0][0x1e4], R8 ;  /* 0x00007900c9087a24 */ /* 0x040fe200078e0208 */
[----:B------:R-:W-:Y:S01]  /*1bb0*/  UIMAD UR6, UR6, UR4, URZ ;  /* 0x00000004060672a4 */ /* 0x000fe2000f8e023f */
[----:B--2---:R-:W-:Y:S01]  /*1bc0*/  IMAD.WIDE.U32 R18, R201, c[0x0][0x208], RZ ;  /* 0x00008200c9127a25 */ /* 0x004fe200078e00ff */
[----:B------:R-:W-:Y:S01]  /*1bd0*/  LOP3.LUT R7, R7, 0xfffffffe, RZ, 0xc0, !PT ;  /* 0xfffffffe07077812 */ /* 0x000fe200078ec0ff */
[----:B------:R-:W-:Y:S01]  /*1be0*/  UIMAD.WIDE.U32 UR22, UR13, UR4, URZ ;  /* 0x000000040d1672a5 */ /* 0x000fe2000f8e003f */
[----:B------:R-:W-:Y:S01]  /*1bf0*/  ISETP.GE.AND P5, PT, R210, c[0x0][0x1d4], PT ;  /* 0x00007500d2007a0c */ /* 0x000fe20003fa6270 */
[----:B------:R-:W-:Y:S01]  /*1c00*/  IMAD.IADD R17, R13, 0x1, R8 ;  /* 0x000000010d117824 */ /* 0x000fe200078e0208 */
[----:B------:R-:W-:Y:S01]  /*1c10*/  UIMAD UR6, UR13, UR5, UR6 ;  /* 0x000000050d0672a4 */ /* 0x000fe2000f8e0206 */
[C---:B----4-:R-:W-:Y:S01]  /*1c20*/  IMAD.SHL.U32 R10, R40.reuse, 0x8, RZ ;  /* 0x00000008280a7824 */ /* 0x050fe200078e00ff */
[----:B------:R-:W-:Y:S01]  /*1c30*/  IADD3 R40, -R40, UR10, -R77 ;  /* 0x0000000a28287c10 */ /* 0x000fe2000fffe94d */
[----:B------:R-:W-:Y:S01]  /*1c40*/  IMAD R13, R201, c[0x0][0x20c], R14 ;  /* 0x00008300c90d7a24 */ /* 0x000fe200078e020e */
[----:B------:R-:W-:Y:S01]  /*1c50*/  UIADD3 UR6, UR23, UR6, URZ ;  /* 0x0000000617067290 */ /* 0x000fe2000fffe03f */
[----:B------:R-:W-:Y:S01]  /*1c60*/  IMAD.IADD R7, R12, 0x1, -R7 ;  /* 0x000000010c077824 */ /* 0x000fe200078e0a07 */
[----:B------:R-:W-:Y:S01]  /*1c70*/  LOP3.LUT R10, R15, 0x8, R10, 0xf8, !PT ;  /* 0x000000080f0a7812 */ /* 0x000fe200078ef80a */
[----:B------:R-:W-:Y:S01]  /*1c80*/  IMAD.IADD R13, R19, 0x1, R13 ;  /* 0x00000001130d7824 */ /* 0x000fe200078e020d */
[----:B------:R-:W-:Y:S01]  /*1c90*/  SHF.R.U32.HI R15, RZ, 0x3, R15 ;  /* 0x00000003ff0f7819 */ /* 0x000fe2000001160f */
[----:B------:R-:W-:Y:S01]  /*1ca0*/  IMAD.MOV.U32 R12, RZ, RZ, R18 ;  /* 0x000000ffff0c7224 */ /* 0x000fe200078e0012 */
[----:B------:R-:W-:Y:S01]  /*1cb0*/  ISETP.GE.AND P1, PT, R40, 0x1, PT ;  /* 0x000000012800780c */ /* 0x000fe20003f26270 */
[----:B------:R-:W-:Y:S01]  /*1cc0*/  IMAD.SHL.U32 R76, R7, 0x8, RZ ;  /* 0x00000008074c7824 */ /* 0x000fe200078e00ff */
[----:B------:R-:W-:Y:S01]  /*1cd0*/  LOP3.LUT R10, R10, R15, RZ, 0x3c, !PT ;  /* 0x0000000f0a0a7212 */ /* 0x000fe200078e3cff */
[----:B------:R-:W-:Y:S01]  /*1ce0*/  IMAD.SHL.U32 R15, R9, 0x40, RZ ;  /* 0x00000040090f7824 */ /* 0x000fe200078e00ff */
[----:B------:R-:W-:Y:S01]  /*1cf0*/  ISETP.GE.AND P4, PT, R5, c[0x0][0x1d4], PT ;  /* 0x0000750005007a0c */ /* 0x000fe20003f86270 */
[----:B------:R-:W-:Y:S01]  /*1d00*/  IMAD.SHL.U32 R79, R6, 0x40, RZ ;  /* 0x00000040064f7824 */ /* 0x000fe200078e00ff */
[----:B------:R-:W-:Y:S01]  /*1d10*/  LEA.HI R82, R81, R78, RZ, 0x5 ;  /* 0x0000004e51527211 */ /* 0x000fe200078f28ff */
[----:B------:R-:W-:Y:S01]  /*1d20*/  IMAD R197, R7, 0x200, R10 ;  /* 0x0000020007c57824 */ /* 0x000fe200078e020a */
[----:B------:R-:W-:Y:S01]  /*1d30*/  LOP3.LUT R15, R15, 0x1c0, RZ, 0xc0, !PT ;  /* 0x000001c00f0f7812 */ /* 0x000fe200078ec0ff */
[----:B------:R-:W-:Y:S01]  /*1d40*/  UISETP.GT.AND UP2, UPT, UR25, UR9, UPT ;  /* 0x000000091900728c */ /* 0x000fe2000bf44270 */
[----:B------:R-:W-:Y:S01]  /*1d50*/  LOP3.LUT R79, R79, 0xfffffe00, RZ, 0xc0, !PT ;  /* 0xfffffe004f4f7812 */ /* 0x000fe200078ec0ff */
[----:B------:R-:W-:Y:S01]  /*1d60*/  IMAD.SHL.U32 R197, R197, 0x2, RZ ;  /* 0x00000002c5c57824 */ /* 0x000fe200078e00ff */
[----:B------:R-:W-:-:S02]  /*1d70*/  LOP3.LUT R76, R15, 0x8, R76, 0xf8, !PT ;  /* 0x000000080f4c7812 */ /* 0x000fc400078ef84c */
[----:B------:R-:W-:Y:S02]  /*1d80*/  SHF.R.U32.HI R15, RZ, 0x3, R15 ;  /* 0x00000003ff0f7819 */ /* 0x000fe4000001160f */
[----:B------:R-:W-:Y:S02]  /*1d90*/  IADD3 R196, R197, 0x6120, RZ ;  /* 0x00006120c5c47810 */ /* 0x000fe40007ffe0ff */
[----:B------:R-:W-:Y:S02]  /*1da0*/  LOP3.LUT R76, R76, R15, RZ, 0x3c, !PT ;  /* 0x0000000f4c4c7212 */ /* 0x000fe400078e3cff */
[----:B------:R-:W-:Y:S02]  /*1db0*/  SHF.R.S32.HI R80, RZ, 0x5, R82 ;  /* 0x00000005ff507819 */ /* 0x000fe40000011452 */
[----:B------:R-:W-:Y:S02]  /*1dc0*/  IADD3 R205, R199, 0x100, RZ ;  /* 0x00000100c7cd7810 */ /* 0x000fe40007ffe0ff */
[----:B------:R-:W-:-:S02]  /*1dd0*/  SHF.R.S32.HI R212, RZ, 0x1f, R209 ;  /* 0x0000001fffd47819 */ /* 0x000fc400000114d1 */
[----:B------:R-:W-:Y:S02]  /*1de0*/  SHF.R.S32.HI R211, RZ, 0x1f, R208 ;  /* 0x0000001fffd37819 */ /* 0x000fe400000114d0 */
[----:B-----5:R-:W-:Y:S01]  /*1df0*/  SHF.R.S32.HI R8, RZ, 0x1f, R200 ;  /* 0x0000001fff087819 */ /* 0x020fe200000114c8 */
[----:B------:R-:W-:-:S04]  /*1e00*/  IMAD.WIDE.U32 R16, R200, c[0x0][0x1f0], R16 ;  /* 0x00007c00c8107a25 */ /* 0x000fc800078e0010 */
[----:B------:R-:W-:Y:S01]  /*1e10*/  IMAD R11, R8, c[0x0][0x1f0], RZ ;  /* 0x00007c00080b7a24 */ /* 0x000fe200078e02ff */
[----:B------:R-:W-:-:S03]  /*1e20*/  IADD3 R16, P0, R16, UR14, RZ ;  /* 0x0000000e10107c10 */ /* 0x000fc6000ff1e0ff */
[----:B------:R-:W-:-:S05]  /*1e30*/  IMAD R11, R200, c[0x0][0x1f4], R11 ;  /* 0x00007d00c80b7a24 */ /* 0x000fca00078e020b */
[----:B------:R-:W-:Y:S02]  /*1e40*/  IADD3.X R11, R17, UR7, R11, P0, !PT ;  /* 0x00000007110b7c10 */ /* 0x000fe400087fe40b */
[----:B------:R-:W-:-:S04]  /*1e50*/  LEA R17, P0, R16, c[0x0][0x1c8], 0x1 ;  /* 0x0000720010117a11 */ /* 0x000fc800078008ff */
[----:B------:R-:W-:Y:S01]  /*1e60*/  LEA.HI.X R16, R16, c[0x0][0x1cc], R11, 0x1, P0 ;  /* 0x0000730010107a11 */ /* 0x000fe200000f0c0b */
[----:B------:R-:W-:Y:S01]  /*1e70*/  IMAD R11, R8, c[0x0][0x218], RZ ;  /* 0x00008600080b7a24 */ /* 0x000fe200078e02ff */
[----:B------:R-:W-:Y:S01]  /*1e80*/  SHFL.IDX PT, R10, R17, 0x1, 0x181f ;  /* 0x00381f00110a7f89 */ /* 0x000fe200000e0000 */
[----:B------:R-:W-:-:S03]  /*1e90*/  IMAD.WIDE.U32 R8, R200, c[0x0][0x218], R12 ;  /* 0x00008600c8087a25 */ /* 0x000fc600078e000c */
[----:B------:R-:W-:Y:S01]  /*1ea0*/  SHFL.IDX PT, R12, R17, RZ, 0x181f ;  /* 0x00181fff110c7589 */ /* 0x000fe200000e0000 */
[----:B------:R-:W-:Y:S01]  /*1eb0*/  IMAD R7, R200, c[0x0][0x21c], R11 ;  /* 0x00008700c8077a24 */ /* 0x000fe200078e020b */
[----:B------:R-:W-:Y:S02]  /*1ec0*/  IADD3 R8, P0, R8, UR22, RZ ;  /* 0x0000001608087c10 */ /* 0x000fe4000ff1e0ff */
[----:B------:R-:W1:Y:S02]  /*1ed0*/  SHFL.IDX PT, R13, R16, RZ, 0x181f ;  /* 0x00181fff100d7589 */ /* 0x000e6400000e0000 */
[----:B------:R-:W-:Y:S02]  /*1ee0*/  IADD3.X R7, R9, UR6, R7, P0, !PT ;  /* 0x0000000609077c10 */ /* 0x000fe400087fe407 */
[----:B------:R2:W3:Y:S01]  /*1ef0*/  SHFL.IDX PT, R11, R16, 0x1, 0x181f ;  /* 0x00381f00100b7f89 */ /* 0x0004e200000e0000 */
[----:B------:R-:W-:Y:S02]  /*1f00*/  LEA R14, P0, R8, c[0x0][0x1f8], 0x1 ;  /* 0x00007e00080e7a11 */ /* 0x000fe400078008ff */
[----:B------:R-:W-:-:S02]  /*1f10*/  IADD3 R9, R197, 0x6100, RZ ;  /* 0x00006100c5097810 */ /* 0x000fc40007ffe0ff */
[----:B------:R-:W-:Y:S01]  /*1f20*/  LEA.HI.X R7, R8, c[0x0][0x1fc], R7, 0x1, P0 ;  /* 0x00007f0008077a11 */ /* 0x000fe200000f0c07 */
[----:B------:R-:W-:Y:S01]  /*1f30*/  SHFL.IDX PT, R44, R14, RZ, 0x181f ;  /* 0x00181fff0e2c7589 */ /* 0x000fe200000e0000 */
[----:B------:R-:W-:Y:S02]  /*1f40*/  ISETP.GT.AND P0, PT, R40, 0x20, PT ;  /* 0x000000202800780c */ /* 0x000fe40003f04270 */
[----:B------:R-:W-:Y:S01]  /*1f50*/  @P3 IADD3 R196, R9, -0x20, RZ ;  /* 0xffffffe009c43810 */ /* 0x000fe20007ffe0ff */
[----:B------:R4:W5:Y:S01]  /*1f60*/  SHFL.IDX PT, R68, R14, 0x1, 0x181f ;  /* 0x00381f000e447f89 */ /* 0x00096200000e0000 */
[----:B------:R-:W-:Y:S02]  /*1f70*/  ISETP.GE.AND P3, PT, R4, c[0x0][0x1d4], PT ;  /* 0x0000750004007a0c */ /* 0x000fe40003f66270 */
[----:B------:R-:W-:Y:S01]  /*1f80*/  IADD3 R187, R196, 0x800, RZ ;  /* 0x00000800c4bb7810 */ /* 0x000fe20007ffe0ff */
[----:B------:R-:W-:Y:S01]  /*1f90*/  SHFL.IDX PT, R9, R7, RZ, 0x181f ;  /* 0x00181fff07097589 */ /* 0x000fe200000e0000 */
[----:B------:R-:W-:-:S02]  /*1fa0*/  SEL R213, RZ, 0x10, P3 ;  /* 0x00000010ffd57807 */ /* 0x000fc40001800000 */
[C---:B------:R-:W-:Y:S01]  /*1fb0*/  IADD3 R186, R196.reuse, 0x1000, RZ ;  /* 0x00001000c4ba7810 */ /* 0x040fe20007ffe0ff */
[----:B------:R5:W5:Y:S01]  /*1fc0*/  SHFL.IDX PT, R8, R7, 0x1, 0x181f ;  /* 0x00381f0007087f89 */ /* 0x000b6200000e0000 */
[----:B------:R-:W-:Y:S01]  /*1fd0*/  IADD3 R185, R196, 0x1800, RZ ;  /* 0x00001800c4b97810 */ /* 0x000fe20007ffe0ff */
[--C-:B-1----:R-:W-:Y:S01]  /*1fe0*/  @P1 IMAD.WIDE R18, R210, 0x2, R12.reuse ;  /* 0x00000002d2121825 */ /* 0x102fe200078e020c */
[C---:B------:R-:W-:Y:S02]  /*1ff0*/  IADD3 R183, R196.reuse, 0x2000, RZ ;  /* 0x00002000c4b77810 */ /* 0x040fe40007ffe0ff */
[C---:B------:R-:W-:Y:S01]  /*2000*/  IADD3 R182, R196.reuse, 0x2800, RZ ;  /* 0x00002800c4b67810 */ /* 0x040fe20007ffe0ff */
[--C-:B--2---:R-:W-:Y:S01]  /*2010*/  @P1 IMAD.WIDE R16, R209, 0x2, R12.reuse ;  /* 0x00000002d1101825 */ /* 0x104fe200078e020c */
[----:B------:R1:W-:Y:S01]  /*2020*/  @P1 LDGSTS.E.BYPASS.LTC128B.128 [R199+0x6100], [R18.64], !P5 ;  /* 0x0610000012c71fae */ /* 0x0003e2000e901d52 */
[----:B------:R-:W-:Y:S02]  /*2030*/  IADD3 R181, R196, 0x3000, RZ ;  /* 0x00003000c4b57810 */ /* 0x000fe40007ffe0ff */
[----:B------:R-:W-:Y:S01]  /*2040*/  @P1 IMAD.WIDE R12, R208, 0x2, R12 ;  /* 0x00000002d00c1825 */ /* 0x000fe200078e020c */
[----:B------:R2:W-:Y:S01]  /*2050*/  @P1 LDGSTS.E.BYPASS.LTC128B.128 [R199+0x8100], [R16.64], !P4 ;  /* 0x0810000010c71fae */ /* 0x0005e2000e101d52 */
[----:B------:R-:W-:-:S02]  /*2060*/  IADD3 R180, R196, 0x3800, RZ ;  /* 0x00003800c4b47810 */ /* 0x000fc40007ffe0ff */
[--C-:B---3--:R-:W-:Y:S01]  /*2070*/  @P0 IMAD.WIDE R20, R210, 0x2, R10.reuse ;  /* 0x00000002d2140825 */ /* 0x108fe200078e020a */
[----:B------:R3:W-:Y:S01]  /*2080*/  @P1 LDGSTS.E.BYPASS.LTC128B.128 [R199+0xa100], [R12.64], !P3 ;  /* 0x0a1000000cc71fae */ /* 0x0007e2000d901d52 */
[C---:B------:R-:W-:Y:S02]  /*2090*/  IADD3 R179, R196.reuse, 0x4000, RZ ;  /* 0x00004000c4b37810 */ /* 0x040fe40007ffe0ff */
[--C-:B------:R-:W-:Y:S01]  /*20a0*/  @P0 IMAD.WIDE R22, R209, 0x2, R10.reuse ;  /* 0x00000002d1160825 */ /* 0x100fe200078e020a */
[----:B------:R1:W-:Y:S01]  /*20b0*/  @P0 LDGSTS.E.BYPASS.LTC128B.128 [R199+0x7100], [R20.64], !P5 ;  /* 0x0710000014c70fae */ /* 0x0003e2000e901d52 */
[----:B------:R-:W-:Y:S02]  /*20c0*/  IADD3 R178, R196, 0x4800, RZ ;  /* 0x00004800c4b27810 */ /* 0x000fe40007ffe0ff */
[----:B----4-:R-:W-:Y:S01]  /*20d0*/  @P0 IMAD.WIDE R14, R208, 0x2, R10 ;  /* 0x00000002d00e0825 */ /* 0x010fe200078e020a */
[----:B------:R4:W-:Y:S01]  /*20e0*/  @P0 LDGSTS.E.BYPASS.LTC128B.128 [R199+0x9100], [R22.64], !P4 ;  /* 0x0910000016c70fae */ /* 0x0009e2000e101d52 */
[----:B------:R-:W-:-:S02]  /*20f0*/  IADD3 R177, R196, 0x5000, RZ ;  /* 0x00005000c4b17810 */ /* 0x000fc40007ffe0ff */
[----:B-----5:R-:W-:Y:S01]  /*2100*/  IMAD.WIDE R6, R210, 0x2, RZ ;  /* 0x00000002d2067825 */ /* 0x020fe200078e02ff */
[----:B------:R5:W-:Y:S01]  /*2110*/  @P0 LDGSTS.E.BYPASS.LTC128B.128 [R199+0xb100], [R14.64], !P3 ;  /* 0x0b1000000ec70fae */ /* 0x000be2000d901d52 */
[----:B------:R-:W-:Y:S02]  /*2120*/  IADD3 R176, R196, 0x5800, RZ ;  /* 0x00005800c4b07810 */ /* 0x000fe40007ffe0ff */
[----:B------:R-:W-:Y:S01]  /*2130*/  IMAD R11, R80, 0x400, R79 ;  /* 0x00000400500b7824 */ /* 0x000fe200078e024f */
[----:B------:R-:W0:Y:S01]  /*2140*/  LDGDEPBAR ;  /* 0x00000000000079af */ /* 0x000e220000000000 */
[----:B------:R-:W-:Y:S02]  /*2150*/  IADD3 R42, P1, R6, R68, RZ ;  /* 0x00000044062a7210 */ /* 0x000fe40007f3e0ff */
[----:B------:R-:W-:-:S03]  /*2160*/  IMAD.IADD R198, R76, 0x1, R11 ;  /* 0x000000014cc67824 */ /* 0x000fc600078e020b */
[----:B------:R-:W-:Y:S02]  /*2170*/  IMAD.X R43, R7, 0x1, R8, P1 ;  /* 0x00000001072b7824 */ /* 0x000fe400008e0608 */
[----:B--2---:R-:W-:Y:S01]  /*2180*/  IMAD.WIDE R16, R209, 0x2, RZ ;  /* 0x00000002d1107825 */ /* 0x004fe200078e02ff */
[----:B---3--:R-:W-:-:S03]  /*2190*/  IADD3 R12, P0, R44, R6, RZ ;  /* 0x000000062c0c7210 */ /* 0x008fc60007f1e0ff */
[----:B------:R-:W-:Y:S01]  /*21a0*/  IMAD.SHL.U32 R198, R198, 0x2, RZ ;  /* 0x00000002c6c67824 */ /* 0x000fe200078e00ff */
[----:B------:R-:W-:Y:S01]  /*21b0*/  IADD3 R6, P6, R44, R16, RZ ;  /* 0x000000102c067210 */ /* 0x000fe20007fde0ff */
[C---:B------:R-:W-:Y:S01]  /*21c0*/  IMAD.X R13, R9.reuse, 0x1, R7, P0 ;  /* 0x00000001090d7824 */ /* 0x040fe200000e0607 */
[----:B------:R-:W-:Y:S01]  /*21d0*/  IADD3 R70, P0, R16, R68, RZ ;  /* 0x0000004410467210 */ /* 0x000fe20007f1e0ff */
[----:B------:R-:W-:Y:S02]  /*21e0*/  IMAD R194, R2, 0x2, R198 ;  /* 0x0000000202c27824 */ /* 0x000fe400078e02c6 */
[----:B------:R-:W-:Y:S01]  /*21f0*/  IMAD.X R7, R9, 0x1, R17, P6 ;  /* 0x0000000109077824 */ /* 0x000fe200030e0611 */
[----:B------:R-:W-:Y:S01]  /*2200*/  ISETP.GE.AND P6, PT, R5, c[0x0][0x1d4], PT ;  /* 0x0000750005007a0c */ /* 0x000fe20003fc6270 */
[----:B------:R-:W-:Y:S02]  /*2210*/  IMAD.X R71, R17, 0x1, R8, P0 ;  /* 0x0000000111477824 */ /* 0x000fe400000e0608 */
[----:B-----5:R-:W-:Y:S01]  /*2220*/  IMAD.WIDE R14, R208, 0x2, RZ ;  /* 0x00000002d00e7825 */ /* 0x020fe200078e02ff */
[----:B------:R-:W-:-:S04]  /*2230*/  DEPBAR.LE SB0, 0x1 ;  /* 0x000080400000791a */ /* 0x000fc80000000000 */
[----:B------:R-:W-:-:S04]  /*2240*/  DEPBAR.LE SB0, 0x0 ;  /* 0x000080000000791a */ /* 0x000fc80000000000 */
[----:B------:R-:W-:Y:S01]  /*2250*/  BAR.SYNC.DEFER_BLOCKING 0x0 ;  /* 0x0000000000007b1d */ /* 0x000fe20000010000 */
[----:B------:R-:W-:Y:S01]  /*2260*/  IADD3 R44, P1, R44, R14, RZ ;  /* 0x0000000e2c2c7210 */ /* 0x000fe20007f3e0ff */
[C---:B------:R-:W-:Y:S01]  /*2270*/  IMAD R193, R3.reuse, 0x2, R198 ;  /* 0x0000000203c17824 */ /* 0x040fe200078e02c6 */
[----:B------:R-:W-:Y:S01]  /*2280*/  IADD3 R68, P0, R14, R68, RZ ;  /* 0x000000440e447210 */ /* 0x000fe20007f1e0ff */
[----:B------:R-:W-:Y:S02]  /*2290*/  IMAD R191, R3, 0x2, R194 ;  /* 0x0000000203bf7824 */ /* 0x000fe400078e02c2 */
[----:B------:R-:W-:Y:S01]  /*22a0*/  IMAD.X R45, R9, 0x1, R15, P1 ;  /* 0x00000001092d7824 */ /* 0x000fe200008e060f */
[----:B------:R-:W-:Y:S01]  /*22b0*/  ISETP.GE.AND P1, PT, R210, c[0x0][0x1d4], PT ;  /* 0x00007500d2007a0c */ /* 0x000fe20003f26270 */
[----:B------:R-:W-:-:S03]  /*22c0*/  IMAD.X R69, R15, 0x1, R8, P0 ;  /* 0x000000010f457824 */ /* 0x000fc600000e0608 */
[----:B------:R-:W-:Y:S02]  /*22d0*/  ISETP.LT.OR P0, PT, R40, 0x1, P1 ;  /* 0x000000012800780c */ /* 0x000fe40000f01670 */
[----:B------:R-:W-:Y:S01]  /*22e0*/  ISETP.GE.AND P1, PT, R4, c[0x0][0x1d4], PT ;  /* 0x0000750004007a0c */ /* 0x000fe20003f26270 */
[----:B------:R-:W-:Y:S04]  /*22f0*/  LDSM.16.M88.4 R72, [R198+0xc100] ;  /* 0x00c10000c648783b */ /* 0x000fe80000000200 */
[----:B------:R-:W2:Y:S04]  /*2300*/  LDSM.16.M88.4 R24, [R197+0x6100] ;  /* 0x00610000c518783b */ /* 0x000ea80000000200 */
[----:B------:R-:W-:Y:S04]  /*2310*/  LDSM.16.M88.4 R52, [R194+0xc100] ;  /* 0x00c10000c234783b */ /* 0x000fe80000000200 */
[----:B-1----:R-:W4:Y:S04]  /*2320*/  LDSM.16.M88.4 R16, [R197+0x6900] ;  /* 0x00690000c510783b */ /* 0x002f280000000200 */
[----:B------:R-:W1:Y:S04]  /*2330*/  LDSM.16.M88.4 R8, [R197+0x7100] ;  /* 0x00710000c508783b */ /* 0x000e680000000200 */
[----:B------:R-:W3:Y:S04]  /*2340*/  LDSM.16.M88.4 R36, [R197+0x7900] ;  /* 0x00790000c524783b */ /* 0x000ee80000000200 */
[----:B------:R-:W5:Y:S04]  /*2350*/  LDSM.16.M88.4 R32, [R196] ;  /* 0x00000000c420783b */ /* 0x000f680000000200 */
[----:B------:R-:W-:Y:S04]  /*2360*/  LDSM.16.M88.4 R64, [R196+0x800] ;  /* 0x00080000c440783b */ /* 0x000fe80000000200 */
        /* <DEDUP_REMOVED lines=8> */
[C---:B--2---:R-:W-:Y:S08]  /*23f0*/  HMMA.16816.F32.BF16 R28, R72.reuse, R24, RZ ;  /* 0x00000018481c723c */ /* 0x044ff000000418ff */
[----:B------:R-:W-:Y:S02]  /*2400*/  HMMA.16816.F32.BF16 R24, R72, R26, RZ ;  /* 0x0000001a4818723c */ /* 0x000fe400000418ff */
[----:B------:R3:W-:Y:S01]  /*2410*/  LDGSTS.E.BYPASS.LTC128B.128 [R199+0x2100], [R6.64], !P0 ;  /* 0x0210000006c77fae */ /* 0x0007e2000c101d52 */
[----:B------:R-:W-:-:S02]  /*2420*/  ISETP.LT.OR P0, PT, R40, 0x1, P1 ;  /* 0x000000012800780c */ /* 0x000fc40000f01670 */
[----:B------:R-:W-:-:S03]  /*2430*/  ISETP.LT.OR P1, PT, R40, 0x21, P1 ;  /* 0x000000212800780c */ /* 0x000fc60000f21670 */
[C---:B----4-:R-:W-:Y:S08]  /*2440*/  HMMA.16816.F32.BF16 R20, R72.reuse, R16, RZ ;  /* 0x000000104814723c */ /* 0x050ff000000418ff */
[----:B------:R2:W-:Y:S01]  /*2450*/  LDGSTS.E.BYPASS.LTC128B.128 [R199+0x4100], [R44.64], !P0 ;  /* 0x041000002cc77fae */ /* 0x0005e2000c101d52 */
[----:B------:R-:W-:Y:S01]  /*2460*/  ISETP.GE.AND P0, PT, R210, c[0x0][0x1d4], PT ;  /* 0x00007500d2007a0c */ /* 0x000fe20003f06270 */
[----:B-1----:R-:W-:Y:S03]  /*2470*/  HMMA.16816.F32.BF16 R12, R72, R8, RZ ;  /* 0x00000008480c723c */ /* 0x002fe600000418ff */
[----:B------:R-:W-:-:S05]  /*2480*/  ISETP.LT.OR P0, PT, R40, 0x21, P0 ;  /* 0x000000212800780c */ /* 0x000fca0000701670 */
[C---:B------:R-:W-:Y:S08]  /*2490*/  HMMA.16816.F32.BF16 R16, R72.reuse, R18, RZ ;  /* 0x000000124810723c */ /* 0x040ff000000418ff */
[----:B------:R1:W-:Y:S01]  /*24a0*/  LDGSTS.E.BYPASS.LTC128B.128 [R199+0x1100], [R42.64], !P0 ;  /* 0x011000002ac77fae */ /* 0x0003e2000c101d52 */
[----:B------:R-:W-:Y:S01]  /*24b0*/  LOP3.LUT P0, RZ, R0, 0x4, RZ, 0xc0, !PT ;  /* 0x0000000400ff7812 */ /* 0x000fe2000780c0ff */
[----:B------:R-:W-:Y:S01]  /*24c0*/  IMAD.MOV.U32 R0, RZ, RZ, 0x40 ;  /* 0x00000040ff007424 */ /* 0x000fe200078e00ff */
[----:B------:R-:W-:Y:S01]  /*24d0*/  HMMA.16816.F32.BF16 R8, R72, R10, RZ ;  /* 0x0000000a4808723c */ /* 0x000fe200000418ff */
[----:B------:R4:W-:Y:S03]  /*24e0*/  LDGSTS.E.BYPASS.LTC128B.128 [R199+0x3100], [R70.64], !P6 ;  /* 0x0310000046c77fae */ /* 0x0009e6000f101d52 */
[----:B------:R-:W-:Y:S01]  /*24f0*/  SEL R0, R0, 0xffffffc0, !P0 ;  /* 0xffffffc000007807 */ /* 0x000fe20004000000 */
[----:B------:R4:W-:Y:S01]  /*2500*/  LDGSTS.E.BYPASS.LTC128B.128 [R199+0x5100], [R68.64], !P1 ;  /* 0x0510000044c77fae */ /* 0x0009e2000c901d52 */
[----:B------:R-:W-:-:S02]  /*2510*/  PLOP3.LUT P0, PT, PT, PT, UP2, 0x40, 0x0 ;  /* 0x000000000000781c */ /* 0x000fc40003f0e828 */
[C---:B---3--:R-:W-:Y:S01]  /*2520*/  HMMA.16816.F32.BF16 R4, R72.reuse, R36, RZ ;  /* 0x000000244804723c */ /* 0x048fe200000418ff */
[----:B------:R-:W-:Y:S01]  /*2530*/  IMAD.IADD R192, R197, 0x1, R0 ;  /* 0x00000001c5c07824 */ /* 0x000fe200078e0200 */
[----:B------:R-:W-:Y:S01]  /*2540*/  LDSM.16.M88.4 R48, [R193+0xc100] ;  /* 0x00c10000c130783b */ /* 0x000fe20000000200 */
[----:B------:R-:W-:Y:S01]  /*2550*/  IMAD.IADD R184, R0, 0x1, R196 ;  /* 0x0000000100b87824 */ /* 0x000fe200078e02c4 */
[----:B------:R-:W-:Y:S02]  /*2560*/  ISETP.GT.AND P1, PT, R202, 0x3f, PT ;  /* 0x0000003fca00780c */ /* 0x000fe40003f24270 */
[----:B--2---:R-:W-:Y:S02]  /*2570*/  LDSM.16.M88.4 R44, [R192+0x6100] ;  /* 0x00610000c02c783b */ /* 0x004fe40000000200 */
[----:B------:R-:W-:Y:S02]  /*2580*/  HMMA.16816.F32.BF16 R72, R72, R38, RZ ;  /* 0x000000264848723c */ /* 0x000fe400000418ff */
[----:B------:R-:W2:Y:S04]  /*2590*/  LDSM.16.M88.4 R36, [R192+0x7100] ;  /* 0x00710000c024783b */ /* 0x000ea80000000200 */
[----:B------:R-:W0:Y:S02]  /*25a0*/  LDGDEPBAR ;  /* 0x00000000000079af */ /* 0x000e240000000000 */
[C---:B-----5:R-:W-:Y:S02]  /*25b0*/  HMMA.16816.F32.BF16 R28, R52.reuse, R32, R28 ;  /* 0x00000020341c723c */ /* 0x060fe4000004181c */
[----:B-1----:R-:W1:Y:S06]  /*25c0*/  LDSM.16.M88.4 R40, [R192+0x6900] ;  /* 0x00690000c028783b */ /* 0x002e6c0000000200 */
[C---:B------:R-:W-:Y:S01]  /*25d0*/  HMMA.16816.F32.BF16 R24, R52.reuse, R34, R24 ;  /* 0x000000223418723c */ /* 0x040fe20000041818 */
[----:B------:R-:W3:Y:S04]  /*25e0*/  LDSM.16.M88.4 R32, [R192+0x7900] ;  /* 0x00790000c020783b */ /* 0x000ee80000000200 */
[----:B----4-:R-:W-:Y:S03]  /*25f0*/  LDSM.16.M88.4 R68, [R191+0xc100] ;  /* 0x00c10000bf44783b */ /* 0x010fe60000000200 */
[C---:B------:R-:W-:Y:S08]  /*2600*/  HMMA.16816.F32.BF16 R12, R52.reuse, R60, R12 ;  /* 0x0000003c340c723c */ /* 0x040ff0000004180c */
[C---:B------:R-:W-:Y:S08]  /*2610*/  HMMA.16816.F32.BF16 R20, R52.reuse, R64, R20 ;  /* 0x000000403414723c */ /* 0x040ff00000041814 */
[C---:B------:R-:W-:Y:S01]  /*2620*/  HMMA.16816.F32.BF16 R16, R52.reuse, R66, R16 ;  /* 0x000000423410723c */ /* 0x040fe20000041810 */
[----:B------:R-:W-:Y:S07]  /*2630*/  LDSM.16.M88.4 R64, [R184] ;  /* 0x00000000b840783b */ /* 0x000fee0000000200 */
[C---:B------:R-:W-:Y:S01]  /*2640*/  HMMA.16816.F32.BF16 R8, R52.reuse, R62, R8 ;  /* 0x0000003e3408723c */ /* 0x040fe20000041808 */
[----:B------:R-:W-:Y:S07]  /*2650*/  LDSM.16.M88.4 R60, [R184+0x800] ;  /* 0x00080000b83c783b */ /* 0x000fee0000000200 */
[C---:B------:R-:W-:Y:S08]  /*2660*/  HMMA.16816.F32.BF16 R4, R52.reuse, R56, R4 ;  /* 0x000000383404723c */ /* 0x040ff00000041804 */
[----:B------:R-:W-:Y:S01]  /*2670*/  HMMA.16816.F32.BF16 R72, R52, R58, R72 ;  /* 0x0000003a3448723c */ /* 0x000fe20000041848 */
[----:B------:R-:W4:Y:S04]  /*2680*/  LDSM.16.M88.4 R56, [R184+0x1000] ;  /* 0x00100000b838783b */ /* 0x000f280000000200 */
[----:B------:R-:W5:Y:S03]  /*2690*/  LDSM.16.M88.4 R52, [R184+0x1800] ;  /* 0x00180000b834783b */ /* 0x000f660000000200 */
[C---:B--2---:R-:W-:Y:S08]  /*26a0*/  HMMA.16816.F32.BF16 R12, R48.reuse, R36, R12 ;  /* 0x00000024300c723c */ /* 0x044ff0000004180c */
[C---:B------:R-:W-:Y:S08]  /*26b0*/  HMMA.16816.F32.BF16 R28, R48.reuse, R44, R28 ;  /* 0x0000002c301c723c */ /* 0x040ff0000004181c */
[C---:B------:R-:W-:Y:S01]  /*26c0*/  HMMA.16816.F32.BF16 R24, R48.reuse, R46, R24 ;  /* 0x0000002e3018723c */ /* 0x040fe20000041818 */
[----:B------:R-:W-:Y:S07]  /*26d0*/  LDSM.16.M88.4 R44, [R197+0x8100] ;  /* 0x00810000c52c783b */ /* 0x000fee0000000200 */
[C---:B-1----:R-:W-:Y:S08]  /*26e0*/  HMMA.16816.F32.BF16 R20, R48.reuse, R40, R20 ;  /* 0x000000283014723c */ /* 0x042ff00000041814 */
[C---:B------:R-:W-:Y:S01]  /*26f0*/  HMMA.16816.F32.BF16 R16, R48.reuse, R42, R16 ;  /* 0x0000002a3010723c */ /* 0x040fe20000041810 */
[----:B------:R-:W-:Y:S07]  /*2700*/  LDSM.16.M88.4 R40, [R197+0x8900] ;  /* 0x00890000c528783b */ /* 0x000fee0000000200 */
[C---:B------:R-:W-:Y:S01]  /*2710*/  HMMA.16816.F32.BF16 R8, R48.reuse, R38, R8 ;  /* 0x000000263008723c */ /* 0x040fe20000041808 */
[----:B------:R-:W-:Y:S07]  /*2720*/  LDSM.16.M88.4 R36, [R197+0x9100] ;  /* 0x00910000c524783b */ /* 0x000fee0000000200 */
[C---:B---3--:R-:W-:Y:S08]  /*2730*/  HMMA.16816.F32.BF16 R4, R48.reuse, R32, R4 ;  /* 0x000000203004723c */ /* 0x048ff00000041804 */
[----:B------:R-:W-:Y:S01]  /*2740*/  HMMA.16816.F32.BF16 R72, R48, R34, R72 ;  /* 0x000000223048723c */ /* 0x000fe20000041848 */
[----:B------:R-:W1:Y:S04]  /*2750*/  LDSM.16.M88.4 R48, [R198+0x10100] ;  /* 0x01010000c630783b */ /* 0x000e680000000200 */
[----:B------:R-:W2:Y:S03]  /*2760*/  LDSM.16.M88.4 R32, [R197+0x9900] ;  /* 0x00990000c520783b */ /* 0x000ea60000000200 */
[C---:B----4-:R-:W-:Y:S08]  /*2770*/  HMMA.16816.F32.BF16 R12, R68.reuse, R56, R12 ;  /* 0x00000038440c723c */ /* 0x050ff0000004180c */
[C---:B------:R-:W-:Y:S08]  /*2780*/  HMMA.16816.F32.BF16 R28, R68.reuse, R64, R28 ;  /* 0x00000040441c723c */ /* 0x040ff0000004181c */
[C---:B------:R-:W-:Y:S01]  /*2790*/  HMMA.16816.F32.BF16 R24, R68.reuse, R66, R24 ;  /* 0x000000424418723c */ /* 0x040fe20000041818 */
[----:B------:R-:W-:Y:S07]  /*27a0*/  LDSM.16.M88.4 R64, [R196+0x2000] ;  /* 0x00200000c440783b */ /* 0x000fee0000000200 */
[C---:B------:R-:W-:Y:S08]  /*27b0*/  HMMA.16816.F32.BF16 R20, R68.reuse, R60, R20 ;  /* 0x0000003c4414723c */ /* 0x040ff00000041814 */
[C---:B------:R-:W-:Y:S01]  /*27c0*/  HMMA.16816.F32.BF16 R16, R68.reuse, R62, R16 ;  /* 0x0000003e4410723c */ /* 0x040fe20000041810 */
[----:B------:R-:W-:Y:S07]  /*27d0*/  LDSM.16.M88.4 R60, [R196+0x2800] ;  /* 0x00280000c43c783b */ /* 0x000fee0000000200 */
[C---:B------:R-:W-:Y:S01]  /*27e0*/  HMMA.16816.F32.BF16 R8, R68.reuse, R58, R8 ;  /* 0x0000003a4408723c */ /* 0x040fe20000041808 */
[----:B------:R-:W-:Y:S07]  /*27f0*/  LDSM.16.M88.4 R56, [R196+0x3000] ;  /* 0x00300000c438783b */ /* 0x000fee0000000200 */
[C---:B-----5:R-:W-:Y:S08]  /*2800*/  HMMA.16816.F32.BF16 R4, R68.reuse, R52, R4 ;  /* 0x000000344404723c */ /* 0x060ff00000041804 */
[----:B------:R-:W-:Y:S01]  /*2810*/  HMMA.16816.F32.BF16 R72, R68, R54, R72 ;  /* 0x000000364448723c */ /* 0x000fe20000041848 */
[----:B------:R-:W3:Y:S04]  /*2820*/  LDSM.16.M88.4 R68, [R194+0x10100] ;  /* 0x01010000c244783b */ /* 0x000ee80000000200 */
[----:B------:R-:W4:Y:S03]  /*2830*/  LDSM.16.M88.4 R52, [R196+0x3800] ;  /* 0x00380000c434783b */ /* 0x000f260000000200 */
[C---:B-1----:R-:W-:Y:S08]  /*2840*/  HMMA.16816.F32.BF16 R12, R48.reuse, R36, R12 ;  /* 0x00000024300c723c */ /* 0x042ff0000004180c */
        /* <DEDUP_REMOVED lines=8> */
[C---:B--2---:R-:W-:Y:S08]  /*28d0*/  HMMA.16816.F32.BF16 R4, R48.reuse, R32, R4 ;  /* 0x000000203004723c */ /* 0x044ff00000041804 */
[----:B------:R-:W-:Y:S01]  /*28e0*/  HMMA.16816.F32.BF16 R72, R48, R34, R72 ;  /* 0x000000223048723c */ /* 0x000fe20000041848 */
[----:B------:R-:W1:Y:S04]  /*28f0*/  LDSM.16.M88.4 R48, [R193+0x10100] ;  /* 0x01010000c130783b */ /* 0x000e680000000200 */
[----:B------:R-:W2:Y:S03]  /*2900*/  LDSM.16.M88.4 R32, [R192+0x9900] ;  /* 0x00990000c020783b */ /* 0x000ea60000000200 */
[C---:B---3--:R-:W-:Y:S08]  /*2910*/  HMMA.16816.F32.BF16 R12, R68.reuse, R56, R12 ;  /* 0x00000038440c723c */ /* 0x048ff0000004180c */
        /* <DEDUP_REMOVED lines=8> */
[C---:B----4-:R-:W-:Y:S08]  /*29a0*/  HMMA.16816.F32.BF16 R4, R68.reuse, R52, R4 ;  /* 0x000000344404723c */ /* 0x050ff00000041804 */
        /* <DEDUP_REMOVED lines=54> */
[----:B------:R-:W4:Y:S01]  /*2d10*/  LDSM.16.M88.4 R52, [R184+0x5800] ;  /* 0x00580000b834783b */ /* 0x000f220000000200 */
        /* <DEDUP_REMOVED lines=14> */
[C---:B------:R-:W-:Y:S07]  /*2e00*/  HMMA.16816.F32.BF16 R56, R68.reuse, R58, R8 ;  /* 0x0000003a4438723c */ /* 0x040fee0000041808 */
[----:B------:R-:W-:Y:S01]  /*2e10*/  SHF.R.S32.HI R9, RZ, 0x1f, R210 ;  /* 0x0000001fff097819 */ /* 0x000fe200000114d2 */
[C---:B----4-:R-:W-:Y:S08]  /*2e20*/  HMMA.16816.F32.BF16 R32, R68.reuse, R52, R4 ;  /* 0x000000344420723c */ /* 0x050ff00000041804 */
[----:B------:R-:W-:Y:S01]  /*2e30*/  HMMA.16816.F32.BF16 R72, R68, R54, R72 ;  /* 0x000000364448723c */ /* 0x000fe20000041848 */
[----:B------:R-:W-:Y:S06]  /*2e40*/  BAR.SYNC.DEFER_BLOCKING 0x0 ;  /* 0x0000000000007b1d */ /* 0x000fec0000010000 */
[----:B------:R-:W-:Y:S05]  /*2e50*/  @P0 BRA `(.L_x_3500) ;  /* 0x0000041000000947 */ /* 0x000fea0003800000 */
[----:B------:R-:W-:Y:S01]  /*2e60*/  IADD3 R201, R202, UR12, R77 ;  /* 0x0000000ccac97c10 */ /* 0x000fe2000fffe04d */
        /* <DEDUP_REMOVED lines=11> */
[----:B------:R-:W-:Y:S01]  /*2f20*/  SHF.L.U64.HI R6, R209, 0x1, R212 ;  /* 0x00000001d1067819 */ /* 0x000fe200000102d4 */
[----:B------:R-:W-:Y:S02]  /*2f30*/  IMAD.SHL.U32 R8, R210, 0x2, RZ ;  /* 0x00000002d2087824 */ /* 0x000fe400078e00ff */
[----:B------:R-:W-:-:S04]  /*2f40*/  IMAD R201, R0, c[0x0][0x2b8], R201 ;  /* 0x0000ae0000c97a24 */ /* 0x000fc800078e02c9 */
[----:B------:R-:W-:Y:S01]  /*2f50*/  IMAD.WIDE.U32 R10, R201, c[0x0][0x1e0], RZ ;  /* 0x00007800c90a7a25 */ /* 0x000fe200078e00ff */
[----:B------:R-:W-:-:S05]  /*2f60*/  SHF.R.S32.HI R0, RZ, 0x1f, R201 ;  /* 0x0000001fff007819 */ /* 0x000fca00000114c9 */
[----:B------:R-:W-:-:S04]  /*2f70*/  IMAD R0, R0, c[0x0][0x1e0], RZ ;  /* 0x0000780000007a24 */ /* 0x000fc800078e02ff */
[----:B------:R-:W-:-:S04]  /*2f80*/  IMAD R7, R201, c[0x0][0x1e4], R0 ;  /* 0x00007900c9077a24 */ /* 0x000fc800078e0200 */
[----:B------:R-:W-:Y:S01]  /*2f90*/  IMAD.IADD R11, R11, 0x1, R7 ;  /* 0x000000010b0b7824 */ /* 0x000fe200078e0207 */
[----:B--2---:R-:W-:-:S03]  /*2fa0*/  SHF.R.S32.HI R7, RZ, 0x1f, R200 ;  /* 0x0000001fff077819 */ /* 0x004fc600000114c8 */
[----:B------:R-:W-:Y:S01]  /*2fb0*/  IMAD.WIDE.U32 R4, R200, c[0x0][0x1f0], R10 ;  /* 0x00007c00c8047a25 */ /* 0x000fe200078e000a */
[----:B------:R-:W-:Y:S02]  /*2fc0*/  SHF.L.U64.HI R10, R210, 0x1, R9 ;  /* 0x00000001d20a7819 */ /* 0x000fe40000010209 */
[----:B------:R-:W-:Y:S01]  /*2fd0*/  IADD3 R11, -R213, 0x10, RZ ;  /* 0x00000010d50b7810 */ /* 0x000fe20007ffe1ff */
[----:B------:R-:W-:Y:S01]  /*2fe0*/  IMAD R7, R7, c[0x0][0x1f0], RZ ;  /* 0x00007c0007077a24 */ /* 0x000fe200078e02ff */
[----:B------:R-:W-:Y:S02]  /*2ff0*/  IADD3 R38, P0, R4, UR14, RZ ;  /* 0x0000000e04267c10 */ /* 0x000fe4000ff1e0ff */
[----:B------:R-:W-:Y:S01]  /*3000*/  SEL R4, RZ, 0x10, P4 ;  /* 0x00000010ff047807 */ /* 0x000fe20002000000 */
[----:B------:R-:W-:Y:S01]  /*3010*/  IMAD R0, R200, c[0x0][0x1f4], R7 ;  /* 0x00007d00c8007a24 */ /* 0x000fe200078e0207 */
[----:B------:R-:W-:Y:S02]  /*3020*/  SEL R7, RZ, 0x10, P5 ;  /* 0x00000010ff077807 */ /* 0x000fe40002800000 */
[----:B------:R-:W-:-:S02]  /*3030*/  IADD3 R42, -R4, 0x10, RZ ;  /* 0x00000010042a7810 */ /* 0x000fc40007ffe1ff */
[----:B------:R-:W-:Y:S02]  /*3040*/  IADD3.X R5, R5, UR7, R0, P0, !PT ;  /* 0x0000000705057c10 */ /* 0x000fe400087fe400 */
[C---:B------:R-:W-:Y:S02]  /*3050*/  LEA R0, P0, R38.reuse, c[0x0][0x1c8], 0x1 ;  /* 0x0000720026007a11 */ /* 0x040fe400078008ff */
[----:B------:R-:W-:Y:S02]  /*3060*/  IADD3 R45, -R7, 0x10, RZ ;  /* 0x00000010072d7810 */ /* 0x000fe40007ffe1ff */
[----:B------:R-:W-:Y:S01]  /*3070*/  LEA.HI.X R38, R38, c[0x0][0x1cc], R5, 0x1, P0 ;  /* 0x0000730026267a11 */ /* 0x000fe200000f0c05 */
[----:B------:R-:W1:Y:S01]  /*3080*/  SHFL.IDX PT, R36, R0, 0x1, 0x181f ;  /* 0x00381f0000247f89 */ /* 0x000e6200000e0000 */
[----:B------:R-:W-:Y:S01]  /*3090*/  LOP3.LUT R45, R45, 0xf, RZ, 0xc0, !PT ;  /* 0x0000000f2d2d7812 */ /* 0x000fe200078ec0ff */
[----:B------:R-:W-:Y:S01]  /*30a0*/  IMAD.SHL.U32 R5, R209, 0x2, RZ ;  /* 0x00000002d1057824 */ /* 0x000fe200078e00ff */
[----:B------:R-:W-:Y:S01]  /*30b0*/  LOP3.LUT R42, R42, 0xf, RZ, 0xc0, !PT ;  /* 0x0000000f2a2a7812 */ /* 0x000fe200078ec0ff */
[----:B------:R-:W2:Y:S01]  /*30c0*/  SHFL.IDX PT, R37, R38, 0x1, 0x181f ;  /* 0x00381f0026257f89 */ /* 0x000ea200000e0000 */
[----:B------:R-:W-:-:S03]  /*30d0*/  LOP3.LUT R11, R11, 0xf, RZ, 0xc0, !PT ;  /* 0x0000000f0b0b7812 */ /* 0x000fc600078ec0ff */
        /* <DEDUP_REMOVED lines=14> */
[----:B------:R-:W-:Y:S01]  /*31c0*/  IMAD.X R51, R41, 0x1, R6, P0 ;  /* 0x0000000129337824 */ /* 0x000fe200000e0606 */
        /* <DEDUP_REMOVED lines=10> */
.L_x_3500:
[----:B------:R-:W-:Y:S01]  /*3270*/  LOP3.LUT R5, R82, 0xffffffe0, RZ, 0xc0, !PT ;  /* 0xffffffe052057812 */ /* 0x000fe200078ec0ff */
[----:B------:R-:W-:Y:S01]  /*3280*/  UIADD3 UR4, UR10, 0x1, -UR11 ;  /* 0x000000010a047890 */ /* 0x000fe2000fffe80b */
[----:B------:R-:W-:Y:S01]  /*3290*/  LEA.HI R11, R81, R78, RZ, 0x2 ;  /* 0x0000004e510b7211 */ /* 0x000fe200078f10ff */
[----:B------:R-:W-:Y:S01]  /*32a0*/  ULDC UR25, c[0x0][0x2ac] ;  /* 0x0000ab0000197ab9 */ /* 0x000fe20000000800 */
[----:B-1----:R-:W-:Y:S01]  /*32b0*/  SHF.R.S32.HI R7, RZ, 0x1f, R80 ;  /* 0x0000001fff077819 */ /* 0x002fe20000011450 */
[C---:B------:R-:W-:Y:S01]  /*32c0*/  IMAD.IADD R0, R78.reuse, 0x1, -R5 ;  /* 0x000000014e007824 */ /* 0x040fe200078e0a05 */
[----:B------:R-:W-:Y:S01]  /*32d0*/  LOP3.LUT R11, R11, 0xfffffffc, RZ, 0xc0, !PT ;  /* 0xfffffffc0b0b7812 */ /* 0x000fe200078ec0ff */
[----:B------:R-:W-:Y:S01]  /*32e0*/  ULDC UR5, c[0x0][0x324] ;  /* 0x0000c90000057ab9 */ /* 0x000fe20000000800 */
[----:B------:R-:W-:Y:S01]  /*32f0*/  LEA.HI R7, R7, R80, RZ, 0x3 ;  /* 0x0000005007077211 */ /* 0x000fe200078f18ff */
[----:B------:R-:W0:Y:S01]  /*3300*/  LDGDEPBAR ;  /* 0x00000000000079af */ /* 0x000e220000000000 */
[----:B------:R-:W-:Y:S01]  /*3310*/  SHF.R.S32.HI R5, RZ, 0x1f, R0 ;  /* 0x0000001fff057819 */ /* 0x000fe20000011400 */
[----:B------:R-:W-:Y:S01]  /*3320*/  IMAD.IADD R78, R78, 0x1, -R11 ;  /* 0x000000014e4e7824 */ /* 0x000fe200078e0a0b */
[----:B------:R-:W-:-:S02]  /*3330*/  LOP3.LUT R7, R7, 0xffffff8, RZ, 0xc0, !PT ;  /* 0x0ffffff807077812 */ /* 0x000fc400078ec0ff */
[----:B------:R-:W-:Y:S02]  /*3340*/  LEA.HI R4, R5, R0, RZ, 0x2 ;  /* 0x0000000005047211 */ /* 0x000fe400078f10ff */
[----:B------:R-:W-:Y:S01]  /*3350*/  LEA.HI R5, R78, R78, RZ, 0x1 ;  /* 0x0000004e4e057211 */ /* 0x000fe200078f08ff */
[----:B------:R-:W-:Y:S01]  /*3360*/  IMAD.IADD R7, R80, 0x1, -R7 ;  /* 0x0000000150077824 */ /* 0x000fe200078e0a07 */
[----:B------:R-:W-:Y:S02]  /*3370*/  PLOP3.LUT P6, PT, PT, PT, UP1, 0x80, 0x0 ;  /* 0x000000000000781c */ /* 0x000fe40003fcf018 */
[C---:B------:R-:W-:Y:S02]  /*3380*/  LEA.HI.SX32 R6, R4.reuse, UR24, 0x1e ;  /* 0x0000001804067c11 */ /* 0x040fe4000f8ff2ff */
[----:B------:R-:W-:Y:S02]  /*3390*/  LOP3.LUT R5, R5, 0x1ffffffe, RZ, 0xc0, !PT ;  /* 0x1ffffffe05057812 */ /* 0x000fe400078ec0ff */
[----:B------:R-:W-:Y:S01]  /*33a0*/  PLOP3.LUT P0, PT, PT, PT, UP1, 0x80, 0x0 ;  /* 0x000000000000781c */ /* 0x000fe20003f0f018 */
[----:B------:R-:W-:Y:S01]  /*33b0*/  IMAD R6, R7, 0x10, R6 ;  /* 0x0000001007067824 */ /* 0x000fe200078e0206 */
[----:B------:R-:W-:Y:S01]  /*33c0*/  LOP3.LUT R7, R4, 0x7ffffffc, RZ, 0xc0, !PT ;  /* 0x7ffffffc04077812 */ /* 0x000fe200078ec0ff */
[----:B------:R-:W-:-:S02]  /*33d0*/  IMAD.IADD R5, R78, 0x1, -R5 ;  /* 0x000000014e057824 */ /* 0x000fc400078e0a05 */
[----:B------:R-:W-:Y:S02]  /*33e0*/  IMAD.IADD R4, R79, 0x1, R76 ;  /* 0x000000014f047824 */ /* 0x000fe400078e024c */
[----:B------:R-:W-:Y:S02]  /*33f0*/  IMAD R203, R5, 0x8, R6 ;  /* 0x0000000805cb7824 */ /* 0x000fe400078e0206 */
[----:B------:R-:W-:Y:S02]  /*3400*/  IMAD.IADD R204, R0, 0x1, -R7 ;  /* 0x0000000100cc7824 */ /* 0x000fe400078e0a07 */
[----:B------:R-:W-:-:S04]  /*3410*/  @P6 IMAD.HI.U32 R5, R203, c[0x0][0x2c8], RZ ;  /* 0x0000b200cb056a27 */ /* 0x000fc800078e00ff */
[----:B------:R-:W-:Y:S01]  /*3420*/  IMAD.MOV.U32 R37, RZ, RZ, R203 ;  /* 0x000000ffff257224 */ /* 0x000fe200078e00cb */
[----:B------:R-:W-:Y:S01]  /*3430*/  @P0 SHF.R.U32.HI R37, RZ, c[0x0][0x2cc], R5 ;  /* 0x0000b300ff250a19 */ /* 0x000fe20000011605 */
[----:B------:R-:W-:Y:S01]  /*3440*/  IMAD.U32 R7, RZ, RZ, UR4 ;  /* 0x00000004ff077e24 */ /* 0x000fe2000f8e00ff */
[----:B------:R-:W-:Y:S01]  /*3450*/  PLOP3.LUT P0, PT, PT, PT, UP0, 0x40, 0x0 ;  /* 0x000000000000781c */ /* 0x000fe20003f0e808 */
[----:B------:R-:W-:Y:S01]  /*3460*/  IMAD.SHL.U32 R204, R204, 0x2, RZ ;  /* 0x00000002cccc7824 */ /* 0x000fe200078e00ff */
[----:B------:R-:W-:Y:S01]  /*3470*/  ULDC UR4, c[0x0][0x1d0] ;  /* 0x0000740000047ab9 */ /* 0x000fe20000000800 */
[----:B------:R-:W1:Y:S01]  /*3480*/  SHFL.IDX PT, R5, R37, RZ, 0x1c1f ;  /* 0x001c1fff25057589 */ /* 0x000e6200000e0000 */
[----:B------:R-:W-:Y:S02]  /*3490*/  UIMAD UR4, UR25, UR4, -UR11 ;  /* 0x00000004190472a4 */ /* 0x000fe4000f8e0a0b */
[----:B------:R-:W-:Y:S01]  /*34a0*/  IADD3 R6, R7, -c[0x0][0x168], -R204 ;  /* 0x80005a0007067a10 */ /* 0x000fe20007ffe8cc */
[----:B------:R-:W-:-:S03]  /*34b0*/  ULOP3.LUT UR11, URZ, UR5, URZ, 0x33, !UPT ;  /* 0x000000053f0b7292 */ /* 0x000fc6000f8e333f */
[----:B------:R-:W-:Y:S02]  /*34c0*/  IADD3 R8, R6, c[0x0][0x328], RZ ;  /* 0x0000ca0006087a10 */ /* 0x000fe40007ffe0ff */
[----:B------:R-:W-:Y:S02]  /*34d0*/  IADD3 R0, -R204, UR4, RZ ;  /* 0x00000004cc007c10 */ /* 0x000fe4000fffe1ff */
[----:B------:R-:W-:Y:S01]  /*34e0*/  IADD3 R6, R6, UR11, RZ ;  /* 0x0000000b06067c10 */ /* 0x000fe2000fffe0ff */
[----:B-1----:R-:W-:-:S04]  /*34f0*/  IMAD.IADD R7, R8, 0x1, R5 ;  /* 0x0000000108077824 */ /* 0x002fc800078e0205 */
[----:B------:R-:W-:Y:S01]  /*3500*/  IMAD.IADD R10, R6, 0x1, R5 ;  /* 0x00000001060a7824 */ /* 0x000fe200078e0205 */
[----:B------:R-:W-:Y:S01]  /*3510*/  IMNMX R36, R7, R0, PT ;  /* 0x0000000007247217 */ /* 0x000fe20003800200 */
[----:B------:R-:W-:Y:S05]  /*3520*/  @P0 BRA `(.L_x_3501) ;  /* 0x0000016000000947 */ /* 0x000fea0003800000 */
[----:B------:R-:W-:Y:S01]  /*3530*/  IMAD.U32 R38, RZ, RZ, UR10 ;  /* 0x0000000aff267e24 */ /* 0x000fe2000f8e00ff */
        /* <DEDUP_REMOVED lines=11> */
.L_x_3503:
[----:B------:R-:W-:-:S04]  /*35f0*/  MOV R5, c[0x0][0x32c] ;  /* 0x0000cb0000057a02 */ /* 0x000fc80000000f00 */
[----:B------:R-:W-:-:S13]  /*3600*/  ISETP.NE.AND P0, PT, R5, 0x1, PT ;  /* 0x000000010500780c */ /* 0x000fda0003f05270 */
[----:B------:R-:W-:-:S05]  /*3610*/  @P0 IMAD.HI.U32 R5, R38, c[0x0][0x330], RZ ;  /* 0x0000cc0026050a27 */ /* 0x000fca00078e00ff */
[----:B------:R-:W-:Y:S02]  /*3620*/  @P0 SHF.R.U32.HI R38, RZ, c[0x0][0x334], R5 ;  /* 0x0000cd00ff260a19 */ /* 0x000fe40000011605 */
.L_x_3504:
[----:B------:R-:W-:Y:S05]  /*3630*/  BSYNC B0 ;  /* 0x0000000000007941 */ /* 0x000fea0003800000 */
.L_x_3502:
[----:B------:R-:W-:-:S04]  /*3640*/  IMAD R7, R38, c[0x0][0x32c], -R77 ;  /* 0x0000cb0026077a24 */ /* 0x000fc800078e0a4d */
[----:B------:R-:W-:-:S05]  /*3650*/  IMAD.IADD R7, R7, 0x1, -R204 ;  /* 0x0000000107077824 */ /* 0x000fca00078e0acc */
[----:B------:R-:W-:Y:S02]  /*3660*/  IADD3 R5, R7, c[0x0][0x32c], RZ ;  /* 0x0000cb0007057a10 */ /* 0x000fe40007ffe0ff */
[----:B------:R-:W-:Y:S02]  /*3670*/  IMNMX R10, R10, R7, !PT ;  /* 0x000000070a0a7217 */ /* 0x000fe40007800200 */
[----:B------:R-:W-:Y:S02]  /*3680*/  IMNMX R36, R36, R5, PT ;  /* 0x0000000524247217 */ /* 0x000fe40003800200 */
.L_x_3501:
[----:B------:R-:W-:-:S04]  /*3690*/  ISETP.LT.AND P6, PT, RZ, UR20, PT ;  /* 0x00000014ff007c0c */ /* 0x000fc8000bfc1270 */
        /* <DEDUP_REMOVED lines=31> */
[----:B------:R-:W1:Y:S03]  /*3890*/  SHFL.IDX PT, R13, R37, 0x1, 0x1c1f ;  /* 0x003c1f00250d7f89 */ /* 0x000e6600000e0000 */
        /* <DEDUP_REMOVED lines=11> */
[--C-:B-1----:R-:W-:Y:S01]  /*3950*/  IMAD.IADD R33, R8, 0x1, R13.reuse ;  /* 0x0000000108217824 */ /* 0x102fe200078e020d */
[----:B------:R-:W-:Y:S01]  /*3960*/  ISETP.GT.AND P0, PT, R10, 0x38, P6 ;  /* 0x000000380a00780c */ /* 0x000fe20003704270 */
[----:B------:R-:W-:-:S03]  /*3970*/  IMAD.IADD R8, R6, 0x1, R13 ;  /* 0x0000000106087824 */ /* 0x000fc600078e020d */
[----:B------:R-:W-:Y:S02]  /*3980*/  ISETP.LT.OR P0, PT, R36, 0x39, P0 ;  /* 0x000000392400780c */ /* 0x000fe40000701670 */
[----:B------:R-:W-:Y:S02]  /*3990*/  IMNMX R0, R33, R0, PT ;  /* 0x0000000021007217 */ /* 0x000fe40003800200 */
[----:B------:R-:W-:Y:S02]  /*39a0*/  FSEL R143, R72, -INF , !P0 ;  /* 0xff800000488f7808 */ /* 0x000fe40004000000 */
[----:B------:R-:W-:-:S04]  /*39b0*/  ISETP.GT.AND P0, PT, R10, 0x39, P6 ;  /* 0x000000390a00780c */ /* 0x000fc80003704270 */
[----:B------:R-:W-:-:S04]  /*39c0*/  ISETP.LT.OR P0, PT, R36, 0x3a, P0 ;  /* 0x0000003a2400780c */ /* 0x000fc80000701670 */
[----:B------:R-:W-:Y:S02]  /*39d0*/  FSEL R141, R73, -INF , !P0 ;  /* 0xff800000498d7808 */ /* 0x000fe40004000000 */
[----:B------:R-:W-:-:S13]  /*39e0*/  PLOP3.LUT P0, PT, PT, PT, UP0, 0x40, 0x0 ;  /* 0x000000000000781c */ /* 0x000fda0003f0e808 */
        /* <DEDUP_REMOVED lines=13> */
.L_x_3507:
[----:B------:R-:W-:-:S04]  /*3ac0*/  MOV R6, c[0x0][0x32c] ;  /* 0x0000cb0000067a02 */ /* 0x000fc80000000f00 */
[----:B------:R-:W-:-:S13]  /*3ad0*/  ISETP.NE.AND P0, PT, R6, 0x1, PT ;  /* 0x000000010600780c */ /* 0x000fda0003f05270 */
[----:B------:R-:W-:-:S05]  /*3ae0*/  @P0 IMAD.HI.U32 R6, R10, c[0x0][0x330], RZ ;  /* 0x0000cc000a060a27 */ /* 0x000fca00078e00ff */
[----:B------:R-:W-:Y:S02]  /*3af0*/  @P0 SHF.R.U32.HI R10, RZ, c[0x0][0x334], R6 ;  /* 0x0000cd00ff0a0a19 */ /* 0x000fe40000011606 */
.L_x_3508:
[----:B------:R-:W-:Y:S05]  /*3b00*/  BSYNC B0 ;  /* 0x0000000000007941 */ /* 0x000fea0003800000 */
.L_x_3506:
[----:B------:R-:W-:-:S04]  /*3b10*/  IMAD R33, R10, c[0x0][0x32c], -R77 ;  /* 0x0000cb000a217a24 */ /* 0x000fc800078e0a4d */
[----:B------:R-:W-:-:S05]  /*3b20*/  IMAD.IADD R33, R33, 0x1, -R204 ;  /* 0x0000000121217824 */ /* 0x000fca00078e0acc */
[----:B------:R-:W-:Y:S02]  /*3b30*/  IADD3 R13, R33, c[0x0][0x32c], RZ ;  /* 0x0000cb00210d7a10 */ /* 0x000fe40007ffe0ff */
[----:B------:R-:W-:Y:S02]  /*3b40*/  IMNMX R8, R8, R33, !PT ;  /* 0x0000002108087217 */ /* 0x000fe40007800200 */
[----:B------:R-:W-:Y:S02]  /*3b50*/  IMNMX R0, R0, R13, PT ;  /* 0x0000000d00007217 */ /* 0x000fe40003800200 */
.L_x_3505:
[----:B------:R-:W-:Y:S01]  /*3b60*/  ISETP.GT.AND P0, PT, R8, 0x1, P6 ;  /* 0x000000010800780c */ /* 0x000fe20003704270 */
[----:B------:R-:W-:Y:S01]  /*3b70*/  IMAD.SHL.U32 R195, R4, 0x2, RZ ;  /* 0x0000000204c37824 */ /* 0x000fe200078e00ff */
[----:B------:R-:W-:Y:S01]  /*3b80*/  FMNMX.FTZ R20, R28, R29, !PT ;  /* 0x0000001d1c147209 */ /* 0x000fe20007810000 */
[----:B------:R-:W-:Y:S01]  /*3b90*/  ULDC.64 UR4, c[0x0][0x2c8] ;  /* 0x0000b20000047ab9 */ /* 0x000fe20000000a00 */
[----:B------:R-:W-:Y:S01]  /*3ba0*/  ISETP.LT.OR P0, PT, R0, 0x2, P0 ;  /* 0x000000020000780c */ /* 0x000fe20000701670 */
[--C-:B------:R-:W-:Y:S01]  /*3bb0*/  IMAD R189, R3, 0x2, R195.reuse ;  /* 0x0000000203bd7824 */ /* 0x100fe200078e02c3 */
[----:B------:R-:W-:Y:S01]  /*3bc0*/  LDSM.16.MT88.4 R40, [R195+0x2100] ;  /* 0x00210000c328783b */ /* 0x000fe20000004200 */
[----:B------:R-:W-:Y:S01]  /*3bd0*/  IMAD R190, R2, 0x2, R195 ;  /* 0x0000000202be7824 */ /* 0x000fe200078e02c3 */
[----:B------:R-:W-:Y:S01]  /*3be0*/  FSEL R16, R31, -INF , !P0 ;  /* 0xff8000001f107808 */ /* 0x000fe20004000000 */
[----:B------:R-:W-:Y:S01]  /*3bf0*/  UIMAD.WIDE.U32 UR26, UR24, UR4, URZ ;  /* 0x00000004181a72a5 */ /* 0x000fe2000f8e003f */
[----:B------:R-:W-:Y:S01]  /*3c00*/  ISETP.GT.AND P0, PT, R8, 0x8, P6 ;  /* 0x000000080800780c */ /* 0x000fe20003704270 */
[----:B------:R-:W-:Y:S01]  /*3c10*/  IMAD R188, R3, 0x2, R190 ;  /* 0x0000000203bc7824 */ /* 0x000fe200078e02be */
[----:B------:R-:W-:Y:S01]  /*3c20*/  LDSM.16.MT88.4 R100, [R195+0x100] ;  /* 0x00010000c364783b */ /* 0x000fe20000004200 */
[----:B------:R-:W-:Y:S01]  /*3c30*/  UIADD3 UR20, UR20, -0x2, URZ ;  /* 0xfffffffe14147890 */ /* 0x000fe2000fffe03f */
[----:B------:R-:W-:-:S02]  /*3c40*/  ISETP.LT.OR P0, PT, R0, 0x9, P0 ;  /* 0x000000090000780c */ /* 0x000fc40000701670 */
[----:B------:R-:W-:Y:S01]  /*3c50*/  LDSM.16.MT88.4 R108, [R190+0x100] ;  /* 0x00010000be6c783b */ /* 0x000fe20000004200 */
[----:B------:R-:W-:Y:S01]  /*3c60*/  @UP1 UMOV UR25, UR27 ;  /* 0x0000001b00191c82 */ /* 0x000fe20008000000 */
[----:B------:R-:W-:Y:S01]  /*3c70*/  FSEL R26, R26, -INF , !P0 ;  /* 0xff8000001a1a7808 */ /* 0x000fe20004000000 */
[----:B------:R-:W-:Y:S01]  /*3c80*/  @UP1 USHF.R.U32.HI UR24, URZ, UR5, UR25 ;  /* 0x000000053f181299 */ /* 0x000fe20008011619 */
[----:B------:R-:W-:Y:S01]  /*3c90*/  ISETP.GT.AND P0, PT, R8, 0x9, P6 ;  /* 0x000000090800780c */ /* 0x000fe20003704270 */
[----:B------:R-:W-:Y:S02]  /*3ca0*/  LDSM.16.MT88.4 R116, [R189+0x100] ;  /* 0x00010000bd74783b */ /* 0x000fe40000004200 */
[----:B------:R-:W-:Y:S01]  /*3cb0*/  UIADD3 UR4, UR21, UR24, URZ ;  /* 0x0000001815047290 */ /* 0x000fe2000fffe03f */
[----:B------:R-:W-:Y:S01]  /*3cc0*/  ISETP.LT.OR P0, PT, R0, 0xa, P0 ;  /* 0x0000000a0000780c */ /* 0x000fe20000701670 */
[----:B------:R-:W-:Y:S01]  /*3cd0*/  LDSM.16.MT88.4 R124, [R188+0x100] ;  /* 0x00010000bc7c783b */ /* 0x000fe20000004200 */
[----:B------:R-:W-:-:S02]  /*3ce0*/  ULDC UR21, c[0x0][0x328] ;  /* 0x0000ca0000157ab9 */ /* 0x000fc40000000800 */
[----:B------:R-:W-:Y:S01]  /*3cf0*/  FSEL R6, R27, -INF , !P0 ;  /* 0xff8000001b067808 */ /* 0x000fe20004000000 */
[----:B------:R-:W-:Y:S01]  /*3d00*/  LDSM.16.MT88.4 R48, [R190+0x2100] ;  /* 0x00210000be30783b */ /* 0x000fe20000004200 */
[----:B------:R-:W-:Y:S01]  /*3d10*/  ISETP.GT.AND P0, PT, R8, 0x10, P6 ;  /* 0x000000100800780c */ /* 0x000fe20003704270 */
[----:B------:R-:W-:Y:S02]  /*3d20*/  UIADD3 UR21, UR4, UR21, URZ ;  /* 0x0000001504157290 */ /* 0x000fe4000fffe03f */
        /* <DEDUP_REMOVED lines=19> */
[----:B------:R-:W-:Y:S02]  /*3e60*/  ISETP.GT.AND P0, PT, R8, 0x21, P6 ;  /* 0x000000210800780c */ /* 0x000fe40003704270 */
[----:B------:R-:W-:Y:S02]  /*3e70*/  FMNMX.FTZ R14, R11, R20, !PT ;  /* 0x000000140b0e7209 */ /* 0x000fe40007810000 */
[----:B------:R-:W-:Y:S02]  /*3e80*/  ISETP.LT.OR P0, PT, R0, 0x22, P0 ;  /* 0x000000220000780c */ /* 0x000fe40000701670 */
[----:B------:R-:W-:Y:S02]  /*3e90*/  FMNMX.FTZ R14, R25, R14, !PT ;  /* 0x0000000e190e7209 */ /* 0x000fe40007810000 */
[----:B------:R-:W-:-:S02]  /*3ea0*/  FSEL R172, R15, -INF , !P0 ;  /* 0xff8000000fac7808 */ /* 0x000fc40004000000 */
[----:B------:R-:W-:Y:S02]  /*3eb0*/  ISETP.GT.AND P0, PT, R8, RZ, P6 ;  /* 0x000000ff0800720c */ /* 0x000fe40003704270 */
[----:B------:R-:W-:Y:S02]  /*3ec0*/  FMNMX.FTZ R14, R7, R14, !PT ;  /* 0x0000000e070e7209 */ /* 0x000fe40007810000 */
[----:B------:R-:W-:Y:S02]  /*3ed0*/  ISETP.LT.OR P0, PT, R0, 0x1, P0 ;  /* 0x000000010000780c */ /* 0x000fe40000701670 */
[----:B------:R-:W-:Y:S02]  /*3ee0*/  FMNMX.FTZ R14, R21, R14, !PT ;  /* 0x0000000e150e7209 */ /* 0x000fe40007810000 */
[----:B------:R-:W-:Y:S02]  /*3ef0*/  FSEL R30, R30, -INF , !P0 ;  /* 0xff8000001e1e7808 */ /* 0x000fe40004000000 */
[----:B------:R-:W-:-:S02]  /*3f00*/  ISETP.GT.AND P0, PT, R8, 0x28, P6 ;  /* 0x000000280800780c */ /* 0x000fc40003704270 */
[----:B------:R-:W-:Y:S02]  /*3f10*/  FMNMX.FTZ R15, R30, R16, !PT ;  /* 0x000000101e0f7209 */ /* 0x000fe40007810000 */
[----:B------:R-:W-:Y:S02]  /*3f20*/  ISETP.LT.OR P0, PT, R0, 0x29, P0 ;  /* 0x000000290000780c */ /* 0x000fe40000701670 */
[----:B------:R-:W-:Y:S02]  /*3f30*/  FMNMX.FTZ R15, R26, R15, !PT ;  /* 0x0000000f1a0f7209 */ /* 0x000fe40007810000 */
[----:B------:R-:W-:Y:S02]  /*3f40*/  FSEL R164, R58, -INF , !P0 ;  /* 0xff8000003aa47808 */ /* 0x000fe40004000000 */
[----:B------:R-:W-:Y:S02]  /*3f50*/  FMNMX.FTZ R15, R6, R15, !PT ;  /* 0x0000000f060f7209 */ /* 0x000fe40007810000 */
[----:B------:R-:W-:-:S02]  /*3f60*/  ISETP.GT.AND P0, PT, R8, 0x29, P6 ;  /* 0x000000290800780c */ /* 0x000fc40003704270 */
[----:B------:R-:W-:Y:S02]  /*3f70*/  FMNMX.FTZ R15, R22, R15, !PT ;  /* 0x0000000f160f7209 */ /* 0x000fe40007810000 */
[----:B------:R-:W-:Y:S02]  /*3f80*/  FMNMX.FTZ R14, R5, R14, !PT ;  /* 0x0000000e050e7209 */ /* 0x000fe40007810000 */
[----:B------:R-:W-:Y:S02]  /*3f90*/  FMNMX.FTZ R15, R10, R15, !PT ;  /* 0x0000000f0a0f7209 */ /* 0x000fe40007810000 */
[----:B------:R-:W-:Y:S02]  /*3fa0*/  ISETP.LT.OR P0, PT, R0, 0x2a, P0 ;  /* 0x0000002a0000780c */ /* 0x000fe40000701670 */
[----:B------:R-:W-:Y:S02]  /*3fb0*/  FMNMX.FTZ R14, R17, R14, !PT ;  /* 0x0000000e110e7209 */ /* 0x000fe40007810000 */
[----:B------:R-:W-:-:S02]  /*3fc0*/  FMNMX.FTZ R15, R18, R15, !PT ;  /* 0x0000000f120f7209 */ /* 0x000fc40007810000 */
[----:B------:R-:W-:Y:S02]  /*3fd0*/  FSEL R170, R59, -INF , !P0 ;  /* 0xff8000003baa7808 */ /* 0x000fe40004000000 */
[----:B------:R-:W-:Y:S01]  /*3fe0*/  ISETP.GT.AND P0, PT, R8, 0x30, P6 ;  /* 0x000000300800780c */ /* 0x000fe20003704270 */
[----:B------:R-:W-:Y:S01]  /*3ff0*/  LDSM.16.MT88.4 R56, [R189+0x2100] ;  /* 0x00210000bd38783b */ /* 0x000fe20000004200 */
[----:B------:R-:W-:Y:S02]  /*4000*/  FMNMX.FTZ R14, R165, R14, !PT ;  /* 0x0000000ea50e7209 */ /* 0x000fe40007810000 */
[----:B------:R-:W-:Y:S02]  /*4010*/  FMNMX.FTZ R15, R12, R15, !PT ;  /* 0x0000000f0c0f7209 */ /* 0x000fe40007810000 */
[----:B------:R-:W-:Y:S02]  /*4020*/  ISETP.LT.OR P0, PT, R0, 0x31, P0 ;  /* 0x000000310000780c */ /* 0x000fe40000701670 */
[----:B------:R-:W-:-:S02]  /*4030*/  FMNMX.FTZ R14, R159, R14, !PT ;  /* 0x0000000e9f0e7209 */ /* 0x000fc40007810000 */
[----:B------:R-:W-:Y:S02]  /*4040*/  FMNMX.FTZ R15, R162, R15, !PT ;  /* 0x0000000fa20f7209 */ /* 0x000fe40007810000 */
[----:B------:R-:W-:Y:S02]  /*4050*/  FSEL R166, R34, -INF , !P0 ;  /* 0xff80000022a67808 */ /* 0x000fe40004000000 */
[----:B------:R-:W-:Y:S02]  /*4060*/  FMNMX.FTZ R14, R157, R14, !PT ;  /* 0x0000000e9d0e7209 */ /* 0x000fe40007810000 */
[----:B------:R-:W-:Y:S02]  /*4070*/  ISETP.GT.AND P0, PT, R8, 0x31, P6 ;  /* 0x000000310800780c */ /* 0x000fe40003704270 */
[----:B------:R-:W-:Y:S02]  /*4080*/  FMNMX.FTZ R15, R172, R15, !PT ;  /* 0x0000000fac0f7209 */ /* 0x000fe40007810000 */
[----:B------:R-:W-:-:S02]  /*4090*/  FMNMX.FTZ R14, R163, R14, !PT ;  /* 0x0000000ea30e7209 */ /* 0x000fc40007810000 */
[----:B------:R-:W-:Y:S02]  /*40a0*/  ISETP.LT.OR P0, PT, R0, 0x32, P0 ;  /* 0x000000320000780c */ /* 0x000fe40000701670 */
[----:B------:R-:W-:Y:S02]  /*40b0*/  FMNMX.FTZ R15, R164, R15, !PT ;  /* 0x0000000fa40f7209 */ /* 0x000fe40007810000 */
[----:B------:R-:W-:Y:S02]  /*40c0*/  FMNMX.FTZ R14, R169, R14, !PT ;  /* 0x0000000ea90e7209 */ /* 0x000fe40007810000 */
[----:B------:R-:W-:Y:S02]  /*40d0*/  FSEL R142, R35, -INF , !P0 ;  /* 0xff800000238e7808 */ /* 0x000fe40004000000 */
[----:B------:R-:W-:Y:S01]  /*40e0*/  ISETP.GT.AND P0, PT, R8, 0x38, P6 ;  /* 0x000000380800780c */ /* 0x000fe20003704270 */
[----:B------:R-:W-:Y:S01]  /*40f0*/  LDSM.16.MT88.4 R32, [R188+0x900] ;  /* 0x00090000bc20783b */ /* 0x000fe20000004200 */
[----:B------:R-:W-:-:S02]  /*4100*/  FMNMX.FTZ R15, R170, R15, !PT ;  /* 0x0000000faa0f7209 */ /* 0x000fc40007810000 */
[----:B------:R-:W-:Y:S02]  /*4110*/  FMNMX.FTZ R14, R167, R14, !PT ;  /* 0x0000000ea70e7209 */ /* 0x000fe40007810000 */
[----:B------:R-:W-:Y:S02]  /*4120*/  ISETP.GT.AND P6, PT, R8, 0x39, P6 ;  /* 0x000000390800780c */ /* 0x000fe400037c4270 */
[----:B------:R-:W-:Y:S02]  /*4130*/  ISETP.LT.OR P0, PT, R0, 0x39, P0 ;  /* 0x000000390000780c */ /* 0x000fe40000701670 */
[----:B------:R-:W-:Y:S02]  /*4140*/  FMNMX.FTZ R15, R166, R15, !PT ;  /* 0x0000000fa60f7209 */ /* 0x000fe40007810000 */
[----:B------:R-:W-:Y:S02]  /*4150*/  FMNMX.FTZ R14, R143, R14, !PT ;  /* 0x0000000e8f0e7209 */ /* 0x000fe40007810000 */
[----:B------:R-:W-:-:S02]  /*4160*/  ISETP.LT.OR P6, PT, R0, 0x3a, P6 ;  /* 0x0000003a0000780c */ /* 0x000fc400037c1670 */
[----:B------:R-:W-:Y:S02]  /*4170*/  FSEL R140, R74, -INF , !P0 ;  /* 0xff8000004a8c7808 */ /* 0x000fe40004000000 */
[----:B------:R-:W-:Y:S02]  /*4180*/  FMNMX.FTZ R15, R142, R15, !PT ;  /* 0x0000000f8e0f7209 */ /* 0x000fe40007810000 */
[----:B------:R-:W-:Y:S02]  /*4190*/  FMNMX.FTZ R13, R141, R14, !PT ;  /* 0x0000000e8d0d7209 */ /* 0x000fe40007810000 */
[----:B------:R-:W-:Y:S02]  /*41a0*/  FSEL R160, R75, -INF , !P6 ;  /* 0xff8000004ba07808 */ /* 0x000fe40007000000 */
[----:B------:R-:W-:Y:S01]  /*41b0*/  FMNMX.FTZ R15, R140, R15, !PT ;  /* 0x0000000f8c0f7209 */ /* 0x000fe20007810000 */
[----:B------:R-:W1:Y:S03]  /*41c0*/  SHFL.BFLY PT, R14, R13, 0x2, 0x1f ;  /* 0x0c401f000d0e7f89 */ /* 0x000e6600000e0000 */
[----:B------:R-:W-:Y:S01]  /*41d0*/  FMNMX.FTZ R15, R160, R15, !PT ;  /* 0x0000000fa00f7209 */ /* 0x000fe20007810000 */
[----:B------:R-:W-:Y:S04]  /*41e0*/  LDSM.16.MT88.4 R72, [R195+0x4100] ;  /* 0x00410000c348783b */ /* 0x000fe80000004200 */
        /* <DEDUP_REMOVED lines=9> */
[----:B------:R-:W-:Y:S02]  /*4280*/  FSEL R168, R168, RZ, P0 ;  /* 0x000000ffa8a87208 */ /* 0x000fe40000000000 */
        /* <DEDUP_REMOVED lines=9> */
[----:B------:R-:W-:-:S02]  /*4320*/  FFMA.FTZ R149, R30, c[0x0][0x2d0], -R161 ;  /* 0x0000b4001e957a23 */ /* 0x000fc400000108a1 */
[--C-:B------:R-:W-:Y:S01]  /*4330*/  FFMA.FTZ R150, R16, c[0x0][0x2d0], -R161.reuse ;  /* 0x0000b40010967a23 */ /* 0x100fe200000108a1 */
[----:B------:R-:W-:Y:S01]  /*4340*/  LDSM.16.MT88.4 R28, [R190+0x2900] ;  /* 0x00290000be1c783b */ /* 0x000fe20000004200 */
[--C-:B------:R-:W-:Y:S02]  /*4350*/  FFMA.FTZ R151, R26, c[0x0][0x2d0], -R161.reuse ;  /* 0x0000b4001a977a23 */ /* 0x100fe400000108a1 */
[--C-:B------:R-:W-:Y:S01]  /*4360*/  FFMA.FTZ R144, R6, c[0x0][0x2d0], -R161.reuse ;  /* 0x0000b40006907a23 */ /* 0x100fe200000108a1 */
[----:B------:R-:W1:Y:S01]  /*4370*/  MUFU.EX2 R154, R154 ;  /* 0x0000009a009a7308 */ /* 0x000e620000000800 */
[--C-:B------:R-:W-:Y:S01]  /*4380*/  FFMA.FTZ R152, R7, c[0x0][0x2d0], -R168.reuse ;  /* 0x0000b40007987a23 */ /* 0x100fe200000108a8 */
[----:B------:R-:W-:Y:S01]  /*4390*/  LDSM.16.MT88.4 R24, [R195+0x900] ;  /* 0x00090000c318783b */ /* 0x000fe20000004200 */
[--C-:B------:R-:W-:Y:S02]  /*43a0*/  FFMA.FTZ R146, R5, c[0x0][0x2d0], -R168.reuse ;  /* 0x0000b40005927a23 */ /* 0x100fe400000108a8 */
[--C-:B------:R-:W-:Y:S01]  /*43b0*/  FFMA.FTZ R147, R21, c[0x0][0x2d0], -R168.reuse ;  /* 0x0000b40015937a23 */ /* 0x100fe200000108a8 */
[----:B------:R-:W2:Y:S01]  /*43c0*/  LDSM.16.MT88.4 R4, [R188+0x4100] ;  /* 0x00410000bc04783b */ /* 0x000ea20000004200 */
[--C-:B------:R-:W-:Y:S01]  /*43d0*/  FFMA.FTZ R145, R22, c[0x0][0x2d0], -R161.reuse ;  /* 0x0000b40016917a23 */ /* 0x100fe200000108a1 */
[----:B------:R-:W-:Y:S01]  /*43e0*/  MUFU.EX2 R153, R153 ;  /* 0x0000009900997308 */ /* 0x000fe20000000800 */
[----:B------:R-:W-:Y:S01]  /*43f0*/  FFMA.FTZ R2, R12, c[0x0][0x2d0], -R161 ;  /* 0x0000b4000c027a23 */ /* 0x000fe200000108a1 */
[----:B------:R-:W-:Y:S01]  /*4400*/  LDSM.16.MT88.4 R20, [R189+0x2900] ;  /* 0x00290000bd14783b */ /* 0x000fe20000004200 */
[----:B------:R-:W-:-:S02]  /*4410*/  FFMA.FTZ R11, R17, c[0x0][0x2d0], -R168 ;  /* 0x0000b400110b7a23 */ /* 0x000fc400000108a8 */
[--C-:B------:R-:W-:Y:S01]  /*4420*/  FFMA.FTZ R10, R10, c[0x0][0x2d0], -R161.reuse ;  /* 0x0000b4000a0a7a23 */ /* 0x100fe200000108a1 */
[----:B------:R-:W3:Y:S01]  /*4430*/  LDSM.16.MT88.4 R12, [R195+0x2900] ;  /* 0x00290000c30c783b */ /* 0x000ee20000004200 */
[----:B------:R-:W-:Y:S01]  /*4440*/  FFMA.FTZ R3, R18, c[0x0][0x2d0], -R161 ;  /* 0x0000b40012037a23 */ /* 0x000fe200000108a1 */
[----:B------:R-:W4:Y:S01]  /*4450*/  MUFU.EX2 R148, R148 ;  /* 0x0000009400947308 */ /* 0x000f220000000800 */
[----:B-1----:R-:W-:Y:S01]  /*4460*/  F2FP.BF16.PACK_AB R96, R154, R155 ;  /* 0x0000009b9a60723e */ /* 0x002fe200000010ff */
[----:B------:R-:W1:Y:S01]  /*4470*/  LDSM.16.MT88.4 R16, [R188+0x2900] ;  /* 0x00290000bc10783b */ /* 0x000e620000004200 */
        /* <DEDUP_REMOVED lines=18> */
[----:B------:R-:W4:Y:S01]  /*45a0*/  MUFU.EX2 R144, R144 ;  /* 0x0000009000907308 */ /* 0x000f220000000800 */
[----:B-----5:R-:W-:Y:S01]  /*45b0*/  F2FP.BF16.PACK_AB R97, R150, R149 ;  /* 0x000000959661723e */ /* 0x020fe200000010ff */
        /* <DEDUP_REMOVED lines=8> */
[----:B----4-:R-:W-:Y:S01]  /*4640*/  F2FP.BF16.PACK_AB R99, R144, R151 ;  /* 0x000000979063723e */ /* 0x010fe200000010ff */
[----:B------:R-:W4:Y:S01]  /*4650*/  MUFU.EX2 R147, R147 ;  /* 0x0000009300937308 */ /* 0x000f220000000800 */
        /* <DEDUP_REMOVED lines=197> */
.L_x_3510:
[----:B------:R-:W-:Y:S02]  /*52b0*/  UMOV UR5, 0x1 ;  /* 0x0000000100057882 */ /* 0x000fe40000000000 */
[----:B------:R-:W-:Y:S02]  /*52c0*/  ULDC UR4, c[0x0][0x32c] ;  /* 0x0000cb0000047ab9 */ /* 0x000fe40000000800 */
[----:B------:R-:W-:-:S03]  /*52d0*/  UISETP.NE.AND UP2, UPT, UR5, UR4, UPT ;  /* 0x000000040500728c */ /* 0x000fc6000bf45270 */
[----:B------:R-:W-:Y:S02]  /*52e0*/  ULDC.64 UR4, c[0x0][0x330] ;  /* 0x0000cc0000047ab9 */ /* 0x000fe40000000a00 */
[----:B------:R-:W-:-:S07]  /*52f0*/  UIMAD.WIDE.U32 UR26, UR24, UR4, URZ ;  /* 0x00000004181a72a5 */ /* 0x000fce000f8e003f */
[----:B------:R-:W-:Y:S02]  /*5300*/  @UP2 UMOV UR25, UR27 ;  /* 0x0000001b00192c82 */ /* 0x000fe40008000000 */
[----:B------:R-:W-:Y:S02]  /*5310*/  @UP2 USHF.R.U32.HI UR24, URZ, UR5, UR25 ;  /* 0x000000053f182299 */ /* 0x000fe40008011619 */
.L_x_3511:
[----:B------:R-:W-:Y:S02]  /*5320*/  ULDC UR4, c[0x0][0x32c] ;  /* 0x0000cb0000047ab9 */ /* 0x000fe40000000800 */
[----:B------:R-:W-:-:S04]  /*5330*/  UIMAD UR4, UR24, UR4, UR4 ;  /* 0x00000004180472a4 */ /* 0x000fc8000f8e0204 */
[----:B------:R-:W-:-:S04]  /*5340*/  UISETP.LT.AND UP2, UPT, UR21, UR4, UPT ;  /* 0x000000041500728c */ /* 0x000fc8000bf41270 */
[----:B------:R-:W-:-:S04]  /*5350*/  USEL UR21, UR21, UR4, UP2 ;  /* 0x0000000415157287 */ /* 0x000fc80009000000 */
.L_x_3509:
        /* <DEDUP_REMOVED lines=15> */
.L_x_3523:
        /* <DEDUP_REMOVED lines=58> */
.L_x_3513:
[C---:B--23--:R-:W-:Y:S01]  /*57f0*/  HMMA.16816.F32.BF16 R4, R132.reuse, R136, RZ ;  /* 0x000000888404723c */ /* 0x04cfe200000418ff */
[----:B------:R-:W0:Y:S01]  /*5800*/  LDGDEPBAR ;  /* 0x00000000000079af */ /* 0x000e220000000000 */
[----:B------:R-:W-:Y:S06]  /*5810*/  UISETP.GT.AND UP2, UPT, UR20, UR9, UPT ;  /* 0x000000091400728c */ /* 0x000fec000bf44270 */
[C---:B------:R-:W-:Y:S01]  /*5820*/  HMMA.16816.F32.BF16 R8, R132.reuse, R138, RZ ;  /* 0x0000008a8408723c */ /* 0x040fe200000418ff */
[----:B------:R-:W-:Y:S01]  /*5830*/  LDSM.16.M88.4 R136, [R193+0xc100] ;  /* 0x00c10000c188783b */ /* 0x000fe20000000200 */
[----:B------:R-:W-:Y:S06]  /*5840*/  PLOP3.LUT P0, PT, PT, PT, UP2, 0x40, 0x0 ;  /* 0x000000000000781c */ /* 0x000fec0003f0e828 */
[C---:B----4-:R-:W-:Y:S08]  /*5850*/  HMMA.16816.F32.BF16 R12, R132.reuse, R140, RZ ;  /* 0x0000008c840c723c */ /* 0x050ff000000418ff */
[C---:B------:R-:W-:Y:S01]  /*5860*/  HMMA.16816.F32.BF16 R16, R132.reuse, R142, RZ ;  /* 0x0000008e8410723c */ /* 0x040fe200000418ff */
[----:B------:R-:W2:Y:S07]  /*5870*/  LDSM.16.M88.4 R140, [R192+0x6100] ;  /* 0x00610000c08c783b */ /* 0x000eae0000000200 */
[C---:B-1----:R-:W-:Y:S08]  /*5880*/  HMMA.16816.F32.BF16 R20, R132.reuse, R144, RZ ;  /* 0x000000908414723c */ /* 0x042ff000000418ff */
[C---:B------:R-:W-:Y:S01]  /*5890*/  HMMA.16816.F32.BF16 R24, R132.reuse, R146, RZ ;  /* 0x000000928418723c */ /* 0x040fe200000418ff */
[----:B------:R-:W1:Y:S07]  /*58a0*/  LDSM.16.M88.4 R144, [R192+0x6900] ;  /* 0x00690000c090783b */ /* 0x000e6e0000000200 */
[C---:B------:R-:W-:Y:S08]  /*58b0*/  HMMA.16816.F32.BF16 R28, R132.reuse, R148, RZ ;  /* 0x00000094841c723c */ /* 0x040ff000000418ff */
[----:B------:R-:W-:Y:S01]  /*58c0*/  HMMA.16816.F32.BF16 R32, R132, R150, RZ ;  /* 0x000000968420723c */ /* 0x000fe200000418ff */
[----:B------:R-:W3:Y:S06]  /*58d0*/  LDSM.16.M88.4 R132, [R192+0x7100] ;  /* 0x00710000c084783b */ /* 0x000eec0000000200 */
[----:B------:R-:W4:Y:S01]  /*58e0*/  LDSM.16.M88.4 R148, [R192+0x7900] ;  /* 0x00790000c094783b */ /* 0x000f220000000200 */
[C---:B------:R-:W-:Y:S08]  /*58f0*/  HMMA.16816.F32.BF16 R4, R152.reuse, R156, R4 ;  /* 0x0000009c9804723c */ /* 0x040ff00000041804 */
[C---:B------:R-:W-:Y:S01]  /*5900*/  HMMA.16816.F32.BF16 R8, R152.reuse, R158, R8 ;  /* 0x0000009e9808723c */ /* 0x040fe20000041808 */
[----:B------:R-:W-:Y:S07]  /*5910*/  LDSM.16.M88.4 R156, [R191+0xc100] ;  /* 0x00c10000bf9c783b */ /* 0x000fee0000000200 */
[C---:B------:R-:W-:Y:S08]  /*5920*/  HMMA.16816.F32.BF16 R12, R152.reuse, R160, R12 ;  /* 0x000000a0980c723c */ /* 0x040ff0000004180c */
[C---:B------:R-:W-:Y:S01]  /*5930*/  HMMA.16816.F32.BF16 R16, R152.reuse, R162, R16 ;  /* 0x000000a29810723c */ /* 0x040fe20000041810 */
[----:B------:R-:W5:Y:S07]  /*5940*/  LDSM.16.M88.4 R160, [R184] ;  /* 0x00000000b8a0783b */ /* 0x000f6e0000000200 */
[C---:B------:R-:W-:Y:S08]  /*5950*/  HMMA.16816.F32.BF16 R20, R152.reuse, R164, R20 ;  /* 0x000000a49814723c */ /* 0x040ff00000041814 */
[C---:B------:R-:W-:Y:S01]  /*5960*/  HMMA.16816.F32.BF16 R24, R152.reuse, R166, R24 ;  /* 0x000000a69818723c */ /* 0x040fe20000041818 */
[----:B------:R-:W3:Y:S07]  /*5970*/  LDSM.16.M88.4 R164, [R184+0x800] ;  /* 0x00080000b8a4783b */ /* 0x000eee0000000200 */
[C---:B------:R-:W-:Y:S08]  /*5980*/  HMMA.16816.F32.BF16 R28, R152.reuse, R168, R28 ;  /* 0x000000a8981c723c */ /* 0x040ff0000004181c */
[----:B------:R-:W-:Y:S01]  /*5990*/  HMMA.16816.F32.BF16 R32, R152, R170, R32 ;  /* 0x000000aa9820723c */ /* 0x000fe20000041820 */
[----:B------:R-:W4:Y:S06]  /*59a0*/  LDSM.16.M88.4 R152, [R184+0x1000] ;  /* 0x00100000b898783b */ /* 0x000f2c0000000200 */
        /* <DEDUP_REMOVED lines=12> */
[----:B------:R-:W2:Y:S06]  /*5a70*/  LDSM.16.M88.4 R136, [R197+0x9100] ;  /* 0x00910000c588783b */ /* 0x000eac0000000200 */
[----:B------:R-:W3:Y:S01]  /*5a80*/  LDSM.16.M88.4 R148, [R197+0x9900] ;  /* 0x00990000c594783b */ /* 0x000ee20000000200 */
[C---:B-----5:R-:W-:Y:S08]  /*5a90*/  HMMA.16816.F32.BF16 R4, R156.reuse, R160, R4 ;  /* 0x000000a09c04723c */ /* 0x060ff00000041804 */
[C---:B------:R-:W-:Y:S01]  /*5aa0*/  HMMA.16816.F32.BF16 R8, R156.reuse, R162, R8 ;  /* 0x000000a29c08723c */ /* 0x040fe20000041808 */
[----:B------:R-:W-:Y:S07]  /*5ab0*/  LDSM.16.M88.4 R160, [R183] ;  /* 0x00000000b7a0783b */ /* 0x000fee0000000200 */
[C---:B------:R-:W-:Y:S08]  /*5ac0*/  HMMA.16816.F32.BF16 R12, R156.reuse, R164, R12 ;  /* 0x000000a49c0c723c */ /* 0x040ff0000004180c */
[C---:B------:R-:W-:Y:S01]  /*5ad0*/  HMMA.16816.F32.BF16 R16, R156.reuse, R166, R16 ;  /* 0x000000a69c10723c */ /* 0x040fe20000041810 */
[----:B------:R-:W-:Y:S07]  /*5ae0*/  LDSM.16.M88.4 R164, [R182] ;  /* 0x00000000b6a4783b */ /* 0x000fee0000000200 */
[C---:B------:R-:W-:Y:S08]  /*5af0*/  HMMA.16816.F32.BF16 R20, R156.reuse, R152, R20 ;  /* 0x000000989c14723c */ /* 0x040ff00000041814 */
[C---:B------:R-:W-:Y:S01]  /*5b00*/  HMMA.16816.F32.BF16 R24, R156.reuse, R154, R24 ;  /* 0x0000009a9c18723c */ /* 0x040fe20000041818 */
[----:B------:R-:W4:Y:S07]  /*5b10*/  LDSM.16.M88.4 R152, [R194+0x10100] ;  /* 0x01010000c298783b */ /* 0x000f2e0000000200 */
[C---:B------:R-:W-:Y:S08]  /*5b20*/  HMMA.16816.F32.BF16 R28, R156.reuse, R168, R28 ;  /* 0x000000a89c1c723c */ /* 0x040ff0000004181c */
[----:B------:R-:W-:Y:S01]  /*5b30*/  HMMA.16816.F32.BF16 R32, R156, R170, R32 ;  /* 0x000000aa9c20723c */ /* 0x000fe20000041820 */
[----:B------:R-:W5:Y:S06]  /*5b40*/  LDSM.16.M88.4 R156, [R181] ;  /* 0x00000000b59c783b */ /* 0x000f6c0000000200 */
        /* <DEDUP_REMOVED lines=12> */
[----:B------:R-:W2:Y:S06]  /*5c10*/  LDSM.16.M88.4 R132, [R192+0x9100] ;  /* 0x00910000c084783b */ /* 0x000eac0000000200 */
[----:B------:R-:W3:Y:S01]  /*5c20*/  LDSM.16.M88.4 R148, [R192+0x9900] ;  /* 0x00990000c094783b */ /* 0x000ee20000000200 */
[C---:B----4-:R-:W-:Y:S08]  /*5c30*/  HMMA.16816.F32.BF16 R4, R152.reuse, R160, R4 ;  /* 0x000000a09804723c */ /* 0x050ff00000041804 */
[C---:B------:R-:W-:Y:S01]  /*5c40*/  HMMA.16816.F32.BF16 R8, R152.reuse, R162, R8 ;  /* 0x000000a29808723c */ /* 0x040fe20000041808 */
[----:B------:R-:W-:Y:S07]  /*5c50*/  LDSM.16.M88.4 R160, [R184+0x2000] ;  /* 0x00200000b8a0783b */ /* 0x000fee0000000200 */
[C---:B------:R-:W-:Y:S08]  /*5c60*/  HMMA.16816.F32.BF16 R12, R152.reuse, R164, R12 ;  /* 0x000000a4980c723c */ /* 0x040ff0000004180c */
[C---:B------:R-:W-:Y:S01]  /*5c70*/  HMMA.16816.F32.BF16 R16, R152.reuse, R166, R16 ;  /* 0x000000a69810723c */ /* 0x040fe20000041810 */
[----:B------:R-:W-:Y:S07]  /*5c80*/  LDSM.16.M88.4 R164, [R184+0x2800] ;  /* 0x00280000b8a4783b */ /* 0x000fee0000000200 */
[C---:B-----5:R-:W-:Y:S08]  /*5c90*/  HMMA.16816.F32.BF16 R20, R152.reuse, R156, R20 ;  /* 0x0000009c9814723c */ /* 0x060ff00000041814 */
[C---:B------:R-:W-:Y:S01]  /*5ca0*/  HMMA.16816.F32.BF16 R24, R152.reuse, R158, R24 ;  /* 0x0000009e9818723c */ /* 0x040fe20000041818 */
[----:B------:R-:W4:Y:S07]  /*5cb0*/  LDSM.16.M88.4 R156, [R191+0x10100] ;  /* 0x01010000bf9c783b */ /* 0x000f2e0000000200 */
[C---:B------:R-:W-:Y:S08]  /*5cc0*/  HMMA.16816.F32.BF16 R28, R152.reuse, R168, R28 ;  /* 0x000000a8981c723c */ /* 0x040ff0000004181c */
[----:B------:R-:W-:Y:S01]  /*5cd0*/  HMMA.16816.F32.BF16 R32, R152, R170, R32 ;  /* 0x000000aa9820723c */ /* 0x000fe20000041820 */
[----:B------:R-:W5:Y:S06]  /*5ce0*/  LDSM.16.M88.4 R152, [R184+0x3000] ;  /* 0x00300000b898783b */ /* 0x000f6c0000000200 */
        /* <DEDUP_REMOVED lines=16> */
[----:B------:R-:W-:Y:S07]  /*5df0*/  LDSM.16.M88.4 R160, [R179] ;  /* 0x00000000b3a0783b */ /* 0x000fee0000000200 */
[C---:B------:R-:W-:Y:S08]  /*5e00*/  HMMA.16816.F32.BF16 R12, R156.reuse, R164, R12 ;  /* 0x000000a49c0c723c */ /* 0x040ff0000004180c */
[C---:B------:R-:W-:Y:S01]  /*5e10*/  HMMA.16816.F32.BF16 R16, R156.reuse, R166, R16 ;  /* 0x000000a69c10723c */ /* 0x040fe20000041810 */
[----:B------:R-:W-:Y:S07]  /*5e20*/  LDSM.16.M88.4 R164, [R178] ;  /* 0x00000000b2a4783b */ /* 0x000fee0000000200 */
[C---:B-----5:R-:W-:Y:S08]  /*5e30*/  HMMA.16816.F32.BF16 R20, R156.reuse, R152, R20 ;  /* 0x000000989c14723c */ /* 0x060ff00000041814 */
        /* <DEDUP_REMOVED lines=40> */
[C---:B---3--:R-:W-:Y:S08]  /*60c0*/  HMMA.16816.F32.BF16 R28, R136.reuse, R148, R28 ;  /* 0x00000094881c723c */ /* 0x048ff0000004181c */
[----:B------:R-:W-:Y:S08]  /*60d0*/  HMMA.16816.F32.BF16 R32, R136, R150, R32 ;  /* 0x000000968820723c */ /* 0x000ff00000041820 */
[C---:B----4-:R-:W-:Y:S08]  /*60e0*/  HMMA.16816.F32.BF16 R4, R156.reuse, R160, R4 ;  /* 0x000000a09c04723c */ /* 0x050ff00000041804 */
        /* <DEDUP_REMOVED lines=8> */
[----:B------:R-:W-:Y:S01]  /*6170*/  IADD3 R140, -R172, 0x10, RZ ;  /* 0x00000010ac8c7810 */ /* 0x000fe20007ffe1ff */
        /* <DEDUP_REMOVED lines=15> */
[----:B------:R-:W-:Y:S03]  /*6270*/  @!P1 LEA.HI.X R133, R135, c[0x0][0x2a4], R134, 0x2, P0 ;  /* 0x0000a90087859a11 */ /* 0x000fe600000f1486 */
[----:B------:R-:W-:Y:S01]  /*6280*/  IMAD.WIDE.U32 R134, R201, c[0x0][0x1e0], RZ ;  /* 0x00007800c9867a25 */ /* 0x000fe200078e00ff */
[----:B------:R-:W-:Y:S01]  /*6290*/  SHF.R.S32.HI R137, RZ, 0x1f, R201 ;  /* 0x0000001fff897819 */ /* 0x000fe200000114c9 */
[----:B------:R1:W2:Y:S04]  /*62a0*/  @!P1 LDG.E R200, [R132.64] ;  /* 0x0000001284c89981 */ /* 0x0002a8000c1e1900 */
[----:B------:R-:W-:Y:S04]  /*62b0*/  IMAD R137, R137, c[0x0][0x1e0], RZ ;  /* 0x0000780089897a24 */ /* 0x000fe800078e02ff */
[----:B------:R-:W-:Y:S04]  /*62c0*/  IMAD R137, R201, c[0x0][0x1e4], R137 ;  /* 0x00007900c9897a24 */ /* 0x000fe800078e0289 */
[----:B------:R-:W-:Y:S01]  /*62d0*/  IMAD.IADD R135, R135, 0x1, R137 ;  /* 0x0000000187877824 */ /* 0x000fe200078e0289 */
[----:B-1----:R-:W-:Y:S02]  /*62e0*/  SHF.L.U64.HI R132, R208, 0x1, R211 ;  /* 0x00000001d0847819 */ /* 0x002fe400000102d3 */
[----:B--2---:R-:W-:Y:S01]  /*62f0*/  SHF.R.S32.HI R0, RZ, 0x1f, R200 ;  /* 0x0000001fff007819 */ /* 0x004fe200000114c8 */
[----:B------:R-:W-:Y:S04]  /*6300*/  IMAD.WIDE.U32 R134, R200, c[0x0][0x1f0], R134 ;  /* 0x00007c00c8867a25 */ /* 0x000fe800078e0086 */
[----:B------:R-:W-:Y:S01]  /*6310*/  IMAD R0, R0, c[0x0][0x1f0], RZ ;  /* 0x00007c0000007a24 */ /* 0x000fe200078e02ff */
[----:B------:R-:W-:Y:S03]  /*6320*/  IADD3 R133, P0, R134, UR14, RZ ;  /* 0x0000000e86857c10 */ /* 0x000fe6000ff1e0ff */
[----:B------:R-:W-:Y:S05]  /*6330*/  IMAD R0, R200, c[0x0][0x1f4], R0 ;  /* 0x00007d00c8007a24 */ /* 0x000fea00078e0200 */
[----:B------:R-:W-:Y:S02]  /*6340*/  IADD3.X R0, R135, UR7, R0, P0, !PT ;  /* 0x0000000787007c10 */ /* 0x000fe400087fe400 */
[C---:B------:R-:W-:Y:S04]  /*6350*/  LEA R142, P0, R133.reuse, c[0x0][0x1c8], 0x1 ;  /* 0x00007200858e7a11 */ /* 0x040fe800078008ff */
[----:B------:R-:W-:Y:S01]  /*6360*/  LEA.HI.X R137, R133, c[0x0][0x1cc], R0, 0x1, P0 ;  /* 0x0000730085897a11 */ /* 0x000fe200000f0c00 */
[----:B------:R-:W1:Y:S01]  /*6370*/  SHFL.IDX PT, R134, R142, 0x1, 0x181f ;  /* 0x00381f008e867f89 */ /* 0x000e6200000e0000 */
[----:B------:R-:W-:Y:S03]  /*6380*/  IMAD.SHL.U32 R0, R208, 0x2, RZ ;  /* 0x00000002d0007824 */ /* 0x000fe600078e00ff */
[----:B------:R-:W2:Y:S04]  /*6390*/  SHFL.IDX PT, R133, R137, 0x1, 0x181f ;  /* 0x00381f0089857f89 */ /* 0x000ea800000e0000 */
[----:B------:R-:W3:Y:S04]  /*63a0*/  SHFL.IDX PT, R136, R142, RZ, 0x181f ;  /* 0x00181fff8e887589 */ /* 0x000ee800000e0000 */
[----:B------:R-:W4:Y:S01]  /*63b0*/  SHFL.IDX PT, R135, R137, RZ, 0x181f ;  /* 0x00181fff89877589 */ /* 0x000f2200000e0000 */
[-C--:B-1----:R-:W-:Y:S04]  /*63c0*/  IADD3 R140, P6, P0, R140, R134.reuse, R173 ;  /* 0x000000868c8c7210 */ /* 0x082fe800078de0ad */
[-C--:B--2---:R-:W-:Y:S02]  /*63d0*/  IADD3.X R141, RZ, R133.reuse, R174, P6, P0 ;  /* 0x00000085ff8d7210 */ /* 0x084fe400037e04ae */
[----:B------:R-:W-:Y:S04]  /*63e0*/  IADD3 R138, P6, P0, R139, R134, R0 ;  /* 0x000000868b8a7210 */ /* 0x000fe800078de000 */
[--C-:B------:R-:W-:Y:S02]  /*63f0*/  IADD3.X R139, RZ, R133, R132.reuse, P6, P0 ;  /* 0x00000085ff8b7210 */ /* 0x100fe400037e0484 */
[C---:B---3--:R-:W-:Y:S02]  /*6400*/  IADD3 R142, P6, R136.reuse, R0, RZ ;  /* 0x00000000888e7210 */ /* 0x048fe40007fde0ff */
[C---:B------:R-:W-:Y:S03]  /*6410*/  IADD3 R144, P0, R136.reuse, R175, RZ ;  /* 0x000000af88907210 */ /* 0x040fe60007f1e0ff */
[C---:B----4-:R-:W-:Y:S01]  /*6420*/  IMAD.X R143, R135.reuse, 0x1, R132, P6 ;  /* 0x00000001878f7824 */ /* 0x050fe200030e0684 */
        /* <DEDUP_REMOVED lines=13> */
.L_x_3514:
[----:B-1----:R-:W-:Y:S01]  /*6500*/  IMAD.MOV.U32 R137, RZ, RZ, R203 ;  /* 0x000000ffff897224 */ /* 0x002fe200078e00cb */
        /* <DEDUP_REMOVED lines=33> */
.L_x_3517:
[----:B------:R-:W-:Y:S04]  /*6720*/  MOV R134, c[0x0][0x32c] ;  /* 0x0000cb0000867a02 */ /* 0x000fe80000000f00 */
[----:B------:R-:W-:Y:S11]  /*6730*/  ISETP.NE.AND P0, PT, R134, 0x1, PT ;  /* 0x000000018600780c */ /* 0x000ff60003f05270 */
[----:B------:R-:W-:Y:S02]  /*6740*/  @!UPT UIADD3 URZ, URZ, URZ, URZ ;  /* 0x0000003f3f3ff290 */ /* 0x000fe4000fffe03f */
[----:B------:R-:W-:Y:S05]  /*6750*/  @P0 IMAD.HI.U32 R134, R139, c[0x0][0x330], RZ ;  /* 0x0000cc008b860a27 */ /* 0x000fea00078e00ff */
[----:B------:R-:W-:Y:S02]  /*6760*/  @P0 SHF.R.U32.HI R139, RZ, c[0x0][0x334], R134 ;  /* 0x0000cd00ff8b0a19 */ /* 0x000fe40000011686 */
.L_x_3518:
[----:B------:R-:W-:Y:S05]  /*6770*/  BSYNC B0 ;  /* 0x0000000000007941 */ /* 0x000fea0003800000 */
.L_x_3516:
[----:B------:R-:W-:Y:S04]  /*6780*/  IMAD.MOV.U32 R134, RZ, RZ, c[0x0][0x32c] ;  /* 0x0000cb00ff867624 */ /* 0x000fe800078e00ff */
[----:B------:R-:W-:Y:S04]  /*6790*/  IMAD R139, R139, R134, -UR5 ;  /* 0x800000058b8b7e24 */ /* 0x000fe8000f8e0286 */
[----:B------:R-:W-:Y:S05]  /*67a0*/  IMAD.IADD R136, R139, 0x1, -R204 ;  /* 0x000000018b887824 */ /* 0x000fea00078e0acc */
[----:B------:R-:W-:Y:S02]  /*67b0*/  IADD3 R134, R136, c[0x0][0x32c], RZ ;  /* 0x0000cb0088867a10 */ /* 0x000fe40007ffe0ff */
[----:B------:R-:W-:Y:S02]  /*67c0*/  IMNMX R133, R133, R136, !PT ;  /* 0x0000008885857217 */ /* 0x000fe40007800200 */
[----:B------:R-:W-:Y:S02]  /*67d0*/  IMNMX R135, R135, R134, PT ;  /* 0x0000008687877217 */ /* 0x000fe40003800200 */
.L_x_3515:
        /* <DEDUP_REMOVED lines=11> */
[----:B------:R-:W1:Y:S01]  /*6890*/  SHFL.IDX PT, R5, R137, 0x1, 0x1c1f ;  /* 0x003c1f0089057f89 */ /* 0x000e6200000e0000 */
        /* <DEDUP_REMOVED lines=12> */
[--C-:B-1----:R-:W-:Y:S01]  /*6960*/  IMAD.IADD R132, R132, 0x1, R5.reuse ;  /* 0x0000000184847824 */ /* 0x102fe200078e0205 */
[C---:B------:R-:W-:Y:S01]  /*6970*/  ISETP.GT.AND P6, PT, R133.reuse, 0x11, P6 ;  /* 0x000000118500780c */ /* 0x040fe200037c4270 */
[----:B------:R-:W-:Y:S01]  /*6980*/  IMAD.IADD R0, R0, 0x1, R5 ;  /* 0x0000000100007824 */ /* 0x000fe200078e0205 */
        /* <DEDUP_REMOVED lines=58> */
.L_x_3521:
[----:B------:R-:W-:Y:S04]  /*6d30*/  MOV R4, 0x1 ;  /* 0x0000000100047802 */ /* 0x000fe80000000f00 */
[----:B------:R-:W-:Y:S11]  /*6d40*/  ISETP.NE.AND P0, PT, R4, c[0x0][0x32c], PT ;  /* 0x0000cb0004007a0c */ /* 0x000ff60003f05270 */
[----:B------:R-:W-:Y:S02]  /*6d50*/  @!UPT UIADD3 URZ, URZ, URZ, URZ ;  /* 0x0000003f3f3ff290 */ /* 0x000fe4000fffe03f */
[----:B------:R-:W-:Y:S05]  /*6d60*/  @P0 IMAD.HI.U32 R4, R5, c[0x0][0x330], RZ ;  /* 0x0000cc0005040a27 */ /* 0x000fea00078e00ff */
[----:B------:R-:W-:Y:S02]  /*6d70*/  @P0 SHF.R.U32.HI R5, RZ, c[0x0][0x334], R4 ;  /* 0x0000cd00ff050a19 */ /* 0x000fe40000011604 */
.L_x_3522:
[----:B------:R-:W-:Y:S05]  /*6d80*/  BSYNC B0 ;  /* 0x0000000000007941 */ /* 0x000fea0003800000 */
.L_x_3520:
[----:B------:R-:W-:Y:S04]  /*6d90*/  IMAD.MOV.U32 R4, RZ, RZ, c[0x0][0x32c] ;  /* 0x0000cb00ff047624 */ /* 0x000fe800078e00ff */
[----:B------:R-:W-:Y:S04]  /*6da0*/  IMAD R9, R5, R4, -UR5 ;  /* 0x8000000505097e24 */ /* 0x000fe8000f8e0204 */
[----:B------:R-:W-:Y:S05]  /*6db0*/  IMAD.IADD R9, R9, 0x1, -R204 ;  /* 0x0000000109097824 */ /* 0x000fea00078e0acc */
[----:B------:R-:W-:Y:S02]  /*6dc0*/  IADD3 R5, R9, c[0x0][0x32c], RZ ;  /* 0x0000cb0009057a10 */ /* 0x000fe40007ffe0ff */
[----:B------:R-:W-:Y:S02]  /*6dd0*/  IMNMX R0, R0, R9, !PT ;  /* 0x0000000900007217 */ /* 0x000fe40007800200 */
[----:B------:R-:W-:Y:S02]  /*6de0*/  IMNMX R132, R132, R5, PT ;  /* 0x0000000584847217 */ /* 0x000fe40003800200 */
.L_x_3519:
        /* <DEDUP_REMOVED lines=8> */
[----:B------:R-:W-:Y:S02]  /*6e70*/  FMNMX.FTZ R5, R138, R3, !PT ;  /* 0x000000038a057209 */ /* 0x000fe40007810000 */
[----:B------:R-:W-:Y:S02]  /*6e80*/  FSEL R13, R7, -INF , !P0 ;  /* 0xff800000070d7808 */ /* 0x000fe40004000000 */
[----:B------:R-:W-:Y:S02]  /*6e90*/  ISETP.GT.AND P6, PT, R0, 0x8, P6 ;  /* 0x000000080000780c */ /* 0x000fe400037c4270 */
        /* <DEDUP_REMOVED lines=27> */
[----:B------:R-:W-:Y:S02]  /*7050*/  FMNMX.FTZ R5, R158, R5, !PT ;  /* 0x000000059e057209 */ /* 0x000fe40007810000 */
[----:B------:R-:W-:Y:S02]  /*7060*/  FSEL R143, R18, -INF , !P6 ;  /* 0xff800000128f7808 */ /* 0x000fe40007000000 */
[----:B------:R-:W-:Y:S02]  /*7070*/  FMNMX.FTZ R6, R13, R6, !PT ;  /* 0x000000060d067209 */ /* 0x000fe40007810000 */
[----:B------:R-:W-:Y:S02]  /*7080*/  ISETP.LT.OR P0, PT, R132, 0x1a, P0 ;  /* 0x0000001a8400780c */ /* 0x000fe40000701670 */
[----:B------:R-:W-:Y:S02]  /*7090*/  PLOP3.LUT P6, PT, PT, PT, UP2, 0x80, 0x0 ;  /* 0x000000000000781c */ /* 0x000fe40003fcf028 */
[----:B------:R-:W-:Y:S02]  /*70a0*/  FMNMX.FTZ R5, R156, R5, !PT ;  /* 0x000000059c057209 */ /* 0x000fe40007810000 */
[----:B------:R-:W-:Y:S02]  /*70b0*/  FSEL R141, R19, -INF , !P0 ;  /* 0xff800000138d7808 */ /* 0x000fe40004000000 */
[----:B------:R-:W-:Y:S02]  /*70c0*/  ISETP.GT.AND P6, PT, R0, 0x20, P6 ;  /* 0x000000200000780c */ /* 0x000fe400037c4270 */
[----:B------:R-:W-:Y:S02]  /*70d0*/  FMNMX.FTZ R6, R9, R6, !PT ;  /* 0x0000000609067209 */ /* 0x000fe40007810000 */
[----:B------:R-:W-:Y:S02]  /*70e0*/  PLOP3.LUT P0, PT, PT, PT, UP2, 0x80, 0x0 ;  /* 0x000000000000781c */ /* 0x000fe40003f0f028 */
[----:B------:R-:W-:Y:S02]  /*70f0*/  FMNMX.FTZ R5, R154, R5, !PT ;  /* 0x000000059a057209 */ /* 0x000fe40007810000 */
[----:B------:R-:W-:Y:S02]  /*7100*/  ISETP.GT.AND P0, PT, R0, 0x21, P0 ;  /* 0x000000210000780c */ /* 0x000fe40000704270 */
[----:B------:R-:W-:Y:S02]  /*7110*/  ISETP.LT.OR P6, PT, R132, 0x21, P6 ;  /* 0x000000218400780c */ /* 0x000fe400037c1670 */
[----:B------:R-:W-:Y:S02]  /*7120*/  FMNMX.FTZ R6, R11, R6, !PT ;  /* 0x000000060b067209 */ /* 0x000fe40007810000 */
[----:B------:R-:W-:Y:S02]  /*7130*/  FMNMX.FTZ R4, R152, R5, !PT ;  /* 0x0000000598047209 */ /* 0x000fe40007810000 */
[----:B------:R-:W-:Y:S02]  /*7140*/  FSEL R217, R22, -INF , !P6 ;  /* 0xff80000016d97808 */ /* 0x000fe40007000000 */
[----:B------:R-:W-:Y:S02]  /*7150*/  ISETP.LT.OR P0, PT, R132, 0x22, P0 ;  /* 0x000000228400780c */ /* 0x000fe40000701670 */
[----:B------:R-:W-:Y:S02]  /*7160*/  FMNMX.FTZ R6, R215, R6, !PT ;  /* 0x00000006d7067209 */ /* 0x000fe40007810000 */
[----:B------:R-:W-:Y:S02]  /*7170*/  PLOP3.LUT P6, PT, PT, PT, UP2, 0x80, 0x0 ;  /* 0x000000000000781c */ /* 0x000fe40003fcf028 */
[----:B------:R-:W-:Y:S02]  /*7180*/  FMNMX.FTZ R5, R151, R4, !PT ;  /* 0x0000000497057209 */ /* 0x000fe40007810000 */
[----:B------:R-:W-:Y:S02]  /*7190*/  FSEL R159, R23, -INF , !P0 ;  /* 0xff800000179f7808 */ /* 0x000fe40004000000 */
[----:B------:R-:W-:Y:S01]  /*71a0*/  ISETP.GT.AND P6, PT, R0, 0x28, P6 ;  /* 0x000000280000780c */ /* 0x000fe200037c4270 */
[----:B------:R-:W-:Y:S01]  /*71b0*/  LDSM.16.MT88.4 R20, [R190+0x100] ;  /* 0x00010000be14783b */ /* 0x000fe20000004200 */
[----:B------:R-:W-:Y:S02]  /*71c0*/  FMNMX.FTZ R6, R171, R6, !PT ;  /* 0x00000006ab067209 */ /* 0x000fe40007810000 */
[----:B------:R-:W-:Y:S02]  /*71d0*/  PLOP3.LUT P0, PT, PT, PT, UP2, 0x80, 0x0 ;  /* 0x000000000000781c */ /* 0x000fe40003f0f028 */
[----:B------:R-:W-:Y:S02]  /*71e0*/  FMNMX.FTZ R5, R150, R5, !PT ;  /* 0x0000000596057209 */ /* 0x000fe40007810000 */
[----:B------:R-:W-:Y:S02]  /*71f0*/  FMNMX.FTZ R6, R143, R6, !PT ;  /* 0x000000068f067209 */ /* 0x000fe40007810000 */
[----:B------:R-:W-:Y:S02]  /*7200*/  ISETP.GT.AND P0, PT, R0, 0x29, P0 ;  /* 0x000000290000780c */ /* 0x000fe40000704270 */
[----:B------:R-:W-:Y:S02]  /*7210*/  ISETP.LT.OR P6, PT, R132, 0x29, P6 ;  /* 0x000000298400780c */ /* 0x000fe400037c1670 */
[----:B------:R-:W-:Y:S02]  /*7220*/  FMNMX.FTZ R5, R148, R5, !PT ;  /* 0x0000000594057209 */ /* 0x000fe40007810000 */
[----:B------:R-:W-:Y:S02]  /*7230*/  FSEL R157, R26, -INF , !P6 ;  /* 0xff8000001a9d7808 */ /* 0x000fe40007000000 */
[----:B------:R-:W-:Y:S02]  /*7240*/  FMNMX.FTZ R6, R141, R6, !PT ;  /* 0x000000068d067209 */ /* 0x000fe40007810000 */
[----:B------:R-:W-:Y:S02]  /*7250*/  ISETP.LT.OR P0, PT, R132, 0x2a, P0 ;  /* 0x0000002a8400780c */ /* 0x000fe40000701670 */
[----:B------:R-:W-:Y:S02]  /*7260*/  PLOP3.LUT P6, PT, PT, PT, UP2, 0x80, 0x0 ;  /* 0x000000000000781c */ /* 0x000fe40003fcf028 */
[----:B------:R-:W-:Y:S02]  /*7270*/  FMNMX.FTZ R4, R146, R5, !PT ;  /* 0x0000000592047209 */ /* 0x000fe40007810000 */
[----:B------:R-:W-:Y:S02]  /*7280*/  FSEL R155, R27, -INF , !P0 ;  /* 0xff8000001b9b7808 */ /* 0x000fe40004000000 */
[C---:B------:R-:W-:Y:S01]  /*7290*/  ISETP.GT.AND P6, PT, R0.reuse, 0x30, P6 ;  /* 0x000000300000780c */ /* 0x040fe200037c4270 */
[----:B------:R-:W1:Y:S01]  /*72a0*/  SHFL.BFLY PT, R5, R4, 0x2, 0x1f ;  /* 0x0c401f0004057f89 */ /* 0x000e6200000e0000 */
[----:B------:R-:W-:Y:S02]  /*72b0*/  FMNMX.FTZ R6, R217, R6, !PT ;  /* 0x00000006d9067209 */ /* 0x000fe40007810000 */
        /* <DEDUP_REMOVED lines=8> */
[----:B------:R-:W-:Y:S02]  /*7340*/  FSEL R147, R31, -INF , !P0 ;  /* 0xff8000001f937808 */ /* 0x000fe40004000000 */
[----:B------:R-:W-:Y:S01]  /*7350*/  FMNMX.FTZ R10, R155, R6, !PT ;  /* 0x000000069b0a7209 */ /* 0x000fe20007810000 */
[----:B------:R-:W-:Y:S01]  /*7360*/  LDSM.16.MT88.4 R28, [R189+0x100] ;  /* 0x00010000bd1c783b */ /* 0x000fe20000004200 */
[----:B------:R-:W-:Y:S02]  /*7370*/  ISETP.GT.AND P6, PT, R0, 0x38, P6 ;  /* 0x000000380000780c */ /* 0x000fe400037c4270 */
[----:B------:R-:W-:Y:S01]  /*7380*/  PLOP3.LUT P0, PT, PT, PT, UP2, 0x80, 0x0 ;  /* 0x000000000000781c */ /* 0x000fe20003f0f028 */
[----:B------:R-:W-:Y:S01]  /*7390*/  UISETP.GT.AND UP2, UPT, UR20, UR4, UPT ;  /* 0x000000041400728c */ /* 0x000fe2000bf44270 */
[----:B------:R-:W-:Y:S01]  /*73a0*/  ISETP.LT.OR P6, PT, R132, 0x39, P6 ;  /* 0x000000398400780c */ /* 0x000fe200037c1670 */
[----:B------:R-:W-:Y:S01]  /*73b0*/  UIADD3 UR20, UR20, -0x1, URZ ;  /* 0xffffffff14147890 */ /* 0x000fe2000fffe03f */
[----:B------:R-:W-:Y:S02]  /*73c0*/  ISETP.GT.AND P0, PT, R0, 0x39, P0 ;  /* 0x000000390000780c */ /* 0x000fe40000704270 */
[----:B------:R-:W-:Y:S02]  /*73d0*/  FMNMX.FTZ R0, R149, R10, !PT ;  /* 0x0000000a95007209 */ /* 0x000fe40007810000 */
[----:B------:R-:W-:Y:S02]  /*73e0*/  FSEL R145, R34, -INF , !P6 ;  /* 0xff80000022917808 */ /* 0x000fe40007000000 */
[----:B------:R-:W-:Y:S02]  /*73f0*/  FMNMX.FTZ R0, R147, R0, !PT ;  /* 0x0000000093007209 */ /* 0x000fe40007810000 */
        /* <DEDUP_REMOVED lines=12> */
[----:B------:R-:W-:Y:S01]  /*74c0*/  FSEL R4, R0, RZ, P0 ;  /* 0x000000ff00047208 */ /* 0x000fe20000000000 */
[----:B------:R-:W1:Y:S02]  /*74d0*/  SHFL.BFLY PT, R132, R5, 0x1, 0x1f ;  /* 0x0c201f0005847f89 */ /* 0x000e6400000e0000 */
[----:B------:R-:W-:Y:S02]  /*74e0*/  FFMA.FTZ R160, R138, c[0x0][0x2d0], -R153 ;  /* 0x0000b4008aa07a23 */ /* 0x000fe40000010899 */
[----:B------:R-:W-:Y:S02]  /*74f0*/  FADD.FTZ R3, -R4, R3 ;  /* 0x0000000304037221 */ /* 0x000fe40000010100 */
[--C-:B------:R-:W-:Y:S02]  /*7500*/  FFMA.FTZ R135, R136, c[0x0][0x2d0], -R153.reuse ;  /* 0x0000b40088877a23 */ /* 0x100fe40000010899 */
[--C-:B------:R-:W-:Y:S01]  /*7510*/  FFMA.FTZ R134, R134, c[0x0][0x2d0], -R153.reuse ;  /* 0x0000b40086867a23 */ /* 0x100fe20000010899 */
[----:B------:R-:W-:Y:S01]  /*7520*/  MUFU.EX2 R160, R160 ;  /* 0x000000a000a07308 */ /* 0x000fe20000000800 */
[--C-:B------:R-:W-:Y:S02]  /*7530*/  FFMA.FTZ R161, R8, c[0x0][0x2d0], -R153.reuse ;  /* 0x0000b40008a17a23 */ /* 0x100fe40000010899 */
[----:B------:R-:W-:Y:S02]  /*7540*/  FMUL.FTZ R6, R3, c[0x0][0x2d0] ;  /* 0x0000b40003067a20 */ /* 0x000fe40000410000 */
[--C-:B------:R-:W-:Y:S02]  /*7550*/  FFMA.FTZ R169, R140, c[0x0][0x2d0], -R153.reuse ;  /* 0x0000b4008ca97a23 */ /* 0x100fe40000010899 */
[--C-:B------:R-:W-:Y:S02]  /*7560*/  FFMA.FTZ R218, R158, c[0x0][0x2d0], -R153.reuse ;  /* 0x0000b4009eda7a23 */ /* 0x100fe40000010899 */
[--C-:B------:R-:W-:Y:S01]  /*7570*/  FFMA.FTZ R219, R156, c[0x0][0x2d0], -R153.reuse ;  /* 0x0000b4009cdb7a23 */ /* 0x100fe20000010899 */
[----:B------:R-:W2:Y:S01]  /*7580*/  MUFU.EX2 R135, R135 ;  /* 0x0000008700877308 */ /* 0x000ea20000000800 */
[--C-:B------:R-:W-:Y:S02]  /*7590*/  FFMA.FTZ R220, R154, c[0x0][0x2d0], -R153.reuse ;  /* 0x0000b4009adc7a23 */ /* 0x100fe40000010899 */
[--C-:B------:R-:W-:Y:S01]  /*75a0*/  FFMA.FTZ R221, R152, c[0x0][0x2d0], -R153.reuse ;  /* 0x0000b40098dd7a23 */ /* 0x100fe20000010899 */
[----:B-1----:R-:W-:Y:S01]  /*75b0*/  FMNMX.FTZ R132, R132, R5, !PT ;  /* 0x0000000584847209 */ /* 0x002fe20007810000 */
[--C-:B------:R-:W-:Y:S02]  /*75c0*/  FFMA.FTZ R225, R151, c[0x0][0x2d0], -R153.reuse ;  /* 0x0000b40097e17a23 */ /* 0x100fe40000010899 */
[--C-:B------:R-:W-:Y:S01]  /*75d0*/  FFMA.FTZ R226, R150, c[0x0][0x2d0], -R153.reuse ;  /* 0x0000b40096e27a23 */ /* 0x100fe20000010899 */
[C---:B------:R-:W-:Y:S01]  /*75e0*/  FSETP.NEU.FTZ.AND P0, PT, R132.reuse, -INF , PT ;  /* 0xff8000008400780b */ /* 0x040fe20003f1d000 */
[----:B------:R-:W-:Y:S01]  /*75f0*/  FMUL.FTZ R144, R132, c[0x0][0x2d0] ;  /* 0x0000b40084907a20 */ /* 0x000fe20000410000 */
[----:B------:R-:W-:Y:S01]  /*7600*/  MUFU.EX2 R134, R134 ;  /* 0x0000008600867308 */ /* 0x000fe20000000800 */
[--C-:B------:R-:W-:Y:S01]  /*7610*/  FFMA.FTZ R227, R148, c[0x0][0x2d0], -R153.reuse ;  /* 0x0000b40094e37a23 */ /* 0x100fe20000010899 */
[----:B------:R-:W-:Y:S01]  /*7620*/  FSEL R5, R132, RZ, P0 ;  /* 0x000000ff84057208 */ /* 0x000fe20000000000 */
[--C-:B------:R-:W-:Y:S01]  /*7630*/  FFMA.FTZ R166, R166, c[0x0][0x2d0], -R153.reuse ;  /* 0x0000b400a6a67a23 */ /* 0x100fe20000010899 */
[----:B------:R-:W-:Y:S01]  /*7640*/  FSEL R144, R144, RZ, P0 ;  /* 0x000000ff90907208 */ /* 0x000fe20000000000 */
[--C-:B------:R-:W-:Y:S01]  /*7650*/  FFMA.FTZ R167, R168, c[0x0][0x2d0], -R153.reuse ;  /* 0x0000b400a8a77a23 */ /* 0x100fe20000010899 */
[----:B------:R-:W-:Y:S01]  /*7660*/  PLOP3.LUT P0, PT, PT, PT, UP2, 0x80, 0x0 ;  /* 0x000000000000781c */ /* 0x000fe20003f0f028 */
[----:B------:R-:W-:Y:S02]  /*7670*/  FADD.FTZ R5, -R5, R2 ;  /* 0x0000000205057221 */ /* 0x000fe40000010100 */
[--C-:B------:R-:W-:Y:S01]  /*7680*/  FFMA.FTZ R164, R13, c[0x0][0x2d0], -R144.reuse ;  /* 0x0000b4000da47a23 */ /* 0x100fe20000010890 */
[----:B------:R-:W1:Y:S01]  /*7690*/  MUFU.EX2 R161, R161 ;  /* 0x000000a100a17308 */ /* 0x000e620000000800 */
[----:B------:R-:W3:Y:S01]  /*76a0*/  LDSM.16.MT88.4 R12, [R195+0x100] ;  /* 0x00010000c30c783b */ /* 0x000ee20000004200 */
[--C-:B------:R-:W-:Y:S01]  /*76b0*/  FFMA.FTZ R165, R17, c[0x0][0x2d0], -R144.reuse ;  /* 0x0000b40011a57a23 */ /* 0x100fe20000010890 */
[----:B--2---:R-:W-:Y:S01]  /*76c0*/  F2FP.BF16.PACK_AB R136, R135, R160 ;  /* 0x000000a08788723e */ /* 0x004fe200000010ff */
[--C-:B------:R-:W-:Y:S02]  /*76d0*/  FFMA.FTZ R163, R9, c[0x0][0x2d0], -R144.reuse ;  /* 0x0000b40009a37a23 */ /* 0x100fe40000010890 */
[--C-:B------:R-:W-:Y:S02]  /*76e0*/  FFMA.FTZ R162, R11, c[0x0][0x2d0], -R144.reuse ;  /* 0x0000b4000ba27a23 */ /* 0x100fe40000010890 */
[----:B------:R-:W-:Y:S02]  /*76f0*/  FMUL.FTZ R2, R5, c[0x0][0x2d0] ;  /* 0x0000b40005027a20 */ /* 0x000fe40000410000 */
[----:B------:R-:W2:Y:S01]  /*7700*/  MUFU.EX2 R3, R6 ;  /* 0x0000000600037308 */ /* 0x000ea20000000800 */
[--C-:B------:R-:W-:Y:S02]  /*7710*/  FFMA.FTZ R168, R142, c[0x0][0x2d0], -R153.reuse ;  /* 0x0000b4008ea87a23 */ /* 0x100fe40000010899 */
[--C-:B------:R-:W-:Y:S02]  /*7720*/  FFMA.FTZ R216, R141, c[0x0][0x2d0], -R144.reuse ;  /* 0x0000b4008dd87a23 */ /* 0x100fe40000010890 */
[--C-:B------:R-:W-:Y:S02]  /*7730*/  FFMA.FTZ R222, R159, c[0x0][0x2d0], -R144.reuse ;  /* 0x0000b4009fde7a23 */ /* 0x100fe40000010890 */
[--C-:B------:R-:W-:Y:S02]  /*7740*/  FFMA.FTZ R223, R157, c[0x0][0x2d0], -R144.reuse ;  /* 0x0000b4009ddf7a23 */ /* 0x100fe40000010890 */
[----:B------:R-:W-:Y:S01]  /*7750*/  LDSM.16.MT88.4 R156, [R195+0x5900] ;  /* 0x00590000c39c783b */ /* 0x000fe20000004200 */
[----:B------:R-:W-:Y:S01]  /*7760*/  MUFU.EX2 R165, R165 ;  /* 0x000000a500a57308 */ /* 0x000fe20000000800 */
[--C-:B------:R-:W-:Y:S02]  /*7770*/  FFMA.FTZ R224, R155, c[0x0][0x2d0], -R144.reuse ;  /* 0x0000b4009be07a23 */ /* 0x100fe40000010890 */
[--C-:B------:R-:W-:Y:S01]  /*7780*/  FFMA.FTZ R229, R149, c[0x0][0x2d0], -R144.reuse ;  /* 0x0000b40095e57a23 */ /* 0x100fe20000010890 */
[----:B-1----:R-:W-:Y:S01]  /*7790*/  F2FP.BF16.PACK_AB R138, R161, R134 ;  /* 0x00000086a18a723e */ /* 0x002fe200000010ff */
[--C-:B------:R-:W-:Y:S02]  /*77a0*/  FFMA.FTZ R230, R147, c[0x0][0x2d0], -R144.reuse ;  /* 0x0000b40093e67a23 */ /* 0x100fe40000010890 */
[----:B------:R-:W-:Y:S01]  /*77b0*/  LDSM.16.MT88.4 R148, [R189+0x3900] ;  /* 0x00390000bd94783b */ /* 0x000fe20000004200 */
[--C-:B------:R-:W-:Y:S02]  /*77c0*/  FFMA.FTZ R231, R145, c[0x0][0x2d0], -R144.reuse ;  /* 0x0000b40091e77a23 */ /* 0x100fe40000010890 */
[----:B------:R-:W1:Y:S01]  /*77d0*/  MUFU.EX2 R164, R164 ;  /* 0x000000a400a47308 */ /* 0x000e620000000800 */
[----:B------:R-:W-:Y:S02]  /*77e0*/  FFMA.FTZ R153, R146, c[0x0][0x2d0], -R153 ;  /* 0x0000b40092997a23 */ /* 0x000fe40000010899 */
[--C-:B------:R-:W-:Y:S02]  /*77f0*/  FFMA.FTZ R170, R215, c[0x0][0x2d0], -R144.reuse ;  /* 0x0000b400d7aa7a23 */ /* 0x100fe40000010890 */
[C---:B--2---:R-:W-:Y:S02]  /*7800*/  FMUL.FTZ R4, R3.reuse, R128 ;  /* 0x0000008003047220 */ /* 0x044fe40000410000 */
        /* <DEDUP_REMOVED lines=10> */
[----:B------:R-:W-:Y:S01]  /*78b0*/  FMUL.FTZ R33, R3, R125 ;  /* 0x0000007d03217220 */ /* 0x000fe20000410000 */
[----:B-1----:R-:W-:Y:S01]  /*78c0*/  F2FP.BF16.PACK_AB R137, R164, R165 ;  /* 0x000000a5a489723e */ /* 0x002fe200000010ff */
[--C-:B------:R-:W-:Y:S02]  /*78d0*/  FFMA.FTZ R215, R143, c[0x0][0x2d0], -R144.reuse ;  /* 0x0000b4008fd77a23 */ /* 0x100fe40000010890 */
[----:B------:R-:W-:Y:S01]  /*78e0*/  LDSM.16.MT88.4 R140, [R189+0x2900] ;  /* 0x00290000bd8c783b */ /* 0x000fe20000004200 */
[C---:B------:R-:W-:Y:S02]  /*78f0*/  FMUL.FTZ R36, R3.reuse, R36 ;  /* 0x0000002403247220 */ /* 0x040fe40000410000 */
[----:B------:R-:W1:Y:S01]  /*7900*/  MUFU.EX2 R2, R2 ;  /* 0x0000000200027308 */ /* 0x000e620000000800 */
[C---:B------:R-:W-:Y:S02]  /*7910*/  FMUL.FTZ R37, R3.reuse, R37 ;  /* 0x0000002503257220 */ /* 0x040fe40000410000 */
[C---:B------:R-:W-:Y:S02]  /*7920*/  FMUL.FTZ R40, R3.reuse, R40 ;  /* 0x0000002803287220 */ /* 0x040fe40000410000 */
[C---:B------:R-:W-:Y:S02]  /*7930*/  FMUL.FTZ R41, R3.reuse, R41 ;  /* 0x0000002903297220 */ /* 0x040fe40000410000 */
[C---:B------:R-:W-:Y:S02]  /*7940*/  FMUL.FTZ R44, R3.reuse, R44 ;  /* 0x0000002c032c7220 */ /* 0x040fe40000410000 */
[C---:B------:R-:W-:Y:S01]  /*7950*/  FMUL.FTZ R45, R3.reuse, R45 ;  /* 0x0000002d032d7220 */ /* 0x040fe20000410000 */
[----:B------:R4:W-:Y:S01]  /*7960*/  MUFU.EX2 R228, R153 ;  /* 0x0000009900e47308 */ /* 0x0009e20000000800 */
        /* <DEDUP_REMOVED lines=9> */
[C---:B-1----:R-:W-:Y:S02]  /*7a00*/  FMUL.FTZ R6, R2.reuse, R130 ;  /* 0x0000008202067220 */ /* 0x042fe40000410000 */
[C---:B------:R-:W-:Y:S02]  /*7a10*/  FMUL.FTZ R7, R2.reuse, R131 ;  /* 0x0000008302077220 */ /* 0x040fe40000410000 */
[----:B------:R-:W-:Y:S01]  /*7a20*/  LDSM.16.MT88.4 R128, [R190+0x2900] ;  /* 0x00290000be80783b */ /* 0x000fe20000004200 */
[C---:B------:R-:W-:Y:S01]  /*7a30*/  FMUL.FTZ R10, R2.reuse, R102 ;  /* 0x00000066020a7220 */ /* 0x040fe20000410000 */
[----:B------:R-:W1:Y:S01]  /*7a40*/  MUFU.EX2 R167, R167 ;  /* 0x000000a700a77308 */ /* 0x000e620000000800 */
[C---:B------:R-:W-:Y:S02]  /*7a50*/  FMUL.FTZ R11, R2.reuse, R103 ;  /* 0x00000067020b7220 */ /* 0x040fe40000410000 */
[C---:B---3--:R-:W-:Y:S03]  /*7a60*/  HMMA.16816.F32.BF16 R4, R136.reuse, R12, R4 ;  /* 0x0000000c8804723c */ /* 0x048fe60000041804 */
[----:B------:R-:W2:Y:S02]  /*7a70*/  LDSM.16.MT88.4 R100, [R188+0x100] ;  /* 0x00010000bc64783b */ /* 0x000ea40000004200 */
[C---:B------:R-:W-:Y:S02]  /*7a80*/  FMUL.FTZ R18, R2.reuse, R110 ;  /* 0x0000006e02127220 */ /* 0x040fe40000410000 */
[C---:B------:R-:W-:Y:S01]  /*7a90*/  FMUL.FTZ R12, R3.reuse, R104 ;  /* 0x00000068030c7220 */ /* 0x040fe20000410000 */
[C---:B------:R-:W-:Y:S01]  /*7aa0*/  HMMA.16816.F32.BF16 R8, R136.reuse, R14, R8 ;  /* 0x0000000e8808723c */ /* 0x040fe20000041808 */
[----:B------:R-:W-:Y:S02]  /*7ab0*/  MUFU.EX2 R168, R168 ;  /* 0x000000a800a87308 */ /* 0x000fe40000000800 */
[----:B----4-:R-:W-:Y:S01]  /*7ac0*/  LDSM.16.MT88.4 R152, [R188+0x3900] ;  /* 0x00390000bc98783b */ /* 0x010fe20000004200 */
[C---:B------:R-:W-:Y:S02]  /*7ad0*/  FMUL.FTZ R13, R3.reuse, R105 ;  /* 0x00000069030d7220 */ /* 0x040fe40000410000 */
[C---:B------:R-:W-:Y:S02]  /*7ae0*/  FMUL.FTZ R19, R2.reuse, R111 ;  /* 0x0000006f02137220 */ /* 0x040fe40000410000 */
[C---:B------:R-:W-:Y:S03]  /*7af0*/  FMUL.FTZ R14, R2.reuse, R106 ;  /* 0x0000006a020e7220 */ /* 0x040fe60000410000 */
[----:B------:R-:W-:Y:S01]  /*7b00*/  LDSM.16.MT88.4 R108, [R190+0x2100] ;  /* 0x00210000be6c783b */ /* 0x000fe20000004200 */
[C---:B------:R-:W-:Y:S01]  /*7b10*/  FMUL.FTZ R15, R2.reuse, R107 ;  /* 0x0000006b020f7220 */ /* 0x040fe20000410000 */
[----:B------:R-:W3:Y:S01]  /*7b20*/  MUFU.EX2 R169, R169 ;  /* 0x000000a900a97308 */ /* 0x000ee20000000800 */
[C---:B------:R-:W-:Y:S02]  /*7b30*/  FMUL.FTZ R26, R2.reuse, R118 ;  /* 0x00000076021a7220 */ /* 0x040fe40000410000 */
[C---:B------:R-:W-:Y:S02]  /*7b40*/  FMUL.FTZ R27, R2.reuse, R119 ;  /* 0x00000077021b7220 */ /* 0x040fe40000410000 */
[C---:B------:R-:W-:Y:S01]  /*7b50*/  FMUL.FTZ R34, R2.reuse, R126 ;  /* 0x0000007e02227220 */ /* 0x040fe20000410000 */
[C---:B------:R-:W-:Y:S01]  /*7b60*/  HMMA.16816.F32.BF16 R12, R136.reuse, R20, R12 ;  /* 0x00000014880c723c */ /* 0x040fe2000004180c */
[----:B------:R-:W4:Y:S02]  /*7b70*/  LDSM.16.MT88.4 R104, [R195+0x2100] ;  /* 0x00210000c368783b */ /* 0x000f240000004200 */
        /* <DEDUP_REMOVED lines=14> */
[----:B------:R-:W-:Y:S01]  /*7c60*/  LDSM.16.MT88.4 R112, [R195+0x900] ;  /* 0x00090000c370783b */ /* 0x000fe20000004200 */
[C---:B------:R-:W-:Y:S01]  /*7c70*/  FMUL.FTZ R46, R2.reuse, R46 ;  /* 0x0000002e022e7220 */ /* 0x040fe20000410000 */
[C---:B------:R-:W-:Y:S01]  /*7c80*/  HMMA.16816.F32.BF16 R20, R136.reuse, R28, R20 ;  /* 0x0000001c8814723c */ /* 0x040fe20000041814 */
[----:B------:R-:W5:Y:S02]  /*7c90*/  MUFU.EX2 R216, R216 ;  /* 0x000000d800d87308 */ /* 0x000f640000000800 */
[C---:B------:R-:W-:Y:S02]  /*7ca0*/  FMUL.FTZ R47, R2.reuse, R47 ;  /* 0x0000002f022f7220 */ /* 0x040fe40000410000 */
        /* <DEDUP_REMOVED lines=9> */
[----:B------:R-:W-:Y:S01]  /*7d40*/  LDSM.16.MT88.4 R120, [R188+0x900] ;  /* 0x00090000bc78783b */ /* 0x000fe20000004200 */
        /* <DEDUP_REMOVED lines=8> */
[----:B------:R-:W2:Y:S03]  /*7dd0*/  LDSM.16.MT88.4 R100, [R189+0x2100] ;  /* 0x00210000bd64783b */ /* 0x000ea60000004200 */
[C---:B------:R-:W-:Y:S02]  /*7de0*/  FMUL.FTZ R62, R2.reuse, R62 ;  /* 0x0000003e023e7220 */ /* 0x040fe40000410000 */
[C---:B------:R-:W-:Y:S01]  /*7df0*/  FMUL.FTZ R63, R2.reuse, R63 ;  /* 0x0000003f023f7220 */ /* 0x040fe20000410000 */
[----:B------:R-:W-:Y:S01]  /*7e00*/  MUFU.EX2 R221, R221 ;  /* 0x000000dd00dd7308 */ /* 0x000fe20000000800 */
[C---:B----4-:R-:W-:Y:S04]  /*7e10*/  HMMA.16816.F32.BF16 R36, R136.reuse, R104, R36 ;  /* 0x000000688824723c */ /* 0x050fe80000041824 */
[C---:B------:R-:W-:Y:S02]  /*7e20*/  FMUL.FTZ R64, R3.reuse, R64 ;  /* 0x0000004003407220 */ /* 0x040fe40000410000 */
[C---:B------:R-:W-:Y:S02]  /*7e30*/  FMUL.FTZ R65, R3.reuse, R65 ;  /* 0x0000004103417220 */ /* 0x040fe40000410000 */
[C---:B------:R-:W-:Y:S01]  /*7e40*/  HMMA.16816.F32.BF16 R40, R136.reuse, R106, R40 ;  /* 0x0000006a8828723c */ /* 0x040fe20000041828 */
[----:B------:R-:W4:Y:S01]  /*7e50*/  LDSM.16.MT88.4 R104, [R188+0x2100] ;  /* 0x00210000bc68783b */ /* 0x000f220000004200 */
        /* <DEDUP_REMOVED lines=8> */
[----:B------:R-:W1:Y:S03]  /*7ee0*/  LDSM.16.MT88.4 R108, [R195+0x4100] ;  /* 0x00410000c36c783b */ /* 0x000e660000004200 */
        /* <DEDUP_REMOVED lines=9> */
[----:B------:R-:W2:Y:S01]  /*7f80*/  LDSM.16.MT88.4 R100, [R190+0x4100] ;  /* 0x00410000be64783b */ /* 0x000ea20000004200 */
        /* <DEDUP_REMOVED lines=8> */
[----:B------:R-:W4:Y:S03]  /*8010*/  LDSM.16.MT88.4 R104, [R189+0x4100] ;  /* 0x00410000bd68783b */ /* 0x000f260000004200 */
[C---:B------:R-:W-:Y:S02]  /*8020*/  FMUL.FTZ R80, R3.reuse, R80 ;  /* 0x0000005003507220 */ /* 0x040fe40000410000 */
[C---:B------:R-:W-:Y:S01]  /*8030*/  FMUL.FTZ R81, R3.reuse, R81 ;  /* 0x0000005103517220 */ /* 0x040fe20000410000 */
[----:B------:R-:W-:Y:S01]  /*8040*/  MUFU.EX2 R227, R227 ;  /* 0x000000e300e37308 */ /* 0x000fe20000000800 */
[C---:B-1----:R-:W-:Y:S04]  /*8050*/  HMMA.16816.F32.BF16 R68, R136.reuse, R108, R68 ;  /* 0x0000006c8844723c */ /* 0x042fe80000041844 */
[C---:B------:R-:W-:Y:S02]  /*8060*/  FMUL.FTZ R82, R2.reuse, R82 ;  /* 0x0000005202527220 */ /* 0x040fe40000410000 */
[C---:B------:R-:W-:Y:S02]  /*8070*/  FMUL.FTZ R83, R2.reuse, R83 ;  /* 0x0000005302537220 */ /* 0x040fe40000410000 */
[C---:B------:R-:W-:Y:S01]  /*8080*/  HMMA.16816.F32.BF16 R72, R136.reuse, R110, R72 ;  /* 0x0000006e8848723c */ /* 0x040fe20000041848 */
[----:B------:R-:W1:Y:S01]  /*8090*/  LDSM.16.MT88.4 R108, [R188+0x4100] ;  /* 0x00410000bc6c783b */ /* 0x000e620000004200 */
[----:B------:R-:W-:Y:S02]  /*80a0*/  MUFU.EX2 R229, R229 ;  /* 0x000000e500e57308 */ /* 0x000fe40000000800 */
[C---:B------:R-:W-:Y:S02]  /*80b0*/  FMUL.FTZ R84, R3.reuse, R84 ;  /* 0x0000005403547220 */ /* 0x040fe40000410000 */
[----:B------:R-:W-:Y:S02]  /*80c0*/  FMUL.FTZ R85, R3, R85 ;  /* 0x0000005503557220 */ /* 0x000fe40000410000 */
[C---:B------:R-:W-:Y:S01]  /*80d0*/  FMUL.FTZ R86, R2.reuse, R86 ;  /* 0x0000005602567220 */ /* 0x040fe20000410000 */
[C---:B--2---:R-:W-:Y:S03]  /*80e0*/  HMMA.16816.F32.BF16 R76, R136.reuse, R100, R76 ;  /* 0x00000064884c723c */ /* 0x044fe6000004184c */
[C---:B------:R-:W-:Y:S01]  /*80f0*/  FMUL.FTZ R87, R2.reuse, R87 ;  /* 0x0000005702577220 */ /* 0x040fe20000410000 */
[----:B------:R-:W-:Y:S01]  /*8100*/  MUFU.EX2 R230, R230 ;  /* 0x000000e600e67308 */ /* 0x000fe20000000800 */
[--C-:B------:R-:W-:Y:S02]  /*8110*/  FFMA.FTZ R171, R171, c[0x0][0x2d0], -R144.reuse ;  /* 0x0000b400abab7a23 */ /* 0x100fe40000010890 */
[C---:B------:R-:W-:Y:S01]  /*8120*/  FMUL.FTZ R88, R3.reuse, R88 ;  /* 0x0000005803587220 */ /* 0x040fe20000410000 */
[C---:B------:R-:W-:Y:S04]  /*8130*/  HMMA.16816.F32.BF16 R80, R136.reuse, R102, R80 ;  /* 0x000000668850723c */ /* 0x040fe80000041850 */
[----:B------:R-:W-:Y:S01]  /*8140*/  FMUL.FTZ R89, R3, R89 ;  /* 0x0000005903597220 */ /* 0x000fe20000410000 */
[----:B------:R-:W-:Y:S01]  /*8150*/  F2FP.BF16.PACK_AB R100, R167, R166 ;  /* 0x000000a6a764723e */ /* 0x000fe200000010ff */
[C---:B------:R-:W-:Y:S01]  /*8160*/  FMUL.FTZ R90, R2.reuse, R90 ;  /* 0x0000005a025a7220 */ /* 0x040fe20000410000 */
[----:B---3--:R-:W-:Y:S01]  /*8170*/  F2FP.BF16.PACK_AB R102, R169, R168 ;  /* 0x000000a8a966723e */ /* 0x008fe200000010ff */
[C---:B----4-:R-:W-:Y:S01]  /*8180*/  HMMA.16816.F32.BF16 R84, R136.reuse, R104, R84 ;  /* 0x000000688854723c */ /* 0x050fe20000041854 */
[----:B------:R-:W2:Y:S03]  /*8190*/  MUFU.EX2 R171, R171 ;  /* 0x000000ab00ab7308 */ /* 0x000ea60000000800 */
[----:B------:R-:W-:Y:S01]  /*81a0*/  FMUL.FTZ R91, R2, R91 ;  /* 0x0000005b025b7220 */ /* 0x000fe20000410000 */
[----:B-----5:R-:W-:Y:S01]  /*81b0*/  F2FP.BF16.PACK_AB R103, R216, R215 ;  /* 0x000000d7d867723e */ /* 0x020fe200000010ff */
[C---:B------:R-:W-:Y:S02]  /*81c0*/  FMUL.FTZ R92, R3.reuse, R92 ;  /* 0x0000005c035c7220 */ /* 0x040fe40000410000 */
[C---:B------:R-:W-:Y:S03]  /*81d0*/  FMUL.FTZ R93, R3.reuse, R93 ;  /* 0x0000005d035d7220 */ /* 0x040fe60000410000 */
[C---:B------:R-:W-:Y:S01]  /*81e0*/  HMMA.16816.F32.BF16 R88, R136.reuse, R106, R88 ;  /* 0x0000006a8858723c */ /* 0x040fe20000041858 */
[----:B------:R-:W3:Y:S01]  /*81f0*/  LDSM.16.MT88.4 R104, [R189+0x900] ;  /* 0x00090000bd68783b */ /* 0x000ee20000004200 */
[----:B------:R-:W-:Y:S01]  /*8200*/  MUFU.EX2 R231, R231 ;  /* 0x000000e700e77308 */ /* 0x000fe20000000800 */
[C---:B------:R-:W-:Y:S02]  /*8210*/  FMUL.FTZ R94, R2.reuse, R94 ;  /* 0x0000005e025e7220 */ /* 0x040fe40000410000 */
[C---:B------:R-:W-:Y:S02]  /*8220*/  FMUL.FTZ R95, R2.reuse, R95 ;  /* 0x0000005f025f7220 */ /* 0x040fe40000410000 */
[C---:B------:R-:W-:Y:S02]  /*8230*/  FMUL.FTZ R96, R3.reuse, R96 ;  /* 0x0000006003607220 */ /* 0x040fe40000410000 */
[----:B------:R-:W-:Y:S03]  /*8240*/  FMUL.FTZ R97, R3, R97 ;  /* 0x0000006103617220 */ /* 0x000fe60000410000 */
[C---:B-1----:R-:W-:Y:S03]  /*8250*/  HMMA.16816.F32.BF16 R92, R136.reuse, R108, R92 ;  /* 0x0000006c885c723c */ /* 0x042fe6000004185c */
[C---:B------:R-:W-:Y:S01]  /*8260*/  FMUL.FTZ R98, R2.reuse, R98 ;  /* 0x0000006202627220 */ /* 0x040fe20000410000 */
[----:B--2---:R-:W-:Y:S01]  /*8270*/  F2FP.BF16.PACK_AB R101, R171, R170 ;  /* 0x000000aaab65723e */ /* 0x004fe200000010ff */
[C---:B------:R-:W-:Y:S02]  /*8280*/  FMUL.FTZ R99, R2.reuse, R99 ;  /* 0x0000006302637220 */ /* 0x040fe40000410000 */
[--C-:B------:R-:W-:Y:S02]  /*8290*/  FFMA.FTZ R217, R217, c[0x0][0x2d0], -R144.reuse ;  /* 0x0000b400d9d97a23 */ /* 0x100fe40000010890 */
[----:B------:R-:W-:Y:S03]  /*82a0*/  FFMA.FTZ R144, R133, c[0x0][0x2d0], -R144 ;  /* 0x0000b40085907a23 */ /* 0x000fe60000010890 */
[----:B------:R-:W-:Y:S01]  /*82b0*/  HMMA.16816.F32.BF16 R96, R136, R110, R96 ;  /* 0x0000006e8860723c */ /* 0x000fe20000041860 */
[----:B------:R-:W1:Y:S01]  /*82c0*/  LDSM.16.MT88.4 R108, [R188+0x2900] ;  /* 0x00290000bc6c783b */ /* 0x000e620000004200 */
[----:B------:R2:W-:Y:S01]  /*82d0*/  MUFU.EX2 R232, R144 ;  /* 0x0000009000e87308 */ /* 0x0005e20000000800 */
[----:B------:R-:W-:Y:S02]  /*82e0*/  FFMA.FTZ R160, R3, R206, R160 ;  /* 0x000000ce03a07223 */ /* 0x000fe400000100a0 */
[----:B------:R-:W-:Y:S02]  /*82f0*/  FFMA.FTZ R165, R2, R207, R165 ;  /* 0x000000cf02a57223 */ /* 0x000fe400000100a5 */
[----:B------:R-:W-:Y:S01]  /*8300*/  FADD.FTZ R135, R135, R160 ;  /* 0x000000a087877221 */ /* 0x000fe20000010000 */
[C---:B------:R-:W-:Y:S01]  /*8310*/  HMMA.16816.F32.BF16 R4, R100.reuse, R112, R4 ;  /* 0x000000706404723c */ /* 0x040fe20000041804 */
[----:B------:R-:W-:Y:S03]  /*8320*/  LDSM.16.MT88.4 R136, [R189+0x3100] ;  /* 0x00310000bd88783b */ /* 0x000fe60000004200 */
[----:B------:R-:W4:Y:S01]  /*8330*/  MUFU.EX2 R217, R217 ;  /* 0x000000d900d97308 */ /* 0x000f220000000800 */
        /* <DEDUP_REMOVED lines=8> */
[----:B------:R-:W-:Y:S02]  /*83c0*/  FADD.FTZ R3, R162, R3 ;  /* 0x00000003a2037221 */ /* 0x000fe40000010000 */
[----:B------:R-:W-:Y:S02]  /*83d0*/  FADD.FTZ R166, R166, R161 ;  /* 0x000000a1a6a67221 */ /* 0x000fe40000010000 */
[C---:B------:R-:W-:Y:S01]  /*83e0*/  HMMA.16816.F32.BF16 R16, R100.reuse, R118, R16 ;  /* 0x000000766410723c */ /* 0x040fe20000041810 */
[----:B------:R-:W-:Y:S03]  /*83f0*/  LDSM.16.MT88.4 R116, [R189+0x4900] ;  /* 0x00490000bd74783b */ /* 0x000fe60000004200 */
[----:B------:R-:W-:Y:S01]  /*8400*/  FADD.FTZ R2, R170, R3 ;  /* 0x00000003aa027221 */ /* 0x000fe20000010000 */
[----:B------:R-:W-:Y:S01]  /*8410*/  MOV R3, R0 ;  /* 0x0000000000037202 */ /* 0x000fe20000000f00 */
[----:B------:R-:W-:Y:S02]  /*8420*/  FADD.FTZ R167, R167, R166 ;  /* 0x000000a6a7a77221 */ /* 0x000fe40000010000 */
[C---:B---3--:R-:W-:Y:S04]  /*8430*/  HMMA.16816.F32.BF16 R20, R100.reuse, R104, R20 ;  /* 0x000000686414723c */ /* 0x048fe80000041814 */
[----:B------:R-:W-:Y:S02]  /*8440*/  FADD.FTZ R2, R171, R2 ;  /* 0x00000002ab027221 */ /* 0x000fe40000010000 */
[----:B------:R-:W-:Y:S02]  /*8450*/  FADD.FTZ R168, R168, R167 ;  /* 0x000000a7a8a87221 */ /* 0x000fe40000010000 */
[C---:B------:R-:W-:Y:S01]  /*8460*/  HMMA.16816.F32.BF16 R24, R100.reuse, R106, R24 ;  /* 0x0000006a6418723c */ /* 0x040fe20000041818 */
[----:B------:R-:W2:Y:S03]  /*8470*/  LDSM.16.MT88.4 R104, [R195+0x4900] ;  /* 0x00490000c368783b */ /* 0x000ea60000004200 */
[----:B------:R-:W-:Y:S01]  /*8480*/  FADD.FTZ R215, R215, R2 ;  /* 0x00000002d7d77221 */ /* 0x000fe20000010000 */
[----:B------:R-:W-:Y:S01]  /*8490*/  MOV R2, R132 ;  /* 0x0000008400027202 */ /* 0x000fe20000000f00 */
        /* <DEDUP_REMOVED lines=23> */
[C---:B------:R-:W-:Y:S08]  /*8610*/  HMMA.16816.F32.BF16 R84, R100.reuse, R116, R84 ;  /* 0x000000746454723c */ /* 0x040ff00000041854 */
[C---:B------:R-:W-:Y:S01]  /*8620*/  HMMA.16816.F32.BF16 R88, R100.reuse, R118, R88 ;  /* 0x000000766458723c */ /* 0x040fe20000041858 */
[----:B------:R-:W5:Y:S07]  /*8630*/  LDSM.16.MT88.4 R116, [R195+0x3100] ;  /* 0x00310000c374783b */ /* 0x000f6e0000004200 */
[C---:B-1----:R-:W-:Y:S08]  /*8640*/  HMMA.16816.F32.BF16 R92, R100.reuse, R108, R92 ;  /* 0x0000006c645c723c */ /* 0x042ff0000004185c */
[----:B------:R-:W-:Y:S01]  /*8650*/  HMMA.16816.F32.BF16 R96, R100, R110, R96 ;  /* 0x0000006e6460723c */ /* 0x000fe20000041860 */
[----:B------:R-:W-:Y:S06]  /*8660*/  LDSM.16.MT88.4 R108, [R195+0x5100] ;  /* 0x00510000c36c783b */ /* 0x000fec0000004200 */
[----:B------:R-:W-:Y:S01]  /*8670*/  F2FP.BF16.PACK_AB R100, R219, R218 ;  /* 0x000000dadb64723e */ /* 0x000fe200000010ff */
[----:B------:R-:W-:Y:S01]  /*8680*/  FADD.FTZ R218, R218, R169 ;  /* 0x000000a9dada7221 */ /* 0x000fe20000010000 */
[----:B------:R-:W-:Y:S03]  /*8690*/  F2FP.BF16.PACK_AB R102, R221, R220 ;  /* 0x000000dcdd66723e */ /* 0x000fe600000010ff */
[----:B----4-:R-:W-:Y:S01]  /*86a0*/  F2FP.BF16.PACK_AB R101, R222, R217 ;  /* 0x000000d9de65723e */ /* 0x010fe200000010ff */
        /* <DEDUP_REMOVED lines=10> */
[----:B------:R-:W1:Y:S07]  /*8750*/  LDSM.16.MT88.4 R104, [R188+0x3100] ;  /* 0x00310000bc68783b */ /* 0x000e6e0000004200 */
[C---:B------:R-:W-:Y:S08]  /*8760*/  HMMA.16816.F32.BF16 R12, R100.reuse, R120, R12 ;  /* 0x00000078640c723c */ /* 0x040ff0000004180c */
[C---:B------:R-:W-:Y:S08]  /*8770*/  HMMA.16816.F32.BF16 R16, R100.reuse, R122, R16 ;  /* 0x0000007a6410723c */ /* 0x040ff00000041810 */
[C---:B---3--:R-:W-:Y:S08]  /*8780*/  HMMA.16816.F32.BF16 R20, R100.reuse, R112, R20 ;  /* 0x000000706414723c */ /* 0x048ff00000041814 */
[C---:B------:R-:W-:Y:S01]  /*8790*/  HMMA.16816.F32.BF16 R24, R100.reuse, R114, R24 ;  /* 0x000000726418723c */ /* 0x040fe20000041818 */
[----:B------:R-:W2:Y:S07]  /*87a0*/  LDSM.16.MT88.4 R112, [R190+0x5100] ;  /* 0x00510000be70783b */ /* 0x000eae0000004200 */
[C---:B------:R-:W-:Y:S08]  /*87b0*/  HMMA.16816.F32.BF16 R28, R100.reuse, R124, R28 ;  /* 0x0000007c641c723c */ /* 0x040ff0000004181c */
[C---:B------:R-:W-:Y:S01]  /*87c0*/  HMMA.16816.F32.BF16 R32, R100.reuse, R126, R32 ;  /* 0x0000007e6420723c */ /* 0x040fe20000041820 */
[----:B------:R-:W-:Y:S07]  /*87d0*/  LDSM.16.MT88.4 R124, [R188+0x1900] ;  /* 0x00190000bc7c783b */ /* 0x000fee0000004200 */
[C---:B-----5:R-:W-:Y:S08]  /*87e0*/  HMMA.16816.F32.BF16 R36, R100.reuse, R116, R36 ;  /* 0x000000746424723c */ /* 0x060ff00000041824 */
        /* <DEDUP_REMOVED lines=18> */
[C---:B------:R-:W-:Y:S04]  /*8910*/  HMMA.16816.F32.BF16 R68, R100.reuse, R108, R68 ;  /* 0x0000006c6444723c */ /* 0x040fe80000041844 */
[----:B------:R-:W-:Y:S02]  /*8920*/  FADD.FTZ R207, R231, R230 ;  /* 0x000000e6e7cf7221 */ /* 0x000fe40000010000 */
[----:B------:R-:W-:Y:S02]  /*8930*/  FADD.FTZ R206, R228, R227 ;  /* 0x000000e3e4ce7221 */ /* 0x000fe40000010000 */
[C---:B------:R-:W-:Y:S01]  /*8940*/  HMMA.16816.F32.BF16 R72, R100.reuse, R110, R72 ;  /* 0x0000006e6448723c */ /* 0x040fe20000041848 */
[----:B------:R-:W4:Y:S03]  /*8950*/  LDSM.16.MT88.4 R108, [R195+0x1900] ;  /* 0x00190000c36c783b */ /* 0x000f260000004200 */
[----:B------:R-:W-:Y:S04]  /*8960*/  FADD.FTZ R207, R232, R207 ;  /* 0x000000cfe8cf7221 */ /* 0x000fe80000010000 */
[C---:B--2---:R-:W-:Y:S08]  /*8970*/  HMMA.16816.F32.BF16 R76, R100.reuse, R112, R76 ;  /* 0x00000070644c723c */ /* 0x044ff0000004184c */
[C---:B------:R-:W-:Y:S01]  /*8980*/  HMMA.16816.F32.BF16 R80, R100.reuse, R114, R80 ;  /* 0x000000726450723c */ /* 0x040fe20000041850 */
[----:B------:R-:W2:Y:S07]  /*8990*/  LDSM.16.MT88.4 R112, [R190+0x1900] ;  /* 0x00190000be70783b */ /* 0x000eae0000004200 */
[C---:B---3--:R-:W-:Y:S08]  /*89a0*/  HMMA.16816.F32.BF16 R84, R100.reuse, R116, R84 ;  /* 0x000000746454723c */ /* 0x048ff00000041854 */
[C---:B------:R-:W-:Y:S01]  /*89b0*/  HMMA.16816.F32.BF16 R88, R100.reuse, R118, R88 ;  /* 0x000000766458723c */ /* 0x040fe20000041858 */
[----:B------:R-:W3:Y:S07]  /*89c0*/  LDSM.16.MT88.4 R116, [R189+0x1900] ;  /* 0x00190000bd74783b */ /* 0x000eee0000004200 */
[C---:B-1----:R-:W-:Y:S08]  /*89d0*/  HMMA.16816.F32.BF16 R92, R100.reuse, R104, R92 ;  /* 0x00000068645c723c */ /* 0x042ff0000004185c */
[----:B------:R-:W-:Y:S08]  /*89e0*/  HMMA.16816.F32.BF16 R96, R100, R106, R96 ;  /* 0x0000006a6460723c */ /* 0x000ff00000041860 */
[C---:B----4-:R-:W-:Y:S01]  /*89f0*/  HMMA.16816.F32.BF16 R128, R136.reuse, R108, R4 ;  /* 0x0000006c8880723c */ /* 0x050fe20000041804 */
[----:B------:R-:W1:Y:S07]  /*8a00*/  LDSM.16.MT88.4 R4, [R190+0x5900] ;  /* 0x00590000be04783b */ /* 0x000e6e0000004200 */
[C---:B------:R-:W-:Y:S01]  /*8a10*/  HMMA.16816.F32.BF16 R100, R136.reuse, R110, R8 ;  /* 0x0000006e8864723c */ /* 0x040fe20000041808 */
[----:B------:R-:W4:Y:S07]  /*8a20*/  LDSM.16.MT88.4 R8, [R189+0x5900] ;  /* 0x00590000bd08783b */ /* 0x000f2e0000004200 */
[C---:B--2---:R-:W-:Y:S01]  /*8a30*/  HMMA.16816.F32.BF16 R104, R136.reuse, R112, R12 ;  /* 0x000000708868723c */ /* 0x044fe2000004180c */
[----:B------:R-:W2:Y:S07]  /*8a40*/  LDSM.16.MT88.4 R12, [R188+0x5900] ;  /* 0x00590000bc0c783b */ /* 0x000eae0000004200 */
[C---:B------:R-:W-:Y:S08]  /*8a50*/  HMMA.16816.F32.BF16 R108, R136.reuse, R114, R16 ;  /* 0x00000072886c723c */ /* 0x040ff00000041810 */
        /* <DEDUP_REMOVED lines=16> */
[C---:B----4-:R-:W-:Y:S07]  /*8b60*/  HMMA.16816.F32.BF16 R84, R136.reuse, R8, R84 ;  /* 0x000000088854723c */ /* 0x050fee0000041854 */
[----:B------:R-:W-:Y:S01]  /*8b70*/  MOV R8, R132 ;  /* 0x0000008400087202 */ /* 0x000fe20000000f00 */
[C---:B------:R-:W-:Y:S08]  /*8b80*/  HMMA.16816.F32.BF16 R88, R136.reuse, R10, R88 ;  /* 0x0000000a8858723c */ /* 0x040ff00000041858 */
[C---:B--2---:R-:W-:Y:S08]  /*8b90*/  HMMA.16816.F32.BF16 R92, R136.reuse, R12, R92 ;  /* 0x0000000c885c723c */ /* 0x044ff0000004185c */
[----:B------:R-:W-:Y:S01]  /*8ba0*/  HMMA.16816.F32.BF16 R96, R136, R14, R96 ;  /* 0x0000000e8860723c */ /* 0x000fe20000041860 */
[----:B------:R-:W-:-:S07]  /*8bb0*/  @P0 BRA `(.L_x_3523) ;  /* 0xffffc89000000947 */ /* 0x000fce000383ffff */
.L_x_3512:
        /* <DEDUP_REMOVED lines=28> */
.L_x_3525:
[----:B------:R-:W-:Y:S02]  /*8d80*/  ULDC UR4, c[0x0][0x32c] ;  /* 0x0000cb0000047ab9 */ /* 0x000fe40000000800 */
[----:B------:R-:W-:-:S03]  /*8d90*/  UISETP.NE.AND UP2, UPT, UR25, UR4, UPT ;  /* 0x000000041900728c */ /* 0x000fc6000bf45270 */
[----:B------:R-:W-:Y:S02]  /*8da0*/  ULDC.64 UR4, c[0x0][0x330] ;  /* 0x0000cc0000047ab9 */ /* 0x000fe40000000a00 */
[----:B------:R-:W-:-:S07]  /*8db0*/  UIMAD.WIDE.U32 UR26, UR24, UR4, URZ ;  /* 0x00000004181a72a5 */ /* 0x000fce000f8e003f */
[----:B------:R-:W-:Y:S02]  /*8dc0*/  @UP2 UMOV UR25, UR27 ;  /* 0x0000001b00192c82 */ /* 0x000fe40008000000 */
[----:B------:R-:W-:Y:S02]  /*8dd0*/  @UP2 USHF.R.U32.HI UR24, URZ, UR5, UR25 ;  /* 0x000000053f182299 */ /* 0x000fe40008011619 */
.L_x_3526:
[----:B------:R-:W-:Y:S02]  /*8de0*/  ULDC UR4, c[0x0][0x32c] ;  /* 0x0000cb0000047ab9 */ /* 0x000fe40000000800 */
[----:B------:R-:W-:-:S04]  /*8df0*/  UIMAD UR4, UR24, UR4, URZ ;  /* 0x00000004180472a4 */ /* 0x000fc8000f8e023f */
[----:B------:R-:W-:-:S04]  /*8e00*/  UISETP.LT.AND UP2, UPT, UR21, UR4, UPT ;  /* 0x000000041500728c */ /* 0x000fc8000bf41270 */
[----:B------:R-:W-:-:S04]  /*8e10*/  USEL UR21, UR21, UR4, !UP2 ;  /* 0x0000000415157287 */ /* 0x000fc8000d000000 */
.L_x_3524:
        /* <DEDUP_REMOVED lines=17> */
.L_x_3530:
        /* <DEDUP_REMOVED lines=58> */
.L_x_3528:
[C---:B--23--:R-:W-:Y:S01]  /*92d0*/  HMMA.16816.F32.BF16 R4, R136.reuse, R140, RZ ;  /* 0x0000008c8804723c */ /* 0x04cfe200000418ff */
[----:B------:R-:W-:Y:S01]  /*92e0*/  LDSM.16.M88.4 R164, [R192+0x6100] ;  /* 0x00610000c0a4783b */ /* 0x000fe20000000200 */
[----:B------:R-:W-:Y:S05]  /*92f0*/  UISETP.GT.AND UP2, UPT, UR20, UR9, UPT ;  /* 0x000000091400728c */ /* 0x000fea000bf44270 */
[----:B------:R-:W0:Y:S01]  /*9300*/  LDGDEPBAR ;  /* 0x00000000000079af */ /* 0x000e220000000000 */
[C---:B------:R-:W-:Y:S01]  /*9310*/  HMMA.16816.F32.BF16 R8, R136.reuse, R142, RZ ;  /* 0x0000008e8808723c */ /* 0x040fe200000418ff */
[----:B------:R-:W-:Y:S04]  /*9320*/  PLOP3.LUT P0, PT, PT, PT, UP2, 0x40, 0x0 ;  /* 0x000000000000781c */ /* 0x000fe80003f0e828 */
[----:B------:R-:W2:Y:S03]  /*9330*/  LDSM.16.M88.4 R140, [R193+0xc100] ;  /* 0x00c10000c18c783b */ /* 0x000ea60000000200 */
[C---:B----4-:R-:W-:Y:S03]  /*9340*/  HMMA.16816.F32.BF16 R12, R136.reuse, R16, RZ ;  /* 0x00000010880c723c */ /* 0x050fe600000418ff */
[----:B------:R-:W3:Y:S05]  /*9350*/  LDSM.16.M88.4 R168, [R192+0x6900] ;  /* 0x00690000c0a8783b */ /* 0x000eea0000000200 */
[C---:B------:R-:W-:Y:S01]  /*9360*/  HMMA.16816.F32.BF16 R16, R136.reuse, R18, RZ ;  /* 0x000000128810723c */ /* 0x040fe200000418ff */
[----:B------:R-:W-:Y:S07]  /*9370*/  LDSM.16.M88.4 R172, [R192+0x7900] ;  /* 0x00790000c0ac783b */ /* 0x000fee0000000200 */
[C---:B-1----:R-:W-:Y:S08]  /*9380*/  HMMA.16816.F32.BF16 R20, R136.reuse, R24, RZ ;  /* 0x000000188814723c */ /* 0x042ff000000418ff */
[C---:B------:R-:W-:Y:S08]  /*9390*/  HMMA.16816.F32.BF16 R24, R136.reuse, R26, RZ ;  /* 0x0000001a8818723c */ /* 0x040ff000000418ff */
[C---:B------:R-:W-:Y:S08]  /*93a0*/  HMMA.16816.F32.BF16 R28, R136.reuse, R32, RZ ;  /* 0x00000020881c723c */ /* 0x040ff000000418ff */
[----:B------:R-:W-:Y:S01]  /*93b0*/  HMMA.16816.F32.BF16 R32, R136, R34, RZ ;  /* 0x000000228820723c */ /* 0x000fe200000418ff */
[----:B------:R-:W1:Y:S07]  /*93c0*/  LDSM.16.M88.4 R136, [R192+0x7100] ;  /* 0x00710000c088783b */ /* 0x000e6e0000000200 */
[C---:B------:R-:W-:Y:S08]  /*93d0*/  HMMA.16816.F32.BF16 R4, R144.reuse, R148, R4 ;  /* 0x000000949004723c */ /* 0x040ff00000041804 */
[C---:B------:R-:W-:Y:S01]  /*93e0*/  HMMA.16816.F32.BF16 R8, R144.reuse, R150, R8 ;  /* 0x000000969008723c */ /* 0x040fe20000041808 */
[----:B------:R-:W-:Y:S07]  /*93f0*/  LDSM.16.M88.4 R148, [R191+0xc100] ;  /* 0x00c10000bf94783b */ /* 0x000fee0000000200 */
[C---:B------:R-:W-:Y:S08]  /*9400*/  HMMA.16816.F32.BF16 R12, R144.reuse, R152, R12 ;  /* 0x00000098900c723c */ /* 0x040ff0000004180c */
[C---:B------:R-:W-:Y:S01]  /*9410*/  HMMA.16816.F32.BF16 R16, R144.reuse, R154, R16 ;  /* 0x0000009a9010723c */ /* 0x040fe20000041810 */
[----:B------:R-:W4:Y:S07]  /*9420*/  LDSM.16.M88.4 R152, [R184] ;  /* 0x00000000b898783b */ /* 0x000f2e0000000200 */
[C---:B------:R-:W-:Y:S08]  /*9430*/  HMMA.16816.F32.BF16 R20, R144.reuse, R156, R20 ;  /* 0x0000009c9014723c */ /* 0x040ff00000041814 */
[C---:B------:R-:W-:Y:S01]  /*9440*/  HMMA.16816.F32.BF16 R24, R144.reuse, R158, R24 ;  /* 0x0000009e9018723c */ /* 0x040fe20000041818 */
[----:B------:R-:W5:Y:S07]  /*9450*/  LDSM.16.M88.4 R156, [R184+0x800] ;  /* 0x00080000b89c783b */ /* 0x000f6e0000000200 */
[C---:B------:R-:W-:Y:S08]  /*9460*/  HMMA.16816.F32.BF16 R28, R144.reuse, R160, R28 ;  /* 0x000000a0901c723c */ /* 0x040ff0000004181c */
[----:B------:R-:W-:Y:S01]  /*9470*/  HMMA.16816.F32.BF16 R32, R144, R162, R32 ;  /* 0x000000a29020723c */ /* 0x000fe20000041820 */
[----:B------:R-:W4:Y:S06]  /*9480*/  LDSM.16.M88.4 R144, [R184+0x1000] ;  /* 0x00100000b890783b */ /* 0x000f2c0000000200 */
[----:B------:R-:W4:Y:S01]  /*9490*/  LDSM.16.M88.4 R160, [R184+0x1800] ;  /* 0x00180000b8a0783b */ /* 0x000f220000000200 */
[C---:B--2---:R-:W-:Y:S08]  /*94a0*/  HMMA.16816.F32.BF16 R4, R140.reuse, R164, R4 ;  /* 0x000000a48c04723c */ /* 0x044ff00000041804 */
[C---:B------:R-:W-:Y:S01]  /*94b0*/  HMMA.16816.F32.BF16 R8, R140.reuse, R166, R8 ;  /* 0x000000a68c08723c */ /* 0x040fe20000041808 */
[----:B------:R-:W-:Y:S07]  /*94c0*/  LDSM.16.M88.4 R164, [R197+0x8100] ;  /* 0x00810000c5a4783b */ /* 0x000fee0000000200 */
        /* <DEDUP_REMOVED lines=8> */
[----:B------:R-:W2:Y:S06]  /*9550*/  LDSM.16.M88.4 R140, [R197+0x9100] ;  /* 0x00910000c58c783b */ /* 0x000eac0000000200 */
[----:B------:R-:W3:Y:S01]  /*9560*/  LDSM.16.M88.4 R172, [R197+0x9900] ;  /* 0x00990000c5ac783b */ /* 0x000ee20000000200 */
[C---:B----4-:R-:W-:Y:S08]  /*9570*/  HMMA.16816.F32.BF16 R4, R148.reuse, R152, R4 ;  /* 0x000000989404723c */ /* 0x050ff00000041804 */
[C---:B------:R-:W-:Y:S01]  /*9580*/  HMMA.16816.F32.BF16 R8, R148.reuse, R154, R8 ;  /* 0x0000009a9408723c */ /* 0x040fe20000041808 */
[----:B------:R-:W-:Y:S07]  /*9590*/  LDSM.16.M88.4 R152, [R183] ;  /* 0x00000000b798783b */ /* 0x000fee0000000200 */
[C---:B-----5:R-:W-:Y:S08]  /*95a0*/  HMMA.16816.F32.BF16 R12, R148.reuse, R156, R12 ;  /* 0x0000009c940c723c */ /* 0x060ff0000004180c */
        /* <DEDUP_REMOVED lines=135> */
[----:B------:R-:W-:Y:S02]  /*9e20*/  IADD3 R139, -R213, 0x10, RZ ;  /* 0x00000010d58b7810 */ /* 0x000fe40007ffe1ff */
[----:B------:R-:W-:Y:S01]  /*9e30*/  LEA.HI.X R136, R135, c[0x0][0x1cc], R0, 0x1, P0 ;  /* 0x0000730087887a11 */ /* 0x000fe200000f0c00 */
[----:B------:R-:W1:Y:S01]  /*9e40*/  SHFL.IDX PT, R132, R142, 0x1, 0x181f ;  /* 0x00381f008e847f89 */ /* 0x000e6200000e0000 */
[----:B------:R-:W-:Y:S01]  /*9e50*/  IMAD.SHL.U32 R0, R208, 0x2, RZ ;  /* 0x00000002d0007824 */ /* 0x000fe200078e00ff */
[----:B------:R-:W-:Y:S02]  /*9e60*/  LOP3.LUT R139, R139, 0xf, RZ, 0xc0, !PT ;  /* 0x0000000f8b8b7812 */ /* 0x000fe400078ec0ff */
        /* <DEDUP_REMOVED lines=23> */
.L_x_3529:
        /* <DEDUP_REMOVED lines=59> */
[----:B------:R-:W-:Y:S02]  /*a390*/  FMUL.FTZ R133, R2, c[0x0][0x2d0] ;  /* 0x0000b40002857a20 */ /* 0x000fe40000410000 */
[--C-:B------:R-:W-:Y:S01]  /*a3a0*/  FFMA.FTZ R5, R5, c[0x0][0x2d0], -R163.reuse ;  /* 0x0000b40005057a23 */ /* 0x100fe200000108a3 */
[----:B------:R-:W-:Y:S01]  /*a3b0*/  MUFU.EX2 R7, R7 ;  /* 0x0000000700077308 */ /* 0x000fe20000000800 */
[--C-:B------:R-:W-:Y:S02]  /*a3c0*/  FFMA.FTZ R134, R8, c[0x0][0x2d0], -R163.reuse ;  /* 0x0000b40008867a23 */ /* 0x100fe400000108a3 */
[----:B------:R-:W-:Y:S02]  /*a3d0*/  FFMA.FTZ R135, R9, c[0x0][0x2d0], -R163 ;  /* 0x0000b40009877a23 */ /* 0x000fe400000108a3 */
[----:B------:R-:W-:Y:S02]  /*a3e0*/  FFMA.FTZ R162, R11, c[0x0][0x2d0], -R161 ;  /* 0x0000b4000ba27a23 */ /* 0x000fe400000108a1 */
[--C-:B------:R-:W-:Y:S02]  /*a3f0*/  FFMA.FTZ R164, R12, c[0x0][0x2d0], -R163.reuse ;  /* 0x0000b4000ca47a23 */ /* 0x100fe400000108a3 */
[----:B------:R-:W-:Y:S01]  /*a400*/  FFMA.FTZ R165, R13, c[0x0][0x2d0], -R163 ;  /* 0x0000b4000da57a23 */ /* 0x000fe200000108a3 */
[----:B------:R2:W3:Y:S01]  /*a410*/  MUFU.EX2 R2, R133 ;  /* 0x0000008500027308 */ /* 0x0004e20000000800 */
[--C-:B------:R-:W-:Y:S02]  /*a420*/  FFMA.FTZ R166, R14, c[0x0][0x2d0], -R161.reuse ;  /* 0x0000b4000ea67a23 */ /* 0x100fe400000108a1 */
[----:B------:R-:W-:Y:S02]  /*a430*/  FFMA.FTZ R167, R15, c[0x0][0x2d0], -R161 ;  /* 0x0000b4000fa77a23 */ /* 0x000fe400000108a1 */
[----:B------:R-:W-:Y:S01]  /*a440*/  LDSM.16.MT88.4 R12, [R188+0x4100] ;  /* 0x00410000bc0c783b */ /* 0x000fe20000004200 */
[--C-:B------:R-:W-:Y:S02]  /*a450*/  FFMA.FTZ R168, R16, c[0x0][0x2d0], -R163.reuse ;  /* 0x0000b40010a87a23 */ /* 0x100fe400000108a3 */
[----:B------:R-:W-:Y:S02]  /*a460*/  FFMA.FTZ R169, R17, c[0x0][0x2d0], -R163 ;  /* 0x0000b40011a97a23 */ /* 0x000fe400000108a3 */
[----:B------:R-:W-:Y:S01]  /*a470*/  MUFU.EX2 R160, R160 ;  /* 0x000000a000a07308 */ /* 0x000fe20000000800 */
[--C-:B------:R-:W-:Y:S02]  /*a480*/  FFMA.FTZ R170, R18, c[0x0][0x2d0], -R161.reuse ;  /* 0x0000b40012aa7a23 */ /* 0x100fe400000108a1 */
[----:B------:R-:W-:Y:S02]  /*a490*/  FFMA.FTZ R171, R19, c[0x0][0x2d0], -R161 ;  /* 0x0000b40013ab7a23 */ /* 0x000fe400000108a1 */
[----:B------:R-:W-:Y:S01]  /*a4a0*/  LDSM.16.MT88.4 R16, [R190+0x900] ;  /* 0x00090000be10783b */ /* 0x000fe20000004200 */
[--C-:B------:R-:W-:Y:S02]  /*a4b0*/  FFMA.FTZ R172, R28, c[0x0][0x2d0], -R163.reuse ;  /* 0x0000b4001cac7a23 */ /* 0x100fe400000108a3 */
[----:B------:R-:W-:Y:S02]  /*a4c0*/  FFMA.FTZ R173, R29, c[0x0][0x2d0], -R163 ;  /* 0x0000b4001dad7a23 */ /* 0x000fe400000108a3 */
[----:B------:R-:W-:Y:S01]  /*a4d0*/  MUFU.EX2 R5, R5 ;  /* 0x0000000500057308 */ /* 0x000fe20000000800 */
[--C-:B------:R-:W-:Y:S02]  /*a4e0*/  FFMA.FTZ R174, R30, c[0x0][0x2d0], -R161.reuse ;  /* 0x0000b4001eae7a23 */ /* 0x100fe400000108a1 */
[--C-:B------:R-:W-:Y:S02]  /*a4f0*/  FFMA.FTZ R175, R31, c[0x0][0x2d0], -R161.reuse ;  /* 0x0000b4001faf7a23 */ /* 0x100fe400000108a1 */
[----:B--2---:R-:W-:Y:S01]  /*a500*/  FFMA.FTZ R133, R10, c[0x0][0x2d0], -R161 ;  /* 0x0000b4000a857a23 */ /* 0x004fe200000108a1 */
[----:B------:R-:W-:Y:S01]  /*a510*/  LDSM.16.MT88.4 R28, [R189+0x1900] ;  /* 0x00190000bd1c783b */ /* 0x000fe20000004200 */
[C---:B---3--:R-:W-:Y:S02]  /*a520*/  FMUL.FTZ R10, R2.reuse, R130 ;  /* 0x00000082020a7220 */ /* 0x048fe40000410000 */
        /* <DEDUP_REMOVED lines=10> */
[----:B------:R-:W-:Y:S02]  /*a5d0*/  FMUL.FTZ R115, R2, R115 ;  /* 0x0000007302737220 */ /* 0x000fe40000410000 */
[----:B------:R-:W-:Y:S02]  /*a5e0*/  FFMA.FTZ R219, R32, c[0x0][0x2d0], -R163 ;  /* 0x0000b40020db7a23 */ /* 0x000fe400000108a3 */
[----:B------:R-:W-:Y:S01]  /*a5f0*/  FFMA.FTZ R221, R34, c[0x0][0x2d0], -R161 ;  /* 0x0000b40022dd7a23 */ /* 0x000fe200000108a1 */
        /* <DEDUP_REMOVED lines=26> */
[----:B------:R-:W3:Y:S01]  /*a7a0*/  MUFU.EX2 R165, R165 ;  /* 0x000000a500a57308 */ /* 0x000ee20000000800 */
[C---:B------:R-:W-:Y:S02]  /*a7b0*/  FMUL.FTZ R66, R2.reuse, R66 ;  /* 0x0000004202427220 */ /* 0x040fe40000410000 */
[C---:B------:R-:W-:Y:S02]  /*a7c0*/  FMUL.FTZ R67, R2.reuse, R67 ;  /* 0x0000004302437220 */ /* 0x040fe40000410000 */
[----:B--2---:R-:W-:Y:S01]  /*a7d0*/  FMUL.FTZ R8, R3, R128 ;  /* 0x0000008003087220 */ /* 0x004fe20000410000 */
[----:B------:R-:W-:Y:S01]  /*a7e0*/  F2FP.BF16.PACK_AB R128, R5, R160 ;  /* 0x000000a00580723e */ /* 0x000fe200000010ff */
[----:B------:R-:W-:Y:S01]  /*a7f0*/  FMUL.FTZ R9, R3, R129 ;  /* 0x0000008103097220 */ /* 0x000fe20000410000 */
[----:B------:R-:W-:Y:S01]  /*a800*/  F2FP.BF16.PACK_AB R129, R7, R6 ;  /* 0x000000060781723e */ /* 0x000fe200000010ff */
[C---:B------:R-:W-:Y:S01]  /*a810*/  FMUL.FTZ R100, R3.reuse, R100 ;  /* 0x0000006403647220 */ /* 0x040fe20000410000 */
[----:B------:R-:W-:Y:S01]  /*a820*/  MUFU.EX2 R166, R166 ;  /* 0x000000a600a67308 */ /* 0x000fe20000000800 */
[C---:B------:R-:W-:Y:S02]  /*a830*/  FMUL.FTZ R101, R3.reuse, R101 ;  /* 0x0000006503657220 */ /* 0x040fe40000410000 */
[C---:B------:R-:W-:Y:S02]  /*a840*/  FMUL.FTZ R104, R3.reuse, R104 ;  /* 0x0000006803687220 */ /* 0x040fe40000410000 */
[C---:B-1----:R-:W-:Y:S05]  /*a850*/  HMMA.16816.F32.BF16 R8, R128.reuse, R136, R8 ;  /* 0x000000888008723c */ /* 0x042fea0000041808 */
[C---:B------:R-:W-:Y:S01]  /*a860*/  FMUL.FTZ R105, R3.reuse, R105 ;  /* 0x0000006903697220 */ /* 0x040fe20000410000 */
[----:B------:R-:W1:Y:S01]  /*a870*/  MUFU.EX2 R167, R167 ;  /* 0x000000a700a77308 */ /* 0x000e620000000800 */
[C---:B------:R-:W-:Y:S01]  /*a880*/  FMUL.FTZ R108, R3.reuse, R108 ;  /* 0x0000006c036c7220 */ /* 0x040fe20000410000 */
[C---:B------:R-:W-:Y:S01]  /*a890*/  HMMA.16816.F32.BF16 R100, R128.reuse, R138, R100 ;  /* 0x0000008a8064723c */ /* 0x040fe20000041864 */
[----:B------:R-:W2:Y:S03]  /*a8a0*/  LDSM.16.MT88.4 R136, [R188+0x100] ;  /* 0x00010000bc88783b */ /* 0x000ea60000004200 */
[C---:B------:R-:W-:Y:S02]  /*a8b0*/  FMUL.FTZ R109, R3.reuse, R109 ;  /* 0x0000006d036d7220 */ /* 0x040fe40000410000 */
[C---:B------:R-:W-:Y:S02]  /*a8c0*/  FMUL.FTZ R112, R3.reuse, R112 ;  /* 0x0000007003707220 */ /* 0x040fe40000410000 */
[C---:B------:R-:W-:Y:S01]  /*a8d0*/  HMMA.16816.F32.BF16 R104, R128.reuse, R140, R104 ;  /* 0x0000008c8068723c */ /* 0x040fe20000041868 */
[----:B------:R-:W-:Y:S03]  /*a8e0*/  MUFU.EX2 R168, R168 ;  /* 0x000000a800a87308 */ /* 0x000fe60000000800 */
[C---:B------:R-:W-:Y:S02]  /*a8f0*/  FMUL.FTZ R113, R3.reuse, R113 ;  /* 0x0000007103717220 */ /* 0x040fe40000410000 */
[C---:B------:R-:W-:Y:S02]  /*a900*/  FMUL.FTZ R116, R3.reuse, R116 ;  /* 0x0000007403747220 */ /* 0x040fe40000410000 */
[C---:B------:R-:W-:Y:S01]  /*a910*/  HMMA.16816.F32.BF16 R108, R128.reuse, R142, R108 ;  /* 0x0000008e806c723c */ /* 0x040fe2000004186c */
[----:B------:R-:W4:Y:S02]  /*a920*/  LDSM.16.MT88.4 R140, [R195+0x2100] ;  /* 0x00210000c38c783b */ /* 0x000f240000004200 */
[----:B------:R-:W5:Y:S01]  /*a930*/  MUFU.EX2 R169, R169 ;  /* 0x000000a900a97308 */ /* 0x000f620000000800 */
        /* <DEDUP_REMOVED lines=10> */
[----:B------:R-:W1:Y:S01]  /*a9e0*/  MUFU.EX2 R171, R171 ;  /* 0x000000ab00ab7308 */ /* 0x000e620000000800 */
        /* <DEDUP_REMOVED lines=26> */
[C---:B------:R-:W-:Y:S02]  /*ab90*/  FMUL.FTZ R64, R3.reuse, R64 ;  /* 0x0000004003407220 */ /* 0x040fe40000410000 */
[C---:B------:R-:W-:Y:S01]  /*aba0*/  FMUL.FTZ R65, R3.reuse, R65 ;  /* 0x0000004103417220 */ /* 0x040fe20000410000 */
        /* <DEDUP_REMOVED lines=14> */
[----:B------:R-:W4:Y:S03]  /*ac90*/  LDSM.16.MT88.4 R140, [R189+0x4100] ;  /* 0x00410000bd8c783b */ /* 0x000f260000004200 */
[C---:B------:R-:W-:Y:S02]  /*aca0*/  FMUL.FTZ R75, R2.reuse, R75 ;  /* 0x0000004b024b7220 */ /* 0x040fe40000410000 */
[C---:B------:R-:W-:Y:S02]  /*acb0*/  FMUL.FTZ R76, R3.reuse, R76 ;  /* 0x0000004c034c7220 */ /* 0x040fe40000410000 */
[C---:B-1----:R-:W-:Y:S04]  /*acc0*/  HMMA.16816.F32.BF16 R68, R128.reuse, R144, R68 ;  /* 0x000000908044723c */ /* 0x042fe80000041844 */
[C---:B------:R-:W-:Y:S02]  /*acd0*/  FMUL.FTZ R77, R3.reuse, R77 ;  /* 0x0000004d034d7220 */ /* 0x040fe40000410000 */
[C---:B------:R-:W-:Y:S02]  /*ace0*/  FMUL.FTZ R78, R2.reuse, R78 ;  /* 0x0000004e024e7220 */ /* 0x040fe40000410000 */
[C---:B------:R-:W-:Y:S01]  /*acf0*/  HMMA.16816.F32.BF16 R72, R128.reuse, R146, R72 ;  /* 0x000000928048723c */ /* 0x040fe20000041848 */
[----:B------:R-:W-:Y:S03]  /*ad00*/  LDSM.16.MT88.4 R144, [R188+0x900] ;  /* 0x00090000bc90783b */ /* 0x000fe60000004200 */
[C---:B------:R-:W-:Y:S02]  /*ad10*/  FMUL.FTZ R79, R2.reuse, R79 ;  /* 0x0000004f024f7220 */ /* 0x040fe40000410000 */
[C---:B------:R-:W-:Y:S02]  /*ad20*/  FMUL.FTZ R80, R3.reuse, R80 ;  /* 0x0000005003507220 */ /* 0x040fe40000410000 */
[C---:B------:R-:W-:Y:S03]  /*ad30*/  FMUL.FTZ R81, R3.reuse, R81 ;  /* 0x0000005103517220 */ /* 0x040fe60000410000 */
[C---:B--2---:R-:W-:Y:S03]  /*ad40*/  HMMA.16816.F32.BF16 R76, R128.reuse, R136, R76 ;  /* 0x00000088804c723c */ /* 0x044fe6000004184c */
[C---:B------:R-:W-:Y:S02]  /*ad50*/  FMUL.FTZ R82, R2.reuse, R82 ;  /* 0x0000005202527220 */ /* 0x040fe40000410000 */
[C---:B------:R-:W-:Y:S02]  /*ad60*/  FMUL.FTZ R83, R2.reuse, R83 ;  /* 0x0000005302537220 */ /* 0x040fe40000410000 */
[C---:B------:R-:W-:Y:S02]  /*ad70*/  FMUL.FTZ R84, R3.reuse, R84 ;  /* 0x0000005403547220 */ /* 0x040fe40000410000 */
[C---:B------:R-:W-:Y:S03]  /*ad80*/  FMUL.FTZ R85, R3.reuse, R85 ;  /* 0x0000005503557220 */ /* 0x040fe60000410000 */
[C---:B------:R-:W-:Y:S01]  /*ad90*/  HMMA.16816.F32.BF16 R80, R128.reuse, R138, R80 ;  /* 0x0000008a8050723c */ /* 0x040fe20000041850 */
[----:B------:R-:W1:Y:S02]  /*ada0*/  LDSM.16.MT88.4 R136, [R195+0x900] ;  /* 0x00090000c388783b */ /* 0x000e640000004200 */
[C---:B------:R-:W-:Y:S02]  /*adb0*/  FMUL.FTZ R86, R2.reuse, R86 ;  /* 0x0000005602567220 */ /* 0x040fe40000410000 */
[C---:B------:R-:W-:Y:S02]  /*adc0*/  FMUL.FTZ R87, R2.reuse, R87 ;  /* 0x0000005702577220 */ /* 0x040fe40000410000 */
[C---:B------:R-:W-:Y:S02]  /*add0*/  FMUL.FTZ R88, R3.reuse, R88 ;  /* 0x0000005803587220 */ /* 0x040fe40000410000 */
[C---:B------:R-:W-:Y:S03]  /*ade0*/  FMUL.FTZ R89, R3.reuse, R89 ;  /* 0x0000005903597220 */ /* 0x040fe60000410000 */
[C---:B----4-:R-:W-:Y:S03]  /*adf0*/  HMMA.16816.F32.BF16 R84, R128.reuse, R140, R84 ;  /* 0x0000008c8054723c */ /* 0x050fe60000041854 */
[C---:B------:R-:W-:Y:S02]  /*ae00*/  FMUL.FTZ R90, R2.reuse, R90 ;  /* 0x0000005a025a7220 */ /* 0x040fe40000410000 */
[C---:B------:R-:W-:Y:S02]  /*ae10*/  FMUL.FTZ R91, R2.reuse, R91 ;  /* 0x0000005b025b7220 */ /* 0x040fe40000410000 */
[C---:B------:R-:W-:Y:S02]  /*ae20*/  FMUL.FTZ R92, R3.reuse, R92 ;  /* 0x0000005c035c7220 */ /* 0x040fe40000410000 */
[C---:B------:R-:W-:Y:S03]  /*ae30*/  FMUL.FTZ R93, R3.reuse, R93 ;  /* 0x0000005d035d7220 */ /* 0x040fe60000410000 */
[C---:B------:R-:W-:Y:S01]  /*ae40*/  HMMA.16816.F32.BF16 R88, R128.reuse, R142, R88 ;  /* 0x0000008e8058723c */ /* 0x040fe20000041858 */
[----:B------:R-:W2:Y:S02]  /*ae50*/  LDSM.16.MT88.4 R140, [R189+0x900] ;  /* 0x00090000bd8c783b */ /* 0x000ea40000004200 */
[C---:B------:R-:W-:Y:S02]  /*ae60*/  FMUL.FTZ R94, R2.reuse, R94 ;  /* 0x0000005e025e7220 */ /* 0x040fe40000410000 */
[C---:B------:R-:W-:Y:S02]  /*ae70*/  FMUL.FTZ R95, R2.reuse, R95 ;  /* 0x0000005f025f7220 */ /* 0x040fe40000410000 */
[C---:B------:R-:W-:Y:S02]  /*ae80*/  FMUL.FTZ R96, R3.reuse, R96 ;  /* 0x0000006003607220 */ /* 0x040fe40000410000 */
[----:B------:R-:W-:Y:S03]  /*ae90*/  FMUL.FTZ R97, R3, R97 ;  /* 0x0000006103617220 */ /* 0x000fe60000410000 */
[C---:B------:R-:W-:Y:S03]  /*aea0*/  HMMA.16816.F32.BF16 R92, R128.reuse, R12, R92 ;  /* 0x0000000c805c723c */ /* 0x040fe6000004185c */
[C---:B------:R-:W-:Y:S02]  /*aeb0*/  FMUL.FTZ R98, R2.reuse, R98 ;  /* 0x0000006202627220 */ /* 0x040fe40000410000 */
[C---:B------:R-:W-:Y:S02]  /*aec0*/  FMUL.FTZ R99, R2.reuse, R99 ;  /* 0x0000006302637220 */ /* 0x040fe40000410000 */
[----:B---3--:R-:W-:Y:S01]  /*aed0*/  F2FP.BF16.PACK_AB R12, R165, R164 ;  /* 0x000000a4a50c723e */ /* 0x008fe200000010ff */
[----:B------:R-:W-:Y:S01]  /*aee0*/  FFMA.FTZ R160, R3, R206, R160 ;  /* 0x000000ce03a07223 */ /* 0x000fe200000100a0 */
[----:B------:R-:W-:Y:S03]  /*aef0*/  F2FP.BF16.PACK_AB R13, R167, R166 ;  /* 0x000000a6a70d723e */ /* 0x000fe600000010ff */
[----:B------:R-:W-:Y:S01]  /*af00*/  HMMA.16816.F32.BF16 R96, R128, R14, R96 ;  /* 0x0000000e8060723c */ /* 0x000fe20000041860 */
[----:B------:R-:W3:Y:S02]  /*af10*/  LDSM.16.MT88.4 R128, [R188+0x2900] ;  /* 0x00290000bc80783b */ /* 0x000ee40000004200 */
[----:B------:R-:W-:Y:S01]  /*af20*/  MOV R3, R0 ;  /* 0x0000000000037202 */ /* 0x000fe20000000f00 */
[----:B------:R-:W-:Y:S02]  /*af30*/  FFMA.FTZ R6, R2, R207, R6 ;  /* 0x000000cf02067223 */ /* 0x000fe40000010006 */
[----:B------:R-:W-:Y:S01]  /*af40*/  FADD.FTZ R5, R5, R160 ;  /* 0x000000a005057221 */ /* 0x000fe20000010000 */
[----:B-----5:R-:W-:Y:S01]  /*af50*/  F2FP.BF16.PACK_AB R14, R169, R168 ;  /* 0x000000a8a90e723e */ /* 0x020fe200000010ff */
[----:B------:R-:W-:Y:S01]  /*af60*/  FADD.FTZ R6, R7, R6 ;  /* 0x0000000607067221 */ /* 0x000fe20000010000 */
[----:B------:R-:W-:Y:S03]  /*af70*/  F2FP.BF16.PACK_AB R15, R171, R170 ;  /* 0x000000aaab0f723e */ /* 0x000fe600000010ff */
[----:B------:R-:W-:Y:S02]  /*af80*/  FADD.FTZ R134, R134, R5 ;  /* 0x0000000586867221 */ /* 0x000fe40000010000 */
[----:B------:R-:W-:Y:S01]  /*af90*/  FADD.FTZ R5, R133, R6 ;  /* 0x0000000685057221 */ /* 0x000fe20000010000 */
[----:B------:R-:W-:Y:S01]  /*afa0*/  MOV R133, R132 ;  /* 0x0000008400857202 */ /* 0x000fe20000000f00 */
[C---:B-1----:R-:W-:Y:S05]  /*afb0*/  HMMA.16816.F32.BF16 R8, R12.reuse, R136, R8 ;  /* 0x000000880c08723c */ /* 0x042fea0000041808 */
[----:B------:R-:W-:Y:S02]  /*afc0*/  FADD.FTZ R135, R135, R134 ;  /* 0x0000008687877221 */ /* 0x000fe40000010000 */
[----:B------:R-:W-:Y:S01]  /*afd0*/  FADD.FTZ R5, R162, R5 ;  /* 0x00000005a2057221 */ /* 0x000fe20000010000 */
[C---:B------:R-:W-:Y:S01]  /*afe0*/  HMMA.16816.F32.BF16 R100, R12.reuse, R138, R100 ;  /* 0x0000008a0c64723c */ /* 0x040fe20000041864 */
[----:B------:R-:W-:Y:S03]  /*aff0*/  LDSM.16.MT88.4 R136, [R190+0x4900] ;  /* 0x00490000be88783b */ /* 0x000fe60000004200 */
[----:B------:R-:W-:Y:S02]  /*b000*/  FADD.FTZ R164, R164, R135 ;  /* 0x00000087a4a47221 */ /* 0x000fe40000010000 */
[----:B------:R-:W-:Y:S02]  /*b010*/  FADD.FTZ R166, R166, R5 ;  /* 0x00000005a6a67221 */ /* 0x000fe40000010000 */
[C---:B------:R-:W-:Y:S04]  /*b020*/  HMMA.16816.F32.BF16 R104, R12.reuse, R16, R104 ;  /* 0x000000100c68723c */ /* 0x040fe80000041868 */
[----:B------:R-:W-:Y:S02]  /*b030*/  FADD.FTZ R165, R165, R164 ;  /* 0x000000a4a5a57221 */ /* 0x000fe40000010000 */
[----:B------:R-:W-:Y:S02]  /*b040*/  FADD.FTZ R167, R167, R166 ;  /* 0x000000a6a7a77221 */ /* 0x000fe40000010000 */
        /* <DEDUP_REMOVED lines=15> */
[C---:B------:R-:W-:Y:S07]  /*b140*/  HMMA.16816.F32.BF16 R44, R12.reuse, R152, R44 ;  /* 0x000000980c2c723c */ /* 0x040fee000004182c */
[--C-:B------:R-:W-:Y:S01]  /*b150*/  FFMA.FTZ R152, R20, c[0x0][0x2d0], -R163.reuse ;  /* 0x0000b40014987a23 */ /* 0x100fe200000108a3 */
[C---:B------:R-:W-:Y:S04]  /*b160*/  HMMA.16816.F32.BF16 R48, R12.reuse, R154, R48 ;  /* 0x0000009a0c30723c */ /* 0x040fe80000041830 */
[----:B------:R-:W-:Y:S01]  /*b170*/  FFMA.FTZ R153, R21, c[0x0][0x2d0], -R163 ;  /* 0x0000b40015997a23 */ /* 0x000fe200000108a3 */
[----:B------:R-:W-:Y:S02]  /*b180*/  MUFU.EX2 R152, R152 ;  /* 0x0000009800987308 */ /* 0x000fe40000000800 */
[--C-:B------:R-:W-:Y:S01]  /*b190*/  FFMA.FTZ R154, R22, c[0x0][0x2d0], -R161.reuse ;  /* 0x0000b400169a7a23 */ /* 0x100fe200000108a1 */
[C---:B------:R-:W-:Y:S04]  /*b1a0*/  HMMA.16816.F32.BF16 R52, R12.reuse, R156, R52 ;  /* 0x0000009c0c34723c */ /* 0x040fe80000041834 */
[----:B------:R-:W-:Y:S02]  /*b1b0*/  FFMA.FTZ R155, R23, c[0x0][0x2d0], -R161 ;  /* 0x0000b400179b7a23 */ /* 0x000fe400000108a1 */
[----:B------:R-:W4:Y:S01]  /*b1c0*/  LDSM.16.MT88.4 R20, [R188+0x4900] ;  /* 0x00490000bc14783b */ /* 0x000f220000004200 */
[--C-:B------:R-:W-:Y:S01]  /*b1d0*/  FFMA.FTZ R156, R24, c[0x0][0x2d0], -R163.reuse ;  /* 0x0000b400189c7a23 */ /* 0x100fe200000108a3 */
[C---:B------:R-:W-:Y:S01]  /*b1e0*/  HMMA.16816.F32.BF16 R56, R12.reuse, R158, R56 ;  /* 0x0000009e0c38723c */ /* 0x040fe20000041838 */
[----:B------:R-:W5:Y:S03]  /*b1f0*/  MUFU.EX2 R153, R153 ;  /* 0x0000009900997308 */ /* 0x000f660000000800 */
[--C-:B------:R-:W-:Y:S02]  /*b200*/  FFMA.FTZ R157, R25, c[0x0][0x2d0], -R163.reuse ;  /* 0x0000b400199d7a23 */ /* 0x100fe400000108a3 */
[----:B------:R-:W-:Y:S02]  /*b210*/  FFMA.FTZ R163, R33, c[0x0][0x2d0], -R163 ;  /* 0x0000b40021a37a23 */ /* 0x000fe400000108a3 */
[C---:B---3--:R-:W-:Y:S03]  /*b220*/  HMMA.16816.F32.BF16 R60, R12.reuse, R128, R60 ;  /* 0x000000800c3c723c */ /* 0x048fe6000004183c */
[----:B------:R-:W-:Y:S01]  /*b230*/  MUFU.EX2 R154, R154 ;  /* 0x0000009a009a7308 */ /* 0x000fe20000000800 */
[--C-:B------:R-:W-:Y:S02]  /*b240*/  FFMA.FTZ R158, R26, c[0x0][0x2d0], -R161.reuse ;  /* 0x0000b4001a9e7a23 */ /* 0x100fe400000108a1 */
[--C-:B------:R-:W-:Y:S02]  /*b250*/  FFMA.FTZ R159, R27, c[0x0][0x2d0], -R161.reuse ;  /* 0x0000b4001b9f7a23 */ /* 0x100fe400000108a1 */
[C---:B------:R-:W-:Y:S01]  /*b260*/  HMMA.16816.F32.BF16 R64, R12.reuse, R130, R64 ;  /* 0x000000820c40723c */ /* 0x040fe20000041840 */
[----:B------:R-:W-:Y:S03]  /*b270*/  LDSM.16.MT88.4 R128, [R190+0x1100] ;  /* 0x00110000be80783b */ /* 0x000fe60000004200 */
[----:B------:R-:W-:Y:S01]  /*b280*/  FFMA.FTZ R161, R35, c[0x0][0x2d0], -R161 ;  /* 0x0000b40023a17a23 */ /* 0x000fe200000108a1 */
[----:B------:R-:W3:Y:S03]  /*b290*/  MUFU.EX2 R155, R155 ;  /* 0x0000009b009b7308 */ /* 0x000ee60000000800 */
[C---:B-1----:R-:W-:Y:S01]  /*b2a0*/  HMMA.16816.F32.BF16 R68, R12.reuse, R16, R68 ;  /* 0x000000100c44723c */ /* 0x042fe20000041844 */
[----:B------:R-:W-:Y:S06]  /*b2b0*/  LDSM.16.MT88.4 R24, [R189+0x1100] ;  /* 0x00110000bd18783b */ /* 0x000fec0000004200 */
[----:B------:R-:W-:Y:S01]  /*b2c0*/  MUFU.EX2 R156, R156 ;  /* 0x0000009c009c7308 */ /* 0x000fe20000000800 */
[C---:B------:R-:W-:Y:S01]  /*b2d0*/  HMMA.16816.F32.BF16 R72, R12.reuse, R18, R72 ;  /* 0x000000120c48723c */ /* 0x040fe20000041848 */
[----:B------:R-:W1:Y:S07]  /*b2e0*/  LDSM.16.MT88.4 R16, [R195+0x1100] ;  /* 0x00110000c310783b */ /* 0x000e6e0000004200 */
[C---:B------:R-:W-:Y:S01]  /*b2f0*/  HMMA.16816.F32.BF16 R76, R12.reuse, R136, R76 ;  /* 0x000000880c4c723c */ /* 0x040fe2000004184c */
[----:B------:R-:W-:Y:S01]  /*b300*/  LDSM.16.MT88.4 R32, [R188+0x1900] ;  /* 0x00190000bc20783b */ /* 0x000fe20000004200 */
[----:B------:R-:W1:Y:S06]  /*b310*/  MUFU.EX2 R157, R157 ;  /* 0x0000009d009d7308 */ /* 0x000e6c0000000800 */
[C---:B------:R-:W-:Y:S01]  /*b320*/  HMMA.16816.F32.BF16 R80, R12.reuse, R138, R80 ;  /* 0x0000008a0c50723c */ /* 0x040fe20000041850 */
[----:B------:R-:W1:Y:S03]  /*b330*/  LDSM.16.MT88.4 R136, [R188+0x1100] ;  /* 0x00110000bc88783b */ /* 0x000e660000004200 */
[----:B------:R-:W-:Y:S04]  /*b340*/  MUFU.EX2 R158, R158 ;  /* 0x0000009e009e7308 */ /* 0x000fe80000000800 */
[C---:B--2---:R-:W-:Y:S06]  /*b350*/  HMMA.16816.F32.BF16 R84, R12.reuse, R140, R84 ;  /* 0x0000008c0c54723c */ /* 0x044fec0000041854 */
[----:B------:R-:W2:Y:S02]  /*b360*/  MUFU.EX2 R159, R159 ;  /* 0x0000009f009f7308 */ /* 0x000ea40000000800 */
[C---:B------:R-:W-:Y:S01]  /*b370*/  HMMA.16816.F32.BF16 R88, R12.reuse, R142, R88 ;  /* 0x0000008e0c58723c */ /* 0x040fe20000041858 */
[----:B------:R-:W2:Y:S07]  /*b380*/  LDSM.16.MT88.4 R140, [R195+0x3100] ;  /* 0x00310000c38c783b */ /* 0x000eae0000004200 */
[C---:B----4-:R-:W-:Y:S01]  /*b390*/  HMMA.16816.F32.BF16 R92, R12.reuse, R20, R92 ;  /* 0x000000140c5c723c */ /* 0x050fe2000004185c */
[----:B------:R-:W4:Y:S07]  /*b3a0*/  MUFU.EX2 R220, R163 ;  /* 0x000000a300dc7308 */ /* 0x000f2e0000000800 */
[----:B------:R-:W-:Y:S01]  /*b3b0*/  HMMA.16816.F32.BF16 R96, R12, R22, R96 ;  /* 0x000000160c60723c */ /* 0x000fe20000041860 */
[----:B------:R-:W-:Y:S02]  /*b3c0*/  LDSM.16.MT88.4 R20, [R195+0x5100] ;  /* 0x00510000c314783b */ /* 0x000fe40000004200 */
[----:B------:R-:W4:Y:S04]  /*b3d0*/  MUFU.EX2 R222, R161 ;  /* 0x000000a100de7308 */ /* 0x000f280000000800 */
[----:B-----5:R-:W-:Y:S01]  /*b3e0*/  F2FP.BF16.PACK_AB R12, R153, R152 ;  /* 0x00000098990c723e */ /* 0x020fe200000010ff */
[----:B------:R-:W-:Y:S01]  /*b3f0*/  FADD.FTZ R152, R152, R169 ;  /* 0x000000a998987221 */ /* 0x000fe20000010000 */
[----:B---3--:R-:W-:Y:S03]  /*b400*/  F2FP.BF16.PACK_AB R13, R155, R154 ;  /* 0x0000009a9b0d723e */ /* 0x008fe600000010ff */
[----:B-1----:R-:W-:Y:S01]  /*b410*/  F2FP.BF16.PACK_AB R14, R157, R156 ;  /* 0x0000009c9d0e723e */ /* 0x002fe200000010ff */
[----:B------:R-:W-:Y:S01]  /*b420*/  FADD.FTZ R154, R154, R171 ;  /* 0x000000ab9a9a7221 */ /* 0x000fe20000010000 */
[----:B--2---:R-:W-:Y:S01]  /*b430*/  F2FP.BF16.PACK_AB R15, R159, R158 ;  /* 0x0000009e9f0f723e */ /* 0x004fe200000010ff */
[----:B------:R-:W-:Y:S02]  /*b440*/  FADD.FTZ R153, R153, R152 ;  /* 0x0000009899997221 */ /* 0x000fe40000010000 */
[----:B------:R-:W-:Y:S02]  /*b450*/  FADD.FTZ R155, R155, R154 ;  /* 0x0000009a9b9b7221 */ /* 0x000fe40000010000 */
[----:B------:R-:W-:Y:S02]  /*b460*/  FADD.FTZ R156, R156, R153 ;  /* 0x000000999c9c7221 */ /* 0x000fe40000010000 */
[C---:B------:R-:W-:Y:S03]  /*b470*/  HMMA.16816.F32.BF16 R8, R12.reuse, R16, R8 ;  /* 0x000000100c08723c */ /* 0x040fe60000041808 */
[----:B------:R-:W-:Y:S02]  /*b480*/  FADD.FTZ R158, R158, R155 ;  /* 0x0000009b9e9e7221 */ /* 0x000fe40000010000 */
[----:B------:R-:W-:Y:S02]  /*b490*/  FADD.FTZ R157, R157, R156 ;  /* 0x0000009c9d9d7221 */ /* 0x000fe40000010000 */
[----:B------:R-:W-:Y:S01]  /*b4a0*/  FADD.FTZ R159, R159, R158 ;  /* 0x0000009e9f9f7221 */ /* 0x000fe20000010000 */
[C---:B------:R-:W-:Y:S01]  /*b4b0*/  HMMA.16816.F32.BF16 R100, R12.reuse, R18, R100 ;  /* 0x000000120c64723c */ /* 0x040fe20000041864 */
[----:B------:R-:W1:Y:S07]  /*b4c0*/  LDSM.16.MT88.4 R16, [R188+0x3100] ;  /* 0x00310000bc10783b */ /* 0x000e6e0000004200 */
[C---:B------:R-:W-:Y:S08]  /*b4d0*/  HMMA.16816.F32.BF16 R104, R12.reuse, R128, R104 ;  /* 0x000000800c68723c */ /* 0x040ff00000041868 */
[C---:B------:R-:W-:Y:S01]  /*b4e0*/  HMMA.16816.F32.BF16 R108, R12.reuse, R130, R108 ;  /* 0x000000820c6c723c */ /* 0x040fe2000004186c */
[----:B------:R-:W-:Y:S07]  /*b4f0*/  LDSM.16.MT88.4 R128, [R189+0x5100] ;  /* 0x00510000bd80783b */ /* 0x000fee0000004200 */
[C---:B------:R-:W-:Y:S08]  /*b500*/  HMMA.16816.F32.BF16 R112, R12.reuse, R24, R112 ;  /* 0x000000180c70723c */ /* 0x040ff00000041870 */
        /* <DEDUP_REMOVED lines=23> */
[C---:B------:R-:W-:Y:S08]  /*b680*/  HMMA.16816.F32.BF16 R84, R12.reuse, R128, R84 ;  /* 0x000000800c54723c */ /* 0x040ff00000041854 */
[C---:B------:R-:W-:Y:S08]  /*b690*/  HMMA.16816.F32.BF16 R88, R12.reuse, R130, R88 ;  /* 0x000000820c58723c */ /* 0x040ff00000041858 */
[C---:B-1----:R-:W-:Y:S08]  /*b6a0*/  HMMA.16816.F32.BF16 R92, R12.reuse, R16, R92 ;  /* 0x000000100c5c723c */ /* 0x042ff0000004185c */
[----:B------:R-:W-:Y:S01]  /*b6b0*/  HMMA.16816.F32.BF16 R96, R12, R18, R96 ;  /* 0x000000120c60723c */ /* 0x000fe20000041860 */
[----:B------:R-:W1:Y:S06]  /*b6c0*/  LDSM.16.MT88.4 R16, [R189+0x3900] ;  /* 0x00390000bd10783b */ /* 0x000e6c0000004200 */
        /* <DEDUP_REMOVED lines=9> */
[C---:B---3--:R-:W-:Y:S01]  /*b760*/  HMMA.16816.F32.BF16 R128, R12.reuse, R20, R8 ;  /* 0x000000140c80723c */ /* 0x048fe20000041808 */
[----:B------:R-:W3:Y:S02]  /*b770*/  LDSM.16.MT88.4 R8, [R190+0x5900] ;  /* 0x00590000be08783b */ /* 0x000ee40000004200 */
[----:B------:R-:W-:Y:S02]  /*b780*/  FADD.FTZ R207, R221, R174 ;  /* 0x000000aeddcf7221 */ /* 0x000fe40000010000 */
[----:B------:R-:W-:Y:S02]  /*b790*/  FADD.FTZ R206, R220, R219 ;  /* 0x000000dbdcce7221 */ /* 0x000fe40000010000 */
[----:B------:R-:W-:Y:S01]  /*b7a0*/  FADD.FTZ R207, R222, R207 ;  /* 0x000000cfdecf7221 */ /* 0x000fe20000010000 */
[C---:B------:R-:W-:Y:S01]  /*b7b0*/  HMMA.16816.F32.BF16 R100, R12.reuse, R22, R100 ;  /* 0x000000160c64723c */ /* 0x040fe20000041864 */
[----:B------:R-:W4:Y:S07]  /*b7c0*/  LDSM.16.MT88.4 R20, [R189+0x5900] ;  /* 0x00590000bd14783b */ /* 0x000f2e0000004200 */
[C---:B--2---:R-:W-:Y:S08]  /*b7d0*/  HMMA.16816.F32.BF16 R104, R12.reuse, R24, R104 ;  /* 0x000000180c68723c */ /* 0x044ff00000041868 */
        /* <DEDUP_REMOVED lines=14> */
[C---:B------:R-:W-:Y:S08]  /*b8c0*/  HMMA.16816.F32.BF16 R68, R12.reuse, R148, R68 ;  /* 0x000000940c44723c */ /* 0x040ff00000041844 */
[C---:B------:R-:W-:Y:S08]  /*b8d0*/  HMMA.16816.F32.BF16 R72, R12.reuse, R150, R72 ;  /* 0x000000960c48723c */ /* 0x040ff00000041848 */
[C---:B---3--:R-:W-:Y:S07]  /*b8e0*/  HMMA.16816.F32.BF16 R76, R12.reuse, R8, R76 ;  /* 0x000000080c4c723c */ /* 0x048fee000004184c */
[----:B------:R-:W-:Y:S01]  /*b8f0*/  MOV R8, R132 ;  /* 0x0000008400087202 */ /* 0x000fe20000000f00 */
[C---:B------:R-:W-:Y:S08]  /*b900*/  HMMA.16816.F32.BF16 R80, R12.reuse, R10, R80 ;  /* 0x0000000a0c50723c */ /* 0x040ff00000041850 */
[C---:B----4-:R-:W-:Y:S08]  /*b910*/  HMMA.16816.F32.BF16 R84, R12.reuse, R20, R84 ;  /* 0x000000140c54723c */ /* 0x050ff00000041854 */
[C---:B------:R-:W-:Y:S08]  /*b920*/  HMMA.16816.F32.BF16 R88, R12.reuse, R22, R88 ;  /* 0x000000160c58723c */ /* 0x040ff00000041858 */
[C---:B-1----:R-:W-:Y:S08]  /*b930*/  HMMA.16816.F32.BF16 R92, R12.reuse, R16, R92 ;  /* 0x000000100c5c723c */ /* 0x042ff0000004185c */
[----:B------:R-:W-:Y:S01]  /*b940*/  HMMA.16816.F32.BF16 R96, R12, R18, R96 ;  /* 0x000000120c60723c */ /* 0x000fe20000041860 */
[----:B------:R-:W-:-:S07]  /*b950*/  @P0 BRA `(.L_x_3530) ;  /* 0xffffd5d000000947 */ /* 0x000fce000383ffff */
.L_x_3527:
        /* <DEDUP_REMOVED lines=12> */
.L_x_3541:
        /* <DEDUP_REMOVED lines=9> */
[C---:B------:R-:W-:Y:S02]  /*bab0*/  IMAD R4, R200.reuse, c[0x0][0x21c], R4 ;  /* 0x00008700c8047a24 */ /* 0x040fe400078e0204 */
[----:B------:R-:W-:Y:S04]  /*bac0*/  IMAD.IADD R7, R7, 0x1, R5 ;  /* 0x0000000107077824 */ /* 0x000fe800078e0205 */
[----:B------:R-:W-:Y:S05]  /*bad0*/  IMAD.WIDE.U32 R6, R200, c[0x0][0x218], R6 ;  /* 0x00008600c8067a25 */ /* 0x000fea00078e0006 */
[----:B------:R-:W-:Y:S01]  /*bae0*/  IADD3 R5, P0, R6, UR22, RZ ;  /* 0x0000001606057c10 */ /* 0x000fe2000ff1e0ff */
[----:B------:R-:W-:Y:S03]  /*baf0*/  LDSM.16.M88.4 R32, [R198+0xc100] ;  /* 0x00c10000c620783b */ /* 0x000fe60000000200 */
[----:B------:R-:W-:Y:S01]  /*bb00*/  IADD3.X R4, R7, UR6, R4, P0, !PT ;  /* 0x0000000607047c10 */ /* 0x000fe200087fe404 */
[----:B------:R-:W1:Y:S01]  /*bb10*/  LDSM.16.M88.4 R8, [R197+0x6100] ;  /* 0x00610000c508783b */ /* 0x000e620000000200 */
[C---:B------:R-:W-:Y:S03]  /*bb20*/  LEA R20, P0, R5.reuse, c[0x0][0x1f8], 0x1 ;  /* 0x00007e0005147a11 */ /* 0x040fe600078008ff */
[----:B------:R-:W2:Y:S01]  /*bb30*/  LDSM.16.M88.4 R16, [R197+0x6900] ;  /* 0x00690000c510783b */ /* 0x000ea20000000200 */
[----:B------:R-:W-:Y:S03]  /*bb40*/  LEA.HI.X R0, R5, c[0x0][0x1fc], R4, 0x1, P0 ;  /* 0x00007f0005007a11 */ /* 0x000fe600000f0c04 */
[----:B------:R-:W-:Y:S04]  /*bb50*/  LDSM.16.M88.4 R24, [R197+0x7100] ;  /* 0x00710000c518783b */ /* 0x000fe80000000200 */
[----:B------:R-:W-:Y:S04]  /*bb60*/  LDSM.16.M88.4 R132, [R197+0x7900] ;  /* 0x00790000c584783b */ /* 0x000fe80000000200 */
[----:B------:R-:W-:Y:S04]  /*bb70*/  LDSM.16.M88.4 R136, [R194+0xc100] ;  /* 0x00c10000c288783b */ /* 0x000fe80000000200 */
[----:B------:R-:W-:Y:S04]  /*bb80*/  LDSM.16.M88.4 R140, [R196] ;  /* 0x00000000c48c783b */ /* 0x000fe80000000200 */
[----:B------:R-:W-:Y:S04]  /*bb90*/  LDSM.16.M88.4 R144, [R187] ;  /* 0x00000000bb90783b */ /* 0x000fe80000000200 */
[----:B------:R-:W-:Y:S04]  /*bba0*/  LDSM.16.M88.4 R148, [R186] ;  /* 0x00000000ba94783b */ /* 0x000fe80000000200 */
[----:B------:R-:W-:Y:S04]  /*bbb0*/  LDSM.16.M88.4 R152, [R185] ;  /* 0x00000000b998783b */ /* 0x000fe80000000200 */
[----:B------:R-:W-:Y:S01]  /*bbc0*/  SHFL.IDX PT, R159, R0, RZ, 0x181f ;  /* 0x00181fff009f7589 */ /* 0x000fe200000e0000 */
[C---:B-1----:R-:W-:Y:S03]  /*bbd0*/  HMMA.16816.F32.BF16 R4, R32.reuse, R8, RZ ;  /* 0x000000082004723c */ /* 0x042fe600000418ff */
[----:B------:R-:W-:Y:S04]  /*bbe0*/  SHFL.IDX PT, R157, R0, 0x1, 0x181f ;  /* 0x00381f00009d7f89 */ /* 0x000fe800000e0000 */
[----:B------:R-:W1:Y:S01]  /*bbf0*/  SHFL.IDX PT, R31, R20, RZ, 0x181f ;  /* 0x00181fff141f7589 */ /* 0x000e6200000e0000 */
[C---:B------:R-:W-:Y:S03]  /*bc00*/  HMMA.16816.F32.BF16 R8, R32.reuse, R10, RZ ;  /* 0x0000000a2008723c */ /* 0x040fe600000418ff */
[----:B------:R3:W4:Y:S05]  /*bc10*/  SHFL.IDX PT, R29, R20, 0x1, 0x181f ;  /* 0x00381f00141d7f89 */ /* 0x00072a00000e0000 */
[C---:B--2---:R-:W-:Y:S08]  /*bc20*/  HMMA.16816.F32.BF16 R12, R32.reuse, R16, RZ ;  /* 0x00000010200c723c */ /* 0x044ff000000418ff */
[C---:B------:R-:W-:Y:S01]  /*bc30*/  HMMA.16816.F32.BF16 R16, R32.reuse, R18, RZ ;  /* 0x000000122010723c */ /* 0x040fe200000418ff */
[C---:B-1----:R-:W-:Y:S03]  /*bc40*/  IADD3 R162, P6, R31.reuse, R210, RZ ;  /* 0x000000d21fa27210 */ /* 0x042fe60007fde0ff */
[-C--:B------:R-:W-:Y:S04]  /*bc50*/  IADD3 R160, P0, R31, R209.reuse, RZ ;  /* 0x000000d11fa07210 */ /* 0x080fe80007f1e0ff */
[C---:B---3--:R-:W-:Y:S01]  /*bc60*/  HMMA.16816.F32.BF16 R20, R32.reuse, R24, RZ ;  /* 0x000000182014723c */ /* 0x048fe200000418ff */
[----:B------:R-:W-:Y:S03]  /*bc70*/  IMAD.X R163, R159, 0x1, R172, P6 ;  /* 0x000000019fa37824 */ /* 0x000fe600030e06ac */
[----:B------:R-:W-:Y:S01]  /*bc80*/  IADD3 R168, P6, R31, R208, RZ ;  /* 0x000000d01fa87210 */ /* 0x000fe20007fde0ff */
[----:B------:R-:W-:Y:S01]  /*bc90*/  IMAD.X R161, R159, 0x1, R212, P0 ;  /* 0x000000019fa17824 */ /* 0x000fe200000e06d4 */
[----:B----4-:R-:W-:Y:S02]  /*bca0*/  IADD3 R216, P0, R29, R210, RZ ;  /* 0x000000d21dd87210 */ /* 0x010fe40007f1e0ff */
[C---:B------:R-:W-:Y:S01]  /*bcb0*/  HMMA.16816.F32.BF16 R24, R32.reuse, R26, RZ ;  /* 0x0000001a2018723c */ /* 0x040fe200000418ff */
[----:B------:R1:W-:Y:S03]  /*bcc0*/  LDGSTS.E.BYPASS.LTC128B.128 [R205], [R162.64], !P5 ;  /* 0x00000000a2cd7fae */ /* 0x0003e6000e901d52 */
[--C-:B------:R-:W-:Y:S01]  /*bcd0*/  IMAD.X R169, R159, 0x1, R211.reuse, P6 ;  /* 0x000000019fa97824 */ /* 0x100fe200030e06d3 */
[----:B------:R-:W-:Y:S01]  /*bce0*/  IADD3 R174, P6, R29, R209, RZ ;  /* 0x000000d11dae7210 */ /* 0x000fe20007fde0ff */
[----:B------:R-:W-:Y:S01]  /*bcf0*/  IMAD.X R217, R157, 0x1, R172, P0 ;  /* 0x000000019dd97824 */ /* 0x000fe200000e06ac */
[----:B------:R-:W-:Y:S01]  /*bd00*/  IADD3 R214, P0, R29, R208, RZ ;  /* 0x000000d01dd67210 */ /* 0x000fe20007f1e0ff */
[----:B------:R1:W-:Y:S01]  /*bd10*/  LDGSTS.E.BYPASS.LTC128B.128 [R205+0x2000], [R160.64], !P4 ;  /* 0x02000000a0cd7fae */ /* 0x0003e2000e101d52 */
[C---:B------:R-:W-:Y:S03]  /*bd20*/  HMMA.16816.F32.BF16 R28, R32.reuse, R132, RZ ;  /* 0x00000084201c723c */ /* 0x040fe600000418ff */
[----:B------:R2:W-:Y:S01]  /*bd30*/  LDGSTS.E.BYPASS.LTC128B.128 [R205+0x4000], [R168.64], !P3 ;  /* 0x04000000a8cd7fae */ /* 0x0005e2000d901d52 */
[C---:B------:R-:W-:Y:S02]  /*bd40*/  IMAD.X R175, R157.reuse, 0x1, R212, P6 ;  /* 0x000000019daf7824 */ /* 0x040fe400030e06d4 */
[----:B------:R-:W-:Y:S01]  /*bd50*/  IMAD.X R215, R157, 0x1, R211, P0 ;  /* 0x000000019dd77824 */ /* 0x000fe200000e06d3 */
[----:B------:R3:W-:Y:S01]  /*bd60*/  LDGSTS.E.BYPASS.LTC128B.128 [R205+0x1000], [R216.64], !P5 ;  /* 0x01000000d8cd7fae */ /* 0x0007e2000e901d52 */
[----:B------:R-:W-:Y:S01]  /*bd70*/  HMMA.16816.F32.BF16 R32, R32, R134, RZ ;  /* 0x000000862020723c */ /* 0x000fe200000418ff */
[----:B------:R-:W-:Y:S02]  /*bd80*/  PLOP3.LUT P0, PT, PT, PT, UP2, 0x40, 0x0 ;  /* 0x000000000000781c */ /* 0x000fe40003f0e828 */
[----:B------:R3:W-:Y:S04]  /*bd90*/  LDGSTS.E.BYPASS.LTC128B.128 [R205+0x3000], [R174.64], !P4 ;  /* 0x03000000aecd7fae */ /* 0x0007e8000e101d52 */
[----:B------:R3:W-:Y:S01]  /*bda0*/  LDGSTS.E.BYPASS.LTC128B.128 [R205+0x5000], [R214.64], !P3 ;  /* 0x05000000d6cd7fae */ /* 0x0007e2000d901d52 */
[C---:B------:R-:W-:Y:S03]  /*bdb0*/  HMMA.16816.F32.BF16 R4, R136.reuse, R140, R4 ;  /* 0x0000008c8804723c */ /* 0x040fe60000041804 */
[----:B------:R-:W-:Y:S04]  /*bdc0*/  LDSM.16.M88.4 R156, [R193+0xc100] ;  /* 0x00c10000c19c783b */ /* 0x000fe80000000200 */
[----:B------:R-:W0:Y:S01]  /*bdd0*/  LDGDEPBAR ;  /* 0x00000000000079af */ /* 0x000e220000000000 */
[C---:B------:R-:W-:Y:S03]  /*bde0*/  HMMA.16816.F32.BF16 R8, R136.reuse, R142, R8 ;  /* 0x0000008e8808723c */ /* 0x040fe60000041808 */
[----:B-1----:R-:W1:Y:S04]  /*bdf0*/  LDSM.16.M88.4 R160, [R192+0x6100] ;  /* 0x00610000c0a0783b */ /* 0x002e680000000200 */
[----:B------:R-:W4:Y:S01]  /*be00*/  LDSM.16.M88.4 R164, [R192+0x6900] ;  /* 0x00690000c0a4783b */ /* 0x000f220000000200 */
[C---:B------:R-:W-:Y:S03]  /*be10*/  HMMA.16816.F32.BF16 R12, R136.reuse, R144, R12 ;  /* 0x00000090880c723c */ /* 0x040fe6000004180c */
[----:B------:R-:W5:Y:S04]  /*be20*/  LDSM.16.M88.4 R132, [R192+0x7100] ;  /* 0x00710000c084783b */ /* 0x000f680000000200 */
[----:B--2---:R-:W2:Y:S01]  /*be30*/  LDSM.16.M88.4 R168, [R192+0x7900] ;  /* 0x00790000c0a8783b */ /* 0x004ea20000000200 */
[C---:B------:R-:W-:Y:S03]  /*be40*/  HMMA.16816.F32.BF16 R16, R136.reuse, R146, R16 ;  /* 0x000000928810723c */ /* 0x040fe60000041810 */
[----:B------:R-:W-:Y:S04]  /*be50*/  LDSM.16.M88.4 R140, [R191+0xc100] ;  /* 0x00c10000bf8c783b */ /* 0x000fe80000000200 */
[----:B------:R-:W2:Y:S01]  /*be60*/  LDSM.16.M88.4 R144, [R184] ;  /* 0x00000000b890783b */ /* 0x000ea20000000200 */
[C---:B------:R-:W-:Y:S08]  /*be70*/  HMMA.16816.F32.BF16 R20, R136.reuse, R148, R20 ;  /* 0x000000948814723c */ /* 0x040ff00000041814 */
[C---:B------:R-:W-:Y:S01]  /*be80*/  HMMA.16816.F32.BF16 R24, R136.reuse, R150, R24 ;  /* 0x000000968818723c */ /* 0x040fe20000041818 */
[----:B------:R-:W2:Y:S07]  /*be90*/  LDSM.16.M88.4 R148, [R184+0x800] ;  /* 0x00080000b894783b */ /* 0x000eae0000000200 */
[C---:B------:R-:W-:Y:S08]  /*bea0*/  HMMA.16816.F32.BF16 R28, R136.reuse, R152, R28 ;  /* 0x00000098881c723c */ /* 0x040ff0000004181c */
[----:B------:R-:W-:Y:S01]  /*beb0*/  HMMA.16816.F32.BF16 R32, R136, R154, R32 ;  /* 0x0000009a8820723c */ /* 0x000fe20000041820 */
[----:B------:R-:W2:Y:S04]  /*bec0*/  LDSM.16.M88.4 R136, [R184+0x1000] ;  /* 0x00100000b888783b */ /* 0x000ea80000000200 */
[----:B------:R-:W2:Y:S03]  /*bed0*/  LDSM.16.M88.4 R152, [R184+0x1800] ;  /* 0x00180000b898783b */ /* 0x000ea60000000200 */
[C---:B-1----:R-:W-:Y:S08]  /*bee0*/  HMMA.16816.F32.BF16 R4, R156.reuse, R160, R4 ;  /* 0x000000a09c04723c */ /* 0x042ff00000041804 */
[C---:B------:R-:W-:Y:S01]  /*bef0*/  HMMA.16816.F32.BF16 R8, R156.reuse, R162, R8 ;  /* 0x000000a29c08723c */ /* 0x040fe20000041808 */
[----:B------:R-:W-:Y:S07]  /*bf00*/  LDSM.16.M88.4 R160, [R197+0x8100] ;  /* 0x00810000c5a0783b */ /* 0x000fee0000000200 */
[C---:B----4-:R-:W-:Y:S08]  /*bf10*/  HMMA.16816.F32.BF16 R12, R156.reuse, R164, R12 ;  /* 0x000000a49c0c723c */ /* 0x050ff0000004180c */
[C---:B------:R-:W-:Y:S01]  /*bf20*/  HMMA.16816.F32.BF16 R16, R156.reuse, R166, R16 ;  /* 0x000000a69c10723c */ /* 0x040fe20000041810 */
[----:B------:R-:W-:Y:S07]  /*bf30*/  LDSM.16.M88.4 R164, [R197+0x8900] ;  /* 0x00890000c5a4783b */ /* 0x000fee0000000200 */
[C---:B-----5:R-:W-:Y:S08]  /*bf40*/  HMMA.16816.F32.BF16 R20, R156.reuse, R132, R20 ;  /* 0x000000849c14723c */ /* 0x060ff00000041814 */
[C---:B------:R-:W-:Y:S01]  /*bf50*/  HMMA.16816.F32.BF16 R24, R156.reuse, R134, R24 ;  /* 0x000000869c18723c */ /* 0x040fe20000041818 */
[----:B------:R-:W1:Y:S07]  /*bf60*/  LDSM.16.M88.4 R132, [R198+0x10100] ;  /* 0x01010000c684783b */ /* 0x000e6e0000000200 */
[C---:B--2---:R-:W-:Y:S08]  /*bf70*/  HMMA.16816.F32.BF16 R28, R156.reuse, R168, R28 ;  /* 0x000000a89c1c723c */ /* 0x044ff0000004181c */
[----:B------:R-:W-:Y:S01]  /*bf80*/  HMMA.16816.F32.BF16 R32, R156, R170, R32 ;  /* 0x000000aa9c20723c */ /* 0x000fe20000041820 */
[----:B------:R-:W2:Y:S04]  /*bf90*/  LDSM.16.M88.4 R156, [R197+0x9100] ;  /* 0x00910000c59c783b */ /* 0x000ea80000000200 */
[----:B------:R-:W4:Y:S03]  /*bfa0*/  LDSM.16.M88.4 R168, [R197+0x9900] ;  /* 0x00990000c5a8783b */ /* 0x000f260000000200 */
[C---:B------:R-:W-:Y:S08]  /*bfb0*/  HMMA.16816.F32.BF16 R4, R140.reuse, R144, R4 ;  /* 0x000000908c04723c */ /* 0x040ff00000041804 */
[C---:B------:R-:W-:Y:S01]  /*bfc0*/  HMMA.16816.F32.BF16 R8, R140.reuse, R146, R8 ;  /* 0x000000928c08723c */ /* 0x040fe20000041808 */
[----:B------:R-:W-:Y:S07]  /*bfd0*/  LDSM.16.M88.4 R144, [R183] ;  /* 0x00000000b790783b */ /* 0x000fee0000000200 */
[C---:B------:R-:W-:Y:S08]  /*bfe0*/  HMMA.16816.F32.BF16 R12, R140.reuse, R148, R12 ;  /* 0x000000948c0c723c */ /* 0x040ff0000004180c */
[C---:B------:R-:W-:Y:S01]  /*bff0*/  HMMA.16816.F32.BF16 R16, R140.reuse, R150, R16 ;  /* 0x000000968c10723c */ /* 0x040fe20000041810 */
[----:B------:R-:W-:Y:S07]  /*c000*/  LDSM.16.M88.4 R148, [R182] ;  /* 0x00000000b694783b */ /* 0x000fee0000000200 */
[C---:B------:R-:W-:Y:S08]  /*c010*/  HMMA.16816.F32.BF16 R20, R140.reuse, R136, R20 ;  /* 0x000000888c14723c */ /* 0x040ff00000041814 */
[C---:B------:R-:W-:Y:S01]  /*c020*/  HMMA.16816.F32.BF16 R24, R140.reuse, R138, R24 ;  /* 0x0000008a8c18723c */ /* 0x040fe20000041818 */
[----:B------:R-:W5:Y:S07]  /*c030*/  LDSM.16.M88.4 R136, [R194+0x10100] ;  /* 0x01010000c288783b */ /* 0x000f6e0000000200 */
[C---:B------:R-:W-:Y:S08]  /*c040*/  HMMA.16816.F32.BF16 R28, R140.reuse, R152, R28 ;  /* 0x000000988c1c723c */ /* 0x040ff0000004181c */
[----:B------:R-:W-:Y:S01]  /*c050*/  HMMA.16816.F32.BF16 R32, R140, R154, R32 ;  /* 0x0000009a8c20723c */ /* 0x000fe20000041820 */
[----:B------:R-:W3:Y:S04]  /*c060*/  LDSM.16.M88.4 R140, [R181] ;  /* 0x00000000b58c783b */ /* 0x000ee80000000200 */
        /* <DEDUP_REMOVED lines=14> */
[C---:B-----5:R-:W-:Y:S08]  /*c150*/  HMMA.16816.F32.BF16 R4, R136.reuse, R144, R4 ;  /* 0x000000908804723c */ /* 0x060ff00000041804 */
[C---:B------:R-:W-:Y:S01]  /*c160*/  HMMA.16816.F32.BF16 R8, R136.reuse, R146, R8 ;  /* 0x000000928808723c */ /* 0x040fe20000041808 */
[----:B------:R-:W-:Y:S07]  /*c170*/  LDSM.16.M88.4 R144, [R184+0x2000] ;  /* 0x00200000b890783b */ /* 0x000fee0000000200 */
[C---:B------:R-:W-:Y:S08]  /*c180*/  HMMA.16816.F32.BF16 R12, R136.reuse, R148, R12 ;  /* 0x00000094880c723c */ /* 0x040ff0000004180c */
[C---:B------:R-:W-:Y:S01]  /*c190*/  HMMA.16816.F32.BF16 R16, R136.reuse, R150, R16 ;  /* 0x000000968810723c */ /* 0x040fe20000041810 */
[----:B------:R-:W-:Y:S07]  /*c1a0*/  LDSM.16.M88.4 R148, [R184+0x2800] ;  /* 0x00280000b894783b */ /* 0x000fee0000000200 */
[C---:B---3--:R-:W-:Y:S08]  /*c1b0*/  HMMA.16816.F32.BF16 R20, R136.reuse, R140, R20 ;  /* 0x0000008c8814723c */ /* 0x048ff00000041814 */
        /* <DEDUP_REMOVED lines=77> */
[----:B------:R-:W-:Y:S01]  /*c690*/  ULEA UR4, UR20, UR12, 0x6 ;  /* 0x0000000c14047291 */ /* 0x000fe2000f8e303f */
[----:B------:R-:W-:Y:S05]  /*c6a0*/  IMAD.MOV.U32 R200, RZ, RZ, RZ ;  /* 0x000000ffffc87224 */ /* 0x000fea00078e00ff */
        /* <DEDUP_REMOVED lines=30> */
[-C--:B------:R-:W-:Y:S02]  /*c890*/  IADD3 R136, P0, R137, R209.reuse, RZ ;  /* 0x000000d189887210 */ /* 0x080fe40007f1e0ff */
[----:B--2---:R-:W-:Y:S02]  /*c8a0*/  IADD3.X R141, R139, R172, RZ, P6, !PT ;  /* 0x000000ac8b8d7210 */ /* 0x004fe400037fe4ff */
        /* <DEDUP_REMOVED lines=15> */
.L_x_3532:
[----:B------:R-:W-:Y:S01]  /*c9a0*/  PLOP3.LUT P6, PT, PT, PT, UP1, 0x80, 0x0 ;  /* 0x000000000000781c */ /* 0x000fe20003fcf018 */
        /* <DEDUP_REMOVED lines=32> */
.L_x_3535:
[----:B------:R-:W-:Y:S04]  /*cbb0*/  MOV R132, c[0x0][0x32c] ;  /* 0x0000cb0000847a02 */ /* 0x000fe80000000f00 */
[----:B------:R-:W-:Y:S11]  /*cbc0*/  ISETP.NE.AND P0, PT, R132, 0x1, PT ;  /* 0x000000018400780c */ /* 0x000ff60003f05270 */
[----:B------:R-:W-:Y:S02]  /*cbd0*/  @!UPT UIADD3 URZ, URZ, URZ, URZ ;  /* 0x0000003f3f3ff290 */ /* 0x000fe4000fffe03f */
[----:B------:R-:W-:Y:S05]  /*cbe0*/  @P0 IMAD.HI.U32 R132, R141, c[0x0][0x330], RZ ;  /* 0x0000cc008d840a27 */ /* 0x000fea00078e00ff */
[----:B------:R-:W-:Y:S02]  /*cbf0*/  @P0 SHF.R.U32.HI R141, RZ, c[0x0][0x334], R132 ;  /* 0x0000cd00ff8d0a19 */ /* 0x000fe40000011684 */
.L_x_3536:
[----:B------:R-:W-:Y:S05]  /*cc00*/  BSYNC B0 ;  /* 0x0000000000007941 */ /* 0x000fea0003800000 */
.L_x_3534:
[----:B------:R-:W-:Y:S04]  /*cc10*/  IMAD.MOV.U32 R132, RZ, RZ, c[0x0][0x32c] ;  /* 0x0000cb00ff847624 */ /* 0x000fe800078e00ff */
[----:B------:R-:W-:Y:S04]  /*cc20*/  IMAD R141, R141, R132, -UR4 ;  /* 0x800000048d8d7e24 */ /* 0x000fe8000f8e0284 */
[----:B------:R-:W-:Y:S05]  /*cc30*/  IMAD.IADD R134, R141, 0x1, -R204 ;  /* 0x000000018d867824 */ /* 0x000fea00078e0acc */
[----:B------:R-:W-:Y:S02]  /*cc40*/  IADD3 R132, R134, c[0x0][0x32c], RZ ;  /* 0x0000cb0086847a10 */ /* 0x000fe40007ffe0ff */
[----:B------:R-:W-:Y:S02]  /*cc50*/  IMNMX R135, R135, R134, !PT ;  /* 0x0000008687877217 */ /* 0x000fe40007800200 */
[----:B------:R-:W-:Y:S02]  /*cc60*/  IMNMX R137, R137, R132, PT ;  /* 0x0000008489897217 */ /* 0x000fe40003800200 */
.L_x_3533:
        /* <DEDUP_REMOVED lines=85> */
.L_x_3539:
[----:B------:R-:W-:Y:S04]  /*d1c0*/  MOV R5, 0x1 ;  /* 0x0000000100057802 */ /* 0x000fe80000000f00 */
[----:B------:R-:W-:Y:S11]  /*d1d0*/  ISETP.NE.AND P0, PT, R5, c[0x0][0x32c], PT ;  /* 0x0000cb0005007a0c */ /* 0x000ff60003f05270 */
[----:B------:R-:W-:Y:S02]  /*d1e0*/  @!UPT UIADD3 URZ, URZ, URZ, URZ ;  /* 0x0000003f3f3ff290 */ /* 0x000fe4000fffe03f */
[----:B------:R-:W-:Y:S05]  /*d1f0*/  @P0 IMAD.HI.U32 R5, R8, c[0x0][0x330], RZ ;  /* 0x0000cc0008050a27 */ /* 0x000fea00078e00ff */
[----:B------:R-:W-:Y:S02]  /*d200*/  @P0 SHF.R.U32.HI R8, RZ, c[0x0][0x334], R5 ;  /* 0x0000cd00ff080a19 */ /* 0x000fe40000011605 */
.L_x_3540:
[----:B------:R-:W-:Y:S05]  /*d210*/  BSYNC B0 ;  /* 0x0000000000007941 */ /* 0x000fea0003800000 */
.L_x_3538:
[----:B------:R-:W-:Y:S04]  /*d220*/  IMAD.MOV.U32 R5, RZ, RZ, c[0x0][0x32c] ;  /* 0x0000cb00ff057624 */ /* 0x000fe800078e00ff */
[----:B------:R-:W-:Y:S04]  /*d230*/  IMAD R5, R8, R5, -UR4 ;  /* 0x8000000408057e24 */ /* 0x000fe8000f8e0205 */
[----:B------:R-:W-:Y:S05]  /*d240*/  IMAD.IADD R9, R5, 0x1, -R204 ;  /* 0x0000000105097824 */ /* 0x000fea00078e0acc */
[----:B------:R-:W-:Y:S02]  /*d250*/  IADD3 R5, R9, c[0x0][0x32c], RZ ;  /* 0x0000cb0009057a10 */ /* 0x000fe40007ffe0ff */
[----:B------:R-:W-:Y:S02]  /*d260*/  IMNMX R0, R0, R9, !PT ;  /* 0x0000000900007217 */ /* 0x000fe40007800200 */
[----:B------:R-:W-:Y:S02]  /*d270*/  IMNMX R4, R4, R5, PT ;  /* 0x0000000504047217 */ /* 0x000fe40003800200 */
.L_x_3537:
[----:B------:R-:W-:Y:S02]  /*d280*/  PLOP3.LUT P6, PT, PT, PT, UP2, 0x80, 0x0 ;  /* 0x000000000000781c */ /* 0x000fe40003fcf028 */
[----:B------:R-:W-:Y:S02]  /*d290*/  PLOP3.LUT P0, PT, PT, PT, UP2, 0x80, 0x0 ;  /* 0x000000000000781c */ /* 0x000fe40003f0f028 */
[C---:B------:R-:W-:Y:S02]  /*d2a0*/  ISETP.GT.AND P6, PT, R0.reuse, RZ, P6 ;  /* 0x000000ff0000720c */ /* 0x040fe400037c4270 */
[----:B------:R-:W-:Y:S02]  /*d2b0*/  ISETP.GT.AND P0, PT, R0, 0x1, P0 ;  /* 0x000000010000780c */ /* 0x000fe40000704270 */
[----:B------:R-:W-:Y:S02]  /*d2c0*/  ISETP.LT.OR P6, PT, R4, 0x1, P6 ;  /* 0x000000010400780c */ /* 0x000fe400037c1670 */
[----:B------:R-:W-:Y:S02]  /*d2d0*/  FMNMX.FTZ R5, R148, R3, !PT ;  /* 0x0000000394057209 */ /* 0x000fe40007810000 */
[----:B------:R-:W-:Y:S02]  /*d2e0*/  FSEL R25, R6, -INF , !P6 ;  /* 0xff80000006197808 */ /* 0x000fe40007000000 */
[----:B------:R-:W-:Y:S02]  /*d2f0*/  ISETP.LT.OR P0, PT, R4, 0x2, P0 ;  /* 0x000000020400780c */ /* 0x000fe40000701670 */
[----:B------:R-:W-:Y:S02]  /*d300*/  FMNMX.FTZ R5, R152, R5, !PT ;  /* 0x0000000598057209 */ /* 0x000fe40007810000 */
[----:B------:R-:W-:Y:S02]  /*d310*/  PLOP3.LUT P6, PT, PT, PT, UP2, 0x80, 0x0 ;  /* 0x000000000000781c */ /* 0x000fe40003fcf028 */
        /* <DEDUP_REMOVED lines=8> */
[----:B------:R-:W-:Y:S02]  /*d3a0*/  FMNMX.FTZ R5, R138, R5, !PT ;  /* 0x000000058a057209 */ /* 0x000fe40007810000 */
[----:B------:R-:W-:Y:S02]  /*d3b0*/  PLOP3.LUT P6, PT, PT, PT, UP2, 0x80, 0x0 ;  /* 0x000000000000781c */ /* 0x000fe40003fcf028 */
[----:B------:R-:W-:Y:S02]  /*d3c0*/  ISETP.LT.OR P0, PT, R4, 0xa, P0 ;  /* 0x0000000a0400780c */ /* 0x000fe40000701670 */
[----:B------:R-:W-:Y:S02]  /*d3d0*/  FMNMX.FTZ R5, R136, R5, !PT ;  /* 0x0000000588057209 */ /* 0x000fe40007810000 */
[----:B------:R-:W-:Y:S02]  /*d3e0*/  ISETP.GT.AND P6, PT, R0, 0x10, P6 ;  /* 0x000000100000780c */ /* 0x000fe400037c4270 */
[----:B------:R-:W-:Y:S02]  /*d3f0*/  FSEL R13, R11, -INF , !P0 ;  /* 0xff8000000b0d7808 */ /* 0x000fe40004000000 */
        /* <DEDUP_REMOVED lines=9> */
[----:B------:R-:W-:Y:S02]  /*d490*/  ISETP.GT.AND P6, PT, R0, 0x18, P6 ;  /* 0x000000180000780c */ /* 0x000fe400037c4270 */
        /* <DEDUP_REMOVED lines=9> */
[----:B------:R-:W-:Y:S02]  /*d530*/  FMNMX.FTZ R5, R164, R5, !PT ;  /* 0x00000005a4057209 */ /* 0x000fe40007810000 */
[----:B------:R-:W-:Y:S02]  /*d540*/  PLOP3.LUT P6, PT, PT, PT, UP2, 0x80, 0x0 ;  /* 0x000000000000781c */ /* 0x000fe40003fcf028 */
[----:B------:R-:W-:Y:S02]  /*d550*/  FSEL R33, R19, -INF , !P0 ;  /* 0xff80000013217808 */ /* 0x000fe40004000000 */
[----:B------:R-:W-:Y:S02]  /*d560*/  FMNMX.FTZ R8, R17, R8, !PT ;  /* 0x0000000811087209 */ /* 0x000fe40007810000 */
[----:B------:R-:W-:Y:S02]  /*d570*/  ISETP.GT.AND P6, PT, R0, 0x20, P6 ;  /* 0x000000200000780c */ /* 0x000fe400037c4270 */
[----:B------:R-:W-:Y:S02]  /*d580*/  FMNMX.FTZ R6, R162, R5, !PT ;  /* 0x00000005a2067209 */ /* 0x000fe40007810000 */
[----:B------:R-:W-:Y:S02]  /*d590*/  PLOP3.LUT P0, PT, PT, PT, UP2, 0x80, 0x0 ;  /* 0x000000000000781c */ /* 0x000fe40003f0f028 */
        /* <DEDUP_REMOVED lines=21> */
[----:B------:R-:W-:Y:S02]  /*d6f0*/  FMNMX.FTZ R8, R171, R8, !PT ;  /* 0x00000008ab087209 */ /* 0x000fe40007810000 */
[----:B------:R-:W-:Y:S02]  /*d700*/  PLOP3.LUT P0, PT, PT, PT, UP2, 0x80, 0x0 ;  /* 0x000000000000781c */ /* 0x000fe40003f0f028 */
        /* <DEDUP_REMOVED lines=9> */
[----:B------:R-:W-:Y:S02]  /*d7a0*/  ISETP.GT.AND P6, PT, R0, 0x38, P6 ;  /* 0x000000380000780c */ /* 0x000fe400037c4270 */
[----:B------:R-:W-:Y:S02]  /*d7b0*/  FMNMX.FTZ R8, R165, R8, !PT ;  /* 0x00000008a5087209 */ /* 0x000fe40007810000 */
[----:B------:R-:W-:Y:S01]  /*d7c0*/  PLOP3.LUT P0, PT, PT, PT, UP2, 0x80, 0x0 ;  /* 0x000000000000781c */ /* 0x000fe20003f0f028 */
[----:B------:R-:W-:Y:S01]  /*d7d0*/  UISETP.GT.AND UP2, UPT, UR20, UR9, UPT ;  /* 0x000000091400728c */ /* 0x000fe2000bf44270 */
[----:B------:R-:W-:Y:S01]  /*d7e0*/  FMNMX.FTZ R7, R144, R7, !PT ;  /* 0x0000000790077209 */ /* 0x000fe20007810000 */
[----:B------:R-:W-:Y:S01]  /*d7f0*/  UIADD3 UR20, UR20, -0x1, URZ ;  /* 0xffffffff14147890 */ /* 0x000fe2000fffe03f */
[----:B------:R-:W-:Y:S02]  /*d800*/  ISETP.GT.AND P0, PT, R0, 0x39, P0 ;  /* 0x000000390000780c */ /* 0x000fe40000704270 */
[----:B------:R-:W-:Y:S02]  /*d810*/  FMNMX.FTZ R0, R145, R8, !PT ;  /* 0x0000000891007209 */ /* 0x000fe40007810000 */
[----:B------:R-:W-:Y:S02]  /*d820*/  ISETP.LT.OR P6, PT, R4, 0x39, P6 ;  /* 0x000000390400780c */ /* 0x000fe400037c1670 */
[----:B------:R-:W-:Y:S02]  /*d830*/  FMNMX.FTZ R5, R142, R7, !PT ;  /* 0x000000078e057209 */ /* 0x000fe40007810000 */
        /* <DEDUP_REMOVED lines=8> */
[----:B-1----:R-:W-:Y:S07]  /*d8c0*/  FMNMX.FTZ R6, R5, R6, !PT ;  /* 0x0000000605067209 */ /* 0x002fee0007810000 */
[----:B------:R-:W1:Y:S01]  /*d8d0*/  SHFL.BFLY PT, R11, R6, 0x1, 0x1f ;  /* 0x0c201f00060b7f89 */ /* 0x000e6200000e0000 */
[----:B--2---:R-:W-:Y:S07]  /*d8e0*/  FMNMX.FTZ R5, R4, R7, !PT ;  /* 0x0000000704057209 */ /* 0x004fee0007810000 */
[----:B------:R-:W2:Y:S01]  /*d8f0*/  SHFL.BFLY PT, R8, R5, 0x1, 0x1f ;  /* 0x0c201f0005087f89 */ /* 0x000ea200000e0000 */
[----:B-1----:R-:W-:Y:S04]  /*d900*/  FMNMX.FTZ R0, R6, R11, !PT ;  /* 0x0000000b06007209 */ /* 0x002fe80007810000 */
[C---:B------:R-:W-:Y:S01]  /*d910*/  FSETP.NEU.FTZ.AND P0, PT, R0.reuse, -INF , PT ;  /* 0xff8000000000780b */ /* 0x040fe20003f1d000 */
[C---:B------:R-:W-:Y:S03]  /*d920*/  FMUL.FTZ R155, R0.reuse, c[0x0][0x2d0] ;  /* 0x0000b400009b7a20 */ /* 0x040fe60000410000 */
[----:B------:R-:W-:Y:S02]  /*d930*/  FSEL R4, R0, RZ, P0 ;  /* 0x000000ff00047208 */ /* 0x000fe40000000000 */
[----:B------:R-:W-:Y:S03]  /*d940*/  FSEL R155, R155, RZ, P0 ;  /* 0x000000ff9b9b7208 */ /* 0x000fe60000000000 */
[----:B------:R-:W-:Y:S01]  /*d950*/  FADD.FTZ R4, -R4, R3 ;  /* 0x0000000304047221 */ /* 0x000fe20000010100 */
[----:B--2---:R-:W-:Y:S01]  /*d960*/  FMNMX.FTZ R8, R8, R5, !PT ;  /* 0x0000000508087209 */ /* 0x004fe20007810000 */
[--C-:B------:R-:W-:Y:S02]  /*d970*/  FFMA.FTZ R149, R140, c[0x0][0x2d0], -R155.reuse ;  /* 0x0000b4008c957a23 */ /* 0x100fe4000001089b */
[--C-:B------:R-:W-:Y:S01]  /*d980*/  FFMA.FTZ R148, R148, c[0x0][0x2d0], -R155.reuse ;  /* 0x0000b40094947a23 */ /* 0x100fe2000001089b */
[C---:B------:R-:W-:Y:S01]  /*d990*/  FSETP.NEU.FTZ.AND P0, PT, R8.reuse, -INF , PT ;  /* 0xff8000000800780b */ /* 0x040fe20003f1d000 */
[----:B------:R-:W-:Y:S02]  /*d9a0*/  FMUL.FTZ R140, R8, c[0x0][0x2d0] ;  /* 0x0000b400088c7a20 */ /* 0x000fe40000410000 */
[--C-:B------:R-:W-:Y:S01]  /*d9b0*/  FFMA.FTZ R11, R152, c[0x0][0x2d0], -R155.reuse ;  /* 0x0000b400980b7a23 */ /* 0x100fe2000001089b */
[----:B------:R-:W-:Y:S01]  /*d9c0*/  FSEL R5, R8, RZ, P0 ;  /* 0x000000ff08057208 */ /* 0x000fe20000000000 */
[--C-:B------:R-:W-:Y:S01]  /*d9d0*/  FFMA.FTZ R10, R150, c[0x0][0x2d0], -R155.reuse ;  /* 0x0000b400960a7a23 */ /* 0x100fe2000001089b */
[----:B------:R-:W-:Y:S01]  /*d9e0*/  FSEL R140, R140, RZ, P0 ;  /* 0x000000ff8c8c7208 */ /* 0x000fe20000000000 */
[----:B------:R-:W-:Y:S01]  /*d9f0*/  FMUL.FTZ R3, R4, c[0x0][0x2d0] ;  /* 0x0000b40004037a20 */ /* 0x000fe20000410000 */
[----:B------:R-:W-:Y:S01]  /*da00*/  MUFU.EX2 R148, R148 ;  /* 0x0000009400947308 */ /* 0x000fe20000000800 */
[----:B------:R-:W-:Y:S01]  /*da10*/  FADD.FTZ R5, -R5, R2 ;  /* 0x0000000205057221 */ /* 0x000fe20000010100 */
[----:B------:R-:W-:Y:S01]  /*da20*/  PLOP3.LUT P0, PT, PT, PT, UP2, 0x80, 0x0 ;  /* 0x000000000000781c */ /* 0x000fe20003f0f028 */
[--C-:B------:R-:W-:Y:S02]  /*da30*/  FFMA.FTZ R151, R17, c[0x0][0x2d0], -R140.reuse ;  /* 0x0000b40011977a23 */ /* 0x100fe4000001088c */
[----:B------:R-:W1:Y:S01]  /*da40*/  LDSM.16.MT88.4 R16, [R195+0x100] ;  /* 0x00010000c310783b */ /* 0x000e620000004200 */
[--C-:B------:R-:W-:Y:S02]  /*da50*/  FFMA.FTZ R153, R25, c[0x0][0x2d0], -R140.reuse ;  /* 0x0000b40019997a23 */ /* 0x100fe4000001088c */
[--C-:B------:R-:W-:Y:S02]  /*da60*/  FFMA.FTZ R152, R21, c[0x0][0x2d0], -R140.reuse ;  /* 0x0000b40015987a23 */ /* 0x100fe4000001088c */
[--C-:B------:R-:W-:Y:S01]  /*da70*/  FFMA.FTZ R150, R13, c[0x0][0x2d0], -R140.reuse ;  /* 0x0000b4000d967a23 */ /* 0x100fe2000001088c */
[----:B------:R-:W2:Y:S01]  /*da80*/  MUFU.EX2 R3, R3 ;  /* 0x0000000300037308 */ /* 0x000ea20000000800 */
[----:B------:R-:W-:Y:S01]  /*da90*/  FMUL.FTZ R2, R5, c[0x0][0x2d0] ;  /* 0x0000b40005027a20 */ /* 0x000fe20000410000 */
[----:B------:R-:W3:Y:S01]  /*daa0*/  LDSM.16.MT88.4 R20, [R190+0x100] ;  /* 0x00010000be14783b */ /* 0x000ee20000004200 */
[--C-:B------:R-:W-:Y:S02]  /*dab0*/  FFMA.FTZ R154, R138, c[0x0][0x2d0], -R155.reuse ;  /* 0x0000b4008a9a7a23 */ /* 0x100fe4000001089b */
[--C-:B------:R-:W-:Y:S02]  /*dac0*/  FFMA.FTZ R157, R136, c[0x0][0x2d0], -R155.reuse ;  /* 0x0000b400889d7a23 */ /* 0x100fe4000001089b */
[--C-:B------:R-:W-:Y:S02]  /*dad0*/  FFMA.FTZ R156, R134, c[0x0][0x2d0], -R155.reuse ;  /* 0x0000b400869c7a23 */ /* 0x100fe4000001089b */
[--C-:B------:R-:W-:Y:S01]  /*dae0*/  FFMA.FTZ R159, R132, c[0x0][0x2d0], -R155.reuse ;  /* 0x0000b400849f7a23 */ /* 0x100fe2000001089b */
[----:B------:R-:W4:Y:S01]  /*daf0*/  MUFU.EX2 R2, R2 ;  /* 0x0000000200027308 */ /* 0x000f220000000800 */
[----:B------:R-:W5:Y:S01]  /*db00*/  LDSM.16.MT88.4 R24, [R189+0x100] ;  /* 0x00010000bd18783b */ /* 0x000f620000004200 */
[--C-:B------:R-:W-:Y:S02]  /*db10*/  FFMA.FTZ R158, R135, c[0x0][0x2d0], -R140.reuse ;  /* 0x0000b400879e7a23 */ /* 0x100fe4000001088c */
[--C-:B------:R-:W-:Y:S02]  /*db20*/  FFMA.FTZ R161, R133, c[0x0][0x2d0], -R140.reuse ;  /* 0x0000b40085a17a23 */ /* 0x100fe4000001088c */
[--C-:B------:R-:W-:Y:S02]  /*db30*/  FFMA.FTZ R160, R29, c[0x0][0x2d0], -R140.reuse ;  /* 0x0000b4001da07a23 */ /* 0x100fe4000001088c */
[--C-:B------:R-:W-:Y:S01]  /*db40*/  FFMA.FTZ R163, R33, c[0x0][0x2d0], -R140.reuse ;  /* 0x0000b40021a37a23 */ /* 0x100fe2000001088c */
[----:B------:R-:W-:Y:S01]  /*db50*/  LDSM.16.MT88.4 R28, [R190+0x900] ;  /* 0x00090000be1c783b */ /* 0x000fe20000004200 */
[----:B------:R-:W1:Y:S01]  /*db60*/  MUFU.EX2 R11, R11 ;  /* 0x0000000b000b7308 */ /* 0x000e620000000800 */
[--C-:B------:R-:W-:Y:S02]  /*db70*/  FFMA.FTZ R170, R146, c[0x0][0x2d0], -R155.reuse ;  /* 0x0000b40092aa7a23 */ /* 0x100fe4000001089b */
[--C-:B------:R-:W-:Y:S02]  /*db80*/  FFMA.FTZ R213, R145, c[0x0][0x2d0], -R140.reuse ;  /* 0x0000b40091d57a23 */ /* 0x100fe4000001088c */
[C---:B--2---:R-:W-:Y:S02]  /*db90*/  FMUL.FTZ R4, R3.reuse, R128 ;  /* 0x0000008003047220 */ /* 0x044fe40000410000 */
[C---:B------:R-:W-:Y:S01]  /*dba0*/  FMUL.FTZ R5, R3.reuse, R129 ;  /* 0x0000008103057220 */ /* 0x040fe20000410000 */
[----:B------:R-:W-:Y:S01]  /*dbb0*/  LDSM.16.MT88.4 R32, [R188+0x900] ;  /* 0x00090000bc20783b */ /* 0x000fe20000004200 */
[C---:B------:R-:W-:Y:S01]  /*dbc0*/  FMUL.FTZ R100, R3.reuse, R100 ;  /* 0x0000006403647220 */ /* 0x040fe20000410000 */
[----:B------:R-:W-:Y:S01]  /*dbd0*/  MUFU.EX2 R10, R10 ;  /* 0x0000000a000a7308 */ /* 0x000fe20000000800 */
[C---:B------:R-:W-:Y:S02]  /*dbe0*/  FMUL.FTZ R101, R3.reuse, R101 ;  /* 0x0000006503657220 */ /* 0x040fe40000410000 */
[C---:B------:R-:W-:Y:S02]  /*dbf0*/  FMUL.FTZ R104, R3.reuse, R104 ;  /* 0x0000006803687220 */ /* 0x040fe40000410000 */
[C---:B----4-:R-:W-:Y:S01]  /*dc00*/  FMUL.FTZ R6, R2.reuse, R130 ;  /* 0x0000008202067220 */ /* 0x050fe20000410000 */
[----:B------:R-:W-:Y:S01]  /*dc10*/  LDSM.16.MT88.4 R132, [R190+0x2900] ;  /* 0x00290000be84783b */ /* 0x000fe20000004200 */
[C---:B------:R-:W-:Y:S02]  /*dc20*/  FMUL.FTZ R7, R2.reuse, R131 ;  /* 0x0000008302077220 */ /* 0x040fe40000410000 */
[C---:B------:R-:W-:Y:S01]  /*dc30*/  FMUL.FTZ R102, R2.reuse, R102 ;  /* 0x0000006602667220 */ /* 0x040fe20000410000 */
[----:B------:R-:W2:Y:S01]  /*dc40*/  MUFU.EX2 R149, R149 ;  /* 0x0000009500957308 */ /* 0x000ea20000000800 */
[C---:B------:R-:W-:Y:S02]  /*dc50*/  FMUL.FTZ R103, R2.reuse, R103 ;  /* 0x0000006702677220 */ /* 0x040fe40000410000 */
[----:B------:R-:W-:Y:S01]  /*dc60*/  FMUL.FTZ R105, R3, R105 ;  /* 0x0000006903697220 */ /* 0x000fe20000410000 */
[----:B-1----:R-:W-:Y:S01]  /*dc70*/  F2FP.BF16.PACK_AB R12, R11, R148 ;  /* 0x000000940b0c723e */ /* 0x002fe200000010ff */
        /* <DEDUP_REMOVED lines=11> */
[----:B------:R-:W1:Y:S01]  /*dd30*/  MUFU.EX2 R152, R152 ;  /* 0x0000009800987308 */ /* 0x000e620000000800 */
[C---:B------:R-:W-:Y:S02]  /*dd40*/  FMUL.FTZ R114, R2.reuse, R114 ;  /* 0x0000007202727220 */ /* 0x040fe40000410000 */
[C---:B------:R-:W-:Y:S01]  /*dd50*/  FMUL.FTZ R115, R2.reuse, R115 ;  /* 0x0000007302737220 */ /* 0x040fe20000410000 */
[----:B--2---:R-:W-:Y:S01]  /*dd60*/  F2FP.BF16.PACK_AB R14, R149, R10 ;  /* 0x0000000a950e723e */ /* 0x004fe200000010ff */
[--C-:B------:R-:W-:Y:S02]  /*dd70*/  FFMA.FTZ R214, R143, c[0x0][0x2d0], -R140.reuse ;  /* 0x0000b4008fd67a23 */ /* 0x100fe4000001088c */
[--C-:B------:R-:W-:Y:S02]  /*dd80*/  FFMA.FTZ R215, R141, c[0x0][0x2d0], -R140.reuse ;  /* 0x0000b4008dd77a23 */ /* 0x100fe4000001088c */
        /* <DEDUP_REMOVED lines=28> */
[C---:B------:R-:W-:Y:S05]  /*df50*/  HMMA.16816.F32.BF16 R4, R12.reuse, R16, R4 ;  /* 0x000000100c04723c */ /* 0x040fea0000041804 */
[C---:B------:R-:W-:Y:S02]  /*df60*/  FMUL.FTZ R45, R3.reuse, R45 ;  /* 0x0000002d032d7220 */ /* 0x040fe40000410000 */
[C---:B------:R-:W-:Y:S01]  /*df70*/  FMUL.FTZ R46, R2.reuse, R46 ;  /* 0x0000002e022e7220 */ /* 0x040fe20000410000 */
[C---:B------:R-:W-:Y:S01]  /*df80*/  HMMA.16816.F32.BF16 R100, R12.reuse, R18, R100 ;  /* 0x000000120c64723c */ /* 0x040fe20000041864 */
[----:B------:R-:W2:Y:S01]  /*df90*/  LDSM.16.MT88.4 R16, [R188+0x100] ;  /* 0x00010000bc10783b */ /* 0x000ea20000004200 */
[----:B------:R-:W4:Y:S02]  /*dfa0*/  MUFU.EX2 R159, R159 ;  /* 0x0000009f009f7308 */ /* 0x000f240000000800 */
[C---:B------:R-:W-:Y:S02]  /*dfb0*/  FMUL.FTZ R47, R2.reuse, R47 ;  /* 0x0000002f022f7220 */ /* 0x040fe40000410000 */
[C---:B------:R-:W-:Y:S02]  /*dfc0*/  FMUL.FTZ R48, R3.reuse, R48 ;  /* 0x0000003003307220 */ /* 0x040fe40000410000 */
[C---:B---3--:R-:W-:Y:S04]  /*dfd0*/  HMMA.16816.F32.BF16 R104, R12.reuse, R20, R104 ;  /* 0x000000140c68723c */ /* 0x048fe80000041868 */
[C---:B------:R-:W-:Y:S01]  /*dfe0*/  FMUL.FTZ R49, R3.reuse, R49 ;  /* 0x0000003103317220 */ /* 0x040fe20000410000 */
[----:B------:R-:W-:Y:S01]  /*dff0*/  MUFU.EX2 R158, R158 ;  /* 0x0000009e009e7308 */ /* 0x000fe20000000800 */
[C---:B------:R-:W-:Y:S02]  /*e000*/  FMUL.FTZ R50, R2.reuse, R50 ;  /* 0x0000003202327220 */ /* 0x040fe40000410000 */
[C---:B------:R-:W-:Y:S01]  /*e010*/  HMMA.16816.F32.BF16 R108, R12.reuse, R22, R108 ;  /* 0x000000160c6c723c */ /* 0x040fe2000004186c */
[----:B------:R-:W3:Y:S03]  /*e020*/  LDSM.16.MT88.4 R20, [R195+0x2100] ;  /* 0x00210000c314783b */ /* 0x000ee60000004200 */
[C---:B------:R-:W-:Y:S02]  /*e030*/  FMUL.FTZ R51, R2.reuse, R51 ;  /* 0x0000003302337220 */ /* 0x040fe40000410000 */
[C---:B------:R-:W-:Y:S01]  /*e040*/  FMUL.FTZ R52, R3.reuse, R52 ;  /* 0x0000003403347220 */ /* 0x040fe20000410000 */
[----:B------:R-:W1:Y:S01]  /*e050*/  MUFU.EX2 R161, R161 ;  /* 0x000000a100a17308 */ /* 0x000e620000000800 */
[C---:B-----5:R-:W-:Y:S04]  /*e060*/  HMMA.16816.F32.BF16 R112, R12.reuse, R24, R112 ;  /* 0x000000180c70723c */ /* 0x060fe80000041870 */
[C---:B------:R-:W-:Y:S02]  /*e070*/  FMUL.FTZ R53, R3.reuse, R53 ;  /* 0x0000003503357220 */ /* 0x040fe40000410000 */
[C---:B------:R-:W-:Y:S02]  /*e080*/  FMUL.FTZ R54, R2.reuse, R54 ;  /* 0x0000003602367220 */ /* 0x040fe40000410000 */
[C---:B------:R-:W-:Y:S01]  /*e090*/  HMMA.16816.F32.BF16 R116, R12.reuse, R26, R116 ;  /* 0x0000001a0c74723c */ /* 0x040fe20000041874 */
[----:B------:R-:W5:Y:S01]  /*e0a0*/  LDSM.16.MT88.4 R24, [R190+0x2100] ;  /* 0x00210000be18783b */ /* 0x000f620000004200 */
[----:B------:R-:W-:Y:S02]  /*e0b0*/  MUFU.EX2 R160, R160 ;  /* 0x000000a000a07308 */ /* 0x000fe40000000800 */
[C---:B------:R-:W-:Y:S02]  /*e0c0*/  FMUL.FTZ R55, R2.reuse, R55 ;  /* 0x0000003702377220 */ /* 0x040fe40000410000 */
[C---:B------:R-:W-:Y:S02]  /*e0d0*/  FMUL.FTZ R56, R3.reuse, R56 ;  /* 0x0000003803387220 */ /* 0x040fe40000410000 */
[C---:B------:R-:W-:Y:S01]  /*e0e0*/  FMUL.FTZ R57, R3.reuse, R57 ;  /* 0x0000003903397220 */ /* 0x040fe20000410000 */
[C---:B--2---:R-:W-:Y:S03]  /*e0f0*/  HMMA.16816.F32.BF16 R120, R12.reuse, R16, R120 ;  /* 0x000000100c78723c */ /* 0x044fe60000041878 */
[C---:B------:R-:W-:Y:S01]  /*e100*/  FMUL.FTZ R58, R2.reuse, R58 ;  /* 0x0000003a023a7220 */ /* 0x040fe20000410000 */
[----:B------:R-:W2:Y:S01]  /*e110*/  MUFU.EX2 R163, R163 ;  /* 0x000000a300a37308 */ /* 0x000ea20000000800 */
[C---:B------:R-:W-:Y:S02]  /*e120*/  FMUL.FTZ R59, R2.reuse, R59 ;  /* 0x0000003b023b7220 */ /* 0x040fe40000410000 */
[C---:B------:R-:W-:Y:S01]  /*e130*/  FMUL.FTZ R60, R3.reuse, R60 ;  /* 0x0000003c033c7220 */ /* 0x040fe20000410000 */
[C---:B------:R-:W-:Y:S01]  /*e140*/  HMMA.16816.F32.BF16 R124, R12.reuse, R18, R124 ;  /* 0x000000120c7c723c */ /* 0x040fe2000004187c */
[----:B------:R-:W1:Y:S03]  /*e150*/  LDSM.16.MT88.4 R16, [R189+0x2100] ;  /* 0x00210000bd10783b */ /* 0x000e660000004200 */
[C---:B------:R-:W-:Y:S02]  /*e160*/  FMUL.FTZ R61, R3.reuse, R61 ;  /* 0x0000003d033d7220 */ /* 0x040fe40000410000 */
[C---:B------:R-:W-:Y:S01]  /*e170*/  FMUL.FTZ R62, R2.reuse, R62 ;  /* 0x0000003e023e7220 */ /* 0x040fe20000410000 */
[----:B------:R-:W-:Y:S01]  /*e180*/  MUFU.EX2 R170, R170 ;  /* 0x000000aa00aa7308 */ /* 0x000fe20000000800 */
[C---:B---3--:R-:W-:Y:S04]  /*e190*/  HMMA.16816.F32.BF16 R36, R12.reuse, R20, R36 ;  /* 0x000000140c24723c */ /* 0x048fe80000041824 */
[C---:B------:R-:W-:Y:S02]  /*e1a0*/  FMUL.FTZ R63, R2.reuse, R63 ;  /* 0x0000003f023f7220 */ /* 0x040fe40000410000 */
[C---:B------:R-:W-:Y:S02]  /*e1b0*/  FMUL.FTZ R64, R3.reuse, R64 ;  /* 0x0000004003407220 */ /* 0x040fe40000410000 */
[C---:B------:R-:W-:Y:S01]  /*e1c0*/  HMMA.16816.F32.BF16 R40, R12.reuse, R22, R40 ;  /* 0x000000160c28723c */ /* 0x040fe20000041828 */
[----:B------:R-:W3:Y:S01]  /*e1d0*/  LDSM.16.MT88.4 R20, [R188+0x2100] ;  /* 0x00210000bc14783b */ /* 0x000ee20000004200 */
[----:B------:R-:W-:Y:S02]  /*e1e0*/  MUFU.EX2 R213, R213 ;  /* 0x000000d500d57308 */ /* 0x000fe40000000800 */
[C---:B------:R-:W-:Y:S02]  /*e1f0*/  FMUL.FTZ R65, R3.reuse, R65 ;  /* 0x0000004103417220 */ /* 0x040fe40000410000 */
[C---:B------:R-:W-:Y:S02]  /*e200*/  FMUL.FTZ R66, R2.reuse, R66 ;  /* 0x0000004202427220 */ /* 0x040fe40000410000 */
[C---:B-----5:R-:W-:Y:S04]  /*e210*/  HMMA.16816.F32.BF16 R44, R12.reuse, R24, R44 ;  /* 0x000000180c2c723c */ /* 0x060fe8000004182c */
[C---:B------:R-:W-:Y:S01]  /*e220*/  FMUL.FTZ R67, R2.reuse, R67 ;  /* 0x0000004302437220 */ /* 0x040fe20000410000 */
[----:B------:R-:W-:Y:S01]  /*e230*/  MUFU.EX2 R214, R214 ;  /* 0x000000d600d67308 */ /* 0x000fe20000000800 */
[C---:B------:R-:W-:Y:S02]  /*e240*/  FMUL.FTZ R68, R3.reuse, R68 ;  /* 0x0000004403447220 */ /* 0x040fe40000410000 */
[C---:B------:R-:W-:Y:S01]  /*e250*/  HMMA.16816.F32.BF16 R48, R12.reuse, R26, R48 ;  /* 0x0000001a0c30723c */ /* 0x040fe20000041830 */
[----:B------:R-:W5:Y:S03]  /*e260*/  LDSM.16.MT88.4 R24, [R195+0x4100] ;  /* 0x00410000c318783b */ /* 0x000f660000004200 */
        /* <DEDUP_REMOVED lines=12> */
[C---:B---3--:R-:W-:Y:S04]  /*e330*/  HMMA.16816.F32.BF16 R60, R12.reuse, R20, R60 ;  /* 0x000000140c3c723c */ /* 0x048fe8000004183c */
[C---:B------:R-:W-:Y:S02]  /*e340*/  FMUL.FTZ R77, R3.reuse, R77 ;  /* 0x0000004d034d7220 */ /* 0x040fe40000410000 */
[C---:B------:R-:W-:Y:S02]  /*e350*/  FMUL.FTZ R78, R2.reuse, R78 ;  /* 0x0000004e024e7220 */ /* 0x040fe40000410000 */
[C---:B------:R-:W-:Y:S01]  /*e360*/  HMMA.16816.F32.BF16 R64, R12.reuse, R22, R64 ;  /* 0x000000160c40723c */ /* 0x040fe20000041840 */
[----:B------:R-:W3:Y:S03]  /*e370*/  LDSM.16.MT88.4 R20, [R189+0x4100] ;  /* 0x00410000bd14783b */ /* 0x000ee60000004200 */
[C---:B------:R-:W-:Y:S02]  /*e380*/  FMUL.FTZ R79, R2.reuse, R79 ;  /* 0x0000004f024f7220 */ /* 0x040fe40000410000 */
[C---:B------:R-:W-:Y:S02]  /*e390*/  FMUL.FTZ R80, R3.reuse, R80 ;  /* 0x0000005003507220 */ /* 0x040fe40000410000 */
[C---:B-----5:R-:W-:Y:S04]  /*e3a0*/  HMMA.16816.F32.BF16 R68, R12.reuse, R24, R68 ;  /* 0x000000180c44723c */ /* 0x060fe80000041844 */
[C---:B------:R-:W-:Y:S02]  /*e3b0*/  FMUL.FTZ R81, R3.reuse, R81 ;  /* 0x0000005103517220 */ /* 0x040fe40000410000 */
[C---:B------:R-:W-:Y:S02]  /*e3c0*/  FMUL.FTZ R82, R2.reuse, R82 ;  /* 0x0000005202527220 */ /* 0x040fe40000410000 */
[C---:B------:R-:W-:Y:S01]  /*e3d0*/  HMMA.16816.F32.BF16 R72, R12.reuse, R26, R72 ;  /* 0x0000001a0c48723c */ /* 0x040fe20000041848 */
[----:B------:R-:W5:Y:S03]  /*e3e0*/  LDSM.16.MT88.4 R24, [R188+0x4100] ;  /* 0x00410000bc18783b */ /* 0x000f660000004200 */
        /* <DEDUP_REMOVED lines=14> */
[C---:B------:R-:W-:Y:S03]  /*e4d0*/  FMUL.FTZ R93, R3.reuse, R93 ;  /* 0x0000005d035d7220 */ /* 0x040fe60000410000 */
[C---:B------:R-:W-:Y:S01]  /*e4e0*/  HMMA.16816.F32.BF16 R88, R12.reuse, R22, R88 ;  /* 0x000000160c58723c */ /* 0x040fe20000041858 */
[----:B------:R-:W3:Y:S02]  /*e4f0*/  LDSM.16.MT88.4 R20, [R189+0x900] ;  /* 0x00090000bd14783b */ /* 0x000ee40000004200 */
[C---:B------:R-:W-:Y:S02]  /*e500*/  FMUL.FTZ R94, R2.reuse, R94 ;  /* 0x0000005e025e7220 */ /* 0x040fe40000410000 */
[C---:B------:R-:W-:Y:S02]  /*e510*/  FMUL.FTZ R95, R2.reuse, R95 ;  /* 0x0000005f025f7220 */ /* 0x040fe40000410000 */
[C---:B------:R-:W-:Y:S02]  /*e520*/  FMUL.FTZ R96, R3.reuse, R96 ;  /* 0x0000006003607220 */ /* 0x040fe40000410000 */
[----:B------:R-:W-:Y:S03]  /*e530*/  FMUL.FTZ R97, R3, R97 ;  /* 0x0000006103617220 */ /* 0x000fe60000410000 */
[C---:B-----5:R-:W-:Y:S03]  /*e540*/  HMMA.16816.F32.BF16 R92, R12.reuse, R24, R92 ;  /* 0x000000180c5c723c */ /* 0x060fe6000004185c */
[C---:B------:R-:W-:Y:S02]  /*e550*/  FMUL.FTZ R98, R2.reuse, R98 ;  /* 0x0000006202627220 */ /* 0x040fe40000410000 */
[----:B------:R-:W-:Y:S02]  /*e560*/  FMUL.FTZ R99, R2, R99 ;  /* 0x0000006302637220 */ /* 0x000fe40000410000 */
[--C-:B------:R-:W-:Y:S02]  /*e570*/  FFMA.FTZ R168, R168, c[0x0][0x2d0], -R155.reuse ;  /* 0x0000b400a8a87a23 */ /* 0x100fe4000001089b */
[--C-:B------:R-:W-:Y:S03]  /*e580*/  FFMA.FTZ R173, R166, c[0x0][0x2d0], -R155.reuse ;  /* 0x0000b400a6ad7a23 */ /* 0x100fe6000001089b */
[----:B------:R-:W-:Y:S01]  /*e590*/  HMMA.16816.F32.BF16 R96, R12, R26, R96 ;  /* 0x0000001a0c60723c */ /* 0x000fe20000041860 */
[----:B------:R-:W-:Y:S01]  /*e5a0*/  LDSM.16.MT88.4 R24, [R190+0x4900] ;  /* 0x00490000be18783b */ /* 0x000fe20000004200 */
[----:B------:R-:W-:Y:S01]  /*e5b0*/  MUFU.EX2 R168, R168 ;  /* 0x000000a800a87308 */ /* 0x000fe20000000800 */
[--C-:B------:R-:W-:Y:S02]  /*e5c0*/  FFMA.FTZ R164, R164, c[0x0][0x2d0], -R155.reuse ;  /* 0x0000b400a4a47a23 */ /* 0x100fe4000001089b */
[--C-:B------:R-:W-:Y:S02]  /*e5d0*/  FFMA.FTZ R175, R162, c[0x0][0x2d0], -R155.reuse ;  /* 0x0000b400a2af7a23 */ /* 0x100fe4000001089b */
[----:B------:R-:W-:Y:S01]  /*e5e0*/  F2FP.BF16.PACK_AB R12, R157, R154 ;  /* 0x0000009a9d0c723e */ /* 0x000fe200000010ff */
[--C-:B------:R-:W-:Y:S01]  /*e5f0*/  FFMA.FTZ R162, R171, c[0x0][0x2d0], -R140.reuse ;  /* 0x0000b400aba27a23 */ /* 0x100fe2000001088c */
[----:B----4-:R-:W-:Y:S03]  /*e600*/  F2FP.BF16.PACK_AB R14, R159, R156 ;  /* 0x0000009c9f0e723e */ /* 0x010fe600000010ff */
[----:B------:R-:W-:Y:S01]  /*e610*/  F2FP.BF16.PACK_AB R13, R161, R158 ;  /* 0x0000009ea10d723e */ /* 0x000fe200000010ff */
[--C-:B------:R-:W-:Y:S01]  /*e620*/  FFMA.FTZ R171, R144, c[0x0][0x2d0], -R155.reuse ;  /* 0x0000b40090ab7a23 */ /* 0x100fe2000001089b */
[----:B--2---:R-:W-:Y:S01]  /*e630*/  F2FP.BF16.PACK_AB R15, R163, R160 ;  /* 0x000000a0a30f723e */ /* 0x004fe200000010ff */
[--C-:B------:R-:W-:Y:S01]  /*e640*/  FFMA.FTZ R169, R169, c[0x0][0x2d0], -R140.reuse ;  /* 0x0000b400a9a97a23 */ /* 0x100fe2000001088c */
[----:B------:R-:W2:Y:S01]  /*e650*/  MUFU.EX2 R173, R173 ;  /* 0x000000ad00ad7308 */ /* 0x000ea20000000800 */
[--C-:B------:R-:W-:Y:S02]  /*e660*/  FFMA.FTZ R166, R167, c[0x0][0x2d0], -R140.reuse ;  /* 0x0000b400a7a67a23 */ /* 0x100fe4000001088c */
[--C-:B------:R-:W-:Y:S02]  /*e670*/  FFMA.FTZ R167, R147, c[0x0][0x2d0], -R155.reuse ;  /* 0x0000b40093a77a23 */ /* 0x100fe4000001089b */
[C---:B-1----:R-:W-:Y:S01]  /*e680*/  HMMA.16816.F32.BF16 R4, R12.reuse, R16, R4 ;  /* 0x000000100c04723c */ /* 0x042fe20000041804 */
[----:B------:R-:W-:Y:S02]  /*e690*/  LDSM.16.MT88.4 R144, [R195+0x5900] ;  /* 0x00590000c390783b */ /* 0x000fe40000004200 */
[----:B------:R-:W-:Y:S02]  /*e6a0*/  FFMA.FTZ R155, R142, c[0x0][0x2d0], -R155 ;  /* 0x0000b4008e9b7a23 */ /* 0x000fe4000001089b */
[--C-:B------:R-:W-:Y:S01]  /*e6b0*/  FFMA.FTZ R165, R165, c[0x0][0x2d0], -R140.reuse ;  /* 0x0000b400a5a57a23 */ /* 0x100fe2000001088c */
[----:B------:R-:W-:Y:S01]  /*e6c0*/  MUFU.EX2 R164, R164 ;  /* 0x000000a400a47308 */ /* 0x000fe20000000800 */
[----:B------:R-:W-:Y:S01]  /*e6d0*/  FFMA.FTZ R140, R9, c[0x0][0x2d0], -R140 ;  /* 0x0000b400098c7a23 */ /* 0x000fe2000001088c */
[C---:B------:R-:W-:Y:S01]  /*e6e0*/  HMMA.16816.F32.BF16 R100, R12.reuse, R18, R100 ;  /* 0x000000120c64723c */ /* 0x040fe20000041864 */
[----:B------:R-:W1:Y:S03]  /*e6f0*/  LDSM.16.MT88.4 R16, [R188+0x2900] ;  /* 0x00290000bc10783b */ /* 0x000e660000004200 */
[----:B------:R-:W-:Y:S02]  /*e700*/  FFMA.FTZ R148, R3, R206, R148 ;  /* 0x000000ce03947223 */ /* 0x000fe40000010094 */
[----:B------:R-:W-:Y:S02]  /*e710*/  FFMA.FTZ R153, R2, R207, R153 ;  /* 0x000000cf02997223 */ /* 0x000fe40000010099 */
[C---:B------:R-:W-:Y:S01]  /*e720*/  HMMA.16816.F32.BF16 R104, R12.reuse, R28, R104 ;  /* 0x0000001c0c68723c */ /* 0x040fe20000041868 */
[----:B------:R4:W-:Y:S03]  /*e730*/  MUFU.EX2 R216, R140 ;  /* 0x0000008c00d87308 */ /* 0x0009e60000000800 */
[----:B------:R-:W-:Y:S02]  /*e740*/  FADD.FTZ R11, R11, R148 ;  /* 0x000000940b0b7221 */ /* 0x000fe40000010000 */
[----:B------:R-:W-:Y:S02]  /*e750*/  FADD.FTZ R152, R152, R153 ;  /* 0x0000009998987221 */ /* 0x000fe40000010000 */
[C---:B------:R-:W-:Y:S01]  /*e760*/  HMMA.16816.F32.BF16 R108, R12.reuse, R30, R108 ;  /* 0x0000001e0c6c723c */ /* 0x040fe2000004186c */
[----:B------:R-:W-:Y:S02]  /*e770*/  LDSM.16.MT88.4 R28, [R189+0x4900] ;  /* 0x00490000bd1c783b */ /* 0x000fe40000004200 */
[----:B------:R-:W5:Y:S01]  /*e780*/  MUFU.EX2 R175, R175 ;  /* 0x000000af00af7308 */ /* 0x000f620000000800 */
[----:B------:R-:W-:Y:S02]  /*e790*/  FADD.FTZ R10, R10, R11 ;  /* 0x0000000b0a0a7221 */ /* 0x000fe40000010000 */
[----:B------:R-:W-:Y:S02]  /*e7a0*/  FADD.FTZ R3, R151, R152 ;  /* 0x0000009897037221 */ /* 0x000fe40000010000 */
[C---:B---3--:R-:W-:Y:S04]  /*e7b0*/  HMMA.16816.F32.BF16 R112, R12.reuse, R20, R112 ;  /* 0x000000140c70723c */ /* 0x048fe80000041870 */
[----:B------:R-:W-:Y:S01]  /*e7c0*/  FADD.FTZ R149, R149, R10 ;  /* 0x0000000a95957221 */ /* 0x000fe20000010000 */
[----:B------:R-:W-:Y:S01]  /*e7d0*/  MUFU.EX2 R162, R162 ;  /* 0x000000a200a27308 */ /* 0x000fe20000000800 */
[----:B------:R-:W-:Y:S02]  /*e7e0*/  FADD.FTZ R3, R150, R3 ;  /* 0x0000000396037221 */ /* 0x000fe40000010000 */
[C---:B------:R-:W-:Y:S01]  /*e7f0*/  HMMA.16816.F32.BF16 R116, R12.reuse, R22, R116 ;  /* 0x000000160c74723c */ /* 0x040fe20000041874 */
[----:B------:R-:W3:Y:S03]  /*e800*/  LDSM.16.MT88.4 R20, [R195+0x4900] ;  /* 0x00490000c314783b */ /* 0x000ee60000004200 */
[----:B------:R-:W-:Y:S02]  /*e810*/  FADD.FTZ R154, R154, R149 ;  /* 0x000000959a9a7221 */ /* 0x000fe40000010000 */
[----:B------:R-:W-:Y:S01]  /*e820*/  FADD.FTZ R158, R158, R3 ;  /* 0x000000039e9e7221 */ /* 0x000fe20000010000 */
[----:B------:R-:W1:Y:S01]  /*e830*/  MUFU.EX2 R169, R169 ;  /* 0x000000a900a97308 */ /* 0x000e620000000800 */
[C---:B------:R-:W-:Y:S01]  /*e840*/  HMMA.16816.F32.BF16 R120, R12.reuse, R32, R120 ;  /* 0x000000200c78723c */ /* 0x040fe20000041878 */
[----:B----4-:R-:W-:Y:S03]  /*e850*/  LDSM.16.MT88.4 R140, [R188+0x3900] ;  /* 0x00390000bc8c783b */ /* 0x010fe60000004200 */
[----:B------:R-:W-:Y:S01]  /*e860*/  MOV R3, R0 ;  /* 0x0000000000037202 */ /* 0x000fe20000000f00 */
[----:B------:R-:W-:Y:S02]  /*e870*/  FADD.FTZ R157, R157, R154 ;  /* 0x0000009a9d9d7221 */ /* 0x000fe40000010000 */
[----:B------:R-:W-:Y:S01]  /*e880*/  FADD.FTZ R161, R161, R158 ;  /* 0x0000009ea1a17221 */ /* 0x000fe20000010000 */
[C---:B------:R-:W-:Y:S01]  /*e890*/  HMMA.16816.F32.BF16 R124, R12.reuse, R34, R124 ;  /* 0x000000220c7c723c */ /* 0x040fe2000004187c */
[----:B------:R-:W-:Y:S01]  /*e8a0*/  LDSM.16.MT88.4 R32, [R190+0x1100] ;  /* 0x00110000be20783b */ /* 0x000fe20000004200 */
[----:B------:R-:W-:Y:S02]  /*e8b0*/  MUFU.EX2 R166, R166 ;  /* 0x000000a600a67308 */ /* 0x000fe40000000800 */
[----:B------:R-:W-:Y:S02]  /*e8c0*/  FADD.FTZ R156, R156, R157 ;  /* 0x0000009d9c9c7221 */ /* 0x000fe40000010000 */
[----:B------:R-:W-:Y:S02]  /*e8d0*/  FADD.FTZ R160, R160, R161 ;  /* 0x000000a1a0a07221 */ /* 0x000fe40000010000 */
[C---:B------:R-:W-:Y:S04]  /*e8e0*/  HMMA.16816.F32.BF16 R36, R12.reuse, R128, R36 ;  /* 0x000000800c24723c */ /* 0x040fe80000041824 */
[----:B------:R-:W4:Y:S01]  /*e8f0*/  MUFU.EX2 R165, R165 ;  /* 0x000000a500a57308 */ /* 0x000f220000000800 */
[----:B------:R-:W-:Y:S02]  /*e900*/  FADD.FTZ R159, R159, R156 ;  /* 0x0000009c9f9f7221 */ /* 0x000fe40000010000 */
[----:B------:R-:W-:Y:S01]  /*e910*/  FADD.FTZ R163, R163, R160 ;  /* 0x000000a0a3a37221 */ /* 0x000fe20000010000 */
[C---:B------:R-:W-:Y:S01]  /*e920*/  HMMA.16816.F32.BF16 R40, R12.reuse, R130, R40 ;  /* 0x000000820c28723c */ /* 0x040fe20000041828 */
[----:B------:R-:W-:Y:S05]  /*e930*/  LDSM.16.MT88.4 R128, [R188+0x1100] ;  /* 0x00110000bc80783b */ /* 0x000fea0000004200 */
[----:B------:R-:W1:Y:S02]  /*e940*/  MUFU.EX2 R167, R167 ;  /* 0x000000a700a77308 */ /* 0x000e640000000800 */
[C---:B------:R-:W-:Y:S08]  /*e950*/  HMMA.16816.F32.BF16 R44, R12.reuse, R132, R44 ;  /* 0x000000840c2c723c */ /* 0x040ff0000004182c */
[C---:B------:R-:W-:Y:S01]  /*e960*/  HMMA.16816.F32.BF16 R48, R12.reuse, R134, R48 ;  /* 0x000000860c30723c */ /* 0x040fe20000041830 */
[----:B------:R-:W-:Y:S01]  /*e970*/  LDSM.16.MT88.4 R132, [R190+0x3100] ;  /* 0x00310000be84783b */ /* 0x000fe20000004200 */
[----:B------:R-:W-:Y:S06]  /*e980*/  MUFU.EX2 R171, R171 ;  /* 0x000000ab00ab7308 */ /* 0x000fec0000000800 */
[C---:B------:R-:W-:Y:S04]  /*e990*/  HMMA.16816.F32.BF16 R52, R12.reuse, R136, R52 ;  /* 0x000000880c34723c */ /* 0x040fe80000041834 */
[----:B------:R-:W2:Y:S04]  /*e9a0*/  MUFU.EX2 R174, R155 ;  /* 0x0000009b00ae7308 */ /* 0x000ea80000000800 */
        /* <DEDUP_REMOVED lines=10> */
[----:B------:R-:W3:Y:S07]  /*ea50*/  LDSM.16.MT88.4 R24, [R189+0x1100] ;  /* 0x00110000bd18783b */ /* 0x000eee0000004200 */
[C---:B------:R-:W-:Y:S08]  /*ea60*/  HMMA.16816.F32.BF16 R84, R12.reuse, R28, R84 ;  /* 0x0000001c0c54723c */ /* 0x040ff00000041854 */
[C---:B------:R-:W-:Y:S01]  /*ea70*/  HMMA.16816.F32.BF16 R88, R12.reuse, R30, R88 ;  /* 0x0000001e0c58723c */ /* 0x040fe20000041858 */
[----:B------:R-:W3:Y:S07]  /*ea80*/  LDSM.16.MT88.4 R28, [R195+0x3100] ;  /* 0x00310000c31c783b */ /* 0x000eee0000004200 */
[C---:B-1----:R-:W-:Y:S08]  /*ea90*/  HMMA.16816.F32.BF16 R92, R12.reuse, R16, R92 ;  /* 0x000000100c5c723c */ /* 0x042ff0000004185c */
[----:B------:R-:W-:Y:S01]  /*eaa0*/  HMMA.16816.F32.BF16 R96, R12, R18, R96 ;  /* 0x000000120c60723c */ /* 0x000fe20000041860 */
[----:B------:R-:W1:Y:S06]  /*eab0*/  LDSM.16.MT88.4 R16, [R188+0x3100] ;  /* 0x00310000bc10783b */ /* 0x000e6c0000004200 */
[----:B--2---:R-:W-:Y:S01]  /*eac0*/  F2FP.BF16.PACK_AB R12, R173, R168 ;  /* 0x000000a8ad0c723e */ /* 0x004fe200000010ff */
[----:B------:R-:W-:Y:S01]  /*ead0*/  FADD.FTZ R168, R168, R159 ;  /* 0x0000009fa8a87221 */ /* 0x000fe20000010000 */
[----:B-----5:R-:W-:Y:S03]  /*eae0*/  F2FP.BF16.PACK_AB R14, R175, R164 ;  /* 0x000000a4af0e723e */ /* 0x020fe600000010ff */
[----:B------:R-:W-:Y:S01]  /*eaf0*/  F2FP.BF16.PACK_AB R13, R169, R162 ;  /* 0x000000a2a90d723e */ /* 0x000fe200000010ff */
[----:B------:R-:W-:Y:S01]  /*eb00*/  FADD.FTZ R162, R162, R163 ;  /* 0x000000a3a2a27221 */ /* 0x000fe20000010000 */
[----:B----4-:R-:W-:Y:S01]  /*eb10*/  F2FP.BF16.PACK_AB R15, R165, R166 ;  /* 0x000000a6a50f723e */ /* 0x010fe200000010ff */
[----:B------:R-:W-:Y:S02]  /*eb20*/  FADD.FTZ R173, R173, R168 ;  /* 0x000000a8adad7221 */ /* 0x000fe40000010000 */
[----:B------:R-:W-:Y:S02]  /*eb30*/  FADD.FTZ R169, R169, R162 ;  /* 0x000000a2a9a97221 */ /* 0x000fe40000010000 */
[----:B------:R-:W-:Y:S02]  /*eb40*/  FADD.FTZ R164, R164, R173 ;  /* 0x000000ada4a47221 */ /* 0x000fe40000010000 */
[C---:B---3--:R-:W-:Y:S03]  /*eb50*/  HMMA.16816.F32.BF16 R4, R12.reuse, R20, R4 ;  /* 0x000000140c04723c */ /* 0x048fe60000041804 */
[----:B------:R-:W-:Y:S02]  /*eb60*/  FADD.FTZ R2, R166, R169 ;  /* 0x000000a9a6027221 */ /* 0x000fe40000010000 */
[----:B------:R-:W-:Y:S02]  /*eb70*/  FADD.FTZ R164, R175, R164 ;  /* 0x000000a4afa47221 */ /* 0x000fe40000010000 */
[----:B------:R-:W-:Y:S01]  /*eb80*/  FADD.FTZ R2, R165, R2 ;  /* 0x00000002a5027221 */ /* 0x000fe20000010000 */
[C---:B------:R-:W-:Y:S01]  /*eb90*/  HMMA.16816.F32.BF16 R100, R12.reuse, R22, R100 ;  /* 0x000000160c64723c */ /* 0x040fe20000041864 */
[----:B------:R-:W2:Y:S07]  /*eba0*/  LDSM.16.MT88.4 R20, [R195+0x5100] ;  /* 0x00510000c314783b */ /* 0x000eae0000004200 */
[C---:B------:R-:W-:Y:S08]  /*ebb0*/  HMMA.16816.F32.BF16 R104, R12.reuse, R32, R104 ;  /* 0x000000200c68723c */ /* 0x040ff00000041868 */
[C---:B------:R-:W-:Y:S01]  /*ebc0*/  HMMA.16816.F32.BF16 R108, R12.reuse, R34, R108 ;  /* 0x000000220c6c723c */ /* 0x040fe2000004186c */
[----:B------:R-:W-:Y:S07]  /*ebd0*/  LDSM.16.MT88.4 R32, [R188+0x1900] ;  /* 0x00190000bc20783b */ /* 0x000fee0000004200 */
[C---:B------:R-:W-:Y:S08]  /*ebe0*/  HMMA.16816.F32.BF16 R112, R12.reuse, R24, R112 ;  /* 0x000000180c70723c */ /* 0x040ff00000041870 */
[C---:B------:R-:W-:Y:S01]  /*ebf0*/  HMMA.16816.F32.BF16 R116, R12.reuse, R26, R116 ;  /* 0x0000001a0c74723c */ /* 0x040fe20000041874 */
[----:B------:R-:W3:Y:S07]  /*ec00*/  LDSM.16.MT88.4 R24, [R190+0x5100] ;  /* 0x00510000be18783b */ /* 0x000eee0000004200 */
[C---:B------:R-:W-:Y:S08]  /*ec10*/  HMMA.16816.F32.BF16 R120, R12.reuse, R128, R120 ;  /* 0x000000800c78723c */ /* 0x040ff00000041878 */
[C---:B------:R-:W-:Y:S08]  /*ec20*/  HMMA.16816.F32.BF16 R124, R12.reuse, R130, R124 ;  /* 0x000000820c7c723c */ /* 0x040ff0000004187c */
[C---:B------:R-:W-:Y:S08]  /*ec30*/  HMMA.16816.F32.BF16 R36, R12.reuse, R28, R36 ;  /* 0x0000001c0c24723c */ /* 0x040ff00000041824 */
[C---:B------:R-:W-:Y:S01]  /*ec40*/  HMMA.16816.F32.BF16 R40, R12.reuse, R30, R40 ;  /* 0x0000001e0c28723c */ /* 0x040fe20000041828 */
[----:B------:R-:W4:Y:S07]  /*ec50*/  LDSM.16.MT88.4 R28, [R189+0x5100] ;  /* 0x00510000bd1c783b */ /* 0x000f2e0000004200 */
        /* <DEDUP_REMOVED lines=27> */
[----:B------:R-:W-:Y:S01]  /*ee10*/  FADD.FTZ R170, R170, R167 ;  /* 0x000000a7aaaa7221 */ /* 0x000fe20000010000 */
[----:B------:R-:W-:Y:S01]  /*ee20*/  MOV R2, R8 ;  /* 0x0000000800027202 */ /* 0x000fe20000000f00 */
[----:B------:R-:W-:Y:S02]  /*ee30*/  FADD.FTZ R214, R214, R213 ;  /* 0x000000d5d6d67221 */ /* 0x000fe40000010000 */
[----:B------:R-:W-:Y:S02]  /*ee40*/  FADD.FTZ R171, R171, R170 ;  /* 0x000000aaabab7221 */ /* 0x000fe40000010000 */
[C---:B--2---:R-:W-:Y:S01]  /*ee50*/  HMMA.16816.F32.BF16 R128, R12.reuse, R20, R4 ;  /* 0x000000140c80723c */ /* 0x044fe20000041804 */
[----:B------:R-:W2:Y:S02]  /*ee60*/  LDSM.16.MT88.4 R4, [R190+0x5900] ;  /* 0x00590000be04783b */ /* 0x000ea40000004200 */
[----:B------:R-:W-:Y:S02]  /*ee70*/  FADD.FTZ R207, R215, R214 ;  /* 0x000000d6d7cf7221 */ /* 0x000fe40000010000 */
[----:B------:R-:W-:Y:S02]  /*ee80*/  FADD.FTZ R206, R174, R171 ;  /* 0x000000abaece7221 */ /* 0x000fe40000010000 */
[----:B------:R-:W-:Y:S01]  /*ee90*/  FADD.FTZ R207, R216, R207 ;  /* 0x000000cfd8cf7221 */ /* 0x000fe20000010000 */
[C---:B------:R-:W-:Y:S01]  /*eea0*/  HMMA.16816.F32.BF16 R100, R12.reuse, R22, R100 ;  /* 0x000000160c64723c */ /* 0x040fe20000041864 */
[----:B------:R-:W5:Y:S07]  /*eeb0*/  LDSM.16.MT88.4 R20, [R189+0x5900] ;  /* 0x00590000bd14783b */ /* 0x000f6e0000004200 */
[C---:B---3--:R-:W-:Y:S08]  /*eec0*/  HMMA.16816.F32.BF16 R104, R12.reuse, R24, R104 ;  /* 0x000000180c68723c */ /* 0x048ff00000041868 */
[C---:B------:R-:W-:Y:S08]  /*eed0*/  HMMA.16816.F32.BF16 R108, R12.reuse, R26, R108 ;  /* 0x0000001a0c6c723c */ /* 0x040ff0000004186c */
[C---:B----4-:R-:W-:Y:S08]  /*eee0*/  HMMA.16816.F32.BF16 R112, R12.reuse, R28, R112 ;  /* 0x0000001c0c70723c */ /* 0x050ff00000041870 */
        /* <DEDUP_REMOVED lines=15> */
[C---:B------:R-:W-:Y:S08]  /*efe0*/  HMMA.16816.F32.BF16 R80, R12.reuse, R6, R80 ;  /* 0x000000060c50723c */ /* 0x040ff00000041850 */
[C---:B-----5:R-:W-:Y:S08]  /*eff0*/  HMMA.16816.F32.BF16 R84, R12.reuse, R20, R84 ;  /* 0x000000140c54723c */ /* 0x060ff00000041854 */
[C---:B------:R-:W-:Y:S08]  /*f000*/  HMMA.16816.F32.BF16 R88, R12.reuse, R22, R88 ;  /* 0x000000160c58723c */ /* 0x040ff00000041858 */
[C---:B-1----:R-:W-:Y:S08]  /*f010*/  HMMA.16816.F32.BF16 R92, R12.reuse, R16, R92 ;  /* 0x000000100c5c723c */ /* 0x042ff0000004185c */
[----:B------:R-:W-:Y:S01]  /*f020*/  HMMA.16816.F32.BF16 R96, R12, R18, R96 ;  /* 0x000000120c60723c */ /* 0x000fe20000041860 */
[----:B------:R-:W-:-:S07]  /*f030*/  @P0 BRA `(.L_x_3541) ;  /* 0xffffc9e000000947 */ /* 0x000fce000383ffff */
.L_x_3531:
[----:B------:R-:W1:Y:S01]  /*f040*/  SHFL.BFLY PT, R3, R206, 0x2, 0x1f ;  /* 0x0c401f00ce037f89 */ /* 0x000e6200000e0000 */
[----:B------:R-:W-:-:S02]  /*f050*/  MOV R2, RZ ;  /* 0x000000ff00027202 */ /* 0x000fc40000000f00 */
[----:B------:R-:W-:Y:S01]  /*f060*/  MOV R4, RZ ;  /* 0x000000ff00047202 */ /* 0x000fe20000000f00 */
[----:B------:R-:W2:Y:S01]  /*f070*/  SHFL.BFLY PT, R10, R207, 0x2, 0x1f ;  /* 0x0c401f00cf0a7f89 */ /* 0x000ea200000e0000 */
[----:B------:R-:W-:Y:S02]  /*f080*/  MOV R7, 0xff800000 ;  /* 0xff80000000077802 */ /* 0x000fe40000000f00 */
        /* <DEDUP_REMOVED lines=17> */
[----:B------:R-:W-:Y:S01]  /*f1a0*/  FMUL.FTZ R101, R2, R101 ;  /* 0x0000006502657220 */ /* 0x000fe20000410000 */
        /* <DEDUP_REMOVED lines=100> */
.L_x_3493:
        /* <DEDUP_REMOVED lines=261> */
.L_x_3544:
[----:B------:R-:W-:Y:S05]  /*10840*/  BSYNC B0 ;  /* 0x0000000000007941 */ /* 0x000fea0003800000 */
.L_x_3543:
        /* <DEDUP_REMOVED lines=146> */
.L_x_3542:
        /* <DEDUP_REMOVED lines=50> */
.L_x_3545:
        /* <DEDUP_REMOVED lines=15> */
.L_x_6293:


//--------------------- .text._ZN7cutlass13device_kernelIN5flash19enable_sm80_to_sm89INS1_16FlashAttnFwdSm80INS1_25CollectiveMainloopFwdSm80ILi8ELi1ELb0EN4cute5tupleIJNS5_1CILi128EEENS7_ILi64EEENS7_ILi192EEEEEELi192ENS_10bfloat16_tEfNS_4arch4Sm80ELb0ELb1ELb0ELb1ELb1ELb0ELb1ELb1EEENS1_21CollectiveEpilogueFwdINS6_IJS8_SA_S9_EEENS6_IJNS7_ILi1EEESI_SI_EEESC_SE_Li256ELb1ELb1ELb1ELb0EEENS1_36VarlenDynamicPersistentTileSchedulerILi128ELi64ELi256ELi256ELb1ELb1ELb0ELb1ELb0ELb1EEEEEEEEEvNT_6ParamsE --------------------------
	.section	.text._ZN7cutlass13device_kernelIN5flash19enable_sm80_to_sm89INS1_16FlashAttnFwdSm80INS1_25CollectiveMainloopFwdSm80ILi8ELi1ELb0EN4cute5tupleIJNS5_1CILi128EEENS7_ILi64EEENS7_ILi192EEEEEELi192ENS_10bfloat16_tEfNS_4arch4Sm80ELb0ELb1ELb0ELb1ELb1ELb0ELb1ELb1EEENS1_21CollectiveEpilogueFwdINS6_IJS8_SA_S9_EEENS6_IJNS7_ILi1EEESI_SI_EEESC_SE_Li256ELb1ELb1ELb1ELb0EEENS1_36VarlenDynamicPersistentTileSchedulerILi128ELi64ELi256ELi256ELb1ELb1ELb0ELb1ELb0ELb1EEEEEEEEEvNT_6ParamsE,"ax",@progbits
	.sectioninfo	@"SHI_REGISTERS=255"
	.align	128
.text._ZN7cutlass13device_kernelIN5flash19enable_sm80_to_sm89INS1_16FlashAttnFwdSm80INS1_25CollectiveMainloopFwdSm80ILi8ELi1ELb0EN4cute5tupleIJNS5_1CILi128EEENS7_ILi64EEENS7_ILi192EEEEEELi192ENS_10bfloat16_tEfNS_4arch4Sm80ELb0ELb1ELb0ELb1ELb1ELb0ELb1ELb1EEENS1_21CollectiveEpilogueFwdINS6_IJS8_SA_S9_EEENS6_IJNS7_ILi1EEESI_SI_EEESC_SE_Li256ELb1ELb1ELb1ELb0EEENS1_36VarlenDynamicPersistentTileSchedulerILi128ELi64ELi256ELi256ELb1ELb1ELb0ELb1ELb0ELb1EEEEEEEEEvNT_6ParamsE:
        .type           _ZN7cutlass13device_kernelIN5flash19enable_sm80_to_sm89INS1_16FlashAttnFwdSm80INS1_25CollectiveMainloopFwdSm80ILi8ELi1ELb0EN4cute5tupleIJNS5_1CILi128EEENS7_ILi64EEENS7_ILi192EEEEEELi192ENS_10bfloat16_tEfNS_4arch4Sm80ELb0ELb1ELb0ELb1ELb1ELb0ELb1ELb1EEENS1_21CollectiveEpilogueFwdINS6_IJS8_SA_S9_EEENS6_IJNS7_ILi1EEESI_SI_EEESC_SE_Li256ELb1ELb1ELb1ELb0EEENS1_36VarlenDynamicPersistentTileSchedulerILi128ELi64ELi256ELi256ELb1ELb1ELb0ELb1ELb0ELb1EEEEEEEEEvNT_6ParamsE,@function
        .size           _ZN7cutlass13device_kernelIN5flash19enable_sm80_to_sm89INS1_16FlashAttnFwdSm80INS1_25CollectiveMainloopFwdSm80ILi8ELi1ELb0EN4cute5tupleIJNS5_1CILi128EEENS7_ILi64EEENS7_ILi192EEEEEELi192ENS_10bfloat16_tEfNS_4arch4Sm80ELb0ELb1ELb0ELb1ELb1ELb0ELb1ELb1EEENS1_21CollectiveEpilogueFwdINS6_IJS8_SA_S9_EEENS6_IJNS7_ILi1EEESI_SI_EEESC_SE_Li256ELb1ELb1ELb1ELb0EEENS1_36VarlenDynamicPersistentTileSchedulerILi128ELi64ELi256ELi256ELb1ELb1ELb0ELb1ELb0ELb1EEEEEEEEEvNT_6ParamsE,(.L_x_6294 - _ZN7cutlass13device_kernelIN5flash19enable_sm80_to_sm89INS1_16FlashAttnFwdSm80INS1_25CollectiveMainloopFwdSm80ILi8ELi1ELb0EN4cute5tupleIJNS5_1CILi128EEENS7_ILi64EEENS7_ILi192EEEEEELi192ENS_10bfloat16_tEfNS_4arch4Sm80ELb0ELb1ELb0ELb1ELb1ELb0ELb1ELb1EEENS1_21CollectiveEpilogueFwdINS6_IJS8_SA_S9_EEENS6_IJNS7_ILi1EEESI_SI_EEESC_SE_Li256ELb1ELb1ELb1ELb0EEENS1_36VarlenDynamicPersistentTileSchedulerILi128ELi64ELi256ELi256ELb1ELb1ELb0ELb1ELb0ELb1EEEEEEEEEvNT_6ParamsE)
        .other          _ZN7cutlass13device_kernelIN5flash19enable_sm80_to_sm89INS1_16FlashAttnFwdSm80INS1_25CollectiveMainloopFwdSm80ILi8ELi1ELb0EN4cute5tupleIJNS5_1CILi128EEENS7_ILi64EEENS7_ILi192EEEEEELi192ENS_10bfloat16_tEfNS_4arch4Sm80ELb0ELb1ELb0ELb1ELb1ELb0ELb1ELb1EEENS1_21CollectiveEpilogueFwdINS6_IJS8_SA_S9_EEENS6_IJNS7_ILi1EEESI_SI_EEESC_SE_Li256ELb1ELb1ELb1ELb0EEENS1_36VarlenDynamicPersistentTileSchedulerILi128ELi64ELi256ELi256ELb1ELb1ELb0ELb1ELb0ELb1EEEEEEEEEvNT_6ParamsE,@"STO_CUDA_ENTRY STV_DEFAULT"
_ZN7cutlass13device_kernelIN5flash19enable_sm80_to_sm89INS1_16FlashAttnFwdSm80INS1_25CollectiveMainloopFwdSm80ILi8ELi1ELb0EN4cute5tupleIJNS5_1CILi128EEENS7_ILi64EEENS7_ILi192EEEEEELi192ENS_10bfloat16_tEfNS_4arch4Sm80ELb0ELb1ELb0ELb1ELb1ELb0ELb1ELb1EEENS1_21CollectiveEpilogueFwdINS6_IJS8_SA_S9_EEENS6_IJNS7_ILi1EEESI_SI_EEESC_SE_Li256ELb1ELb1ELb1ELb0EEENS1_36VarlenDynamicPersistentTileSchedulerILi128ELi64ELi256ELi256ELb1ELb1ELb0ELb1ELb0ELb1EEEEEEEEEvNT_6ParamsE:
        /* <DEDUP_REMOVED lines=52> */
.L_x_3551:
        /* <DEDUP_REMOVED lines=16> */
.L_x_3727:
        /* <DEDUP_REMOVED lines=16> */
.L_x_3728:
[----:B---3--:R-:W-:-:S05]  /*0540*/  IMAD R0, R0, c[0x0][0x538], RZ ;  /* 0x00014e0000007a24 */ /* 0x008fca00078e02ff */
[----:B------:R-:W-:-:S04]  /*0550*/  IADD3 R6, R0, R6, RZ ;  /* 0x0000000600067210 */ /* 0x000fc80007ffe0ff */
[----:B------:R-:W-:-:S13]  /*0560*/  ISETP.GT.AND P0, PT, R6, UR4, PT ;  /* 0x0000000406007c0c */ /* 0x000fda000bf04270 */
[----:B-12---:R-:W-:Y:S05]  /*0570*/  @!P0 BRA `(.L_x_3551) ;  /* 0xfffffdc000008947 */ /* 0x006fea000383ffff */
.L_x_3547:
[----:B------:R-:W-:-:S05]  /*0580*/  IADD3 R10, -R0, R6, RZ ;  /* 0x00000006000a7210 */ /* 0x000fca0007ffe1ff */
[----:B------:R-:W-:-:S05]  /*0590*/  IMAD R0, R4, c[0x0][0x538], R10 ;  /* 0x00014e0004007a24 */ /* 0x000fca00078e020a */
[----:B------:R-:W-:Y:S01]  /*05a0*/  ISETP.GT.AND P0, PT, R0, UR4, PT ;  /* 0x0000000400007c0c */ /* 0x000fe2000bf04270 */
[----:B------:R-:W-:-:S12]  /*05b0*/  BRA.DIV ~URZ, `(.L_x_3552) ;  /* 0x000150c27f007947 */ /* 0x000fd8000b800000 */
[----:B------:R-:W-:-:S04]  /*05c0*/  VOTE.ANY R6, PT, !P0 ;  /* 0x0000000000067806 */ /* 0x000fc800040e0100 */
.L_x_3729:
[----:B------:R-:W2:Y:S02]  /*05d0*/  POPC R0, R6 ;  /* 0x0000000600007309 */ /* 0x000ea40000000000 */
[----:B-12---:R-:W-:Y:S01]  /*05e0*/  IADD3 R215, R0, R7, RZ ;  /* 0x0000000700d77210 */ /* 0x006fe20007ffe0ff */
[----:B------:R-:W-:Y:S05]  /*05f0*/  BRA.DIV ~URZ, `(.L_x_3553) ;  /* 0x000150d27f007947 */ /* 0x000fea000b800000 */
[----:B------:R1:W2:Y:S01]  /*0600*/  SHFL.IDX PT, R12, R9, R0, 0x1f ;  /* 0x00001f00090c7589 */ /* 0x0002a200000e0000 */
[----:B------:R-:W-:-:S03]  /*0610*/  MOV R5, RZ ;  /* 0x000000ff00057202 */ /* 0x000fc60000000f00 */
[----:B------:R1:W3:Y:S04]  /*0620*/  SHFL.IDX PT, R9, R8, R0, 0x1f ;  /* 0x00001f0008097589 */ /* 0x0002e800000e0000 */
.L_x_3730:
[----:B------:R-:W-:Y:S01]  /*0630*/  ISETP.NE.AND P0, PT, R6, RZ, PT ;  /* 0x000000ff0600720c */ /* 0x000fe20003f05270 */
[----:B------:R-:W-:-:S12]  /*0640*/  BSSY B0, `(.L_x_3554) ;  /* 0x0000005000007945 */ /* 0x000fd80003800000 */
[----:B------:R-:W-:Y:S05]  /*0650*/  @!P0 BRA `(.L_x_3555) ;  /* 0x0000003000008947 */ /* 0x000fea0003800000 */
[----:B-1----:R-:W-:Y:S01]  /*0660*/  IADD3 R0, R0, -0x1, RZ ;  /* 0xffffffff00007810 */ /* 0x002fe20007ffe0ff */
[----:B------:R-:W-:Y:S05]  /*0670*/  BRA.DIV ~URZ, `(.L_x_3556) ;  /* 0x000151327f007947 */ /* 0x000fea000b800000 */
[----:B------:R1:W4:Y:S02]  /*0680*/  SHFL.IDX PT, R5, R4, R0, 0x1f ;  /* 0x00001f0004057589 */ /* 0x00032400000e0000 */
.L_x_3555:
[----:B------:R-:W-:Y:S05]  /*0690*/  BSYNC B0 ;  /* 0x0000000000007941 */ /* 0x000fea0003800000 */
.L_x_3554:
        /* <DEDUP_REMOVED lines=67> */
.L_x_3558:
        /* <DEDUP_REMOVED lines=68> */
.L_x_3559:
[----:B------:R-:W-:Y:S05]  /*0f10*/  BSYNC B0 ;  /* 0x0000000000007941 */ /* 0x000fea0003800000 */
.L_x_3557:
[----:B------:R-:W-:-:S04]  /*0f20*/  LOP3.LUT R0, RZ, R0, RZ, 0x33, !PT ;  /* 0x00000000ff007212 */ /* 0x000fc800078e33ff */
[----:B------:R-:W-:Y:S01]  /*0f30*/  IADD3 R213, R0, R12, RZ ;  /* 0x0000000c00d57210 */ /* 0x000fe20007ffe0ff */
[----:B------:R-:W-:Y:S05]  /*0f40*/  BRA `(.L_x_3560) ;  /* 0x0000004000007947 */ /* 0x000fea0003800000 */
.L_x_3548:
[----:B-1----:R-:W-:Y:S01]  /*0f50*/  IMAD.MOV.U32 R213, RZ, RZ, RZ ;  /* 0x000000ffffd57224 */ /* 0x002fe200078e00ff */
[----:B------:R-:W-:Y:S01]  /*0f60*/  MOV R214, RZ ;  /* 0x000000ff00d67202 */ /* 0x000fe20000000f00 */
[----:B------:R-:W-:Y:S01]  /*0f70*/  IMAD.U32 R212, RZ, RZ, UR4 ;  /* 0x00000004ffd47e24 */ /* 0x000fe2000f8e00ff */
[----:B------:R-:W-:Y:S02]  /*0f80*/  MOV R215, c[0x0][0x53c] ;  /* 0x00014f0000d77a02 */ /* 0x000fe40000000f00 */
.L_x_3560:
[----:B------:R-:W-:Y:S01]  /*0f90*/  ISETP.NE.AND P0, PT, R13, RZ, PT ;  /* 0x000000ff0d00720c */ /* 0x000fe20003f05270 */
[----:B------:R-:W-:-:S12]  /*0fa0*/  WARPSYNC 0xffffffff ;  /* 0xffffffff00007948 */ /* 0x000fd80003800000 */
[----:B------:R1:W-:Y:S04]  /*0fb0*/  @!P0 STS.128 [0x18100], R212 ;  /* 0x018100d4ff008388 */ /* 0x0003e80000000c00 */
[----:B------:R-:W-:Y:S06]  /*0fc0*/  BAR.ARV 0x5, 0x100 ;  /* 0x0144000000007b1d */ /* 0x000fec0000002000 */
.L_x_3546:
        /* <DEDUP_REMOVED lines=74> */
[----:B------:R-:W-:Y:S01]  /*1470*/  IMAD.MOV.U32 R10, RZ, RZ, 0x40 ;  /* 0x00000040ff0a7424 */ /* 0x000fe200078e00ff */
[----:B------:R-:W-:Y:S01]  /*1480*/  LEA.HI R3, R4, R4, RZ, 0x1d ;  /* 0x0000000404037211 */ /* 0x000fe200078fe8ff */
[----:B------:R1:W-:Y:S01]  /*1490*/  STL [R1+0x10], R15 ;  /* 0x0000100f01007387 */ /* 0x0003e20000100800 */
[----:B------:R-:W-:Y:S01]  /*14a0*/  LOP3.LUT R2, R6, R2, RZ, 0x3c, !PT ;  /* 0x0000000206027212 */ /* 0x000fe200078e3cff */
[----:B------:R-:W-:Y:S01]  /*14b0*/  IMAD R0, R14, 0x200, R13 ;  /* 0x000002000e007824 */ /* 0x000fe200078e020d */
[----:B------:R-:W-:Y:S01]  /*14c0*/  LOP3.LUT R4, R7, 0xfffffe00, RZ, 0xc0, !PT ;  /* 0xfffffe0007047812 */ /* 0x000fe200078ec0ff */
[----:B------:R-:W-:Y:S01]  /*14d0*/  IMAD.IADD R7, R5, 0x1, R3 ;  /* 0x0000000105077824 */ /* 0x000fe200078e0203 */
[----:B------:R-:W-:Y:S01]  /*14e0*/  IADD3 R191, R182, 0x40, RZ ;  /* 0x00000040b6bf7810 */ /* 0x000fe20007ffe0ff */
[----:B------:R-:W-:Y:S01]  /*14f0*/  IMAD R211, R211, 0x8, R15 ;  /* 0x00000008d3d37824 */ /* 0x000fe200078e020f */
[CC--:B------:R-:W-:Y:S01]  /*1500*/  IADD3 R3, R2.reuse, R4.reuse, R8 ;  /* 0x0000000402037210 */ /* 0x0c0fe20007ffe008 */
[----:B------:R-:W-:Y:S01]  /*1510*/  IMAD.MOV.U32 R8, RZ, RZ, 0x20 ;  /* 0x00000020ff087424 */ /* 0x000fe200078e00ff */
[----:B------:R-:W-:-:S02]  /*1520*/  LOP3.LUT R4, R2, R4, RZ, 0xfc, !PT ;  /* 0x0000000402047212 */ /* 0x000fc400078efcff */
[----:B------:R-:W-:Y:S02]  /*1530*/  LOP3.LUT R2, R12, 0x7ffffffc, RZ, 0xc0, !PT ;  /* 0x7ffffffc0c027812 */ /* 0x000fe400078ec0ff */
[----:B------:R-:W-:Y:S02]  /*1540*/  SHF.R.S32.HI R5, RZ, 0x1f, R191 ;  /* 0x0000001fff057819 */ /* 0x000fe400000114bf */
[----:B------:R-:W-:Y:S01]  /*1550*/  SEL R5, R8, 0xffffffe0, !P1 ;  /* 0xffffffe008057807 */ /* 0x000fe20004800000 */
[----:B------:R-:W-:Y:S01]  /*1560*/  IMAD.IADD R2, R16, 0x1, -R2 ;  /* 0x0000000110027824 */ /* 0x000fe200078e0a02 */
[----:B------:R-:W-:Y:S02]  /*1570*/  LEA R227, R7, 0x80, 0x1 ;  /* 0x0000008007e37811 */ /* 0x000fe400078e08ff */
[----:B------:R-:W-:Y:S01]  /*1580*/  IADD3 R192, R182, 0x80, RZ ;  /* 0x00000080b6c07810 */ /* 0x000fe20007ffe0ff */
[----:B------:R-:W-:Y:S01]  /*1590*/  IMAD.SHL.U32 R198, R2, 0x2, RZ ;  /* 0x0000000202c67824 */ /* 0x000fe200078e00ff */
[----:B------:R-:W-:Y:S01]  /*15a0*/  SEL R2, R8, 0xffffffe0, !P4 ;  /* 0xffffffe008027807 */ /* 0x000fe20006000000 */
[C---:B------:R-:W-:Y:S01]  /*15b0*/  IMAD.IADD R230, R227.reuse, 0x1, R5 ;  /* 0x00000001e3e67824 */ /* 0x040fe200078e0205 */
[----:B------:R-:W-:-:S02]  /*15c0*/  IADD3 R228, R227, -0x10, RZ ;  /* 0xfffffff0e3e47810 */ /* 0x000fc40007ffe0ff */
        /* <DEDUP_REMOVED lines=9> */
[----:B------:R-:W-:Y:S02]  /*1660*/  SHF.R.S32.HI R7, RZ, 0x1f, R8 ;  /* 0x0000001fff077819 */ /* 0x000fe40000011408 */
[C---:B------:R-:W-:Y:S02]  /*1670*/  IADD3 R239, R198.reuse, 0x78, RZ ;  /* 0x00000078c6ef7810 */ /* 0x040fe40007ffe0ff */
[----:B------:R-:W-:-:S02]  /*1680*/  IADD3 R238, R198, 0x80, RZ ;  /* 0x00000080c6ee7810 */ /* 0x000fc40007ffe0ff */
[----:B------:R-:W-:Y:S02]  /*1690*/  SHF.R.S32.HI R8, RZ, 0x1f, R251 ;  /* 0x0000001fff087819 */ /* 0x000fe400000114fb */
[----:B------:R-:W-:Y:S02]  /*16a0*/  SHF.R.S32.HI R7, RZ, 0x1f, R250 ;  /* 0x0000001fff077819 */ /* 0x000fe400000114fa */
[----:B------:R-:W-:Y:S02]  /*16b0*/  SHF.R.S32.HI R6, RZ, 0x1f, R192 ;  /* 0x0000001fff067819 */ /* 0x000fe400000114c0 */
[C---:B------:R-:W-:Y:S02]  /*16c0*/  IADD3 R236, R198.reuse, 0x90, RZ ;  /* 0x00000090c6ec7810 */ /* 0x040fe40007ffe0ff */
[----:B------:R-:W-:Y:S02]  /*16d0*/  IADD3 R235, R198, 0x98, RZ ;  /* 0x00000098c6eb7810 */ /* 0x000fe40007ffe0ff */
[----:B------:R-:W-:-:S02]  /*16e0*/  SHF.R.S32.HI R8, RZ, 0x1f, R248 ;  /* 0x0000001fff087819 */ /* 0x000fc400000114f8 */
[----:B------:R-:W-:Y:S02]  /*16f0*/  SHF.R.S32.HI R7, RZ, 0x1f, R247 ;  /* 0x0000001fff077819 */ /* 0x000fe400000114f7 */
[----:B------:R-:W-:Y:S02]  /*1700*/  @P0 IADD3 R228, R227, 0x10, RZ ;  /* 0x00000010e3e40810 */ /* 0x000fe40007ffe0ff */
[----:B------:R-:W-:Y:S02]  /*1710*/  SEL R6, R10, 0xffffffc0, !P2 ;  /* 0xffffffc00a067807 */ /* 0x000fe40005000000 */
[C---:B------:R-:W-:Y:S01]  /*1720*/  IADD3 R233, R198.reuse, 0xa8, RZ ;  /* 0x000000a8c6e97810 */ /* 0x040fe20007ffe0ff */
[----:B------:R-:W-:Y:S01]  /*1730*/  IMAD.IADD R229, R5, 0x1, R228 ;  /* 0x0000000105e57824 */ /* 0x000fe200078e02e4 */
[----:B------:R-:W-:Y:S02]  /*1740*/  IADD3 R232, R198, 0xb0, RZ ;  /* 0x000000b0c6e87810 */ /* 0x000fe40007ffe0ff */
[----:B------:R-:W-:-:S02]  /*1750*/  SHF.R.S32.HI R8, RZ, 0x1f, R245 ;  /* 0x0000001fff087819 */ /* 0x000fc400000114f5 */
[----:B------:R-:W-:Y:S02]  /*1760*/  SHF.R.S32.HI R7, RZ, 0x1f, R244 ;  /* 0x0000001fff077819 */ /* 0x000fe400000114f4 */
[----:B------:R-:W-:Y:S02]  /*1770*/  IADD3 R231, R198, 0xb8, RZ ;  /* 0x000000b8c6e77810 */ /* 0x000fe40007ffe0ff */
[----:B------:R-:W-:Y:S02]  /*1780*/  SHF.R.S32.HI R8, RZ, 0x1f, R242 ;  /* 0x0000001fff087819 */ /* 0x000fe400000114f2 */
[----:B------:R-:W-:Y:S02]  /*1790*/  SHF.R.S32.HI R7, RZ, 0x1f, R241 ;  /* 0x0000001fff077819 */ /* 0x000fe400000114f1 */
[----:B------:R-:W-:Y:S02]  /*17a0*/  SHF.R.S32.HI R8, RZ, 0x1f, R239 ;  /* 0x0000001fff087819 */ /* 0x000fe400000114ef */
[----:B------:R-:W-:-:S02]  /*17b0*/  SHF.R.S32.HI R7, RZ, 0x1f, R238 ;  /* 0x0000001fff077819 */ /* 0x000fc400000114ee */
        /* <DEDUP_REMOVED lines=13> */
[----:B------:R1:W-:Y:S01]  /*1890*/  STL [R1+0xc], R8 ;  /* 0x00000c0801007387 */ /* 0x0003e20000100800 */
[----:B------:R-:W-:-:S02]  /*18a0*/  LOP3.LUT R9, R11, 0x7ffffe00, R9, 0xf8, !PT ;  /* 0x7ffffe000b097812 */ /* 0x000fc400078ef809 */
[C---:B------:R-:W-:Y:S01]  /*18b0*/  IADD3 R252, R198.reuse, 0x10, RZ ;  /* 0x00000010c6fc7810 */ /* 0x040fe20007ffe0ff */
[----:B------:R1:W-:Y:S01]  /*18c0*/  STL [R1+0x8], R7 ;  /* 0x0000080701007387 */ /* 0x0003e20000100800 */
[C---:B------:R-:W-:Y:S01]  /*18d0*/  IADD3 R249, R198.reuse, 0x28, RZ ;  /* 0x00000028c6f97810 */ /* 0x040fe20007ffe0ff */
[----:B------:R-:W-:Y:S01]  /*18e0*/  IMAD.SHL.U32 R179, R9, 0x2, RZ ;  /* 0x0000000209b37824 */ /* 0x000fe200078e00ff */
[C---:B------:R-:W-:Y:S01]  /*18f0*/  IADD3 R246, R198.reuse, 0x40, RZ ;  /* 0x00000040c6f67810 */ /* 0x040fe20007ffe0ff */
[----:B------:R1:W-:Y:S01]  /*1900*/  STL [R1+0x4], R3 ;  /* 0x0000040301007387 */ /* 0x0003e20000100800 */
[----:B------:R-:W-:Y:S02]  /*1910*/  SHF.R.S32.HI R9, RZ, 0x1f, R198 ;  /* 0x0000001fff097819 */ /* 0x000fe400000114c6 */
[----:B------:R-:W-:Y:S01]  /*1920*/  IADD3 R243, R198, 0x58, RZ ;  /* 0x00000058c6f37810 */ /* 0x000fe20007ffe0ff */
[----:B------:R1:W-:Y:S01]  /*1930*/  STL [R1], R2 ;  /* 0x0000000201007387 */ /* 0x0003e20000100800 */
[----:B------:R-:W-:-:S02]  /*1940*/  LEA R165, R0, 0x6100, 0x1 ;  /* 0x0000610000a57811 */ /* 0x000fc400078e08ff */
[----:B------:R-:W-:Y:S02]  /*1950*/  IADD3 R240, R198, 0x70, RZ ;  /* 0x00000070c6f07810 */ /* 0x000fe40007ffe0ff */
        /* <DEDUP_REMOVED lines=15> */
.L_x_3726:
        /* <DEDUP_REMOVED lines=22> */
.L_x_3561:
[----:B------:R-:W-:-:S04]  /*1bb0*/  ISETP.NE.U32.AND P0, PT, RZ, c[0x0][0x368], PT ;  /* 0x0000da00ff007a0c */ /* 0x000fc80003f05070 */
[----:B------:R-:W-:-:S13]  /*1bc0*/  ISETP.NE.AND.EX P0, PT, RZ, c[0x0][0x36c], PT, P0 ;  /* 0x0000db00ff007a0c */ /* 0x000fda0003f05300 */
[----:B------:R-:W-:Y:S05]  /*1bd0*/  @!P0 BRA `(.L_x_3562) ;  /* 0x0000003000008947 */ /* 0x000fea0003800000 */
[----:B-1----:R-:W-:-:S05]  /*1be0*/  IMAD.WIDE R2, R215, R13, c[0x0][0x368] ;  /* 0x0000da00d7027625 */ /* 0x002fca00078e020d */
[----:B------:R1:W5:Y:S01]  /*1bf0*/  LDG.E R0, [R2.64] ;  /* 0x0000000802007981 */ /* 0x000362000c1e1900 */
[----:B------:R-:W-:Y:S05]  /*1c00*/  BRA `(.L_x_3563) ;  /* 0x0000008000007947 */ /* 0x000fea0003800000 */
.L_x_3562:
        /* <DEDUP_REMOVED lines=8> */
.L_x_3563:
        /* <DEDUP_REMOVED lines=28> */
.L_x_3566:
[----:B------:R-:W-:-:S13]  /*1e50*/  ISETP.NE.AND P0, PT, R7, 0x1, PT ;  /* 0x000000010700780c */ /* 0x000fda0003f05270 */
[----:B------:R-:W-:-:S05]  /*1e60*/  @P0 IMAD.HI.U32 R0, R2, c[0x0][0x330], RZ ;  /* 0x0000cc0002000a27 */ /* 0x000fca00078e00ff */
[----:B------:R-:W-:Y:S02]  /*1e70*/  @P0 SHF.R.U32.HI R2, RZ, c[0x0][0x334], R0 ;  /* 0x0000cd00ff020a19 */ /* 0x000fe40000011600 */
.L_x_3567:
[----:B------:R-:W-:Y:S05]  /*1e80*/  BSYNC B0 ;  /* 0x0000000000007941 */ /* 0x000fea0003800000 */
.L_x_3565:
[----:B------:R-:W-:-:S05]  /*1e90*/  IMAD R2, R2, R7, c[0x0][0x32c] ;  /* 0x0000cb0002027624 */ /* 0x000fca00078e0207 */
[----:B------:R-:W-:-:S04]  /*1ea0*/  IMNMX R3, R3, R2, PT ;  /* 0x0000000203037217 */ /* 0x000fc80003800200 */
.L_x_3564:
        /* <DEDUP_REMOVED lines=25> */
.L_x_3570:
[----:B------:R-:W-:-:S13]  /*2040*/  ISETP.NE.AND P0, PT, R7, 0x1, PT ;  /* 0x000000010700780c */ /* 0x000fda0003f05270 */
[----:B------:R-:W-:-:S05]  /*2050*/  @P0 IMAD.HI.U32 R3, R0, c[0x0][0x330], RZ ;  /* 0x0000cc0000030a27 */ /* 0x000fca00078e00ff */
[----:B------:R-:W-:Y:S02]  /*2060*/  @P0 SHF.R.U32.HI R0, RZ, c[0x0][0x334], R3 ;  /* 0x0000cd00ff000a19 */ /* 0x000fe40000011603 */
.L_x_3571:
[----:B------:R-:W-:Y:S05]  /*2070*/  BSYNC B0 ;  /* 0x0000000000007941 */ /* 0x000fea0003800000 */
.L_x_3569:
[----:B------:R-:W-:-:S05]  /*2080*/  IMAD R0, R0, c[0x0][0x32c], RZ ;  /* 0x0000cb0000007a24 */ /* 0x000fca00078e02ff */
[----:B------:R-:W-:-:S04]  /*2090*/  IMNMX R2, R2, R0, !PT ;  /* 0x0000000002027217 */ /* 0x000fc80007800200 */
.L_x_3568:
        /* <DEDUP_REMOVED lines=14> */
[----:B------:R-:W-:-:S04]  /*2180*/  ISETP.NE.AND P0, PT, R225, RZ, PT ;  /* 0x000000ffe100720c */ /* 0x000fc80003f05270 */
        /* <DEDUP_REMOVED lines=30> */
.L_x_3573:
[----:B------:R-:W-:Y:S05]  /*2370*/  BSYNC B0 ;  /* 0x0000000000007941 */ /* 0x000fea0003800000 */
.L_x_3572:
        /* <DEDUP_REMOVED lines=78> */
[C---:B------:R-:W-:Y:S01]  /*2860*/  IMAD.WIDE.U32 R2, R4.reuse, c[0x0][0x1c0], R2 ;  /* 0x0000700004027a25 */ /* 0x040fe200078e0002 */
        /* <DEDUP_REMOVED lines=20> */
.L_x_3731:
[----:B------:R-:W-:Y:S05]  /*29b0*/  BRA.DIV ~URZ, `(.L_x_3576) ;  /* 0x00012ed27f007947 */ /* 0x000fea000b800000 */
[----:B------:R3:W4:Y:S02]  /*29c0*/  SHFL.IDX PT, R0, R12, RZ, 0x181f ;  /* 0x00181fff0c007589 */ /* 0x00072400000e0000 */
.L_x_3732:
        /* <DEDUP_REMOVED lines=20> */
.L_x_3578:
[----:B------:R-:W-:Y:S05]  /*2b10*/  BSYNC B0 ;  /* 0x0000000000007941 */ /* 0x000fea0003800000 */
.L_x_3577:
[----:B------:R-:W-:Y:S05]  /*2b20*/  BRA.DIV ~URZ, `(.L_x_3579) ;  /* 0x00012dd27f007947 */ /* 0x000fea000b800000 */
[----:B--2---:R2:W1:Y:S04]  /*2b30*/  SHFL.IDX PT, R8, R9, 0x1, 0x181f ;  /* 0x00381f0009087f89 */ /* 0x00446800000e0000 */
[----:B----4-:R2:W4:Y:S02]  /*2b40*/  SHFL.IDX PT, R0, R12, 0x1, 0x181f ;  /* 0x00381f000c007f89 */ /* 0x01052400000e0000 */
.L_x_3733:
        /* <DEDUP_REMOVED lines=19> */
.L_x_3581:
[----:B------:R-:W-:Y:S05]  /*2c80*/  BSYNC B0 ;  /* 0x0000000000007941 */ /* 0x000fea0003800000 */
.L_x_3580:
[----:B------:R-:W-:Y:S05]  /*2c90*/  BRA.DIV ~URZ, `(.L_x_3582) ;  /* 0x00012d327f007947 */ /* 0x000fea000b800000 */
[----:B-1----:R1:W2:Y:S02]  /*2ca0*/  SHFL.IDX PT, R8, R9, 0x2, 0x181f ;  /* 0x00581f0009087f89 */ /* 0x0022a400000e0000 */
.L_x_3734:
[----:B------:R-:W-:Y:S05]  /*2cb0*/  BRA.DIV ~URZ, `(.L_x_3583) ;  /* 0x00012d827f007947 */ /* 0x000fea000b800000 */
[----:B----4-:R4:W1:Y:S02]  /*2cc0*/  SHFL.IDX PT, R0, R12, 0x2, 0x181f ;  /* 0x00581f000c007f89 */ /* 0x01086400000e0000 */
.L_x_3735:
        /* <DEDUP_REMOVED lines=19> */
.L_x_3585:
[----:B------:R-:W-:Y:S05]  /*2e00*/  BSYNC B0 ;  /* 0x0000000000007941 */ /* 0x000fea0003800000 */
.L_x_3584:
[----:B------:R-:W-:Y:S05]  /*2e10*/  BRA.DIV ~URZ, `(.L_x_3586) ;  /* 0x00012c927f007947 */ /* 0x000fea000b800000 */
[----:B--2---:R2:W3:Y:S04]  /*2e20*/  SHFL.IDX PT, R8, R9, 0x3, 0x181f ;  /* 0x00781f0009087f89 */ /* 0x0044e800000e0000 */
[----:B-1----:R2:W1:Y:S02]  /*2e30*/  SHFL.IDX PT, R0, R12, 0x3, 0x181f ;  /* 0x00781f000c007f89 */ /* 0x00246400000e0000 */
.L_x_3736:
        /* <DEDUP_REMOVED lines=47> */
[----:B------:R-:W-:Y:S01]  /*3130*/  IMAD R181, R0, c[0x0][0x2b8], R2 ;  /* 0x0000ae0000b57a24 */ /* 0x000fe200078e0202 */
[----:B------:R-:W-:Y:S01]  /*3140*/  IADD3 R164, R165, 0x20, RZ ;  /* 0x00000020a5a47810 */ /* 0x000fe20007ffe0ff */
[----:B------:R-:W-:Y:S02]  /*3150*/  IMAD R201, R14, c[0x0][0x1ec], R203 ;  /* 0x00007b000ec97a24 */ /* 0x000fe400078e02cb */
        /* <DEDUP_REMOVED lines=10> */
[----:B------:R-:W-:Y:S02]  /*3200*/  IMAD R0, R181, c[0x0][0x1e4], R0 ;  /* 0x00007900b5007a24 */ /* 0x000fe400078e0200 */
[----:B------:R-:W-:Y:S02]  /*3210*/  IMAD.SHL.U32 R98, R182, 0x2, RZ ;  /* 0x00000002b6627824 */ /* 0x000fe400078e00ff */
[----:B------:R-:W-:Y:S01]  /*3220*/  IMAD.IADD R3, R3, 0x1, R0 ;  /* 0x0000000103037824 */ /* 0x000fe200078e0200 */
        /* <DEDUP_REMOVED lines=32> */
[C---:B----4-:R-:W-:Y:S02]  /*3430*/  @P3 LEA R2, P1, R182.reuse, R10, 0x1 ;  /* 0x0000000ab6023211 */ /* 0x050fe400078208ff */
        /* <DEDUP_REMOVED lines=21> */
[CC--:B-1----:R-:W-:Y:S02]  /*3590*/  IADD3 R14, P0, R0.reuse, R99.reuse, RZ ;  /* 0x00000063000e7210 */ /* 0x0c2fe40007f1e0ff */
[C---:B------:R-:W-:Y:S02]  /*35a0*/  IADD3 R12, P4, R0.reuse, R100, RZ ;  /* 0x00000064000c7210 */ /* 0x040fe40007f9e0ff */
[----:B------:R-:W-:Y:S01]  /*35b0*/  IADD3 R16, P3, R0, R98, RZ ;  /* 0x0000006200107210 */ /* 0x000fe20007f7e0ff */
[C-C-:B----4-:R-:W-:Y:S01]  /*35c0*/  IMAD.X R15, R2.reuse, 0x1, R94.reuse, P0 ;  /* 0x00000001020f7824 */ /* 0x150fe200000e065e */
[----:B------:R-:W-:Y:S01]  /*35d0*/  IADD3 R20, P0, R3, R99, RZ ;  /* 0x0000006303147210 */ /* 0x000fe20007f1e0ff */
[----:B------:R-:W-:Y:S01]  /*35e0*/  IMAD.X R13, R2, 0x1, R95, P4 ;  /* 0x00000001020d7824 */ /* 0x000fe200020e065f */
[----:B------:R-:W-:Y:S01]  /*35f0*/  ISETP.GE.AND P4, PT, R182, c[0x0][0x1d4], PT ;  /* 0x00007500b6007a0c */ /* 0x000fe20003f86270 */
[----:B------:R-:W-:Y:S01]  /*3600*/  IMAD.X R17, R2, 0x1, R93, P3 ;  /* 0x0000000102117824 */ /* 0x000fe200018e065d */
[----:B------:R-:W-:Y:S01]  /*3610*/  ISETP.GE.AND P3, PT, R191, c[0x0][0x1d4], PT ;  /* 0x00007500bf007a0c */ /* 0x000fe20003f66270 */
[----:B------:R-:W-:Y:S01]  /*3620*/  IMAD.X R21, R22, 0x1, R94, P0 ;  /* 0x0000000116157824 */ /* 0x000fe200000e065e */
[----:B------:R-:W-:Y:S01]  /*3630*/  ISETP.LT.OR P0, PT, R23, 0x1, P4 ;  /* 0x000000011700780c */ /* 0x000fe20002701670 */
[----:B------:R-:W-:Y:S01]  /*3640*/  IMAD.MOV.U32 R0, RZ, RZ, 0x40 ;  /* 0x00000040ff007424 */ /* 0x000fe200078e00ff */
[----:B------:R-:W-:-:S02]  /*3650*/  @P1 IADD3 R164, R165, -0x20, RZ ;  /* 0xffffffe0a5a41810 */ /* 0x000fc40007ffe0ff */
[----:B------:R-:W-:Y:S02]  /*3660*/  IADD3 R18, P1, R3, R98, RZ ;  /* 0x0000006203127210 */ /* 0x000fe40007f3e0ff */
[----:B------:R-:W-:Y:S02]  /*3670*/  ISETP.LT.OR P4, PT, R23, 0x21, P4 ;  /* 0x000000211700780c */ /* 0x000fe40002781670 */
[----:B------:R-:W-:Y:S01]  /*3680*/  SEL R0, R0, 0xffffffc0, !P2 ;  /* 0xffffffc000007807 */ /* 0x000fe20005000000 */
[----:B------:R-:W-:-:S04]  /*3690*/  DEPBAR.LE SB0, 0x1 ;  /* 0x000080400000791a */ /* 0x000fc80000000000 */
[----:B------:R-:W-:-:S04]  /*36a0*/  DEPBAR.LE SB0, 0x0 ;  /* 0x000080000000791a */ /* 0x000fc80000000000 */
[----:B------:R-:W-:Y:S01]  /*36b0*/  BAR.SYNC.DEFER_BLOCKING 0x0 ;  /* 0x0000000000007b1d */ /* 0x000fe20000010000 */
[----:B------:R-:W-:Y:S01]  /*36c0*/  IMAD.X R19, R22, 0x1, R93, P1 ;  /* 0x0000000116137824 */ /* 0x000fe200008e065d */
[----:B------:R-:W-:Y:S01]  /*36d0*/  ISETP.GE.AND P1, PT, R192, c[0x0][0x1d4], PT ;  /* 0x00007500c0007a0c */ /* 0x000fe20003f26270 */
[----:B------:R-:W-:Y:S01]  /*36e0*/  IMAD.IADD R167, R165, 0x1, R0 ;  /* 0x00000001a5a77824 */ /* 0x000fe200078e0200 */
[----:B------:R-:W-:Y:S02]  /*36f0*/  ISETP.GT.AND P5, PT, R196, 0x3f, PT ;  /* 0x0000003fc400780c */ /* 0x000fe40003fa4270 */
[----:B--2---:R-:W-:Y:S04]  /*3700*/  LDSM.16.M88.4 R4, [R173] ;  /* 0x00000000ad04783b */ /* 0x004fe80000000200 */
[----:B------:R-:W1:Y:S04]  /*3710*/  LDSM.16.M88.4 R32, [R165+0x800] ;  /* 0x00080000a520783b */ /* 0x000e680000000200 */
[----:B------:R-:W-:Y:S04]  /*3720*/  LDSM.16.M88.4 R40, [R165+0x1000] ;  /* 0x00100000a528783b */ /* 0x000fe80000000200 */
[----:B------:R-:W2:Y:S04]  /*3730*/  LDSM.16.M88.4 R28, [R165] ;  /* 0x00000000a51c783b */ /* 0x000ea80000000200 */
[----:B------:R-:W3:Y:S04]  /*3740*/  LDSM.16.M88.4 R52, [R165+0x1800] ;  /* 0x00180000a534783b */ /* 0x000ee80000000200 */
[----:B------:R-:W-:Y:S04]  /*3750*/  LDSM.16.M88.4 R8, [R174] ;  /* 0x00000000ae08783b */ /* 0x000fe80000000200 */
[----:B------:R-:W-:Y:S04]  /*3760*/  LDSM.16.M88.4 R48, [R164] ;  /* 0x00000000a430783b */ /* 0x000fe80000000200 */
[----:B------:R-:W4:Y:S04]  /*3770*/  LDSM.16.M88.4 R44, [R164+0x800] ;  /* 0x00080000a42c783b */ /* 0x000f280000000200 */
[----:B------:R-:W5:Y:S04]  /*3780*/  LDSM.16.M88.4 R60, [R164+0x1000] ;  /* 0x00100000a43c783b */ /* 0x000f680000000200 */
        /* <DEDUP_REMOVED lines=8> */
[----:B--2---:R-:W-:Y:S02]  /*3810*/  HMMA.16816.F32.BF16 R36, R4, R28, RZ ;  /* 0x0000001c0424723c */ /* 0x004fe400000418ff */
[----:B------:R1:W-:Y:S01]  /*3820*/  LDGSTS.E.BYPASS.LTC128B.128 [R179+0x2100], [R14.64], !P0 ;  /* 0x021000000eb37fae */ /* 0x0003e2000c101d48 */
[----:B------:R-:W-:-:S05]  /*3830*/  ISETP.LT.OR P0, PT, R23, 0x1, P1 ;  /* 0x000000011700780c */ /* 0x000fca0000f01670 */
[C---:B------:R-:W-:Y:S08]  /*3840*/  HMMA.16816.F32.BF16 R28, R4.reuse, R30, RZ ;  /* 0x0000001e041c723c */ /* 0x040ff000000418ff */
[----:B------:R1:W-:Y:S01]  /*3850*/  LDGSTS.E.BYPASS.LTC128B.128 [R179+0x4100], [R12.64], !P0 ;  /* 0x041000000cb37fae */ /* 0x0003e2000c101d48 */
[----:B------:R-:W-:Y:S01]  /*3860*/  IADD3 R2, P0, R3, R100, RZ ;  /* 0x0000006403027210 */ /* 0x000fe20007f1e0ff */
[C---:B---3--:R-:W-:Y:S02]  /*3870*/  HMMA.16816.F32.BF16 R56, R4.reuse, R52, RZ ;  /* 0x000000340438723c */ /* 0x048fe400000418ff */
[----:B------:R2:W-:Y:S02]  /*3880*/  LDGSTS.E.BYPASS.LTC128B.128 [R179+0x1100], [R18.64], !P4 ;  /* 0x0110000012b37fae */ /* 0x0005e4000e101d48 */
[----:B------:R-:W-:Y:S01]  /*3890*/  IMAD.X R3, R22, 0x1, R95, P0 ;  /* 0x0000000116037824 */ /* 0x000fe200000e065f */
[----:B------:R-:W-:Y:S01]  /*38a0*/  ISETP.LT.OR P0, PT, R23, 0x21, P1 ;  /* 0x000000211700780c */ /* 0x000fe20000f01670 */
[----:B------:R3:W-:Y:S02]  /*38b0*/  LDGSTS.E.BYPASS.LTC128B.128 [R179+0x3100], [R20.64], !P3 ;  /* 0x0310000014b37fae */ /* 0x0007e4000d901d48 */
[----:B------:R-:W-:Y:S08]  /*38c0*/  HMMA.16816.F32.BF16 R52, R4, R54, RZ ;  /* 0x000000360434723c */ /* 0x000ff000000418ff */
[----:B----4-:R-:W-:Y:S02]  /*38d0*/  HMMA.16816.F32.BF16 R64, R8, R44, R24 ;  /* 0x0000002c0840723c */ /* 0x010fe40000041818 */
[----:B------:R4:W-:Y:S01]  /*38e0*/  LDGSTS.E.BYPASS.LTC128B.128 [R179+0x5100], [R2.64], !P0 ;  /* 0x0510000002b37fae */ /* 0x0009e2000c101d48 */
[----:B------:R-:W-:-:S03]  /*38f0*/  ISETP.GT.AND P0, PT, R97, R193, PT ;  /* 0x000000c16100720c */ /* 0x000fc60003f04270 */
[----:B------:R-:W-:Y:S02]  /*3900*/  LDSM.16.M88.4 R24, [R167] ;  /* 0x00000000a718783b */ /* 0x000fe40000000200 */
[----:B------:R-:W-:Y:S02]  /*3910*/  HMMA.16816.F32.BF16 R72, R8, R48, R36 ;  /* 0x000000300848723c */ /* 0x000fe40000041824 */
[----:B------:R-:W-:Y:S04]  /*3920*/  LDSM.16.M88.4 R84, [R165+0x3800] ;  /* 0x00380000a554783b */ /* 0x000fe80000000200 */
[----:B--2---:R-:W-:Y:S02]  /*3930*/  LDSM.16.M88.4 R16, [R167+0x1000] ;  /* 0x00100000a710783b */ /* 0x004fe40000000200 */
[C---:B-1----:R-:W-:Y:S02]  /*3940*/  HMMA.16816.F32.BF16 R12, R4.reuse, R34, RZ ;  /* 0x00000022040c723c */ /* 0x042fe400000418ff */
[----:B---3--:R-:W-:Y:S04]  /*3950*/  LDSM.16.M88.4 R20, [R167+0x800] ;  /* 0x00080000a714783b */ /* 0x008fe80000000200 */
[----:B------:R-:W0:Y:S02]  /*3960*/  LDGDEPBAR ;  /* 0x00000000000079af */ /* 0x000e240000000000 */
[----:B------:R-:W-:Y:S01]  /*3970*/  HMMA.16816.F32.BF16 R32, R4, R40, RZ ;  /* 0x000000280420723c */ /* 0x000fe200000418ff */
[----:B----4-:R-:W-:-:S07]  /*3980*/  IADD3 R2, R164, 0x4000, RZ ;  /* 0x00004000a4027810 */ /* 0x010fce0007ffe0ff */
[----:B------:R-:W-:Y:S01]  /*3990*/  HMMA.16816.F32.BF16 R40, R4, R42, RZ ;  /* 0x0000002a0428723c */ /* 0x000fe200000418ff */
[----:B------:R-:W1:Y:S01]  /*39a0*/  LDSM.16.M88.4 R4, [R176] ;  /* 0x00000000b004783b */ /* 0x000e620000000200 */
[----:B------:R-:W-:-:S05]  /*39b0*/  IMAD.IADD R166, R2, 0x1, R0 ;  /* 0x0000000102a67824 */ /* 0x000fca00078e0200 */
[----:B------:R-:W-:Y:S01]  /*39c0*/  LDSM.16.M88.4 R80, [R166+-0x3000] ;  /* 0xffd00000a650783b */ /* 0x000fe20000000200 */
[C---:B------:R-:W-:Y:S03]  /*39d0*/  HMMA.16816.F32.BF16 R44, R8.reuse, R46, R12 ;  /* 0x0000002e082c723c */ /* 0x040fe6000004180c */
[----:B------:R-:W-:Y:S05]  /*39e0*/  LDSM.16.M88.4 R88, [R166+-0x2800] ;  /* 0xffd80000a658783b */ /* 0x000fea0000000200 */
[C---:B------:R-:W-:Y:S08]  /*39f0*/  HMMA.16816.F32.BF16 R68, R8.reuse, R50, R28 ;  /* 0x000000320844723c */ /* 0x040ff0000004181c */
[C---:B-----5:R-:W-:Y:S01]  /*3a00*/  HMMA.16816.F32.BF16 R12, R8.reuse, R62, R40 ;  /* 0x0000003e080c723c */ /* 0x060fe20000041828 */
[----:B------:R-:W2:Y:S07]  /*3a10*/  LDSM.16.M88.4 R40, [R167+0x1800] ;  /* 0x00180000a728783b */ /* 0x000eae0000000200 */
[C---:B------:R-:W-:Y:S01]  /*3a20*/  HMMA.16816.F32.BF16 R36, R8.reuse, R60, R32 ;  /* 0x0000003c0824723c */ /* 0x040fe20000041820 */
[----:B------:R-:W-:Y:S07]  /*3a30*/  LDSM.16.M88.4 R60, [R166+-0x4000] ;  /* 0xffc00000a63c783b */ /* 0x000fee0000000200 */
[C---:B------:R-:W-:Y:S08]  /*3a40*/  HMMA.16816.F32.BF16 R32, R8.reuse, R76, R56 ;  /* 0x0000004c0820723c */ /* 0x040ff00000041838 */
[----:B------:R-:W-:Y:S01]  /*3a50*/  HMMA.16816.F32.BF16 R28, R8, R78, R52 ;  /* 0x0000004e081c723c */ /* 0x000fe20000041834 */
[----:B------:R-:W3:Y:S04]  /*3a60*/  LDSM.16.M88.4 R8, [R175] ;  /* 0x00000000af08783b */ /* 0x000ee80000000200 */
[----:B------:R-:W4:Y:S03]  /*3a70*/  LDSM.16.M88.4 R76, [R166+-0x3800] ;  /* 0xffc80000a64c783b */ /* 0x000f260000000200 */
[C---:B-1----:R-:W-:Y:S01]  /*3a80*/  HMMA.16816.F32.BF16 R48, R4.reuse, R24, R72 ;  /* 0x000000180430723c */ /* 0x042fe20000041848 */
[----:B------:R-:W-:Y:S07]  /*3a90*/  LDSM.16.M88.4 R72, [R164+0x3000] ;  /* 0x00300000a448783b */ /* 0x000fee0000000200 */
[C---:B------:R-:W-:Y:S01]  /*3aa0*/  HMMA.16816.F32.BF16 R52, R4.reuse, R26, R68 ;  /* 0x0000001a0434723c */ /* 0x040fe20000041844 */
[----:B------:R-:W-:Y:S07]  /*3ab0*/  LDSM.16.M88.4 R68, [R165+0x3000] ;  /* 0x00300000a544783b */ /* 0x000fee0000000200 */
[C---:B------:R-:W-:Y:S01]  /*3ac0*/  HMMA.16816.F32.BF16 R56, R4.reuse, R20, R64 ;  /* 0x000000140438723c */ /* 0x040fe20000041840 */
[----:B------:R-:W-:Y:S07]  /*3ad0*/  LDSM.16.M88.4 R64, [R165+0x2800] ;  /* 0x00280000a540783b */ /* 0x000fee0000000200 */
[C---:B------:R-:W-:Y:S08]  /*3ae0*/  HMMA.16816.F32.BF16 R44, R4.reuse, R22, R44 ;  /* 0x00000016042c723c */ /* 0x040ff0000004182c */
[C---:B------:R-:W-:Y:S08]  /*3af0*/  HMMA.16816.F32.BF16 R36, R4.reuse, R16, R36 ;  /* 0x000000100424723c */ /* 0x040ff00000041824 */
[C---:B------:R-:W-:Y:S08]  /*3b00*/  HMMA.16816.F32.BF16 R20, R4.reuse, R18, R12 ;  /* 0x000000120414723c */ /* 0x040ff0000004180c */
[C---:B--2---:R-:W-:Y:S08]  /*3b10*/  HMMA.16816.F32.BF16 R16, R4.reuse, R40, R32 ;  /* 0x000000280410723c */ /* 0x044ff00000041820 */
[----:B------:R-:W-:Y:S01]  /*3b20*/  HMMA.16816.F32.BF16 R12, R4, R42, R28 ;  /* 0x0000002a040c723c */ /* 0x000fe2000004181c */
[----:B------:R-:W-:Y:S04]  /*3b30*/  LDSM.16.M88.4 R4, [R173+0x4000] ;  /* 0x00400000ad04783b */ /* 0x000fe80000000200 */
[----:B------:R-:W1:Y:S03]  /*3b40*/  LDSM.16.M88.4 R28, [R165+0x2000] ;  /* 0x00200000a51c783b */ /* 0x000e660000000200 */
[C---:B---3--:R-:W-:Y:S01]  /*3b50*/  HMMA.16816.F32.BF16 R24, R8.reuse, R60, R48 ;  /* 0x0000003c0818723c */ /* 0x048fe20000041830 */
[----:B------:R-:W-:Y:S07]  /*3b60*/  LDSM.16.M88.4 R48, [R164+0x2000] ;  /* 0x00200000a430783b */ /* 0x000fee0000000200 */
[C---:B------:R-:W-:Y:S01]  /*3b70*/  HMMA.16816.F32.BF16 R32, R8.reuse, R62, R52 ;  /* 0x0000003e0820723c */ /* 0x040fe20000041834 */
[----:B------:R-:W-:Y:S07]  /*3b80*/  LDSM.16.M88.4 R60, [R164+0x2800] ;  /* 0x00280000a43c783b */ /* 0x000fee0000000200 */
[C---:B----4-:R-:W-:Y:S01]  /*3b90*/  HMMA.16816.F32.BF16 R40, R8.reuse, R76, R56 ;  /* 0x0000004c0828723c */ /* 0x050fe20000041838 */
[----:B------:R-:W-:Y:S07]  /*3ba0*/  LDSM.16.M88.4 R56, [R167+0x2800] ;  /* 0x00280000a738783b */ /* 0x000fee0000000200 */
[C---:B------:R-:W-:Y:S01]  /*3bb0*/  HMMA.16816.F32.BF16 R44, R8.reuse, R78, R44 ;  /* 0x0000004e082c723c */ /* 0x040fe2000004182c */
[----:B------:R-:W-:Y:S07]  /*3bc0*/  LDSM.16.M88.4 R76, [R167+0x3800] ;  /* 0x00380000a74c783b */ /* 0x000fee0000000200 */
[C---:B------:R-:W-:Y:S08]  /*3bd0*/  HMMA.16816.F32.BF16 R52, R8.reuse, R80, R36 ;  /* 0x000000500834723c */ /* 0x040ff00000041824 */
[C---:B------:R-:W-:Y:S01]  /*3be0*/  HMMA.16816.F32.BF16 R36, R8.reuse, R82, R20 ;  /* 0x000000520824723c */ /* 0x040fe20000041814 */
[----:B------:R-:W-:Y:S07]  /*3bf0*/  LDSM.16.M88.4 R80, [R164+0x3800] ;  /* 0x00380000a450783b */ /* 0x000fee0000000200 */
[C---:B------:R-:W-:Y:S08]  /*3c00*/  HMMA.16816.F32.BF16 R16, R8.reuse, R88, R16 ;  /* 0x000000580810723c */ /* 0x040ff00000041810 */
[----:B------:R-:W-:Y:S01]  /*3c10*/  HMMA.16816.F32.BF16 R12, R8, R90, R12 ;  /* 0x0000005a080c723c */ /* 0x000fe2000004180c */
[----:B------:R-:W2:Y:S07]  /*3c20*/  LDSM.16.M88.4 R8, [R174+0x4000] ;  /* 0x00400000ae08783b */ /* 0x000eae0000000200 */
[C---:B-1----:R-:W-:Y:S08]  /*3c30*/  HMMA.16816.F32.BF16 R20, R4.reuse, R28, R24 ;  /* 0x0000001c0414723c */ /* 0x042ff00000041818 */
[C---:B------:R-:W-:Y:S08]  /*3c40*/  HMMA.16816.F32.BF16 R28, R4.reuse, R30, R32 ;  /* 0x0000001e041c723c */ /* 0x040ff00000041820 */
[C---:B------:R-:W-:Y:S01]  /*3c50*/  HMMA.16816.F32.BF16 R32, R4.reuse, R64, R40 ;  /* 0x000000400420723c */ /* 0x040fe20000041828 */
[----:B------:R-:W-:Y:S07]  /*3c60*/  LDSM.16.M88.4 R40, [R167+0x2000] ;  /* 0x00200000a728783b */ /* 0x000fee0000000200 */
[C---:B------:R-:W-:Y:S01]  /*3c70*/  HMMA.16816.F32.BF16 R44, R4.reuse, R66, R44 ;  /* 0x00000042042c723c */ /* 0x040fe2000004182c */
[----:B------:R-:W-:Y:S07]  /*3c80*/  LDSM.16.M88.4 R64, [R166+-0x1800] ;  /* 0xffe80000a640783b */ /* 0x000fee0000000200 */
[C---:B------:R-:W-:Y:S08]  /*3c90*/  HMMA.16816.F32.BF16 R52, R4.reuse, R68, R52 ;  /* 0x000000440434723c */ /* 0x040ff00000041834 */
[C---:B------:R-:W-:Y:S01]  /*3ca0*/  HMMA.16816.F32.BF16 R36, R4.reuse, R70, R36 ;  /* 0x000000460424723c */ /* 0x040fe20000041824 */
[----:B------:R-:W-:Y:S07]  /*3cb0*/  LDSM.16.M88.4 R68, [R167+0x3000] ;  /* 0x00300000a744783b */ /* 0x000fee0000000200 */
[C---:B------:R-:W-:Y:S08]  /*3cc0*/  HMMA.16816.F32.BF16 R24, R4.reuse, R84, R16 ;  /* 0x000000540418723c */ /* 0x040ff00000041810 */
[----:B------:R-:W-:Y:S01]  /*3cd0*/  HMMA.16816.F32.BF16 R12, R4, R86, R12 ;  /* 0x00000056040c723c */ /* 0x000fe2000004180c */
[----:B------:R-:W1:Y:S04]  /*3ce0*/  LDSM.16.M88.4 R4, [R176+0x4000] ;  /* 0x00400000b004783b */ /* 0x000e680000000200 */
[----:B------:R-:W-:Y:S03]  /*3cf0*/  LDSM.16.M88.4 R84, [R166+-0x800] ;  /* 0xfff80000a654783b */ /* 0x000fe60000000200 */
[C---:B--2---:R-:W-:Y:S08]  /*3d00*/  HMMA.16816.F32.BF16 R20, R8.reuse, R48, R20 ;  /* 0x000000300814723c */ /* 0x044ff00000041814 */
[C---:B------:R-:W-:Y:S01]  /*3d10*/  HMMA.16816.F32.BF16 R16, R8.reuse, R50, R28 ;  /* 0x000000320810723c */ /* 0x040fe2000004181c */
[----:B------:R-:W-:Y:S07]  /*3d20*/  LDSM.16.M88.4 R48, [R166+-0x2000] ;  /* 0xffe00000a630783b */ /* 0x000fee0000000200 */
[C---:B------:R-:W-:Y:S08]  /*3d30*/  HMMA.16816.F32.BF16 R32, R8.reuse, R60, R32 ;  /* 0x0000003c0820723c */ /* 0x040ff00000041820 */
[C---:B------:R-:W-:Y:S01]  /*3d40*/  HMMA.16816.F32.BF16 R44, R8.reuse, R62, R44 ;  /* 0x0000003e082c723c */ /* 0x040fe2000004182c */
[----:B------:R-:W-:Y:S07]  /*3d50*/  LDSM.16.M88.4 R60, [R165+0x4000] ;  /* 0x00400000a53c783b */ /* 0x000fee0000000200 */
[C---:B------:R-:W-:Y:S08]  /*3d60*/  HMMA.16816.F32.BF16 R52, R8.reuse, R72, R52 ;  /* 0x000000480834723c */ /* 0x040ff00000041834 */
[C---:B------:R-:W-:Y:S01]  /*3d70*/  HMMA.16816.F32.BF16 R28, R8.reuse, R74, R36 ;  /* 0x0000004a081c723c */ /* 0x040fe20000041824 */
[----:B------:R-:W-:Y:S07]  /*3d80*/  LDSM.16.M88.4 R72, [R166+-0x1000] ;  /* 0xfff00000a648783b */ /* 0x000fee0000000200 */
[C---:B------:R-:W-:Y:S08]  /*3d90*/  HMMA.16816.F32.BF16 R24, R8.reuse, R80, R24 ;  /* 0x000000500818723c */ /* 0x040ff00000041818 */
[----:B------:R-:W-:Y:S01]  /*3da0*/  HMMA.16816.F32.BF16 R12, R8, R82, R12 ;  /* 0x00000052080c723c */ /* 0x000fe2000004180c */
[----:B------:R-:W2:Y:S04]  /*3db0*/  LDSM.16.M88.4 R8, [R175+0x4000] ;  /* 0x00400000af08783b */ /* 0x000ea80000000200 */
[----:B------:R-:W-:Y:S03]  /*3dc0*/  LDSM.16.M88.4 R80, [R165+0x5800] ;  /* 0x00580000a550783b */ /* 0x000fe60000000200 */
[C---:B-1----:R-:W-:Y:S08]  /*3dd0*/  HMMA.16816.F32.BF16 R20, R4.reuse, R40, R20 ;  /* 0x000000280414723c */ /* 0x042ff00000041814 */
[C---:B------:R-:W-:Y:S08]  /*3de0*/  HMMA.16816.F32.BF16 R16, R4.reuse, R42, R16 ;  /* 0x0000002a0410723c */ /* 0x040ff00000041810 */
        /* <DEDUP_REMOVED lines=8> */
[----:B------:R-:W1:Y:S04]  /*3e70*/  LDSM.16.M88.4 R4, [R173+0x8000] ;  /* 0x00800000ad04783b */ /* 0x000e680000000200 */
[----:B------:R-:W3:Y:S03]  /*3e80*/  LDSM.16.M88.4 R76, [R165+0x5000] ;  /* 0x00500000a54c783b */ /* 0x000ee60000000200 */
[C---:B--2---:R-:W-:Y:S08]  /*3e90*/  HMMA.16816.F32.BF16 R28, R8.reuse, R48, R20 ;  /* 0x00000030081c723c */ /* 0x044ff00000041814 */
        /* <DEDUP_REMOVED lines=9> */
[----:B------:R-:W2:Y:S04]  /*3f30*/  LDSM.16.M88.4 R12, [R174+0x8000] ;  /* 0x00800000ae0c783b */ /* 0x000ea80000000200 */
[----:B------:R-:W4:Y:S03]  /*3f40*/  LDSM.16.M88.4 R84, [R164+0x5800] ;  /* 0x00580000a454783b */ /* 0x000f260000000200 */
[C---:B-1----:R-:W-:Y:S08]  /*3f50*/  HMMA.16816.F32.BF16 R40, R4.reuse, R60, R28 ;  /* 0x0000003c0428723c */ /* 0x042ff0000004181c */
[C---:B------:R-:W-:Y:S08]  /*3f60*/  HMMA.16816.F32.BF16 R32, R4.reuse, R68, R20 ;  /* 0x000000440420723c */ /* 0x040ff00000041814 */
[C---:B------:R-:W-:Y:S01]  /*3f70*/  HMMA.16816.F32.BF16 R36, R4.reuse, R62, R24 ;  /* 0x0000003e0424723c */ /* 0x040fe20000041818 */
[----:B------:R-:W-:Y:S07]  /*3f80*/  LDSM.16.M88.4 R60, [R167+0x4000] ;  /* 0x00400000a73c783b */ /* 0x000fee0000000200 */
[C---:B------:R-:W-:Y:S01]  /*3f90*/  HMMA.16816.F32.BF16 R28, R4.reuse, R70, R16 ;  /* 0x00000046041c723c */ /* 0x040fe20000041810 */
[----:B------:R-:W-:Y:S07]  /*3fa0*/  LDSM.16.M88.4 R68, [R167+0x4800] ;  /* 0x00480000a744783b */ /* 0x000fee0000000200 */
[C---:B---3--:R-:W-:Y:S01]  /*3fb0*/  HMMA.16816.F32.BF16 R24, R4.reuse, R76, R52 ;  /* 0x0000004c0418723c */ /* 0x048fe20000041834 */
[----:B------:R-:W-:Y:S07]  /*3fc0*/  LDSM.16.M88.4 R52, [R166+0x800] ;  /* 0x00080000a634783b */ /* 0x000fee0000000200 */
[C---:B------:R-:W-:Y:S01]  /*3fd0*/  HMMA.16816.F32.BF16 R20, R4.reuse, R78, R48 ;  /* 0x0000004e0414723c */ /* 0x040fe20000041830 */
[----:B------:R-:W-:Y:S04]  /*3fe0*/  LDSM.16.M88.4 R76, [R167+0x5000] ;  /* 0x00500000a74c783b */ /* 0x000fe80000000200 */
[----:B------:R-:W-:Y:S03]  /*3ff0*/  LDSM.16.M88.4 R48, [R166+0x1000] ;  /* 0x00100000a630783b */ /* 0x000fe60000000200 */
[C---:B------:R-:W-:Y:S01]  /*4000*/  HMMA.16816.F32.BF16 R16, R4.reuse, R80, R44 ;  /* 0x000000500410723c */ /* 0x040fe2000004182c */
[----:B------:R-:W-:Y:S07]  /*4010*/  LDSM.16.M88.4 R44, [R166+0x1800] ;  /* 0x00180000a62c783b */ /* 0x000fee0000000200 */
[----:B------:R-:W-:Y:S01]  /*4020*/  HMMA.16816.F32.BF16 R4, R4, R82, R8 ;  /* 0x000000520404723c */ /* 0x000fe20000041808 */
[----:B------:R-:W1:Y:S04]  /*4030*/  LDSM.16.M88.4 R8, [R176+0x8000] ;  /* 0x00800000b008783b */ /* 0x000e680000000200 */
[----:B------:R-:W3:Y:S03]  /*4040*/  LDSM.16.M88.4 R80, [R167+0x5800] ;  /* 0x00580000a750783b */ /* 0x000ee60000000200 */
[C---:B--2---:R-:W-:Y:S08]  /*4050*/  HMMA.16816.F32.BF16 R32, R12.reuse, R64, R32 ;  /* 0x000000400c20723c */ /* 0x044ff00000041820 */
[C---:B------:R-:W-:Y:S08]  /*4060*/  HMMA.16816.F32.BF16 R28, R12.reuse, R66, R28 ;  /* 0x000000420c1c723c */ /* 0x040ff0000004181c */
[C---:B------:R-:W-:Y:S08]  /*4070*/  HMMA.16816.F32.BF16 R24, R12.reuse, R72, R24 ;  /* 0x000000480c18723c */ /* 0x040ff00000041818 */
[C---:B------:R-:W-:Y:S08]  /*4080*/  HMMA.16816.F32.BF16 R40, R12.reuse, R56, R40 ;  /* 0x000000380c28723c */ /* 0x040ff00000041828 */
[C---:B------:R-:W-:Y:S01]  /*4090*/  HMMA.16816.F32.BF16 R36, R12.reuse, R58, R36 ;  /* 0x0000003a0c24723c */ /* 0x040fe20000041824 */
[----:B------:R-:W-:Y:S07]  /*40a0*/  LDSM.16.M88.4 R56, [R166] ;  /* 0x00000000a638783b */ /* 0x000fee0000000200 */
[C---:B------:R-:W-:Y:S08]  /*40b0*/  HMMA.16816.F32.BF16 R20, R12.reuse, R74, R20 ;  /* 0x0000004a0c14723c */ /* 0x040ff00000041814 */
[C---:B----4-:R-:W-:Y:S08]  /*40c0*/  HMMA.16816.F32.BF16 R16, R12.reuse, R84, R16 ;  /* 0x000000540c10723c */ /* 0x050ff00000041810 */
[----:B------:R-:W-:Y:S01]  /*40d0*/  HMMA.16816.F32.BF16 R12, R12, R86, R4 ;  /* 0x000000560c0c723c */ /* 0x000fe20000041804 */
[----:B------:R-:W2:Y:S01]  /*40e0*/  LDSM.16.M88.4 R4, [R175+0x8000] ;  /* 0x00800000af04783b */ /* 0x000ea20000000200 */
[----:B------:R-:W-:-:S06]  /*40f0*/  DEPBAR.LE SB0, 0x0 ;  /* 0x000080000000791a */ /* 0x000fcc0000000000 */
[C---:B-1----:R-:W-:Y:S08]  /*4100*/  HMMA.16816.F32.BF16 R32, R8.reuse, R68, R32 ;  /* 0x000000440820723c */ /* 0x042ff00000041820 */
[C---:B------:R-:W-:Y:S08]  /*4110*/  HMMA.16816.F32.BF16 R28, R8.reuse, R70, R28 ;  /* 0x00000046081c723c */ /* 0x040ff0000004181c */
[C---:B------:R-:W-:Y:S08]  /*4120*/  HMMA.16816.F32.BF16 R24, R8.reuse, R76, R24 ;  /* 0x0000004c0818723c */ /* 0x040ff00000041818 */
[C---:B------:R-:W-:Y:S08]  /*4130*/  HMMA.16816.F32.BF16 R40, R8.reuse, R60, R40 ;  /* 0x0000003c0828723c */ /* 0x040ff00000041828 */
[C---:B------:R-:W-:Y:S08]  /*4140*/  HMMA.16816.F32.BF16 R36, R8.reuse, R62, R36 ;  /* 0x0000003e0824723c */ /* 0x040ff00000041824 */
[C---:B------:R-:W-:Y:S08]  /*4150*/  HMMA.16816.F32.BF16 R20, R8.reuse, R78, R20 ;  /* 0x0000004e0814723c */ /* 0x040ff00000041814 */
[C---:B---3--:R-:W-:Y:S08]  /*4160*/  HMMA.16816.F32.BF16 R16, R8.reuse, R80, R16 ;  /* 0x000000500810723c */ /* 0x048ff00000041810 */
[----:B------:R-:W-:Y:S08]  /*4170*/  HMMA.16816.F32.BF16 R8, R8, R82, R12 ;  /* 0x000000520808723c */ /* 0x000ff0000004180c */
[C---:B--2---:R-:W-:Y:S08]  /*4180*/  HMMA.16816.F32.BF16 R32, R4.reuse, R52, R32 ;  /* 0x000000340420723c */ /* 0x044ff00000041820 */
        /* <DEDUP_REMOVED lines=10> */
[----:B------:R-:W-:Y:S01]  /*4230*/  IADD3 R2, R196, R92, R200 ;  /* 0x0000005cc4027210 */ /* 0x000fe20007ffe0c8 */
        /* <DEDUP_REMOVED lines=27> */
.L_x_3737:
        /* <DEDUP_REMOVED lines=20> */
.L_x_3738:
        /* <DEDUP_REMOVED lines=21> */
.L_x_3588:
[----:B------:R-:W-:Y:S05]  /*4680*/  BSYNC B0 ;  /* 0x0000000000007941 */ /* 0x000fea0003800000 */
.L_x_3587:
[----:B------:R-:W-:Y:S01]  /*4690*/  IMAD.MOV.U32 R0, RZ, RZ, c[0x0][0x2c4] ;  /* 0x0000b100ff007624 */ /* 0x000fe200078e00ff */
[----:B------:R-:W-:Y:S01]  /*46a0*/  ULDC UR4, c[0x0][0x324] ;  /* 0x0000c90000047ab9 */ /* 0x000fe20000000800 */
[----:B-1----:R-:W-:Y:S01]  /*46b0*/  IADD3 R2, R194, 0x1, -R92 ;  /* 0x00000001c2027810 */ /* 0x002fe20007ffe85c */
        /* <DEDUP_REMOVED lines=13> */
.L_x_3739:
        /* <DEDUP_REMOVED lines=17> */
.L_x_3594:
[----:B------:R-:W-:-:S04]  /*48a0*/  MOV R5, 0x1 ;  /* 0x0000000100057802 */ /* 0x000fc80000000f00 */
[----:B------:R-:W-:-:S13]  /*48b0*/  ISETP.NE.AND P0, PT, R5, c[0x0][0x32c], PT ;  /* 0x0000cb0005007a0c */ /* 0x000fda0003f05270 */
[----:B------:R-:W-:-:S05]  /*48c0*/  @P0 IMAD.HI.U32 R5, R3, c[0x0][0x330], RZ ;  /* 0x0000cc0003050a27 */ /* 0x000fca00078e00ff */
[----:B------:R-:W-:Y:S02]  /*48d0*/  @P0 SHF.R.U32.HI R3, RZ, c[0x0][0x334], R5 ;  /* 0x0000cd00ff030a19 */ /* 0x000fe40000011605 */
.L_x_3595:
[----:B------:R-:W-:Y:S05]  /*48e0*/  BSYNC B0 ;  /* 0x0000000000007941 */ /* 0x000fea0003800000 */
.L_x_3593:
[----:B------:R-:W-:-:S04]  /*48f0*/  IMAD R3, R3, c[0x0][0x32c], -R92 ;  /* 0x0000cb0003037a24 */ /* 0x000fc800078e0a5c */
[----:B------:R-:W-:-:S05]  /*4900*/  IMAD.IADD R3, R3, 0x1, -R198 ;  /* 0x0000000103037824 */ /* 0x000fca00078e0ac6 */
[----:B------:R-:W-:Y:S02]  /*4910*/  IADD3 R5, R3, c[0x0][0x32c], RZ ;  /* 0x0000cb0003057a10 */ /* 0x000fe40007ffe0ff */
[----:B------:R-:W-:Y:S02]  /*4920*/  IMNMX R0, R0, R3, !PT ;  /* 0x0000000300007217 */ /* 0x000fe40007800200 */
[----:B------:R-:W-:Y:S02]  /*4930*/  IMNMX R2, R2, R5, PT ;  /* 0x0000000502027217 */ /* 0x000fe40003800200 */
.L_x_3592:
        /* <DEDUP_REMOVED lines=51> */
.L_x_3740:
        /* <DEDUP_REMOVED lines=17> */
.L_x_3599:
[----:B-12---:R-:W-:-:S04]  /*4d80*/  MOV R4, 0x1 ;  /* 0x0000000100047802 */ /* 0x006fc80000000f00 */
[----:B------:R-:W-:-:S13]  /*4d90*/  ISETP.NE.AND P0, PT, R4, c[0x0][0x32c], PT ;  /* 0x0000cb0004007a0c */ /* 0x000fda0003f05270 */
[----:B------:R-:W-:-:S05]  /*4da0*/  @P0 IMAD.HI.U32 R4, R3, c[0x0][0x330], RZ ;  /* 0x0000cc0003040a27 */ /* 0x000fca00078e00ff */
[----:B------:R-:W-:Y:S02]  /*4db0*/  @P0 SHF.R.U32.HI R3, RZ, c[0x0][0x334], R4 ;  /* 0x0000cd00ff030a19 */ /* 0x000fe40000011604 */
.L_x_3600:
[----:B------:R-:W-:Y:S05]  /*4dc0*/  BSYNC B0 ;  /* 0x0000000000007941 */ /* 0x000fea0003800000 */
.L_x_3598:
[----:B------:R-:W-:-:S04]  /*4dd0*/  IMAD R3, R3, c[0x0][0x32c], -R92 ;  /* 0x0000cb0003037a24 */ /* 0x000fc800078e0a5c */
[----:B------:R-:W-:-:S05]  /*4de0*/  IMAD.IADD R3, R3, 0x1, -R198 ;  /* 0x0000000103037824 */ /* 0x000fca00078e0ac6 */
[----:B------:R-:W-:Y:S02]  /*4df0*/  IADD3 R4, R3, c[0x0][0x32c], RZ ;  /* 0x0000cb0003047a10 */ /* 0x000fe40007ffe0ff */
[----:B------:R-:W-:Y:S02]  /*4e00*/  IMNMX R0, R0, R3, !PT ;  /* 0x0000000300007217 */ /* 0x000fe40007800200 */
[----:B------:R-:W-:Y:S02]  /*4e10*/  IMNMX R2, R2, R4, PT ;  /* 0x0000000402027217 */ /* 0x000fe40003800200 */
.L_x_3597:
        /* <DEDUP_REMOVED lines=16> */
[C---:B------:R-:W-:Y:S02]  /*4f20*/  ISETP.LT.OR P0, PT, R2.reuse, 0x19, P0 ;  /* 0x000000190200780c */ /* 0x040fe40000701670 */
[----:B------:R-:W-:Y:S02]  /*4f30*/  ISETP.LT.OR P2, PT, R2, 0x1, P2 ;  /* 0x000000010200780c */ /* 0x000fe40001741670 */
[----:B------:R-:W-:Y:S02]  /*4f40*/  FMNMX.FTZ R3, R12, R3, !PT ;  /* 0x000000030c037209 */ /* 0x000fe40007810000 */
[----:B------:R-:W-:Y:S02]  /*4f50*/  FSEL R6, R42, -INF , !P2 ;  /* 0xff8000002a067808 */ /* 0x000fe40005000000 */
[----:B------:R-:W-:Y:S02]  /*4f60*/  ISETP.LT.OR P3, PT, R2, 0x11, P3 ;  /* 0x000000110200780c */ /* 0x000fe40001f61670 */
[----:B-12---:R-:W-:-:S02]  /*4f70*/  FMNMX.FTZ R4, R6, R7, !PT ;  /* 0x0000000706047209 */ /* 0x006fc40007810000 */
[----:B------:R-:W-:Y:S02]  /*4f80*/  FSEL R17, R54, -INF , !P0 ;  /* 0xff80000036117808 */ /* 0x000fe40004000000 */
[----:B------:R-:W-:Y:S02]  /*4f90*/  FMNMX.FTZ R4, R8, R4, !PT ;  /* 0x0000000408047209 */ /* 0x000fe40007810000 */
[----:B------:R-:W-:Y:S02]  /*4fa0*/  ISETP.GT.AND P0, PT, R0, 0x19, P1 ;  /* 0x000000190000780c */ /* 0x000fe40000f04270 */
[----:B------:R-:W-:Y:S02]  /*4fb0*/  FMNMX.FTZ R3, R15, R3, !PT ;  /* 0x000000030f037209 */ /* 0x000fe40007810000 */
[----:B------:R-:W-:Y:S02]  /*4fc0*/  FSEL R13, R34, -INF , !P3 ;  /* 0xff800000220d7808 */ /* 0x000fe40005800000 */
[----:B------:R-:W-:-:S02]  /*4fd0*/  FMNMX.FTZ R4, R10, R4, !PT ;  /* 0x000000040a047209 */ /* 0x000fc40007810000 */
[----:B------:R-:W-:Y:S02]  /*4fe0*/  ISETP.LT.OR P0, PT, R2, 0x1a, P0 ;  /* 0x0000001a0200780c */ /* 0x000fe40000701670 */
[----:B------:R-:W-:Y:S02]  /*4ff0*/  FMNMX.FTZ R3, R16, R3, !PT ;  /* 0x0000000310037209 */ /* 0x000fe40007810000 */
[----:B------:R-:W-:Y:S02]  /*5000*/  FMNMX.FTZ R4, R13, R4, !PT ;  /* 0x000000040d047209 */ /* 0x000fe40007810000 */
[----:B------:R-:W-:Y:S02]  /*5010*/  FSEL R24, R55, -INF , !P0 ;  /* 0xff80000037187808 */ /* 0x000fe40004000000 */
[C---:B------:R-:W-:Y:S02]  /*5020*/  ISETP.GT.AND P2, PT, R0.reuse, 0x20, P1 ;  /* 0x000000200000780c */ /* 0x040fe40000f44270 */
[----:B------:R-:W-:-:S02]  /*5030*/  ISETP.GT.AND P0, PT, R0, 0x21, P1 ;  /* 0x000000210000780c */ /* 0x000fc40000f04270 */
[----:B------:R-:W-:Y:S02]  /*5040*/  FMNMX.FTZ R3, R18, R3, !PT ;  /* 0x0000000312037209 */ /* 0x000fe40007810000 */
[----:B------:R-:W-:Y:S02]  /*5050*/  FMNMX.FTZ R4, R14, R4, !PT ;  /* 0x000000040e047209 */ /* 0x000fe40007810000 */
[C---:B------:R-:W-:Y:S02]  /*5060*/  ISETP.LT.OR P2, PT, R2.reuse, 0x21, P2 ;  /* 0x000000210200780c */ /* 0x040fe40001741670 */
[----:B------:R-:W-:Y:S02]  /*5070*/  ISETP.LT.OR P0, PT, R2, 0x22, P0 ;  /* 0x000000220200780c */ /* 0x000fe40000701670 */
[----:B------:R-:W-:Y:S02]  /*5080*/  FMNMX.FTZ R3, R19, R3, !PT ;  /* 0x0000000313037209 */ /* 0x000fe40007810000 */
[----:B------:R-:W-:-:S02]  /*5090*/  FMNMX.FTZ R4, R17, R4, !PT ;  /* 0x0000000411047209 */ /* 0x000fc40007810000 */
[----:B------:R-:W-:Y:S02]  /*50a0*/  FSEL R79, R30, -INF , !P2 ;  /* 0xff8000001e4f7808 */ /* 0x000fe40005000000 */
[----:B------:R-:W-:Y:S02]  /*50b0*/  FSEL R78, R31, -INF , !P0 ;  /* 0xff8000001f4e7808 */ /* 0x000fe40004000000 */
[C---:B------:R-:W-:Y:S02]  /*50c0*/  ISETP.GT.AND P2, PT, R0.reuse, 0x28, P1 ;  /* 0x000000280000780c */ /* 0x040fe40000f44270 */
[----:B------:R-:W-:Y:S02]  /*50d0*/  ISETP.GT.AND P0, PT, R0, 0x29, P1 ;  /* 0x000000290000780c */ /* 0x000fe40000f04270 */
[----:B------:R-:W-:Y:S02]  /*50e0*/  FMNMX.FTZ R3, R20, R3, !PT ;  /* 0x0000000314037209 */ /* 0x000fe40007810000 */
[----:B------:R-:W-:-:S02]  /*50f0*/  FMNMX.FTZ R4, R24, R4, !PT ;  /* 0x0000000418047209 */ /* 0x000fc40007810000 */
[C---:B------:R-:W-:Y:S02]  /*5100*/  ISETP.LT.OR P3, PT, R2.reuse, 0x29, P2 ;  /* 0x000000290200780c */ /* 0x040fe40001761670 */
[----:B------:R-:W-:Y:S02]  /*5110*/  ISETP.LT.OR P2, PT, R2, 0x2a, P0 ;  /* 0x0000002a0200780c */ /* 0x000fe40000741670 */
[----:B------:R-:W-:Y:S02]  /*5120*/  FMNMX.FTZ R3, R107, R3, !PT ;  /* 0x000000036b037209 */ /* 0x000fe40007810000 */
[----:B------:R-:W-:Y:S02]  /*5130*/  ISETP.GT.AND P0, PT, R0, 0x30, P1 ;  /* 0x000000300000780c */ /* 0x000fe40000f04270 */
[----:B------:R-:W-:Y:S02]  /*5140*/  FMNMX.FTZ R4, R79, R4, !PT ;  /* 0x000000044f047209 */ /* 0x000fe40007810000 */
[----:B------:R-:W-:-:S02]  /*5150*/  FSEL R76, R51, -INF , !P2 ;  /* 0xff800000334c7808 */ /* 0x000fc40005000000 */
[----:B------:R-:W-:Y:S02]  /*5160*/  FMNMX.FTZ R3, R106, R3, !PT ;  /* 0x000000036a037209 */ /* 0x000fe40007810000 */
[----:B------:R-:W-:Y:S02]  /*5170*/  FSEL R77, R50, -INF , !P3 ;  /* 0xff800000324d7808 */ /* 0x000fe40005800000 */
[----:B------:R-:W-:Y:S02]  /*5180*/  ISETP.LT.OR P2, PT, R2, 0x31, P0 ;  /* 0x000000310200780c */ /* 0x000fe40000741670 */
[----:B------:R-:W-:Y:S02]  /*5190*/  FMNMX.FTZ R4, R78, R4, !PT ;  /* 0x000000044e047209 */ /* 0x000fe40007810000 */
[----:B------:R-:W-:Y:S02]  /*51a0*/  ISETP.GT.AND P0, PT, R0, 0x31, P1 ;  /* 0x000000310000780c */ /* 0x000fe40000f04270 */
[----:B------:R-:W-:-:S02]  /*51b0*/  FMNMX.FTZ R3, R105, R3, !PT ;  /* 0x0000000369037209 */ /* 0x000fc40007810000 */
[----:B------:R-:W-:Y:S02]  /*51c0*/  FSEL R157, R26, -INF , !P2 ;  /* 0xff8000001a9d7808 */ /* 0x000fe40005000000 */
[----:B------:R-:W-:Y:S02]  /*51d0*/  FMNMX.FTZ R4, R77, R4, !PT ;  /* 0x000000044d047209 */ /* 0x000fe40007810000 */
[----:B------:R-:W-:Y:S02]  /*51e0*/  ISETP.LT.OR P2, PT, R2, 0x32, P0 ;  /* 0x000000320200780c */ /* 0x000fe40000741670 */
[C---:B------:R-:W-:Y:S02]  /*51f0*/  ISETP.GT.AND P3, PT, R0.reuse, 0x38, P1 ;  /* 0x000000380000780c */ /* 0x040fe40000f64270 */
[----:B------:R-:W-:Y:S02]  /*5200*/  ISETP.GT.AND P0, PT, R0, 0x39, P1 ;  /* 0x000000390000780c */ /* 0x000fe40000f04270 */
[----:B------:R-:W-:-:S02]  /*5210*/  FMNMX.FTZ R0, R104, R3, !PT ;  /* 0x0000000368007209 */ /* 0x000fc40007810000 */
[----:B------:R-:W-:Y:S02]  /*5220*/  FMNMX.FTZ R3, R76, R4, !PT ;  /* 0x000000044c037209 */ /* 0x000fe40007810000 */
[----:B------:R-:W-:Y:S02]  /*5230*/  FSEL R156, R27, -INF , !P2 ;  /* 0xff8000001b9c7808 */ /* 0x000fe40005000000 */
[C---:B------:R-:W-:Y:S02]  /*5240*/  ISETP.LT.OR P1, PT, R2.reuse, 0x39, P3 ;  /* 0x000000390200780c */ /* 0x040fe40001f21670 */
        /* <DEDUP_REMOVED lines=13> */
.L_x_3741:
[----:B-12---:R-:W-:Y:S01]  /*5320*/  FMNMX.FTZ R4, R4, R0, !PT ;  /* 0x0000000004047209 */ /* 0x006fe20007810000 */
[----:B------:R-:W-:Y:S05]  /*5330*/  BRA.DIV ~URZ, `(.L_x_3602) ;  /* 0x00010c227f007947 */ /* 0x000fea000b800000 */
[----:B------:R-:W1:Y:S04]  /*5340*/  SHFL.BFLY PT, R0, R5, 0x2, 0x1f ;  /* 0x0c401f0005007f89 */ /* 0x000e6800000e0000 */
[----:B------:R-:W2:Y:S01]  /*5350*/  SHFL.BFLY PT, R2, R4, 0x1, 0x1f ;  /* 0x0c201f0004027f89 */ /* 0x000ea200000e0000 */
[----:B-1----:R-:W-:Y:S02]  /*5360*/  FMNMX.FTZ R5, R5, R0, !PT ;  /* 0x0000000005057209 */ /* 0x002fe40007810000 */
[----:B--2---:R-:W-:-:S03]  /*5370*/  FMNMX.FTZ R129, R4, R2, !PT ;  /* 0x0000000204817209 */ /* 0x004fc60007810000 */
[----:B------:R1:W2:Y:S04]  /*5380*/  SHFL.BFLY PT, R3, R5, 0x1, 0x1f ;  /* 0x0c201f0005037f89 */ /* 0x0002a800000e0000 */
.L_x_3742:
        /* <DEDUP_REMOVED lines=47> */
[----:B------:R2:W-:Y:S01]  /*5680*/  MUFU.EX2 R184, R3 ;  /* 0x0000000300b87308 */ /* 0x0005e20000000800 */
[----:B------:R-:W-:-:S04]  /*5690*/  MOV R128, c[0x0][0x2c4] ;  /* 0x0000b10000807a02 */ /* 0x000fc80000000f00 */
[----:B------:R-:W-:Y:S02]  /*56a0*/  ISETP.NE.AND P1, PT, R128, 0x1, PT ;  /* 0x000000018000780c */ /* 0x000fe40003f25270 */
[----:B------:R-:W-:Y:S01]  /*56b0*/  MOV R128, c[0x0][0x32c] ;  /* 0x0000cb0000807a02 */ /* 0x000fe20000000f00 */
[----:B--2---:R-:W-:Y:S01]  /*56c0*/  FFMA.FTZ R3, R10, c[0x0][0x2d0], -R2 ;  /* 0x0000b4000a037a23 */ /* 0x004fe20000010802 */
[----:B------:R-:W-:-:S03]  /*56d0*/  F2FP.BF16.PACK_AB R10, R213, R189 ;  /* 0x000000bdd50a723e */ /* 0x000fc600000010ff */
        /* <DEDUP_REMOVED lines=65> */
[----:B------:R-:W-:-:S05]  /*5af0*/  FFMA.FTZ R0, R112, c[0x0][0x2d0], -R0 ;  /* 0x0000b40070007a23 */ /* 0x000fca0000010800 */
[C---:B------:R-:W-:Y:S01]  /*5b00*/  HMMA.16816.F32.BF16 R20, R8.reuse, R48, RZ ;  /* 0x000000300814723c */ /* 0x040fe200000418ff */
[----:B------:R4:W-:Y:S07]  /*5b10*/  MUFU.EX2 R187, R0 ;  /* 0x0000000000bb7308 */ /* 0x0009ee0000000800 */
[----:B------:R-:W-:Y:S08]  /*5b20*/  HMMA.16816.F32.BF16 R16, R8, R50, RZ ;  /* 0x000000320810723c */ /* 0x000ff000000418ff */
[----:B------:R-:W-:Y:S01]  /*5b30*/  HMMA.16816.F32.BF16 R108, R4, R68, R32 ;  /* 0x00000044046c723c */ /* 0x000fe20000041820 */
[----:B------:R-:W2:Y:S01]  /*5b40*/  LDSM.16.MT88.4 R32, [R169+0x4000] ;  /* 0x00400000a920783b */ /* 0x000ea20000004200 */
[----:B----4-:R-:W-:-:S06]  /*5b50*/  FFMA.FTZ R0, R157, c[0x0][0x2d0], -R2 ;  /* 0x0000b4009d007a23 */ /* 0x010fcc0000010802 */
[C---:B------:R-:W-:Y:S01]  /*5b60*/  HMMA.16816.F32.BF16 R96, R4.reuse, R70, R28 ;  /* 0x000000460460723c */ /* 0x040fe2000004181c */
[----:B------:R-:W-:Y:S07]  /*5b70*/  LDSM.16.MT88.4 R28, [R169+0x4800] ;  /* 0x00480000a91c783b */ /* 0x000fee0000004200 */
        /* <DEDUP_REMOVED lines=158> */
.L_x_3605:
[----:B------:R-:W-:-:S04]  /*6560*/  MOV R2, 0x1 ;  /* 0x0000000100027802 */ /* 0x000fc80000000f00 */
[----:B------:R-:W-:-:S13]  /*6570*/  ISETP.NE.AND P0, PT, R2, c[0x0][0x32c], PT ;  /* 0x0000cb0002007a0c */ /* 0x000fda0003f05270 */
[----:B------:R-:W-:-:S05]  /*6580*/  @P0 IMAD.HI.U32 R2, R3, c[0x0][0x330], RZ ;  /* 0x0000cc0003020a27 */ /* 0x000fca00078e00ff */
[----:B------:R-:W-:Y:S02]  /*6590*/  @P0 SHF.R.U32.HI R3, RZ, c[0x0][0x334], R2 ;  /* 0x0000cd00ff030a19 */ /* 0x000fe40000011602 */
.L_x_3606:
[----:B------:R-:W-:Y:S05]  /*65a0*/  BSYNC B0 ;  /* 0x0000000000007941 */ /* 0x000fea0003800000 */
.L_x_3604:
[----:B------:R-:W-:-:S05]  /*65b0*/  MOV R2, c[0x0][0x32c] ;  /* 0x0000cb0000027a02 */ /* 0x000fca0000000f00 */
[----:B------:R-:W-:-:S05]  /*65c0*/  IMAD R3, R3, R2, c[0x0][0x32c] ;  /* 0x0000cb0003037624 */ /* 0x000fca00078e0202 */
[----:B------:R-:W-:-:S04]  /*65d0*/  IMNMX R0, R0, R3, PT ;  /* 0x0000000300007217 */ /* 0x000fc80003800200 */
.L_x_3603:
        /* <DEDUP_REMOVED lines=8> */
.L_x_3628:
        /* <DEDUP_REMOVED lines=40> */
.L_x_3743:
        /* <DEDUP_REMOVED lines=21> */
.L_x_3744:
        /* <DEDUP_REMOVED lines=22> */
.L_x_3609:
[----:B------:R-:W-:Y:S05]  /*6b90*/  BSYNC B0 ;  /* 0x0000000000007941 */ /* 0x000fea0003800000 */
.L_x_3608:
        /* <DEDUP_REMOVED lines=36> */
[----:B------:R-:W2:Y:S06]  /*6de0*/  LDSM.16.M88.4 R136, [R166+-0x3000] ;  /* 0xffd00000a688783b */ /* 0x000eac0000000200 */
        /* <DEDUP_REMOVED lines=94> */
[----:B------:R-:W-:Y:S07]  /*73d0*/  LDSM.16.M88.4 R144, [R166] ;  /* 0x00000000a690783b */ /* 0x000fee0000000200 */
        /* <DEDUP_REMOVED lines=10> */
[----:B------:R-:W-:Y:S05]  /*7480*/  DEPBAR.LE SB0, 0x0 ;  /* 0x000080000000791a */ /* 0x000fea0000000000 */
        /* <DEDUP_REMOVED lines=48> */
.L_x_3745:
[----:B------:R-:W-:-:S05]  /*7790*/  BRA.DIV ~URZ, `(.L_x_3615) ;  /* 0x0000ebe27f007947 */ /* 0x000fca000b800000 */
[----:B------:R-:W3:Y:S01]  /*77a0*/  SHFL.IDX PT, R0, R139, RZ, 0x181f ;  /* 0x00181fff8b007589 */ /* 0x000ee200000e0000 */
[----:B------:R-:W-:Y:S02]  /*77b0*/  ISETP.GE.AND P2, PT, R182, c[0x0][0x1d4], PT ;  /* 0x00007500b6007a0c */ /* 0x000fe40003f46270 */
[----:B------:R-:W-:Y:S02]  /*77c0*/  ISETP.GE.AND P1, PT, R191, c[0x0][0x1d4], PT ;  /* 0x00007500bf007a0c */ /* 0x000fe40003f26270 */
[----:B---3--:R-:W-:Y:S05]  /*77d0*/  IADD3 R2, P0, R0, R143, RZ ;  /* 0x0000008f00027210 */ /* 0x008fea0007f1e0ff */
[----:B--2---:R-:W-:Y:S01]  /*77e0*/  IMAD.X R3, R128, 0x1, R140, P0 ;  /* 0x0000000180037824 */ /* 0x004fe200000e068c */
[----:B------:R-:W-:Y:S04]  /*77f0*/  IADD3 R136, P0, R0, R144, RZ ;  /* 0x0000009000887210 */ /* 0x000fe80007f1e0ff */
[----:B------:R-:W-:Y:S01]  /*7800*/  @!PT LDS RZ, [RZ] ;  /* 0x00000000fffff984 */ /* 0x000fe20000000800 */
[----:B------:R-:W-:Y:S01]  /*7810*/  @!PT LDS RZ, [RZ] ;  /* 0x00000000fffff984 */ /* 0x000fe20000000800 */
[----:B------:R2:W-:Y:S01]  /*7820*/  LDGSTS.E.BYPASS.LTC128B.128 [R179+0x6100], [R2.64], !P2 ;  /* 0x0610000002b37fae */ /* 0x0005e2000d101d48 */
[----:B------:R-:W-:Y:S05]  /*7830*/  IMAD.X R137, R128, 0x1, R141, P0 ;  /* 0x0000000180897824 */ /* 0x000fea00000e068d */
[----:B------:R3:W-:Y:S01]  /*7840*/  LDGSTS.E.BYPASS.LTC128B.128 [R179+0x8100], [R136.64], !P1 ;  /* 0x0810000088b37fae */ /* 0x0007e2000c901d48 */
[----:B--2---:R-:W-:Y:S03]  /*7850*/  IADD3 R2, P0, R0, R145, RZ ;  /* 0x0000009100027210 */ /* 0x004fe60007f1e0ff */
[----:B------:R-:W2:Y:S02]  /*7860*/  SHFL.IDX PT, R0, R139, 0x1, 0x181f ;  /* 0x00381f008b007f89 */ /* 0x000ea400000e0000 */
[----:B------:R-:W-:Y:S01]  /*7870*/  IMAD.X R3, R128, 0x1, R142, P0 ;  /* 0x0000000180037824 */ /* 0x000fe200000e068e */
[----:B------:R-:W-:Y:S01]  /*7880*/  ISETP.GE.AND P0, PT, R192, c[0x0][0x1d4], PT ;  /* 0x00007500c0007a0c */ /* 0x000fe20003f06270 */
[----:B------:R4:W1:Y:S01]  /*7890*/  SHFL.IDX PT, R128, R129, 0x1, 0x181f ;  /* 0x00381f0081807f89 */ /* 0x00086200000e0000 */
[----:B---3--:R-:W-:Y:S02]  /*78a0*/  SEL R136, RZ, 0x10, P1 ;  /* 0x00000010ff887807 */ /* 0x008fe40000800000 */
[----:B------:R-:W-:Y:S09]  /*78b0*/  SEL R138, RZ, 0x10, P0 ;  /* 0x00000010ff8a7807 */ /* 0x000ff20000000000 */
[----:B------:R3:W-:Y:S01]  /*78c0*/  LDGSTS.E.BYPASS.LTC128B.128 [R179+0xa100], [R2.64], !P0 ;  /* 0x0a10000002b37fae */ /* 0x0007e2000c101d48 */
[----:B-1--4-:R-:W-:Y:S04]  /*78d0*/  SEL R129, RZ, 0x10, P2 ;  /* 0x00000010ff817807 */ /* 0x012fe80001000000 */
.L_x_3746:
[C---:B--23--:R-:W-:Y:S02]  /*78e0*/  IADD3 R2, -R129.reuse, 0x10, RZ ;  /* 0x0000001081027810 */ /* 0x04cfe40007ffe1ff */
        /* <DEDUP_REMOVED lines=21> */
.L_x_3613:
[----:B------:R-:W-:Y:S05]  /*7a40*/  BSYNC B0 ;  /* 0x0000000000007941 */ /* 0x000fea0003800000 */
.L_x_3612:
[----:B------:R-:W-:Y:S01]  /*7a50*/  IMAD.MOV.U32 R0, RZ, RZ, c[0x0][0x2c4] ;  /* 0x0000b100ff007624 */ /* 0x000fe200078e00ff */
        /* <DEDUP_REMOVED lines=8> */
[C---:B-1----:R-:W-:Y:S02]  /*7ae0*/  IADD3 R136, R0.reuse, UR4, RZ ;  /* 0x0000000400887c10 */ /* 0x042fe4000fffe0ff */
[----:B------:R-:W-:Y:S01]  /*7af0*/  IADD3 R137, R0, c[0x0][0x328], RZ ;  /* 0x0000ca0000897a10 */ /* 0x000fe20007ffe0ff */
[----:B------:R-:W-:Y:S05]  /*7b00*/  @P0 IMAD.HI.U32 R2, R128, c[0x0][0x2c8], RZ ;  /* 0x0000b20080020a27 */ /* 0x000fea00078e00ff */
[----:B------:R-:W-:Y:S01]  /*7b10*/  @P0 SHF.R.U32.HI R128, RZ, c[0x0][0x2cc], R2 ;  /* 0x0000b300ff800a19 */ /* 0x000fe20000011602 */
[----:B------:R-:W-:-:S05]  /*7b20*/  BRA.DIV ~URZ, `(.L_x_3616) ;  /* 0x0000ea927f007947 */ /* 0x000fca000b800000 */
[----:B------:R1:W2:Y:S02]  /*7b30*/  SHFL.IDX PT, R3, R128, RZ, 0x1c1f ;  /* 0x001c1fff80037589 */ /* 0x0002a400000e0000 */
.L_x_3747:
[----:B--2---:R-:W-:Y:S01]  /*7b40*/  IADD3 R2, R137, R3, RZ ;  /* 0x0000000389027210 */ /* 0x004fe20007ffe0ff */
        /* <DEDUP_REMOVED lines=18> */
.L_x_3619:
[----:B------:R-:W-:Y:S04]  /*7c70*/  MOV R138, 0x1 ;  /* 0x00000001008a7802 */ /* 0x000fe80000000f00 */
[----:B------:R-:W-:Y:S11]  /*7c80*/  ISETP.NE.AND P0, PT, R138, c[0x0][0x32c], PT ;  /* 0x0000cb008a007a0c */ /* 0x000ff60003f05270 */
[----:B------:R-:W-:Y:S02]  /*7c90*/  @!UPT UIADD3 URZ, URZ, URZ, URZ ;  /* 0x0000003f3f3ff290 */ /* 0x000fe4000fffe03f */
[----:B------:R-:W-:Y:S05]  /*7ca0*/  @P0 IMAD.HI.U32 R138, R3, c[0x0][0x330], RZ ;  /* 0x0000cc00038a0a27 */ /* 0x000fea00078e00ff */
[----:B------:R-:W-:Y:S02]  /*7cb0*/  @P0 SHF.R.U32.HI R3, RZ, c[0x0][0x334], R138 ;  /* 0x0000cd00ff030a19 */ /* 0x000fe4000001168a */
.L_x_3620:
[----:B------:R-:W-:Y:S05]  /*7cc0*/  BSYNC B0 ;  /* 0x0000000000007941 */ /* 0x000fea0003800000 */
.L_x_3618:
[----:B------:R-:W-:Y:S04]  /*7cd0*/  IMAD R3, R3, c[0x0][0x32c], -R129 ;  /* 0x0000cb0003037a24 */ /* 0x000fe800078e0a81 */
[----:B------:R-:W-:Y:S05]  /*7ce0*/  IMAD.IADD R3, R3, 0x1, -R198 ;  /* 0x0000000103037824 */ /* 0x000fea00078e0ac6 */
[----:B------:R-:W-:Y:S02]  /*7cf0*/  IMNMX R0, R0, R3, !PT ;  /* 0x0000000300007217 */ /* 0x000fe40007800200 */
[----:B------:R-:W-:Y:S04]  /*7d00*/  IADD3 R3, R3, c[0x0][0x32c], RZ ;  /* 0x0000cb0003037a10 */ /* 0x000fe80007ffe0ff */
[----:B------:R-:W-:Y:S02]  /*7d10*/  IMNMX R2, R2, R3, PT ;  /* 0x0000000302027217 */ /* 0x000fe40003800200 */
.L_x_3617:
        /* <DEDUP_REMOVED lines=51> */
.L_x_3748:
        /* <DEDUP_REMOVED lines=19> */
.L_x_3624:
[----:B------:R-:W-:Y:S04]  /*8180*/  MOV R4, 0x1 ;  /* 0x0000000100047802 */ /* 0x000fe80000000f00 */
[----:B------:R-:W-:Y:S11]  /*8190*/  ISETP.NE.AND P0, PT, R4, c[0x0][0x32c], PT ;  /* 0x0000cb0004007a0c */ /* 0x000ff60003f05270 */
[----:B------:R-:W-:Y:S02]  /*81a0*/  @!UPT UIADD3 URZ, URZ, URZ, URZ ;  /* 0x0000003f3f3ff290 */ /* 0x000fe4000fffe03f */
[----:B------:R-:W-:Y:S05]  /*81b0*/  @P0 IMAD.HI.U32 R4, R3, c[0x0][0x330], RZ ;  /* 0x0000cc0003040a27 */ /* 0x000fea00078e00ff */
[----:B------:R-:W-:Y:S02]  /*81c0*/  @P0 SHF.R.U32.HI R3, RZ, c[0x0][0x334], R4 ;  /* 0x0000cd00ff030a19 */ /* 0x000fe40000011604 */
.L_x_3625:
[----:B------:R-:W-:Y:S05]  /*81d0*/  BSYNC B0 ;  /* 0x0000000000007941 */ /* 0x000fea0003800000 */
.L_x_3623:
[----:B------:R-:W-:Y:S04]  /*81e0*/  IMAD R129, R3, c[0x0][0x32c], -R129 ;  /* 0x0000cb0003817a24 */ /* 0x000fe800078e0a81 */
[----:B------:R-:W-:Y:S05]  /*81f0*/  IMAD.IADD R3, R129, 0x1, -R198 ;  /* 0x0000000181037824 */ /* 0x000fea00078e0ac6 */
[----:B------:R-:W-:Y:S02]  /*8200*/  IADD3 R4, R3, c[0x0][0x32c], RZ ;  /* 0x0000cb0003047a10 */ /* 0x000fe40007ffe0ff */
[----:B------:R-:W-:Y:S02]  /*8210*/  IMNMX R0, R0, R3, !PT ;  /* 0x0000000300007217 */ /* 0x000fe40007800200 */
[----:B------:R-:W-:Y:S02]  /*8220*/  IMNMX R2, R2, R4, PT ;  /* 0x0000000402027217 */ /* 0x000fe40003800200 */
.L_x_3622:
        /* <DEDUP_REMOVED lines=64> */
[----:B------:R-:W-:Y:S02]  /*8630*/  ISETP.GT.AND P0, PT, R0, 0x39, P1 ;  /* 0x000000390000780c */ /* 0x000fe40000f04270 */
[----:B------:R-:W-:Y:S02]  /*8640*/  FMNMX.FTZ R0, R143, R3, !PT ;  /* 0x000000038f007209 */ /* 0x000fe40007810000 */
[----:B------:R-:W-:Y:S02]  /*8650*/  FMNMX.FTZ R3, R10, R4, !PT ;  /* 0x000000040a037209 */ /* 0x000fe40007810000 */
[----:B------:R-:W-:Y:S02]  /*8660*/  FSEL R8, R31, -INF , !P2 ;  /* 0xff8000001f087808 */ /* 0x000fe40005000000 */
[C---:B------:R-:W-:Y:S02]  /*8670*/  ISETP.LT.OR P1, PT, R2.reuse, 0x39, P3 ;  /* 0x000000390200780c */ /* 0x040fe40001f21670 */
        /* <DEDUP_REMOVED lines=9> */
[----:B-12---:R-:W-:Y:S02]  /*8710*/  FMNMX.FTZ R128, R28, R0, !PT ;  /* 0x000000001c807209 */ /* 0x006fe40007810000 */
[----:B------:R-:W-:Y:S01]  /*8720*/  FMNMX.FTZ R5, R6, R2, !PT ;  /* 0x0000000206057209 */ /* 0x000fe20007810000 */
[----:B------:R-:W-:-:S05]  /*8730*/  BRA.DIV ~URZ, `(.L_x_3626) ;  /* 0x0000df627f007947 */ /* 0x000fca000b800000 */
[----:B------:R1:W2:Y:S02]  /*8740*/  SHFL.BFLY PT, R0, R128, 0x2, 0x1f ;  /* 0x0c401f0080007f89 */ /* 0x0002a400000e0000 */
.L_x_3749:
[----:B--2---:R-:W-:Y:S01]  /*8750*/  FMNMX.FTZ R4, R128, R0, !PT ;  /* 0x0000000080047209 */ /* 0x004fe20007810000 */
[----:B------:R-:W-:-:S05]  /*8760*/  BRA.DIV ~URZ, `(.L_x_3627) ;  /* 0x0000df727f007947 */ /* 0x000fca000b800000 */
[----:B------:R-:W-:Y:S04]  /*8770*/  SHFL.BFLY PT, R0, R5, 0x2, 0x1f ;  /* 0x0c401f0005007f89 */ /* 0x000fe800000e0000 */
[----:B------:R-:W2:Y:S02]  /*8780*/  SHFL.BFLY PT, R2, R4, 0x1, 0x1f ;  /* 0x0c201f0004027f89 */ /* 0x000ea400000e0000 */
[----:B--2---:R-:W-:Y:S02]  /*8790*/  FMNMX.FTZ R129, R4, R2, !PT ;  /* 0x0000000204817209 */ /* 0x004fe40007810000 */
[----:B-1----:R-:W-:Y:S05]  /*87a0*/  FMNMX.FTZ R128, R5, R0, !PT ;  /* 0x0000000005807209 */ /* 0x002fea0007810000 */
[----:B------:R1:W2:Y:S02]  /*87b0*/  SHFL.BFLY PT, R0, R128, 0x1, 0x1f ;  /* 0x0c201f0080007f89 */ /* 0x0002a400000e0000 */
.L_x_3750:
[C---:B------:R-:W-:Y:S01]  /*87c0*/  FMUL.FTZ R2, R129.reuse, c[0x0][0x2d0] ;  /* 0x0000b40081027a20 */ /* 0x040fe20000410000 */
[----:B------:R-:W-:Y:S01]  /*87d0*/  FSETP.NEU.FTZ.AND P0, PT, R129, -INF , PT ;  /* 0xff8000008100780b */ /* 0x000fe20003f1d000 */
[----:B------:R-:W-:Y:S01]  /*87e0*/  WARPSYNC 0xffffffff ;  /* 0xffffffff00007948 */ /* 0x000fe20003800000 */
[----:B--2---:R-:W-:Y:S02]  /*87f0*/  FMNMX.FTZ R3, R0, R128, !PT ;  /* 0x0000008000037209 */ /* 0x004fe40007810000 */
[----:B------:R-:W-:Y:S05]  /*8800*/  FSEL R4, R2, RZ, P0 ;  /* 0x000000ff02047208 */ /* 0x000fea0000000000 */
        /* <DEDUP_REMOVED lines=17> */
[--C-:B--2---:R-:W-:Y:S05]  /*8920*/  FFMA.FTZ R2, R141, c[0x0][0x2d0], -R4.reuse ;  /* 0x0000b4008d027a23 */ /* 0x104fea0000010804 */
[----:B------:R2:W4:Y:S01]  /*8930*/  MUFU.EX2 R183, R2 ;  /* 0x0000000200b77308 */ /* 0x0005220000000800 */
[----:B---3--:R-:W-:Y:S09]  /*8940*/  FMUL.FTZ R5, R3, c[0x0][0x2d0] ;  /* 0x0000b40003057a20 */ /* 0x008ff20000410000 */
[----:B------:R-:W-:Y:S10]  /*8950*/  MUFU.EX2 R155, R155 ;  /* 0x0000009b009b7308 */ /* 0x000ff40000000800 */
[----:B------:R-:W-:Y:S01]  /*8960*/  MUFU.EX2 R154, R154 ;  /* 0x0000009a009a7308 */ /* 0x000fe20000000800 */
[----:B--2---:R-:W-:Y:S02]  /*8970*/  FFMA.FTZ R2, R140, c[0x0][0x2d0], -R4 ;  /* 0x0000b4008c027a23 */ /* 0x004fe40000010804 */
[----:B------:R-:W2:Y:S07]  /*8980*/  LDSM.16.MT88.4 R140, [R168] ;  /* 0x00000000a88c783b */ /* 0x000eae0000004200 */
[----:B------:R3:W5:Y:S02]  /*8990*/  MUFU.EX2 R188, R2 ;  /* 0x0000000200bc7308 */ /* 0x0007640000000800 */
[----:B---3--:R-:W-:Y:S02]  /*89a0*/  FSEL R2, R129, RZ, P0 ;  /* 0x000000ff81027208 */ /* 0x008fe40000000000 */
[----:B------:R-:W-:Y:S03]  /*89b0*/  FSETP.NEU.FTZ.AND P0, PT, R3, -INF , PT ;  /* 0xff8000000300780b */ /* 0x000fe60003f1d000 */
[----:B------:R-:W-:Y:S01]  /*89c0*/  FADD.FTZ R0, -R2, R130 ;  /* 0x0000008202007221 */ /* 0x000fe20000010100 */
[----:B------:R-:W-:Y:S03]  /*89d0*/  FSEL R5, R5, RZ, P0 ;  /* 0x000000ff05057208 */ /* 0x000fe60000000000 */
[----:B------:R-:W-:Y:S02]  /*89e0*/  FMUL.FTZ R0, R0, c[0x0][0x2d0] ;  /* 0x0000b40000007a20 */ /* 0x000fe40000410000 */
[--C-:B------:R-:W-:Y:S01]  /*89f0*/  FFMA.FTZ R4, R24, c[0x0][0x2d0], -R5.reuse ;  /* 0x0000b40018047a23 */ /* 0x100fe20000010805 */
[----:B----4-:R-:W-:Y:S01]  /*8a00*/  F2FP.BF16.PACK_AB R136, R183, R18 ;  /* 0x00000012b788723e */ /* 0x010fe200000010ff */
[----:B------:R3:W4:Y:S01]  /*8a10*/  MUFU.EX2 R2, R0 ;  /* 0x0000000000027308 */ /* 0x0007220000000800 */
[--C-:B------:R-:W-:Y:S01]  /*8a20*/  FFMA.FTZ R148, R11, c[0x0][0x2d0], -R5.reuse ;  /* 0x0000b4000b947a23 */ /* 0x100fe20000010805 */
[----:B-----5:R-:W-:Y:S01]  /*8a30*/  F2FP.BF16.PACK_AB R138, R189, R188 ;  /* 0x000000bcbd8a723e */ /* 0x020fe200000010ff */
        /* <DEDUP_REMOVED lines=8> */
[--C-:B-1----:R-:W-:Y:S02]  /*8ac0*/  FFMA.FTZ R128, R20, c[0x0][0x2d0], -R5.reuse ;  /* 0x0000b40014807a23 */ /* 0x102fe40000010805 */
[--C-:B------:R-:W-:Y:S02]  /*8ad0*/  FFMA.FTZ R177, R7, c[0x0][0x2d0], -R5.reuse ;  /* 0x0000b40007b17a23 */ /* 0x100fe40000010805 */
[--C-:B------:R-:W-:Y:S02]  /*8ae0*/  FFMA.FTZ R184, R6, c[0x0][0x2d0], -R5.reuse ;  /* 0x0000b40006b87a23 */ /* 0x100fe40000010805 */
[--C-:B---3--:R-:W-:Y:S02]  /*8af0*/  FFMA.FTZ R0, R16, c[0x0][0x2d0], -R5.reuse ;  /* 0x0000b40010007a23 */ /* 0x108fe40000010805 */
[--C-:B------:R-:W-:Y:S02]  /*8b00*/  FFMA.FTZ R16, R21, c[0x0][0x2d0], -R5.reuse ;  /* 0x0000b40015107a23 */ /* 0x100fe40000010805 */
[----:B------:R1:W-:Y:S01]  /*8b10*/  MUFU.EX2 R158, R0 ;  /* 0x00000000009e7308 */ /* 0x0003e20000000800 */
[C---:B----4-:R-:W-:Y:S02]  /*8b20*/  FMUL.FTZ R8, R2.reuse, R100 ;  /* 0x0000006402087220 */ /* 0x050fe40000410000 */
[C---:B------:R-:W-:Y:S02]  /*8b30*/  FMUL.FTZ R9, R2.reuse, R101 ;  /* 0x0000006502097220 */ /* 0x040fe40000410000 */
[C---:B------:R-:W-:Y:S02]  /*8b40*/  FMUL.FTZ R12, R2.reuse, R104 ;  /* 0x00000068020c7220 */ /* 0x040fe40000410000 */
[C---:B-----5:R-:W-:Y:S02]  /*8b50*/  FMUL.FTZ R4, R2.reuse, R132 ;  /* 0x0000008402047220 */ /* 0x060fe40000410000 */
[C---:B------:R-:W-:Y:S01]  /*8b60*/  FMUL.FTZ R13, R2.reuse, R105 ;  /* 0x00000069020d7220 */ /* 0x040fe20000410000 */
[----:B------:R-:W3:Y:S01]  /*8b70*/  MUFU.EX2 R186, R16 ;  /* 0x0000001000ba7308 */ /* 0x000ee20000000800 */
        /* <DEDUP_REMOVED lines=8> */
[----:B-1----:R-:W-:Y:S02]  /*8c00*/  FFMA.FTZ R0, R25, c[0x0][0x2d0], -R5 ;  /* 0x0000b40019007a23 */ /* 0x002fe40000010805 */
[C---:B------:R-:W-:Y:S02]  /*8c10*/  FMUL.FTZ R25, R2.reuse, R117 ;  /* 0x0000007502197220 */ /* 0x040fe40000410000 */
[C---:B------:R-:W-:Y:S01]  /*8c20*/  FMUL.FTZ R32, R2.reuse, R124 ;  /* 0x0000007c02207220 */ /* 0x040fe20000410000 */
[----:B------:R1:W4:Y:S01]  /*8c30*/  MUFU.EX2 R157, R0 ;  /* 0x00000000009d7308 */ /* 0x0003220000000800 */
[C---:B------:R-:W-:Y:S02]  /*8c40*/  FMUL.FTZ R36, R2.reuse, R36 ;  /* 0x0000002402247220 */ /* 0x040fe40000410000 */
[C---:B------:R-:W-:Y:S01]  /*8c50*/  FMUL.FTZ R37, R2.reuse, R37 ;  /* 0x0000002502257220 */ /* 0x040fe20000410000 */
[----:B---3--:R-:W-:Y:S01]  /*8c60*/  F2FP.BF16.PACK_AB R139, R185, R186 ;  /* 0x000000bab98b723e */ /* 0x008fe200000010ff */
        /* <DEDUP_REMOVED lines=12> */
[----:B-1----:R-:W-:Y:S01]  /*8d30*/  FSEL R0, R3, RZ, P0 ;  /* 0x000000ff03007208 */ /* 0x002fe20000000000 */
[C---:B------:R-:W-:Y:S01]  /*8d40*/  FMUL.FTZ R57, R2.reuse, R57 ;  /* 0x0000003902397220 */ /* 0x040fe20000410000 */
[----:B----4-:R-:W-:Y:S01]  /*8d50*/  F2FP.BF16.PACK_AB R137, R157, R158 ;  /* 0x0000009e9d89723e */ /* 0x010fe200000010ff */
[----:B------:R-:W-:Y:S01]  /*8d60*/  FMUL.FTZ R60, R2, R60 ;  /* 0x0000003c023c7220 */ /* 0x000fe20000410000 */
[----:B------:R-:W-:Y:S01]  /*8d70*/  ISETP.GT.AND P0, PT, R178, R199, PT ;  /* 0x000000c7b200720c */ /* 0x000fe20003f04270 */
[----:B------:R-:W-:Y:S01]  /*8d80*/  FADD.FTZ R0, -R0, R131 ;  /* 0x0000008300007221 */ /* 0x000fe20000010100 */
[----:B------:R-:W-:Y:S01]  /*8d90*/  MUFU.EX2 R149, R156 ;  /* 0x0000009c00957308 */ /* 0x000fe20000000800 */
[----:B------:R-:W-:Y:S01]  /*8da0*/  FFMA.FTZ R131, R15, c[0x0][0x2d0], -R5 ;  /* 0x0000b4000f837a23 */ /* 0x000fe20000010805 */
[----:B------:R-:W-:Y:S01]  /*8db0*/  IADD3 R178, R178, -0x1, RZ ;  /* 0xffffffffb2b27810 */ /* 0x000fe20007ffe0ff */
[----:B------:R-:W-:Y:S02]  /*8dc0*/  FMUL.FTZ R0, R0, c[0x0][0x2d0] ;  /* 0x0000b40000007a20 */ /* 0x000fe40000410000 */
        /* <DEDUP_REMOVED lines=25> */
[C---:B------:R-:W-:Y:S02]  /*8f60*/  FMUL.FTZ R15, R0.reuse, R107 ;  /* 0x0000006b000f7220 */ /* 0x040fe40000410000 */
[----:B------:R-:W-:Y:S01]  /*8f70*/  LDSM.16.MT88.4 R104, [R168+0x800] ;  /* 0x00080000a868783b */ /* 0x000fe20000004200 */
[C---:B--2---:R-:W-:Y:S02]  /*8f80*/  HMMA.16816.F32.BF16 R4, R136.reuse, R140, R4 ;  /* 0x0000008c8804723c */ /* 0x044fe40000041804 */
[----:B------:R-:W-:Y:S03]  /*8f90*/  MUFU.EX2 R141, R172 ;  /* 0x000000ac008d7308 */ /* 0x000fe60000000800 */
[C---:B------:R-:W-:Y:S02]  /*8fa0*/  FMUL.FTZ R19, R0.reuse, R111 ;  /* 0x0000006f00137220 */ /* 0x040fe40000410000 */
[C---:B------:R-:W-:Y:S01]  /*8fb0*/  FMUL.FTZ R22, R0.reuse, R114 ;  /* 0x0000007200167220 */ /* 0x040fe20000410000 */
[C---:B------:R-:W-:Y:S04]  /*8fc0*/  HMMA.16816.F32.BF16 R8, R136.reuse, R142, R8 ;  /* 0x0000008e8808723c */ /* 0x040fe80000041808 */
[C---:B------:R-:W-:Y:S01]  /*8fd0*/  FMUL.FTZ R23, R0.reuse, R115 ;  /* 0x0000007300177220 */ /* 0x040fe20000410000 */
[----:B------:R-:W-:Y:S01]  /*8fe0*/  MUFU.EX2 R143, R163 ;  /* 0x000000a3008f7308 */ /* 0x000fe20000000800 */
[C---:B------:R-:W-:Y:S02]  /*8ff0*/  FMUL.FTZ R26, R0.reuse, R118 ;  /* 0x00000076001a7220 */ /* 0x040fe40000410000 */
[C---:B------:R-:W-:Y:S02]  /*9000*/  FMUL.FTZ R27, R0.reuse, R119 ;  /* 0x00000077001b7220 */ /* 0x040fe40000410000 */
[----:B------:R-:W-:Y:S02]  /*9010*/  LDSM.16.MT88.4 R116, [R171+0x1800] ;  /* 0x00180000ab74783b */ /* 0x000fe40000004200 */
[C---:B------:R-:W-:Y:S02]  /*9020*/  FMUL.FTZ R34, R0.reuse, R126 ;  /* 0x0000007e00227220 */ /* 0x040fe40000410000 */
[----:B------:R-:W-:Y:S01]  /*9030*/  FMUL.FTZ R35, R0, R127 ;  /* 0x0000007f00237220 */ /* 0x000fe20000410000 */
[----:B------:R-:W-:Y:S01]  /*9040*/  MUFU.EX2 R142, R159 ;  /* 0x0000009f008e7308 */ /* 0x000fe20000000800 */
[----:B------:R-:W-:Y:S02]  /*9050*/  FMUL.FTZ R89, R2, R89 ;  /* 0x0000005902597220 */ /* 0x000fe40000410000 */
[C---:B------:R-:W-:Y:S02]  /*9060*/  FMUL.FTZ R30, R0.reuse, R122 ;  /* 0x0000007a001e7220 */ /* 0x040fe40000410000 */
[----:B------:R-:W-:Y:S01]  /*9070*/  FMUL.FTZ R31, R0, R123 ;  /* 0x0000007b001f7220 */ /* 0x000fe20000410000 */
[C---:B-1----:R-:W-:Y:S03]  /*9080*/  HMMA.16816.F32.BF16 R12, R136.reuse, R100, R12 ;  /* 0x00000064880c723c */ /* 0x042fe6000004180c */
[C---:B------:R-:W-:Y:S01]  /*9090*/  FMUL.FTZ R92, R2.reuse, R92 ;  /* 0x0000005c025c7220 */ /* 0x040fe20000410000 */
[----:B------:R-:W1:Y:S01]  /*90a0*/  MUFU.EX2 R123, R151 ;  /* 0x00000097007b7308 */ /* 0x000e620000000800 */
[C---:B------:R-:W-:Y:S02]  /*90b0*/  FMUL.FTZ R93, R2.reuse, R93 ;  /* 0x0000005d025d7220 */ /* 0x040fe40000410000 */
[C---:B------:R-:W-:Y:S02]  /*90c0*/  FMUL.FTZ R96, R2.reuse, R96 ;  /* 0x0000006002607220 */ /* 0x040fe40000410000 */
[C---:B------:R-:W-:Y:S03]  /*90d0*/  FMUL.FTZ R97, R2.reuse, R97 ;  /* 0x0000006102617220 */ /* 0x040fe60000410000 */
[----:B------:R-:W-:Y:S02]  /*90e0*/  FFMA.FTZ R2, R2, R187, R18 ;  /* 0x000000bb02027223 */ /* 0x000fe40000010012 */
[C---:B------:R-:W-:Y:S01]  /*90f0*/  FMUL.FTZ R18, R0.reuse, R110 ;  /* 0x0000006e00127220 */ /* 0x040fe20000410000 */
[----:B------:R-:W-:Y:S01]  /*9100*/  MUFU.EX2 R187, R144 ;  /* 0x0000009000bb7308 */ /* 0x000fe20000000800 */
[----:B------:R-:W-:Y:S01]  /*9110*/  LDSM.16.MT88.4 R108, [R169+0x800] ;  /* 0x00080000a96c783b */ /* 0x000fe20000004200 */
[C---:B------:R-:W-:Y:S02]  /*9120*/  FMUL.FTZ R38, R0.reuse, R38 ;  /* 0x0000002600267220 */ /* 0x040fe40000410000 */
[C---:B------:R-:W-:Y:S02]  /*9130*/  FMUL.FTZ R39, R0.reuse, R39 ;  /* 0x0000002700277220 */ /* 0x040fe40000410000 */
[C---:B------:R-:W-:Y:S03]  /*9140*/  HMMA.16816.F32.BF16 R16, R136.reuse, R102, R16 ;  /* 0x000000668810723c */ /* 0x040fe60000041810 */
[----:B------:R-:W2:Y:S01]  /*9150*/  LDSM.16.MT88.4 R100, [R171] ;  /* 0x00000000ab64783b */ /* 0x000ea20000004200 */
[C---:B------:R-:W-:Y:S01]  /*9160*/  FMUL.FTZ R42, R0.reuse, R42 ;  /* 0x0000002a002a7220 */ /* 0x040fe20000410000 */
[----:B------:R-:W3:Y:S01]  /*9170*/  MUFU.EX2 R122, R128 ;  /* 0x00000080007a7308 */ /* 0x000ee20000000800 */
[C---:B------:R-:W-:Y:S02]  /*9180*/  FMUL.FTZ R43, R0.reuse, R43 ;  /* 0x0000002b002b7220 */ /* 0x040fe40000410000 */
[C---:B------:R-:W-:Y:S04]  /*9190*/  FMUL.FTZ R46, R0.reuse, R46 ;  /* 0x0000002e002e7220 */ /* 0x040fe80000410000 */
        /* <DEDUP_REMOVED lines=18> */
[C---:B------:R-:W-:Y:S01]  /*92c0*/  FMUL.FTZ R78, R0.reuse, R78 ;  /* 0x0000004e004e7220 */ /* 0x040fe20000410000 */
[C---:B--2---:R-:W-:Y:S02]  /*92d0*/  HMMA.16816.F32.BF16 R20, R136.reuse, R100, R20 ;  /* 0x000000648814723c */ /* 0x044fe40000041814 */
[----:B------:R-:W-:Y:S01]  /*92e0*/  MUFU.EX2 R140, R160 ;  /* 0x000000a0008c7308 */ /* 0x000fe20000000800 */
        /* <DEDUP_REMOVED lines=8> */
[C---:B------:R-:W-:Y:S04]  /*9370*/  FMUL.FTZ R90, R0.reuse, R90 ;  /* 0x0000005a005a7220 */ /* 0x040fe80000410000 */
[C---:B------:R-:W-:Y:S02]  /*9380*/  FMUL.FTZ R91, R0.reuse, R91 ;  /* 0x0000005b005b7220 */ /* 0x040fe40000410000 */
[----:B------:R-:W-:Y:S01]  /*9390*/  FADD.FTZ R2, R183, R2 ;  /* 0x00000002b7027221 */ /* 0x000fe20000010000 */
[----:B------:R-:W-:Y:S01]  /*93a0*/  MUFU.EX2 R130, R184 ;  /* 0x000000b800827308 */ /* 0x000fe20000000800 */
[C---:B------:R-:W-:Y:S02]  /*93b0*/  FMUL.FTZ R94, R0.reuse, R94 ;  /* 0x0000005e005e7220 */ /* 0x040fe40000410000 */
[C---:B------:R-:W-:Y:S02]  /*93c0*/  FMUL.FTZ R95, R0.reuse, R95 ;  /* 0x0000005f005f7220 */ /* 0x040fe40000410000 */
[C---:B------:R-:W-:Y:S02]  /*93d0*/  FMUL.FTZ R98, R0.reuse, R98 ;  /* 0x0000006200627220 */ /* 0x040fe40000410000 */
[C---:B------:R-:W-:Y:S02]  /*93e0*/  FMUL.FTZ R99, R0.reuse, R99 ;  /* 0x0000006300637220 */ /* 0x040fe40000410000 */
[----:B------:R-:W-:Y:S02]  /*93f0*/  FFMA.FTZ R0, R0, R190, R158 ;  /* 0x000000be00007223 */ /* 0x000fe4000001009e */
[----:B------:R-:W4:Y:S02]  /*9400*/  MUFU.EX2 R158, R145 ;  /* 0x00000091009e7308 */ /* 0x000f240000000800 */
[----:B------:R-:W-:Y:S02]  /*9410*/  FADD.FTZ R112, R157, R0 ;  /* 0x000000009d707221 */ /* 0x000fe40000010000 */
[----:B------:R-:W-:Y:S02]  /*9420*/  FADD.FTZ R0, R188, R2 ;  /* 0x00000002bc007221 */ /* 0x000fe40000010000 */
[----:B------:R-:W-:Y:S02]  /*9430*/  FADD.FTZ R2, R186, R112 ;  /* 0x00000070ba027221 */ /* 0x000fe40000010000 */
[----:B------:R-:W-:Y:S01]  /*9440*/  LDSM.16.MT88.4 R112, [R169+0x1000] ;  /* 0x00100000a970783b */ /* 0x000fe20000004200 */
[----:B------:R-:W-:Y:S01]  /*9450*/  FADD.FTZ R0, R189, R0 ;  /* 0x00000000bd007221 */ /* 0x000fe20000010000 */
[----:B------:R-:W5:Y:S01]  /*9460*/  MUFU.EX2 R145, R161 ;  /* 0x000000a100917308 */ /* 0x000f620000000800 */
[----:B------:R-:W-:Y:S02]  /*9470*/  FADD.FTZ R2, R185, R2 ;  /* 0x00000002b9027221 */ /* 0x000fe40000010000 */
[----:B-1----:R-:W-:Y:S01]  /*9480*/  FADD.FTZ R0, R123, R0 ;  /* 0x000000007b007221 */ /* 0x002fe20000010000 */
        /* <DEDUP_REMOVED lines=26> */
[----:B------:R-:W-:Y:S04]  /*9630*/  HMMA.16816.F32.BF16 R96, R136, R102, R96 ;  /* 0x000000668860723c */ /* 0x000fe80000041860 */
[----:B---3--:R-:W-:Y:S03]  /*9640*/  F2FP.BF16.PACK_AB R101, R121, R122 ;  /* 0x0000007a7965723e */ /* 0x008fe600000010ff */
[----:B------:R-:W-:Y:S02]  /*9650*/  F2FP.BF16.PACK_AB R102, R187, R132 ;  /* 0x00000084bb66723e */ /* 0x000fe400000010ff */
[----:B----4-:R-:W-:Y:S03]  /*9660*/  F2FP.BF16.PACK_AB R103, R158, R120 ;  /* 0x000000789e67723e */ /* 0x010fe600000010ff */
[----:B------:R-:W-:Y:S02]  /*9670*/  F2FP.BF16.PACK_AB R136, R143, R141 ;  /* 0x0000008d8f88723e */ /* 0x000fe400000010ff */
[----:B-----5:R-:W-:Y:S02]  /*9680*/  F2FP.BF16.PACK_AB R138, R145, R144 ;  /* 0x00000090918a723e */ /* 0x020fe400000010ff */
[C---:B------:R-:W-:Y:S05]  /*9690*/  HMMA.16816.F32.BF16 R4, R100.reuse, R104, R4 ;  /* 0x000000686404723c */ /* 0x040fea0000041804 */
[----:B------:R-:W-:Y:S02]  /*96a0*/  F2FP.BF16.PACK_AB R137, R140, R142 ;  /* 0x0000008e8c89723e */ /* 0x000fe400000010ff */
[----:B------:R-:W-:Y:S01]  /*96b0*/  F2FP.BF16.PACK_AB R139, R130, R131 ;  /* 0x00000083828b723e */ /* 0x000fe200000010ff */
        /* <DEDUP_REMOVED lines=73> */
[----:B------:R-:W-:Y:S07]  /*9b50*/  HMMA.16816.F32.BF16 R96, R100, R110, R96 ;  /* 0x0000006e6460723c */ /* 0x000fee0000041860 */
[----:B------:R-:W-:Y:S02]  /*9b60*/  FADD.FTZ R100, R122, R2 ;  /* 0x000000027a647221 */ /* 0x000fe40000010000 */
[----:B------:R-:W-:Y:S02]  /*9b70*/  FADD.FTZ R2, R124, R0 ;  /* 0x000000007c027221 */ /* 0x000fe40000010000 */
[----:B------:R-:W2:Y:S01]  /*9b80*/  LDSM.16.MT88.4 R124, [R170+0x1800] ;  /* 0x00180000aa7c783b */ /* 0x000ea20000004200 */
[----:B------:R-:W-:Y:S02]  /*9b90*/  FADD.FTZ R0, R121, R100 ;  /* 0x0000006479007221 */ /* 0x000fe40000010000 */
[----:B------:R-:W-:Y:S02]  /*9ba0*/  FADD.FTZ R128, R132, R2 ;  /* 0x0000000284807221 */ /* 0x000fe40000010000 */
[----:B------:R-:W-:Y:S02]  /*9bb0*/  FADD.FTZ R2, R120, R0 ;  /* 0x0000000078027221 */ /* 0x000fe40000010000 */
[----:B------:R-:W-:Y:S02]  /*9bc0*/  FADD.FTZ R0, R187, R128 ;  /* 0x00000080bb007221 */ /* 0x000fe40000010000 */
[----:B------:R-:W-:Y:S02]  /*9bd0*/  FADD.FTZ R2, R158, R2 ;  /* 0x000000029e027221 */ /* 0x000fe40000010000 */
[----:B------:R-:W-:Y:S02]  /*9be0*/  FADD.FTZ R0, R149, R0 ;  /* 0x0000000095007221 */ /* 0x000fe40000010000 */
[----:B------:R-:W-:Y:S01]  /*9bf0*/  FADD.FTZ R2, R150, R2 ;  /* 0x0000000296027221 */ /* 0x000fe20000010000 */
        /* <DEDUP_REMOVED lines=8> */
[C---:B------:R-:W-:Y:S01]  /*9c80*/  HMMA.16816.F32.BF16 R104, R136.reuse, R112, R12 ;  /* 0x000000708868723c */ /* 0x040fe2000004180c */
[----:B------:R-:W4:Y:S03]  /*9c90*/  LDSM.16.MT88.4 R12, [R171+0x3800] ;  /* 0x00380000ab0c783b */ /* 0x000f260000004200 */
[----:B------:R-:W-:Y:S04]  /*9ca0*/  FADD.FTZ R0, R152, R0 ;  /* 0x0000000098007221 */ /* 0x000fe80000010000 */
[C---:B------:R-:W-:Y:S01]  /*9cb0*/  HMMA.16816.F32.BF16 R108, R136.reuse, R114, R16 ;  /* 0x00000072886c723c */ /* 0x040fe20000041810 */
[----:B------:R-:W5:Y:S07]  /*9cc0*/  LDSM.16.MT88.4 R16, [R170+0x3800] ;  /* 0x00380000aa10783b */ /* 0x000f6e0000004200 */
[C---:B------:R-:W-:Y:S08]  /*9cd0*/  HMMA.16816.F32.BF16 R112, R136.reuse, R116, R20 ;  /* 0x000000748870723c */ /* 0x040ff00000041814 */
[C---:B------:R-:W-:Y:S08]  /*9ce0*/  HMMA.16816.F32.BF16 R116, R136.reuse, R118, R24 ;  /* 0x000000768874723c */ /* 0x040ff00000041818 */
[C---:B--2---:R-:W-:Y:S08]  /*9cf0*/  HMMA.16816.F32.BF16 R120, R136.reuse, R124, R28 ;  /* 0x0000007c8878723c */ /* 0x044ff0000004181c */
[C---:B------:R-:W-:Y:S08]  /*9d00*/  HMMA.16816.F32.BF16 R124, R136.reuse, R126, R32 ;  /* 0x0000007e887c723c */ /* 0x040ff00000041820 */
[C---:B-1----:R-:W-:Y:S08]  /*9d10*/  HMMA.16816.F32.BF16 R36, R136.reuse, R4, R36 ;  /* 0x000000048824723c */ /* 0x042ff00000041824 */
[C---:B------:R-:W-:Y:S01]  /*9d20*/  HMMA.16816.F32.BF16 R40, R136.reuse, R6, R40 ;  /* 0x000000068828723c */ /* 0x040fe20000041828 */
[----:B------:R-:W1:Y:S07]  /*9d30*/  LDSM.16.MT88.4 R4, [R168+0x5800] ;  /* 0x00580000a804783b */ /* 0x000e6e0000004200 */
        /* <DEDUP_REMOVED lines=20> */
[-C--:B------:R-:W-:Y:S01]  /*9e80*/  MOV R131, R3.reuse ;  /* 0x0000000300837202 */ /* 0x080fe20000000f00 */
        /* <DEDUP_REMOVED lines=9> */
.L_x_3607:
        /* <DEDUP_REMOVED lines=21> */
.L_x_3631:
[----:B------:R-:W-:-:S04]  /*a070*/  MOV R3, 0x1 ;  /* 0x0000000100037802 */ /* 0x000fc80000000f00 */
[----:B------:R-:W-:-:S13]  /*a080*/  ISETP.NE.AND P0, PT, R3, c[0x0][0x32c], PT ;  /* 0x0000cb0003007a0c */ /* 0x000fda0003f05270 */
[----:B------:R-:W-:-:S05]  /*a090*/  @P0 IMAD.HI.U32 R3, R0, c[0x0][0x330], RZ ;  /* 0x0000cc0000030a27 */ /* 0x000fca00078e00ff */
[----:B------:R-:W-:Y:S02]  /*a0a0*/  @P0 SHF.R.U32.HI R0, RZ, c[0x0][0x334], R3 ;  /* 0x0000cd00ff000a19 */ /* 0x000fe40000011603 */
.L_x_3632:
[----:B------:R-:W-:Y:S05]  /*a0b0*/  BSYNC B0 ;  /* 0x0000000000007941 */ /* 0x000fea0003800000 */
.L_x_3630:
[----:B------:R-:W-:-:S05]  /*a0c0*/  IMAD R0, R0, c[0x0][0x32c], RZ ;  /* 0x0000cb0000007a24 */ /* 0x000fca00078e02ff */
[----:B------:R-:W-:-:S04]  /*a0d0*/  IMNMX R2, R2, R0, !PT ;  /* 0x0000000002027217 */ /* 0x000fc80007800200 */
.L_x_3629:
        /* <DEDUP_REMOVED lines=9> */
.L_x_3644:
        /* <DEDUP_REMOVED lines=40> */
.L_x_3751:
        /* <DEDUP_REMOVED lines=21> */
.L_x_3752:
        /* <DEDUP_REMOVED lines=22> */
.L_x_3635:
[----:B------:R-:W-:Y:S05]  /*a6a0*/  BSYNC B0 ;  /* 0x0000000000007941 */ /* 0x000fea0003800000 */
.L_x_3634:
        /* <DEDUP_REMOVED lines=191> */
.L_x_3753:
        /* <DEDUP_REMOVED lines=21> */
.L_x_3754:
        /* <DEDUP_REMOVED lines=22> */
.L_x_3639:
[----:B------:R-:W-:Y:S05]  /*b550*/  BSYNC B0 ;  /* 0x0000000000007941 */ /* 0x000fea0003800000 */
.L_x_3638:
        /* <DEDUP_REMOVED lines=35> */
.L_x_3755:
[----:B--2---:R-:W-:Y:S01]  /*b790*/  FMNMX.FTZ R129, R128, R0, !PT ;  /* 0x0000000080817209 */ /* 0x004fe20007810000 */
[----:B------:R-:W-:-:S05]  /*b7a0*/  BRA.DIV ~URZ, `(.L_x_3643) ;  /* 0x0000b5b27f007947 */ /* 0x000fca000b800000 */
[----:B------:R-:W-:Y:S04]  /*b7b0*/  SHFL.BFLY PT, R0, R136, 0x2, 0x1f ;  /* 0x0c401f0088007f89 */ /* 0x000fe800000e0000 */
[----:B------:R-:W2:Y:S02]  /*b7c0*/  SHFL.BFLY PT, R2, R129, 0x1, 0x1f ;  /* 0x0c201f0081027f89 */ /* 0x000ea400000e0000 */
[----:B--2---:R-:W-:Y:S02]  /*b7d0*/  FMNMX.FTZ R129, R129, R2, !PT ;  /* 0x0000000281817209 */ /* 0x004fe40007810000 */
[----:B-1----:R-:W-:Y:S05]  /*b7e0*/  FMNMX.FTZ R128, R136, R0, !PT ;  /* 0x0000000088807209 */ /* 0x002fea0007810000 */
[----:B------:R1:W2:Y:S02]  /*b7f0*/  SHFL.BFLY PT, R0, R128, 0x1, 0x1f ;  /* 0x0c201f0080007f89 */ /* 0x0002a400000e0000 */
.L_x_3756:
        /* <DEDUP_REMOVED lines=8> */
[----:B------:R-:W-:Y:S01]  /*b880*/  MUFU.EX2 R2, R2 ;  /* 0x0000000200027308 */ /* 0x000fe20000000800 */
[--C-:B---3--:R-:W-:Y:S09]  /*b890*/  FFMA.FTZ R3, R5, c[0x0][0x2d0], -R136.reuse ;  /* 0x0000b40005037a23 */ /* 0x108ff20000010888 */
[----:B------:R3:W4:Y:S02]  /*b8a0*/  MUFU.EX2 R140, R3 ;  /* 0x00000003008c7308 */ /* 0x0007240000000800 */
[--C-:B---3--:R-:W-:Y:S01]  /*b8b0*/  FFMA.FTZ R3, R8, c[0x0][0x2d0], -R136.reuse ;  /* 0x0000b40008037a23 */ /* 0x108fe20000010888 */
[----:B----4-:R-:W-:Y:S01]  /*b8c0*/  F2FP.BF16.PACK_AB R8, R140, R137 ;  /* 0x000000898c08723e */ /* 0x010fe200000010ff */
        /* <DEDUP_REMOVED lines=30> */
[C---:B--2---:R-:W-:Y:S02]  /*bab0*/  FADD.FTZ R0, -R3.reuse, R131 ;  /* 0x0000008303007221 */ /* 0x044fe40000010100 */
[----:B------:R-:W-:Y:S02]  /*bac0*/  FMUL.FTZ R131, R3, c[0x0][0x2d0] ;  /* 0x0000b40003837a20 */ /* 0x000fe40000410000 */
[----:B------:R-:W-:Y:S02]  /*bad0*/  FMUL.FTZ R0, R0, c[0x0][0x2d0] ;  /* 0x0000b40000007a20 */ /* 0x000fe40000410000 */
[--C-:B------:R-:W-:Y:S02]  /*bae0*/  FFMA.FTZ R6, R6, c[0x0][0x2d0], -R131.reuse ;  /* 0x0000b40006067a23 */ /* 0x100fe40000010883 */
[----:B------:R-:W-:Y:S02]  /*baf0*/  FFMA.FTZ R7, R7, c[0x0][0x2d0], -R131 ;  /* 0x0000b40007077a23 */ /* 0x000fe40000010883 */
[----:B------:R-:W2:Y:S01]  /*bb00*/  MUFU.EX2 R0, R0 ;  /* 0x0000000000007308 */ /* 0x000ea20000000800 */
        /* <DEDUP_REMOVED lines=11> */
[----:B------:R4:W5:Y:S01]  /*bbc0*/  MUFU.EX2 R139, R7 ;  /* 0x00000007008b7308 */ /* 0x0009620000000800 */
[C---:B------:R-:W-:Y:S02]  /*bbd0*/  FMUL.FTZ R76, R2.reuse, R76 ;  /* 0x0000004c024c7220 */ /* 0x040fe40000410000 */
[C---:B------:R-:W-:Y:S02]  /*bbe0*/  FMUL.FTZ R77, R2.reuse, R77 ;  /* 0x0000004d024d7220 */ /* 0x040fe40000410000 */
[C---:B------:R-:W-:Y:S02]  /*bbf0*/  FMUL.FTZ R80, R2.reuse, R80 ;  /* 0x0000005002507220 */ /* 0x040fe40000410000 */
[C---:B------:R-:W-:Y:S02]  /*bc00*/  FMUL.FTZ R81, R2.reuse, R81 ;  /* 0x0000005102517220 */ /* 0x040fe40000410000 */
[C---:B------:R-:W-:Y:S02]  /*bc10*/  FMUL.FTZ R84, R2.reuse, R84 ;  /* 0x0000005402547220 */ /* 0x040fe40000410000 */
[C---:B------:R-:W-:Y:S02]  /*bc20*/  FMUL.FTZ R85, R2.reuse, R85 ;  /* 0x0000005502557220 */ /* 0x040fe40000410000 */
[----:B------:R-:W-:Y:S02]  /*bc30*/  FMUL.FTZ R88, R2, R88 ;  /* 0x0000005802587220 */ /* 0x000fe40000410000 */
[----:B--2---:R-:W-:Y:S02]  /*bc40*/  FMUL.FTZ R6, R0, R134 ;  /* 0x0000008600067220 */ /* 0x004fe40000410000 */
[C---:B------:R-:W-:Y:S02]  /*bc50*/  FMUL.FTZ R89, R2.reuse, R89 ;  /* 0x0000005902597220 */ /* 0x040fe40000410000 */
[C---:B------:R-:W-:Y:S02]  /*bc60*/  FMUL.FTZ R92, R2.reuse, R92 ;  /* 0x0000005c025c7220 */ /* 0x040fe40000410000 */
[C---:B------:R-:W-:Y:S02]  /*bc70*/  FMUL.FTZ R93, R2.reuse, R93 ;  /* 0x0000005d025d7220 */ /* 0x040fe40000410000 */
[----:B------:R-:W-:Y:S02]  /*bc80*/  FFMA.FTZ R130, R2, R187, R137 ;  /* 0x000000bb02827223 */ /* 0x000fe40000010089 */
[----:B----4-:R-:W-:Y:S02]  /*bc90*/  FMUL.FTZ R7, R0, R135 ;  /* 0x0000008700077220 */ /* 0x010fe40000410000 */
[----:B------:R-:W2:Y:S01]  /*bca0*/  LDSM.16.MT88.4 R132, [R168] ;  /* 0x00000000a884783b */ /* 0x000ea20000004200 */
        /* <DEDUP_REMOVED lines=49> */
[----:B------:R-:W-:Y:S01]  /*bfc0*/  F2FP.BF16.PACK_AB R10, R152, R141 ;  /* 0x0000008d980a723e */ /* 0x000fe200000010ff */
[----:B-1-3--:R-:W-:Y:S01]  /*bfd0*/  FFMA.FTZ R128, R0, R190, R9 ;  /* 0x000000be00807223 */ /* 0x00afe20000010009 */
[----:B-----5:R-:W-:Y:S01]  /*bfe0*/  F2FP.BF16.PACK_AB R9, R139, R9 ;  /* 0x000000098b09723e */ /* 0x020fe200000010ff */
[--C-:B------:R-:W-:Y:S01]  /*bff0*/  FFMA.FTZ R0, R11, c[0x0][0x2d0], -R131.reuse ;  /* 0x0000b4000b007a23 */ /* 0x100fe20000010883 */
[----:B------:R1:W3:Y:S10]  /*c000*/  MUFU.EX2 R138, R2 ;  /* 0x00000002008a7308 */ /* 0x0002f40000000800 */
[----:B------:R-:W4:Y:S01]  /*c010*/  MUFU.EX2 R146, R0 ;  /* 0x0000000000927308 */ /* 0x000f220000000800 */
[----:B-1----:R-:W-:Y:S04]  /*c020*/  FADD.FTZ R2, R139, R128 ;  /* 0x000000808b027221 */ /* 0x002fe80000010000 */
[----:B---3--:R-:W-:Y:S02]  /*c030*/  FADD.FTZ R128, R138, R2 ;  /* 0x000000028a807221 */ /* 0x008fe40000010000 */
[--C-:B------:R-:W-:Y:S01]  /*c040*/  FFMA.FTZ R2, R33, c[0x0][0x2d0], -R136.reuse ;  /* 0x0000b40021027a23 */ /* 0x100fe20000010888 */
[----:B----4-:R-:W-:Y:S01]  /*c050*/  F2FP.BF16.PACK_AB R11, R146, R138 ;  /* 0x0000008a920b723e */ /* 0x010fe200000010ff */
[--C-:B------:R-:W-:Y:S04]  /*c060*/  FFMA.FTZ R0, R12, c[0x0][0x2d0], -R136.reuse ;  /* 0x0000b4000c007a23 */ /* 0x100fe80000010888 */
[----:B------:R1:W-:Y:S02]  /*c070*/  MUFU.EX2 R137, R0 ;  /* 0x0000000000897308 */ /* 0x0003e40000000800 */
[C---:B--2---:R-:W-:Y:S08]  /*c080*/  HMMA.16816.F32.BF16 R4, R8.reuse, R132, R4 ;  /* 0x000000840804723c */ /* 0x044ff00000041804 */
[C---:B------:R-:W-:Y:S01]  /*c090*/  HMMA.16816.F32.BF16 R100, R8.reuse, R134, R100 ;  /* 0x000000860864723c */ /* 0x040fe20000041864 */
[----:B------:R-:W2:Y:S03]  /*c0a0*/  LDSM.16.MT88.4 R132, [R169] ;  /* 0x00000000a984783b */ /* 0x000ea60000004200 */
[--C-:B-1----:R-:W-:Y:S04]  /*c0b0*/  FFMA.FTZ R0, R13, c[0x0][0x2d0], -R136.reuse ;  /* 0x0000b4000d007a23 */ /* 0x102fe80000010888 */
[----:B------:R1:W-:Y:S01]  /*c0c0*/  MUFU.EX2 R149, R0 ;  /* 0x0000000000957308 */ /* 0x0003e20000000800 */
[C---:B--2---:R-:W-:Y:S03]  /*c0d0*/  HMMA.16816.F32.BF16 R104, R8.reuse, R132, R104 ;  /* 0x000000840868723c */ /* 0x044fe60000041868 */
[----:B-1----:R-:W-:Y:S02]  /*c0e0*/  FFMA.FTZ R0, R16, c[0x0][0x2d0], -R136 ;  /* 0x0000b40010007a23 */ /* 0x002fe40000010888 */
[----:B------:R-:W-:Y:S04]  /*c0f0*/  FADD.FTZ R16, R140, R130 ;  /* 0x000000828c107221 */ /* 0x000fe80000010000 */
[----:B------:R1:W-:Y:S01]  /*c100*/  MUFU.EX2 R151, R0 ;  /* 0x0000000000977308 */ /* 0x0003e20000000800 */
[C---:B------:R-:W-:Y:S01]  /*c110*/  HMMA.16816.F32.BF16 R108, R8.reuse, R134, R108 ;  /* 0x00000086086c723c */ /* 0x040fe2000004186c */
[----:B------:R-:W2:Y:S02]  /*c120*/  LDSM.16.MT88.4 R132, [R171] ;  /* 0x00000000ab84783b */ /* 0x000ea40000004200 */
[----:B------:R-:W-:Y:S02]  /*c130*/  FADD.FTZ R130, R141, R16 ;  /* 0x000000108d827221 */ /* 0x000fe40000010000 */
[--C-:B-1----:R-:W-:Y:S04]  /*c140*/  FFMA.FTZ R0, R17, c[0x0][0x2d0], -R136.reuse ;  /* 0x0000b40011007a23 */ /* 0x102fe80000010888 */
[----:B------:R1:W-:Y:S01]  /*c150*/  MUFU.EX2 R154, R0 ;  /* 0x00000000009a7308 */ /* 0x0003e20000000800 */
[C---:B--2---:R-:W-:Y:S08]  /*c160*/  HMMA.16816.F32.BF16 R112, R8.reuse, R132, R112 ;  /* 0x000000840870723c */ /* 0x044ff00000041870 */
[C---:B------:R-:W-:Y:S01]  /*c170*/  HMMA.16816.F32.BF16 R116, R8.reuse, R134, R116 ;  /* 0x000000860874723c */ /* 0x040fe20000041874 */
[----:B------:R-:W2:Y:S03]  /*c180*/  LDSM.16.MT88.4 R132, [R170] ;  /* 0x00000000aa84783b */ /* 0x000ea60000004200 */
[--C-:B-1----:R-:W-:Y:S04]  /*c190*/  FFMA.FTZ R0, R14, c[0x0][0x2d0], -R131.reuse ;  /* 0x0000b4000e007a23 */ /* 0x102fe80000010883 */
[----:B------:R1:W3:Y:S04]  /*c1a0*/  MUFU.EX2 R145, R0 ;  /* 0x0000000000917308 */ /* 0x0002e80000000800 */
[--C-:B-1----:R-:W-:Y:S02]  /*c1b0*/  FFMA.FTZ R0, R15, c[0x0][0x2d0], -R131.reuse ;  /* 0x0000b4000f007a23 */ /* 0x102fe40000010883 */
[----:B------:R-:W-:Y:S04]  /*c1c0*/  LDSM.16.MT88.4 R12, [R168+0x800] ;  /* 0x00080000a80c783b */ /* 0x000fe80000004200 */
[----:B------:R1:W4:Y:S01]  /*c1d0*/  MUFU.EX2 R148, R0 ;  /* 0x0000000000947308 */ /* 0x0003220000000800 */
[C---:B--2---:R-:W-:Y:S08]  /*c1e0*/  HMMA.16816.F32.BF16 R120, R8.reuse, R132, R120 ;  /* 0x000000840878723c */ /* 0x044ff00000041878 */
[C---:B------:R-:W-:Y:S01]  /*c1f0*/  HMMA.16816.F32.BF16 R124, R8.reuse, R134, R124 ;  /* 0x00000086087c723c */ /* 0x040fe2000004187c */
[----:B------:R-:W2:Y:S03]  /*c200*/  LDSM.16.MT88.4 R132, [R168+0x2000] ;  /* 0x00200000a884783b */ /* 0x000ea60000004200 */
[--C-:B-1----:R-:W-:Y:S04]  /*c210*/  FFMA.FTZ R0, R18, c[0x0][0x2d0], -R131.reuse ;  /* 0x0000b40012007a23 */ /* 0x102fe80000010883 */
[----:B------:R1:W5:Y:S04]  /*c220*/  MUFU.EX2 R150, R0 ;  /* 0x0000000000967308 */ /* 0x0003680000000800 */
[--C-:B-1----:R-:W-:Y:S01]  /*c230*/  FFMA.FTZ R0, R19, c[0x0][0x2d0], -R131.reuse ;  /* 0x0000b40013007a23 */ /* 0x102fe20000010883 */
[C---:B--2---:R-:W-:Y:S01]  /*c240*/  HMMA.16816.F32.BF16 R36, R8.reuse, R132, R36 ;  /* 0x000000840824723c */ /* 0x044fe20000041824 */
[----:B------:R-:W-:Y:S04]  /*c250*/  LDSM.16.MT88.4 R16, [R170+0x800] ;  /* 0x00080000aa10783b */ /* 0x000fe80000004200 */
[----:B------:R1:W2:Y:S03]  /*c260*/  MUFU.EX2 R153, R0 ;  /* 0x0000000000997308 */ /* 0x0002a60000000800 */
        /* <DEDUP_REMOVED lines=9> */
[--C-:B--2---:R-:W-:Y:S02]  /*c300*/  FFMA.FTZ R0, R24, c[0x0][0x2d0], -R136.reuse ;  /* 0x0000b40018007a23 */ /* 0x104fe40000010888 */
[--C-:B------:R-:W-:Y:S06]  /*c310*/  FFMA.FTZ R24, R32, c[0x0][0x2d0], -R136.reuse ;  /* 0x0000b40020187a23 */ /* 0x100fec0000010888 */
[----:B------:R2:W-:Y:S01]  /*c320*/  MUFU.EX2 R143, R0 ;  /* 0x00000000008f7308 */ /* 0x0005e20000000800 */
[C---:B-1----:R-:W-:Y:S08]  /*c330*/  HMMA.16816.F32.BF16 R52, R8.reuse, R132, R52 ;  /* 0x000000840834723c */ /* 0x042ff00000041834 */
[C---:B------:R-:W-:Y:S01]  /*c340*/  HMMA.16816.F32.BF16 R56, R8.reuse, R134, R56 ;  /* 0x000000860838723c */ /* 0x040fe20000041838 */
[----:B------:R-:W1:Y:S03]  /*c350*/  LDSM.16.MT88.4 R132, [R170+0x2000] ;  /* 0x00200000aa84783b */ /* 0x000e660000004200 */
[--C-:B--2---:R-:W-:Y:S02]  /*c360*/  FFMA.FTZ R0, R25, c[0x0][0x2d0], -R136.reuse ;  /* 0x0000b40019007a23 */ /* 0x104fe40000010888 */
[----:B------:R-:W-:Y:S02]  /*c370*/  FFMA.FTZ R25, R29, c[0x0][0x2d0], -R136 ;  /* 0x0000b4001d197a23 */ /* 0x000fe40000010888 */
[----:B------:R2:W-:Y:S01]  /*c380*/  MUFU.EX2 R147, R0 ;  /* 0x0000000000937308 */ /* 0x0005e20000000800 */
[----:B------:R-:W-:Y:S09]  /*c390*/  FADD.FTZ R29, R146, R128 ;  /* 0x00000080921d7221 */ /* 0x000ff20000010000 */
[----:B------:R-:W-:Y:S01]  /*c3a0*/  MUFU.EX2 R128, R25 ;  /* 0x0000001900807308 */ /* 0x000fe20000000800 */
[--C-:B--2---:R-:W-:Y:S09]  /*c3b0*/  FFMA.FTZ R0, R22, c[0x0][0x2d0], -R131.reuse ;  /* 0x0000b40016007a23 */ /* 0x104ff20000010883 */
[----:B------:R2:W2:Y:S01]  /*c3c0*/  MUFU.EX2 R141, R0 ;  /* 0x00000000008d7308 */ /* 0x0004a20000000800 */
[C---:B-1----:R-:W-:Y:S08]  /*c3d0*/  HMMA.16816.F32.BF16 R60, R8.reuse, R132, R60 ;  /* 0x00000084083c723c */ /* 0x042ff0000004183c */
[C---:B------:R-:W-:Y:S01]  /*c3e0*/  HMMA.16816.F32.BF16 R64, R8.reuse, R134, R64 ;  /* 0x000000860840723c */ /* 0x040fe20000041840 */
[----:B------:R-:W1:Y:S03]  /*c3f0*/  LDSM.16.MT88.4 R132, [R168+0x4000] ;  /* 0x00400000a884783b */ /* 0x000e660000004200 */
[--C-:B--2---:R-:W-:Y:S05]  /*c400*/  FFMA.FTZ R0, R23, c[0x0][0x2d0], -R131.reuse ;  /* 0x0000b40017007a23 */ /* 0x104fea0000010883 */
[----:B------:R-:W-:Y:S01]  /*c410*/  LDSM.16.MT88.4 R20, [R171+0x1000] ;  /* 0x00100000ab14783b */ /* 0x000fe20000004200 */
[----:B------:R2:W1:Y:S02]  /*c420*/  MUFU.EX2 R140, R0 ;  /* 0x00000000008c7308 */ /* 0x0004640000000800 */
[--C-:B--2---:R-:W-:Y:S01]  /*c430*/  FFMA.FTZ R0, R26, c[0x0][0x2d0], -R131.reuse ;  /* 0x0000b4001a007a23 */ /* 0x104fe20000010883 */
[C---:B-1----:R-:W-:Y:S03]  /*c440*/  HMMA.16816.F32.BF16 R68, R8.reuse, R132, R68 ;  /* 0x000000840844723c */ /* 0x042fe60000041844 */
[----:B------:R-:W-:Y:S04]  /*c450*/  FFMA.FTZ R26, R28, c[0x0][0x2d0], -R136 ;  /* 0x0000b4001c1a7a23 */ /* 0x000fe80000010888 */
[----:B------:R1:W2:Y:S01]  /*c460*/  MUFU.EX2 R139, R0 ;  /* 0x00000000008b7308 */ /* 0x0002a20000000800 */
[--C-:B------:R-:W-:Y:S01]  /*c470*/  FFMA.FTZ R28, R35, c[0x0][0x2d0], -R131.reuse ;  /* 0x0000b400231c7a23 */ /* 0x100fe20000010883 */
[C---:B------:R-:W-:Y:S01]  /*c480*/  HMMA.16816.F32.BF16 R72, R8.reuse, R134, R72 ;  /* 0x000000860848723c */ /* 0x040fe20000041848 */
[----:B------:R-:W2:Y:S07]  /*c490*/  LDSM.16.MT88.4 R132, [R169+0x4000] ;  /* 0x00400000a984783b */ /* 0x000eae0000004200 */
[----:B------:R-:W-:Y:S10]  /*c4a0*/  MUFU.EX2 R33, R26 ;  /* 0x0000001a00217308 */ /* 0x000ff40000000800 */
[----:B------:R3:W-:Y:S01]  /*c4b0*/  MUFU.EX2 R136, R2 ;  /* 0x0000000200887308 */ /* 0x0007e20000000800 */
[----:B-1----:R-:W-:Y:S09]  /*c4c0*/  FFMA.FTZ R0, R27, c[0x0][0x2d0], -R131 ;  /* 0x0000b4001b007a23 */ /* 0x002ff20000010883 */
[----:B------:R1:W1:Y:S10]  /*c4d0*/  MUFU.EX2 R138, R0 ;  /* 0x00000000008a7308 */ /* 0x0002740000000800 */
[----:B------:R-:W-:Y:S01]  /*c4e0*/  MUFU.EX2 R28, R28 ;  /* 0x0000001c001c7308 */ /* 0x000fe20000000800 */
[----:B---3--:R-:W-:Y:S01]  /*c4f0*/  FADD.FTZ R2, R145, R29 ;  /* 0x0000001d91027221 */ /* 0x008fe20000010000 */
[C---:B--2---:R-:W-:Y:S03]  /*c500*/  HMMA.16816.F32.BF16 R76, R8.reuse, R132, R76 ;  /* 0x00000084084c723c */ /* 0x044fe6000004184c */
[----:B----4-:R-:W-:Y:S04]  /*c510*/  FADD.FTZ R2, R148, R2 ;  /* 0x0000000294027221 */ /* 0x010fe80000010000 */
[----:B-----5:R-:W-:Y:S01]  /*c520*/  FADD.FTZ R2, R150, R2 ;  /* 0x0000000296027221 */ /* 0x020fe20000010000 */
[C---:B------:R-:W-:Y:S01]  /*c530*/  HMMA.16816.F32.BF16 R80, R8.reuse, R134, R80 ;  /* 0x000000860850723c */ /* 0x040fe20000041850 */
[----:B------:R-:W2:Y:S03]  /*c540*/  LDSM.16.MT88.4 R132, [R171+0x4000] ;  /* 0x00400000ab84783b */ /* 0x000ea60000004200 */
[----:B-1----:R-:W-:Y:S02]  /*c550*/  FADD.FTZ R0, R152, R130 ;  /* 0x0000008298007221 */ /* 0x002fe40000010000 */
[----:B------:R1:W3:Y:S01]  /*c560*/  MUFU.EX2 R130, R24 ;  /* 0x0000001800827308 */ /* 0x0002e20000000800 */
[----:B------:R-:W-:Y:S02]  /*c570*/  FADD.FTZ R2, R153, R2 ;  /* 0x0000000299027221 */ /* 0x000fe40000010000 */
[----:B------:R-:W-:Y:S03]  /*c580*/  FADD.FTZ R27, R137, R0 ;  /* 0x00000000891b7221 */ /* 0x000fe60000010000 */
[----:B------:R-:W-:Y:S02]  /*c590*/  FFMA.FTZ R0, R30, c[0x0][0x2d0], -R131 ;  /* 0x0000b4001e007a23 */ /* 0x000fe40000010883 */
[----:B------:R-:W-:Y:S02]  /*c5a0*/  FADD.FTZ R29, R149, R27 ;  /* 0x0000001b951d7221 */ /* 0x000fe40000010000 */
[----:B------:R4:W-:Y:S01]  /*c5b0*/  MUFU.EX2 R32, R0 ;  /* 0x0000000000207308 */ /* 0x0009e20000000800 */
[----:B------:R-:W-:Y:S04]  /*c5c0*/  FADD.FTZ R2, R141, R2 ;  /* 0x000000028d027221 */ /* 0x000fe80000010000 */
[----:B------:R-:W-:Y:S04]  /*c5d0*/  FADD.FTZ R2, R140, R2 ;  /* 0x000000028c027221 */ /* 0x000fe80000010000 */
[----:B------:R-:W-:Y:S01]  /*c5e0*/  FADD.FTZ R2, R139, R2 ;  /* 0x000000028b027221 */ /* 0x000fe20000010000 */
[----:B-1----:R-:W-:Y:S01]  /*c5f0*/  LDSM.16.MT88.4 R24, [R171+0x1800] ;  /* 0x00180000ab18783b */ /* 0x002fe20000004200 */
[--C-:B----4-:R-:W-:Y:S01]  /*c600*/  FFMA.FTZ R0, R31, c[0x0][0x2d0], -R131.reuse ;  /* 0x0000b4001f007a23 */ /* 0x110fe20000010883 */
[C---:B--2---:R-:W-:Y:S03]  /*c610*/  HMMA.16816.F32.BF16 R84, R8.reuse, R132, R84 ;  /* 0x000000840854723c */ /* 0x044fe60000041854 */
[----:B------:R1:W2:Y:S05]  /*c620*/  MUFU.EX2 R31, R0 ;  /* 0x00000000001f7308 */ /* 0x0002aa0000000800 */
[C---:B------:R-:W-:Y:S01]  /*c630*/  HMMA.16816.F32.BF16 R88, R8.reuse, R134, R88 ;  /* 0x000000860858723c */ /* 0x040fe20000041858 */
[----:B------:R-:W4:Y:S03]  /*c640*/  LDSM.16.MT88.4 R132, [R170+0x4000] ;  /* 0x00400000aa84783b */ /* 0x000f260000004200 */
[----:B-1----:R-:W-:Y:S01]  /*c650*/  FFMA.FTZ R0, R34, c[0x0][0x2d0], -R131 ;  /* 0x0000b40022007a23 */ /* 0x002fe20000010883 */
[----:B------:R-:W-:Y:S03]  /*c660*/  MOV R131, R3 ;  /* 0x0000000300837202 */ /* 0x000fe60000000f00 */
[----:B------:R1:W5:Y:S01]  /*c670*/  MUFU.EX2 R30, R0 ;  /* 0x00000000001e7308 */ /* 0x0003620000000800 */
[C---:B----4-:R-:W-:Y:S03]  /*c680*/  HMMA.16816.F32.BF16 R92, R8.reuse, R132, R92 ;  /* 0x00000084085c723c */ /* 0x050fe6000004185c */
[----:B-1----:R-:W-:Y:S05]  /*c690*/  FADD.FTZ R0, R151, R29 ;  /* 0x0000001d97007221 */ /* 0x002fea0000010000 */
[----:B------:R-:W-:Y:S01]  /*c6a0*/  HMMA.16816.F32.BF16 R96, R8, R134, R96 ;  /* 0x000000860860723c */ /* 0x000fe20000041860 */
[----:B------:R-:W1:Y:S03]  /*c6b0*/  LDSM.16.MT88.4 R132, [R169+0x800] ;  /* 0x00080000a984783b */ /* 0x000e660000004200 */
[----:B------:R-:W-:Y:S03]  /*c6c0*/  FADD.FTZ R0, R154, R0 ;  /* 0x000000009a007221 */ /* 0x000fe60000010000 */
[----:B------:R-:W-:Y:S01]  /*c6d0*/  F2FP.BF16.PACK_AB R8, R149, R137 ;  /* 0x000000899508723e */ /* 0x000fe200000010ff */
[----:B------:R-:W-:Y:S01]  /*c6e0*/  FADD.FTZ R0, R142, R0 ;  /* 0x000000008e007221 */ /* 0x000fe20000010000 */
[----:B------:R-:W-:Y:S03]  /*c6f0*/  F2FP.BF16.PACK_AB R10, R154, R151 ;  /* 0x000000979a0a723e */ /* 0x000fe600000010ff */
[----:B------:R-:W-:Y:S01]  /*c700*/  F2FP.BF16.PACK_AB R9, R148, R145 ;  /* 0x000000919409723e */ /* 0x000fe200000010ff */
[C---:B------:R-:W-:Y:S01]  /*c710*/  FADD.FTZ R0, R144.reuse, R0 ;  /* 0x0000000090007221 */ /* 0x040fe20000010000 */
[----:B------:R-:W-:Y:S03]  /*c720*/  F2FP.BF16.PACK_AB R11, R153, R150 ;  /* 0x00000096990b723e */ /* 0x000fe600000010ff */
[----:B------:R-:W-:Y:S04]  /*c730*/  FADD.FTZ R0, R143, R0 ;  /* 0x000000008f007221 */ /* 0x000fe80000010000 */
[C---:B------:R-:W-:Y:S03]  /*c740*/  HMMA.16816.F32.BF16 R4, R8.reuse, R12, R4 ;  /* 0x0000000c0804723c */ /* 0x040fe60000041804 */
[C---:B------:R-:W-:Y:S05]  /*c750*/  FADD.FTZ R0, R147.reuse, R0 ;  /* 0x0000000093007221 */ /* 0x040fea0000010000 */
[C---:B------:R-:W-:Y:S01]  /*c760*/  HMMA.16816.F32.BF16 R100, R8.reuse, R14, R100 ;  /* 0x0000000e0864723c */ /* 0x040fe20000041864 */
[----:B------:R-:W4:Y:S07]  /*c770*/  LDSM.16.MT88.4 R12, [R171+0x800] ;  /* 0x00080000ab0c783b */ /* 0x000f2e0000004200 */
[C---:B-1----:R-:W-:Y:S08]  /*c780*/  HMMA.16816.F32.BF16 R104, R8.reuse, R132, R104 ;  /* 0x000000840868723c */ /* 0x042ff00000041868 */
[C---:B------:R-:W-:Y:S08]  /*c790*/  HMMA.16816.F32.BF16 R108, R8.reuse, R134, R108 ;  /* 0x00000086086c723c */ /* 0x040ff0000004186c */
[C---:B----4-:R-:W-:Y:S08]  /*c7a0*/  HMMA.16816.F32.BF16 R112, R8.reuse, R12, R112 ;  /* 0x0000000c0870723c */ /* 0x050ff00000041870 */
[C---:B------:R-:W-:Y:S01]  /*c7b0*/  HMMA.16816.F32.BF16 R116, R8.reuse, R14, R116 ;  /* 0x0000000e0874723c */ /* 0x040fe20000041874 */
[----:B------:R-:W1:Y:S07]  /*c7c0*/  LDSM.16.MT88.4 R12, [R168+0x2800] ;  /* 0x00280000a80c783b */ /* 0x000e6e0000004200 */
[C---:B------:R-:W-:Y:S08]  /*c7d0*/  HMMA.16816.F32.BF16 R120, R8.reuse, R16, R120 ;  /* 0x000000100878723c */ /* 0x040ff00000041878 */
[C---:B------:R-:W-:Y:S01]  /*c7e0*/  HMMA.16816.F32.BF16 R124, R8.reuse, R18, R124 ;  /* 0x00000012087c723c */ /* 0x040fe2000004187c */
[----:B------:R-:W4:Y:S07]  /*c7f0*/  LDSM.16.MT88.4 R16, [R169+0x2800] ;  /* 0x00280000a910783b */ /* 0x000f2e0000004200 */
[C---:B-1----:R-:W-:Y:S08]  /*c800*/  HMMA.16816.F32.BF16 R36, R8.reuse, R12, R36 ;  /* 0x0000000c0824723c */ /* 0x042ff00000041824 */
[C---:B------:R-:W-:Y:S01]  /*c810*/  HMMA.16816.F32.BF16 R40, R8.reuse, R14, R40 ;  /* 0x0000000e0828723c */ /* 0x040fe20000041828 */
[----:B------:R-:W1:Y:S07]  /*c820*/  LDSM.16.MT88.4 R12, [R171+0x2800] ;  /* 0x00280000ab0c783b */ /* 0x000e6e0000004200 */
[C---:B----4-:R-:W-:Y:S08]  /*c830*/  HMMA.16816.F32.BF16 R44, R8.reuse, R16, R44 ;  /* 0x00000010082c723c */ /* 0x050ff0000004182c */
        /* <DEDUP_REMOVED lines=18> */
[----:B------:R-:W-:Y:S01]  /*c960*/  HMMA.16816.F32.BF16 R96, R8, R18, R96 ;  /* 0x000000120860723c */ /* 0x000fe20000041860 */
[----:B------:R-:W4:Y:S06]  /*c970*/  LDSM.16.MT88.4 R16, [R169+0x1000] ;  /* 0x00100000a910783b */ /* 0x000f2c0000004200 */
[----:B------:R-:W-:Y:S02]  /*c980*/  F2FP.BF16.PACK_AB R8, R144, R142 ;  /* 0x0000008e9008723e */ /* 0x000fe400000010ff */
[----:B------:R-:W-:Y:S03]  /*c990*/  F2FP.BF16.PACK_AB R10, R147, R143 ;  /* 0x0000008f930a723e */ /* 0x000fe600000010ff */
[----:B------:R-:W-:Y:S02]  /*c9a0*/  F2FP.BF16.PACK_AB R9, R140, R141 ;  /* 0x0000008d8c09723e */ /* 0x000fe400000010ff */
[----:B------:R-:W-:Y:S07]  /*c9b0*/  F2FP.BF16.PACK_AB R11, R138, R139 ;  /* 0x0000008b8a0b723e */ /* 0x000fee00000010ff */
[C---:B-1----:R-:W-:Y:S08]  /*c9c0*/  HMMA.16816.F32.BF16 R4, R8.reuse, R12, R4 ;  /* 0x0000000c0804723c */ /* 0x042ff00000041804 */
[C---:B------:R-:W-:Y:S01]  /*c9d0*/  HMMA.16816.F32.BF16 R100, R8.reuse, R14, R100 ;  /* 0x0000000e0864723c */ /* 0x040fe20000041864 */
[----:B------:R-:W1:Y:S07]  /*c9e0*/  LDSM.16.MT88.4 R12, [R170+0x1000] ;  /* 0x00100000aa0c783b */ /* 0x000e6e0000004200 */
[C---:B----4-:R-:W-:Y:S08]  /*c9f0*/  HMMA.16816.F32.BF16 R104, R8.reuse, R16, R104 ;  /* 0x000000100868723c */ /* 0x050ff00000041868 */
[C---:B------:R-:W-:Y:S01]  /*ca00*/  HMMA.16816.F32.BF16 R108, R8.reuse, R18, R108 ;  /* 0x00000012086c723c */ /* 0x040fe2000004186c */
[----:B------:R-:W4:Y:S07]  /*ca10*/  LDSM.16.MT88.4 R16, [R168+0x3000] ;  /* 0x00300000a810783b */ /* 0x000f2e0000004200 */
[C---:B------:R-:W-:Y:S08]  /*ca20*/  HMMA.16816.F32.BF16 R112, R8.reuse, R20, R112 ;  /* 0x000000140870723c */ /* 0x040ff00000041870 */
[C---:B------:R-:W-:Y:S01]  /*ca30*/  HMMA.16816.F32.BF16 R116, R8.reuse, R22, R116 ;  /* 0x000000160874723c */ /* 0x040fe20000041874 */
[----:B------:R-:W2:Y:S07]  /*ca40*/  LDSM.16.MT88.4 R20, [R169+0x3000] ;  /* 0x00300000a914783b */ /* 0x000eae0000004200 */
[C---:B-1----:R-:W-:Y:S08]  /*ca50*/  HMMA.16816.F32.BF16 R120, R8.reuse, R12, R120 ;  /* 0x0000000c0878723c */ /* 0x042ff00000041878 */
[C---:B------:R-:W-:Y:S01]  /*ca60*/  HMMA.16816.F32.BF16 R124, R8.reuse, R14, R124 ;  /* 0x0000000e087c723c */ /* 0x040fe2000004187c */
[----:B------:R-:W1:Y:S07]  /*ca70*/  LDSM.16.MT88.4 R12, [R171+0x3000] ;  /* 0x00300000ab0c783b */ /* 0x000e6e0000004200 */
        /* <DEDUP_REMOVED lines=22> */
[----:B------:R-:W-:Y:S01]  /*cbe0*/  HMMA.16816.F32.BF16 R96, R8, R22, R96 ;  /* 0x000000160860723c */ /* 0x000fe20000041860 */
[----:B------:R-:W2:Y:S06]  /*cbf0*/  LDSM.16.MT88.4 R20, [R170+0x1800] ;  /* 0x00180000aa14783b */ /* 0x000eac0000004200 */
[----:B------:R-:W-:Y:S02]  /*cc00*/  F2FP.BF16.PACK_AB R8, R128, R33 ;  /* 0x000000218008723e */ /* 0x000fe400000010ff */
[----:B---3--:R-:W-:Y:S03]  /*cc10*/  F2FP.BF16.PACK_AB R10, R136, R130 ;  /* 0x00000082880a723e */ /* 0x008fe600000010ff */
[----:B------:R-:W-:Y:S02]  /*cc20*/  F2FP.BF16.PACK_AB R9, R31, R32 ;  /* 0x000000201f09723e */ /* 0x000fe400000010ff */
[----:B-----5:R-:W-:Y:S07]  /*cc30*/  F2FP.BF16.PACK_AB R11, R28, R30 ;  /* 0x0000001e1c0b723e */ /* 0x020fee00000010ff */
[C---:B-1----:R-:W-:Y:S01]  /*cc40*/  HMMA.16816.F32.BF16 R132, R8.reuse, R12, R4 ;  /* 0x0000000c0884723c */ /* 0x042fe20000041804 */
[----:B------:R-:W1:Y:S07]  /*cc50*/  LDSM.16.MT88.4 R4, [R168+0x3800] ;  /* 0x00380000a804783b */ /* 0x000e6e0000004200 */
[C---:B------:R-:W-:Y:S01]  /*cc60*/  HMMA.16816.F32.BF16 R100, R8.reuse, R14, R100 ;  /* 0x0000000e0864723c */ /* 0x040fe20000041864 */
[----:B------:R-:W3:Y:S07]  /*cc70*/  LDSM.16.MT88.4 R12, [R169+0x3800] ;  /* 0x00380000a90c783b */ /* 0x000eee0000004200 */
[C---:B----4-:R-:W-:Y:S08]  /*cc80*/  HMMA.16816.F32.BF16 R104, R8.reuse, R16, R104 ;  /* 0x000000100868723c */ /* 0x050ff00000041868 */
[C---:B------:R-:W-:Y:S01]  /*cc90*/  HMMA.16816.F32.BF16 R108, R8.reuse, R18, R108 ;  /* 0x00000012086c723c */ /* 0x040fe2000004186c */
[----:B------:R-:W4:Y:S07]  /*cca0*/  LDSM.16.MT88.4 R16, [R171+0x3800] ;  /* 0x00380000ab10783b */ /* 0x000f2e0000004200 */
[C---:B------:R-:W-:Y:S08]  /*ccb0*/  HMMA.16816.F32.BF16 R112, R8.reuse, R24, R112 ;  /* 0x000000180870723c */ /* 0x040ff00000041870 */
[C---:B------:R-:W-:Y:S08]  /*ccc0*/  HMMA.16816.F32.BF16 R116, R8.reuse, R26, R116 ;  /* 0x0000001a0874723c */ /* 0x040ff00000041874 */
        /* <DEDUP_REMOVED lines=15> */
[C---:B-1----:R-:W-:Y:S07]  /*cdc0*/  HMMA.16816.F32.BF16 R68, R8.reuse, R4, R68 ;  /* 0x000000040844723c */ /* 0x042fee0000041844 */
[----:B------:R-:W-:Y:S01]  /*cdd0*/  FADD.FTZ R4, R138, R2 ;  /* 0x000000028a047221 */ /* 0x000fe20000010000 */
        /* <DEDUP_REMOVED lines=8> */
[----:B------:R-:W-:Y:S01]  /*ce60*/  FADD.FTZ R2, R130, R2 ;  /* 0x0000000282027221 */ /* 0x000fe20000010000 */
[----:B------:R-:W-:Y:S01]  /*ce70*/  MOV R130, R129 ;  /* 0x0000008100827202 */ /* 0x000fe20000000f00 */
[----:B------:R-:W-:Y:S02]  /*ce80*/  FADD.FTZ R0, R30, R0 ;  /* 0x000000001e007221 */ /* 0x000fe40000010000 */
[C---:B----4-:R-:W-:Y:S04]  /*ce90*/  HMMA.16816.F32.BF16 R84, R8.reuse, R16, R84 ;  /* 0x000000100854723c */ /* 0x050fe80000041854 */
[----:B------:R-:W-:Y:S02]  /*cea0*/  FADD.FTZ R187, R136, R2 ;  /* 0x0000000288bb7221 */ /* 0x000fe40000010000 */
[----:B------:R-:W-:Y:S02]  /*ceb0*/  FADD.FTZ R190, R28, R0 ;  /* 0x000000001cbe7221 */ /* 0x000fe40000010000 */
[C---:B------:R-:W-:Y:S08]  /*cec0*/  HMMA.16816.F32.BF16 R88, R8.reuse, R18, R88 ;  /* 0x000000120858723c */ /* 0x040ff00000041858 */
[C---:B--2---:R-:W-:Y:S08]  /*ced0*/  HMMA.16816.F32.BF16 R92, R8.reuse, R20, R92 ;  /* 0x00000014085c723c */ /* 0x044ff0000004185c */
[----:B------:R-:W-:Y:S01]  /*cee0*/  HMMA.16816.F32.BF16 R96, R8, R22, R96 ;  /* 0x000000160860723c */ /* 0x000fe20000041860 */
[----:B------:R-:W-:-:S07]  /*cef0*/  @P0 BRA `(.L_x_3644) ;  /* 0xffffd27000000947 */ /* 0x000fce000383ffff */
.L_x_3633:
[----:B------:R-:W-:-:S13]  /*cf00*/  ISETP.GE.AND P0, PT, R178, R193, PT ;  /* 0x000000c1b200720c */ /* 0x000fda0003f06270 */
[----:B------:R-:W-:Y:S05]  /*cf10*/  @!P0 BRA `(.L_x_3645) ;  /* 0x0000383000008947 */ /* 0x000fea0003800000 */
[----:B------:R-:W-:Y:S02]  /*cf20*/  MOV R131, R12 ;  /* 0x0000000c00837202 */ /* 0x000fe40000000f00 */
[----:B------:R-:W-:Y:S02]  /*cf30*/  MOV R130, R129 ;  /* 0x0000008100827202 */ /* 0x000fe40000000f00 */
.L_x_3663:
        /* <DEDUP_REMOVED lines=14> */
[C---:B------:R-:W-:Y:S01]  /*d020*/  IADD3 R172, R164.reuse, 0x5800, RZ ;  /* 0x00005800a4ac7810 */ /* 0x040fe20007ffe0ff */
[----:B------:R-:W-:Y:S01]  /*d030*/  IMAD.IADD R3, R3, 0x1, R0 ;  /* 0x0000000103037824 */ /* 0x000fe200078e0200 */
[----:B------:R-:W-:Y:S01]  /*d040*/  IADD3 R163, R164, 0x5000, RZ ;  /* 0x00005000a4a37810 */ /* 0x000fe20007ffe0ff */
[----:B------:R-:W-:Y:S01]  /*d050*/  IMAD.SHL.U32 R28, R192, 0x2, RZ ;  /* 0x00000002c01c7824 */ /* 0x000fe200078e00ff */
[----:B------:R-:W-:Y:S01]  /*d060*/  IADD3 R162, R164, 0x4800, RZ ;  /* 0x00004800a4a27810 */ /* 0x000fe20007ffe0ff */
[----:B------:R-:W-:Y:S01]  /*d070*/  IMAD.WIDE.U32 R2, R180, c[0x0][0x218], R2 ;  /* 0x00008600b4027a25 */ /* 0x000fe200078e0002 */
[C---:B------:R-:W-:Y:S02]  /*d080*/  IADD3 R161, R164.reuse, 0x4000, RZ ;  /* 0x00004000a4a17810 */ /* 0x040fe40007ffe0ff */
[----:B------:R-:W-:Y:S01]  /*d090*/  IADD3 R160, R164, 0x3800, RZ ;  /* 0x00003800a4a07810 */ /* 0x000fe20007ffe0ff */
[----:B------:R-:W-:Y:S01]  /*d0a0*/  IMAD.SHL.U32 R23, R191, 0x2, RZ ;  /* 0x00000002bf177824 */ /* 0x000fe200078e00ff */
[----:B------:R-:W-:Y:S01]  /*d0b0*/  IADD3 R0, P0, R206, R2, RZ ;  /* 0x00000002ce007210 */ /* 0x000fe20007f1e0ff */
[----:B------:R1:W2:Y:S01]  /*d0c0*/  LDSM.16.M88.4 R32, [R173] ;  /* 0x00000000ad20783b */ /* 0x0002a20000000200 */
[----:B------:R-:W-:Y:S01]  /*d0d0*/  IADD3 R129, R164, 0x3000, RZ ;  /* 0x00003000a4817810 */ /* 0x000fe20007ffe0ff */
[----:B------:R-:W-:Y:S01]  /*d0e0*/  IMAD.SHL.U32 R14, R182, 0x2, RZ ;  /* 0x00000002b60e7824 */ /* 0x000fe200078e00ff */
[----:B------:R-:W-:Y:S01]  /*d0f0*/  IADD3.X R2, R209, R3, R4, P0, !PT ;  /* 0x00000003d1027210 */ /* 0x000fe200007fe404 */
[----:B------:R1:W3:Y:S01]  /*d100*/  LDSM.16.M88.4 R8, [R165] ;  /* 0x00000000a508783b */ /* 0x0002e20000000200 */
[----:B------:R-:W-:Y:S02]  /*d110*/  LEA R4, P0, R0, c[0x0][0x1f8], 0x1 ;  /* 0x00007e0000047a11 */ /* 0x000fe400078008ff */
[----:B------:R-:W-:Y:S01]  /*d120*/  IADD3 R128, R164, 0x2800, RZ ;  /* 0x00002800a4807810 */ /* 0x000fe20007ffe0ff */
        /* <DEDUP_REMOVED lines=14> */
.L_x_3757:
[----:B------:R-:W5:Y:S01]  /*d210*/  SHFL.IDX PT, R5, R4, RZ, 0x181f ;  /* 0x00181fff04057589 */ /* 0x000f6200000e0000 */
[----:B------:R-:W-:Y:S01]  /*d220*/  ISETP.GE.AND P1, PT, R182, c[0x0][0x1d4], PT ;  /* 0x00007500b6007a0c */ /* 0x000fe20003f26270 */
[----:B------:R-:W-:Y:S01]  /*d230*/  BSSY B0, `(.L_x_3647) ;  /* 0x0000104000007945 */ /* 0x000fe20003800000 */
[----:B------:R-:W-:Y:S02]  /*d240*/  ISETP.GE.AND P4, PT, R191, c[0x0][0x1d4], PT ;  /* 0x00007500bf007a0c */ /* 0x000fe40003f86270 */
[----:B------:R-:W4:Y:S01]  /*d250*/  SHFL.IDX PT, R3, R4, 0x1, 0x181f ;  /* 0x00381f0004037f89 */ /* 0x000f2200000e0000 */
[----:B------:R-:W-:Y:S02]  /*d260*/  SEL R177, RZ, 0x10, P1 ;  /* 0x00000010ffb17807 */ /* 0x000fe40000800000 */
[----:B------:R-:W-:Y:S02]  /*d270*/  ISETP.GE.AND P3, PT, R192, c[0x0][0x1d4], PT ;  /* 0x00007500c0007a0c */ /* 0x000fe40003f66270 */
[----:B------:R3:W2:Y:S01]  /*d280*/  SHFL.IDX PT, R4, R12, 0x1, 0x181f ;  /* 0x00381f000c047f89 */ /* 0x0006a200000e0000 */
[C---:B-----5:R-:W-:Y:S05]  /*d290*/  IADD3 R6, P0, R5.reuse, R14, RZ ;  /* 0x0000000e05067210 */ /* 0x060fea0007f1e0ff */
[C---:B---3--:R-:W-:Y:S01]  /*d2a0*/  IMAD.X R7, R2.reuse, 0x1, R13, P0 ;  /* 0x0000000102077824 */ /* 0x048fe200000e060d */
[C---:B----4-:R-:W-:Y:S04]  /*d2b0*/  IADD3 R12, P2, R5.reuse, R28, RZ ;  /* 0x0000001c050c7210 */ /* 0x050fe80007f5e0ff */
[----:B------:R3:W-:Y:S02]  /*d2c0*/  LDGSTS.E.BYPASS.LTC128B.128 [R179+0x100], [R6.64], !P1 ;  /* 0x0010000006b37fae */ /* 0x0007e4000c901d48 */
[----:B---3--:R-:W-:Y:S05]  /*d2d0*/  IADD3 R6, P0, R5, R23, RZ ;  /* 0x0000001705067210 */ /* 0x008fea0007f1e0ff */
[----:B------:R-:W-:Y:S05]  /*d2e0*/  IMAD.X R7, R2, 0x1, R15, P0 ;  /* 0x0000000102077824 */ /* 0x000fea00000e060f */
        /* <DEDUP_REMOVED lines=10> */
[-C--:B------:R-:W-:Y:S02]  /*d390*/  IADD3.X R15, RZ, R4.reuse, R15, P1, P0 ;  /* 0x00000004ff0f7210 */ /* 0x080fe40000fe040f */
[----:B------:R-:W-:Y:S04]  /*d3a0*/  IADD3 R13, -R7, 0x10, RZ ;  /* 0x00000010070d7810 */ /* 0x000fe80007ffe1ff */
[----:B------:R-:W-:Y:S04]  /*d3b0*/  LOP3.LUT R13, R13, 0xf, RZ, 0xc0, !PT ;  /* 0x0000000f0d0d7812 */ /* 0x000fe800078ec0ff */
[----:B------:R-:W-:Y:S01]  /*d3c0*/  IADD3 R28, P1, P0, R13, R3, R28 ;  /* 0x000000030d1c7210 */ /* 0x000fe2000783e01c */
[--C-:B------:R-:W-:Y:S03]  /*d3d0*/  IMAD.X R13, R2, 0x1, R22.reuse, P2 ;  /* 0x00000001020d7824 */ /* 0x100fe600010e0616 */
        /* <DEDUP_REMOVED lines=12> */
[----:B------:R-:W-:Y:S04]  /*d4a0*/  ISETP.GT.AND P0, PT, R178, R193, PT ;  /* 0x000000c1b200720c */ /* 0x000fe80003f04270 */
        /* <DEDUP_REMOVED lines=19> */
[----:B------:R-:W3:Y:S05]  /*d5e0*/  LDSM.16.M88.4 R140, [R167+0x1000] ;  /* 0x00100000a78c783b */ /* 0x000eea0000000200 */
[----:B------:R-:W-:Y:S02]  /*d5f0*/  LDSM.16.M88.4 R156, [R129] ;  /* 0x00000000819c783b */ /* 0x000fe40000000200 */
        /* <DEDUP_REMOVED lines=11> */
[----:B------:R-:W2:Y:S05]  /*d6b0*/  LDSM.16.M88.4 R136, [R166+-0x3000] ;  /* 0xffd00000a688783b */ /* 0x000eaa0000000200 */
[----:B------:R-:W3:Y:S02]  /*d6c0*/  LDSM.16.M88.4 R152, [R166+-0x2800] ;  /* 0xffd80000a698783b */ /* 0x000ee40000000200 */
        /* <DEDUP_REMOVED lines=25> */
[----:B------:R-:W-:Y:S02]  /*d860*/  LDSM.16.M88.4 R152, [R167+0x2800] ;  /* 0x00280000a798783b */ /* 0x000fe40000000200 */
        /* <DEDUP_REMOVED lines=11> */
[----:B------:R-:W2:Y:S05]  /*d920*/  LDSM.16.M88.4 R136, [R167+0x3800] ;  /* 0x00380000a788783b */ /* 0x000eaa0000000200 */
[----:B------:R-:W-:Y:S02]  /*d930*/  LDSM.16.M88.4 R140, [R175+0x4000] ;  /* 0x00400000af8c783b */ /* 0x000fe40000000200 */
[C---:B-1----:R-:W-:Y:S08]  /*d940*/  HMMA.16816.F32.BF16 R4, R144.reuse, R148, R4 ;  /* 0x000000949004723c */ /* 0x042ff00000041804 */
        /* <DEDUP_REMOVED lines=10> */
[----:B------:R-:W2:Y:S05]  /*d9f0*/  LDSM.16.M88.4 R136, [R166+-0x800] ;  /* 0xfff80000a688783b */ /* 0x000eaa0000000200 */
[----:B------:R-:W-:Y:S02]  /*da00*/  LDSM.16.M88.4 R144, [R173+0x8000] ;  /* 0x00800000ad90783b */ /* 0x000fe40000000200 */
[C---:B-1----:R-:W-:Y:S08]  /*da10*/  HMMA.16816.F32.BF16 R4, R140.reuse, R148, R4 ;  /* 0x000000948c04723c */ /* 0x042ff00000041804 */
        /* <DEDUP_REMOVED lines=14> */
[----:B------:R-:W1:Y:S07]  /*db00*/  LDSM.16.M88.4 R148, [R161] ;  /* 0x00000000a194783b */ /* 0x000e6e0000000200 */
[C---:B----4-:R-:W-:Y:S08]  /*db10*/  HMMA.16816.F32.BF16 R12, R144.reuse, R152, R12 ;  /* 0x00000098900c723c */ /* 0x050ff0000004180c */
[C---:B------:R-:W-:Y:S01]  /*db20*/  HMMA.16816.F32.BF16 R16, R144.reuse, R154, R16 ;  /* 0x0000009a9010723c */ /* 0x040fe20000041810 */
[----:B------:R-:W4:Y:S05]  /*db30*/  LDSM.16.M88.4 R152, [R162] ;  /* 0x00000000a298783b */ /* 0x000f2a0000000200 */
[----:B------:R-:W5:Y:S02]  /*db40*/  LDSM.16.M88.4 R160, [R163] ;  /* 0x00000000a3a0783b */ /* 0x000f640000000200 */
[C---:B---3--:R-:W-:Y:S08]  /*db50*/  HMMA.16816.F32.BF16 R20, R144.reuse, R156, R20 ;  /* 0x0000009c9014723c */ /* 0x048ff00000041814 */
[C---:B------:R-:W-:Y:S01]  /*db60*/  HMMA.16816.F32.BF16 R24, R144.reuse, R158, R24 ;  /* 0x0000009e9018723c */ /* 0x040fe20000041818 */
[----:B------:R-:W3:Y:S07]  /*db70*/  LDSM.16.M88.4 R156, [R172] ;  /* 0x00000000ac9c783b */ /* 0x000eee0000000200 */
[C---:B--2---:R-:W-:Y:S08]  /*db80*/  HMMA.16816.F32.BF16 R28, R144.reuse, R136, R28 ;  /* 0x00000088901c723c */ /* 0x044ff0000004181c */
[----:B------:R-:W-:Y:S01]  /*db90*/  HMMA.16816.F32.BF16 R32, R144, R138, R32 ;  /* 0x0000008a9020723c */ /* 0x000fe20000041820 */
[----:B------:R-:W-:Y:S05]  /*dba0*/  LDSM.16.M88.4 R136, [R176+0x8000] ;  /* 0x00800000b088783b */ /* 0x000fea0000000200 */
[----:B------:R-:W2:Y:S02]  /*dbb0*/  LDSM.16.M88.4 R144, [R167+0x4000] ;  /* 0x00400000a790783b */ /* 0x000ea40000000200 */
[C---:B-1----:R-:W-:Y:S08]  /*dbc0*/  HMMA.16816.F32.BF16 R4, R140.reuse, R148, R4 ;  /* 0x000000948c04723c */ /* 0x042ff00000041804 */
[C---:B------:R-:W-:Y:S01]  /*dbd0*/  HMMA.16816.F32.BF16 R8, R140.reuse, R150, R8 ;  /* 0x000000968c08723c */ /* 0x040fe20000041808 */
[----:B------:R-:W1:Y:S07]  /*dbe0*/  LDSM.16.M88.4 R148, [R167+0x4800] ;  /* 0x00480000a794783b */ /* 0x000e6e0000000200 */
[C---:B----4-:R-:W-:Y:S08]  /*dbf0*/  HMMA.16816.F32.BF16 R12, R140.reuse, R152, R12 ;  /* 0x000000988c0c723c */ /* 0x050ff0000004180c */
[C---:B------:R-:W-:Y:S01]  /*dc00*/  HMMA.16816.F32.BF16 R16, R140.reuse, R154, R16 ;  /* 0x0000009a8c10723c */ /* 0x040fe20000041810 */
[----:B------:R-:W4:Y:S07]  /*dc10*/  LDSM.16.M88.4 R152, [R167+0x5000] ;  /* 0x00500000a798783b */ /* 0x000f2e0000000200 */
[C---:B-----5:R-:W-:Y:S08]  /*dc20*/  HMMA.16816.F32.BF16 R20, R140.reuse, R160, R20 ;  /* 0x000000a08c14723c */ /* 0x060ff00000041814 */
[C---:B------:R-:W-:Y:S01]  /*dc30*/  HMMA.16816.F32.BF16 R24, R140.reuse, R162, R24 ;  /* 0x000000a28c18723c */ /* 0x040fe20000041818 */
[----:B------:R-:W5:Y:S07]  /*dc40*/  LDSM.16.M88.4 R160, [R167+0x5800] ;  /* 0x00580000a7a0783b */ /* 0x000f6e0000000200 */
[C---:B---3--:R-:W-:Y:S08]  /*dc50*/  HMMA.16816.F32.BF16 R28, R140.reuse, R156, R28 ;  /* 0x0000009c8c1c723c */ /* 0x048ff0000004181c */
[----:B------:R-:W-:Y:S01]  /*dc60*/  HMMA.16816.F32.BF16 R32, R140, R158, R32 ;  /* 0x0000009e8c20723c */ /* 0x000fe20000041820 */
[----:B------:R-:W-:Y:S05]  /*dc70*/  LDSM.16.M88.4 R140, [R175+0x8000] ;  /* 0x00800000af8c783b */ /* 0x000fea0000000200 */
[----:B------:R-:W-:Y:S02]  /*dc80*/  LDSM.16.M88.4 R156, [R166+0x1800] ;  /* 0x00180000a69c783b */ /* 0x000fe40000000200 */
[C---:B--2---:R-:W-:Y:S08]  /*dc90*/  HMMA.16816.F32.BF16 R4, R136.reuse, R144, R4 ;  /* 0x000000908804723c */ /* 0x044ff00000041804 */
[C---:B------:R-:W-:Y:S01]  /*dca0*/  HMMA.16816.F32.BF16 R8, R136.reuse, R146, R8 ;  /* 0x000000928808723c */ /* 0x040fe20000041808 */
[----:B------:R-:W2:Y:S07]  /*dcb0*/  LDSM.16.M88.4 R144, [R166] ;  /* 0x00000000a690783b */ /* 0x000eae0000000200 */
[C---:B-1----:R-:W-:Y:S08]  /*dcc0*/  HMMA.16816.F32.BF16 R12, R136.reuse, R148, R12 ;  /* 0x00000094880c723c */ /* 0x042ff0000004180c */
[C---:B------:R-:W-:Y:S01]  /*dcd0*/  HMMA.16816.F32.BF16 R16, R136.reuse, R150, R16 ;  /* 0x000000968810723c */ /* 0x040fe20000041810 */
[----:B------:R-:W1:Y:S07]  /*dce0*/  LDSM.16.M88.4 R148, [R166+0x800] ;  /* 0x00080000a694783b */ /* 0x000e6e0000000200 */
[C---:B----4-:R-:W-:Y:S08]  /*dcf0*/  HMMA.16816.F32.BF16 R20, R136.reuse, R152, R20 ;  /* 0x000000988814723c */ /* 0x050ff00000041814 */
[C---:B------:R-:W-:Y:S01]  /*dd00*/  HMMA.16816.F32.BF16 R24, R136.reuse, R154, R24 ;  /* 0x0000009a8818723c */ /* 0x040fe20000041818 */
[----:B------:R-:W3:Y:S01]  /*dd10*/  LDSM.16.M88.4 R152, [R166+0x1000] ;  /* 0x00100000a698783b */ /* 0x000ee20000000200 */
[----:B------:R-:W-:Y:S04]  /*dd20*/  DEPBAR.LE SB0, 0x0 ;  /* 0x000080000000791a */ /* 0x000fe80000000000 */
[----:B------:R-:W-:Y:S02]  /*dd30*/  BAR.SYNC.DEFER_BLOCKING 0x0 ;  /* 0x0000000000007b1d */ /* 0x000fe40000010000 */
[C---:B-----5:R-:W-:Y:S08]  /*dd40*/  HMMA.16816.F32.BF16 R28, R136.reuse, R160, R28 ;  /* 0x000000a0881c723c */ /* 0x060ff0000004181c */
[----:B------:R-:W-:Y:S08]  /*dd50*/  HMMA.16816.F32.BF16 R32, R136, R162, R32 ;  /* 0x000000a28820723c */ /* 0x000ff00000041820 */
[C---:B--2---:R-:W-:Y:S08]  /*dd60*/  HMMA.16816.F32.BF16 R4, R140.reuse, R144, R4 ;  /* 0x000000908c04723c */ /* 0x044ff00000041804 */
[C---:B------:R-:W-:Y:S08]  /*dd70*/  HMMA.16816.F32.BF16 R8, R140.reuse, R146, R8 ;  /* 0x000000928c08723c */ /* 0x040ff00000041808 */
[C---:B-1----:R-:W-:Y:S08]  /*dd80*/  HMMA.16816.F32.BF16 R12, R140.reuse, R148, R12 ;  /* 0x000000948c0c723c */ /* 0x042ff0000004180c */
[C---:B------:R-:W-:Y:S08]  /*dd90*/  HMMA.16816.F32.BF16 R16, R140.reuse, R150, R16 ;  /* 0x000000968c10723c */ /* 0x040ff00000041810 */
[C---:B---3--:R-:W-:Y:S08]  /*dda0*/  HMMA.16816.F32.BF16 R20, R140.reuse, R152, R20 ;  /* 0x000000988c14723c */ /* 0x048ff00000041814 */
[C---:B------:R-:W-:Y:S08]  /*ddb0*/  HMMA.16816.F32.BF16 R24, R140.reuse, R154, R24 ;  /* 0x0000009a8c18723c */ /* 0x040ff00000041818 */
[C---:B------:R-:W-:Y:S08]  /*ddc0*/  HMMA.16816.F32.BF16 R28, R140.reuse, R156, R28 ;  /* 0x0000009c8c1c723c */ /* 0x040ff0000004181c */
        /* <DEDUP_REMOVED lines=40> */
.L_x_3758:
        /* <DEDUP_REMOVED lines=19> */
.L_x_3759:
        /* <DEDUP_REMOVED lines=15> */
.L_x_3648:
[----:B------:R-:W-:Y:S05]  /*e270*/  BSYNC B0 ;  /* 0x0000000000007941 */ /* 0x000fea0003800000 */
.L_x_3647:
[----:B---3--:R-:W-:Y:S01]  /*e280*/  LOP3.LUT R136, RZ, c[0x0][0x324], RZ, 0x33, !PT ;  /* 0x0000c900ff887a12 */ /* 0x008fe200078e33ff */
[----:B------:R-:W-:Y:S01]  /*e290*/  IMAD.MOV.U32 R0, RZ, RZ, c[0x0][0x2c4] ;  /* 0x0000b100ff007624 */ /* 0x000fe200078e00ff */
[----:B------:R-:W0:Y:S01]  /*e2a0*/  LDGDEPBAR ;  /* 0x00000000000079af */ /* 0x000e220000000000 */
[----:B-1----:R-:W-:Y:S02]  /*e2b0*/  IMAD.SHL.U32 R129, R178, 0x40, RZ ;  /* 0x00000040b2817824 */ /* 0x002fe400078e00ff */
        /* <DEDUP_REMOVED lines=9> */
.L_x_3760:
        /* <DEDUP_REMOVED lines=19> */
.L_x_3654:
[----:B------:R-:W-:Y:S04]  /*e480*/  MOV R138, 0x1 ;  /* 0x00000001008a7802 */ /* 0x000fe80000000f00 */
[----:B------:R-:W-:Y:S11]  /*e490*/  ISETP.NE.AND P0, PT, R138, c[0x0][0x32c], PT ;  /* 0x0000cb008a007a0c */ /* 0x000ff60003f05270 */
[----:B------:R-:W-:Y:S02]  /*e4a0*/  @!UPT UIADD3 URZ, URZ, URZ, URZ ;  /* 0x0000003f3f3ff290 */ /* 0x000fe4000fffe03f */
[----:B------:R-:W-:Y:S05]  /*e4b0*/  @P0 IMAD.HI.U32 R138, R3, c[0x0][0x330], RZ ;  /* 0x0000cc00038a0a27 */ /* 0x000fea00078e00ff */
[----:B------:R-:W-:Y:S02]  /*e4c0*/  @P0 SHF.R.U32.HI R3, RZ, c[0x0][0x334], R138 ;  /* 0x0000cd00ff030a19 */ /* 0x000fe4000001168a */
.L_x_3655:
[----:B------:R-:W-:Y:S05]  /*e4d0*/  BSYNC B0 ;  /* 0x0000000000007941 */ /* 0x000fea0003800000 */
.L_x_3653:
[----:B------:R-:W-:Y:S04]  /*e4e0*/  IMAD R3, R3, c[0x0][0x32c], -R129 ;  /* 0x0000cb0003037a24 */ /* 0x000fe800078e0a81 */
[----:B------:R-:W-:Y:S05]  /*e4f0*/  IMAD.IADD R3, R3, 0x1, -R198 ;  /* 0x0000000103037824 */ /* 0x000fea00078e0ac6 */
[----:B------:R-:W-:Y:S02]  /*e500*/  IMNMX R0, R0, R3, !PT ;  /* 0x0000000300007217 */ /* 0x000fe40007800200 */
[----:B------:R-:W-:Y:S04]  /*e510*/  IADD3 R3, R3, c[0x0][0x32c], RZ ;  /* 0x0000cb0003037a10 */ /* 0x000fe80007ffe0ff */
[----:B------:R-:W-:Y:S02]  /*e520*/  IMNMX R2, R2, R3, PT ;  /* 0x0000000302027217 */ /* 0x000fe40003800200 */
.L_x_3652:
        /* <DEDUP_REMOVED lines=51> */
.L_x_3761:
        /* <DEDUP_REMOVED lines=19> */
.L_x_3659:
[----:B------:R-:W-:Y:S04]  /*e990*/  MOV R4, 0x1 ;  /* 0x0000000100047802 */ /* 0x000fe80000000f00 */
[----:B------:R-:W-:Y:S11]  /*e9a0*/  ISETP.NE.AND P0, PT, R4, c[0x0][0x32c], PT ;  /* 0x0000cb0004007a0c */ /* 0x000ff60003f05270 */
[----:B------:R-:W-:Y:S02]  /*e9b0*/  @!UPT UIADD3 URZ, URZ, URZ, URZ ;  /* 0x0000003f3f3ff290 */ /* 0x000fe4000fffe03f */
[----:B------:R-:W-:Y:S05]  /*e9c0*/  @P0 IMAD.HI.U32 R4, R3, c[0x0][0x330], RZ ;  /* 0x0000cc0003040a27 */ /* 0x000fea00078e00ff */
[----:B------:R-:W-:Y:S02]  /*e9d0*/  @P0 SHF.R.U32.HI R3, RZ, c[0x0][0x334], R4 ;  /* 0x0000cd00ff030a19 */ /* 0x000fe40000011604 */
.L_x_3660:
[----:B------:R-:W-:Y:S05]  /*e9e0*/  BSYNC B0 ;  /* 0x0000000000007941 */ /* 0x000fea0003800000 */
.L_x_3658:
[----:B------:R-:W-:Y:S04]  /*e9f0*/  IMAD R129, R3, c[0x0][0x32c], -R129 ;  /* 0x0000cb0003817a24 */ /* 0x000fe800078e0a81 */
[----:B------:R-:W-:Y:S05]  /*ea00*/  IMAD.IADD R3, R129, 0x1, -R198 ;  /* 0x0000000181037824 */ /* 0x000fea00078e0ac6 */
[----:B------:R-:W-:Y:S02]  /*ea10*/  IADD3 R4, R3, c[0x0][0x32c], RZ ;  /* 0x0000cb0003047a10 */ /* 0x000fe40007ffe0ff */
[----:B------:R-:W-:Y:S02]  /*ea20*/  IMNMX R0, R0, R3, !PT ;  /* 0x0000000300007217 */ /* 0x000fe40007800200 */
[----:B------:R-:W-:Y:S02]  /*ea30*/  IMNMX R2, R2, R4, PT ;  /* 0x0000000402027217 */ /* 0x000fe40003800200 */
.L_x_3657:
        /* <DEDUP_REMOVED lines=82> */
.L_x_3762:
[----:B-12---:R-:W-:Y:S01]  /*ef60*/  FMNMX.FTZ R128, R128, R0, !PT ;  /* 0x0000000080807209 */ /* 0x006fe20007810000 */
[----:B------:R-:W-:-:S05]  /*ef70*/  BRA.DIV ~URZ, `(.L_x_3662) ;  /* 0x000082e27f007947 */ /* 0x000fca000b800000 */
[----:B------:R-:W-:Y:S04]  /*ef80*/  SHFL.BFLY PT, R0, R4, 0x2, 0x1f ;  /* 0x0c401f0004007f89 */ /* 0x000fe800000e0000 */
[----:B------:R-:W1:Y:S02]  /*ef90*/  SHFL.BFLY PT, R2, R128, 0x1, 0x1f ;  /* 0x0c201f0080027f89 */ /* 0x000e6400000e0000 */
[----:B-1----:R-:W-:Y:S02]  /*efa0*/  FMNMX.FTZ R129, R128, R2, !PT ;  /* 0x0000000280817209 */ /* 0x002fe40007810000 */
[----:B------:R-:W-:Y:S05]  /*efb0*/  FMNMX.FTZ R4, R4, R0, !PT ;  /* 0x0000000004047209 */ /* 0x000fea0007810000 */
[----:B------:R1:W2:Y:S02]  /*efc0*/  SHFL.BFLY PT, R0, R4, 0x1, 0x1f ;  /* 0x0c201f0004007f89 */ /* 0x0002a400000e0000 */
.L_x_3763:
[C---:B------:R-:W-:Y:S01]  /*efd0*/  FMUL.FTZ R2, R129.reuse, c[0x0][0x2d0] ;  /* 0x0000b40081027a20 */ /* 0x040fe20000410000 */
[----:B------:R-:W-:Y:S01]  /*efe0*/  FSETP.NEU.FTZ.AND P0, PT, R129, -INF , PT ;  /* 0xff8000008100780b */ /* 0x000fe20003f1d000 */
[----:B------:R-:W-:Y:S01]  /*eff0*/  WARPSYNC 0xffffffff ;  /* 0xffffffff00007948 */ /* 0x000fe20003800000 */
[----:B--2---:R-:W-:Y:S01]  /*f000*/  FMNMX.FTZ R3, R0, R4, !PT ;  /* 0x0000000400037209 */ /* 0x004fe20007810000 */
[----:B------:R-:W2:Y:S01]  /*f010*/  LDSM.16.MT88.4 R12, [R168] ;  /* 0x00000000a80c783b */ /* 0x000ea20000004200 */
[----:B------:R-:W-:Y:S03]  /*f020*/  FSEL R20, R2, RZ, P0 ;  /* 0x000000ff02147208 */ /* 0x000fe60000000000 */
[----:B-1----:R-:W-:Y:S02]  /*f030*/  FMUL.FTZ R4, R3, c[0x0][0x2d0] ;  /* 0x0000b40003047a20 */ /* 0x002fe40000410000 */
[--C-:B------:R-:W-:Y:S04]  /*f040*/  FFMA.FTZ R2, R138, c[0x0][0x2d0], -R20.reuse ;  /* 0x0000b4008a027a23 */ /* 0x100fe80000010814 */
[----:B------:R1:W-:Y:S02]  /*f050*/  MUFU.EX2 R10, R2 ;  /* 0x00000002000a7308 */ /* 0x0003e40000000800 */
[--C-:B-1----:R-:W-:Y:S08]  /*f060*/  FFMA.FTZ R2, R139, c[0x0][0x2d0], -R20.reuse ;  /* 0x0000b4008b027a23 */ /* 0x102ff00000010814 */
[----:B------:R1:W3:Y:S02]  /*f070*/  MUFU.EX2 R35, R2 ;  /* 0x0000000200237308 */ /* 0x0002e40000000800 */
[--C-:B-1----:R-:W-:Y:S02]  /*f080*/  FFMA.FTZ R2, R8, c[0x0][0x2d0], -R20.reuse ;  /* 0x0000b40008027a23 */ /* 0x102fe40000010814 */
[----:B------:R-:W-:Y:S06]  /*f090*/  FFMA.FTZ R8, R9, c[0x0][0x2d0], -R20 ;  /* 0x0000b40009087a23 */ /* 0x000fec0000010814 */
[----:B------:R1:W-:Y:S10]  /*f0a0*/  MUFU.EX2 R128, R2 ;  /* 0x0000000200807308 */ /* 0x0003f40000000800 */
[----:B------:R3:W-:Y:S01]  /*f0b0*/  MUFU.EX2 R152, R8 ;  /* 0x0000000800987308 */ /* 0x0007e20000000800 */
[----:B-1----:R-:W-:Y:S02]  /*f0c0*/  FSEL R2, R129, RZ, P0 ;  /* 0x000000ff81027208 */ /* 0x002fe40000000000 */
[----:B------:R-:W-:Y:S03]  /*f0d0*/  FSETP.NEU.FTZ.AND P0, PT, R3, -INF , PT ;  /* 0xff8000000300780b */ /* 0x000fe60003f1d000 */
[----:B------:R-:W-:Y:S01]  /*f0e0*/  FADD.FTZ R0, -R2, R130 ;  /* 0x0000008202007221 */ /* 0x000fe20000010100 */
[----:B------:R-:W-:Y:S03]  /*f0f0*/  FSEL R28, R4, RZ, P0 ;  /* 0x000000ff041c7208 */ /* 0x000fe60000000000 */
[----:B------:R-:W-:Y:S01]  /*f100*/  FMUL.FTZ R0, R0, c[0x0][0x2d0] ;  /* 0x0000b40000007a20 */ /* 0x000fe20000410000 */
[----:B---3--:R-:W-:Y:S01]  /*f110*/  F2FP.BF16.PACK_AB R8, R35, R10 ;  /* 0x0000000a2308723e */ /* 0x008fe200000010ff */
[--C-:B------:R-:W-:Y:S02]  /*f120*/  FFMA.FTZ R5, R5, c[0x0][0x2d0], -R28.reuse ;  /* 0x0000b40005057a23 */ /* 0x100fe4000001081c */
[----:B------:R1:W3:Y:S01]  /*f130*/  MUFU.EX2 R2, R0 ;  /* 0x0000000000027308 */ /* 0x0002e20000000800 */
[--C-:B------:R-:W-:Y:S09]  /*f140*/  FFMA.FTZ R6, R6, c[0x0][0x2d0], -R28.reuse ;  /* 0x0000b40006067a23 */ /* 0x100ff2000001081c */
[----:B------:R4:W-:Y:S10]  /*f150*/  MUFU.EX2 R151, R5 ;  /* 0x0000000500977308 */ /* 0x0009f40000000800 */
[----:B------:R-:W-:Y:S01]  /*f160*/  MUFU.EX2 R6, R6 ;  /* 0x0000000600067308 */ /* 0x000fe20000000800 */
[----:B-1----:R-:W-:Y:S02]  /*f170*/  FFMA.FTZ R0, R7, c[0x0][0x2d0], -R28 ;  /* 0x0000b40007007a23 */ /* 0x002fe4000001081c */
[----:B---3--:R-:W-:Y:S01]  /*f180*/  FFMA.FTZ R19, R2, R187, R10 ;  /* 0x000000bb02137223 */ /* 0x008fe2000001000a */
[----:B------:R-:W-:Y:S01]  /*f190*/  F2FP.BF16.PACK_AB R10, R152, R128 ;  /* 0x00000080980a723e */ /* 0x000fe200000010ff */
[C---:B------:R-:W-:Y:S05]  /*f1a0*/  FMUL.FTZ R4, R2.reuse, R132 ;  /* 0x0000008402047220 */ /* 0x040fea0000410000 */
[----:B------:R1:W3:Y:S01]  /*f1b0*/  MUFU.EX2 R26, R0 ;  /* 0x00000000001a7308 */ /* 0x0002e20000000800 */
[C---:B------:R-:W-:Y:S02]  /*f1c0*/  FMUL.FTZ R100, R2.reuse, R100 ;  /* 0x0000006402647220 */ /* 0x040fe40000410000 */
[C---:B------:R-:W-:Y:S02]  /*f1d0*/  FMUL.FTZ R101, R2.reuse, R101 ;  /* 0x0000006502657220 */ /* 0x040fe40000410000 */
        /* <DEDUP_REMOVED lines=11> */
[----:B------:R-:W-:Y:S01]  /*f290*/  FMUL.FTZ R121, R2, R121 ;  /* 0x0000007902797220 */ /* 0x000fe20000410000 */
        /* <DEDUP_REMOVED lines=39> */
[----:B------:R-:W-:Y:S02]  /*f510*/  FFMA.FTZ R2, R11, c[0x0][0x2d0], -R28 ;  /* 0x0000b4000b027a23 */ /* 0x000fe4000001081c */
[C---:B-1----:R-:W-:Y:S02]  /*f520*/  FFMA.FTZ R22, R0.reuse, R190, R6 ;  /* 0x000000be00167223 */ /* 0x042fe40000010006 */
        /* <DEDUP_REMOVED lines=16> */
[C---:B------:R-:W-:Y:S01]  /*f630*/  FMUL.FTZ R123, R0.reuse, R123 ;  /* 0x0000007b007b7220 */ /* 0x040fe20000410000 */
[----:B------:R1:W3:Y:S01]  /*f640*/  MUFU.EX2 R133, R2 ;  /* 0x0000000200857308 */ /* 0x0002e20000000800 */
[C---:B--2---:R-:W-:Y:S05]  /*f650*/  HMMA.16816.F32.BF16 R4, R8.reuse, R12, R4 ;  /* 0x0000000c0804723c */ /* 0x044fea0000041804 */
[C---:B------:R-:W-:Y:S02]  /*f660*/  FMUL.FTZ R126, R0.reuse, R126 ;  /* 0x0000007e007e7220 */ /* 0x040fe40000410000 */
[C---:B------:R-:W-:Y:S01]  /*f670*/  FMUL.FTZ R127, R0.reuse, R127 ;  /* 0x0000007f007f7220 */ /* 0x040fe20000410000 */
[C---:B------:R-:W-:Y:S01]  /*f680*/  HMMA.16816.F32.BF16 R100, R8.reuse, R14, R100 ;  /* 0x0000000e0864723c */ /* 0x040fe20000041864 */
[----:B------:R-:W2:Y:S03]  /*f690*/  LDSM.16.MT88.4 R12, [R169] ;  /* 0x00000000a90c783b */ /* 0x000ea60000004200 */
[C---:B------:R-:W-:Y:S02]  /*f6a0*/  FMUL.FTZ R38, R0.reuse, R38 ;  /* 0x0000002600267220 */ /* 0x040fe40000410000 */
[C---:B------:R-:W-:Y:S02]  /*f6b0*/  FMUL.FTZ R39, R0.reuse, R39 ;  /* 0x0000002700277220 */ /* 0x040fe40000410000 */
[C---:B------:R-:W-:Y:S04]  /*f6c0*/  FMUL.FTZ R42, R0.reuse, R42 ;  /* 0x0000002a002a7220 */ /* 0x040fe80000410000 */
[C---:B------:R-:W-:Y:S02]  /*f6d0*/  FMUL.FTZ R43, R0.reuse, R43 ;  /* 0x0000002b002b7220 */ /* 0x040fe40000410000 */
[----:B------:R-:W-:Y:S02]  /*f6e0*/  FMUL.FTZ R46, R0, R46 ;  /* 0x0000002e002e7220 */ /* 0x000fe40000410000 */
[--C-:B-1----:R-:W-:Y:S02]  /*f6f0*/  FFMA.FTZ R2, R142, c[0x0][0x2d0], -R20.reuse ;  /* 0x0000b4008e027a23 */ /* 0x102fe40000010814 */
        /* <DEDUP_REMOVED lines=15> */
[--C-:B-1----:R-:W-:Y:S02]  /*f7f0*/  FFMA.FTZ R2, R141, c[0x0][0x2d0], -R20.reuse ;  /* 0x0000b4008d027a23 */ /* 0x102fe40000010814 */
[C---:B------:R-:W-:Y:S01]  /*f800*/  FMUL.FTZ R74, R0.reuse, R74 ;  /* 0x0000004a004a7220 */ /* 0x040fe20000410000 */
[C---:B------:R-:W-:Y:S01]  /*f810*/  HMMA.16816.F32.BF16 R108, R8.reuse, R14, R108 ;  /* 0x0000000e086c723c */ /* 0x040fe2000004186c */
[----:B------:R-:W1:Y:S01]  /*f820*/  LDSM.16.MT88.4 R12, [R171] ;  /* 0x00000000ab0c783b */ /* 0x000e620000004200 */
[----:B------:R2:W-:Y:S02]  /*f830*/  MUFU.EX2 R150, R2 ;  /* 0x0000000200967308 */ /* 0x0005e40000000800 */
        /* <DEDUP_REMOVED lines=10> */
[----:B--2---:R-:W-:Y:S02]  /*f8e0*/  FFMA.FTZ R2, R140, c[0x0][0x2d0], -R20 ;  /* 0x0000b4008c027a23 */ /* 0x004fe40000010814 */
[C---:B------:R-:W-:Y:S02]  /*f8f0*/  FMUL.FTZ R95, R0.reuse, R95 ;  /* 0x0000005f005f7220 */ /* 0x040fe40000410000 */
[----:B------:R2:W-:Y:S01]  /*f900*/  MUFU.EX2 R155, R2 ;  /* 0x00000002009b7308 */ /* 0x0005e20000000800 */
[C---:B------:R-:W-:Y:S02]  /*f910*/  FMUL.FTZ R98, R0.reuse, R98 ;  /* 0x0000006200627220 */ /* 0x040fe40000410000 */
[----:B------:R-:W-:Y:S02]  /*f920*/  FMUL.FTZ R99, R0, R99 ;  /* 0x0000006300637220 */ /* 0x000fe40000410000 */
[--C-:B------:R-:W-:Y:S05]  /*f930*/  FFMA.FTZ R0, R18, c[0x0][0x2d0], -R28.reuse ;  /* 0x0000b40012007a23 */ /* 0x100fea000001081c */
[----:B------:R4:W-:Y:S01]  /*f940*/  MUFU.EX2 R154, R0 ;  /* 0x00000000009a7308 */ /* 0x0009e20000000800 */
[C---:B-1----:R-:W-:Y:S08]  /*f950*/  HMMA.16816.F32.BF16 R112, R8.reuse, R12, R112 ;  /* 0x0000000c0870723c */ /* 0x042ff00000041870 */
[C---:B------:R-:W-:Y:S01]  /*f960*/  HMMA.16816.F32.BF16 R116, R8.reuse, R14, R116 ;  /* 0x0000000e0874723c */ /* 0x040fe20000041874 */
[----:B------:R-:W1:Y:S03]  /*f970*/  LDSM.16.MT88.4 R12, [R170] ;  /* 0x00000000aa0c783b */ /* 0x000e660000004200 */
[--C-:B--2---:R-:W-:Y:S04]  /*f980*/  FFMA.FTZ R2, R16, c[0x0][0x2d0], -R28.reuse ;  /* 0x0000b40010027a23 */ /* 0x104fe8000001081c */
[----:B------:R2:W5:Y:S01]  /*f990*/  MUFU.EX2 R132, R2 ;  /* 0x0000000200847308 */ /* 0x0005620000000800 */
[----:B----4-:R-:W-:Y:S03]  /*f9a0*/  FADD.FTZ R0, R35, R19 ;  /* 0x0000001323007221 */ /* 0x010fe60000010000 */
[--C-:B--2---:R-:W-:Y:S02]  /*f9b0*/  FFMA.FTZ R2, R17, c[0x0][0x2d0], -R28.reuse ;  /* 0x0000b40011027a23 */ /* 0x104fe4000001081c */
[----:B------:R-:W-:Y:S04]  /*f9c0*/  LDSM.16.MT88.4 R16, [R169+0x800] ;  /* 0x00080000a910783b */ /* 0x000fe80000004200 */
[----:B------:R2:W4:Y:S01]  /*f9d0*/  MUFU.EX2 R135, R2 ;  /* 0x0000000200877308 */ /* 0x0005220000000800 */
[C---:B-1----:R-:W-:Y:S08]  /*f9e0*/  HMMA.16816.F32.BF16 R120, R8.reuse, R12, R120 ;  /* 0x0000000c0878723c */ /* 0x042ff00000041878 */
[C---:B------:R-:W-:Y:S01]  /*f9f0*/  HMMA.16816.F32.BF16 R124, R8.reuse, R14, R124 ;  /* 0x0000000e087c723c */ /* 0x040fe2000004187c */
[----:B------:R-:W1:Y:S03]  /*fa00*/  LDSM.16.MT88.4 R12, [R168+0x2000] ;  /* 0x00200000a80c783b */ /* 0x000e660000004200 */
[----:B--2---:R-:W-:Y:S02]  /*fa10*/  FFMA.FTZ R2, R21, c[0x0][0x2d0], -R28 ;  /* 0x0000b40015027a23 */ /* 0x004fe4000001081c */
[----:B------:R-:W-:Y:S02]  /*fa20*/  FADD.FTZ R21, R128, R0 ;  /* 0x0000000080157221 */ /* 0x000fe40000010000 */
[----:B------:R-:W-:Y:S01]  /*fa30*/  FFMA.FTZ R0, R147, c[0x0][0x2d0], -R20 ;  /* 0x0000b40093007a23 */ /* 0x000fe20000010814 */
[----:B------:R2:W1:Y:S10]  /*fa40*/  MUFU.EX2 R153, R2 ;  /* 0x0000000200997308 */ /* 0x0004740000000800 */
[----:B------:R3:W3:Y:S01]  /*fa50*/  MUFU.EX2 R140, R0 ;  /* 0x00000000008c7308 */ /* 0x0006e20000000800 */
[C---:B-1----:R-:W-:Y:S03]  /*fa60*/  HMMA.16816.F32.BF16 R36, R8.reuse, R12, R36 ;  /* 0x0000000c0824723c */ /* 0x042fe60000041824 */
[----:B--2---:R-:W-:Y:S02]  /*fa70*/  FADD.FTZ R2, R26, R22 ;  /* 0x000000161a027221 */ /* 0x004fe40000010000 */
[--C-:B------:R-:W-:Y:S03]  /*fa80*/  FFMA.FTZ R26, R149, c[0x0][0x2d0], -R20.reuse ;  /* 0x0000b400951a7a23 */ /* 0x100fe60000010814 */
[C---:B------:R-:W-:Y:S01]  /*fa90*/  HMMA.16816.F32.BF16 R40, R8.reuse, R14, R40 ;  /* 0x0000000e0828723c */ /* 0x040fe20000041828 */
[----:B------:R-:W1:Y:S01]  /*faa0*/  LDSM.16.MT88.4 R12, [R169+0x2000] ;  /* 0x00200000a90c783b */ /* 0x000e620000004200 */
[----:B------:R-:W-:Y:S02]  /*fab0*/  MUFU.EX2 R35, R26 ;  /* 0x0000001a00237308 */ /* 0x000fe40000000800 */
[--C-:B---3--:R-:W-:Y:S08]  /*fac0*/  FFMA.FTZ R0, R146, c[0x0][0x2d0], -R20.reuse ;  /* 0x0000b40092007a23 */ /* 0x108ff00000010814 */
[----:B------:R2:W-:Y:S02]  /*fad0*/  MUFU.EX2 R142, R0 ;  /* 0x00000000008e7308 */ /* 0x0005e40000000800 */
[--C-:B--2---:R-:W-:Y:S08]  /*fae0*/  FFMA.FTZ R0, R145, c[0x0][0x2d0], -R20.reuse ;  /* 0x0000b40091007a23 */ /* 0x104ff00000010814 */
[----:B------:R2:W-:Y:S01]  /*faf0*/  MUFU.EX2 R141, R0 ;  /* 0x00000000008d7308 */ /* 0x0005e20000000800 */
[C---:B-1----:R-:W-:Y:S08]  /*fb00*/  HMMA.16816.F32.BF16 R44, R8.reuse, R12, R44 ;  /* 0x0000000c082c723c */ /* 0x042ff0000004182c */
[C---:B------:R-:W-:Y:S01]  /*fb10*/  HMMA.16816.F32.BF16 R48, R8.reuse, R14, R48 ;  /* 0x0000000e0830723c */ /* 0x040fe20000041830 */
[----:B------:R-:W1:Y:S03]  /*fb20*/  LDSM.16.MT88.4 R12, [R171+0x2000] ;  /* 0x00200000ab0c783b */ /* 0x000e660000004200 */
[----:B--2---:R-:W-:Y:S04]  /*fb30*/  FFMA.FTZ R0, R144, c[0x0][0x2d0], -R20 ;  /* 0x0000b40090007a23 */ /* 0x004fe80000010814 */
[----:B------:R2:W-:Y:S01]  /*fb40*/  MUFU.EX2 R143, R0 ;  /* 0x00000000008f7308 */ /* 0x0005e20000000800 */
[C---:B-1----:R-:W-:Y:S03]  /*fb50*/  HMMA.16816.F32.BF16 R52, R8.reuse, R12, R52 ;  /* 0x0000000c0834723c */ /* 0x042fe60000041834 */
[----:B--2---:R-:W-:Y:S02]  /*fb60*/  FFMA.FTZ R0, R24, c[0x0][0x2d0], -R28 ;  /* 0x0000b40018007a23 */ /* 0x004fe4000001081c */
[----:B------:R-:W-:Y:S04]  /*fb70*/  FFMA.FTZ R24, R32, c[0x0][0x2d0], -R20 ;  /* 0x0000b40020187a23 */ /* 0x000fe80000010814 */
[----:B------:R1:W2:Y:S01]  /*fb80*/  MUFU.EX2 R139, R0 ;  /* 0x00000000008b7308 */ /* 0x0002a20000000800 */
[C---:B------:R-:W-:Y:S01]  /*fb90*/  HMMA.16816.F32.BF16 R56, R8.reuse, R14, R56 ;  /* 0x0000000e0838723c */ /* 0x040fe20000041838 */
[----:B------:R-:W3:Y:S02]  /*fba0*/  LDSM.16.MT88.4 R12, [R170+0x2000] ;  /* 0x00200000aa0c783b */ /* 0x000ee40000004200 */
[----:B-1----:R-:W-:Y:S02]  /*fbb0*/  FFMA.FTZ R0, R25, c[0x0][0x2d0], -R28 ;  /* 0x0000b40019007a23 */ /* 0x002fe4000001081c */
[----:B------:R-:W-:Y:S04]  /*fbc0*/  FFMA.FTZ R25, R148, c[0x0][0x2d0], -R20 ;  /* 0x0000b40094197a23 */ /* 0x000fe80000010814 */
[----:B------:R1:W1:Y:S10]  /*fbd0*/  MUFU.EX2 R138, R0 ;  /* 0x00000000008a7308 */ /* 0x0002740000000800 */
[----:B------:R-:W-:Y:S01]  /*fbe0*/  MUFU.EX2 R128, R25 ;  /* 0x0000001900807308 */ /* 0x000fe20000000800 */
[C---:B---3--:R-:W-:Y:S08]  /*fbf0*/  HMMA.16816.F32.BF16 R60, R8.reuse, R12, R60 ;  /* 0x0000000c083c723c */ /* 0x048ff0000004183c */
[C---:B------:R-:W-:Y:S01]  /*fc00*/  HMMA.16816.F32.BF16 R64, R8.reuse, R14, R64 ;  /* 0x0000000e0840723c */ /* 0x040fe20000041840 */
[----:B------:R-:W3:Y:S03]  /*fc10*/  LDSM.16.MT88.4 R12, [R168+0x4000] ;  /* 0x00400000a80c783b */ /* 0x000ee60000004200 */
[--C-:B-1----:R-:W-:Y:S04]  /*fc20*/  FFMA.FTZ R0, R23, c[0x0][0x2d0], -R28.reuse ;  /* 0x0000b40017007a23 */ /* 0x102fe8000001081c */
[----:B------:R1:W1:Y:S04]  /*fc30*/  MUFU.EX2 R137, R0 ;  /* 0x0000000000897308 */ /* 0x0002680000000800 */
[----:B-1----:R-:W-:Y:S06]  /*fc40*/  FFMA.FTZ R0, R27, c[0x0][0x2d0], -R28 ;  /* 0x0000b4001b007a23 */ /* 0x002fec000001081c */
[----:B------:R1:W1:Y:S01]  /*fc50*/  MUFU.EX2 R136, R0 ;  /* 0x0000000000887308 */ /* 0x0002620000000800 */
[C---:B---3--:R-:W-:Y:S08]  /*fc60*/  HMMA.16816.F32.BF16 R68, R8.reuse, R12, R68 ;  /* 0x0000000c0844723c */ /* 0x048ff00000041844 */
[C---:B------:R-:W-:Y:S01]  /*fc70*/  HMMA.16816.F32.BF16 R72, R8.reuse, R14, R72 ;  /* 0x0000000e0848723c */ /* 0x040fe20000041848 */
[----:B------:R-:W3:Y:S03]  /*fc80*/  LDSM.16.MT88.4 R12, [R169+0x4000] ;  /* 0x00400000a90c783b */ /* 0x000ee60000004200 */
[----:B-1----:R-:W-:Y:S02]  /*fc90*/  FADD.FTZ R0, R151, R2 ;  /* 0x0000000297007221 */ /* 0x002fe40000010000 */
[----:B------:R-:W-:Y:S02]  /*fca0*/  FFMA.FTZ R2, R29, c[0x0][0x2d0], -R20 ;  /* 0x0000b4001d027a23 */ /* 0x000fe40000010814 */
[----:B------:R-:W-:Y:S02]  /*fcb0*/  FADD.FTZ R29, R152, R21 ;  /* 0x00000015981d7221 */ /* 0x000fe40000010000 */
[----:B------:R-:W-:Y:S02]  /*fcc0*/  LDSM.16.MT88.4 R20, [R171+0x1000] ;  /* 0x00100000ab14783b */ /* 0x000fe40000004200 */
[----:B------:R-:W-:Y:S01]  /*fcd0*/  FADD.FTZ R27, R130, R0 ;  /* 0x00000000821b7221 */ /* 0x000fe20000010000 */
[----:B------:R1:W-:Y:S01]  /*fce0*/  MUFU.EX2 R131, R2 ;  /* 0x0000000200837308 */ /* 0x0003e20000000800 */
[----:B------:R-:W-:Y:S09]  /*fcf0*/  FFMA.FTZ R0, R33, c[0x0][0x2d0], -R28 ;  /* 0x0000b40021007a23 */ /* 0x000ff2000001081c */
[----:B------:R2:W2:Y:S10]  /*fd00*/  MUFU.EX2 R130, R24 ;  /* 0x0000001800827308 */ /* 0x0004b40000000800 */
[----:B------:R2:W-:Y:S01]  /*fd10*/  MUFU.EX2 R32, R0 ;  /* 0x0000000000207308 */ /* 0x0005e20000000800 */
[C---:B---3--:R-:W-:Y:S03]  /*fd20*/  HMMA.16816.F32.BF16 R76, R8.reuse, R12, R76 ;  /* 0x0000000c084c723c */ /* 0x048fe6000004184c */
[----:B-1----:R-:W-:Y:S02]  /*fd30*/  FADD.FTZ R2, R133, R29 ;  /* 0x0000001d85027221 */ /* 0x002fe40000010000 */
[----:B-----5:R-:W-:Y:S02]  /*fd40*/  FADD.FTZ R29, R132, R27 ;  /* 0x0000001b841d7221 */ /* 0x020fe40000010000 */
[----:B------:R-:W-:Y:S01]  /*fd50*/  FADD.FTZ R2, R134, R2 ;  /* 0x0000000286027221 */ /* 0x000fe20000010000 */
[C---:B------:R-:W-:Y:S01]  /*fd60*/  HMMA.16816.F32.BF16 R80, R8.reuse, R14, R80 ;  /* 0x0000000e0850723c */ /* 0x040fe20000041850 */
[----:B------:R-:W1:Y:S03]  /*fd70*/  LDSM.16.MT88.4 R12, [R171+0x4000] ;  /* 0x00400000ab0c783b */ /* 0x000e660000004200 */
[----:B----4-:R-:W-:Y:S05]  /*fd80*/  FADD.FTZ R29, R135, R29 ;  /* 0x0000001d871d7221 */ /* 0x010fea0000010000 */
[----:B--2---:R-:W-:Y:S03]  /*fd90*/  LDSM.16.MT88.4 R24, [R171+0x1800] ;  /* 0x00180000ab18783b */ /* 0x004fe60000004200 */
[--C-:B------:R-:W-:Y:S04]  /*fda0*/  FFMA.FTZ R0, R31, c[0x0][0x2d0], -R28.reuse ;  /* 0x0000b4001f007a23 */ /* 0x100fe8000001081c */
[----:B------:R2:W3:Y:S01]  /*fdb0*/  MUFU.EX2 R31, R0 ;  /* 0x00000000001f7308 */ /* 0x0004e20000000800 */
[C---:B-1----:R-:W-:Y:S03]  /*fdc0*/  HMMA.16816.F32.BF16 R84, R8.reuse, R12, R84 ;  /* 0x0000000c0854723c */ /* 0x042fe60000041854 */
[--C-:B--2---:R-:W-:Y:S02]  /*fdd0*/  FFMA.FTZ R0, R34, c[0x0][0x2d0], -R28.reuse ;  /* 0x0000b40022007a23 */ /* 0x104fe4000001081c */
[----:B------:R-:W-:Y:S04]  /*fde0*/  FFMA.FTZ R28, R30, c[0x0][0x2d0], -R28 ;  /* 0x0000b4001e1c7a23 */ /* 0x000fe8000001081c */
[----:B------:R1:W-:Y:S01]  /*fdf0*/  MUFU.EX2 R30, R0 ;  /* 0x00000000001e7308 */ /* 0x0003e20000000800 */
[C---:B------:R-:W-:Y:S01]  /*fe00*/  HMMA.16816.F32.BF16 R88, R8.reuse, R14, R88 ;  /* 0x0000000e0858723c */ /* 0x040fe20000041858 */
[----:B------:R-:W2:Y:S08]  /*fe10*/  LDSM.16.MT88.4 R12, [R170+0x4000] ;  /* 0x00400000aa0c783b */ /* 0x000eb00000004200 */
[----:B------:R-:W4:Y:S03]  /*fe20*/  MUFU.EX2 R28, R28 ;  /* 0x0000001c001c7308 */ /* 0x000f260000000800 */
[----:B-1----:R-:W-:Y:S02]  /*fe30*/  FADD.FTZ R0, R150, R2 ;  /* 0x0000000296007221 */ /* 0x002fe40000010000 */
[----:B------:R-:W-:Y:S02]  /*fe40*/  FADD.FTZ R2, R154, R29 ;  /* 0x0000001d9a027221 */ /* 0x000fe40000010000 */
[----:B------:R-:W-:Y:S02]  /*fe50*/  FADD.FTZ R0, R155, R0 ;  /* 0x000000009b007221 */ /* 0x000fe40000010000 */
[----:B------:R-:W-:Y:S02]  /*fe60*/  FADD.FTZ R2, R153, R2 ;  /* 0x0000000299027221 */ /* 0x000fe40000010000 */
[----:B------:R-:W-:Y:S02]  /*fe70*/  FADD.FTZ R0, R140, R0 ;  /* 0x000000008c007221 */ /* 0x000fe40000010000 */
[----:B------:R-:W-:Y:S02]  /*fe80*/  FADD.FTZ R2, R139, R2 ;  /* 0x000000028b027221 */ /* 0x000fe40000010000 */
[----:B------:R-:W-:Y:S02]  /*fe90*/  FADD.FTZ R0, R142, R0 ;  /* 0x000000008e007221 */ /* 0x000fe40000010000 */
[----:B------:R-:W-:Y:S02]  /*fea0*/  FADD.FTZ R2, R138, R2 ;  /* 0x000000028a027221 */ /* 0x000fe40000010000 */
[----:B------:R-:W-:Y:S01]  /*feb0*/  FADD.FTZ R0, R141, R0 ;  /* 0x000000008d007221 */ /* 0x000fe20000010000 */
[C---:B--2---:R-:W-:Y:S03]  /*fec0*/  HMMA.16816.F32.BF16 R92, R8.reuse, R12, R92 ;  /* 0x0000000c085c723c */ /* 0x044fe6000004185c */
[----:B------:R-:W-:Y:S02]  /*fed0*/  FADD.FTZ R2, R137, R2 ;  /* 0x0000000289027221 */ /* 0x000fe40000010000 */
[----:B------:R-:W-:Y:S03]  /*fee0*/  FADD.FTZ R0, R143, R0 ;  /* 0x000000008f007221 */ /* 0x000fe60000010000 */
[----:B------:R-:W-:Y:S01]  /*fef0*/  HMMA.16816.F32.BF16 R96, R8, R14, R96 ;  /* 0x0000000e0860723c */ /* 0x000fe20000041860 */
[----:B------:R-:W1:Y:S06]  /*ff00*/  LDSM.16.MT88.4 R12, [R168+0x800] ;  /* 0x00080000a80c783b */ /* 0x000e6c0000004200 */
        /* <DEDUP_REMOVED lines=43> */
[----:B------:R-:W-:Y:S07]  /*101c0*/  F2FP.BF16.PACK_AB R11, R136, R137 ;  /* 0x00000089880b723e */ /* 0x000fee00000010ff */
        /* <DEDUP_REMOVED lines=15> */
[C---:B-----5:R-:W-:Y:S08]  /*102c0*/  HMMA.16816.F32.BF16 R44, R8.reuse, R20, R44 ;  /* 0x00000014082c723c */ /* 0x060ff0000004182c */
        /* <DEDUP_REMOVED lines=18> */
[----:B------:R-:W-:Y:S01]  /*103f0*/  HMMA.16816.F32.BF16 R96, R8, R22, R96 ;  /* 0x000000160860723c */ /* 0x000fe20000041860 */
[----:B------:R-:W5:Y:S06]  /*10400*/  LDSM.16.MT88.4 R20, [R170+0x1800] ;  /* 0x00180000aa14783b */ /* 0x000f6c0000004200 */
[----:B------:R-:W-:Y:S02]  /*10410*/  F2FP.BF16.PACK_AB R8, R128, R35 ;  /* 0x000000238008723e */ /* 0x000fe400000010ff */
[----:B------:R-:W-:Y:S03]  /*10420*/  F2FP.BF16.PACK_AB R10, R131, R130 ;  /* 0x00000082830a723e */ /* 0x000fe600000010ff */
[----:B---3--:R-:W-:Y:S02]  /*10430*/  F2FP.BF16.PACK_AB R9, R31, R32 ;  /* 0x000000201f09723e */ /* 0x008fe400000010ff */
[----:B----4-:R-:W-:Y:S07]  /*10440*/  F2FP.BF16.PACK_AB R11, R28, R30 ;  /* 0x0000001e1c0b723e */ /* 0x010fee00000010ff */
[C---:B-1----:R-:W-:Y:S01]  /*10450*/  HMMA.16816.F32.BF16 R132, R8.reuse, R12, R4 ;  /* 0x0000000c0884723c */ /* 0x042fe20000041804 */
[----:B------:R-:W1:Y:S07]  /*10460*/  LDSM.16.MT88.4 R4, [R168+0x3800] ;  /* 0x00380000a804783b */ /* 0x000e6e0000004200 */
[C---:B------:R-:W-:Y:S01]  /*10470*/  HMMA.16816.F32.BF16 R100, R8.reuse, R14, R100 ;  /* 0x0000000e0864723c */ /* 0x040fe20000041864 */
[----:B------:R-:W3:Y:S07]  /*10480*/  LDSM.16.MT88.4 R12, [R169+0x3800] ;  /* 0x00380000a90c783b */ /* 0x000eee0000004200 */
[C---:B--2---:R-:W-:Y:S08]  /*10490*/  HMMA.16816.F32.BF16 R104, R8.reuse, R16, R104 ;  /* 0x000000100868723c */ /* 0x044ff00000041868 */
[C---:B------:R-:W-:Y:S01]  /*104a0*/  HMMA.16816.F32.BF16 R108, R8.reuse, R18, R108 ;  /* 0x00000012086c723c */ /* 0x040fe2000004186c */
[----:B------:R-:W2:Y:S07]  /*104b0*/  LDSM.16.MT88.4 R16, [R171+0x3800] ;  /* 0x00380000ab10783b */ /* 0x000eae0000004200 */
[C---:B------:R-:W-:Y:S08]  /*104c0*/  HMMA.16816.F32.BF16 R112, R8.reuse, R24, R112 ;  /* 0x000000180870723c */ /* 0x040ff00000041870 */
[C---:B------:R-:W-:Y:S08]  /*104d0*/  HMMA.16816.F32.BF16 R116, R8.reuse, R26, R116 ;  /* 0x0000001a0874723c */ /* 0x040ff00000041874 */
[C---:B-----5:R-:W-:Y:S08]  /*104e0*/  HMMA.16816.F32.BF16 R120, R8.reuse, R20, R120 ;  /* 0x000000140878723c */ /* 0x060ff00000041878 */
[C---:B------:R-:W-:Y:S01]  /*104f0*/  HMMA.16816.F32.BF16 R124, R8.reuse, R22, R124 ;  /* 0x00000016087c723c */ /* 0x040fe2000004187c */
[----:B------:R-:W4:Y:S07]  /*10500*/  LDSM.16.MT88.4 R20, [R170+0x3800] ;  /* 0x00380000aa14783b */ /* 0x000f2e0000004200 */
        /* <DEDUP_REMOVED lines=24> */
[----:B------:R-:W-:Y:S01]  /*10690*/  FADD.FTZ R2, R30, R0 ;  /* 0x000000001e027221 */ /* 0x000fe20000010000 */
[----:B------:R-:W-:Y:S01]  /*106a0*/  IADD3 R0, R178, -0x1, RZ ;  /* 0xffffffffb2007810 */ /* 0x000fe20007ffe0ff */
[C---:B--2---:R-:W-:Y:S04]  /*106b0*/  HMMA.16816.F32.BF16 R84, R8.reuse, R16, R84 ;  /* 0x000000100854723c */ /* 0x044fe80000041854 */
[----:B------:R-:W-:Y:S01]  /*106c0*/  FADD.FTZ R187, R131, R4 ;  /* 0x0000000483bb7221 */ /* 0x000fe20000010000 */
[----:B------:R-:W-:Y:S01]  /*106d0*/  MOV R178, R0 ;  /* 0x0000000000b27202 */ /* 0x000fe20000000f00 */
[----:B------:R-:W-:Y:S01]  /*106e0*/  FADD.FTZ R190, R28, R2 ;  /* 0x000000021cbe7221 */ /* 0x000fe20000010000 */
[----:B------:R-:W-:Y:S01]  /*106f0*/  MOV R131, R3 ;  /* 0x0000000300837202 */ /* 0x000fe20000000f00 */
[C---:B------:R-:W-:Y:S08]  /*10700*/  HMMA.16816.F32.BF16 R88, R8.reuse, R18, R88 ;  /* 0x000000120858723c */ /* 0x040ff00000041858 */
[C---:B----4-:R-:W-:Y:S08]  /*10710*/  HMMA.16816.F32.BF16 R92, R8.reuse, R20, R92 ;  /* 0x00000014085c723c */ /* 0x050ff0000004185c */
[----:B------:R-:W-:Y:S01]  /*10720*/  HMMA.16816.F32.BF16 R96, R8, R22, R96 ;  /* 0x000000160860723c */ /* 0x000fe20000041860 */
[----:B------:R-:W-:Y:S07]  /*10730*/  @!UPT UIADD3 URZ, URZ, URZ, URZ ;  /* 0x0000003f3f3ff290 */ /* 0x000fee000fffe03f */
[----:B------:R-:W-:-:S11]  /*10740*/  @P0 BRA `(.L_x_3663) ;  /* 0xffffc7f000000947 */ /* 0x000fd6000383ffff */
.L_x_3645:
[----:B------:R-:W-:Y:S05]  /*10750*/  BRA.DIV ~URZ, `(.L_x_3664) ;  /* 0x00006be27f007947 */ /* 0x000fea000b800000 */
[----:B------:R1:W2:Y:S02]  /*10760*/  SHFL.BFLY PT, R0, R187, 0x2, 0x1f ;  /* 0x0c401f00bb007f89 */ /* 0x0002a400000e0000 */
.L_x_3764:
[----:B--2---:R-:W-:Y:S01]  /*10770*/  FADD.FTZ R4, R0, R187 ;  /* 0x000000bb00047221 */ /* 0x004fe20000010000 */
[----:B------:R-:W-:Y:S05]  /*10780*/  BRA.DIV ~URZ, `(.L_x_3665) ;  /* 0x00006c027f007947 */ /* 0x000fea000b800000 */
[----:B------:R-:W2:Y:S04]  /*10790*/  SHFL.BFLY PT, R0, R190, 0x2, 0x1f ;  /* 0x0c401f00be007f89 */ /* 0x000ea800000e0000 */
[----:B------:R-:W3:Y:S01]  /*107a0*/  SHFL.BFLY PT, R2, R4, 0x1, 0x1f ;  /* 0x0c201f0004027f89 */ /* 0x000ee200000e0000 */
[----:B--2---:R-:W-:-:S02]  /*107b0*/  FADD.FTZ R5, R0, R190 ;  /* 0x000000be00057221 */ /* 0x004fc40000010000 */
[----:B---3--:R-:W-:-:S03]  /*107c0*/  FADD.FTZ R4, R4, R2 ;  /* 0x0000000204047221 */ /* 0x008fc60000010000 */
[----:B------:R2:W3:Y:S04]  /*107d0*/  SHFL.BFLY PT, R3, R5, 0x1, 0x1f ;  /* 0x0c201f0005037f89 */ /* 0x0004e800000e0000 */
.L_x_3765:
        /* <DEDUP_REMOVED lines=26> */
[----:B------:R-:W-:Y:S02]  /*10980*/  FMUL.FTZ R73, R2, R77 ;  /* 0x0000004d02497220 */ /* 0x000fe40000410000 */
[----:B------:R-:W-:Y:S01]  /*10990*/  @P1 FFMA.FTZ R23, R4, R129, R6 ;  /* 0x0000008104171223 */ /* 0x000fe20000010006 */
[----:B------:R-:W-:Y:S01]  /*109a0*/  MOV R4, 0x1 ;  /* 0x0000000100047802 */ /* 0x000fe20000000f00 */
        /* <DEDUP_REMOVED lines=42> */
[C---:B------:R-:W-:Y:S01]  /*10c50*/  FMUL.FTZ R27, R0.reuse, R103 ;  /* 0x00000067001b7220 */ /* 0x040fe20000410000 */
[----:B----4-:R-:W-:Y:S01]  /*10c60*/  @P0 MOV R3, 0x3f317218 ;  /* 0x3f31721800030802 */ /* 0x010fe20000000f00 */
[C---:B------:R-:W-:Y:S02]  /*10c70*/  FMUL.FTZ R96, R0.reuse, R122 ;  /* 0x0000007a00607220 */ /* 0x040fe40000410000 */
[----:B------:R-:W-:-:S02]  /*10c80*/  FMUL.FTZ R97, R0, R123 ;  /* 0x0000007b00617220 */ /* 0x000fc40000410000 */
[C---:B------:R-:W-:Y:S02]  /*10c90*/  FMUL.FTZ R88, R0.reuse, R126 ;  /* 0x0000007e00587220 */ /* 0x040fe40000410000 */
[C---:B------:R-:W-:Y:S02]  /*10ca0*/  FMUL.FTZ R89, R0.reuse, R127 ;  /* 0x0000007f00597220 */ /* 0x040fe40000410000 */
[C---:B------:R-:W-:Y:S02]  /*10cb0*/  FMUL.FTZ R38, R0.reuse, R46 ;  /* 0x0000002e00267220 */ /* 0x040fe40000410000 */
[----:B------:R-:W-:Y:S02]  /*10cc0*/  FMUL.FTZ R39, R0, R47 ;  /* 0x0000002f00277220 */ /* 0x000fe40000410000 */
[----:B-----5:R-:W-:Y:S02]  /*10cd0*/  @P0 FMUL.FTZ R2, R2, 0.69314718246459960938 ;  /* 0x3f31721802020820 */ /* 0x020fe40000410000 */
        /* <DEDUP_REMOVED lines=37> */
.L_x_3574:
        /* <DEDUP_REMOVED lines=17> */
.L_x_3667:
[----:B------:R-:W-:Y:S05]  /*11040*/  BSYNC B0 ;  /* 0x0000000000007941 */ /* 0x000fea0003800000 */
.L_x_3666:
[----:B------:R-:W-:Y:S01]  /*11050*/  PRMT R0, R0, 0x9910, RZ ;  /* 0x0000991000007816 */ /* 0x000fe200000000ff */
[----:B------:R-:W-:Y:S01]  /*11060*/  BSSY B1, `(.L_x_3668) ;  /* 0x000033f000017945 */ /* 0x000fe20003800000 */
[----:B------:R-:W-:Y:S02]  /*11070*/  IMAD.MOV.U32 R82, RZ, RZ, R212 ;  /* 0x000000ffff527224 */ /* 0x000fe400078e00d4 */
[----:B------:R-:W-:-:S13]  /*11080*/  ISETP.NE.AND P0, PT, R0, RZ, PT ;  /* 0x000000ff0000720c */ /* 0x000fda0003f05270 */
[----:B------:R-:W-:Y:S05]  /*11090*/  @!P0 BRA `(.L_x_3669) ;  /* 0x0000273000008947 */ /* 0x000fea0003800000 */
[----:B------:R-:W3:Y:S04]  /*110a0*/  LDL R7, [R1+0xc] ;  /* 0x00000c0001077983 */ /* 0x000ee80000100800 */
[----:B------:R-:W4:Y:S04]  /*110b0*/  LDL R6, [R1+0x4] ;  /* 0x0000040001067983 */ /* 0x000f280000100800 */
[----:B--2---:R-:W2:Y:S04]  /*110c0*/  LDL R5, [R1+0x8] ;  /* 0x0000080001057983 */ /* 0x004ea80000100800 */
[----:B------:R-:W2:Y:S01]  /*110d0*/  LDL R8, [R1] ;  /* 0x0000000001087983 */ /* 0x000ea20000100800 */
        /* <DEDUP_REMOVED lines=117> */
.L_x_3670:
        /* <DEDUP_REMOVED lines=114> */
.L_x_3766:
[----:B------:R-:W-:Y:S05]  /*11f50*/  BRA.DIV ~URZ, `(.L_x_3673) ;  /* 0x000055a27f007947 */ /* 0x000fea000b800000 */
[----:B------:R4:W2:Y:S02]  /*11f60*/  SHFL.IDX PT, R0, R11, RZ, 0x181f ;  /* 0x00181fff0b007589 */ /* 0x0008a400000e0000 */
.L_x_3767:
        /* <DEDUP_REMOVED lines=19> */
.L_x_3675:
[----:B------:R-:W-:Y:S05]  /*120a0*/  BSYNC B0 ;  /* 0x0000000000007941 */ /* 0x000fea0003800000 */
.L_x_3674:
[----:B------:R-:W-:Y:S05]  /*120b0*/  BRA.DIV ~URZ, `(.L_x_3676) ;  /* 0x000054b27f007947 */ /* 0x000fea000b800000 */
[----:B---3--:R3:W4:Y:S04]  /*120c0*/  SHFL.IDX PT, R8, R9, 0x1, 0x181f ;  /* 0x00381f0009087f89 */ /* 0x00872800000e0000 */
[----:B--2---:R3:W2:Y:S02]  /*120d0*/  SHFL.IDX PT, R0, R11, 0x1, 0x181f ;  /* 0x00381f000b007f89 */ /* 0x0046a400000e0000 */
.L_x_3768:
        /* <DEDUP_REMOVED lines=19> */
.L_x_3678:
[----:B------:R-:W-:Y:S05]  /*12210*/  BSYNC B0 ;  /* 0x0000000000007941 */ /* 0x000fea0003800000 */
.L_x_3677:
[----:B------:R-:W-:Y:S05]  /*12220*/  BRA.DIV ~URZ, `(.L_x_3679) ;  /* 0x000054127f007947 */ /* 0x000fea000b800000 */
[----:B----4-:R4:W3:Y:S02]  /*12230*/  SHFL.IDX PT, R8, R9, 0x2, 0x181f ;  /* 0x00581f0009087f89 */ /* 0x0108e400000e0000 */
.L_x_3769:
[----:B------:R-:W-:Y:S05]  /*12240*/  BRA.DIV ~URZ, `(.L_x_3680) ;  /* 0x000054627f007947 */ /* 0x000fea000b800000 */
[----:B--2---:R2:W4:Y:S02]  /*12250*/  SHFL.IDX PT, R0, R11, 0x2, 0x181f ;  /* 0x00581f000b007f89 */ /* 0x00452400000e0000 */
.L_x_3770:
        /* <DEDUP_REMOVED lines=19> */
.L_x_3682:
[----:B------:R-:W-:Y:S05]  /*12390*/  BSYNC B0 ;  /* 0x0000000000007941 */ /* 0x000fea0003800000 */
.L_x_3681:
[----:B------:R-:W-:Y:S05]  /*123a0*/  BRA.DIV ~URZ, `(.L_x_3683) ;  /* 0x000053727f007947 */ /* 0x000fea000b800000 */
[----:B---3--:R3:W2:Y:S04]  /*123b0*/  SHFL.IDX PT, R6, R9, 0x3, 0x181f ;  /* 0x00781f0009067f89 */ /* 0x0086a800000e0000 */
[----:B----4-:R3:W4:Y:S02]  /*123c0*/  SHFL.IDX PT, R0, R11, 0x3, 0x181f ;  /* 0x00781f000b007f89 */ /* 0x01072400000e0000 */
.L_x_3771:
        /* <DEDUP_REMOVED lines=20> */
.L_x_3671:
        /* <DEDUP_REMOVED lines=32> */
.L_x_3772:
[----:B------:R-:W-:Y:S05]  /*12710*/  BRA.DIV ~URZ, `(.L_x_3686) ;  /* 0x000051427f007947 */ /* 0x000fea000b800000 */
[----:B------:R3:W4:Y:S02]  /*12720*/  SHFL.IDX PT, R0, R12, RZ, 0x1c1f ;  /* 0x001c1fff0c007589 */ /* 0x00072400000e0000 */
.L_x_3773:
[----:B------:R-:W-:Y:S01]  /*12730*/  BSSY B0, `(.L_x_3687) ;  /* 0x000007c000007945 */ /* 0x000fe20003800000 */
[----:B------:R-:W-:Y:S05]  /*12740*/  @P0 BRA `(.L_x_3688) ;  /* 0x000007a000000947 */ /* 0x000fea0003800000 */
[C---:B------:R-:W-:Y:S02]  /*12750*/  IADD3 R8, R198.reuse, 0x8, RZ ;  /* 0x00000008c6087810 */ /* 0x040fe40007ffe0ff */
[----:B------:R-:W-:Y:S02]  /*12760*/  ISETP.GE.AND P1, PT, R198, c[0x0][0x3c8], PT ;  /* 0x0000f200c6007a0c */ /* 0x000fe40003f26270 */
[----:B------:R-:W-:Y:S02]  /*12770*/  ISETP.GE.AND P0, PT, R8, c[0x0][0x3c8], PT ;  /* 0x0000f20008007a0c */ /* 0x000fe40003f06270 */
[----:B------:R-:W-:Y:S02]  /*12780*/  ISETP.GE.AND P3, PT, R252, c[0x0][0x3c8], PT ;  /* 0x0000f200fc007a0c */ /* 0x000fe40003f66270 */
[----:B------:R-:W-:-:S02]  /*12790*/  IADD3 R9, R198, 0x8, RZ ;  /* 0x00000008c6097810 */ /* 0x000fc40007ffe0ff */
[----:B------:R-:W-:Y:S02]  /*127a0*/  SHF.R.S32.HI R10, RZ, 0x1f, R198 ;  /* 0x0000001fff0a7819 */ /* 0x000fe400000114c6 */
[----:B------:R-:W-:Y:S02]  /*127b0*/  ISETP.GE.AND P4, PT, R251, c[0x0][0x3c8], PT ;  /* 0x0000f200fb007a0c */ /* 0x000fe40003f86270 */
[----:B------:R-:W-:Y:S02]  /*127c0*/  SHF.R.S32.HI R9, RZ, 0x1f, R9 ;  /* 0x0000001fff097819 */ /* 0x000fe40000011409 */
[-C--:B----4-:R-:W-:Y:S02]  /*127d0*/  @!P1 LEA R2, P5, R198, R0.reuse, 0x2 ;  /* 0x00000000c6029211 */ /* 0x090fe400078a10ff */
[----:B------:R-:W-:Y:S02]  /*127e0*/  @!P0 LEA R6, P2, R8, R0, 0x2 ;  /* 0x0000000008068211 */ /* 0x000fe400078410ff */
[----:B--2---:R-:W-:-:S02]  /*127f0*/  @!P1 LEA.HI.X R3, R198, R4, R10, 0x2, P5 ;  /* 0x00000004c6039211 */ /* 0x004fc400028f140a */
[----:B------:R-:W-:Y:S02]  /*12800*/  @!P0 LEA.HI.X R7, R8, R4, R9, 0x2, P2 ;  /* 0x0000000408078211 */ /* 0x000fe400010f1409 */
[----:B------:R-:W-:Y:S01]  /*12810*/  ISETP.GE.AND P2, PT, R250, c[0x0][0x3c8], PT ;  /* 0x0000f200fa007a0c */ /* 0x000fe20003f46270 */
[----:B------:R2:W-:Y:S01]  /*12820*/  @!P1 ST.E.64 [R2.64], R128 ;  /* 0x0000008002009985 */ /* 0x0005e2000c101b08 */
[----:B------:R-:W-:Y:S02]  /*12830*/  SHF.R.S32.HI R9, RZ, 0x1f, R252 ;  /* 0x0000001fff097819 */ /* 0x000fe400000114fc */
[----:B------:R-:W-:Y:S01]  /*12840*/  ISETP.GE.AND P1, PT, R249, c[0x0][0x3c8], PT ;  /* 0x0000f200f9007a0c */ /* 0x000fe20003f26270 */
[----:B------:R4:W-:Y:S01]  /*12850*/  @!P0 ST.E.64 [R6.64], R28 ;  /* 0x0000001c06008985 */ /* 0x0009e2000c101b08 */
[----:B------:R-:W-:Y:S02]  /*12860*/  SHF.R.S32.HI R8, RZ, 0x1f, R251 ;  /* 0x0000001fff087819 */ /* 0x000fe400000114fb */
[----:B------:R-:W-:-:S02]  /*12870*/  SHF.R.S32.HI R11, RZ, 0x1f, R242 ;  /* 0x0000001fff0b7819 */ /* 0x000fc400000114f2 */
[----:B------:R-:W-:Y:S02]  /*12880*/  SHF.R.S32.HI R10, RZ, 0x1f, R241 ;  /* 0x0000001fff0a7819 */ /* 0x000fe400000114f1 */
[----:B------:R-:W-:Y:S02]  /*12890*/  ISETP.GE.AND P6, PT, R236, c[0x0][0x3c8], PT ;  /* 0x0000f200ec007a0c */ /* 0x000fe40003fc6270 */
[----:B------:R-:W-:Y:S02]  /*128a0*/  SHF.R.S32.HI R14, RZ, 0x1f, R234 ;  /* 0x0000001fff0e7819 */ /* 0x000fe400000114ea */
[----:B------:R-:W-:Y:S02]  /*128b0*/  SHF.R.S32.HI R16, RZ, 0x1f, R233 ;  /* 0x0000001fff107819 */ /* 0x000fe400000114e9 */
        /* <DEDUP_REMOVED lines=99> */
.L_x_3688:
[----:B------:R-:W-:Y:S05]  /*12ef0*/  BSYNC B0 ;  /* 0x0000000000007941 */ /* 0x000fea0003800000 */
.L_x_3687:
[----:B------:R-:W-:Y:S05]  /*12f00*/  BRA.DIV ~URZ, `(.L_x_3689) ;  /* 0x000049c27f007947 */ /* 0x000fea000b800000 */
[----:B--2---:R2:W1:Y:S04]  /*12f10*/  SHFL.IDX PT, R4, R5, 0x1, 0x1c1f ;  /* 0x003c1f0005047f89 */ /* 0x00446800000e0000 */
[----:B----4-:R2:W4:Y:S02]  /*12f20*/  SHFL.IDX PT, R0, R12, 0x1, 0x1c1f ;  /* 0x003c1f000c007f89 */ /* 0x01052400000e0000 */
.L_x_3774:
[----:B------:R-:W-:-:S13]  /*12f30*/  ISETP.NE.AND P0, PT, R13, RZ, PT ;  /* 0x000000ff0d00720c */ /* 0x000fda0003f05270 */
[----:B------:R-:W-:Y:S05]  /*12f40*/  @P0 BRA `(.L_x_3684) ;  /* 0x0000150000000947 */ /* 0x000fea0003800000 */
[C---:B------:R-:W-:Y:S02]  /*12f50*/  ISETP.GE.AND P4, PT, R198.reuse, c[0x0][0x3c8], PT ;  /* 0x0000f200c6007a0c */ /* 0x040fe40003f86270 */
[C---:B-12---:R-:W-:Y:S02]  /*12f60*/  IADD3 R5, R198.reuse, 0x8, RZ ;  /* 0x00000008c6057810 */ /* 0x046fe40007ffe0ff */
[----:B------:R-:W-:Y:S02]  /*12f70*/  ISETP.GE.AND P1, PT, R251, c[0x0][0x3c8], PT ;  /* 0x0000f200fb007a0c */ /* 0x000fe40003f26270 */
[----:B------:R-:W-:Y:S02]  /*12f80*/  ISETP.GE.AND P3, PT, R5, c[0x0][0x3c8], PT ;  /* 0x0000f20005007a0c */ /* 0x000fe40003f66270 */
[----:B------:R-:W-:Y:S02]  /*12f90*/  SHF.R.S32.HI R9, RZ, 0x1f, R198 ;  /* 0x0000001fff097819 */ /* 0x000fe400000114c6 */
[----:B------:R-:W-:-:S02]  /*12fa0*/  IADD3 R8, R198, 0x8, RZ ;  /* 0x00000008c6087810 */ /* 0x000fc40007ffe0ff */
[----:B------:R-:W-:Y:S02]  /*12fb0*/  ISETP.GE.AND P2, PT, R252, c[0x0][0x3c8], PT ;  /* 0x0000f200fc007a0c */ /* 0x000fe40003f46270 */
        /* <DEDUP_REMOVED lines=8> */
[----:B------:R-:W-:Y:S01]  /*13040*/  SHF.R.S32.HI R10, RZ, 0x1f, R251 ;  /* 0x0000001fff0a7819 */ /* 0x000fe200000114fb */
[----:B------:R2:W-:Y:S01]  /*13050*/  @!P3 ST.E.64 [R2.64], R26 ;  /* 0x0000001a0200b985 */ /* 0x0005e2000c101b08 */
[C---:B------:R-:W-:Y:S02]  /*13060*/  @!P2 LEA R8, P3, R252.reuse, R0, 0x2 ;  /* 0x00000000fc08a211 */ /* 0x040fe400078610ff */
[----:B------:R-:W-:Y:S02]  /*13070*/  ISETP.GE.AND P5, PT, R249, c[0x0][0x3c8], PT ;  /* 0x0000f200f9007a0c */ /* 0x000fe40003fa6270 */
[----:B------:R-:W-:Y:S02]  /*13080*/  @!P2 LEA.HI.X R9, R252, R4, R5, 0x2, P3 ;  /* 0x00000004fc09a211 */ /* 0x000fe400018f1405 */
[----:B------:R-:W-:-:S02]  /*13090*/  SHF.R.S32.HI R5, RZ, 0x1f, R250 ;  /* 0x0000001fff057819 */ /* 0x000fc400000114fa */
[----:B------:R-:W-:Y:S01]  /*130a0*/  ISETP.GE.AND P4, PT, R248, c[0x0][0x3c8], PT ;  /* 0x0000f200f8007a0c */ /* 0x000fe20003f86270 */
[----:B------:R4:W-:Y:S01]  /*130b0*/  @!P2 ST.E.64 [R8.64], R102 ;  /* 0x000000660800a985 */ /* 0x0009e2000c101b08 */
[----:B------:R-:W-:Y:S02]  /*130c0*/  ISETP.GE.AND P2, PT, R246, c[0x0][0x3c8], PT ;  /* 0x0000f200f6007a0c */ /* 0x000fe40003f46270 */
[----:B------:R-:W-:Y:S02]  /*130d0*/  SHF.R.S32.HI R13, RZ, 0x1f, R234 ;  /* 0x0000001fff0d7819 */ /* 0x000fe400000114ea */
[----:B---3--:R-:W-:Y:S02]  /*130e0*/  SHF.R.S32.HI R12, RZ, 0x1f, R233 ;  /* 0x0000001fff0c7819 */ /* 0x008fe400000114e9 */
        /* <DEDUP_REMOVED lines=11> */
[----:B----4-:R-:W-:-:S04]  /*131a0*/  @!P5 LEA R8, P0, R249, R0, 0x2 ;  /* 0x00000000f908d211 */ /* 0x010fc800078010ff */
        /* <DEDUP_REMOVED lines=98> */
.L_x_3669:
        /* <DEDUP_REMOVED lines=8> */
[----:B--2---:R-:W-:Y:S02]  /*13850*/  @P0 IMAD.WIDE R4, R215, R4, c[0x0][0x508] ;  /* 0x00014200d7040625 */ /* 0x004fe400078e0204 */
        /* <DEDUP_REMOVED lines=9> */
.L_x_3690:
        /* <DEDUP_REMOVED lines=56> */
.L_x_3692:
[----:B------:R-:W-:Y:S05]  /*13c70*/  BSYNC B0 ;  /* 0x0000000000007941 */ /* 0x000fea0003800000 */
.L_x_3691:
        /* <DEDUP_REMOVED lines=34> */
.L_x_3775:
[----:B------:R-:W-:Y:S05]  /*13ea0*/  BRA.DIV ~URZ, `(.L_x_3694) ;  /* 0x00003b627f007947 */ /* 0x000fea000b800000 */
[----:B------:R3:W4:Y:S02]  /*13eb0*/  SHFL.IDX PT, R0, R12, RZ, 0x181f ;  /* 0x00181fff0c007589 */ /* 0x00072400000e0000 */
.L_x_3776:
        /* <DEDUP_REMOVED lines=20> */
.L_x_3696:
[----:B------:R-:W-:Y:S05]  /*14000*/  BSYNC B0 ;  /* 0x0000000000007941 */ /* 0x000fea0003800000 */
.L_x_3695:
[----:B------:R-:W-:Y:S05]  /*14010*/  BRA.DIV ~URZ, `(.L_x_3697) ;  /* 0x00003a627f007947 */ /* 0x000fea000b800000 */
[----:B--2---:R2:W1:Y:S04]  /*14020*/  SHFL.IDX PT, R8, R9, 0x1, 0x181f ;  /* 0x00381f0009087f89 */ /* 0x00446800000e0000 */
[----:B----4-:R2:W4:Y:S02]  /*14030*/  SHFL.IDX PT, R0, R12, 0x1, 0x181f ;  /* 0x00381f000c007f89 */ /* 0x01052400000e0000 */
.L_x_3777:
        /* <DEDUP_REMOVED lines=19> */
.L_x_3699:
[----:B------:R-:W-:Y:S05]  /*14170*/  BSYNC B0 ;  /* 0x0000000000007941 */ /* 0x000fea0003800000 */
.L_x_3698:
[----:B------:R-:W-:Y:S05]  /*14180*/  BRA.DIV ~URZ, `(.L_x_3700) ;  /* 0x000039c27f007947 */ /* 0x000fea000b800000 */
[----:B-1----:R1:W2:Y:S02]  /*14190*/  SHFL.IDX PT, R8, R9, 0x2, 0x181f ;  /* 0x00581f0009087f89 */ /* 0x0022a400000e0000 */
.L_x_3778:
[----:B------:R-:W-:Y:S05]  /*141a0*/  BRA.DIV ~URZ, `(.L_x_3701) ;  /* 0x00003a127f007947 */ /* 0x000fea000b800000 */
[----:B----4-:R4:W1:Y:S02]  /*141b0*/  SHFL.IDX PT, R0, R12, 0x2, 0x181f ;  /* 0x00581f000c007f89 */ /* 0x01086400000e0000 */
.L_x_3779:
        /* <DEDUP_REMOVED lines=19> */
.L_x_3703:
[----:B------:R-:W-:Y:S05]  /*142f0*/  BSYNC B0 ;  /* 0x0000000000007941 */ /* 0x000fea0003800000 */
.L_x_3702:
[----:B------:R-:W-:Y:S05]  /*14300*/  BRA.DIV ~URZ, `(.L_x_3704) ;  /* 0x000039227f007947 */ /* 0x000fea000b800000 */
[----:B--2---:R2:W3:Y:S04]  /*14310*/  SHFL.IDX PT, R8, R9, 0x3, 0x181f ;  /* 0x00781f0009087f89 */ /* 0x0044e800000e0000 */
[----:B-1----:R2:W1:Y:S02]  /*14320*/  SHFL.IDX PT, R0, R12, 0x3, 0x181f ;  /* 0x00781f000c007f89 */ /* 0x00246400000e0000 */
.L_x_3780:
        /* <DEDUP_REMOVED lines=18> */
.L_x_3684:
[----:B------:R-:W-:Y:S05]  /*14450*/  BSYNC B1 ;  /* 0x0000000000017941 */ /* 0x000fea0003800000 */
.L_x_3668:
        /* <DEDUP_REMOVED lines=12> */
.L_x_3781:
[----:B------:R-:W-:Y:S05]  /*14520*/  BRA.DIV ~URZ, `(.L_x_3707) ;  /* 0x000038427f007947 */ /* 0x000fea000b800000 */
[----:B------:R3:W4:Y:S02]  /*14530*/  SHFL.IDX PT, R8, R82, 0x1, 0x1f ;  /* 0x00201f0052087f89 */ /* 0x00072400000e0000 */
.L_x_3782:
        /* <DEDUP_REMOVED lines=18> */
.L_x_3783:
        /* <DEDUP_REMOVED lines=16> */
.L_x_3784:
[----:B---3--:R-:W-:Y:S01]  /*14760*/  IMAD R0, R0, c[0x0][0x538], RZ ;  /* 0x00014e0000007a24 */ /* 0x008fe200078e02ff */
[----:B------:R-:W-:Y:S04]  /*14770*/  BSSY B1, `(.L_x_3710) ;  /* 0x00000c5000017945 */ /* 0x000fe80003800000 */
[----:B----4-:R-:W-:-:S04]  /*14780*/  IADD3 R8, R0, R8, RZ ;  /* 0x0000000800087210 */ /* 0x010fc80007ffe0ff */
[----:B--2---:R-:W-:-:S13]  /*14790*/  ISETP.GT.AND P0, PT, R8, R9, PT ;  /* 0x000000090800720c */ /* 0x004fda0003f04270 */
[----:B------:R-:W-:Y:S05]  /*147a0*/  @P0 BRA `(.L_x_3711) ;  /* 0x0000024000000947 */ /* 0x000fea0003800000 */
.L_x_3715:
        /* <DEDUP_REMOVED lines=16> */
.L_x_3785:
        /* <DEDUP_REMOVED lines=16> */
.L_x_3786:
[----:B--2---:R-:W-:-:S05]  /*149b0*/  IMAD R0, R0, c[0x0][0x538], RZ ;  /* 0x00014e0000007a24 */ /* 0x004fca00078e02ff */
[----:B------:R-:W-:-:S04]  /*149c0*/  IADD3 R8, R0, R8, RZ ;  /* 0x0000000800087210 */ /* 0x000fc80007ffe0ff */
[----:B------:R-:W-:-:S13]  /*149d0*/  ISETP.GT.AND P0, PT, R8, R9, PT ;  /* 0x000000090800720c */ /* 0x000fda0003f04270 */
[----:B-1----:R-:W-:Y:S05]  /*149e0*/  @!P0 BRA `(.L_x_3715) ;  /* 0xfffffdc000008947 */ /* 0x002fea000383ffff */
.L_x_3711:
[----:B------:R-:W-:-:S05]  /*149f0*/  IADD3 R8, -R0, R8, RZ ;  /* 0x0000000800087210 */ /* 0x000fca0007ffe1ff */
[----:B------:R-:W-:-:S05]  /*14a00*/  IMAD R0, R4, c[0x0][0x538], R8 ;  /* 0x00014e0004007a24 */ /* 0x000fca00078e0208 */
[----:B------:R-:W-:Y:S01]  /*14a10*/  ISETP.GT.AND P0, PT, R0, R9, PT ;  /* 0x000000090000720c */ /* 0x000fe20003f04270 */
[----:B------:R-:W-:-:S12]  /*14a20*/  BRA.DIV ~URZ, `(.L_x_3716) ;  /* 0x000037a27f007947 */ /* 0x000fd8000b800000 */
[----:B------:R-:W-:-:S04]  /*14a30*/  VOTE.ANY R5, PT, !P0 ;  /* 0x0000000000057806 */ /* 0x000fc800040e0100 */
.L_x_3787:
[----:B------:R-:W2:Y:S02]  /*14a40*/  POPC R0, R5 ;  /* 0x0000000500007309 */ /* 0x000ea40000000000 */
[----:B--2---:R-:W-:Y:S01]  /*14a50*/  IADD3 R215, R0, R215, RZ ;  /* 0x000000d700d77210 */ /* 0x004fe20007ffe0ff */
[----:B------:R-:W-:Y:S05]  /*14a60*/  BRA.DIV ~URZ, `(.L_x_3717) ;  /* 0x000037b27f007947 */ /* 0x000fea000b800000 */
[----:B------:R2:W3:Y:S04]  /*14a70*/  SHFL.IDX PT, R10, R6, R0, 0x1f ;  /* 0x00001f00060a7589 */ /* 0x0004e800000e0000 */
[----:B------:R2:W4:Y:S02]  /*14a80*/  SHFL.IDX PT, R7, R7, R0, 0x1f ;  /* 0x00001f0007077589 */ /* 0x00052400000e0000 */
.L_x_3788:
[----:B------:R-:W-:Y:S01]  /*14a90*/  ISETP.NE.AND P0, PT, R5, RZ, PT ;  /* 0x000000ff0500720c */ /* 0x000fe20003f05270 */
[----:B------:R-:W-:-:S12]  /*14aa0*/  BSSY B0, `(.L_x_3718) ;  /* 0x0000005000007945 */ /* 0x000fd80003800000 */
[----:B------:R-:W-:Y:S05]  /*14ab0*/  @!P0 BRA `(.L_x_3719) ;  /* 0x0000003000008947 */ /* 0x000fea0003800000 */
[----:B--2---:R-:W-:Y:S01]  /*14ac0*/  IADD3 R0, R0, -0x1, RZ ;  /* 0xffffffff00007810 */ /* 0x004fe20007ffe0ff */
[----:B------:R-:W-:Y:S05]  /*14ad0*/  BRA.DIV ~URZ, `(.L_x_3720) ;  /* 0x000038127f007947 */ /* 0x000fea000b800000 */
[----:B------:R2:W1:Y:S02]  /*14ae0*/  SHFL.IDX PT, R11, R4, R0, 0x1f ;  /* 0x00001f00040b7589 */ /* 0x00046400000e0000 */
.L_x_3719:
[----:B------:R-:W-:Y:S05]  /*14af0*/  BSYNC B0 ;  /* 0x0000000000007941 */ /* 0x000fea0003800000 */
.L_x_3718:
        /* <DEDUP_REMOVED lines=66> */
.L_x_3722:
        /* <DEDUP_REMOVED lines=66> */
.L_x_3723:
[----:B------:R-:W-:Y:S05]  /*15340*/  BSYNC B0 ;  /* 0x0000000000007941 */ /* 0x000fea0003800000 */
.L_x_3721:
[----:B------:R-:W-:-:S04]  /*15350*/  LOP3.LUT R0, RZ, R0, RZ, 0x33, !PT ;  /* 0x00000000ff007212 */ /* 0x000fc800078e33ff */
[----:B------:R-:W-:Y:S01]  /*15360*/  IADD3 R213, R0, R10, RZ ;  /* 0x0000000a00d57210 */ /* 0x000fe20007ffe0ff */
[----:B------:R-:W-:Y:S05]  /*15370*/  BRA `(.L_x_3724) ;  /* 0x0000004000007947 */ /* 0x000fea0003800000 */
.L_x_3712:
[----:B------:R-:W-:Y:S01]  /*15380*/  IMAD.MOV.U32 R212, RZ, RZ, R9 ;  /* 0x000000ffffd47224 */ /* 0x000fe200078e0009 */
[----:B------:R-:W-:Y:S01]  /*15390*/  MOV R214, RZ ;  /* 0x000000ff00d67202 */ /* 0x000fe20000000f00 */
[----:B------:R-:W-:Y:S01]  /*153a0*/  IMAD.MOV.U32 R213, RZ, RZ, RZ ;  /* 0x000000ffffd57224 */ /* 0x000fe200078e00ff */
[----:B------:R-:W-:Y:S02]  /*153b0*/  MOV R215, c[0x0][0x53c] ;  /* 0x00014f0000d77a02 */ /* 0x000fe40000000f00 */
.L_x_3724:
[----:B------:R-:W-:Y:S05]  /*153c0*/  BSYNC B1 ;  /* 0x0000000000017941 */ /* 0x000fea0003800000 */
.L_x_3710:
[----:B------:R-:W-:Y:S01]  /*153d0*/  WARPSYNC 0xffffffff ;  /* 0xffffffff00007948 */ /* 0x000fe20003800000 */
[----:B------:R-:W-:Y:S01]  /*153e0*/  BAR.SYNC.DEFER_BLOCKING 0x4, 0x100 ;  /* 0x0104000000007b1d */ /* 0x000fe20000010000 */
[----:B------:R-:W-:-:S13]  /*153f0*/  ISETP.NE.AND P0, PT, R12, RZ, PT ;  /* 0x000000ff0c00720c */ /* 0x000fda0003f05270 */
[----:B------:R2:W-:Y:S04]  /*15400*/  @!P0 STS.128 [0x18100], R212 ;  /* 0x018100d4ff008388 */ /* 0x0005e80000000c00 */
[----:B------:R-:W-:Y:S06]  /*15410*/  BAR.ARV 0x5, 0x100 ;  /* 0x0144000000007b1d */ /* 0x000fec0000002000 */
.L_x_3705:
[----:B----4-:R-:W-:-:S13]  /*15420*/  ISETP.GE.AND P0, PT, R215, c[0x0][0x53c], PT ;  /* 0x00014f00d7007a0c */ /* 0x010fda0003f06270 */
[----:B-123--:R-:W-:Y:S01]  /*15430*/  @P0 CALL.REL.NOINC `(.L_x_3725) ;  /* 0x0000001000000944 */ /* 0x00efe20003c00000 */
[----:B------:R-:W-:Y:S05]  /*15440*/  BRA `(.L_x_3726) ;  /* 0xfffec60000007947 */ /* 0x000fea000383ffff */
.L_x_3725:
[----:B------:R-:W-:Y:S05]  /*15450*/  EXIT ;  /* 0x000000000000794d */ /* 0x000fea0003800000 */
.L_x_3549:
[----:B------:R-:W-:Y:S01]  /*15460*/  IMAD.MOV.U32 R0, RZ, RZ, R5 ;  /* 0x000000ffff007224 */ /* 0x000fe200078e0005 */
[----:B------:R-:W-:Y:S02]  /*15470*/  MOV R2, 0x1 ;  /* 0x0000000100027802 */ /* 0x000fe40000000f00 */
[----:B------:R-:W-:Y:S02]  /*15480*/  MOV R3, 0x154a0 ;  /* 0x000154a000037802 */ /* 0x000fe40000000f00 */
[----:B-1----:R-:W-:Y:S05]  /*15490*/  CALL.REL.NOINC `($__internal_62_$__cuda_sm70_shflsync_up_p) ;  /* 0x00002f8000007944 */ /* 0x002fea0003c00000 */
[----:B------:R-:W-:Y:S01]  /*154a0*/  MOV R0, R4 ;  /* 0x0000000400007202 */ /* 0x000fe20000000f00 */
[----:B------:R-:W-:Y:S05]  /*154b0*/  BRA `(.L_x_3727) ;  /* 0xfffeaf8000007947 */ /* 0x000fea000383ffff */
.L_x_3550:
[----:B------:R-:W-:Y:S01]  /*154c0*/  IMAD.MOV.U32 R0, RZ, RZ, R5 ;  /* 0x000000ffff007224 */ /* 0x000fe200078e0005 */
[----:B------:R-:W-:Y:S02]  /*154d0*/  MOV R2, 0x2 ;  /* 0x0000000200027802 */ /* 0x000fe40000000f00 */
[----:B------:R-:W-:Y:S02]  /*154e0*/  MOV R3, 0x15500 ;  /* 0x0001550000037802 */ /* 0x000fe40000000f00 */
[----:B-1----:R-:W-:Y:S05]  /*154f0*/  CALL.REL.NOINC `($__internal_62_$__cuda_sm70_shflsync_up_p) ;  /* 0x00002f2000007944 */ /* 0x002fea0003c00000 */
[----:B------:R-:W-:Y:S01]  /*15500*/  SEL R0, R4, RZ, P4 ;  /* 0x000000ff04007207 */ /* 0x000fe20002000000 */
[----:B------:R-:W-:Y:S01]  /*15510*/  IMAD.MOV.U32 R2, RZ, RZ, 0x4 ;  /* 0x00000004ff027424 */ /* 0x000fe200078e00ff */
[----:B------:R-:W-:-:S03]  /*15520*/  MOV R3, 0x15550 ;  /* 0x0001555000037802 */ /* 0x000fc60000000f00 */
[----:B------:R-:W-:Y:S02]  /*15530*/  IMAD.IADD R0, R5, 0x1, R0 ;  /* 0x0000000105007824 */ /* 0x000fe400078e0200 */
[----:B------:R-:W-:Y:S05]  /*15540*/  CALL.REL.NOINC `($__internal_62_$__cuda_sm70_shflsync_up_p) ;  /* 0x00002ed000007944 */ /* 0x000fea0003c00000 */
        /* <DEDUP_REMOVED lines=12> */
[----:B------:R-:W-:Y:S02]  /*15610*/  MOV R184, 0x1f ;  /* 0x0000001f00b87802 */ /* 0x000fe40000000f00 */
[----:B------:R-:W-:Y:S01]  /*15620*/  MOV R3, 0x15660 ;  /* 0x0001566000037802 */ /* 0x000fe20000000f00 */
[----:B------:R-:W-:-:S04]  /*15630*/  IMAD.IADD R4, R0, 0x1, R4 ;  /* 0x0000000100047824 */ /* 0x000fc800078e0204 */
[----:B------:R-:W-:Y:S02]  /*15640*/  IMAD.MOV.U32 R183, RZ, RZ, R4 ;  /* 0x000000ffffb77224 */ /* 0x000fe400078e0004 */
[----:B------:R-:W-:Y:S05]  /*15650*/  CALL.REL.NOINC `($__internal_61_$__cuda_sm70_shflsync_idx_p) ;  /* 0x00002d6000007944 */ /* 0x000fea0003c00000 */
[----:B------:R-:W-:Y:S01]  /*15660*/  MOV R0, R184 ;  /* 0x000000b800007202 */ /* 0x000fe20000000f00 */
[----:B------:R-:W-:Y:S05]  /*15670*/  BRA `(.L_x_3728) ;  /* 0xfffeaec000007947 */ /* 0x000fea000383ffff */
.L_x_3552:
[----:B------:R-:W-:Y:S02]  /*15680*/  SEL R0, RZ, 0x1, P0 ;  /* 0x00000001ff007807 */ /* 0x000fe40000000000 */
[----:B------:R-:W-:Y:S02]  /*15690*/  MOV R2, 0x156b0 ;  /* 0x000156b000027802 */ /* 0x000fe40000000f00 */
[----:B-1----:R-:W-:Y:S05]  /*156a0*/  CALL.REL.NOINC `($__internal_63_$__cuda_sm70_votesync_ballot) ;  /* 0x00002de000007944 */ /* 0x002fea0003c00000 */
[----:B------:R-:W-:Y:S01]  /*156b0*/  MOV R6, R0 ;  /* 0x0000000000067202 */ /* 0x000fe20000000f00 */
[----:B------:R-:W-:Y:S05]  /*156c0*/  BRA `(.L_x_3729) ;  /* 0xfffeaf0000007947 */ /* 0x000fea000383ffff */
.L_x_3553:
[----:B------:R-:W-:Y:S01]  /*156d0*/  IMAD.MOV.U32 R183, RZ, RZ, R9 ;  /* 0x000000ffffb77224 */ /* 0x000fe200078e0009 */
[----:B------:R-:W-:Y:S01]  /*156e0*/  MOV R2, R0 ;  /* 0x0000000000027202 */ /* 0x000fe20000000f00 */
[----:B------:R-:W-:Y:S01]  /*156f0*/  IMAD.MOV.U32 R184, RZ, RZ, 0x1f ;  /* 0x0000001fffb87424 */ /* 0x000fe200078e00ff */
[----:B------:R-:W-:Y:S02]  /*15700*/  MOV R3, 0x15720 ;  /* 0x0001572000037802 */ /* 0x000fe40000000f00 */
[----:B------:R-:W-:Y:S05]  /*15710*/  CALL.REL.NOINC `($__internal_61_$__cuda_sm70_shflsync_idx_p) ;  /* 0x00002ca000007944 */ /* 0x000fea0003c00000 */
[----:B------:R-:W-:Y:S01]  /*15720*/  IMAD.MOV.U32 R12, RZ, RZ, R184 ;  /* 0x000000ffff0c7224 */ /* 0x000fe200078e00b8 */
[----:B------:R-:W-:Y:S01]  /*15730*/  MOV R183, R8 ;  /* 0x0000000800b77202 */ /* 0x000fe20000000f00 */
[----:B------:R-:W-:Y:S01]  /*15740*/  IMAD.MOV.U32 R5, RZ, RZ, RZ ;  /* 0x000000ffff057224 */ /* 0x000fe200078e00ff */
[----:B------:R-:W-:Y:S01]  /*15750*/  MOV R2, R0 ;  /* 0x0000000000027202 */ /* 0x000fe20000000f00 */
[----:B------:R-:W-:Y:S01]  /*15760*/  IMAD.MOV.U32 R184, RZ, RZ, 0x1f ;  /* 0x0000001fffb87424 */ /* 0x000fe200078e00ff */
[----:B------:R-:W-:-:S02]  /*15770*/  MOV R3, 0x15790 ;  /* 0x0001579000037802 */ /* 0x000fc40000000f00 */
[----:B------:R-:W-:Y:S05]  /*15780*/  CALL.REL.NOINC `($__internal_61_$__cuda_sm70_shflsync_idx_p) ;  /* 0x00002c3000007944 */ /* 0x000fea0003c00000 */
[----:B------:R-:W-:Y:S01]  /*15790*/  MOV R9, R184 ;  /* 0x000000b800097202 */ /* 0x000fe20000000f00 */
[----:B------:R-:W-:Y:S05]  /*157a0*/  BRA `(.L_x_3730) ;  /* 0xfffeae8000007947 */ /* 0x000fea000383ffff */
.L_x_3556:
[----:B------:R-:W-:Y:S01]  /*157b0*/  IMAD.MOV.U32 R183, RZ, RZ, R4 ;  /* 0x000000ffffb77224 */ /* 0x000fe200078e0004 */
[----:B------:R-:W-:Y:S01]  /*157c0*/  MOV R2, R0 ;  /* 0x0000000000027202 */ /* 0x000fe20000000f00 */
[----:B------:R-:W-:Y:S01]  /*157d0*/  IMAD.MOV.U32 R184, RZ, RZ, 0x1f ;  /* 0x0000001fffb87424 */ /* 0x000fe200078e00ff */
[----:B------:R-:W-:-:S02]  /*157e0*/  MOV R3, 0x15800 ;  /* 0x0001580000037802 */ /* 0x000fc40000000f00 */
[----:B--23--:R-:W-:Y:S05]  /*157f0*/  CALL.REL.NOINC `($__internal_61_$__cuda_sm70_shflsync_idx_p) ;  /* 0x00002bc000007944 */ /* 0x00cfea0003c00000 */
[----:B------:R-:W-:Y:S01]  /*15800*/  MOV R5, R184 ;  /* 0x000000b800057202 */ /* 0x000fe20000000f00 */
[----:B------:R-:W-:Y:S05]  /*15810*/  BRA `(.L_x_3555) ;  /* 0xfffeae7000007947 */ /* 0x000fea000383ffff */
.L_x_3575:
[----:B------:R-:W-:Y:S01]  /*15820*/  IMAD.MOV.U32 R183, RZ, RZ, R9 ;  /* 0x000000ffffb77224 */ /* 0x000fe200078e0009 */
[----:B------:R-:W-:Y:S01]  /*15830*/  MOV R2, RZ ;  /* 0x000000ff00027202 */ /* 0x000fe20000000f00 */
[----:B------:R-:W-:Y:S01]  /*15840*/  IMAD.MOV.U32 R184, RZ, RZ, 0x181f ;  /* 0x0000181fffb87424 */ /* 0x000fe200078e00ff */
[----:B------:R-:W-:-:S02]  /*15850*/  MOV R3, 0x15870 ;  /* 0x0001587000037802 */ /* 0x000fc40000000f00 */
[----:B-----5:R-:W-:Y:S05]  /*15860*/  CALL.REL.NOINC `($__internal_61_$__cuda_sm70_shflsync_idx_p) ;  /* 0x00002b5000007944 */ /* 0x020fea0003c00000 */
[----:B------:R-:W-:Y:S01]  /*15870*/  MOV R8, R184 ;  /* 0x000000b800087202 */ /* 0x000fe20000000f00 */
[----:B------:R-:W-:Y:S05]  /*15880*/  BRA `(.L_x_3731) ;  /* 0xfffed12000007947 */ /* 0x000fea000383ffff */
.L_x_3576:
[----:B------:R-:W-:Y:S01]  /*15890*/  IMAD.MOV.U32 R183, RZ, RZ, R12 ;  /* 0x000000ffffb77224 */ /* 0x000fe200078e000c */
[----:B------:R-:W-:Y:S01]  /*158a0*/  MOV R2, RZ ;  /* 0x000000ff00027202 */ /* 0x000fe20000000f00 */
[----:B------:R-:W-:Y:S01]  /*158b0*/  IMAD.MOV.U32 R184, RZ, RZ, 0x181f ;  /* 0x0000181fffb87424 */ /* 0x000fe200078e00ff */
[----:B------:R-:W-:-:S02]  /*158c0*/  MOV R3, 0x158e0 ;  /* 0x000158e000037802 */ /* 0x000fc40000000f00 */
[----:B-12--5:R-:W-:Y:S05]  /*158d0*/  CALL.REL.NOINC `($__internal_61_$__cuda_sm70_shflsync_idx_p) ;  /* 0x00002ae000007944 */ /* 0x026fea0003c00000 */
[----:B------:R-:W-:Y:S01]  /*158e0*/  MOV R0, R184 ;  /* 0x000000b800007202 */ /* 0x000fe20000000f00 */
[----:B------:R-:W-:Y:S05]  /*158f0*/  BRA `(.L_x_3732) ;  /* 0xfffed0d000007947 */ /* 0x000fea000383ffff */
.L_x_3579:
[----:B------:R-:W-:Y:S01]  /*15900*/  IMAD.MOV.U32 R183, RZ, RZ, R9 ;  /* 0x000000ffffb77224 */ /* 0x000fe200078e0009 */
[----:B--2---:R-:W-:Y:S01]  /*15910*/  MOV R2, 0x1 ;  /* 0x0000000100027802 */ /* 0x004fe20000000f00 */
[----:B------:R-:W-:Y:S01]  /*15920*/  IMAD.MOV.U32 R184, RZ, RZ, 0x181f ;  /* 0x0000181fffb87424 */ /* 0x000fe200078e00ff */
[----:B------:R-:W-:-:S02]  /*15930*/  MOV R3, 0x15950 ;  /* 0x0001595000037802 */ /* 0x000fc40000000f00 */
[----:B-1-345:R-:W-:Y:S05]  /*15940*/  CALL.REL.NOINC `($__internal_61_$__cuda_sm70_shflsync_idx_p) ;  /* 0x00002a7000007944 */ /* 0x03afea0003c00000 */
[----:B------:R-:W-:Y:S01]  /*15950*/  IMAD.MOV.U32 R8, RZ, RZ, R184 ;  /* 0x000000ffff087224 */ /* 0x000fe200078e00b8 */
[----:B------:R-:W-:Y:S01]  /*15960*/  MOV R2, 0x1 ;  /* 0x0000000100027802 */ /* 0x000fe20000000f00 */
[----:B------:R-:W-:Y:S01]  /*15970*/  IMAD.MOV.U32 R183, RZ, RZ, R12 ;  /* 0x000000ffffb77224 */ /* 0x000fe200078e000c */
[----:B------:R-:W-:-:S02]  /*15980*/  MOV R184, 0x181f ;  /* 0x0000181f00b87802 */ /* 0x000fc40000000f00 */
[----:B------:R-:W-:Y:S02]  /*15990*/  MOV R3, 0x159b0 ;  /* 0x000159b000037802 */ /* 0x000fe40000000f00 */
[----:B------:R-:W-:Y:S05]  /*159a0*/  CALL.REL.NOINC `($__internal_61_$__cuda_sm70_shflsync_idx_p) ;  /* 0x00002a1000007944 */ /* 0x000fea0003c00000 */
[----:B------:R-:W-:Y:S01]  /*159b0*/  MOV R0, R184 ;  /* 0x000000b800007202 */ /* 0x000fe20000000f00 */
[----:B------:R-:W-:Y:S05]  /*159c0*/  BRA `(.L_x_3733) ;  /* 0xfffed18000007947 */ /* 0x000fea000383ffff */
.L_x_3582:
[----:B------:R-:W-:Y:S01]  /*159d0*/  IMAD.MOV.U32 R183, RZ, RZ, R9 ;  /* 0x000000ffffb77224 */ /* 0x000fe200078e0009 */
[----:B-1----:R-:W-:Y:S01]  /*159e0*/  MOV R2, 0x2 ;  /* 0x0000000200027802 */ /* 0x002fe20000000f00 */
[----:B------:R-:W-:Y:S01]  /*159f0*/  IMAD.MOV.U32 R184, RZ, RZ, 0x181f ;  /* 0x0000181fffb87424 */ /* 0x000fe200078e00ff */
[----:B------:R-:W-:Y:S02]  /*15a00*/  MOV R3, 0x15a20 ;  /* 0x00015a2000037802 */ /* 0x000fe40000000f00 */
[----:B--2345:R-:W-:Y:S05]  /*15a10*/  CALL.REL.NOINC `($__internal_61_$__cuda_sm70_shflsync_idx_p) ;  /* 0x000029a000007944 */ /* 0x03cfea0003c00000 */
[----:B------:R-:W-:Y:S01]  /*15a20*/  MOV R8, R184 ;  /* 0x000000b800087202 */ /* 0x000fe20000000f00 */
[----:B------:R-:W-:Y:S05]  /*15a30*/  BRA `(.L_x_3734) ;  /* 0xfffed27000007947 */ /* 0x000fea000383ffff */
.L_x_3583:
[----:B------:R-:W-:Y:S01]  /*15a40*/  IMAD.MOV.U32 R183, RZ, RZ, R12 ;  /* 0x000000ffffb77224 */ /* 0x000fe200078e000c */
[----:B------:R-:W-:Y:S01]  /*15a50*/  MOV R2, 0x2 ;  /* 0x0000000200027802 */ /* 0x000fe20000000f00 */
[----:B------:R-:W-:Y:S01]  /*15a60*/  IMAD.MOV.U32 R184, RZ, RZ, 0x181f ;  /* 0x0000181fffb87424 */ /* 0x000fe200078e00ff */
[----:B------:R-:W-:Y:S02]  /*15a70*/  MOV R3, 0x15a90 ;  /* 0x00015a9000037802 */ /* 0x000fe40000000f00 */
[----:B-12345:R-:W-:Y:S05]  /*15a80*/  CALL.REL.NOINC `($__internal_61_$__cuda_sm70_shflsync_idx_p) ;  /* 0x0000293000007944 */ /* 0x03efea0003c00000 */
[----:B------:R-:W-:Y:S01]  /*15a90*/  MOV R0, R184 ;  /* 0x000000b800007202 */ /* 0x000fe20000000f00 */
[----:B------:R-:W-:Y:S05]  /*15aa0*/  BRA `(.L_x_3735) ;  /* 0xfffed22000007947 */ /* 0x000fea000383ffff */
.L_x_3586:
[----:B------:R-:W-:Y:S01]  /*15ab0*/  IMAD.MOV.U32 R183, RZ, RZ, R9 ;  /* 0x000000ffffb77224 */ /* 0x000fe200078e0009 */
[----:B-1----:R-:W-:Y:S01]  /*15ac0*/  MOV R2, 0x3 ;  /* 0x0000000300027802 */ /* 0x002fe20000000f00 */
[----:B------:R-:W-:Y:S01]  /*15ad0*/  IMAD.MOV.U32 R184, RZ, RZ, 0x181f ;  /* 0x0000181fffb87424 */ /* 0x000fe200078e00ff */
[----:B------:R-:W-:-:S02]  /*15ae0*/  MOV R3, 0x15b00 ;  /* 0x00015b0000037802 */ /* 0x000fc40000000f00 */
[----:B--2345:R-:W-:Y:S05]  /*15af0*/  CALL.REL.NOINC `($__internal_61_$__cuda_sm70_shflsync_idx_p) ;  /* 0x000028c000007944 */ /* 0x03cfea0003c00000 */
        /* <DEDUP_REMOVED lines=8> */
.L_x_3589:
[----:B------:R-:W-:Y:S01]  /*15b80*/  IMAD.MOV.U32 R183, RZ, RZ, R5 ;  /* 0x000000ffffb77224 */ /* 0x000fe200078e0005 */
[----:B------:R-:W-:Y:S01]  /*15b90*/  MOV R2, RZ ;  /* 0x000000ff00027202 */ /* 0x000fe20000000f00 */
[----:B------:R-:W-:Y:S01]  /*15ba0*/  IMAD.MOV.U32 R184, RZ, RZ, 0x181f ;  /* 0x0000181fffb87424 */ /* 0x000fe200078e00ff */
[----:B------:R-:W-:Y:S02]  /*15bb0*/  MOV R3, 0x15bd0 ;  /* 0x00015bd000037802 */ /* 0x000fe40000000f00 */
[----:B------:R-:W-:Y:S05]  /*15bc0*/  CALL.REL.NOINC `($__internal_61_$__cuda_sm70_shflsync_idx_p) ;  /* 0x000027f000007944 */ /* 0x000fea0003c00000 */
[----:B------:R-:W-:Y:S01]  /*15bd0*/  MOV R4, R184 ;  /* 0x000000b800047202 */ /* 0x000fe20000000f00 */
[----:B------:R-:W-:Y:S05]  /*15be0*/  BRA `(.L_x_3737) ;  /* 0xfffee80000007947 */ /* 0x000fea000383ffff */
.L_x_3590:
[----:B------:R-:W-:Y:S01]  /*15bf0*/  IMAD.MOV.U32 R183, RZ, RZ, R12 ;  /* 0x000000ffffb77224 */ /* 0x000fe200078e000c */
[----:B------:R-:W-:Y:S01]  /*15c00*/  MOV R2, RZ ;  /* 0x000000ff00027202 */ /* 0x000fe20000000f00 */
[----:B------:R-:W-:Y:S01]  /*15c10*/  IMAD.MOV.U32 R184, RZ, RZ, 0x181f ;  /* 0x0000181fffb87424 */ /* 0x000fe200078e00ff */
[----:B------:R-:W-:Y:S02]  /*15c20*/  MOV R3, 0x15c40 ;  /* 0x00015c4000037802 */ /* 0x000fe40000000f00 */
[----:B-12---:R-:W-:Y:S05]  /*15c30*/  CALL.REL.NOINC `($__internal_61_$__cuda_sm70_shflsync_idx_p) ;  /* 0x0000278000007944 */ /* 0x006fea0003c00000 */
        /* <DEDUP_REMOVED lines=22> */
[----:B-1----:R-:W-:Y:S05]  /*15da0*/  CALL.REL.NOINC `($__internal_61_$__cuda_sm70_shflsync_idx_p) ;  /* 0x0000261000007944 */ /* 0x002fea0003c00000 */
        /* <DEDUP_REMOVED lines=8> */
.L_x_3591:
[----:B------:R-:W-:Y:S01]  /*15e30*/  IMAD.MOV.U32 R183, RZ, RZ, R4 ;  /* 0x000000ffffb77224 */ /* 0x000fe200078e0004 */
[----:B------:R-:W-:Y:S01]  /*15e40*/  MOV R2, RZ ;  /* 0x000000ff00027202 */ /* 0x000fe20000000f00 */
[----:B------:R-:W-:Y:S01]  /*15e50*/  IMAD.MOV.U32 R184, RZ, RZ, 0x1c1f ;  /* 0x00001c1fffb87424 */ /* 0x000fe200078e00ff */
[----:B------:R-:W-:Y:S02]  /*15e60*/  MOV R3, 0x15e80 ;  /* 0x00015e8000037802 */ /* 0x000fe40000000f00 */
[----:B------:R-:W-:Y:S05]  /*15e70*/  CALL.REL.NOINC `($__internal_61_$__cuda_sm70_shflsync_idx_p) ;  /* 0x0000254000007944 */ /* 0x000fea0003c00000 */
[----:B------:R-:W-:Y:S01]  /*15e80*/  MOV R3, R184 ;  /* 0x000000b800037202 */ /* 0x000fe20000000f00 */
[----:B------:R-:W-:Y:S05]  /*15e90*/  BRA `(.L_x_3739) ;  /* 0xfffee8f000007947 */ /* 0x000fea000383ffff */
.L_x_3596:
[----:B------:R-:W-:Y:S01]  /*15ea0*/  IMAD.MOV.U32 R183, RZ, RZ, R4 ;  /* 0x000000ffffb77224 */ /* 0x000fe200078e0004 */
[----:B------:R-:W-:Y:S01]  /*15eb0*/  MOV R2, 0x1 ;  /* 0x0000000100027802 */ /* 0x000fe20000000f00 */
[----:B------:R-:W-:Y:S01]  /*15ec0*/  IMAD.MOV.U32 R184, RZ, RZ, 0x1c1f ;  /* 0x00001c1fffb87424 */ /* 0x000fe200078e00ff */
[----:B------:R-:W-:Y:S02]  /*15ed0*/  MOV R3, 0x15ef0 ;  /* 0x00015ef000037802 */ /* 0x000fe40000000f00 */
[----:B-1----:R-:W-:Y:S05]  /*15ee0*/  CALL.REL.NOINC `($__internal_61_$__cuda_sm70_shflsync_idx_p) ;  /* 0x000024d000007944 */ /* 0x002fea0003c00000 */
[----:B------:R-:W-:Y:S01]  /*15ef0*/  MOV R3, R184 ;  /* 0x000000b800037202 */ /* 0x000fe20000000f00 */
[----:B------:R-:W-:Y:S05]  /*15f00*/  BRA `(.L_x_3740) ;  /* 0xfffeed6000007947 */ /* 0x000fea000383ffff */
.L_x_3601:
[----:B------:R-:W-:Y:S01]  /*15f10*/  IMAD.MOV.U32 R128, RZ, RZ, R4 ;  /* 0x000000ffff807224 */ /* 0x000fe200078e0004 */
[----:B------:R-:W-:-:S02]  /*15f20*/  MOV R0, 0x2 ;  /* 0x0000000200007802 */ /* 0x000fc40000000f00 */
[----:B------:R-:W-:Y:S02]  /*15f30*/  MOV R2, 0x15f50 ;  /* 0x00015f5000027802 */ /* 0x000fe40000000f00 */
[----:B------:R-:W-:Y:S05]  /*15f40*/  CALL.REL.NOINC `($__internal_60_$__cuda_sm70_shflsync_bfly_p) ;  /* 0x0000241000007944 */ /* 0x000fea0003c00000 */
[----:B------:R-:W-:Y:S05]  /*15f50*/  BRA `(.L_x_3741) ;  /* 0xfffef3c000007947 */ /* 0x000fea000383ffff */
.L_x_3602:
[----:B------:R-:W-:Y:S01]  /*15f60*/  IMAD.MOV.U32 R128, RZ, RZ, R4 ;  /* 0x000000ffff807224 */ /* 0x000fe200078e0004 */
[----:B------:R-:W-:Y:S02]  /*15f70*/  MOV R0, 0x1 ;  /* 0x0000000100007802 */ /* 0x000fe40000000f00 */
[----:B------:R-:W-:Y:S02]  /*15f80*/  MOV R2, 0x15fa0 ;  /* 0x00015fa000027802 */ /* 0x000fe40000000f00 */
[----:B------:R-:W-:Y:S05]  /*15f90*/  CALL.REL.NOINC `($__internal_60_$__cuda_sm70_shflsync_bfly_p) ;  /* 0x000023c000007944 */ /* 0x000fea0003c00000 */
[----:B------:R-:W-:Y:S01]  /*15fa0*/  FMNMX.FTZ R129, R4, R0, !PT ;  /* 0x0000000004817209 */ /* 0x000fe20007810000 */
[----:B------:R-:W-:Y:S01]  /*15fb0*/  IMAD.MOV.U32 R128, RZ, RZ, R5 ;  /* 0x000000ffff807224 */ /* 0x000fe200078e0005 */
[----:B------:R-:W-:Y:S01]  /*15fc0*/  MOV R2, 0x15ff0 ;  /* 0x00015ff000027802 */ /* 0x000fe20000000f00 */
[----:B------:R-:W-:Y:S02]  /*15fd0*/  IMAD.MOV.U32 R0, RZ, RZ, 0x2 ;  /* 0x00000002ff007424 */ /* 0x000fe400078e00ff */
[----:B------:R-:W-:Y:S05]  /*15fe0*/  CALL.REL.NOINC `($__internal_60_$__cuda_sm70_shflsync_bfly_p) ;  /* 0x0000237000007944 */ /* 0x000fea0003c00000 */
[----:B------:R-:W-:Y:S01]  /*15ff0*/  FMNMX.FTZ R5, R5, R0, !PT ;  /* 0x0000000005057209 */ /* 0x000fe20007810000 */
[----:B------:R-:W-:Y:S01]  /*16000*/  IMAD.MOV.U32 R0, RZ, RZ, 0x1 ;  /* 0x00000001ff007424 */ /* 0x000fe200078e00ff */
[----:B------:R-:W-:-:S03]  /*16010*/  MOV R2, 0x16040 ;  /* 0x0001604000027802 */ /* 0x000fc60000000f00 */
[----:B------:R-:W-:Y:S02]  /*16020*/  IMAD.MOV.U32 R128, RZ, RZ, R5 ;  /* 0x000000ffff807224 */ /* 0x000fe400078e0005 */
[----:B------:R-:W-:Y:S05]  /*16030*/  CALL.REL.NOINC `($__internal_60_$__cuda_sm70_shflsync_bfly_p) ;  /* 0x0000232000007944 */ /* 0x000fea0003c00000 */
[----:B------:R-:W-:Y:S01]  /*16040*/  MOV R3, R0 ;  /* 0x0000000000037202 */ /* 0x000fe20000000f00 */
[----:B------:R-:W-:Y:S05]  /*16050*/  BRA `(.L_x_3742) ;  /* 0xfffef33000007947 */ /* 0x000fea000383ffff */
.L_x_3610:
[----:B------:R-:W-:Y:S01]  /*16060*/  MOV R2, RZ ;  /* 0x000000ff00027202 */ /* 0x000fe20000000f00 */
[----:B------:R-:W-:Y:S01]  /*16070*/  IMAD.MOV.U32 R183, RZ, RZ, R5 ;  /* 0x000000ffffb77224 */ /* 0x000fe200078e0005 */
[----:B------:R-:W-:Y:S01]  /*16080*/  MOV R3, 0x160b0 ;  /* 0x000160b000037802 */ /* 0x000fe20000000f00 */
[----:B------:R-:W-:Y:S02]  /*16090*/  IMAD.MOV.U32 R184, RZ, RZ, 0x181f ;  /* 0x0000181fffb87424 */ /* 0x000fe400078e00ff */
[----:B-1234-:R-:W-:Y:S05]  /*160a0*/  CALL.REL.NOINC `($__internal_61_$__cuda_sm70_shflsync_idx_p) ;  /* 0x0000231000007944 */ /* 0x01efea0003c00000 */
[----:B------:R-:W-:Y:S01]  /*160b0*/  MOV R4, R184 ;  /* 0x000000b800047202 */ /* 0x000fe20000000f00 */
[----:B------:R-:W-:-:S05]  /*160c0*/  BRA `(.L_x_3743) ;  /* 0xffff081000007947 */ /* 0x000fca000383ffff */
.L_x_3611:
[----:B------:R-:W-:Y:S01]  /*160d0*/  MOV R2, RZ ;  /* 0x000000ff00027202 */ /* 0x000fe20000000f00 */
[----:B------:R-:W-:Y:S01]  /*160e0*/  IMAD.MOV.U32 R183, RZ, RZ, R13 ;  /* 0x000000ffffb77224 */ /* 0x000fe200078e000d */
[----:B------:R-:W-:Y:S01]  /*160f0*/  MOV R3, 0x16120 ;  /* 0x0001612000037802 */ /* 0x000fe20000000f00 */
[----:B------:R-:W-:Y:S02]  /*16100*/  IMAD.MOV.U32 R184, RZ, RZ, 0x181f ;  /* 0x0000181fffb87424 */ /* 0x000fe400078e00ff */
[----:B-1234-:R-:W-:Y:S05]  /*16110*/  CALL.REL.NOINC `($__internal_61_$__cuda_sm70_shflsync_idx_p) ;  /* 0x000022a000007944 */ /* 0x01efea0003c00000 */
        /* <DEDUP_REMOVED lines=22> */
[----:B------:R-:W-:Y:S05]  /*16280*/  CALL.REL.NOINC `($__internal_61_$__cuda_sm70_shflsync_idx_p) ;  /* 0x0000213000007944 */ /* 0x000fea0003c00000 */
[----:B------:R-:W-:Y:S01]  /*16290*/  MOV R2, 0x1 ;  /* 0x0000000100027802 */ /* 0x000fe20000000f00 */
[----:B------:R-:W-:Y:S01]  /*162a0*/  IMAD.MOV.U32 R4, RZ, RZ, R184 ;  /* 0x000000ffff047224 */ /* 0x000fe200078e00b8 */
[----:B------:R-:W-:Y:S01]  /*162b0*/  MOV R184, 0x181f ;  /* 0x0000181f00b87802 */ /* 0x000fe20000000f00 */
[----:B------:R-:W-:Y:S01]  /*162c0*/  IMAD.MOV.U32 R183, RZ, RZ, R13 ;  /* 0x000000ffffb77224 */ /* 0x000fe200078e000d */
[----:B------:R-:W-:Y:S02]  /*162d0*/  MOV R3, 0x162f0 ;  /* 0x000162f000037802 */ /* 0x000fe40000000f00 */
[----:B------:R-:W-:Y:S05]  /*162e0*/  CALL.REL.NOINC `($__internal_61_$__cuda_sm70_shflsync_idx_p) ;  /* 0x000020d000007944 */ /* 0x000fea0003c00000 */
[----:B------:R-:W-:Y:S01]  /*162f0*/  MOV R0, R184 ;  /* 0x000000b800007202 */ /* 0x000fe20000000f00 */
[----:B------:R-:W-:-:S05]  /*16300*/  BRA `(.L_x_3744) ;  /* 0xffff072000007947 */ /* 0x000fca000383ffff */
.L_x_3614:
[----:B------:R-:W-:Y:S01]  /*16310*/  MOV R2, RZ ;  /* 0x000000ff00027202 */ /* 0x000fe20000000f00 */
[----:B------:R-:W-:Y:S01]  /*16320*/  IMAD.MOV.U32 R183, RZ, RZ, R129 ;  /* 0x000000ffffb77224 */ /* 0x000fe200078e0081 */
[----:B------:R-:W-:Y:S01]  /*16330*/  MOV R3, 0x16360 ;  /* 0x0001636000037802 */ /* 0x000fe20000000f00 */
[----:B------:R-:W-:Y:S02]  /*16340*/  IMAD.MOV.U32 R184, RZ, RZ, 0x181f ;  /* 0x0000181fffb87424 */ /* 0x000fe400078e00ff */
[----:B------:R-:W-:Y:S05]  /*16350*/  CALL.REL.NOINC `($__internal_61_$__cuda_sm70_shflsync_idx_p) ;  /* 0x0000206000007944 */ /* 0x000fea0003c00000 */
[----:B------:R-:W-:Y:S01]  /*16360*/  MOV R128, R184 ;  /* 0x000000b800807202 */ /* 0x000fe20000000f00 */
[----:B------:R-:W-:-:S05]  /*16370*/  BRA `(.L_x_3745) ;  /* 0xffff141000007947 */ /* 0x000fca000383ffff */
.L_x_3615:
[----:B------:R-:W-:Y:S01]  /*16380*/  MOV R2, RZ ;  /* 0x000000ff00027202 */ /* 0x000fe20000000f00 */
[----:B------:R-:W-:Y:S01]  /*16390*/  IMAD.MOV.U32 R183, RZ, RZ, R139 ;  /* 0x000000ffffb77224 */ /* 0x000fe200078e008b */
[----:B------:R-:W-:Y:S01]  /*163a0*/  MOV R3, 0x163d0 ;  /* 0x000163d000037802 */ /* 0x000fe20000000f00 */
[----:B------:R-:W-:Y:S02]  /*163b0*/  IMAD.MOV.U32 R184, RZ, RZ, 0x181f ;  /* 0x0000181fffb87424 */ /* 0x000fe400078e00ff */
[----:B-12---:R-:W-:Y:S05]  /*163c0*/  CALL.REL.NOINC `($__internal_61_$__cuda_sm70_shflsync_idx_p) ;  /* 0x00001ff000007944 */ /* 0x006fea0003c00000 */
        /* <DEDUP_REMOVED lines=31> */
.L_x_3616:
[----:B------:R-:W-:Y:S01]  /*165c0*/  MOV R2, RZ ;  /* 0x000000ff00027202 */ /* 0x000fe20000000f00 */
[----:B------:R-:W-:Y:S01]  /*165d0*/  IMAD.MOV.U32 R183, RZ, RZ, R128 ;  /* 0x000000ffffb77224 */ /* 0x000fe200078e0080 */
[----:B------:R-:W-:Y:S01]  /*165e0*/  MOV R3, 0x16610 ;  /* 0x0001661000037802 */ /* 0x000fe20000000f00 */
[----:B------:R-:W-:Y:S02]  /*165f0*/  IMAD.MOV.U32 R184, RZ, RZ, 0x1c1f ;  /* 0x00001c1fffb87424 */ /* 0x000fe400078e00ff */
[----:B------:R-:W-:Y:S05]  /*16600*/  CALL.REL.NOINC `($__internal_61_$__cuda_sm70_shflsync_idx_p) ;  /* 0x00001db000007944 */ /* 0x000fea0003c00000 */
[----:B------:R-:W-:Y:S01]  /*16610*/  MOV R3, R184 ;  /* 0x000000b800037202 */ /* 0x000fe20000000f00 */
[----:B------:R-:W-:-:S05]  /*16620*/  BRA `(.L_x_3747) ;  /* 0xffff151000007947 */ /* 0x000fca000383ffff */
.L_x_3621:
[----:B------:R-:W-:Y:S01]  /*16630*/  MOV R2, 0x1 ;  /* 0x0000000100027802 */ /* 0x000fe20000000f00 */
[----:B------:R-:W-:Y:S01]  /*16640*/  IMAD.MOV.U32 R183, RZ, RZ, R128 ;  /* 0x000000ffffb77224 */ /* 0x000fe200078e0080 */
[----:B------:R-:W-:Y:S01]  /*16650*/  MOV R3, 0x16680 ;  /* 0x0001668000037802 */ /* 0x000fe20000000f00 */
[----:B------:R-:W-:Y:S02]  /*16660*/  IMAD.MOV.U32 R184, RZ, RZ, 0x1c1f ;  /* 0x00001c1fffb87424 */ /* 0x000fe400078e00ff */
[----:B-1----:R-:W-:Y:S05]  /*16670*/  CALL.REL.NOINC `($__internal_61_$__cuda_sm70_shflsync_idx_p) ;  /* 0x00001d4000007944 */ /* 0x002fea0003c00000 */
[----:B------:R-:W-:Y:S01]  /*16680*/  MOV R3, R184 ;  /* 0x000000b800037202 */ /* 0x000fe20000000f00 */
[----:B------:R-:W-:-:S05]  /*16690*/  BRA `(.L_x_3748) ;  /* 0xffff19b000007947 */ /* 0x000fca000383ffff */
.L_x_3626:
[----:B------:R-:W-:Y:S02]  /*166a0*/  MOV R0, 0x2 ;  /* 0x0000000200007802 */ /* 0x000fe40000000f00 */
[----:B------:R-:W-:Y:S02]  /*166b0*/  MOV R2, 0x166d0 ;  /* 0x000166d000027802 */ /* 0x000fe40000000f00 */
[----:B------:R-:W-:Y:S05]  /*166c0*/  CALL.REL.NOINC `($__internal_60_$__cuda_sm70_shflsync_bfly_p) ;  /* 0x00001c9000007944 */ /* 0x000fea0003c00000 */
[----:B------:R-:W-:-:S05]  /*166d0*/  BRA `(.L_x_3749) ;  /* 0xffff207000007947 */ /* 0x000fca000383ffff */
.L_x_3627:
[----:B------:R-:W-:Y:S01]  /*166e0*/  MOV R0, 0x1 ;  /* 0x0000000100007802 */ /* 0x000fe20000000f00 */
[----:B-1----:R-:W-:Y:S01]  /*166f0*/  IMAD.MOV.U32 R128, RZ, RZ, R4 ;  /* 0x000000ffff807224 */ /* 0x002fe200078e0004 */
[----:B------:R-:W-:Y:S02]  /*16700*/  MOV R2, 0x16720 ;  /* 0x0001672000027802 */ /* 0x000fe40000000f00 */
[----:B------:R-:W-:Y:S05]  /*16710*/  CALL.REL.NOINC `($__internal_60_$__cuda_sm70_shflsync_bfly_p) ;  /* 0x00001c4000007944 */ /* 0x000fea0003c00000 */
[----:B------:R-:W-:Y:S01]  /*16720*/  IMAD.MOV.U32 R128, RZ, RZ, R5 ;  /* 0x000000ffff807224 */ /* 0x000fe200078e0005 */
[----:B------:R-:W-:Y:S01]  /*16730*/  FMNMX.FTZ R129, R4, R0, !PT ;  /* 0x0000000004817209 */ /* 0x000fe20007810000 */
[----:B------:R-:W-:Y:S01]  /*16740*/  IMAD.MOV.U32 R0, RZ, RZ, 0x2 ;  /* 0x00000002ff007424 */ /* 0x000fe200078e00ff */
[----:B------:R-:W-:Y:S02]  /*16750*/  MOV R2, 0x16770 ;  /* 0x0001677000027802 */ /* 0x000fe40000000f00 */
[----:B------:R-:W-:Y:S05]  /*16760*/  CALL.REL.NOINC `($__internal_60_$__cuda_sm70_shflsync_bfly_p) ;  /* 0x00001bf000007944 */ /* 0x000fea0003c00000 */
[----:B------:R-:W-:Y:S01]  /*16770*/  FMNMX.FTZ R128, R5, R0, !PT ;  /* 0x0000000005807209 */ /* 0x000fe20007810000 */
[----:B------:R-:W-:Y:S01]  /*16780*/  IMAD.MOV.U32 R0, RZ, RZ, 0x1 ;  /* 0x00000001ff007424 */ /* 0x000fe200078e00ff */
[----:B------:R-:W-:Y:S02]  /*16790*/  MOV R2, 0x167b0 ;  /* 0x000167b000027802 */ /* 0x000fe40000000f00 */
[----:B------:R-:W-:Y:S05]  /*167a0*/  CALL.REL.NOINC `($__internal_60_$__cuda_sm70_shflsync_bfly_p) ;  /* 0x00001bb000007944 */ /* 0x000fea0003c00000 */
[----:B------:R-:W-:-:S05]  /*167b0*/  BRA `(.L_x_3750) ;  /* 0xffff200000007947 */ /* 0x000fca000383ffff */
.L_x_3636:
[----:B------:R-:W-:Y:S01]  /*167c0*/  MOV R2, RZ ;  /* 0x000000ff00027202 */ /* 0x000fe20000000f00 */
[----:B------:R-:W-:Y:S01]  /*167d0*/  IMAD.MOV.U32 R183, RZ, RZ, R5 ;  /* 0x000000ffffb77224 */ /* 0x000fe200078e0005 */
[----:B------:R-:W-:Y:S01]  /*167e0*/  MOV R3, 0x16810 ;  /* 0x0001681000037802 */ /* 0x000fe20000000f00 */
[----:B------:R-:W-:Y:S02]  /*167f0*/  IMAD.MOV.U32 R184, RZ, RZ, 0x181f ;  /* 0x0000181fffb87424 */ /* 0x000fe400078e00ff */
[----:B-1234-:R-:W-:Y:S05]  /*16800*/  CALL.REL.NOINC `($__internal_61_$__cuda_sm70_shflsync_idx_p) ;  /* 0x00001bb000007944 */ /* 0x01efea0003c00000 */
[----:B------:R-:W-:Y:S01]  /*16810*/  MOV R4, R184 ;  /* 0x000000b800047202 */ /* 0x000fe20000000f00 */
[----:B------:R-:W-:-:S05]  /*16820*/  BRA `(.L_x_3751) ;  /* 0xffff3bc000007947 */ /* 0x000fca000383ffff */
.L_x_3637:
        /* <DEDUP_REMOVED lines=36> */
.L_x_3640:
[----:B------:R-:W-:Y:S01]  /*16a70*/  MOV R2, RZ ;  /* 0x000000ff00027202 */ /* 0x000fe20000000f00 */
[----:B------:R-:W-:Y:S01]  /*16a80*/  IMAD.MOV.U32 R183, RZ, RZ, R129 ;  /* 0x000000ffffb77224 */ /* 0x000fe200078e0081 */
[----:B------:R-:W-:Y:S01]  /*16a90*/  MOV R3, 0x16ac0 ;  /* 0x00016ac000037802 */ /* 0x000fe20000000f00 */
[----:B------:R-:W-:Y:S02]  /*16aa0*/  IMAD.MOV.U32 R184, RZ, RZ, 0x181f ;  /* 0x0000181fffb87424 */ /* 0x000fe400078e00ff */
[----:B------:R-:W-:Y:S05]  /*16ab0*/  CALL.REL.NOINC `($__internal_61_$__cuda_sm70_shflsync_idx_p) ;  /* 0x0000190000007944 */ /* 0x000fea0003c00000 */
[----:B------:R-:W-:Y:S01]  /*16ac0*/  MOV R128, R184 ;  /* 0x000000b800807202 */ /* 0x000fe20000000f00 */
[----:B------:R-:W-:-:S05]  /*16ad0*/  BRA `(.L_x_3753) ;  /* 0xffff47c000007947 */ /* 0x000fca000383ffff */
.L_x_3641:
        /* <DEDUP_REMOVED lines=36> */
.L_x_3642:
[----:B------:R-:W-:Y:S02]  /*16d20*/  MOV R0, 0x2 ;  /* 0x0000000200007802 */ /* 0x000fe40000000f00 */
[----:B------:R-:W-:Y:S02]  /*16d30*/  MOV R2, 0x16d50 ;  /* 0x00016d5000027802 */ /* 0x000fe40000000f00 */
[----:B------:R-:W-:Y:S05]  /*16d40*/  CALL.REL.NOINC `($__internal_60_$__cuda_sm70_shflsync_bfly_p) ;  /* 0x0000161000007944 */ /* 0x000fea0003c00000 */
[----:B------:R-:W-:-:S05]  /*16d50*/  BRA `(.L_x_3755) ;  /* 0xffff4a3000007947 */ /* 0x000fca000383ffff */
.L_x_3643:
        /* <DEDUP_REMOVED lines=14> */
.L_x_3646:
[----:B------:R-:W-:Y:S01]  /*16e40*/  MOV R2, RZ ;  /* 0x000000ff00027202 */ /* 0x000fe20000000f00 */
[----:B------:R-:W-:Y:S01]  /*16e50*/  IMAD.MOV.U32 R183, RZ, RZ, R12 ;  /* 0x000000ffffb77224 */ /* 0x000fe200078e000c */
[----:B------:R-:W-:Y:S01]  /*16e60*/  MOV R3, 0x16e90 ;  /* 0x00016e9000037802 */ /* 0x000fe20000000f00 */
[----:B------:R-:W-:Y:S02]  /*16e70*/  IMAD.MOV.U32 R184, RZ, RZ, 0x181f ;  /* 0x0000181fffb87424 */ /* 0x000fe400078e00ff */
[----:B-1234-:R-:W-:Y:S05]  /*16e80*/  CALL.REL.NOINC `($__internal_61_$__cuda_sm70_shflsync_idx_p) ;  /* 0x0000153000007944 */ /* 0x01efea0003c00000 */
[----:B------:R-:W-:Y:S01]  /*16e90*/  MOV R2, R184 ;  /* 0x000000b800027202 */ /* 0x000fe20000000f00 */
[----:B------:R-:W-:-:S05]  /*16ea0*/  BRA `(.L_x_3757) ;  /* 0xffff636000007947 */ /* 0x000fca000383ffff */
.L_x_3649:
[----:B------:R-:W-:Y:S01]  /*16eb0*/  MOV R2, RZ ;  /* 0x000000ff00027202 */ /* 0x000fe20000000f00 */
[----:B------:R-:W-:Y:S01]  /*16ec0*/  IMAD.MOV.U32 R183, RZ, RZ, R129 ;  /* 0x000000ffffb77224 */ /* 0x000fe200078e0081 */
[----:B------:R-:W-:Y:S01]  /*16ed0*/  MOV R3, 0x16f00 ;  /* 0x00016f0000037802 */ /* 0x000fe20000000f00 */
[----:B------:R-:W-:Y:S02]  /*16ee0*/  IMAD.MOV.U32 R184, RZ, RZ, 0x181f ;  /* 0x0000181fffb87424 */ /* 0x000fe400078e00ff */
[----:B------:R-:W-:Y:S05]  /*16ef0*/  CALL.REL.NOINC `($__internal_61_$__cuda_sm70_shflsync_idx_p) ;  /* 0x000014c000007944 */ /* 0x000fea0003c00000 */
[----:B------:R-:W-:Y:S01]  /*16f00*/  MOV R128, R184 ;  /* 0x000000b800807202 */ /* 0x000fe20000000f00 */
[----:B------:R-:W-:-:S05]  /*16f10*/  BRA `(.L_x_3758) ;  /* 0xffff713000007947 */ /* 0x000fca000383ffff */
.L_x_3650:
[----:B------:R-:W-:Y:S01]  /*16f20*/  MOV R2, RZ ;  /* 0x000000ff00027202 */ /* 0x000fe20000000f00 */
[----:B------:R-:W-:Y:S01]  /*16f30*/  IMAD.MOV.U32 R183, RZ, RZ, R138 ;  /* 0x000000ffffb77224 */ /* 0x000fe200078e008a */
[----:B------:R-:W-:Y:S01]  /*16f40*/  MOV R3, 0x16f70 ;  /* 0x00016f7000037802 */ /* 0x000fe20000000f00 */
[----:B------:R-:W-:Y:S02]  /*16f50*/  IMAD.MOV.U32 R184, RZ, RZ, 0x181f ;  /* 0x0000181fffb87424 */ /* 0x000fe400078e00ff */
[----:B-12---:R-:W-:Y:S05]  /*16f60*/  CALL.REL.NOINC `($__internal_61_$__cuda_sm70_shflsync_idx_p) ;  /* 0x0000145000007944 */ /* 0x006fea0003c00000 */
        /* <DEDUP_REMOVED lines=20> */
[----:B--2---:R-:W-:Y:S05]  /*170b0*/  CALL.REL.NOINC `($__internal_61_$__cuda_sm70_shflsync_idx_p) ;  /* 0x0000130000007944 */ /* 0x004fea0003c00000 */
        /* <DEDUP_REMOVED lines=8> */
.L_x_3651:
[----:B------:R-:W-:Y:S01]  /*17140*/  MOV R2, RZ ;  /* 0x000000ff00027202 */ /* 0x000fe20000000f00 */
[----:B------:R-:W-:Y:S01]  /*17150*/  IMAD.MOV.U32 R183, RZ, RZ, R128 ;  /* 0x000000ffffb77224 */ /* 0x000fe200078e0080 */
[----:B------:R-:W-:Y:S01]  /*17160*/  MOV R3, 0x17190 ;  /* 0x0001719000037802 */ /* 0x000fe20000000f00 */
[----:B------:R-:W-:Y:S02]  /*17170*/  IMAD.MOV.U32 R184, RZ, RZ, 0x1c1f ;  /* 0x00001c1fffb87424 */ /* 0x000fe400078e00ff */
[----:B------:R-:W-:Y:S05]  /*17180*/  CALL.REL.NOINC `($__internal_61_$__cuda_sm70_shflsync_idx_p) ;  /* 0x0000123000007944 */ /* 0x000fea0003c00000 */
[----:B------:R-:W-:Y:S01]  /*17190*/  MOV R3, R184 ;  /* 0x000000b800037202 */ /* 0x000fe20000000f00 */
[----:B------:R-:W-:-:S05]  /*171a0*/  BRA `(.L_x_3760) ;  /* 0xffff71a000007947 */ /* 0x000fca000383ffff */
.L_x_3656:
[----:B------:R-:W-:Y:S01]  /*171b0*/  MOV R2, 0x1 ;  /* 0x0000000100027802 */ /* 0x000fe20000000f00 */
[----:B------:R-:W-:Y:S01]  /*171c0*/  IMAD.MOV.U32 R183, RZ, RZ, R128 ;  /* 0x000000ffffb77224 */ /* 0x000fe200078e0080 */
[----:B------:R-:W-:Y:S01]  /*171d0*/  MOV R3, 0x17200 ;  /* 0x0001720000037802 */ /* 0x000fe20000000f00 */
[----:B------:R-:W-:Y:S02]  /*171e0*/  IMAD.MOV.U32 R184, RZ, RZ, 0x1c1f ;  /* 0x00001c1fffb87424 */ /* 0x000fe400078e00ff */
[----:B-1----:R-:W-:Y:S05]  /*171f0*/  CALL.REL.NOINC `($__internal_61_$__cuda_sm70_shflsync_idx_p) ;  /* 0x000011c000007944 */ /* 0x002fea0003c00000 */
[----:B------:R-:W-:Y:S01]  /*17200*/  MOV R3, R184 ;  /* 0x000000b800037202 */ /* 0x000fe20000000f00 */
[----:B------:R-:W-:-:S05]  /*17210*/  BRA `(.L_x_3761) ;  /* 0xffff764000007947 */ /* 0x000fca000383ffff */
.L_x_3661:
[----:B------:R-:W-:Y:S02]  /*17220*/  MOV R0, 0x2 ;  /* 0x0000000200007802 */ /* 0x000fe40000000f00 */
[----:B------:R-:W-:Y:S02]  /*17230*/  MOV R2, 0x17250 ;  /* 0x0001725000027802 */ /* 0x000fe40000000f00 */
[----:B------:R-:W-:Y:S05]  /*17240*/  CALL.REL.NOINC `($__internal_60_$__cuda_sm70_shflsync_bfly_p) ;  /* 0x0000111000007944 */ /* 0x000fea0003c00000 */
[----:B------:R-:W-:-:S05]  /*17250*/  BRA `(.L_x_3762) ;  /* 0xffff7d0000007947 */ /* 0x000fca000383ffff */
.L_x_3662:
        /* <DEDUP_REMOVED lines=10> */
[----:B------:R-:W-:Y:S03]  /*17300*/  MOV R2, 0x17330 ;  /* 0x0001733000027802 */ /* 0x000fe60000000f00 */
[----:B------:R-:W-:Y:S02]  /*17310*/  IMAD.MOV.U32 R128, RZ, RZ, R4 ;  /* 0x000000ffff807224 */ /* 0x000fe400078e0004 */
[----:B------:R-:W-:Y:S05]  /*17320*/  CALL.REL.NOINC `($__internal_60_$__cuda_sm70_shflsync_bfly_p) ;  /* 0x0000103000007944 */ /* 0x000fea0003c00000 */
[----:B------:R-:W-:-:S05]  /*17330*/  BRA `(.L_x_3763) ;  /* 0xffff7c9000007947 */ /* 0x000fca000383ffff */
.L_x_3664:
[----:B------:R-:W-:Y:S01]  /*17340*/  IMAD.MOV.U32 R128, RZ, RZ, R187 ;  /* 0x000000ffff807224 */ /* 0x000fe200078e00bb */
[----:B------:R-:W-:-:S02]  /*17350*/  MOV R0, 0x2 ;  /* 0x0000000200007802 */ /* 0x000fc40000000f00 */
[----:B------:R-:W-:Y:S02]  /*17360*/  MOV R2, 0x17380 ;  /* 0x0001738000027802 */ /* 0x000fe40000000f00 */
[----:B------:R-:W-:Y:S05]  /*17370*/  CALL.REL.NOINC `($__internal_60_$__cuda_sm70_shflsync_bfly_p) ;  /* 0x00000fe000007944 */ /* 0x000fea0003c00000 */
[----:B------:R-:W-:Y:S05]  /*17380*/  BRA `(.L_x_3764) ;  /* 0xffff93e000007947 */ /* 0x000fea000383ffff */
.L_x_3665:
[----:B------:R-:W-:Y:S01]  /*17390*/  IMAD.MOV.U32 R128, RZ, RZ, R4 ;  /* 0x000000ffff807224 */ /* 0x000fe200078e0004 */
[----:B------:R-:W-:Y:S02]  /*173a0*/  MOV R0, 0x1 ;  /* 0x0000000100007802 */ /* 0x000fe40000000f00 */
[----:B------:R-:W-:Y:S02]  /*173b0*/  MOV R2, 0x173d0 ;  /* 0x000173d000027802 */ /* 0x000fe40000000f00 */
[----:B-1----:R-:W-:Y:S05]  /*173c0*/  CALL.REL.NOINC `($__internal_60_$__cuda_sm70_shflsync_bfly_p) ;  /* 0x00000f9000007944 */ /* 0x002fea0003c00000 */
[----:B------:R-:W-:Y:S01]  /*173d0*/  FADD.FTZ R4, R4, R0 ;  /* 0x0000000004047221 */ /* 0x000fe20000010000 */
[----:B------:R-:W-:Y:S02]  /*173e0*/  MOV R128, R190 ;  /* 0x000000be00807202 */ /* 0x000fe40000000f00 */
[----:B------:R-:W-:Y:S02]  /*173f0*/  MOV R0, 0x2 ;  /* 0x0000000200007802 */ /* 0x000fe40000000f00 */
[----:B------:R-:W-:Y:S02]  /*17400*/  MOV R2, 0x17420 ;  /* 0x0001742000027802 */ /* 0x000fe40000000f00 */
[----:B------:R-:W-:Y:S05]  /*17410*/  CALL.REL.NOINC `($__internal_60_$__cuda_sm70_shflsync_bfly_p) ;  /* 0x00000f4000007944 */ /* 0x000fea0003c00000 */
[----:B------:R-:W-:Y:S01]  /*17420*/  FADD.FTZ R5, R190, R0 ;  /* 0x00000000be057221 */ /* 0x000fe20000010000 */
[----:B------:R-:W-:Y:S02]  /*17430*/  MOV R0, 0x1 ;  /* 0x0000000100007802 */ /* 0x000fe40000000f00 */
[----:B------:R-:W-:-:S02]  /*17440*/  MOV R2, 0x17470 ;  /* 0x0001747000027802 */ /* 0x000fc40000000f00 */
[----:B------:R-:W-:Y:S02]  /*17450*/  MOV R128, R5 ;  /* 0x0000000500807202 */ /* 0x000fe40000000f00 */
[----:B------:R-:W-:Y:S05]  /*17460*/  CALL.REL.NOINC `($__internal_60_$__cuda_sm70_shflsync_bfly_p) ;  /* 0x00000ef000007944 */ /* 0x000fea0003c00000 */
[----:B------:R-:W-:Y:S01]  /*17470*/  MOV R3, R0 ;  /* 0x0000000000037202 */ /* 0x000fe20000000f00 */
[----:B------:R-:W-:Y:S05]  /*17480*/  BRA `(.L_x_3765) ;  /* 0xffff935000007947 */ /* 0x000fea000383ffff */
.L_x_3672:
[----:B--234-:R-:W-:Y:S01]  /*17490*/  IMAD.MOV.U32 R183, RZ, RZ, R9 ;  /* 0x000000ffffb77224 */ /* 0x01cfe200078e0009 */
[----:B------:R-:W-:Y:S01]  /*174a0*/  MOV R2, RZ ;  /* 0x000000ff00027202 */ /* 0x000fe20000000f00 */
[----:B------:R-:W-:Y:S01]  /*174b0*/  IMAD.MOV.U32 R184, RZ, RZ, 0x181f ;  /* 0x0000181fffb87424 */ /* 0x000fe200078e00ff */
[----:B------:R-:W-:Y:S02]  /*174c0*/  MOV R3, 0x174e0 ;  /* 0x000174e000037802 */ /* 0x000fe40000000f00 */
[----:B-1----:R-:W-:Y:S05]  /*174d0*/  CALL.REL.NOINC `($__internal_61_$__cuda_sm70_shflsync_idx_p) ;  /* 0x00000ee000007944 */ /* 0x002fea0003c00000 */
[----:B------:R-:W-:Y:S01]  /*174e0*/  MOV R8, R184 ;  /* 0x000000b800087202 */ /* 0x000fe20000000f00 */
[----:B------:R-:W-:Y:S05]  /*174f0*/  BRA `(.L_x_3766) ;  /* 0xffffaa5000007947 */ /* 0x000fea000383ffff */
.L_x_3673:
[----:B------:R-:W-:Y:S01]  /*17500*/  IMAD.MOV.U32 R183, RZ, RZ, R11 ;  /* 0x000000ffffb77224 */ /* 0x000fe200078e000b */
[----:B------:R-:W-:Y:S01]  /*17510*/  MOV R2, RZ ;  /* 0x000000ff00027202 */ /* 0x000fe20000000f00 */
[----:B------:R-:W-:Y:S01]  /*17520*/  IMAD.MOV.U32 R184, RZ, RZ, 0x181f ;  /* 0x0000181fffb87424 */ /* 0x000fe200078e00ff */
[----:B------:R-:W-:Y:S02]  /*17530*/  MOV R3, 0x17550 ;  /* 0x0001755000037802 */ /* 0x000fe40000000f00 */
[----:B-123--:R-:W-:Y:S05]  /*17540*/  CALL.REL.NOINC `($__internal_61_$__cuda_sm70_shflsync_idx_p) ;  /* 0x00000e7000007944 */ /* 0x00efea0003c00000 */
[----:B------:R-:W-:Y:S01]  /*17550*/  MOV R0, R184 ;  /* 0x000000b800007202 */ /* 0x000fe20000000f00 */
[----:B------:R-:W-:Y:S05]  /*17560*/  BRA `(.L_x_3767) ;  /* 0xffffaa0000007947 */ /* 0x000fea000383ffff */
.L_x_3676:
[----:B------:R-:W-:Y:S01]  /*17570*/  IMAD.MOV.U32 R183, RZ, RZ, R9 ;  /* 0x000000ffffb77224 */ /* 0x000fe200078e0009 */
[----:B--2---:R-:W-:Y:S01]  /*17580*/  MOV R2, 0x1 ;  /* 0x0000000100027802 */ /* 0x004fe20000000f00 */
[----:B------:R-:W-:Y:S01]  /*17590*/  IMAD.MOV.U32 R184, RZ, RZ, 0x181f ;  /* 0x0000181fffb87424 */ /* 0x000fe200078e00ff */
[----:B------:R-:W-:-:S02]  /*175a0*/  MOV R3, 0x175c0 ;  /* 0x000175c000037802 */ /* 0x000fc40000000f00 */
[----:B-1-34-:R-:W-:Y:S05]  /*175b0*/  CALL.REL.NOINC `($__internal_61_$__cuda_sm70_shflsync_idx_p) ;  /* 0x00000e0000007944 */ /* 0x01afea0003c00000 */
        /* <DEDUP_REMOVED lines=8> */
.L_x_3679:
[----:B------:R-:W-:Y:S01]  /*17640*/  IMAD.MOV.U32 R183, RZ, RZ, R9 ;  /* 0x000000ffffb77224 */ /* 0x000fe200078e0009 */
[----:B--2---:R-:W-:Y:S01]  /*17650*/  MOV R2, 0x2 ;  /* 0x0000000200027802 */ /* 0x004fe20000000f00 */
[----:B------:R-:W-:Y:S01]  /*17660*/  IMAD.MOV.U32 R184, RZ, RZ, 0x181f ;  /* 0x0000181fffb87424 */ /* 0x000fe200078e00ff */
[----:B------:R-:W-:Y:S02]  /*17670*/  MOV R3, 0x17690 ;  /* 0x0001769000037802 */ /* 0x000fe40000000f00 */
[----:B-1-34-:R-:W-:Y:S05]  /*17680*/  CALL.REL.NOINC `($__internal_61_$__cuda_sm70_shflsync_idx_p) ;  /* 0x00000d3000007944 */ /* 0x01afea0003c00000 */
[----:B------:R-:W-:Y:S01]  /*17690*/  MOV R8, R184 ;  /* 0x000000b800087202 */ /* 0x000fe20000000f00 */
[----:B------:R-:W-:Y:S05]  /*176a0*/  BRA `(.L_x_3769) ;  /* 0xffffab9000007947 */ /* 0x000fea000383ffff */
.L_x_3680:
[----:B------:R-:W-:Y:S01]  /*176b0*/  IMAD.MOV.U32 R183, RZ, RZ, R11 ;  /* 0x000000ffffb77224 */ /* 0x000fe200078e000b */
[----:B--2---:R-:W-:Y:S01]  /*176c0*/  MOV R2, 0x2 ;  /* 0x0000000200027802 */ /* 0x004fe20000000f00 */
[----:B------:R-:W-:Y:S01]  /*176d0*/  IMAD.MOV.U32 R184, RZ, RZ, 0x181f ;  /* 0x0000181fffb87424 */ /* 0x000fe200078e00ff */
[----:B------:R-:W-:Y:S02]  /*176e0*/  MOV R3, 0x17700 ;  /* 0x0001770000037802 */ /* 0x000fe40000000f00 */
[----:B-1-34-:R-:W-:Y:S05]  /*176f0*/  CALL.REL.NOINC `($__internal_61_$__cuda_sm70_shflsync_idx_p) ;  /* 0x00000cc000007944 */ /* 0x01afea0003c00000 */
[----:B------:R-:W-:Y:S01]  /*17700*/  MOV R0, R184 ;  /* 0x000000b800007202 */ /* 0x000fe20000000f00 */
[----:B------:R-:W-:Y:S05]  /*17710*/  BRA `(.L_x_3770) ;  /* 0xffffab4000007947 */ /* 0x000fea000383ffff */
.L_x_3683:
[----:B------:R-:W-:Y:S01]  /*17720*/  IMAD.MOV.U32 R183, RZ, RZ, R9 ;  /* 0x000000ffffb77224 */ /* 0x000fe200078e0009 */
[----:B---3--:R-:W-:Y:S01]  /*17730*/  MOV R2, 0x3 ;  /* 0x0000000300027802 */ /* 0x008fe20000000f00 */
        /* <DEDUP_REMOVED lines=11> */
.L_x_3685:
[----:B------:R-:W-:Y:S01]  /*177f0*/  IMAD.MOV.U32 R183, RZ, RZ, R5 ;  /* 0x000000ffffb77224 */ /* 0x000fe200078e0005 */
[----:B------:R-:W-:Y:S01]  /*17800*/  MOV R2, RZ ;  /* 0x000000ff00027202 */ /* 0x000fe20000000f00 */
[----:B------:R-:W-:Y:S01]  /*17810*/  IMAD.MOV.U32 R184, RZ, RZ, 0x1c1f ;  /* 0x00001c1fffb87424 */ /* 0x000fe200078e00ff */
[----:B------:R-:W-:Y:S02]  /*17820*/  MOV R3, 0x17840 ;  /* 0x0001784000037802 */ /* 0x000fe40000000f00 */
[----:B------:R-:W-:Y:S05]  /*17830*/  CALL.REL.NOINC `($__internal_61_$__cuda_sm70_shflsync_idx_p) ;  /* 0x00000b8000007944 */ /* 0x000fea0003c00000 */
[----:B------:R-:W-:Y:S01]  /*17840*/  MOV R4, R184 ;  /* 0x000000b800047202 */ /* 0x000fe20000000f00 */
[----:B------:R-:W-:Y:S05]  /*17850*/  BRA `(.L_x_3772) ;  /* 0xffffaeb000007947 */ /* 0x000fea000383ffff */
.L_x_3686:
[----:B------:R-:W-:Y:S01]  /*17860*/  IMAD.MOV.U32 R183, RZ, RZ, R12 ;  /* 0x000000ffffb77224 */ /* 0x000fe200078e000c */
[----:B------:R-:W-:Y:S01]  /*17870*/  MOV R2, RZ ;  /* 0x000000ff00027202 */ /* 0x000fe20000000f00 */
[----:B------:R-:W-:Y:S01]  /*17880*/  IMAD.MOV.U32 R184, RZ, RZ, 0x1c1f ;  /* 0x00001c1fffb87424 */ /* 0x000fe200078e00ff */
[----:B------:R-:W-:Y:S02]  /*17890*/  MOV R3, 0x178b0 ;  /* 0x000178b000037802 */ /* 0x000fe40000000f00 */
[----:B-12---:R-:W-:Y:S05]  /*178a0*/  CALL.REL.NOINC `($__internal_61_$__cuda_sm70_shflsync_idx_p) ;  /* 0x00000b1000007944 */ /* 0x006fea0003c00000 */
[----:B------:R-:W-:Y:S01]  /*178b0*/  MOV R0, R184 ;  /* 0x000000b800007202 */ /* 0x000fe20000000f00 */
[----:B------:R-:W-:Y:S05]  /*178c0*/  BRA `(.L_x_3773) ;  /* 0xffffae6000007947 */ /* 0x000fea000383ffff */
.L_x_3689:
[----:B------:R-:W-:Y:S01]  /*178d0*/  IMAD.MOV.U32 R183, RZ, RZ, R5 ;  /* 0x000000ffffb77224 */ /* 0x000fe200078e0005 */
[----:B----4-:R-:W-:Y:S01]  /*178e0*/  MOV R2, 0x1 ;  /* 0x0000000100027802 */ /* 0x010fe20000000f00 */
[----:B------:R-:W-:Y:S01]  /*178f0*/  IMAD.MOV.U32 R184, RZ, RZ, 0x1c1f ;  /* 0x00001c1fffb87424 */ /* 0x000fe200078e00ff */
[----:B------:R-:W-:-:S02]  /*17900*/  MOV R3, 0x17920 ;  /* 0x0001792000037802 */ /* 0x000fc40000000f00 */
[----:B-123--:R-:W-:Y:S05]  /*17910*/  CALL.REL.NOINC `($__internal_61_$__cuda_sm70_shflsync_idx_p) ;  /* 0x00000aa000007944 */ /* 0x00efea0003c00000 */
        /* <DEDUP_REMOVED lines=8> */
.L_x_3693:
[----:B------:R-:W-:Y:S01]  /*179a0*/  IMAD.MOV.U32 R183, RZ, RZ, R9 ;  /* 0x000000ffffb77224 */ /* 0x000fe200078e0009 */
[----:B------:R-:W-:Y:S01]  /*179b0*/  MOV R2, RZ ;  /* 0x000000ff00027202 */ /* 0x000fe20000000f00 */
[----:B------:R-:W-:Y:S01]  /*179c0*/  IMAD.MOV.U32 R184, RZ, RZ, 0x181f ;  /* 0x0000181fffb87424 */ /* 0x000fe200078e00ff */
[----:B------:R-:W-:Y:S02]  /*179d0*/  MOV R3, 0x179f0 ;  /* 0x000179f000037802 */ /* 0x000fe40000000f00 */
[----:B------:R-:W-:Y:S05]  /*179e0*/  CALL.REL.NOINC `($__internal_61_$__cuda_sm70_shflsync_idx_p) ;  /* 0x000009d000007944 */ /* 0x000fea0003c00000 */
[----:B------:R-:W-:Y:S01]  /*179f0*/  MOV R8, R184 ;  /* 0x000000b800087202 */ /* 0x000fe20000000f00 */
[----:B------:R-:W-:Y:S05]  /*17a00*/  BRA `(.L_x_3775) ;  /* 0xffffc49000007947 */ /* 0x000fea000383ffff */
.L_x_3694:
[----:B------:R-:W-:Y:S01]  /*17a10*/  IMAD.MOV.U32 R183, RZ, RZ, R12 ;  /* 0x000000ffffb77224 */ /* 0x000fe200078e000c */
[----:B------:R-:W-:Y:S01]  /*17a20*/  MOV R2, RZ ;  /* 0x000000ff00027202 */ /* 0x000fe20000000f00 */
[----:B------:R-:W-:Y:S01]  /*17a30*/  IMAD.MOV.U32 R184, RZ, RZ, 0x181f ;  /* 0x0000181fffb87424 */ /* 0x000fe200078e00ff */
[----:B------:R-:W-:Y:S02]  /*17a40*/  MOV R3, 0x17a60 ;  /* 0x00017a6000037802 */ /* 0x000fe40000000f00 */
[----:B-12---:R-:W-:Y:S05]  /*17a50*/  CALL.REL.NOINC `($__internal_61_$__cuda_sm70_shflsync_idx_p) ;  /* 0x0000096000007944 */ /* 0x006fea0003c00000 */
[----:B------:R-:W-:Y:S01]  /*17a60*/  MOV R0, R184 ;  /* 0x000000b800007202 */ /* 0x000fe20000000f00 */
[----:B------:R-:W-:Y:S05]  /*17a70*/  BRA `(.L_x_3776) ;  /* 0xffffc44000007947 */ /* 0x000fea000383ffff */
.L_x_3697:
        /* <DEDUP_REMOVED lines=13> */
.L_x_3700:
[----:B------:R-:W-:Y:S01]  /*17b50*/  IMAD.MOV.U32 R183, RZ, RZ, R9 ;  /* 0x000000ffffb77224 */ /* 0x000fe200078e0009 */
[----:B-1----:R-:W-:Y:S01]  /*17b60*/  MOV R2, 0x2 ;  /* 0x0000000200027802 */ /* 0x002fe20000000f00 */
[----:B------:R-:W-:Y:S01]  /*17b70*/  IMAD.MOV.U32 R184, RZ, RZ, 0x181f ;  /* 0x0000181fffb87424 */ /* 0x000fe200078e00ff */
[----:B------:R-:W-:Y:S02]  /*17b80*/  MOV R3, 0x17ba0 ;  /* 0x00017ba000037802 */ /* 0x000fe40000000f00 */
[----:B--234-:R-:W-:Y:S05]  /*17b90*/  CALL.REL.NOINC `($__internal_61_$__cuda_sm70_shflsync_idx_p) ;  /* 0x0000082000007944 */ /* 0x01cfea0003c00000 */
[----:B------:R-:W-:Y:S01]  /*17ba0*/  MOV R8, R184 ;  /* 0x000000b800087202 */ /* 0x000fe20000000f00 */
[----:B------:R-:W-:Y:S05]  /*17bb0*/  BRA `(.L_x_3778) ;  /* 0xffffc5e000007947 */ /* 0x000fea000383ffff */
.L_x_3701:
[----:B------:R-:W-:Y:S01]  /*17bc0*/  IMAD.MOV.U32 R183, RZ, RZ, R12 ;  /* 0x000000ffffb77224 */ /* 0x000fe200078e000c */
[----:B------:R-:W-:Y:S01]  /*17bd0*/  MOV R2, 0x2 ;  /* 0x0000000200027802 */ /* 0x000fe20000000f00 */
[----:B------:R-:W-:Y:S01]  /*17be0*/  IMAD.MOV.U32 R184, RZ, RZ, 0x181f ;  /* 0x0000181fffb87424 */ /* 0x000fe200078e00ff */
[----:B------:R-:W-:Y:S02]  /*17bf0*/  MOV R3, 0x17c10 ;  /* 0x00017c1000037802 */ /* 0x000fe40000000f00 */
[----:B-1234-:R-:W-:Y:S05]  /*17c00*/  CALL.REL.NOINC `($__internal_61_$__cuda_sm70_shflsync_idx_p) ;  /* 0x000007b000007944 */ /* 0x01efea0003c00000 */
[----:B------:R-:W-:Y:S01]  /*17c10*/  MOV R0, R184 ;  /* 0x000000b800007202 */ /* 0x000fe20000000f00 */
[----:B------:R-:W-:Y:S05]  /*17c20*/  BRA `(.L_x_3779) ;  /* 0xffffc59000007947 */ /* 0x000fea000383ffff */
.L_x_3704:
[----:B------:R-:W-:Y:S01]  /*17c30*/  IMAD.MOV.U32 R183, RZ, RZ, R9 ;  /* 0x000000ffffb77224 */ /* 0x000fe200078e0009 */
[----:B-1----:R-:W-:Y:S01]  /*17c40*/  MOV R2, 0x3 ;  /* 0x0000000300027802 */ /* 0x002fe20000000f00 */
[----:B------:R-:W-:Y:S01]  /*17c50*/  IMAD.MOV.U32 R184, RZ, RZ, 0x181f ;  /* 0x0000181fffb87424 */ /* 0x000fe200078e00ff */
[----:B------:R-:W-:-:S02]  /*17c60*/  MOV R3, 0x17c80 ;  /* 0x00017c8000037802 */ /* 0x000fc40000000f00 */
[----:B--234-:R-:W-:Y:S05]  /*17c70*/  CALL.REL.NOINC `($__internal_61_$__cuda_sm70_shflsync_idx_p) ;  /* 0x0000074000007944 */ /* 0x01cfea0003c00000 */
        /* <DEDUP_REMOVED lines=8> */
.L_x_3706:
[----:B------:R-:W-:Y:S01]  /*17d00*/  IMAD.MOV.U32 R183, RZ, RZ, R82 ;  /* 0x000000ffffb77224 */ /* 0x000fe200078e0052 */
[----:B------:R-:W-:Y:S01]  /*17d10*/  MOV R2, RZ ;  /* 0x000000ff00027202 */ /* 0x000fe20000000f00 */
[----:B------:R-:W-:Y:S01]  /*17d20*/  IMAD.MOV.U32 R184, RZ, RZ, 0x1f ;  /* 0x0000001fffb87424 */ /* 0x000fe200078e00ff */
[----:B------:R-:W-:Y:S02]  /*17d30*/  MOV R3, 0x17d50 ;  /* 0x00017d5000037802 */ /* 0x000fe40000000f00 */
[----:B------:R-:W-:Y:S05]  /*17d40*/  CALL.REL.NOINC `($__internal_61_$__cuda_sm70_shflsync_idx_p) ;  /* 0x0000067000007944 */ /* 0x000fea0003c00000 */
[----:B------:R-:W-:Y:S01]  /*17d50*/  MOV R9, R184 ;  /* 0x000000b800097202 */ /* 0x000fe20000000f00 */
[----:B------:R-:W-:Y:S05]  /*17d60*/  BRA `(.L_x_3781) ;  /* 0xffffc7b000007947 */ /* 0x000fea000383ffff */
.L_x_3707:
[----:B------:R-:W-:Y:S01]  /*17d70*/  IMAD.MOV.U32 R183, RZ, RZ, R82 ;  /* 0x000000ffffb77224 */ /* 0x000fe200078e0052 */
[----:B------:R-:W-:Y:S01]  /*17d80*/  MOV R2, 0x1 ;  /* 0x0000000100027802 */ /* 0x000fe20000000f00 */
[----:B------:R-:W-:Y:S01]  /*17d90*/  IMAD.MOV.U32 R184, RZ, RZ, 0x1f ;  /* 0x0000001fffb87424 */ /* 0x000fe200078e00ff */
[----:B------:R-:W-:Y:S02]  /*17da0*/  MOV R3, 0x17dc0 ;  /* 0x00017dc000037802 */ /* 0x000fe40000000f00 */
[----:B-12---:R-:W-:Y:S05]  /*17db0*/  CALL.REL.NOINC `($__internal_61_$__cuda_sm70_shflsync_idx_p) ;  /* 0x0000060000007944 */ /* 0x006fea0003c00000 */
[----:B------:R-:W-:Y:S01]  /*17dc0*/  MOV R8, R184 ;  /* 0x000000b800087202 */ /* 0x000fe20000000f00 */
[----:B------:R-:W-:Y:S05]  /*17dd0*/  BRA `(.L_x_3782) ;  /* 0xffffc76000007947 */ /* 0x000fea000383ffff */
.L_x_3708:
[----:B------:R-:W-:Y:S02]  /*17de0*/  MOV R2, 0x1 ;  /* 0x0000000100027802 */ /* 0x000fe40000000f00 */
[----:B------:R-:W-:-:S02]  /*17df0*/  MOV R3, 0x17e10 ;  /* 0x00017e1000037802 */ /* 0x000fc40000000f00 */
[----:B-1234-:R-:W-:Y:S05]  /*17e00*/  CALL.REL.NOINC `($__internal_62_$__cuda_sm70_shflsync_up_p) ;  /* 0x0000061000007944 */ /* 0x01efea0003c00000 */
[----:B------:R-:W-:Y:S05]  /*17e10*/  BRA `(.L_x_3783) ;  /* 0xffffc84000007947 */ /* 0x000fea000383ffff */
.L_x_3709:
[----:B------:R-:W-:Y:S02]  /*17e20*/  MOV R2, 0x2 ;  /* 0x0000000200027802 */ /* 0x000fe40000000f00 */
[----:B------:R-:W-:-:S02]  /*17e30*/  MOV R3, 0x17e50 ;  /* 0x00017e5000037802 */ /* 0x000fc40000000f00 */
[----:B--2-4-:R-:W-:Y:S05]  /*17e40*/  CALL.REL.NOINC `($__internal_62_$__cuda_sm70_shflsync_up_p) ;  /* 0x000005d000007944 */ /* 0x014fea0003c00000 */
        /* <DEDUP_REMOVED lines=24> */
.L_x_3713:
[----:B------:R-:W-:Y:S02]  /*17fd0*/  MOV R2, 0x1 ;  /* 0x0000000100027802 */ /* 0x000fe40000000f00 */
[----:B------:R-:W-:Y:S02]  /*17fe0*/  MOV R3, 0x18000 ;  /* 0x0001800000037802 */ /* 0x000fe40000000f00 */
[----:B------:R-:W-:Y:S05]  /*17ff0*/  CALL.REL.NOINC `($__internal_62_$__cuda_sm70_shflsync_up_p) ;  /* 0x0000042000007944 */ /* 0x000fea0003c00000 */
[----:B------:R-:W-:Y:S01]  /*18000*/  MOV R2, R4 ;  /* 0x0000000400027202 */ /* 0x000fe20000000f00 */
[----:B------:R-:W-:Y:S05]  /*18010*/  BRA `(.L_x_3785) ;  /* 0xffffc89000007947 */ /* 0x000fea000383ffff */
.L_x_3714:
[----:B------:R-:W-:Y:S02]  /*18020*/  MOV R2, 0x2 ;  /* 0x0000000200027802 */ /* 0x000fe40000000f00 */
[----:B------:R-:W-:Y:S02]  /*18030*/  MOV R3, 0x18050 ;  /* 0x0001805000037802 */ /* 0x000fe40000000f00 */
        /* <DEDUP_REMOVED lines=25> */
.L_x_3716:
[----:B------:R-:W-:Y:S02]  /*181d0*/  SEL R0, RZ, 0x1, P0 ;  /* 0x00000001ff007807 */ /* 0x000fe40000000000 */
[----:B------:R-:W-:Y:S02]  /*181e0*/  MOV R2, 0x18200 ;  /* 0x0001820000027802 */ /* 0x000fe40000000f00 */
[----:B-1----:R-:W-:Y:S05]  /*181f0*/  CALL.REL.NOINC `($__internal_63_$__cuda_sm70_votesync_ballot) ;  /* 0x0000029000007944 */ /* 0x002fea0003c00000 */
[----:B------:R-:W-:Y:S01]  /*18200*/  MOV R5, R0 ;  /* 0x0000000000057202 */ /* 0x000fe20000000f00 */
[----:B------:R-:W-:Y:S05]  /*18210*/  BRA `(.L_x_3787) ;  /* 0xffffc82000007947 */ /* 0x000fea000383ffff */
.L_x_3717:
[----:B------:R-:W-:Y:S01]  /*18220*/  IMAD.MOV.U32 R183, RZ, RZ, R6 ;  /* 0x000000ffffb77224 */ /* 0x000fe200078e0006 */
[----:B------:R-:W-:Y:S01]  /*18230*/  MOV R2, R0 ;  /* 0x0000000000027202 */ /* 0x000fe20000000f00 */
[----:B------:R-:W-:Y:S01]  /*18240*/  IMAD.MOV.U32 R184, RZ, RZ, 0x1f ;  /* 0x0000001fffb87424 */ /* 0x000fe200078e00ff */
[----:B------:R-:W-:Y:S02]  /*18250*/  MOV R3, 0x18270 ;  /* 0x0001827000037802 */ /* 0x000fe40000000f00 */
[----:B-1----:R-:W-:Y:S05]  /*18260*/  CALL.REL.NOINC `($__internal_61_$__cuda_sm70_shflsync_idx_p) ;  /* 0x0000015000007944 */ /* 0x002fea0003c00000 */
[----:B------:R-:W-:Y:S01]  /*18270*/  IMAD.MOV.U32 R10, RZ, RZ, R184 ;  /* 0x000000ffff0a7224 */ /* 0x000fe200078e00b8 */
[----:B------:R-:W-:Y:S01]  /*18280*/  MOV R2, R0 ;  /* 0x0000000000027202 */ /* 0x000fe20000000f00 */
[----:B------:R-:W-:Y:S01]  /*18290*/  IMAD.MOV.U32 R183, RZ, RZ, R7 ;  /* 0x000000ffffb77224 */ /* 0x000fe200078e0007 */
[----:B------:R-:W-:-:S02]  /*182a0*/  MOV R184, 0x1f ;  /* 0x0000001f00b87802 */ /* 0x000fc40000000f00 */
[----:B------:R-:W-:Y:S02]  /*182b0*/  MOV R3, 0x182d0 ;  /* 0x000182d000037802 */ /* 0x000fe40000000f00 */
[----:B------:R-:W-:Y:S05]  /*182c0*/  CALL.REL.NOINC `($__internal_61_$__cuda_sm70_shflsync_idx_p) ;  /* 0x000000f000007944 */ /* 0x000fea0003c00000 */
[----:B------:R-:W-:Y:S01]  /*182d0*/  MOV R7, R184 ;  /* 0x000000b800077202 */ /* 0x000fe20000000f00 */
[----:B------:R-:W-:Y:S05]  /*182e0*/  BRA `(.L_x_3788) ;  /* 0xffffc7a000007947 */ /* 0x000fea000383ffff */
.L_x_3720:
[----:B------:R-:W-:Y:S01]  /*182f0*/  IMAD.MOV.U32 R183, RZ, RZ, R4 ;  /* 0x000000ffffb77224 */ /* 0x000fe200078e0004 */
[----:B------:R-:W-:Y:S01]  /*18300*/  MOV R2, R0 ;  /* 0x0000000000027202 */ /* 0x000fe20000000f00 */
[----:B------:R-:W-:Y:S01]  /*18310*/  IMAD.MOV.U32 R184, RZ, RZ, 0x1f ;  /* 0x0000001fffb87424 */ /* 0x000fe200078e00ff */
[----:B------:R-:W-:Y:S02]  /*18320*/  MOV R3, 0x18340 ;  /* 0x0001834000037802 */ /* 0x000fe40000000f00 */
[----:B-1-34-:R-:W-:Y:S05]  /*18330*/  CALL.REL.NOINC `($__internal_61_$__cuda_sm70_shflsync_idx_p) ;  /* 0x0000008000007944 */ /* 0x01afea0003c00000 */
[----:B------:R-:W-:Y:S01]  /*18340*/  MOV R11, R184 ;  /* 0x000000b8000b7202 */ /* 0x000fe20000000f00 */
[----:B------:R-:W-:Y:S05]  /*18350*/  BRA `(.L_x_3719) ;  /* 0xffffc79000007947 */ /* 0x000fea000383ffff */
        .weak           $__internal_60_$__cuda_sm70_shflsync_bfly_p
        .type           $__internal_60_$__cuda_sm70_shflsync_bfly_p,@function
        .size           $__internal_60_$__cuda_sm70_shflsync_bfly_p,($__internal_61_$__cuda_sm70_shflsync_idx_p - $__internal_60_$__cuda_sm70_shflsync_bfly_p)
$__internal_60_$__cuda_sm70_shflsync_bfly_p:
[----:B------:R-:W-:Y:S02]  /*18360*/  MOV R137, 0xffffffff ;  /* 0xffffffff00897802 */ /* 0x000fe40000000f00 */
[----:B------:R-:W-:Y:S02]  /*18370*/  MOV R3, 0x1f ;  /* 0x0000001f00037802 */ /* 0x000fe40000000f00 */
[----:B------:R-:W-:Y:S04]  /*18380*/  WARPSYNC R137 ;  /* 0x0000008900007348 */ /* 0x000fe80003800000 */
[----:B------:R1:W2:Y:S02]  /*18390*/  SHFL.BFLY PT, R0, R128, R0, R3 ;  /* 0x0c00000080007389 */ /* 0x0002a400000e0003 */
[----:B-1----:R-:W-:-:S04]  /*183a0*/  MOV R3, 0x0 ;  /* 0x0000000000037802 */ /* 0x002fc80000000f00 */
[----:B--2---:R-:W-:Y:S05]  /*183b0*/  RET.REL.NODEC R2 `(_ZN7cutlass13device_kernelIN5flash19enable_sm80_to_sm89INS1_16FlashAttnFwdSm80INS1_25CollectiveMainloopFwdSm80ILi8ELi1ELb0EN4cute5tupleIJNS5_1CILi128EEENS7_ILi64EEENS7_ILi192EEEEEELi192ENS_10bfloat16_tEfNS_4arch4Sm80ELb0ELb1ELb0ELb1ELb1ELb0ELb1ELb1EEENS1_21CollectiveEpilogueFwdINS6_IJS8_SA_S9_EEENS6_IJNS7_ILi1EEESI_SI_EEESC_SE_Li256ELb1ELb1ELb1ELb0EEENS1_36VarlenDynamicPersistentTileSchedulerILi128ELi64ELi256ELi256ELb1ELb1ELb0ELb1ELb0ELb1EEEEEEEEEvNT_6ParamsE) ;  /* 0xfffe7c4002007950 */ /* 0x004fea0003c3ffff */
        .weak           $__internal_61_$__cuda_sm70_shflsync_idx_p
        .type           $__internal_61_$__cuda_sm70_shflsync_idx_p,@function
        .size           $__internal_61_$__cuda_sm70_shflsync_idx_p,($__internal_62_$__cuda_sm70_shflsync_up_p - $__internal_61_$__cuda_sm70_shflsync_idx_p)
$__internal_61_$__cuda_sm70_shflsync_idx_p:
[----:B------:R-:W-:-:S04]  /*183c0*/  MOV R185, 0xffffffff ;  /* 0xffffffff00b97802 */ /* 0x000fc80000000f00 */
[----:B------:R-:W-:Y:S04]  /*183d0*/  WARPSYNC R185 ;  /* 0x000000b900007348 */ /* 0x000fe80003800000 */
[----:B------:R1:W2:Y:S02]  /*183e0*/  SHFL.IDX PT, R184, R183, R2, R184 ;  /* 0x00000002b7b87389 */ /* 0x0002a400000e00b8 */
[----:B-1----:R-:W-:Y:S02]  /*183f0*/  MOV R2, R3 ;  /* 0x0000000300027202 */ /* 0x002fe40000000f00 */
[----:B------:R-:W-:-:S04]  /*18400*/  MOV R3, 0x0 ;  /* 0x0000000000037802 */ /* 0x000fc80000000f00 */
[----:B--2---:R-:W-:Y:S05]  /*18410*/  RET.REL.NODEC R2 `(_ZN7cutlass13device_kernelIN5flash19enable_sm80_to_sm89INS1_16FlashAttnFwdSm80INS1_25CollectiveMainloopFwdSm80ILi8ELi1ELb0EN4cute5tupleIJNS5_1CILi128EEENS7_ILi64EEENS7_ILi192EEEEEELi192ENS_10bfloat16_tEfNS_4arch4Sm80ELb0ELb1ELb0ELb1ELb1ELb0ELb1ELb1EEENS1_21CollectiveEpilogueFwdINS6_IJS8_SA_S9_EEENS6_IJNS7_ILi1EEESI_SI_EEESC_SE_Li256ELb1ELb1ELb1ELb0EEENS1_36VarlenDynamicPersistentTileSchedulerILi128ELi64ELi256ELi256ELb1ELb1ELb0ELb1ELb0ELb1EEEEEEEEEvNT_6ParamsE) ;  /* 0xfffe7be002007950 */ /* 0x004fea0003c3ffff */
        .weak           $__internal_62_$__cuda_sm70_shflsync_up_p
        .type           $__internal_62_$__cuda_sm70_shflsync_up_p,@function
        .size           $__internal_62_$__cuda_sm70_shflsync_up_p,($__internal_63_$__cuda_sm70_votesync_ballot - $__internal_62_$__cuda_sm70_shflsync_up_p)
$__internal_62_$__cuda_sm70_shflsync_up_p:
[----:B------:R-:W-:Y:S02]  /*18420*/  IMAD.MOV.U32 R4, RZ, RZ, RZ ;  /* 0x000000ffff047224 */ /* 0x000fe400078e00ff */
[----:B------:R-:W-:-:S04]  /*18430*/  IMAD.MOV.U32 R10, RZ, RZ, -0x1 ;  /* 0xffffffffff0a7424 */ /* 0x000fc800078e00ff */
[----:B------:R-:W-:Y:S04]  /*18440*/  WARPSYNC R10 ;  /* 0x0000000a00007348 */ /* 0x000fe80003800000 */
[----:B------:R1:W2:Y:S02]  /*18450*/  SHFL.UP PT, R4, R0, R2, R4 ;  /* 0x0400000200047389 */ /* 0x0002a400000e0004 */
[----:B-1----:R-:W-:Y:S02]  /*18460*/  MOV R2, R3 ;  /* 0x0000000300027202 */ /* 0x002fe40000000f00 */
[----:B------:R-:W-:-:S04]  /*18470*/  MOV R3, 0x0 ;  /* 0x0000000000037802 */ /* 0x000fc80000000f00 */
[----:B--2---:R-:W-:Y:S05]  /*18480*/  RET.REL.NODEC R2 `(_ZN7cutlass13device_kernelIN5flash19enable_sm80_to_sm89INS1_16FlashAttnFwdSm80INS1_25CollectiveMainloopFwdSm80ILi8ELi1ELb0EN4cute5tupleIJNS5_1CILi128EEENS7_ILi64EEENS7_ILi192EEEEEELi192ENS_10bfloat16_tEfNS_4arch4Sm80ELb0ELb1ELb0ELb1ELb1ELb0ELb1ELb1EEENS1_21CollectiveEpilogueFwdINS6_IJS8_SA_S9_EEENS6_IJNS7_ILi1EEESI_SI_EEESC_SE_Li256ELb1ELb1ELb1ELb0EEENS1_36VarlenDynamicPersistentTileSchedulerILi128ELi64ELi256ELi256ELb1ELb1ELb0ELb1ELb0ELb1EEEEEEEEEvNT_6ParamsE) ;  /* 0xfffe7b7002007950 */ /* 0x004fea0003c3ffff */
        .weak           $__internal_63_$__cuda_sm70_votesync_ballot
        .type           $__internal_63_$__cuda_sm70_votesync_ballot,@function
        .size           $__internal_63_$__cuda_sm70_votesync_ballot,(.L_x_6294 - $__internal_63_$__cuda_sm70_votesync_ballot)
$__internal_63_$__cuda_sm70_votesync_ballot:
[----:B------:R-:W-:Y:S01]  /*18490*/  ISETP.NE.U32.AND P0, PT, R0, 0x1, PT ;  /* 0x000000010000780c */ /* 0x000fe20003f05070 */
[----:B------:R-:W-:-:S04]  /*184a0*/  IMAD.MOV.U32 R3, RZ, RZ, -0x1 ;  /* 0xffffffffff037424 */ /* 0x000fc800078e00ff */
[----:B------:R-:W-:Y:S08]  /*184b0*/  WARPSYNC R3 ;  /* 0x0000000300007348 */ /* 0x000ff00003800000 */
[----:B------:R-:W-:-:S04]  /*184c0*/  VOTE.ANY R0, PT, !P0 ;  /* 0x0000000000007806 */ /* 0x000fc800040e0100 */
[----:B------:R-:W-:Y:S01]  /*184d0*/  LOP3.LUT R0, R0, R3, RZ, 0xc0, !PT ;  /* 0x0000000300007212 */ /* 0x000fe200078ec0ff */
[----:B------:R-:W-:-:S04]  /*184e0*/  IMAD.MOV.U32 R3, RZ, RZ, 0x0 ;  /* 0x00000000ff037424 */ /* 0x000fc800078e00ff */
[----:B------:R-:W-:Y:S05]  /*184f0*/  RET.REL.NODEC R2 `(_ZN7cutlass13device_kernelIN5flash19enable_sm80_to_sm89INS1_16FlashAttnFwdSm80INS1_25CollectiveMainloopFwdSm80ILi8ELi1ELb0EN4cute5tupleIJNS5_1CILi128EEENS7_ILi64EEENS7_ILi192EEEEEELi192ENS_10bfloat16_tEfNS_4arch4Sm80ELb0ELb1ELb0ELb1ELb1ELb0ELb1ELb1EEENS1_21CollectiveEpilogueFwdINS6_IJS8_SA_S9_EEENS6_IJNS7_ILi1EEESI_SI_EEESC_SE_Li256ELb1ELb1ELb1ELb0EEENS1_36VarlenDynamicPersistentTileSchedulerILi128ELi64ELi256ELi256ELb1ELb1ELb0ELb1ELb0ELb1EEEEEEEEEvNT_6ParamsE) ;  /* 0xfffe7b0002007950 */ /* 0x000fea0003c3ffff */
.L_x_3789:
        /* <DEDUP_REMOVED lines=16> */
.L_x_6294:


//--------------------- .text._ZN7cutlass13device_kernelIN5flash19enable_sm80_to_sm89INS1_16FlashAttnFwdSm80INS1_25CollectiveMainloopFwdSm80ILi8ELi1ELb0EN4cute5tupleIJNS5_1CILi128EEENS7_ILi64EEENS7_ILi192EEEEEELi192ENS_10bfloat16_tEfNS_4arch4Sm80ELb0ELb1ELb0ELb1ELb1ELb1ELb1ELb1EEENS1_21CollectiveEpilogueFwdINS6_IJS8_SA_S9_EEENS6_IJNS7_ILi1EEESI_SI_EEESC_SE_Li256ELb1ELb1ELb1ELb0EEENS1_36VarlenDynamicPersistentTileSchedulerILi128ELi64ELi256ELi256ELb1ELb1ELb0ELb1ELb0ELb1EEEEEEEEEvNT_6ParamsE --------------------------
	.section	.text._ZN7cutlass13device_kernelIN5flash19enable_sm80_to_sm89INS1_16FlashAttnFwdSm80INS1_25CollectiveMainloopFwdSm80ILi8ELi1ELb0EN4cute5tupleIJNS5_1CILi128EEENS7_ILi64EEENS7_ILi192EEEEEELi192ENS_10bfloat16_tEfNS_4arch4Sm80ELb0ELb1ELb0ELb1ELb1ELb1ELb1ELb1EEENS1_21CollectiveEpilogueFwdINS6_IJS8_SA_S9_EEENS6_IJNS7_ILi1EEESI_SI_EEESC_SE_Li256ELb1ELb1ELb1ELb0EEENS1_36VarlenDynamicPersistentTileSchedulerILi128ELi64ELi256ELi256ELb1ELb1ELb0ELb1ELb0ELb1EEEEEEEEEvNT_6ParamsE,"ax",@progbits
	.sectioninfo	@"SHI_REGISTERS=255"
	.align	128
.text._ZN7cutlass13device_kernelIN5flash19enable_sm80_to_sm89INS1_16FlashAttnFwdSm80INS1_25CollectiveMainloopFwdSm80ILi8ELi1ELb0EN4cute5tupleIJNS5_1CILi128EEENS7_ILi64EEENS7_ILi192EEEEEELi192ENS_10bfloat16_tEfNS_4arch4Sm80ELb0ELb1ELb0ELb1ELb1ELb1ELb1ELb1EEENS1_21CollectiveEpilogueFwdINS6_IJS8_SA_S9_EEENS6_IJNS7_ILi1EEESI_SI_EEESC_SE_Li256ELb1ELb1ELb1ELb0EEENS1_36VarlenDynamicPersistentTileSchedulerILi128ELi64ELi256ELi256ELb1ELb1ELb0ELb1ELb0ELb1EEEEEEEEEvNT_6ParamsE:
        .type           _ZN7cutlass13device_kernelIN5flash19enable_sm80_to_sm89INS1_16FlashAttnFwdSm80INS1_25CollectiveMainloopFwdSm80ILi8ELi1ELb0EN4cute5tupleIJNS5_1CILi128EEENS7_ILi64EEENS7_ILi192EEEEEELi192ENS_10bfloat16_tEfNS_4arch4Sm80ELb0ELb1ELb0ELb1ELb1ELb1ELb1ELb1EEENS1_21CollectiveEpilogueFwdINS6_IJS8_SA_S9_EEENS6_IJNS7_ILi1EEESI_SI_EEESC_SE_Li256ELb1ELb1ELb1ELb0EEENS1_36VarlenDynamicPersistentTileSchedulerILi128ELi64ELi256ELi256ELb1ELb1ELb0ELb1ELb0ELb1EEEEEEEEEvNT_6ParamsE,@function
        .size           _ZN7cutlass13device_kernelIN5flash19enable_sm80_to_sm89INS1_16FlashAttnFwdSm80INS1_25CollectiveMainloopFwdSm80ILi8ELi1ELb0EN4cute5tupleIJNS5_1CILi128EEENS7_ILi64EEENS7_ILi192EEEEEELi192ENS_10bfloat16_tEfNS_4arch4Sm80ELb0ELb1ELb0ELb1ELb1ELb1ELb1ELb1EEENS1_21CollectiveEpilogueFwdINS6_IJS8_SA_S9_EEENS6_IJNS7_ILi1EEESI_SI_EEESC_SE_Li256ELb1ELb1ELb1ELb0EEENS1_36VarlenDynamicPersistentTileSchedulerILi128ELi64ELi256ELi256ELb1ELb1ELb0ELb1ELb0ELb1EEEEEEEEEvNT_6ParamsE,(.L_x_6299 - _ZN7cutlass13device_kernelIN5flash19enable_sm80_to_sm89INS1_16FlashAttnFwdSm80INS1_25CollectiveMainloopFwdSm80ILi8ELi1ELb0EN4cute5tupleIJNS5_1CILi128EEENS7_ILi64EEENS7_ILi192EEEEEELi192ENS_10bfloat16_tEfNS_4arch4Sm80ELb0ELb1ELb0ELb1ELb1ELb1ELb1ELb1EEENS1_21CollectiveEpilogueFwdINS6_IJS8_SA_S9_EEENS6_IJNS7_ILi1EEESI_SI_EEESC_SE_Li256ELb1ELb1ELb1ELb0EEENS1_36VarlenDynamicPersistentTileSchedulerILi128ELi64ELi256ELi256ELb1ELb1ELb0ELb1ELb0ELb1EEEEEEEEEvNT_6ParamsE)
        .other          _ZN7cutlass13device_kernelIN5flash19enable_sm80_to_sm89INS1_16FlashAttnFwdSm80INS1_25CollectiveMainloopFwdSm80ILi8ELi1ELb0EN4cute5tupleIJNS5_1CILi128EEENS7_ILi64EEENS7_ILi192EEEEEELi192ENS_10bfloat16_tEfNS_4arch4Sm80ELb0ELb1ELb0ELb1ELb1ELb1ELb1ELb1EEENS1_21CollectiveEpilogueFwdINS6_IJS8_SA_S9_EEENS6_IJNS7_ILi1EEESI_SI_EEESC_SE_Li256ELb1ELb1ELb1ELb0EEENS1_36VarlenDynamicPersistentTileSchedulerILi128ELi64ELi256ELi256ELb1ELb1ELb0ELb1ELb0ELb1EEEEEEEEEvNT_6ParamsE,@"STO_CUDA_ENTRY STV_DEFAULT"
_ZN7cutlass13device_kernelIN5flash19enable_sm80_to_sm89INS1_16FlashAttnFwdSm80INS1_25CollectiveMainloopFwdSm80ILi8ELi1ELb0EN4cute5tupleIJNS5_1CILi128EEENS7_ILi64EEENS7_ILi192EEEEEELi192ENS_10bfloat16_tEfNS_4arch4Sm80ELb0ELb1ELb0ELb1ELb1ELb1ELb1ELb1EEENS1_21CollectiveEpilogueFwdINS6_IJS8_SA_S9_EEENS6_IJNS7_ILi1EEESI_SI_EEESC_SE_Li256ELb1ELb1ELb1ELb0EEENS1_36VarlenDynamicPersistentTileSchedulerILi128ELi64ELi256ELi256ELb1ELb1ELb0ELb1ELb0ELb1EEEEEEEEEvNT_6ParamsE:
        /* <DEDUP_REMOVED lines=60> */
.L_x_3795:
        /* <DEDUP_REMOVED lines=17> */
.L_x_4009:
        /* <DEDUP_REMOVED lines=16> */
.L_x_4010:
[----:B--2---:R-:W-:-:S05]  /*05d0*/  IMAD R0, R0, c[0x0][0x538], RZ ;  /* 0x00014e0000007a24 */ /* 0x004fca00078e02ff */
[----:B------:R-:W-:-:S04]  /*05e0*/  IADD3 R6, R0, R6, RZ ;  /* 0x0000000600067210 */ /* 0x000fc80007ffe0ff */
[----:B------:R-:W-:-:S13]  /*05f0*/  ISETP.GT.AND P0, PT, R6, UR5, PT ;  /* 0x0000000506007c0c */ /* 0x000fda000bf04270 */
[----:B-1----:R-:W-:Y:S05]  /*0600*/  @!P0 BRA `(.L_x_3795) ;  /* 0xfffffdb000008947 */ /* 0x002fea000383ffff */
.L_x_3791:
[----:B------:R-:W-:-:S05]  /*0610*/  IADD3 R10, -R0, R6, RZ ;  /* 0x00000006000a7210 */ /* 0x000fca0007ffe1ff */
[----:B------:R-:W-:-:S05]  /*0620*/  IMAD R0, R4, c[0x0][0x538], R10 ;  /* 0x00014e0004007a24 */ /* 0x000fca00078e020a */
[----:B------:R-:W-:Y:S01]  /*0630*/  ISETP.GT.AND P0, PT, R0, UR5, PT ;  /* 0x0000000500007c0c */ /* 0x000fe2000bf04270 */
[----:B------:R-:W-:-:S12]  /*0640*/  BRA.DIV ~URZ, `(.L_x_3796) ;  /* 0x0001b7327f007947 */ /* 0x000fd8000b800000 */
[----:B------:R-:W-:-:S04]  /*0650*/  VOTE.ANY R6, PT, !P0 ;  /* 0x0000000000067806 */ /* 0x000fc800040e0100 */
.L_x_4011:
[----:B------:R-:W1:Y:S02]  /*0660*/  POPC R0, R6 ;  /* 0x0000000600007309 */ /* 0x000e640000000000 */
[----:B-1----:R-:W-:Y:S01]  /*0670*/  IADD3 R239, R0, R7, RZ ;  /* 0x0000000700ef7210 */ /* 0x002fe20007ffe0ff */
[----:B------:R-:W-:Y:S05]  /*0680*/  BRA.DIV ~URZ, `(.L_x_3797) ;  /* 0x0001b7427f007947 */ /* 0x000fea000b800000 */
[----:B------:R1:W2:Y:S01]  /*0690*/  SHFL.IDX PT, R12, R9, R0, 0x1f ;  /* 0x00001f00090c7589 */ /* 0x0002a200000e0000 */
[----:B------:R-:W-:-:S03]  /*06a0*/  MOV R5, RZ ;  /* 0x000000ff00057202 */ /* 0x000fc60000000f00 */
[----:B------:R1:W3:Y:S04]  /*06b0*/  SHFL.IDX PT, R9, R8, R0, 0x1f ;  /* 0x00001f0008097589 */ /* 0x0002e800000e0000 */
.L_x_4012:
[----:B------:R-:W-:Y:S01]  /*06c0*/  ISETP.NE.AND P0, PT, R6, RZ, PT ;  /* 0x000000ff0600720c */ /* 0x000fe20003f05270 */
[----:B------:R-:W-:-:S12]  /*06d0*/  BSSY B0, `(.L_x_3798) ;  /* 0x0000005000007945 */ /* 0x000fd80003800000 */
[----:B------:R-:W-:Y:S05]  /*06e0*/  @!P0 BRA `(.L_x_3799) ;  /* 0x0000003000008947 */ /* 0x000fea0003800000 */
[----:B-1----:R-:W-:Y:S01]  /*06f0*/  IADD3 R0, R0, -0x1, RZ ;  /* 0xffffffff00007810 */ /* 0x002fe20007ffe0ff */
[----:B------:R-:W-:Y:S05]  /*0700*/  BRA.DIV ~URZ, `(.L_x_3800) ;  /* 0x0001b7a27f007947 */ /* 0x000fea000b800000 */
[----:B------:R1:W4:Y:S02]  /*0710*/  SHFL.IDX PT, R5, R4, R0, 0x1f ;  /* 0x00001f0004057589 */ /* 0x00032400000e0000 */
.L_x_3799:
[----:B------:R-:W-:Y:S05]  /*0720*/  BSYNC B0 ;  /* 0x0000000000007941 */ /* 0x000fea0003800000 */
.L_x_3798:
        /* <DEDUP_REMOVED lines=68> */
.L_x_3802:
        /* <DEDUP_REMOVED lines=68> */
.L_x_3803:
[----:B------:R-:W-:Y:S05]  /*0fb0*/  BSYNC B0 ;  /* 0x0000000000007941 */ /* 0x000fea0003800000 */
.L_x_3801:
[----:B------:R-:W-:-:S04]  /*0fc0*/  LOP3.LUT R0, RZ, R0, RZ, 0x33, !PT ;  /* 0x00000000ff007212 */ /* 0x000fc800078e33ff */
[----:B------:R-:W-:-:S05]  /*0fd0*/  IADD3 R0, R0, R12, RZ ;  /* 0x0000000c00007210 */ /* 0x000fca0007ffe0ff */
[----:B------:R1:W-:Y:S01]  /*0fe0*/  STL [R1+0x104], R0 ;  /* 0x0001040001007387 */ /* 0x0003e20000100800 */
[----:B------:R-:W-:Y:S05]  /*0ff0*/  BRA `(.L_x_3804) ;  /* 0x0000004000007947 */ /* 0x000fea0003800000 */
.L_x_3792:
[----:B------:R-:W-:Y:S01]  /*1000*/  MOV R0, UR5 ;  /* 0x0000000500007c02 */ /* 0x000fe20008000f00 */
[----:B------:R1:W-:Y:S01]  /*1010*/  STL [R1+0x104], RZ ;  /* 0x000104ff01007387 */ /* 0x0003e20000100800 */
[----:B------:R-:W-:-:S03]  /*1020*/  MOV R238, RZ ;  /* 0x000000ff00ee7202 */ /* 0x000fc60000000f00 */
[----:B------:R1:W-:Y:S04]  /*1030*/  STL [R1+0x7c], R0 ;  /* 0x00007c0001007387 */ /* 0x0003e80000100800 */
.L_x_3804:
        /* <DEDUP_REMOVED lines=11> */
.L_x_3790:
        /* <DEDUP_REMOVED lines=150> */
[----:B------:R-:W-:Y:S01]  /*1a50*/  IADD3 R27, R29, 0x10, RZ ;  /* 0x000000101d1b7810 */ /* 0x000fe20007ffe0ff */
        /* <DEDUP_REMOVED lines=40> */
[C---:B------:R-:W-:Y:S01]  /*1ce0*/  IADD3 R214, R106.reuse, 0x60, RZ ;  /* 0x000000606ad67810 */ /* 0x040fe20007ffe0ff */
[----:B------:R-:W-:Y:S01]  /*1cf0*/  STL [R1+0xbc], R14 ;  /* 0x0000bc0e01007387 */ /* 0x000fe20000100800 */
[----:B-----5:R-:W-:Y:S01]  /*1d00*/  SHF.R.S32.HI R18, RZ, 0x1f, R18 ;  /* 0x0000001fff127819 */ /* 0x020fe20000011412 */
[----:B------:R-:W-:Y:S01]  /*1d10*/  IMAD.IADD R172, R171, 0x1, R168 ;  /* 0x00000001abac7824 */ /* 0x000fe200078e02a8 */
[C---:B------:R-:W-:Y:S01]  /*1d20*/  IADD3 R213, R106.reuse, 0x80, RZ ;  /* 0x000000806ad57810 */ /* 0x040fe20007ffe0ff */
        /* <DEDUP_REMOVED lines=71> */
.L_x_4008:
        /* <DEDUP_REMOVED lines=49> */
.L_x_3805:
[----:B-----5:R1:W-:Y:S01]  /*24b0*/  STL [R1+0x58], R13 ;  /* 0x0000580d01007387 */ /* 0x0203e20000100800 */
[----:B------:R-:W-:-:S04]  /*24c0*/  ISETP.NE.U32.AND P0, PT, RZ, c[0x0][0x368], PT ;  /* 0x0000da00ff007a0c */ /* 0x000fc80003f05070 */
[----:B------:R-:W-:-:S13]  /*24d0*/  ISETP.NE.AND.EX P0, PT, RZ, c[0x0][0x36c], PT, P0 ;  /* 0x0000db00ff007a0c */ /* 0x000fda0003f05300 */
[----:B------:R-:W-:Y:S05]  /*24e0*/  @!P0 BRA `(.L_x_3806) ;  /* 0x0000003000008947 */ /* 0x000fea0003800000 */
[----:B------:R-:W-:-:S06]  /*24f0*/  IMAD.WIDE R8, R239, R18, c[0x0][0x368] ;  /* 0x0000da00ef087625 */ /* 0x000fcc00078e0212 */
[----:B------:R2:W5:Y:S01]  /*2500*/  LDG.E R8, [R8.64] ;  /* 0x0000000a08087981 */ /* 0x000562000c1e1900 */
[----:B------:R-:W-:Y:S05]  /*2510*/  BRA `(.L_x_3807) ;  /* 0x0000004000007947 */ /* 0x000fea0003800000 */
.L_x_3806:
[----:B------:R-:W-:Y:S05]  /*2520*/  @!P3 BRA `(.L_x_3807) ;  /* 0x000000300000b947 */ /* 0x000fea0003800000 */
[----:B------:R2:W4:Y:S04]  /*2530*/  LDG.E R8, [R6.64] ;  /* 0x0000000a06087981 */ /* 0x000528000c1e1900 */
[----:B--2---:R-:W4:Y:S02]  /*2540*/  LDG.E R6, [R6.64+0x4] ;  /* 0x0000040a06067981 */ /* 0x004f24000c1e1900 */
[----:B----4-:R-:W-:Y:S02]  /*2550*/  IADD3 R8, -R8, R6, RZ ;  /* 0x0000000608087210 */ /* 0x010fe40007ffe1ff */
.L_x_3807:
        /* <DEDUP_REMOVED lines=40> */
.L_x_3810:
[----:B------:R-:W-:-:S13]  /*27e0*/  ISETP.NE.AND P0, PT, R5, 0x1, PT ;  /* 0x000000010500780c */ /* 0x000fda0003f05270 */
[----:B------:R-:W-:-:S05]  /*27f0*/  @P0 IMAD.HI.U32 R4, R2, c[0x0][0x330], RZ ;  /* 0x0000cc0002040a27 */ /* 0x000fca00078e00ff */
[----:B------:R-:W-:Y:S02]  /*2800*/  @P0 SHF.R.U32.HI R2, RZ, c[0x0][0x334], R4 ;  /* 0x0000cd00ff020a19 */ /* 0x000fe40000011604 */
.L_x_3811:
[----:B------:R-:W-:Y:S05]  /*2810*/  BSYNC B0 ;  /* 0x0000000000007941 */ /* 0x000fea0003800000 */
.L_x_3809:
[----:B------:R-:W-:-:S05]  /*2820*/  IMAD R2, R2, R5, c[0x0][0x32c] ;  /* 0x0000cb0002027624 */ /* 0x000fca00078e0205 */
[----:B------:R-:W-:-:S04]  /*2830*/  IMNMX R3, R3, R2, PT ;  /* 0x0000000203037217 */ /* 0x000fc80003800200 */
.L_x_3808:
        /* <DEDUP_REMOVED lines=20> */
.L_x_3814:
[----:B------:R-:W-:-:S13]  /*2980*/  ISETP.NE.AND P0, PT, R5, 0x1, PT ;  /* 0x000000010500780c */ /* 0x000fda0003f05270 */
[----:B------:R-:W-:-:S05]  /*2990*/  @P0 IMAD.HI.U32 R4, R2, c[0x0][0x330], RZ ;  /* 0x0000cc0002040a27 */ /* 0x000fca00078e00ff */
[----:B------:R-:W-:Y:S02]  /*29a0*/  @P0 SHF.R.U32.HI R2, RZ, c[0x0][0x334], R4 ;  /* 0x0000cd00ff020a19 */ /* 0x000fe40000011604 */
.L_x_3815:
[----:B------:R-:W-:Y:S05]  /*29b0*/  BSYNC B0 ;  /* 0x0000000000007941 */ /* 0x000fea0003800000 */
.L_x_3813:
[----:B------:R-:W-:-:S05]  /*29c0*/  IMAD R2, R2, c[0x0][0x32c], RZ ;  /* 0x0000cb0002027a24 */ /* 0x000fca00078e02ff */
[----:B------:R-:W-:-:S04]  /*29d0*/  IMNMX R3, R3, R2, !PT ;  /* 0x0000000203037217 */ /* 0x000fc80007800200 */
.L_x_3812:
        /* <DEDUP_REMOVED lines=43> */
.L_x_3817:
[----:B------:R-:W-:Y:S05]  /*2c90*/  BSYNC B0 ;  /* 0x0000000000007941 */ /* 0x000fea0003800000 */
.L_x_3816:
        /* <DEDUP_REMOVED lines=28> */
[C---:B------:R-:W-:Y:S01]  /*2e60*/  SHF.L.U64.HI R128, R132.reuse, R126, c[0x0][0x23c] ;  /* 0x00008f0084807619 */ /* 0x040fe2000001027e */
        /* <DEDUP_REMOVED lines=49> */
[----:B------:R-:W-:Y:S01]  /*3180*/  @P1 LEA R4, P2, R2, c[0x0][0x220], 0x1 ;  /* 0x0000880002041a11 */ /* 0x000fe200078408ff */
        /* <DEDUP_REMOVED lines=13> */
[C---:B------:R-:W-:Y:S01]  /*3260*/  IMAD R16, R223.reuse, c[0x0][0x294], R16 ;  /* 0x0000a500df107a24 */ /* 0x040fe200078e0210 */
        /* <DEDUP_REMOVED lines=8> */
[----:B------:R-:W-:Y:S01]  /*32f0*/  LOP3.LUT P2, RZ, R220, 0x4, RZ, 0xc0, !PT ;  /* 0x00000004dcff7812 */ /* 0x000fe2000784c0ff */
        /* <DEDUP_REMOVED lines=9> */
[C---:B------:R-:W-:Y:S01]  /*3390*/  IMAD.WIDE.U32 R88, R23.reuse, c[0x0][0x1e8], RZ ;  /* 0x00007a0017587a25 */ /* 0x040fe200078e00ff */
        /* <DEDUP_REMOVED lines=22> */
[C---:B------:R-:W-:Y:S02]  /*3500*/  ISETP.GE.AND P2, PT, R105.reuse, c[0x0][0x27c], PT ;  /* 0x00009f0069007a0c */ /* 0x040fe40003f46270 */
        /* <DEDUP_REMOVED lines=56> */
.L_x_3843:
        /* <DEDUP_REMOVED lines=114> */
.L_x_3823:
[----:B------:R-:W-:Y:S05]  /*3fb0*/  BSYNC B0 ;  /* 0x0000000000007941 */ /* 0x000fea0003800000 */
.L_x_3822:
        /* <DEDUP_REMOVED lines=94> */
.L_x_3826:
[----:B------:R-:W-:Y:S05]  /*45a0*/  BSYNC B0 ;  /* 0x0000000000007941 */ /* 0x000fea0003800000 */
.L_x_3825:
        /* <DEDUP_REMOVED lines=59> */
.L_x_3828:
[----:B------:R-:W-:Y:S05]  /*4960*/  BSYNC B0 ;  /* 0x0000000000007941 */ /* 0x000fea0003800000 */
.L_x_3827:
        /* <DEDUP_REMOVED lines=59> */
.L_x_3830:
[----:B------:R-:W-:Y:S05]  /*4d20*/  BSYNC B0 ;  /* 0x0000000000007941 */ /* 0x000fea0003800000 */
.L_x_3829:
        /* <DEDUP_REMOVED lines=59> */
.L_x_3832:
[----:B------:R-:W-:Y:S05]  /*50e0*/  BSYNC B0 ;  /* 0x0000000000007941 */ /* 0x000fea0003800000 */
.L_x_3831:
        /* <DEDUP_REMOVED lines=59> */
.L_x_3834:
[----:B------:R-:W-:Y:S05]  /*54a0*/  BSYNC B0 ;  /* 0x0000000000007941 */ /* 0x000fea0003800000 */
.L_x_3833:
[----:B------:R-:W-:Y:S11]  /*54b0*/  ISETP.GE.AND P0, PT, R212, c[0x0][0x1d4], PT ;  /* 0x00007500d4007a0c */ /* 0x000ff60003f06270 */
[----:B------:R-:W-:Y:S02]  /*54c0*/  @!UPT UIADD3 URZ, URZ, URZ, URZ ;  /* 0x0000003f3f3ff290 */ /* 0x000fe4000fffe03f */
        /* <DEDUP_REMOVED lines=57> */
.L_x_3821:
        /* <DEDUP_REMOVED lines=47> */
.L_x_3836:
[----:B------:R-:W-:Y:S05]  /*5b50*/  BSYNC B0 ;  /* 0x0000000000007941 */ /* 0x000fea0003800000 */
.L_x_3835:
        /* <DEDUP_REMOVED lines=158> */
.L_x_3838:
[----:B------:R-:W-:Y:S05]  /*6540*/  BSYNC B0 ;  /* 0x0000000000007941 */ /* 0x000fea0003800000 */
.L_x_3837:
        /* <DEDUP_REMOVED lines=123> */
.L_x_3840:
[----:B------:R-:W-:Y:S05]  /*6d00*/  BSYNC B0 ;  /* 0x0000000000007941 */ /* 0x000fea0003800000 */
.L_x_3839:
[----:B------:R-:W-:Y:S11]  /*6d10*/  ISETP.GE.AND P0, PT, R105, c[0x0][0x1d4], PT ;  /* 0x0000750069007a0c */ /* 0x000ff60003f06270 */
[----:B------:R-:W-:Y:S02]  /*6d20*/  @!UPT UIADD3 URZ, URZ, URZ, URZ ;  /* 0x0000003f3f3ff290 */ /* 0x000fe4000fffe03f */
[----:B------:R-:W-:-:S05]  /*6d30*/  @P0 BRA `(.L_x_3824) ;  /* 0x00000a1000000947 */ /* 0x000fca0003800000 */
[----:B------:R-:W-:Y:S01]  /*6d40*/  LOP3.LUT P1, RZ, R220, 0x8, RZ, 0xc0, !PT ;  /* 0x00000008dcff7812 */ /* 0x000fe2000782c0ff */
[----:B------:R-:W5:Y:S01]  /*6d50*/  LDS.128 R32, [R99+0x6100] ;  /* 0x0061000063207984 */ /* 0x000f620000000c00 */
[----:B----4-:R-:W-:Y:S02]  /*6d60*/  LEA R42, P0, R76, R54, 0x1 ;  /* 0x000000364c2a7211 */ /* 0x010fe400078008ff */
        /* <DEDUP_REMOVED lines=120> */
.L_x_3820:
        /* <DEDUP_REMOVED lines=38> */
.L_x_3824:
[----:B------:R-:W-:Y:S05]  /*7750*/  BSYNC B1 ;  /* 0x0000000000017941 */ /* 0x000fea0003800000 */
.L_x_3819:
[----:B---3--:R-:W-:Y:S01]  /*7760*/  IMAD.IADD R0, R120, 0x1, -R68 ;  /* 0x0000000178007824 */ /* 0x008fe200078e0a44 */
[----:B-12--5:R-:W-:Y:S01]  /*7770*/  LEA R2, P0, R64, R72, 0x6 ;  /* 0x0000004840027211 */ /* 0x026fe200078030ff */
        /* <DEDUP_REMOVED lines=83> */
.L_x_3842:
[----:B------:R-:W-:Y:S05]  /*7cb0*/  BSYNC B0 ;  /* 0x0000000000007941 */ /* 0x000fea0003800000 */
.L_x_3841:
        /* <DEDUP_REMOVED lines=33> */
.L_x_3818:
        /* <DEDUP_REMOVED lines=27> */
.L_x_3846:
[----:B------:R-:W-:-:S13]  /*8080*/  ISETP.NE.AND P0, PT, R4, 0x1, PT ;  /* 0x000000010400780c */ /* 0x000fda0003f05270 */
[----:B------:R-:W-:-:S05]  /*8090*/  @P0 IMAD.HI.U32 R3, R0, c[0x0][0x330], RZ ;  /* 0x0000cc0000030a27 */ /* 0x000fca00078e00ff */
[----:B------:R-:W-:Y:S02]  /*80a0*/  @P0 SHF.R.U32.HI R0, RZ, c[0x0][0x334], R3 ;  /* 0x0000cd00ff000a19 */ /* 0x000fe40000011603 */
.L_x_3847:
[----:B------:R-:W-:Y:S05]  /*80b0*/  BSYNC B0 ;  /* 0x0000000000007941 */ /* 0x000fea0003800000 */
.L_x_3845:
[----:B------:R-:W-:-:S05]  /*80c0*/  IMAD R0, R0, R4, c[0x0][0x32c] ;  /* 0x0000cb0000007624 */ /* 0x000fca00078e0204 */
[----:B------:R-:W-:-:S04]  /*80d0*/  IMNMX R2, R2, R0, PT ;  /* 0x0000000002027217 */ /* 0x000fc80003800200 */
.L_x_3844:
        /* <DEDUP_REMOVED lines=20> */
.L_x_3850:
[----:B------:R-:W-:-:S13]  /*8220*/  ISETP.NE.AND P0, PT, R4, 0x1, PT ;  /* 0x000000010400780c */ /* 0x000fda0003f05270 */
[----:B------:R-:W-:-:S05]  /*8230*/  @P0 IMAD.HI.U32 R3, R0, c[0x0][0x330], RZ ;  /* 0x0000cc0000030a27 */ /* 0x000fca00078e00ff */
[----:B------:R-:W-:Y:S02]  /*8240*/  @P0 SHF.R.U32.HI R0, RZ, c[0x0][0x334], R3 ;  /* 0x0000cd00ff000a19 */ /* 0x000fe40000011603 */
.L_x_3851:
[----:B------:R-:W-:Y:S05]  /*8250*/  BSYNC B0 ;  /* 0x0000000000007941 */ /* 0x000fea0003800000 */
.L_x_3849:
[----:B------:R-:W-:-:S05]  /*8260*/  IMAD R0, R0, c[0x0][0x32c], RZ ;  /* 0x0000cb0000007a24 */ /* 0x000fca00078e02ff */
[----:B------:R-:W-:-:S04]  /*8270*/  IMNMX R2, R2, R0, !PT ;  /* 0x0000000002027217 */ /* 0x000fc80007800200 */
.L_x_3848:
        /* <DEDUP_REMOVED lines=40> */
.L_x_3853:
[----:B------:R-:W-:Y:S05]  /*8500*/  BSYNC B0 ;  /* 0x0000000000007941 */ /* 0x000fea0003800000 */
.L_x_3852:
        /* <DEDUP_REMOVED lines=124> */
.L_x_4013:
[----:B------:R-:W-:Y:S05]  /*8cd0*/  BRA.DIV ~URZ, `(.L_x_3856) ;  /* 0x000132b27f007947 */ /* 0x000fea000b800000 */
[----:B------:R4:W1:Y:S02]  /*8ce0*/  SHFL.IDX PT, R0, R12, RZ, 0x181f ;  /* 0x00181fff0c007589 */ /* 0x00086400000e0000 */
.L_x_4014:
        /* <DEDUP_REMOVED lines=18> */
.L_x_3858:
[----:B------:R-:W-:Y:S05]  /*8e10*/  BSYNC B0 ;  /* 0x0000000000007941 */ /* 0x000fea0003800000 */
.L_x_3857:
[----:B------:R-:W-:Y:S05]  /*8e20*/  BRA.DIV ~URZ, `(.L_x_3859) ;  /* 0x000131d27f007947 */ /* 0x000fea000b800000 */
[----:B---3--:R3:W2:Y:S04]  /*8e30*/  SHFL.IDX PT, R4, R5, 0x1, 0x181f ;  /* 0x00381f0005047f89 */ /* 0x0086a800000e0000 */
[----:B-1----:R3:W1:Y:S02]  /*8e40*/  SHFL.IDX PT, R0, R12, 0x1, 0x181f ;  /* 0x00381f000c007f89 */ /* 0x00266400000e0000 */
.L_x_4015:
        /* <DEDUP_REMOVED lines=18> */
.L_x_3861:
[----:B------:R-:W-:Y:S05]  /*8f70*/  BSYNC B0 ;  /* 0x0000000000007941 */ /* 0x000fea0003800000 */
.L_x_3860:
[----:B------:R-:W-:Y:S05]  /*8f80*/  BRA.DIV ~URZ, `(.L_x_3862) ;  /* 0x000131427f007947 */ /* 0x000fea000b800000 */
[----:B--2---:R2:W3:Y:S02]  /*8f90*/  SHFL.IDX PT, R4, R5, 0x2, 0x181f ;  /* 0x00581f0005047f89 */ /* 0x0044e400000e0000 */
.L_x_4016:
[----:B------:R-:W-:Y:S05]  /*8fa0*/  BRA.DIV ~URZ, `(.L_x_3863) ;  /* 0x000131927f007947 */ /* 0x000fea000b800000 */
[----:B-1----:R1:W2:Y:S02]  /*8fb0*/  SHFL.IDX PT, R0, R12, 0x2, 0x181f ;  /* 0x00581f000c007f89 */ /* 0x0022a400000e0000 */
.L_x_4017:
        /* <DEDUP_REMOVED lines=18> */
.L_x_3865:
[----:B------:R-:W-:Y:S05]  /*90e0*/  BSYNC B0 ;  /* 0x0000000000007941 */ /* 0x000fea0003800000 */
.L_x_3864:
[----:B------:R-:W-:Y:S05]  /*90f0*/  BRA.DIV ~URZ, `(.L_x_3866) ;  /* 0x000130b27f007947 */ /* 0x000fea000b800000 */
[----:B--2---:R2:W1:Y:S04]  /*9100*/  SHFL.IDX PT, R6, R5, 0x3, 0x181f ;  /* 0x00781f0005067f89 */ /* 0x00446800000e0000 */
[----:B------:R2:W4:Y:S02]  /*9110*/  SHFL.IDX PT, R3, R12, 0x3, 0x181f ;  /* 0x00781f000c037f89 */ /* 0x00052400000e0000 */
.L_x_4018:
        /* <DEDUP_REMOVED lines=67> */
[C---:B------:R-:W-:Y:S01]  /*9550*/  IADD3 R113, R199.reuse, 0x40, RZ ;  /* 0x00000040c7717810 */ /* 0x040fe20007ffe0ff */
        /* <DEDUP_REMOVED lines=56> */
[----:B--2---:R-:W-:-:S05]  /*98e0*/  SEL R2, RZ, 0x10, P6 ;  /* 0x00000010ff027807 */ /* 0x004fca0003000000 */
[----:B------:R3:W-:Y:S01]  /*98f0*/  STL [R1+0x104], R2 ;  /* 0x0001040201007387 */ /* 0x0007e20000100800 */
[----:B-1----:R-:W-:Y:S01]  /*9900*/  IMAD.U32 R0, RZ, RZ, UR7 ;  /* 0x00000007ff007e24 */ /* 0x002fe2000f8e00ff */
[----:B------:R-:W-:Y:S02]  /*9910*/  SHF.R.S32.HI R219, RZ, 0x1f, R206 ;  /* 0x0000001fffdb7819 */ /* 0x000fe400000114ce */
[----:B------:R-:W-:Y:S02]  /*9920*/  SHF.R.S32.HI R218, RZ, 0x1f, R205 ;  /* 0x0000001fffda7819 */ /* 0x000fe400000114cd */
[----:B------:R-:W-:Y:S02]  /*9930*/  IADD3 R0, R0, 0x18, RZ ;  /* 0x0000001800007810 */ /* 0x000fe40007ffe0ff */
[----:B---3--:R-:W-:Y:S05]  /*9940*/  CALL.REL.NOINC `($_ZN7cutlass13device_kernelIN5flash19enable_sm80_to_sm89INS1_16FlashAttnFwdSm80INS1_25CollectiveMainloopFwdSm80ILi8ELi1ELb0EN4cute5tupleIJNS5_1CILi128EEENS7_ILi64EEENS7_ILi192EEEEEELi192ENS_10bfloat16_tEfNS_4arch4Sm80ELb0ELb1ELb0ELb1ELb1ELb1ELb1ELb1EEENS1_21CollectiveEpilogueFwdINS6_IJS8_SA_S9_EEENS6_IJNS7_ILi1EEESI_SI_EEESC_SE_Li256ELb1ELb1ELb1ELb0EEENS1_36VarlenDynamicPersistentTileSchedulerILi128ELi64ELi256ELi256ELb1ELb1ELb0ELb1ELb0ELb1EEEEEEEEEvNT_6ParamsE$_ZZN5flash25CollectiveMainloopFwdSm80ILi8ELi1ELb0EN4cute5tupleIJNS1_1CILi128EEENS3_ILi64EEENS3_ILi192EEEEEELi192EN7cutlass10bfloat16_tEfNS8_4arch4Sm80ELb0ELb1ELb0ELb1ELb1ELb1ELb1ELb1EE3mmaINS_16FlashAttnFwdSm80ISC_NS_21CollectiveEpilogueFwdINS2_IJS4_S6_S5_EEENS2_IJNS3_ILi1EEESH_SH_EEES9_SB_Li256ELb1ELb1ELb1ELb0EEENS_36VarlenDynamicPersistentTileSchedulerILi128ELi64ELi256ELi256ELb1ELb1ELb0ELb1ELb0ELb1EEEE13SharedStorageENS1_6TensorINS1_11ArrayEngineIfLm96EEENS1_6LayoutINS2_IJNS2_IJNS3_ILi2EEESS_EEESH_NS3_ILi24EEEEEENS2_IJNS2_IJSH_SS_EEENS3_ILi0EEENS3_ILi4EEEEEEEEEENS_7SoftmaxILi2ELi0EEEEEbRKNSC_6ParamsERT0_RT1_iRKNS_16SeqlenInfoQKNewKILb1ELb1EEENS2_IJiiiiEEERT_ENKUlvE_clEv) ;  /* 0x0001519000007944 */ /* 0x008fea0003c00000 */
[----:B------:R-:W-:Y:S05]  /*9950*/  BSYNC B2 ;  /* 0x0000000000027941 */ /* 0x000fea0003800000 */
.L_x_3867:
        /* <DEDUP_REMOVED lines=30> */
.L_x_4019:
[----:B------:R-:W2:Y:S01]  /*9b40*/  SHFL.IDX PT, R16, R14, RZ, 0x181f ;  /* 0x00181fff0e107589 */ /* 0x000ea200000e0000 */
[C---:B------:R-:W-:Y:S01]  /*9b50*/  ISETP.GE.AND P0, PT, R199.reuse, c[0x0][0x1d4], PT ;  /* 0x00007500c7007a0c */ /* 0x040fe20003f06270 */
[----:B------:R-:W-:Y:S01]  /*9b60*/  IMAD.WIDE R18, R199, 0x2, RZ ;  /* 0x00000002c7127825 */ /* 0x000fe200078e02ff */
[----:B------:R-:W-:Y:S01]  /*9b70*/  ISETP.GE.AND P2, PT, R113, c[0x0][0x1d4], PT ;  /* 0x0000750071007a0c */ /* 0x000fe20003f46270 */
[----:B------:R-:W4:Y:S01]  /*9b80*/  SHFL.IDX PT, R14, R14, 0x1, 0x181f ;  /* 0x00381f000e0e7f89 */ /* 0x000f2200000e0000 */
[----:B------:R-:W-:Y:S01]  /*9b90*/  ISETP.LT.OR P1, PT, R84, 0x1, P0 ;  /* 0x000000015400780c */ /* 0x000fe20000721670 */
[----:B------:R-:W-:Y:S01]  /*9ba0*/  IMAD.SHL.U32 R190, R190, 0x2, RZ ;  /* 0x00000002bebe7824 */ /* 0x000fe200078e00ff */
[----:B-1-3--:R-:W-:Y:S01]  /*9bb0*/  HMMA.16816.F32.BF16 R20, R4, R24, RZ ;  /* 0x000000180414723c */ /* 0x00afe200000418ff */
[----:B------:R-:W-:Y:S01]  /*9bc0*/  IMAD.WIDE R12, R206, 0x2, RZ ;  /* 0x00000002ce0c7825 */ /* 0x000fe200078e02ff */
[----:B--2---:R-:W1:Y:S01]  /*9bd0*/  SHFL.IDX PT, R15, R15, 0x1, 0x181f ;  /* 0x00381f000f0f7f89 */ /* 0x004e6200000e0000 */
[----:B------:R-:W-:Y:S01]  /*9be0*/  BSSY B0, `(.L_x_3869) ;  /* 0x00000fe000007945 */ /* 0x000fe20003800000 */
[----:B------:R-:W-:-:S04]  /*9bf0*/  SHF.R.S32.HI R208, RZ, 0x1f, R199 ;  /* 0x0000001fffd07819 */ /* 0x000fc800000114c7 */
[C---:B------:R-:W-:Y:S08]  /*9c00*/  HMMA.16816.F32.BF16 R24, R4.reuse, R26, RZ ;  /* 0x0000001a0418723c */ /* 0x040ff000000418ff */
[----:B----4-:R-:W-:Y:S01]  /*9c10*/  HMMA.16816.F32.BF16 R28, R4, R32, RZ ;  /* 0x00000020041c723c */ /* 0x010fe200000418ff */
[----:B------:R-:W-:-:S05]  /*9c20*/  IADD3 R2, P0, R16, R18, RZ ;  /* 0x0000001210027210 */ /* 0x000fca0007f1e0ff */
[----:B------:R-:W-:Y:S02]  /*9c30*/  IMAD.X R3, R19, 0x1, R0, P0 ;  /* 0x0000000113037824 */ /* 0x000fe400000e0600 */
[----:B------:R-:W-:Y:S03]  /*9c40*/  HMMA.16816.F32.BF16 R32, R4, R34, RZ ;  /* 0x000000220420723c */ /* 0x000fe600000418ff */
[----:B------:R2:W-:Y:S01]  /*9c50*/  LDGSTS.E.BYPASS.LTC128B.128 [R190+0x100], [R2.64], !P1 ;  /* 0x0010000002be7fae */ /* 0x0005e2000c901d4a */
[----:B------:R-:W-:-:S04]  /*9c60*/  ISETP.GE.AND P1, PT, R114, c[0x0][0x1d4], PT ;  /* 0x0000750072007a0c */ /* 0x000fc80003f26270 */
[C---:B------:R-:W-:Y:S08]  /*9c70*/  HMMA.16816.F32.BF16 R36, R4.reuse, R40, RZ ;  /* 0x000000280424723c */ /* 0x040ff000000418ff */
[C---:B------:R-:W-:Y:S08]  /*9c80*/  HMMA.16816.F32.BF16 R40, R4.reuse, R42, RZ ;  /* 0x0000002a0428723c */ /* 0x040ff000000418ff */
[----:B------:R-:W-:Y:S01]  /*9c90*/  HMMA.16816.F32.BF16 R44, R4, R48, RZ ;  /* 0x00000030042c723c */ /* 0x000fe200000418ff */
[----:B--2---:R-:W-:-:S07]  /*9ca0*/  IADD3 R2, P0, R16, R12, RZ ;  /* 0x0000000c10027210 */ /* 0x004fce0007f1e0ff */
[----:B------:R-:W-:Y:S01]  /*9cb0*/  HMMA.16816.F32.BF16 R20, R8, R52, R20 ;  /* 0x000000340814723c */ /* 0x000fe20000041814 */
[----:B------:R-:W-:Y:S01]  /*9cc0*/  IMAD.X R3, R13, 0x1, R0, P0 ;  /* 0x000000010d037824 */ /* 0x000fe200000e0600 */
[C---:B------:R-:W-:Y:S02]  /*9cd0*/  ISETP.LT.OR P0, PT, R84.reuse, 0x1, P2 ;  /* 0x000000015400780c */ /* 0x040fe40001701670 */
[----:B------:R-:W-:-:S04]  /*9ce0*/  ISETP.LT.OR P2, PT, R84, 0x21, P2 ;  /* 0x000000215400780c */ /* 0x000fc80001741670 */
[C---:B------:R-:W-:Y:S08]  /*9cf0*/  HMMA.16816.F32.BF16 R24, R8.reuse, R54, R24 ;  /* 0x000000360818723c */ /* 0x040ff00000041818 */
[----:B------:R-:W-:Y:S01]  /*9d00*/  HMMA.16816.F32.BF16 R28, R8, R60, R28 ;  /* 0x0000003c081c723c */ /* 0x000fe2000004181c */
[----:B------:R2:W-:Y:S01]  /*9d10*/  LDGSTS.E.BYPASS.LTC128B.128 [R190+0x2100], [R2.64], !P0 ;  /* 0x0210000002be7fae */ /* 0x0005e2000c101d4a */
[----:B------:R-:W-:-:S05]  /*9d20*/  IADD3 R18, P0, R18, R14, RZ ;  /* 0x0000000e12127210 */ /* 0x000fca0007f1e0ff */
[----:B-1----:R-:W-:Y:S01]  /*9d30*/  IMAD.X R19, R19, 0x1, R15, P0 ;  /* 0x0000000113137824 */ /* 0x002fe200000e060f */
[C---:B------:R-:W-:Y:S08]  /*9d40*/  HMMA.16816.F32.BF16 R32, R8.reuse, R62, R32 ;  /* 0x0000003e0820723c */ /* 0x040ff00000041820 */
[C---:B------:R-:W-:Y:S08]  /*9d50*/  HMMA.16816.F32.BF16 R36, R8.reuse, R72, R36 ;  /* 0x000000480824723c */ /* 0x040ff00000041824 */
[----:B------:R-:W-:Y:S01]  /*9d60*/  HMMA.16816.F32.BF16 R40, R8, R74, R40 ;  /* 0x0000004a0828723c */ /* 0x000fe20000041828 */
[----:B--2---:R-:W-:-:S07]  /*9d70*/  IMAD.WIDE R2, R205, 0x2, RZ ;  /* 0x00000002cd027825 */ /* 0x004fce00078e02ff */
[----:B------:R-:W-:Y:S01]  /*9d80*/  HMMA.16816.F32.BF16 R44, R8, R76, R44 ;  /* 0x0000004c082c723c */ /* 0x000fe2000004182c */
[----:B------:R-:W-:-:S05]  /*9d90*/  IADD3 R16, P0, R16, R2, RZ ;  /* 0x0000000210107210 */ /* 0x000fca0007f1e0ff */
[----:B------:R-:W-:Y:S01]  /*9da0*/  IMAD.X R17, R3, 0x1, R0, P0 ;  /* 0x0000000103117824 */ /* 0x000fe200000e0600 */
[C---:B------:R-:W-:Y:S02]  /*9db0*/  ISETP.LT.OR P0, PT, R84.reuse, 0x1, P1 ;  /* 0x000000015400780c */ /* 0x040fe40000f01670 */
[----:B------:R-:W-:-:S11]  /*9dc0*/  ISETP.LT.OR P1, PT, R84, 0x21, P1 ;  /* 0x000000215400780c */ /* 0x000fd60000f21670 */
[----:B------:R1:W-:Y:S01]  /*9dd0*/  LDGSTS.E.BYPASS.LTC128B.128 [R190+0x4100], [R16.64], !P0 ;  /* 0x0410000010be7fae */ /* 0x0003e2000c101d4a */
[----:B------:R-:W-:-:S04]  /*9de0*/  ISETP.GE.AND P0, PT, R199, c[0x0][0x1d4], PT ;  /* 0x00007500c7007a0c */ /* 0x000fc80003f06270 */
[----:B------:R-:W-:Y:S11]  /*9df0*/  ISETP.LT.OR P0, PT, R84, 0x21, P0 ;  /* 0x000000215400780c */ /* 0x000ff60000701670 */
[----:B------:R-:W-:Y:S02]  /*9e00*/  @!UPT UIADD3 URZ, URZ, URZ, URZ ;  /* 0x0000003f3f3ff290 */ /* 0x000fe4000fffe03f */
        /* <DEDUP_REMOVED lines=8> */
[----:B------:R-:W-:Y:S04]  /*9e90*/  LDSM.16.M88.4 R56, [R173+0x800] ;  /* 0x00080000ad38783b */ /* 0x000fe80000000200 */
[----:B------:R-:W-:Y:S01]  /*9ea0*/  LDSM.16.M88.4 R64, [R173+0x1000] ;  /* 0x00100000ad40783b */ /* 0x000fe20000000200 */
[----:B-1----:R-:W-:Y:S03]  /*9eb0*/  HMMA.16816.F32.BF16 R16, R4, R50, RZ ;  /* 0x000000320410723c */ /* 0x002fe600000418ff */
[----:B------:R-:W1:Y:S04]  /*9ec0*/  LDSM.16.M88.4 R4, [R177] ;  /* 0x00000000b104783b */ /* 0x000e680000000200 */
[----:B------:R-:W4:Y:S04]  /*9ed0*/  LDSM.16.M88.4 R48, [R173] ;  /* 0x00000000ad30783b */ /* 0x000f280000000200 */
[----:B------:R-:W3:Y:S04]  /*9ee0*/  LDSM.16.M88.4 R68, [R173+0x1800] ;  /* 0x00180000ad44783b */ /* 0x000ee80000000200 */
[----:B------:R-:W-:Y:S04]  /*9ef0*/  LDSM.16.M88.4 R52, [R170] ;  /* 0x00000000aa34783b */ /* 0x000fe80000000200 */
[----:B------:R-:W-:Y:S04]  /*9f00*/  LDSM.16.M88.4 R60, [R170+0x800] ;  /* 0x00080000aa3c783b */ /* 0x000fe80000000200 */
[----:B------:R-:W-:Y:S01]  /*9f10*/  LDSM.16.M88.4 R72, [R170+0x1000] ;  /* 0x00100000aa48783b */ /* 0x000fe20000000200 */
[----:B--2---:R-:W-:Y:S03]  /*9f20*/  HMMA.16816.F32.BF16 R12, R8, R78, R16 ;  /* 0x0000004e080c723c */ /* 0x004fe60000041810 */
[----:B------:R-:W2:Y:S04]  /*9f30*/  LDSM.16.M88.4 R8, [R176] ;  /* 0x00000000b008783b */ /* 0x000ea80000000200 */
[----:B------:R-:W2:Y:S04]  /*9f40*/  LDSM.16.M88.4 R80, [R170+0x1800] ;  /* 0x00180000aa50783b */ /* 0x000ea80000000200 */
[----:B------:R-:W-:Y:S04]  /*9f50*/  LDSM.16.M88.4 R76, [R111+0x3800] ;  /* 0x003800006f4c783b */ /* 0x000fe80000000200 */
[----:B------:R-:W-:Y:S01]  /*9f60*/  LDSM.16.M88.4 R84, [R183] ;  /* 0x00000000b754783b */ /* 0x000fe20000000200 */
[C---:B-1----:R-:W-:Y:S03]  /*9f70*/  HMMA.16816.F32.BF16 R28, R4.reuse, R56, R28 ;  /* 0x00000038041c723c */ /* 0x042fe6000004181c */
[----:B------:R-:W0:Y:S05]  /*9f80*/  LDGDEPBAR ;  /* 0x00000000000079af */ /* 0x000e2a0000000000 */
[C---:B----4-:R-:W-:Y:S08]  /*9f90*/  HMMA.16816.F32.BF16 R16, R4.reuse, R48, R20 ;  /* 0x000000300410723c */ /* 0x050ff00000041814 */
[C---:B------:R-:W-:Y:S01]  /*9fa0*/  HMMA.16816.F32.BF16 R24, R4.reuse, R50, R24 ;  /* 0x000000320418723c */ /* 0x040fe20000041818 */
[----:B------:R-:W-:Y:S07]  /*9fb0*/  LDSM.16.M88.4 R48, [R111+0x2000] ;  /* 0x002000006f30783b */ /* 0x000fee0000000200 */
[C---:B------:R-:W-:Y:S01]  /*9fc0*/  HMMA.16816.F32.BF16 R32, R4.reuse, R58, R32 ;  /* 0x0000003a0420723c */ /* 0x040fe20000041820 */
[----:B------:R-:W-:Y:S07]  /*9fd0*/  LDSM.16.M88.4 R56, [R111+0x2800] ;  /* 0x002800006f38783b */ /* 0x000fee0000000200 */
[C---:B------:R-:W-:Y:S08]  /*9fe0*/  HMMA.16816.F32.BF16 R36, R4.reuse, R64, R36 ;  /* 0x000000400424723c */ /* 0x040ff00000041824 */
[C---:B------:R-:W-:Y:S01]  /*9ff0*/  HMMA.16816.F32.BF16 R40, R4.reuse, R66, R40 ;  /* 0x000000420428723c */ /* 0x040fe20000041828 */
[----:B------:R-:W-:Y:S07]  /*a000*/  LDSM.16.M88.4 R64, [R185] ;  /* 0x00000000b940783b */ /* 0x000fee0000000200 */
[C---:B---3--:R-:W-:Y:S08]  /*a010*/  HMMA.16816.F32.BF16 R44, R4.reuse, R68, R44 ;  /* 0x00000044042c723c */ /* 0x048ff0000004182c */
[----:B------:R-:W-:Y:S01]  /*a020*/  HMMA.16816.F32.BF16 R12, R4, R70, R12 ;  /* 0x00000046040c723c */ /* 0x000fe2000004180c */
[----:B------:R-:W1:Y:S04]  /*a030*/  LDSM.16.M88.4 R4, [R174+0x4000] ;  /* 0x00400000ae04783b */ /* 0x000e680000000200 */
[----:B------:R-:W3:Y:S03]  /*a040*/  LDSM.16.M88.4 R68, [R111+0x3000] ;  /* 0x003000006f44783b */ /* 0x000ee60000000200 */
[C---:B--2---:R-:W-:Y:S08]  /*a050*/  HMMA.16816.F32.BF16 R20, R8.reuse, R52, R16 ;  /* 0x000000340814723c */ /* 0x044ff00000041810 */
[C---:B------:R-:W-:Y:S01]  /*a060*/  HMMA.16816.F32.BF16 R16, R8.reuse, R54, R24 ;  /* 0x000000360810723c */ /* 0x040fe20000041818 */
[----:B------:R-:W-:Y:S07]  /*a070*/  LDSM.16.M88.4 R52, [R186] ;  /* 0x00000000ba34783b */ /* 0x000fee0000000200 */
[C---:B------:R-:W-:Y:S08]  /*a080*/  HMMA.16816.F32.BF16 R28, R8.reuse, R60, R28 ;  /* 0x0000003c081c723c */ /* 0x040ff0000004181c */
[C---:B------:R-:W-:Y:S01]  /*a090*/  HMMA.16816.F32.BF16 R32, R8.reuse, R62, R32 ;  /* 0x0000003e0820723c */ /* 0x040fe20000041820 */
[----:B------:R-:W-:Y:S07]  /*a0a0*/  LDSM.16.M88.4 R60, [R173+0x2800] ;  /* 0x00280000ad3c783b */ /* 0x000fee0000000200 */
[C---:B------:R-:W-:Y:S08]  /*a0b0*/  HMMA.16816.F32.BF16 R36, R8.reuse, R72, R36 ;  /* 0x000000480824723c */ /* 0x040ff00000041824 */
[C---:B------:R-:W-:Y:S01]  /*a0c0*/  HMMA.16816.F32.BF16 R40, R8.reuse, R74, R40 ;  /* 0x0000004a0828723c */ /* 0x040fe20000041828 */
[----:B------:R-:W-:Y:S07]  /*a0d0*/  LDSM.16.M88.4 R72, [R184] ;  /* 0x00000000b848783b */ /* 0x000fee0000000200 */
[C---:B------:R-:W-:Y:S08]  /*a0e0*/  HMMA.16816.F32.BF16 R44, R8.reuse, R80, R44 ;  /* 0x00000050082c723c */ /* 0x040ff0000004182c */
[----:B------:R-:W-:Y:S01]  /*a0f0*/  HMMA.16816.F32.BF16 R12, R8, R82, R12 ;  /* 0x00000052080c723c */ /* 0x000fe2000004180c */
[----:B------:R-:W2:Y:S04]  /*a100*/  LDSM.16.M88.4 R8, [R175+0x4000] ;  /* 0x00400000af08783b */ /* 0x000ea80000000200 */
[----:B------:R-:W-:Y:S03]  /*a110*/  LDSM.16.M88.4 R80, [R173+0x3800] ;  /* 0x00380000ad50783b */ /* 0x000fe60000000200 */
        /* <DEDUP_REMOVED lines=8> */
[----:B------:R-:W-:Y:S07]  /*a1a0*/  LDSM.16.M88.4 R68, [R173+0x3000] ;  /* 0x00300000ad44783b */ /* 0x000fee0000000200 */
[C---:B------:R-:W-:Y:S08]  /*a1b0*/  HMMA.16816.F32.BF16 R44, R4.reuse, R76, R44 ;  /* 0x0000004c042c723c */ /* 0x040ff0000004182c */
[----:B------:R-:W-:Y:S01]  /*a1c0*/  HMMA.16816.F32.BF16 R12, R4, R78, R12 ;  /* 0x0000004e040c723c */ /* 0x000fe2000004180c */
[----:B------:R-:W1:Y:S04]  /*a1d0*/  LDSM.16.M88.4 R4, [R177+0x4000] ;  /* 0x00400000b104783b */ /* 0x000e680000000200 */
[----:B------:R-:W-:Y:S03]  /*a1e0*/  LDSM.16.M88.4 R76, [R170+0x3000] ;  /* 0x00300000aa4c783b */ /* 0x000fe60000000200 */
[C---:B--2---:R-:W-:Y:S08]  /*a1f0*/  HMMA.16816.F32.BF16 R28, R8.reuse, R52, R24 ;  /* 0x00000034081c723c */ /* 0x044ff00000041818 */
        /* <DEDUP_REMOVED lines=11> */
[----:B------:R-:W3:Y:S03]  /*a2b0*/  LDSM.16.M88.4 R84, [R170+0x3800] ;  /* 0x00380000aa54783b */ /* 0x000ee60000000200 */
[C---:B-1----:R-:W-:Y:S08]  /*a2c0*/  HMMA.16816.F32.BF16 R32, R4.reuse, R48, R28 ;  /* 0x000000300420723c */ /* 0x042ff0000004181c */
        /* <DEDUP_REMOVED lines=10> */
[----:B------:R-:W1:Y:S04]  /*a370*/  LDSM.16.M88.4 R4, [R174+0x8000] ;  /* 0x00800000ae04783b */ /* 0x000e680000000200 */
[----:B------:R-:W4:Y:S03]  /*a380*/  LDSM.16.M88.4 R80, [R111+0x5800] ;  /* 0x005800006f50783b */ /* 0x000f260000000200 */
        /* <DEDUP_REMOVED lines=8> */
[----:B------:R-:W-:Y:S07]  /*a410*/  LDSM.16.M88.4 R76, [R173+0x5800] ;  /* 0x00580000ad4c783b */ /* 0x000fee0000000200 */
[C---:B---3--:R-:W-:Y:S08]  /*a420*/  HMMA.16816.F32.BF16 R44, R8.reuse, R84, R44 ;  /* 0x00000054082c723c */ /* 0x048ff0000004182c */
[----:B------:R-:W-:Y:S01]  /*a430*/  HMMA.16816.F32.BF16 R8, R8, R86, R12 ;  /* 0x000000560808723c */ /* 0x000fe2000004180c */
[----:B------:R-:W2:Y:S04]  /*a440*/  LDSM.16.M88.4 R12, [R175+0x8000] ;  /* 0x00800000af0c783b */ /* 0x000ea80000000200 */
[----:B------:R-:W3:Y:S03]  /*a450*/  LDSM.16.M88.4 R84, [R179] ;  /* 0x00000000b354783b */ /* 0x000ee60000000200 */
        /* <DEDUP_REMOVED lines=9> */
[C---:B----4-:R-:W-:Y:S01]  /*a4f0*/  HMMA.16816.F32.BF16 R16, R4.reuse, R80, R44 ;  /* 0x000000500410723c */ /* 0x050fe2000004182c */
[----:B------:R-:W-:Y:S07]  /*a500*/  LDSM.16.M88.4 R44, [R170+0x5800] ;  /* 0x00580000aa2c783b */ /* 0x000fee0000000200 */
[----:B------:R-:W-:Y:S01]  /*a510*/  HMMA.16816.F32.BF16 R4, R4, R82, R8 ;  /* 0x000000520404723c */ /* 0x000fe20000041808 */
[----:B------:R-:W1:Y:S07]  /*a520*/  LDSM.16.M88.4 R8, [R177+0x8000] ;  /* 0x00800000b108783b */ /* 0x000e6e0000000200 */
[C---:B--2---:R-:W-:Y:S08]  /*a530*/  HMMA.16816.F32.BF16 R40, R12.reuse, R48, R40 ;  /* 0x000000300c28723c */ /* 0x044ff00000041828 */
[C---:B------:R-:W-:Y:S01]  /*a540*/  HMMA.16816.F32.BF16 R36, R12.reuse, R50, R36 ;  /* 0x000000320c24723c */ /* 0x040fe20000041824 */
[----:B------:R-:W-:Y:S07]  /*a550*/  LDSM.16.M88.4 R48, [R170+0x5000] ;  /* 0x00500000aa30783b */ /* 0x000fee0000000200 */
[C---:B------:R-:W-:Y:S08]  /*a560*/  HMMA.16816.F32.BF16 R32, R12.reuse, R56, R32 ;  /* 0x000000380c20723c */ /* 0x040ff00000041820 */
[C---:B------:R-:W-:Y:S01]  /*a570*/  HMMA.16816.F32.BF16 R28, R12.reuse, R58, R28 ;  /* 0x0000003a0c1c723c */ /* 0x040fe2000004181c */
[----:B------:R-:W-:Y:S07]  /*a580*/  LDSM.16.M88.4 R56, [R170+0x4000] ;  /* 0x00400000aa38783b */ /* 0x000fee0000000200 */
[C---:B------:R-:W-:Y:S08]  /*a590*/  HMMA.16816.F32.BF16 R24, R12.reuse, R68, R24 ;  /* 0x000000440c18723c */ /* 0x040ff00000041818 */
[C---:B------:R-:W-:Y:S08]  /*a5a0*/  HMMA.16816.F32.BF16 R20, R12.reuse, R70, R20 ;  /* 0x000000460c14723c */ /* 0x040ff00000041814 */
[C---:B---3--:R-:W-:Y:S08]  /*a5b0*/  HMMA.16816.F32.BF16 R16, R12.reuse, R84, R16 ;  /* 0x000000540c10723c */ /* 0x048ff00000041810 */
        /* <DEDUP_REMOVED lines=9> */
[C---:B------:R-:W-:Y:S08]  /*a650*/  HMMA.16816.F32.BF16 R16, R8.reuse, R76, R16 ;  /* 0x0000004c0810723c */ /* 0x040ff00000041810 */
        /* <DEDUP_REMOVED lines=12> */
[----:B------:R-:W-:Y:S01]  /*a720*/  IMAD.MOV.U32 R0, RZ, RZ, c[0x0][0x2b8] ;  /* 0x0000ae00ff007624 */ /* 0x000fe200078e00ff */
        /* <DEDUP_REMOVED lines=29> */
.L_x_4020:
[----:B------:R-:W-:Y:S05]  /*a900*/  BRA.DIV ~URZ, `(.L_x_3872) ;  /* 0x00011a527f007947 */ /* 0x000fea000b800000 */
[----:B------:R-:W3:Y:S01]  /*a910*/  SHFL.IDX PT, R0, R15, RZ, 0x181f ;  /* 0x00181fff0f007589 */ /* 0x000ee200000e0000 */
[C---:B------:R-:W-:Y:S01]  /*a920*/  IMAD.SHL.U32 R12, R199.reuse, 0x2, RZ ;  /* 0x00000002c70c7824 */ /* 0x040fe200078e00ff */
[----:B------:R-:W-:Y:S01]  /*a930*/  SHF.L.U64.HI R13, R199, 0x1, R208 ;  /* 0x00000001c70d7819 */ /* 0x000fe200000102d0 */
[C---:B------:R-:W-:Y:S01]  /*a940*/  IMAD.SHL.U32 R14, R206.reuse, 0x2, RZ ;  /* 0x00000002ce0e7824 */ /* 0x040fe200078e00ff */
[----:B------:R-:W-:Y:S01]  /*a950*/  SHF.L.U64.HI R16, R206, 0x1, R219 ;  /* 0x00000001ce107819 */ /* 0x000fe200000102db */
[C---:B------:R-:W-:Y:S01]  /*a960*/  IMAD.SHL.U32 R17, R205.reuse, 0x2, RZ ;  /* 0x00000002cd117824 */ /* 0x040fe200078e00ff */
[----:B------:R-:W-:Y:S02]  /*a970*/  SHF.L.U64.HI R18, R205, 0x1, R218 ;  /* 0x00000001cd127819 */ /* 0x000fe400000102da */
[----:B------:R-:W-:Y:S02]  /*a980*/  SEL R11, RZ, 0x10, P5 ;  /* 0x00000010ff0b7807 */ /* 0x000fe40002800000 */
[----:B------:R-:W-:-:S02]  /*a990*/  SEL R10, RZ, 0x10, P4 ;  /* 0x00000010ff0a7807 */ /* 0x000fc40002000000 */
[C---:B---3--:R-:W-:Y:S02]  /*a9a0*/  IADD3 R2, P2, R0.reuse, R12, RZ ;  /* 0x0000000c00027210 */ /* 0x048fe40007f5e0ff */
[C---:B------:R-:W-:Y:S02]  /*a9b0*/  IADD3 R8, P1, R0.reuse, R14, RZ ;  /* 0x0000000e00087210 */ /* 0x040fe40007f3e0ff */
[----:B------:R-:W-:Y:S01]  /*a9c0*/  IADD3 R6, P0, R0, R17, RZ ;  /* 0x0000001100067210 */ /* 0x000fe20007f1e0ff */
[C---:B--2---:R-:W-:Y:S01]  /*a9d0*/  IMAD.X R3, R4.reuse, 0x1, R13, P2 ;  /* 0x0000000104037824 */ /* 0x044fe200010e060d */
        /* <DEDUP_REMOVED lines=8> */
[----:B-1--4-:R3:W5:Y:S02]  /*aa60*/  LDL R5, [R1+0x104] ;  /* 0x0001040001057983 */ /* 0x0127640000100800 */
.L_x_4021:
[----:B--23--:R-:W-:Y:S02]  /*aa70*/  IADD3 R2, -R11, 0x10, RZ ;  /* 0x000000100b027810 */ /* 0x00cfe40007ffe1ff */
[----:B------:R-:W-:-:S02]  /*aa80*/  IADD3 R3, -R10, 0x10, RZ ;  /* 0x000000100a037810 */ /* 0x000fc40007ffe1ff */
[----:B------:R-:W-:Y:S02]  /*aa90*/  LOP3.LUT R2, R2, 0xf, RZ, 0xc0, !PT ;  /* 0x0000000f02027812 */ /* 0x000fe400078ec0ff */
[----:B------:R-:W-:Y:S02]  /*aaa0*/  ISETP.NE.U32.AND P2, PT, R11, RZ, PT ;  /* 0x000000ff0b00720c */ /* 0x000fe40003f45070 */
[----:B------:R-:W-:Y:S02]  /*aab0*/  IADD3 R8, P1, P0, R2, R0, R12 ;  /* 0x0000000002087210 */ /* 0x000fe4000783e00c */
[----:B------:R-:W-:Y:S02]  /*aac0*/  LOP3.LUT R2, R3, 0xf, RZ, 0xc0, !PT ;  /* 0x0000000f03027812 */ /* 0x000fe400078ec0ff */
[----:B-----5:R-:W-:Y:S02]  /*aad0*/  IADD3 R3, -R5, 0x10, RZ ;  /* 0x0000001005037810 */ /* 0x020fe40007ffe1ff */
        /* <DEDUP_REMOVED lines=14> */
.L_x_3870:
[----:B------:R-:W-:Y:S05]  /*abc0*/  BSYNC B0 ;  /* 0x0000000000007941 */ /* 0x000fea0003800000 */
.L_x_3869:
[----:B-1----:R-:W2:Y:S01]  /*abd0*/  LDL R7, [R1+0x4] ;  /* 0x0000040001077983 */ /* 0x002ea20000100800 */
[----:B-----5:R-:W-:Y:S01]  /*abe0*/  SHF.R.S32.HI R0, RZ, 0x1f, R88 ;  /* 0x0000001fff007819 */ /* 0x020fe20000011458 */
[----:B------:R-:W-:Y:S01]  /*abf0*/  IMAD.MOV.U32 R9, RZ, RZ, 0x1 ;  /* 0x00000001ff097424 */ /* 0x000fe200078e00ff */
[----:B------:R-:W-:Y:S01]  /*ac00*/  ULDC UR4, c[0x0][0x324] ;  /* 0x0000c90000047ab9 */ /* 0x000fe20000000800 */
[----:B------:R-:W0:Y:S01]  /*ac10*/  LDGDEPBAR ;  /* 0x00000000000079af */ /* 0x000e220000000000 */
[CC--:B------:R-:W-:Y:S01]  /*ac20*/  LEA.HI R2, R0.reuse, R88.reuse, RZ, 0x2 ;  /* 0x0000005800027211 */ /* 0x0c0fe200078f10ff */
[----:B------:R-:W-:Y:S01]  /*ac30*/  ULOP3.LUT UR4, URZ, UR4, URZ, 0x33, !UPT ;  /* 0x000000043f047292 */ /* 0x000fe2000f8e333f */
[----:B------:R-:W-:-:S02]  /*ac40*/  LEA.HI R0, R0, R88, RZ, 0x5 ;  /* 0x0000005800007211 */ /* 0x000fc400078f28ff */
[----:B------:R-:W-:Y:S02]  /*ac50*/  LOP3.LUT R2, R2, 0xfffffffc, RZ, 0xc0, !PT ;  /* 0xfffffffc02027812 */ /* 0x000fe400078ec0ff */
[----:B------:R-:W-:Y:S02]  /*ac60*/  LOP3.LUT R3, R0, 0xffffffe0, RZ, 0xc0, !PT ;  /* 0xffffffe000037812 */ /* 0x000fe400078ec0ff */
[----:B------:R-:W-:Y:S01]  /*ac70*/  SHF.R.S32.HI R4, RZ, 0x5, R0 ;  /* 0x00000005ff047819 */ /* 0x000fe20000011400 */
[C---:B------:R-:W-:Y:S01]  /*ac80*/  IMAD.IADD R2, R88.reuse, 0x1, -R2 ;  /* 0x0000000158027824 */ /* 0x040fe200078e0a02 */
[----:B------:R-:W-:Y:S01]  /*ac90*/  SHF.R.S32.HI R5, RZ, 0x1f, R0 ;  /* 0x0000001fff057819 */ /* 0x000fe20000011400 */
[----:B------:R-:W-:Y:S01]  /*aca0*/  IMAD.IADD R0, R88, 0x1, -R3 ;  /* 0x0000000158007824 */ /* 0x000fe200078e0a03 */
[----:B------:R-:W-:Y:S02]  /*acb0*/  ISETP.NE.AND P0, PT, R9, c[0x0][0x2c4], PT ;  /* 0x0000b10009007a0c */ /* 0x000fe40003f05270 */
[----:B------:R-:W-:-:S02]  /*acc0*/  LEA.HI R5, R5, R4, RZ, 0x3 ;  /* 0x0000000405057211 */ /* 0x000fc400078f18ff */
[----:B------:R-:W-:Y:S02]  /*acd0*/  LEA.HI R3, R2, R2, RZ, 0x1 ;  /* 0x0000000202037211 */ /* 0x000fe400078f08ff */
[----:B------:R-:W-:Y:S02]  /*ace0*/  SHF.R.S32.HI R8, RZ, 0x1f, R0 ;  /* 0x0000001fff087819 */ /* 0x000fe40000011400 */
[----:B------:R-:W-:Y:S02]  /*acf0*/  LOP3.LUT R6, R5, 0xffffff8, RZ, 0xc0, !PT ;  /* 0x0ffffff805067812 */ /* 0x000fe400078ec0ff */
[----:B------:R-:W-:Y:S02]  /*ad00*/  LOP3.LUT R5, R3, 0x1ffffffe, RZ, 0xc0, !PT ;  /* 0x1ffffffe03057812 */ /* 0x000fe400078ec0ff */
[----:B------:R-:W-:Y:S01]  /*ad10*/  LEA.HI R3, R8, R0, RZ, 0x2 ;  /* 0x0000000008037211 */ /* 0x000fe200078f10ff */
[----:B------:R-:W-:Y:S02]  /*ad20*/  IMAD.IADD R4, R4, 0x1, -R6 ;  /* 0x0000000104047824 */ /* 0x000fe400078e0a06 */
        /* <DEDUP_REMOVED lines=8> */
[----:B------:R-:W-:-:S04]  /*adb0*/  IADD3 R0, -R210, R0, -R209 ;  /* 0x00000000d2007210 */ /* 0x000fc80007ffe9d1 */
[C---:B------:R-:W-:Y:S02]  /*adc0*/  IADD3 R5, R0.reuse, UR4, RZ ;  /* 0x0000000400057c10 */ /* 0x040fe4000fffe0ff */
[----:B------:R-:W-:Y:S01]  /*add0*/  IADD3 R6, R0, c[0x0][0x328], RZ ;  /* 0x0000ca0000067a10 */ /* 0x000fe20007ffe0ff */
[----:B--2---:R-:W-:Y:S01]  /*ade0*/  IMAD R2, R7, 0x80, R236 ;  /* 0x0000008007027824 */ /* 0x004fe200078e02ec */
[----:B------:R-:W-:-:S04]  /*adf0*/  IADD3 R7, -R209, R211, -R93 ;  /* 0x000000d3d1077210 */ /* 0x000fc80007ffe95d */
[----:B------:R-:W-:-:S05]  /*ae00*/  IADD3 R4, R234, R2, R235 ;  /* 0x00000002ea047210 */ /* 0x000fca0007ffe0eb */
[----:B------:R-:W-:-:S05]  /*ae10*/  @P0 IMAD.HI.U32 R2, R4, c[0x0][0x2c8], RZ ;  /* 0x0000b20004020a27 */ /* 0x000fca00078e00ff */
[----:B------:R-:W-:Y:S01]  /*ae20*/  @P0 SHF.R.U32.HI R4, RZ, c[0x0][0x2cc], R2 ;  /* 0x0000b300ff040a19 */ /* 0x000fe20000011602 */
[----:B------:R-:W-:Y:S05]  /*ae30*/  BRA.DIV ~URZ, `(.L_x_3873) ;  /* 0x000117927f007947 */ /* 0x000fea000b800000 */
[----:B------:R1:W2:Y:S02]  /*ae40*/  SHFL.IDX PT, R3, R4, RZ, 0x1c1f ;  /* 0x001c1fff04037589 */ /* 0x0002a400000e0000 */
.L_x_4022:
        /* <DEDUP_REMOVED lines=16> */
.L_x_3876:
[----:B------:R-:W-:-:S13]  /*af50*/  ISETP.NE.AND P0, PT, R8, c[0x0][0x32c], PT ;  /* 0x0000cb0008007a0c */ /* 0x000fda0003f05270 */
[----:B------:R-:W-:-:S05]  /*af60*/  @P0 IMAD.HI.U32 R8, R3, c[0x0][0x330], RZ ;  /* 0x0000cc0003080a27 */ /* 0x000fca00078e00ff */
[----:B------:R-:W-:Y:S02]  /*af70*/  @P0 SHF.R.U32.HI R3, RZ, c[0x0][0x334], R8 ;  /* 0x0000cd00ff030a19 */ /* 0x000fe40000011608 */
.L_x_3877:
[----:B------:R-:W-:Y:S05]  /*af80*/  BSYNC B0 ;  /* 0x0000000000007941 */ /* 0x000fea0003800000 */
.L_x_3875:
[----:B------:R-:W-:-:S04]  /*af90*/  IMAD R3, R3, c[0x0][0x32c], -R93 ;  /* 0x0000cb0003037a24 */ /* 0x000fc800078e0a5d */
[----:B------:R-:W-:-:S05]  /*afa0*/  IMAD.IADD R3, R3, 0x1, -R209 ;  /* 0x0000000103037824 */ /* 0x000fca00078e0ad1 */
[----:B------:R-:W-:Y:S02]  /*afb0*/  IADD3 R8, R3, c[0x0][0x32c], RZ ;  /* 0x0000cb0003087a10 */ /* 0x000fe40007ffe0ff */
[----:B------:R-:W-:Y:S02]  /*afc0*/  IMNMX R0, R0, R3, !PT ;  /* 0x0000000300007217 */ /* 0x000fe40007800200 */
[----:B------:R-:W-:Y:S02]  /*afd0*/  IMNMX R2, R2, R8, PT ;  /* 0x0000000802027217 */ /* 0x000fe40003800200 */
.L_x_3874:
        /* <DEDUP_REMOVED lines=51> */
.L_x_4023:
        /* <DEDUP_REMOVED lines=15> */
.L_x_3881:
[----:B-12---:R-:W-:-:S04]  /*b400*/  MOV R4, 0x1 ;  /* 0x0000000100047802 */ /* 0x006fc80000000f00 */
[----:B------:R-:W-:-:S13]  /*b410*/  ISETP.NE.AND P1, PT, R4, c[0x0][0x32c], PT ;  /* 0x0000cb0004007a0c */ /* 0x000fda0003f25270 */
[----:B------:R-:W-:-:S05]  /*b420*/  @P1 IMAD.HI.U32 R4, R3, c[0x0][0x330], RZ ;  /* 0x0000cc0003041a27 */ /* 0x000fca00078e00ff */
[----:B------:R-:W-:Y:S02]  /*b430*/  @P1 SHF.R.U32.HI R3, RZ, c[0x0][0x334], R4 ;  /* 0x0000cd00ff031a19 */ /* 0x000fe40000011604 */
.L_x_3882:
[----:B------:R-:W-:Y:S05]  /*b440*/  BSYNC B0 ;  /* 0x0000000000007941 */ /* 0x000fea0003800000 */
.L_x_3880:
[----:B------:R-:W-:-:S04]  /*b450*/  IMAD R3, R3, c[0x0][0x32c], -R93 ;  /* 0x0000cb0003037a24 */ /* 0x000fc800078e0a5d */
[----:B------:R-:W-:-:S05]  /*b460*/  IMAD.IADD R3, R3, 0x1, -R209 ;  /* 0x0000000103037824 */ /* 0x000fca00078e0ad1 */
[----:B------:R-:W-:Y:S02]  /*b470*/  IADD3 R4, R3, c[0x0][0x32c], RZ ;  /* 0x0000cb0003047a10 */ /* 0x000fe40007ffe0ff */
[----:B------:R-:W-:Y:S02]  /*b480*/  IMNMX R0, R0, R3, !PT ;  /* 0x0000000300007217 */ /* 0x000fe40007800200 */
[----:B------:R-:W-:Y:S02]  /*b490*/  IMNMX R2, R2, R4, PT ;  /* 0x0000000402027217 */ /* 0x000fe40003800200 */
.L_x_3879:
        /* <DEDUP_REMOVED lines=10> */
[----:B------:R-:W-:Y:S02]  /*b540*/  ISETP.GT.AND P1, PT, R0, 0x11, P0 ;  /* 0x000000110000780c */ /* 0x000fe40000724270 */
[----:B------:R-:W-:Y:S02]  /*b550*/  P2R R3, PR, RZ, 0x8 ;  /* 0x00000008ff037803 */ /* 0x000fe40000000000 */
[C---:B------:R-:W-:Y:S02]  /*b560*/  ISETP.LT.OR P3, PT, R2.reuse, 0x11, P2 ;  /* 0x000000110200780c */ /* 0x040fe40001761670 */
[----:B------:R-:W-:Y:S02]  /*b570*/  ISETP.LT.OR P2, PT, R2, 0x12, P1 ;  /* 0x000000120200780c */ /* 0x000fe40000f41670 */
[----:B------:R-:W-:Y:S02]  /*b580*/  ISETP.GT.AND P1, PT, R0, 0x18, P0 ;  /* 0x000000180000780c */ /* 0x000fe40000724270 */
[----:B------:R-:W-:-:S02]  /*b590*/  FSEL R20, R59, -INF , !P2 ;  /* 0xff8000003b147808 */ /* 0x000fc40005000000 */
[----:B------:R-:W-:Y:S02]  /*b5a0*/  ISETP.GT.AND P2, PT, R0, RZ, P0 ;  /* 0x000000ff0000720c */ /* 0x000fe40000744270 */
[----:B------:R-:W-:Y:S02]  /*b5b0*/  FMNMX.FTZ R103, R8, R9, !PT ;  /* 0x0000000908677209 */ /* 0x000fe40007810000 */
[C---:B------:R-:W-:Y:S02]  /*b5c0*/  ISETP.LT.OR P2, PT, R2.reuse, 0x1, P2 ;  /* 0x000000010200780c */ /* 0x040fe40001741670 */
[----:B------:R-:W-:Y:S02]  /*b5d0*/  ISETP.LT.OR P1, PT, R2, 0x19, P1 ;  /* 0x000000190200780c */ /* 0x000fe40000f21670 */
[----:B------:R-:W-:Y:S02]  /*b5e0*/  FSEL R5, R66, -INF , !P2 ;  /* 0xff80000042057808 */ /* 0x000fe40005000000 */
[----:B------:R-:W-:-:S02]  /*b5f0*/  FMNMX.FTZ R103, R23, R103, !PT ;  /* 0x0000006717677209 */ /* 0x000fc40007810000 */
[----:B-12---:R-:W-:Y:S02]  /*b600*/  FMNMX.FTZ R4, R5, R6, !PT ;  /* 0x0000000605047209 */ /* 0x006fe40007810000 */
[----:B------:R-:W-:Y:S02]  /*b610*/  FSEL R21, R54, -INF , !P1 ;  /* 0xff80000036157808 */ /* 0x000fe40004800000 */
[----:B------:R-:W-:Y:S02]  /*b620*/  FMNMX.FTZ R4, R10, R4, !PT ;  /* 0x000000040a047209 */ /* 0x000fe40007810000 */
[----:B------:R-:W-:Y:S02]  /*b630*/  ISETP.GT.AND P1, PT, R0, 0x19, P0 ;  /* 0x000000190000780c */ /* 0x000fe40000724270 */
[----:B------:R-:W-:Y:S02]  /*b640*/  FSEL R18, R58, -INF , !P3 ;  /* 0xff8000003a127808 */ /* 0x000fe40005800000 */
[----:B------:R-:W-:-:S02]  /*b650*/  FMNMX.FTZ R103, R24, R103, !PT ;  /* 0x0000006718677209 */ /* 0x000fc40007810000 */
[----:B------:R-:W-:Y:S02]  /*b660*/  FMNMX.FTZ R4, R13, R4, !PT ;  /* 0x000000040d047209 */ /* 0x000fe40007810000 */
[----:B------:R-:W-:Y:S02]  /*b670*/  ISETP.LT.OR P1, PT, R2, 0x1a, P1 ;  /* 0x0000001a0200780c */ /* 0x000fe40000f21670 */
[----:B------:R-:W-:Y:S02]  /*b680*/  FMNMX.FTZ R103, R25, R103, !PT ;  /* 0x0000006719677209 */ /* 0x000fe40007810000 */
        /* <DEDUP_REMOVED lines=11> */
[----:B------:R-:W-:Y:S02]  /*b740*/  FSEL R12, R43, -INF , !P1 ;  /* 0xff8000002b0c7808 */ /* 0x000fe40004800000 */
[----:B------:R-:W-:Y:S02]  /*b750*/  ISETP.GT.AND P2, PT, R0, 0x28, P0 ;  /* 0x000000280000780c */ /* 0x000fe40000744270 */
[----:B------:R-:W-:Y:S02]  /*b760*/  FMNMX.FTZ R103, R28, R103, !PT ;  /* 0x000000671c677209 */ /* 0x000fe40007810000 */
[----:B------:R-:W-:-:S02]  /*b770*/  FMNMX.FTZ R4, R22, R4, !PT ;  /* 0x0000000416047209 */ /* 0x000fc40007810000 */
[----:B------:R-:W-:Y:S02]  /*b780*/  ISETP.GT.AND P1, PT, R0, 0x29, P0 ;  /* 0x000000290000780c */ /* 0x000fe40000724270 */
[C---:B------:R-:W-:Y:S02]  /*b790*/  ISETP.LT.OR P3, PT, R2.reuse, 0x29, P2 ;  /* 0x000000290200780c */ /* 0x040fe40001761670 */
[----:B------:R-:W-:Y:S02]  /*b7a0*/  FMNMX.FTZ R103, R29, R103, !PT ;  /* 0x000000671d677209 */ /* 0x000fe40007810000 */
[----:B------:R-:W-:Y:S02]  /*b7b0*/  FMNMX.FTZ R4, R17, R4, !PT ;  /* 0x0000000411047209 */ /* 0x000fe40007810000 */
[----:B------:R-:W-:Y:S02]  /*b7c0*/  ISETP.LT.OR P2, PT, R2, 0x2a, P1 ;  /* 0x0000002a0200780c */ /* 0x000fe40000f41670 */
[----:B------:R-:W-:-:S02]  /*b7d0*/  ISETP.GT.AND P1, PT, R0, 0x30, P0 ;  /* 0x000000300000780c */ /* 0x000fc40000724270 */
[----:B------:R-:W-:Y:S02]  /*b7e0*/  FSEL R7, R50, -INF , !P3 ;  /* 0xff80000032077808 */ /* 0x000fe40005800000 */
[----:B------:R-:W-:Y:S02]  /*b7f0*/  FMNMX.FTZ R103, R30, R103, !PT ;  /* 0x000000671e677209 */ /* 0x000fe40007810000 */
[----:B------:R-:W-:Y:S02]  /*b800*/  FMNMX.FTZ R4, R12, R4, !PT ;  /* 0x000000040c047209 */ /* 0x000fe40007810000 */
[----:B------:R-:W-:Y:S02]  /*b810*/  FSEL R11, R51, -INF , !P2 ;  /* 0xff800000330b7808 */ /* 0x000fe40005000000 */
[----:B------:R-:W-:Y:S02]  /*b820*/  ISETP.LT.OR P2, PT, R2, 0x31, P1 ;  /* 0x000000310200780c */ /* 0x000fe40000f41670 */
[----:B------:R-:W-:-:S02]  /*b830*/  ISETP.GT.AND P1, PT, R0, 0x31, P0 ;  /* 0x000000310000780c */ /* 0x000fc40000724270 */
[----:B------:R-:W-:Y:S02]  /*b840*/  FMNMX.FTZ R103, R31, R103, !PT ;  /* 0x000000671f677209 */ /* 0x000fe40007810000 */
[----:B------:R-:W-:Y:S02]  /*b850*/  FMNMX.FTZ R4, R7, R4, !PT ;  /* 0x0000000407047209 */ /* 0x000fe40007810000 */
[----:B------:R-:W-:Y:S02]  /*b860*/  FSEL R16, R38, -INF , !P2 ;  /* 0xff80000026107808 */ /* 0x000fe40005000000 */
[----:B------:R-:W-:Y:S02]  /*b870*/  ISETP.LT.OR P1, PT, R2, 0x32, P1 ;  /* 0x000000320200780c */ /* 0x000fe40000f21670 */
        /* <DEDUP_REMOVED lines=10> */
[----:B------:R-:W-:Y:S02]  /*b920*/  FMNMX.FTZ R103, R34, R103, !PT ;  /* 0x0000006722677209 */ /* 0x000fe40007810000 */
[----:B------:R-:W-:Y:S02]  /*b930*/  FMNMX.FTZ R4, R15, R4, !PT ;  /* 0x000000040f047209 */ /* 0x000fe40007810000 */
[----:B------:R-:W-:Y:S02]  /*b940*/  FSEL R19, R47, -INF , !P0 ;  /* 0xff8000002f137808 */ /* 0x000fe40004000000 */
[----:B------:R-:W-:-:S02]  /*b950*/  FMNMX.FTZ R103, R36, R103, !PT ;  /* 0x0000006724677209 */ /* 0x000fc40007810000 */
[----:B------:R-:W-:Y:S02]  /*b960*/  FMNMX.FTZ R4, R14, R4, !PT ;  /* 0x000000040e047209 */ /* 0x000fe40007810000 */
[----:B------:R-:W-:Y:S02]  /*b970*/  ISETP.NE.AND P3, PT, R3, RZ, PT ;  /* 0x000000ff0300720c */ /* 0x000fe40003f65270 */
[----:B------:R-:W-:Y:S02]  /*b980*/  FMNMX.FTZ R103, R35, R103, !PT ;  /* 0x0000006723677209 */ /* 0x000fe40007810000 */
[----:B------:R-:W-:Y:S01]  /*b990*/  FMNMX.FTZ R4, R19, R4, !PT ;  /* 0x0000000413047209 */ /* 0x000fe20007810000 */
[----:B------:R-:W-:Y:S06]  /*b9a0*/  BRA.DIV ~URZ, `(.L_x_3883) ;  /* 0x00010d027f007947 */ /* 0x000fec000b800000 */
[----:B------:R1:W2:Y:S02]  /*b9b0*/  SHFL.BFLY PT, R0, R103, 0x2, 0x1f ;  /* 0x0c401f0067007f89 */ /* 0x0002a400000e0000 */
.L_x_4024:
[----:B-12---:R-:W-:Y:S01]  /*b9c0*/  FMNMX.FTZ R103, R103, R0, !PT ;  /* 0x0000000067677209 */ /* 0x006fe20007810000 */
[----:B------:R-:W-:Y:S05]  /*b9d0*/  BRA.DIV ~URZ, `(.L_x_3884) ;  /* 0x00010d227f007947 */ /* 0x000fea000b800000 */
[----:B------:R-:W1:Y:S04]  /*b9e0*/  SHFL.BFLY PT, R0, R4, 0x2, 0x1f ;  /* 0x0c401f0004007f89 */ /* 0x000e6800000e0000 */
[----:B------:R-:W2:Y:S01]  /*b9f0*/  SHFL.BFLY PT, R2, R103, 0x1, 0x1f ;  /* 0x0c201f0067027f89 */ /* 0x000ea200000e0000 */
[----:B-1----:R-:W-:-:S02]  /*ba00*/  FMNMX.FTZ R4, R4, R0, !PT ;  /* 0x0000000004047209 */ /* 0x002fc40007810000 */
[----:B--2---:R-:W-:-:S03]  /*ba10*/  FMNMX.FTZ R103, R103, R2, !PT ;  /* 0x0000000267677209 */ /* 0x004fc60007810000 */
[----:B------:R1:W2:Y:S04]  /*ba20*/  SHFL.BFLY PT, R101, R4, 0x1, 0x1f ;  /* 0x0c201f0004657f89 */ /* 0x0002a800000e0000 */
.L_x_4025:
        /* <DEDUP_REMOVED lines=41> */
[----:B----4-:R-:W-:-:S04]  /*bcc0*/  FADD.FTZ R3, R45, R3 ;  /* 0x000000032d037221 */ /* 0x010fc80000010000 */
[----:B-----5:R-:W-:Y:S02]  /*bcd0*/  FADD.FTZ R3, R42, R3 ;  /* 0x000000032a037221 */ /* 0x020fe40000010000 */
[--C-:B--2---:R-:W-:Y:S02]  /*bce0*/  FFMA.FTZ R2, R5, c[0x0][0x2d0], -R0.reuse ;  /* 0x0000b40005027a23 */ /* 0x104fe40000010800 */
[--C-:B------:R-:W-:Y:S01]  /*bcf0*/  FFMA.FTZ R5, R14, c[0x0][0x2d0], -R0.reuse ;  /* 0x0000b4000e057a23 */ /* 0x100fe20000010800 */
[----:B------:R-:W-:Y:S01]  /*bd00*/  F2FP.BF16.PACK_AB R14, R42, R45 ;  /* 0x0000002d2a0e723e */ /* 0x000fe200000010ff */
[----:B------:R2:W-:Y:S02]  /*bd10*/  MUFU.EX2 R28, R2 ;  /* 0x00000002001c7308 */ /* 0x0005e40000000800 */
[--C-:B--2---:R-:W-:Y:S02]  /*bd20*/  FFMA.FTZ R2, R6, c[0x0][0x2d0], -R0.reuse ;  /* 0x0000b40006027a23 */ /* 0x104fe40000010800 */
[----:B------:R-:W-:-:S04]  /*bd30*/  FFMA.FTZ R6, R19, c[0x0][0x2d0], -R0 ;  /* 0x0000b40013067a23 */ /* 0x000fc80000010800 */
[----:B------:R2:W3:Y:S08]  /*bd40*/  MUFU.EX2 R27, R2 ;  /* 0x00000002001b7308 */ /* 0x0004f00000000800 */
[----:B------:R4:W-:Y:S01]  /*bd50*/  MUFU.EX2 R99, R6 ;  /* 0x0000000600637308 */ /* 0x0009e20000000800 */
[----:B--2---:R-:W-:Y:S01]  /*bd60*/  FFMA.FTZ R2, R10, c[0x0][0x2d0], -R0 ;  /* 0x0000b4000a027a23 */ /* 0x004fe20000010800 */
[----:B-1----:R-:W-:Y:S01]  /*bd70*/  F2FP.BF16.PACK_AB R10, R38, R41 ;  /* 0x00000029260a723e */ /* 0x002fe200000010ff */
[----:B---3--:R-:W-:-:S05]  /*bd80*/  FADD.FTZ R4, R28, R27 ;  /* 0x0000001b1c047221 */ /* 0x008fca0000010000 */
[----:B------:R1:W2:Y:S01]  /*bd90*/  MUFU.EX2 R26, R2 ;  /* 0x00000002001a7308 */ /* 0x0002a20000000800 */
[----:B----4-:R-:W-:Y:S01]  /*bda0*/  F2FP.BF16.PACK_AB R6, R31, R39 ;  /* 0x000000271f06723e */ /* 0x010fe200000010ff */
[----:B-1----:R-:W-:Y:S01]  /*bdb0*/  FFMA.FTZ R2, R13, c[0x0][0x2d0], -R0 ;  /* 0x0000b4000d027a23 */ /* 0x002fe20000010800 */
[----:B------:R-:W-:Y:S01]  /*bdc0*/  F2FP.BF16.PACK_AB R13, R27, R28 ;  /* 0x0000001c1b0d723e */ /* 0x000fe200000010ff */
[----:B--2---:R-:W-:-:S04]  /*bdd0*/  FADD.FTZ R4, R26, R4 ;  /* 0x000000041a047221 */ /* 0x004fc80000010000 */
[----:B------:R1:W2:Y:S02]  /*bde0*/  MUFU.EX2 R25, R2 ;  /* 0x0000000200197308 */ /* 0x0002a40000000800 */
[----:B-1----:R-:W-:Y:S02]  /*bdf0*/  FFMA.FTZ R2, R18, c[0x0][0x2d0], -R0 ;  /* 0x0000b40012027a23 */ /* 0x002fe40000010800 */
[----:B--2---:R-:W-:-:S04]  /*be00*/  FADD.FTZ R4, R25, R4 ;  /* 0x0000000419047221 */ /* 0x004fc80000010000 */
        /* <DEDUP_REMOVED lines=8> */
[----:B-1----:R-:W-:-:S06]  /*be90*/  FFMA.FTZ R2, R17, c[0x0][0x2d0], -R0 ;  /* 0x0000b40011027a23 */ /* 0x002fcc0000010800 */
[----:B------:R1:W3:Y:S02]  /*bea0*/  MUFU.EX2 R20, R2 ;  /* 0x0000000200147308 */ /* 0x0002e40000000800 */
[----:B-1----:R-:W-:Y:S01]  /*beb0*/  FFMA.FTZ R2, R12, c[0x0][0x2d0], -R0 ;  /* 0x0000b4000c027a23 */ /* 0x002fe20000010800 */
[----:B------:R-:W-:-:S05]  /*bec0*/  F2FP.BF16.PACK_AB R12, R43, R46 ;  /* 0x0000002e2b0c723e */ /* 0x000fca00000010ff */
[----:B------:R1:W4:Y:S02]  /*bed0*/  MUFU.EX2 R18, R2 ;  /* 0x0000000200127308 */ /* 0x0003240000000800 */
[----:B-1----:R-:W-:-:S06]  /*bee0*/  FFMA.FTZ R2, R7, c[0x0][0x2d0], -R0 ;  /* 0x0000b40007027a23 */ /* 0x002fcc0000010800 */
[----:B------:R1:W5:Y:S02]  /*bef0*/  MUFU.EX2 R17, R2 ;  /* 0x0000000200117308 */ /* 0x0003640000000800 */
[----:B-1----:R-:W-:Y:S02]  /*bf00*/  FADD.FTZ R2, R44, R3 ;  /* 0x000000032c027221 */ /* 0x002fe40000010000 */
[----:B------:R-:W-:Y:S01]  /*bf10*/  FFMA.FTZ R3, R11, c[0x0][0x2d0], -R0 ;  /* 0x0000b4000b037a23 */ /* 0x000fe20000010800 */
[----:B--2---:R-:W-:Y:S01]  /*bf20*/  F2FP.BF16.PACK_AB R11, R21, R23 ;  /* 0x00000017150b723e */ /* 0x004fe200000010ff */
[C---:B------:R-:W-:Y:S01]  /*bf30*/  FADD.FTZ R2, R8.reuse, R2 ;  /* 0x0000000208027221 */ /* 0x040fe20000010000 */
[----:B------:R-:W-:Y:S01]  /*bf40*/  F2FP.BF16.PACK_AB R8, R8, R44 ;  /* 0x0000002c0808723e */ /* 0x000fe200000010ff */
        /* <DEDUP_REMOVED lines=10> */
[----:B------:R-:W-:Y:S01]  /*bff0*/  FFMA.FTZ R4, R15, c[0x0][0x2d0], -R0 ;  /* 0x0000b4000f047a23 */ /* 0x000fe20000010800 */
[----:B------:R-:W-:Y:S01]  /*c000*/  F2FP.BF16.PACK_AB R15, R25, R26 ;  /* 0x0000001a190f723e */ /* 0x000fe200000010ff */
[----:B------:R-:W-:-:S02]  /*c010*/  FADD.FTZ R3, R23, R3 ;  /* 0x0000000317037221 */ /* 0x000fc40000010000 */
        /* <DEDUP_REMOVED lines=152> */
[----:B------:R-:W-:Y:S01]  /*c9a0*/  ISETP.NE.AND P0, PT, R100, c[0x0][0x2c4], PT ;  /* 0x0000b10064007a0c */ /* 0x000fe20003f05270 */
        /* <DEDUP_REMOVED lines=38> */
.L_x_3887:
[----:B------:R-:W-:-:S13]  /*cc10*/  ISETP.NE.AND P0, PT, R100, c[0x0][0x32c], PT ;  /* 0x0000cb0064007a0c */ /* 0x000fda0003f05270 */
[----:B------:R-:W-:-:S05]  /*cc20*/  @P0 IMAD.HI.U32 R3, R4, c[0x0][0x330], RZ ;  /* 0x0000cc0004030a27 */ /* 0x000fca00078e00ff */
[----:B------:R-:W-:Y:S02]  /*cc30*/  @P0 SHF.R.U32.HI R4, RZ, c[0x0][0x334], R3 ;  /* 0x0000cd00ff040a19 */ /* 0x000fe40000011603 */
.L_x_3888:
[----:B------:R-:W-:Y:S05]  /*cc40*/  BSYNC B0 ;  /* 0x0000000000007941 */ /* 0x000fea0003800000 */
.L_x_3886:
[----:B------:R-:W-:-:S05]  /*cc50*/  MOV R3, c[0x0][0x32c] ;  /* 0x0000cb0000037a02 */ /* 0x000fca0000000f00 */
[----:B------:R-:W-:-:S05]  /*cc60*/  IMAD R4, R4, R3, c[0x0][0x32c] ;  /* 0x0000cb0004047624 */ /* 0x000fca00078e0203 */
[----:B------:R-:W-:-:S04]  /*cc70*/  IMNMX R0, R0, R4, PT ;  /* 0x0000000400007217 */ /* 0x000fc80003800200 */
.L_x_3885:
[----:B------:R-:W-:-:S04]  /*cc80*/  SHF.R.S32.HI R3, RZ, 0x1f, R0 ;  /* 0x0000001fff037819 */ /* 0x000fc80000011400 */
[----:B------:R-:W-:-:S04]  /*cc90*/  LEA.HI R0, R3, R0, RZ, 0x6 ;  /* 0x0000000003007211 */ /* 0x000fc800078f30ff */
[----:B------:R-:W-:-:S04]  /*cca0*/  SHF.R.S32.HI R0, RZ, 0x6, R0 ;  /* 0x00000006ff007819 */ /* 0x000fc80000011400 */
[----:B------:R-:W-:-:S04]  /*ccb0*/  IMNMX R195, R217, R0, !PT ;  /* 0x00000000d9c37217 */ /* 0x000fc80007800200 */
[----:B------:R-:W-:-:S13]  /*ccc0*/  ISETP.GE.AND P0, PT, R196, R195, PT ;  /* 0x000000c3c400720c */ /* 0x000fda0003f06270 */
[----:B------:R-:W-:Y:S05]  /*ccd0*/  @!P0 BRA `(.L_x_3889) ;  /* 0x0000382000008947 */ /* 0x000fea0003800000 */
.L_x_3910:
        /* <DEDUP_REMOVED lines=17> */
[----:B------:R-:W-:Y:S05]  /*cdf0*/  SHF.R.S32.HI R0, RZ, 0x1f, R198 ;  /* 0x0000001fff007819 */ /* 0x000fea00000114c6 */
[----:B------:R-:W-:Y:S04]  /*ce00*/  IMAD R0, R0, c[0x0][0x208], RZ ;  /* 0x0000820000007a24 */ /* 0x000fe800078e02ff */
        /* <DEDUP_REMOVED lines=12> */
.L_x_4026:
[----:B------:R-:W-:-:S05]  /*ced0*/  BRA.DIV ~URZ, `(.L_x_3893) ;  /* 0x0000f9927f007947 */ /* 0x000fca000b800000 */
[----:B------:R4:W5:Y:S01]  /*cee0*/  LDL R14, [R1+0x104] ;  /* 0x00010400010e7983 */ /* 0x0009620000100800 */
[C---:B------:R-:W-:Y:S01]  /*cef0*/  IMAD.SHL.U32 R13, R199.reuse, 0x2, RZ ;  /* 0x00000002c70d7824 */ /* 0x040fe200078e00ff */
[----:B------:R-:W-:Y:S01]  /*cf00*/  SHF.L.U64.HI R21, R199, 0x1, R208 ;  /* 0x00000001c7157819 */ /* 0x000fe200000102d0 */
[C---:B------:R-:W-:Y:S01]  /*cf10*/  IMAD.SHL.U32 R6, R206.reuse, 0x2, RZ ;  /* 0x00000002ce067824 */ /* 0x040fe200078e00ff */
[----:B------:R-:W3:Y:S01]  /*cf20*/  SHFL.IDX PT, R0, R7, RZ, 0x181f ;  /* 0x00181fff07007589 */ /* 0x000ee200000e0000 */
[----:B------:R-:W-:Y:S01]  /*cf30*/  SHF.L.U64.HI R12, R206, 0x1, R219 ;  /* 0x00000001ce0c7819 */ /* 0x000fe200000102db */
[C---:B------:R-:W-:Y:S01]  /*cf40*/  IMAD.SHL.U32 R15, R205.reuse, 0x2, RZ ;  /* 0x00000002cd0f7824 */ /* 0x040fe200078e00ff */
[----:B------:R-:W-:Y:S02]  /*cf50*/  SHF.L.U64.HI R20, R205, 0x1, R218 ;  /* 0x00000001cd147819 */ /* 0x000fe400000102da */
[----:B---3--:R-:W-:Y:S05]  /*cf60*/  IADD3 R2, P0, R0, R13, RZ ;  /* 0x0000000d00027210 */ /* 0x008fea0007f1e0ff */
[----:B------:R-:W-:Y:S05]  /*cf70*/  IMAD.X R3, R4, 0x1, R21, P0 ;  /* 0x0000000104037824 */ /* 0x000fea00000e0615 */
        /* <DEDUP_REMOVED lines=9> */
[----:B------:R2:W1:Y:S04]  /*d010*/  SHFL.IDX PT, R4, R5, 0x1, 0x181f ;  /* 0x00381f0005047f89 */ /* 0x00046800000e0000 */
[----:B------:R4:W-:Y:S02]  /*d020*/  LDGSTS.E.BYPASS.LTC128B.128 [R190+0x4100], [R2.64], !P6 ;  /* 0x0410000002be7fae */ /* 0x0009e4000f101d4a */
[----:B--2-4-:R-:W-:Y:S04]  /*d030*/  SEL R5, RZ, 0x10, P4 ;  /* 0x00000010ff057807 */ /* 0x014fe80002000000 */
.L_x_4027:
[C---:B---3--:R-:W-:Y:S02]  /*d040*/  ISETP.NE.U32.AND P2, PT, R5.reuse, RZ, PT ;  /* 0x000000ff0500720c */ /* 0x048fe40003f45070 */
[----:B------:R-:W-:Y:S02]  /*d050*/  IADD3 R5, -R5, 0x10, RZ ;  /* 0x0000001005057810 */ /* 0x000fe40007ffe1ff */
[----:B-----5:R-:W-:Y:S02]  /*d060*/  IADD3 R2, -R14, 0x10, RZ ;  /* 0x000000100e027810 */ /* 0x020fe40007ffe1ff */
[----:B------:R-:W-:Y:S02]  /*d070*/  LOP3.LUT R5, R5, 0xf, RZ, 0xc0, !PT ;  /* 0x0000000f05057812 */ /* 0x000fe400078ec0ff */
[----:B------:R-:W-:Y:S02]  /*d080*/  LOP3.LUT R2, R2, 0xf, RZ, 0xc0, !PT ;  /* 0x0000000f02027812 */ /* 0x000fe400078ec0ff */
[----:B------:R-:W-:Y:S04]  /*d090*/  IADD3 R6, P1, P0, R5, R0, R6 ;  /* 0x0000000005067210 */ /* 0x000fe8000783e006 */
[----:B-1----:R-:W-:Y:S02]  /*d0a0*/  IADD3.X R7, RZ, R4, R12, P1, P0 ;  /* 0x00000004ff077210 */ /* 0x002fe40000fe040c */
        /* <DEDUP_REMOVED lines=12> */
.L_x_3891:
[----:B------:R-:W-:Y:S05]  /*d170*/  BSYNC B0 ;  /* 0x0000000000007941 */ /* 0x000fea0003800000 */
.L_x_3890:
        /* <DEDUP_REMOVED lines=62> */
[----:B------:R-:W2:Y:S06]  /*d560*/  LDSM.16.M88.4 R144, [R184] ;  /* 0x00000000b890783b */ /* 0x000eac0000000200 */
        /* <DEDUP_REMOVED lines=91> */
[----:B------:R-:W-:Y:S02]  /*db20*/  IMAD.MOV.U32 R0, RZ, RZ, 0x1 ;  /* 0x00000001ff007424 */ /* 0x000fe400078e00ff */
        /* <DEDUP_REMOVED lines=14> */
[----:B------:R1:W2:Y:S02]  /*dc10*/  @!P3 LDG.E R197, [R2.64] ;  /* 0x0000000a02c5b981 */ /* 0x0002a4000c1e1900 */
[----:B------:R-:W-:Y:S04]  /*dc20*/  IMAD R0, R0, c[0x0][0x1e0], RZ ;  /* 0x0000780000007a24 */ /* 0x000fe800078e02ff */
[C---:B------:R-:W-:Y:S02]  /*dc30*/  IMAD R0, R198.reuse, c[0x0][0x1e4], R0 ;  /* 0x00007900c6007a24 */ /* 0x040fe400078e0200 */
[----:B-1----:R-:W-:Y:S05]  /*dc40*/  IMAD.WIDE.U32 R2, R198, c[0x0][0x1e0], RZ ;  /* 0x00007800c6027a25 */ /* 0x002fea00078e00ff */
[----:B------:R-:W-:Y:S02]  /*dc50*/  IADD3 R3, R3, R0, RZ ;  /* 0x0000000003037210 */ /* 0x000fe40007ffe0ff */
        /* <DEDUP_REMOVED lines=10> */
.L_x_4028:
[----:B------:R-:W-:-:S05]  /*dd00*/  BRA.DIV ~URZ, `(.L_x_3897) ;  /* 0x0000ee327f007947 */ /* 0x000fca000b800000 */
[----:B------:R3:W5:Y:S01]  /*dd10*/  LDL R148, [R1+0x104] ;  /* 0x0001040001947983 */ /* 0x0007620000100800 */
[C---:B------:R-:W-:Y:S01]  /*dd20*/  IMAD.SHL.U32 R147, R199.reuse, 0x2, RZ ;  /* 0x00000002c7937824 */ /* 0x040fe200078e00ff */
[----:B------:R-:W-:Y:S01]  /*dd30*/  SHF.L.U64.HI R151, R199, 0x1, R208 ;  /* 0x00000001c7977819 */ /* 0x000fe200000102d0 */
[C---:B------:R-:W-:Y:S01]  /*dd40*/  IMAD.SHL.U32 R144, R206.reuse, 0x2, RZ ;  /* 0x00000002ce907824 */ /* 0x040fe200078e00ff */
[----:B------:R-:W4:Y:S01]  /*dd50*/  SHFL.IDX PT, R0, R145, RZ, 0x181f ;  /* 0x00181fff91007589 */ /* 0x000f2200000e0000 */
[----:B------:R-:W-:Y:S01]  /*dd60*/  SHF.L.U64.HI R146, R206, 0x1, R219 ;  /* 0x00000001ce927819 */ /* 0x000fe200000102db */
[C---:B------:R-:W-:Y:S01]  /*dd70*/  IMAD.SHL.U32 R149, R205.reuse, 0x2, RZ ;  /* 0x00000002cd957824 */ /* 0x040fe200078e00ff */
[----:B------:R-:W-:Y:S02]  /*dd80*/  SHF.L.U64.HI R150, R205, 0x1, R218 ;  /* 0x00000001cd967819 */ /* 0x000fe400000102da */
[----:B----4-:R-:W-:Y:S05]  /*dd90*/  IADD3 R2, P0, R0, R147, RZ ;  /* 0x0000009300027210 */ /* 0x010fea0007f1e0ff */
        /* <DEDUP_REMOVED lines=10> */
[----:B------:R4:W1:Y:S04]  /*de40*/  SHFL.IDX PT, R102, R104, 0x1, 0x181f ;  /* 0x00381f0068667f89 */ /* 0x00086800000e0000 */
[----:B------:R3:W-:Y:S01]  /*de50*/  LDGSTS.E.BYPASS.LTC128B.128 [R190+0xa100], [R2.64], !P6 ;  /* 0x0a10000002be7fae */ /* 0x0007e2000f101d4a */
[----:B-1--4-:R-:W-:Y:S04]  /*de60*/  SEL R104, RZ, 0x10, P4 ;  /* 0x00000010ff687807 */ /* 0x012fe80002000000 */
.L_x_4029:
[C---:B--2---:R-:W-:Y:S02]  /*de70*/  ISETP.NE.U32.AND P2, PT, R104.reuse, RZ, PT ;  /* 0x000000ff6800720c */ /* 0x044fe40003f45070 */
[----:B------:R-:W-:Y:S02]  /*de80*/  IADD3 R104, -R104, 0x10, RZ ;  /* 0x0000001068687810 */ /* 0x000fe40007ffe1ff */
[----:B---3-5:R-:W-:Y:S02]  /*de90*/  IADD3 R2, -R148, 0x10, RZ ;  /* 0x0000001094027810 */ /* 0x028fe40007ffe1ff */
        /* <DEDUP_REMOVED lines=16> */
.L_x_3895:
[----:B------:R-:W-:Y:S05]  /*dfa0*/  BSYNC B0 ;  /* 0x0000000000007941 */ /* 0x000fea0003800000 */
.L_x_3894:
[----:B------:R-:W2:Y:S01]  /*dfb0*/  LDL R100, [R1+0x4] ;  /* 0x0000040001647983 */ /* 0x000ea20000100800 */
[----:B------:R-:W-:Y:S01]  /*dfc0*/  IMAD.MOV.U32 R0, RZ, RZ, 0x1 ;  /* 0x00000001ff007424 */ /* 0x000fe200078e00ff */
[----:B------:R-:W-:Y:S01]  /*dfd0*/  ULDC UR4, c[0x0][0x324] ;  /* 0x0000c90000047ab9 */ /* 0x000fe20000000800 */
[----:B------:R-:W-:Y:S01]  /*dfe0*/  IMAD.SHL.U32 R102, R196, 0x40, RZ ;  /* 0x00000040c4667824 */ /* 0x000fe200078e00ff */
[----:B------:R-:W0:Y:S01]  /*dff0*/  LDGDEPBAR ;  /* 0x00000000000079af */ /* 0x000e220000000000 */
[----:B------:R-:W-:Y:S01]  /*e000*/  ULOP3.LUT UR4, URZ, UR4, URZ, 0x33, !UPT ;  /* 0x000000043f047292 */ /* 0x000fe2000f8e333f */
[----:B------:R-:W-:Y:S01]  /*e010*/  ISETP.NE.AND P0, PT, R0, c[0x0][0x2c4], PT ;  /* 0x0000b10000007a0c */ /* 0x000fe20003f05270 */
[----:B--2---:R-:W-:Y:S05]  /*e020*/  IMAD R100, R100, 0x80, R236 ;  /* 0x0000008064647824 */ /* 0x004fea00078e02ec */
[----:B------:R-:W-:Y:S07]  /*e030*/  IADD3 R100, R234, R100, R235 ;  /* 0x00000064ea647210 */ /* 0x000fee0007ffe0eb */
[----:B------:R-:W-:Y:S05]  /*e040*/  @P0 IMAD.HI.U32 R0, R100, c[0x0][0x2c8], RZ ;  /* 0x0000b20064000a27 */ /* 0x000fea00078e00ff */
[----:B------:R-:W-:Y:S02]  /*e050*/  @P0 SHF.R.U32.HI R100, RZ, c[0x0][0x2cc], R0 ;  /* 0x0000b300ff640a19 */ /* 0x000fe40000011600 */
[----:B------:R-:W-:Y:S04]  /*e060*/  IADD3 R0, -R209, 0x1, -R102 ;  /* 0x00000001d1007810 */ /* 0x000fe80007ffe966 */
[----:B------:R-:W-:Y:S04]  /*e070*/  IADD3 R0, -R210, R0, R211 ;  /* 0x00000000d2007210 */ /* 0x000fe80007ffe1d3 */
[C---:B------:R-:W-:Y:S02]  /*e080*/  IADD3 R104, R0.reuse, UR4, RZ ;  /* 0x0000000400687c10 */ /* 0x040fe4000fffe0ff */
[----:B-1----:R-:W-:Y:S01]  /*e090*/  IADD3 R144, R0, c[0x0][0x328], RZ ;  /* 0x0000ca0000907a10 */ /* 0x002fe20007ffe0ff */
[----:B------:R-:W-:-:S05]  /*e0a0*/  BRA.DIV ~URZ, `(.L_x_3898) ;  /* 0x0000ecf27f007947 */ /* 0x000fca000b800000 */
[----:B------:R1:W2:Y:S02]  /*e0b0*/  SHFL.IDX PT, R3, R100, RZ, 0x1c1f ;  /* 0x001c1fff64037589 */ /* 0x0002a400000e0000 */
.L_x_4030:
        /* <DEDUP_REMOVED lines=19> */
.L_x_3901:
[----:B------:R-:W-:Y:S04]  /*e1f0*/  MOV R145, 0x1 ;  /* 0x0000000100917802 */ /* 0x000fe80000000f00 */
[----:B------:R-:W-:Y:S11]  /*e200*/  ISETP.NE.AND P0, PT, R145, c[0x0][0x32c], PT ;  /* 0x0000cb0091007a0c */ /* 0x000ff60003f05270 */
[----:B------:R-:W-:Y:S02]  /*e210*/  @!UPT UIADD3 URZ, URZ, URZ, URZ ;  /* 0x0000003f3f3ff290 */ /* 0x000fe4000fffe03f */
[----:B------:R-:W-:Y:S05]  /*e220*/  @P0 IMAD.HI.U32 R145, R3, c[0x0][0x330], RZ ;  /* 0x0000cc0003910a27 */ /* 0x000fea00078e00ff */
[----:B------:R-:W-:Y:S02]  /*e230*/  @P0 SHF.R.U32.HI R3, RZ, c[0x0][0x334], R145 ;  /* 0x0000cd00ff030a19 */ /* 0x000fe40000011691 */
.L_x_3902:
[----:B------:R-:W-:Y:S05]  /*e240*/  BSYNC B0 ;  /* 0x0000000000007941 */ /* 0x000fea0003800000 */
.L_x_3900:
[----:B------:R-:W-:Y:S04]  /*e250*/  IMAD R3, R3, c[0x0][0x32c], -R102 ;  /* 0x0000cb0003037a24 */ /* 0x000fe800078e0a66 */
[----:B------:R-:W-:Y:S05]  /*e260*/  IMAD.IADD R3, R3, 0x1, -R209 ;  /* 0x0000000103037824 */ /* 0x000fea00078e0ad1 */
[----:B------:R-:W-:Y:S02]  /*e270*/  IMNMX R0, R0, R3, !PT ;  /* 0x0000000300007217 */ /* 0x000fe40007800200 */
[----:B------:R-:W-:Y:S04]  /*e280*/  IADD3 R3, R3, c[0x0][0x32c], RZ ;  /* 0x0000cb0003037a10 */ /* 0x000fe80007ffe0ff */
[----:B------:R-:W-:Y:S02]  /*e290*/  IMNMX R2, R2, R3, PT ;  /* 0x0000000302027217 */ /* 0x000fe40003800200 */
.L_x_3899:
        /* <DEDUP_REMOVED lines=51> */
.L_x_4031:
        /* <DEDUP_REMOVED lines=19> */
.L_x_3906:
[----:B------:R-:W-:Y:S04]  /*e700*/  MOV R4, 0x1 ;  /* 0x0000000100047802 */ /* 0x000fe80000000f00 */
[----:B------:R-:W-:Y:S11]  /*e710*/  ISETP.NE.AND P0, PT, R4, c[0x0][0x32c], PT ;  /* 0x0000cb0004007a0c */ /* 0x000ff60003f05270 */
[----:B------:R-:W-:Y:S02]  /*e720*/  @!UPT UIADD3 URZ, URZ, URZ, URZ ;  /* 0x0000003f3f3ff290 */ /* 0x000fe4000fffe03f */
[----:B------:R-:W-:Y:S05]  /*e730*/  @P0 IMAD.HI.U32 R4, R3, c[0x0][0x330], RZ ;  /* 0x0000cc0003040a27 */ /* 0x000fea00078e00ff */
[----:B------:R-:W-:Y:S02]  /*e740*/  @P0 SHF.R.U32.HI R3, RZ, c[0x0][0x334], R4 ;  /* 0x0000cd00ff030a19 */ /* 0x000fe40000011604 */
.L_x_3907:
[----:B------:R-:W-:Y:S05]  /*e750*/  BSYNC B0 ;  /* 0x0000000000007941 */ /* 0x000fea0003800000 */
.L_x_3905:
[----:B------:R-:W-:Y:S04]  /*e760*/  IMAD R102, R3, c[0x0][0x32c], -R102 ;  /* 0x0000cb0003667a24 */ /* 0x000fe800078e0a66 */
[----:B------:R-:W-:Y:S05]  /*e770*/  IMAD.IADD R102, R102, 0x1, -R209 ;  /* 0x0000000166667824 */ /* 0x000fea00078e0ad1 */
[----:B------:R-:W-:Y:S02]  /*e780*/  IMNMX R0, R0, R102, !PT ;  /* 0x0000006600007217 */ /* 0x000fe40007800200 */
[----:B------:R-:W-:Y:S04]  /*e790*/  IADD3 R102, R102, c[0x0][0x32c], RZ ;  /* 0x0000cb0066667a10 */ /* 0x000fe80007ffe0ff */
[----:B------:R-:W-:Y:S02]  /*e7a0*/  IMNMX R2, R2, R102, PT ;  /* 0x0000006602027217 */ /* 0x000fe40003800200 */
.L_x_3904:
        /* <DEDUP_REMOVED lines=74> */
[----:B-12---:R-:W-:Y:S02]  /*ec50*/  FMNMX.FTZ R100, R29, R2, !PT ;  /* 0x000000021d647209 */ /* 0x006fe40007810000 */
[----:B------:R-:W-:Y:S02]  /*ec60*/  FMNMX.FTZ R0, R31, R0, !PT ;  /* 0x000000001f007209 */ /* 0x000fe40007810000 */
[----:B------:R-:W-:Y:S02]  /*ec70*/  FMNMX.FTZ R100, R32, R100, !PT ;  /* 0x0000006420647209 */ /* 0x000fe40007810000 */
[----:B------:R-:W-:Y:S02]  /*ec80*/  FMNMX.FTZ R4, R34, R0, !PT ;  /* 0x0000000022047209 */ /* 0x000fe40007810000 */
[----:B------:R-:W-:Y:S02]  /*ec90*/  FMNMX.FTZ R100, R33, R100, !PT ;  /* 0x0000006421647209 */ /* 0x000fe40007810000 */
[----:B------:R-:W-:Y:S01]  /*eca0*/  FMNMX.FTZ R4, R35, R4, !PT ;  /* 0x0000000423047209 */ /* 0x000fe20007810000 */
[----:B------:R-:W-:-:S05]  /*ecb0*/  BRA.DIV ~URZ, `(.L_x_3908) ;  /* 0x0000e1a27f007947 */ /* 0x000fca000b800000 */
[----:B------:R1:W2:Y:S02]  /*ecc0*/  SHFL.BFLY PT, R0, R100, 0x2, 0x1f ;  /* 0x0c401f0064007f89 */ /* 0x0002a400000e0000 */
.L_x_4032:
[----:B-12---:R-:W-:Y:S01]  /*ecd0*/  FMNMX.FTZ R100, R100, R0, !PT ;  /* 0x0000000064647209 */ /* 0x006fe20007810000 */
[----:B------:R-:W-:-:S05]  /*ece0*/  BRA.DIV ~URZ, `(.L_x_3909) ;  /* 0x0000e1b27f007947 */ /* 0x000fca000b800000 */
[----:B------:R-:W1:Y:S02]  /*ecf0*/  SHFL.BFLY PT, R102, R100, 0x1, 0x1f ;  /* 0x0c201f0064667f89 */ /* 0x000e6400000e0000 */
[----:B-1----:R-:W-:Y:S02]  /*ed00*/  FMNMX.FTZ R102, R100, R102, !PT ;  /* 0x0000006664667209 */ /* 0x002fe40007810000 */
[----:B------:R-:W1:Y:S02]  /*ed10*/  SHFL.BFLY PT, R100, R4, 0x2, 0x1f ;  /* 0x0c401f0004647f89 */ /* 0x000e6400000e0000 */
[----:B-1----:R-:W-:Y:S05]  /*ed20*/  FMNMX.FTZ R100, R4, R100, !PT ;  /* 0x0000006404647209 */ /* 0x002fea0007810000 */
[----:B------:R1:W2:Y:S02]  /*ed30*/  SHFL.BFLY PT, R0, R100, 0x1, 0x1f ;  /* 0x0c201f0064007f89 */ /* 0x0002a400000e0000 */
.L_x_4033:
        /* <DEDUP_REMOVED lines=27> */
[----:B------:R-:W-:Y:S03]  /*eef0*/  FFMA.FTZ R152, R17, c[0x0][0x2d0], -R2 ;  /* 0x0000b40011987a23 */ /* 0x000fe60000010802 */
[----:B------:R-:W-:Y:S10]  /*ef00*/  MUFU.EX2 R8, R8 ;  /* 0x0000000800087308 */ /* 0x000ff40000000800 */
[----:B------:R-:W4:Y:S10]  /*ef10*/  MUFU.EX2 R9, R9 ;  /* 0x0000000900097308 */ /* 0x000f340000000800 */
[----:B------:R-:W-:Y:S01]  /*ef20*/  MUFU.EX2 R103, R103 ;  /* 0x0000006700677308 */ /* 0x000fe20000000800 */
[C---:B--2---:R-:W-:Y:S02]  /*ef30*/  FFMA.FTZ R2, R0.reuse, R201, R4 ;  /* 0x000000c900027223 */ /* 0x044fe40000010004 */
[----:B------:R-:W-:Y:S02]  /*ef40*/  FMUL.FTZ R32, R0, R112 ;  /* 0x0000007000207220 */ /* 0x000fe40000410000 */
[----:B---3--:R-:W-:Y:S01]  /*ef50*/  FADD.FTZ R5, R144, R2 ;  /* 0x0000000290057221 */ /* 0x008fe20000010000 */
[C---:B------:R-:W-:Y:S01]  /*ef60*/  FSEL R2, R3.reuse, RZ, P0 ;  /* 0x000000ff03027208 */ /* 0x040fe20000000000 */
[----:B------:R-:W-:Y:S01]  /*ef70*/  FMUL.FTZ R33, R0, R113 ;  /* 0x0000007100217220 */ /* 0x000fe20000410000 */
[----:B------:R-:W-:Y:S01]  /*ef80*/  F2FP.BF16.PACK_AB R144, R144, R4 ;  /* 0x000000049090723e */ /* 0x000fe200000010ff */
[----:B------:R-:W-:Y:S02]  /*ef90*/  FMUL.FTZ R4, R3, c[0x0][0x2d0] ;  /* 0x0000b40003047a20 */ /* 0x000fe40000410000 */
[----:B------:R-:W-:Y:S02]  /*efa0*/  FADD.FTZ R2, -R2, R101 ;  /* 0x0000006502027221 */ /* 0x000fe40000010100 */
[----:B------:R-:W-:Y:S01]  /*efb0*/  FMUL.FTZ R16, R0, R128 ;  /* 0x0000008000107220 */ /* 0x000fe20000410000 */
[----:B------:R-:W-:Y:S01]  /*efc0*/  FSEL R4, R4, RZ, P0 ;  /* 0x000000ff04047208 */ /* 0x000fe20000000000 */
[----:B------:R-:W-:Y:S01]  /*efd0*/  FMUL.FTZ R2, R2, c[0x0][0x2d0] ;  /* 0x0000b40002027a20 */ /* 0x000fe20000410000 */
[----:B----4-:R-:W-:Y:S01]  /*efe0*/  F2FP.BF16.PACK_AB R146, R9, R8 ;  /* 0x000000080992723e */ /* 0x010fe200000010ff */
[----:B------:R-:W-:Y:S01]  /*eff0*/  FMUL.FTZ R17, R0, R129 ;  /* 0x0000008100117220 */ /* 0x000fe20000410000 */
[----:B------:R-:W-:Y:S01]  /*f000*/  ISETP.GT.AND P0, PT, R196, R195, PT ;  /* 0x000000c3c400720c */ /* 0x000fe20003f04270 */
[--C-:B------:R-:W-:Y:S02]  /*f010*/  FFMA.FTZ R167, R34, c[0x0][0x2d0], -R4.reuse ;  /* 0x0000b40022a77a23 */ /* 0x100fe40000010804 */
[----:B------:R-:W2:Y:S01]  /*f020*/  MUFU.EX2 R2, R2 ;  /* 0x0000000200027308 */ /* 0x000ea20000000800 */
[--C-:B------:R-:W-:Y:S02]  /*f030*/  FFMA.FTZ R193, R35, c[0x0][0x2d0], -R4.reuse ;  /* 0x0000b40023c17a23 */ /* 0x100fe40000010804 */
[--C-:B------:R-:W-:Y:S02]  /*f040*/  FFMA.FTZ R6, R6, c[0x0][0x2d0], -R4.reuse ;  /* 0x0000b40006067a23 */ /* 0x100fe40000010804 */
[--C-:B------:R-:W-:Y:S02]  /*f050*/  FFMA.FTZ R7, R7, c[0x0][0x2d0], -R4.reuse ;  /* 0x0000b40007077a23 */ /* 0x100fe40000010804 */
[--C-:B-1----:R-:W-:Y:S02]  /*f060*/  FFMA.FTZ R100, R10, c[0x0][0x2d0], -R4.reuse ;  /* 0x0000b4000a647a23 */ /* 0x102fe40000010804 */
        /* <DEDUP_REMOVED lines=10> */
[C---:B--2---:R-:W-:Y:S02]  /*f110*/  FMUL.FTZ R34, R2.reuse, R114 ;  /* 0x0000007202227220 */ /* 0x044fe40000410000 */
[----:B------:R-:W-:Y:S02]  /*f120*/  FMUL.FTZ R35, R2, R115 ;  /* 0x0000007302237220 */ /* 0x000fe40000410000 */
[----:B------:R-:W2:Y:S01]  /*f130*/  LDSM.16.MT88.4 R112, [R168] ;  /* 0x00000000a870783b */ /* 0x000ea20000004200 */
[----:B------:R-:W3:Y:S01]  /*f140*/  MUFU.EX2 R129, R101 ;  /* 0x0000006500817308 */ /* 0x000ee20000000800 */
[--C-:B------:R-:W-:Y:S02]  /*f150*/  FFMA.FTZ R164, R31, c[0x0][0x2d0], -R4.reuse ;  /* 0x0000b4001fa47a23 */ /* 0x100fe40000010804 */
[--C-:B------:R-:W-:Y:S02]  /*f160*/  FFMA.FTZ R149, R14, c[0x0][0x2d0], -R4.reuse ;  /* 0x0000b4000e957a23 */ /* 0x100fe40000010804 */
[----:B------:R-:W-:Y:S02]  /*f170*/  FFMA.FTZ R148, R15, c[0x0][0x2d0], -R4 ;  /* 0x0000b4000f947a23 */ /* 0x000fe40000010804 */
[----:B------:R-:W-:Y:S02]  /*f180*/  FADD.FTZ R4, R8, R5 ;  /* 0x0000000508047221 */ /* 0x000fe40000010000 */
[----:B-1----:R-:W-:Y:S01]  /*f190*/  FFMA.FTZ R5, R2, R200, R6 ;  /* 0x000000c802057223 */ /* 0x002fe20000010006 */
[----:B------:R-:W1:Y:S01]  /*f1a0*/  MUFU.EX2 R7, R7 ;  /* 0x0000000700077308 */ /* 0x000e620000000800 */
[----:B------:R-:W-:Y:S02]  /*f1b0*/  FADD.FTZ R104, R9, R4 ;  /* 0x0000000409687221 */ /* 0x000fe40000010000 */
[C---:B------:R-:W-:Y:S02]  /*f1c0*/  FMUL.FTZ R4, R0.reuse, R140 ;  /* 0x0000008c00047220 */ /* 0x040fe40000410000 */
[C---:B------:R-:W-:Y:S02]  /*f1d0*/  FMUL.FTZ R8, R0.reuse, R136 ;  /* 0x0000008800087220 */ /* 0x040fe40000410000 */
[----:B------:R-:W-:Y:S02]  /*f1e0*/  FMUL.FTZ R9, R0, R137 ;  /* 0x0000008900097220 */ /* 0x000fe40000410000 */
[C---:B------:R-:W-:Y:S01]  /*f1f0*/  FMUL.FTZ R10, R2.reuse, R138 ;  /* 0x0000008a020a7220 */ /* 0x040fe20000410000 */
[----:B------:R-:W-:Y:S01]  /*f200*/  MUFU.EX2 R156, R156 ;  /* 0x0000009c009c7308 */ /* 0x000fe20000000800 */
[----:B------:R-:W-:Y:S02]  /*f210*/  FMUL.FTZ R11, R2, R139 ;  /* 0x0000008b020b7220 */ /* 0x000fe40000410000 */
[C---:B------:R-:W-:Y:S01]  /*f220*/  FMUL.FTZ R12, R0.reuse, R132 ;  /* 0x00000084000c7220 */ /* 0x040fe20000410000 */
[----:B---3--:R-:W-:Y:S01]  /*f230*/  F2FP.BF16.PACK_AB R147, R129, R128 ;  /* 0x000000808193723e */ /* 0x008fe200000010ff */
[----:B------:R-:W-:Y:S01]  /*f240*/  FMUL.FTZ R13, R0, R133 ;  /* 0x00000085000d7220 */ /* 0x000fe20000410000 */
[----:B------:R-:W-:Y:S01]  /*f250*/  LDSM.16.MT88.4 R136, [R168+0x1800] ;  /* 0x00180000a888783b */ /* 0x000fe20000004200 */
[C---:B------:R-:W-:Y:S02]  /*f260*/  FMUL.FTZ R14, R2.reuse, R134 ;  /* 0x00000086020e7220 */ /* 0x040fe40000410000 */
[C---:B------:R-:W-:Y:S01]  /*f270*/  FMUL.FTZ R15, R2.reuse, R135 ;  /* 0x00000087020f7220 */ /* 0x040fe20000410000 */
[----:B------:R-:W-:Y:S01]  /*f280*/  MUFU.EX2 R155, R155 ;  /* 0x0000009b009b7308 */ /* 0x000fe20000000800 */
[C---:B------:R-:W-:Y:S02]  /*f290*/  FMUL.FTZ R18, R2.reuse, R130 ;  /* 0x0000008202127220 */ /* 0x040fe40000410000 */
[----:B------:R-:W-:Y:S01]  /*f2a0*/  FMUL.FTZ R19, R2, R131 ;  /* 0x0000008302137220 */ /* 0x000fe20000410000 */
[C---:B-1----:R-:W-:Y:S01]  /*f2b0*/  F2FP.BF16.PACK_AB R145, R7.reuse, R6 ;  /* 0x000000060791723e */ /* 0x042fe200000010ff */
[----:B------:R-:W-:Y:S02]  /*f2c0*/  FADD.FTZ R194, R7, R5 ;  /* 0x0000000507c27221 */ /* 0x000fe40000010000 */
[----:B------:R-:W-:Y:S02]  /*f2d0*/  FMUL.FTZ R5, R0, R141 ;  /* 0x0000008d00057220 */ /* 0x000fe40000410000 */
[C---:B------:R-:W-:Y:S01]  /*f2e0*/  FMUL.FTZ R6, R2.reuse, R142 ;  /* 0x0000008e02067220 */ /* 0x040fe20000410000 */
[----:B------:R-:W-:Y:S01]  /*f2f0*/  MUFU.EX2 R157, R157 ;  /* 0x0000009d009d7308 */ /* 0x000fe20000000800 */
[----:B------:R-:W-:Y:S02]  /*f300*/  FMUL.FTZ R7, R2, R143 ;  /* 0x0000008f02077220 */ /* 0x000fe40000410000 */
[C---:B------:R-:W-:Y:S02]  /*f310*/  FMUL.FTZ R20, R0.reuse, R124 ;  /* 0x0000007c00147220 */ /* 0x040fe40000410000 */
[----:B------:R-:W-:Y:S02]  /*f320*/  FMUL.FTZ R21, R0, R125 ;  /* 0x0000007d00157220 */ /* 0x000fe40000410000 */
[C---:B------:R-:W-:Y:S01]  /*f330*/  FMUL.FTZ R22, R2.reuse, R126 ;  /* 0x0000007e02167220 */ /* 0x040fe20000410000 */
[C---:B--2---:R-:W-:Y:S02]  /*f340*/  HMMA.16816.F32.BF16 R4, R144.reuse, R112, R4 ;  /* 0x000000709004723c */ /* 0x044fe40000041804 */
[----:B------:R-:W-:Y:S03]  /*f350*/  MUFU.EX2 R158, R158 ;  /* 0x0000009e009e7308 */ /* 0x000fe60000000800 */
[----:B------:R-:W-:Y:S02]  /*f360*/  FMUL.FTZ R23, R2, R127 ;  /* 0x0000007f02177220 */ /* 0x000fe40000410000 */
[----:B------:R-:W-:Y:S01]  /*f370*/  LDSM.16.MT88.4 R124, [R172+0x1000] ;  /* 0x00100000ac7c783b */ /* 0x000fe20000004200 */
[C---:B------:R-:W-:Y:S04]  /*f380*/  HMMA.16816.F32.BF16 R8, R144.reuse, R114, R8 ;  /* 0x000000729008723c */ /* 0x040fe80000041808 */
[C---:B------:R-:W-:Y:S01]  /*f390*/  FMUL.FTZ R24, R0.reuse, R120 ;  /* 0x0000007800187220 */ /* 0x040fe20000410000 */
[----:B------:R-:W1:Y:S01]  /*f3a0*/  MUFU.EX2 R100, R154 ;  /* 0x0000009a00647308 */ /* 0x000e620000000800 */
[----:B------:R-:W-:Y:S01]  /*f3b0*/  FMUL.FTZ R25, R0, R121 ;  /* 0x0000007900197220 */ /* 0x000fe20000410000 */
[----:B------:R-:W2:Y:S01]  /*f3c0*/  LDSM.16.MT88.4 R112, [R169] ;  /* 0x00000000a970783b */ /* 0x000ea20000004200 */
[C---:B------:R-:W-:Y:S04]  /*f3d0*/  FMUL.FTZ R26, R2.reuse, R122 ;  /* 0x0000007a021a7220 */ /* 0x040fe80000410000 */
[----:B------:R-:W-:Y:S02]  /*f3e0*/  FMUL.FTZ R27, R2, R123 ;  /* 0x0000007b021b7220 */ /* 0x000fe40000410000 */
[C---:B------:R-:W-:Y:S01]  /*f3f0*/  FMUL.FTZ R28, R0.reuse, R116 ;  /* 0x00000074001c7220 */ /* 0x040fe20000410000 */
[----:B------:R-:W-:Y:S01]  /*f400*/  LDSM.16.MT88.4 R120, [R169+0x800] ;  /* 0x00080000a978783b */ /* 0x000fe20000004200 */
[----:B------:R-:W-:Y:S01]  /*f410*/  FMUL.FTZ R29, R0, R117 ;  /* 0x00000075001d7220 */ /* 0x000fe20000410000 */
[----:B------:R-:W-:Y:S01]  /*f420*/  MUFU.EX2 R101, R152 ;  /* 0x0000009800657308 */ /* 0x000fe20000000800 */
[C---:B------:R-:W-:Y:S02]  /*f430*/  FMUL.FTZ R30, R2.reuse, R118 ;  /* 0x00000076021e7220 */ /* 0x040fe40000410000 */
[----:B------:R-:W-:Y:S02]  /*f440*/  FMUL.FTZ R31, R2, R119 ;  /* 0x00000077021f7220 */ /* 0x000fe40000410000 */
[C---:B------:R-:W-:Y:S01]  /*f450*/  FMUL.FTZ R36, R0.reuse, R36 ;  /* 0x0000002400247220 */ /* 0x040fe20000410000 */
[----:B------:R-:W-:Y:S01]  /*f460*/  LDSM.16.MT88.4 R116, [R168+0x800] ;  /* 0x00080000a874783b */ /* 0x000fe20000004200 */
        /* <DEDUP_REMOVED lines=14> */
[C---:B--2---:R-:W-:Y:S01]  /*f550*/  HMMA.16816.F32.BF16 R12, R144.reuse, R112, R12 ;  /* 0x00000070900c723c */ /* 0x044fe2000004180c */
[----:B------:R-:W-:Y:S02]  /*f560*/  MUFU.EX2 R150, R150 ;  /* 0x0000009600967308 */ /* 0x000fe40000000800 */
[----:B------:R-:W-:Y:S02]  /*f570*/  FMUL.FTZ R49, R0, R49 ;  /* 0x0000003100317220 */ /* 0x000fe40000410000 */
[C---:B------:R-:W-:Y:S02]  /*f580*/  FMUL.FTZ R50, R2.reuse, R50 ;  /* 0x0000003202327220 */ /* 0x040fe40000410000 */
[----:B------:R-:W-:Y:S01]  /*f590*/  FMUL.FTZ R51, R2, R51 ;  /* 0x0000003302337220 */ /* 0x000fe20000410000 */
[C---:B------:R-:W-:Y:S01]  /*f5a0*/  HMMA.16816.F32.BF16 R16, R144.reuse, R114, R16 ;  /* 0x000000729010723c */ /* 0x040fe20000041810 */
[----:B------:R-:W2:Y:S02]  /*f5b0*/  LDSM.16.MT88.4 R112, [R172] ;  /* 0x00000000ac70783b */ /* 0x000ea40000004200 */
[----:B------:R-:W-:Y:S01]  /*f5c0*/  MUFU.EX2 R151, R151 ;  /* 0x0000009700977308 */ /* 0x000fe20000000800 */
        /* <DEDUP_REMOVED lines=18> */
[C---:B--2---:R-:W-:Y:S03]  /*f6f0*/  HMMA.16816.F32.BF16 R20, R144.reuse, R112, R20 ;  /* 0x000000709014723c */ /* 0x044fe60000041814 */
[C---:B------:R-:W-:Y:S02]  /*f700*/  FMUL.FTZ R70, R2.reuse, R70 ;  /* 0x0000004602467220 */ /* 0x040fe40000410000 */
[----:B------:R-:W-:Y:S02]  /*f710*/  FMUL.FTZ R71, R2, R71 ;  /* 0x0000004702477220 */ /* 0x000fe40000410000 */
[C---:B------:R-:W-:Y:S01]  /*f720*/  FMUL.FTZ R72, R0.reuse, R72 ;  /* 0x0000004800487220 */ /* 0x040fe20000410000 */
[C---:B------:R-:W-:Y:S01]  /*f730*/  HMMA.16816.F32.BF16 R24, R144.reuse, R114, R24 ;  /* 0x000000729018723c */ /* 0x040fe20000041818 */
[----:B------:R-:W2:Y:S03]  /*f740*/  LDSM.16.MT88.4 R112, [R171] ;  /* 0x00000000ab70783b */ /* 0x000ea60000004200 */
        /* <DEDUP_REMOVED lines=25> */
[----:B------:R-:W-:Y:S02]  /*f8e0*/  FMUL.FTZ R99, R2, R99 ;  /* 0x0000006302637220 */ /* 0x000fe40000410000 */
[----:B------:R-:W3:Y:S01]  /*f8f0*/  MUFU.EX2 R2, R153 ;  /* 0x0000009900027308 */ /* 0x000ee20000000800 */
[C---:B------:R-:W-:Y:S03]  /*f900*/  FMUL.FTZ R92, R0.reuse, R92 ;  /* 0x0000005c005c7220 */ /* 0x040fe60000410000 */
[C---:B------:R-:W-:Y:S02]  /*f910*/  FMUL.FTZ R93, R0.reuse, R93 ;  /* 0x0000005d005d7220 */ /* 0x040fe40000410000 */
[C---:B------:R-:W-:Y:S02]  /*f920*/  FMUL.FTZ R96, R0.reuse, R96 ;  /* 0x0000006000607220 */ /* 0x040fe40000410000 */
[----:B------:R-:W-:Y:S02]  /*f930*/  FMUL.FTZ R97, R0, R97 ;  /* 0x0000006100617220 */ /* 0x000fe40000410000 */
[----:B-1----:R-:W-:Y:S02]  /*f940*/  FADD.FTZ R0, R100, R104 ;  /* 0x0000006864007221 */ /* 0x002fe40000010000 */
[----:B------:R-:W-:Y:S02]  /*f950*/  MUFU.EX2 R104, R163 ;  /* 0x000000a300687308 */ /* 0x000fe40000000800 */
[C---:B---3--:R-:W-:Y:S04]  /*f960*/  FADD.FTZ R0, R2.reuse, R0 ;  /* 0x0000000002007221 */ /* 0x048fe80000010000 */
[----:B------:R-:W-:Y:S04]  /*f970*/  FADD.FTZ R0, R103, R0 ;  /* 0x0000000067007221 */ /* 0x000fe80000010000 */
[C---:B------:R-:W-:Y:S01]  /*f980*/  FADD.FTZ R0, R101.reuse, R0 ;  /* 0x0000000065007221 */ /* 0x040fe20000010000 */
        /* <DEDUP_REMOVED lines=122> */
[----:B------:R-:W-:Y:S01]  /*10130*/  MOV R103, R102 ;  /* 0x0000006600677202 */ /* 0x000fe20000000f00 */
[----:B------:R-:W-:Y:S01]  /*10140*/  FADD.FTZ R2, R101, R0 ;  /* 0x0000000065027221 */ /* 0x000fe20000010000 */
[----:B------:R-:W-:Y:S02]  /*10150*/  IADD3 R0, R196, -0x1, RZ ;  /* 0xffffffffc4007810 */ /* 0x000fe40007ffe0ff */
[----:B------:R-:W-:Y:S01]  /*10160*/  MOV R101, R3 ;  /* 0x0000000300657202 */ /* 0x000fe20000000f00 */
[C---:B------:R-:W-:Y:S01]  /*10170*/  HMMA.16816.F32.BF16 R56, R112.reuse, R118, R56 ;  /* 0x000000767038723c */ /* 0x040fe20000041838 */
[----:B------:R-:W3:Y:S03]  /*10180*/  LDSM.16.MT88.4 R116, [R169+0x5000] ;  /* 0x00500000a974783b */ /* 0x000ee60000004200 */
[----:B------:R-:W-:Y:S01]  /*10190*/  FADD.FTZ R200, R100, R2 ;  /* 0x0000000264c87221 */ /* 0x000fe20000010000 */
[----:B------:R-:W-:Y:S03]  /*101a0*/  MOV R196, R0 ;  /* 0x0000000000c47202 */ /* 0x000fe60000000f00 */
        /* <DEDUP_REMOVED lines=53> */
.L_x_3889:
        /* <DEDUP_REMOVED lines=21> */
.L_x_3913:
[----:B------:R-:W-:-:S13]  /*10650*/  ISETP.NE.AND P0, PT, R4, c[0x0][0x32c], PT ;  /* 0x0000cb0004007a0c */ /* 0x000fda0003f05270 */
[----:B------:R-:W-:-:S05]  /*10660*/  @P0 IMAD.HI.U32 R3, R0, c[0x0][0x330], RZ ;  /* 0x0000cc0000030a27 */ /* 0x000fca00078e00ff */
[----:B------:R-:W-:Y:S02]  /*10670*/  @P0 SHF.R.U32.HI R0, RZ, c[0x0][0x334], R3 ;  /* 0x0000cd00ff000a19 */ /* 0x000fe40000011603 */
.L_x_3914:
[----:B------:R-:W-:Y:S05]  /*10680*/  BSYNC B0 ;  /* 0x0000000000007941 */ /* 0x000fea0003800000 */
.L_x_3912:
[----:B------:R-:W-:-:S05]  /*10690*/  IMAD R0, R0, c[0x0][0x32c], RZ ;  /* 0x0000cb0000007a24 */ /* 0x000fca00078e02ff */
[----:B------:R-:W-:-:S04]  /*106a0*/  IMNMX R2, R2, R0, !PT ;  /* 0x0000000002027217 */ /* 0x000fc80007800200 */
.L_x_3911:
        /* <DEDUP_REMOVED lines=9> */
.L_x_3926:
        /* <DEDUP_REMOVED lines=31> */
.L_x_4034:
        /* <DEDUP_REMOVED lines=23> */
.L_x_4035:
        /* <DEDUP_REMOVED lines=19> */
.L_x_3917:
[----:B------:R-:W-:Y:S05]  /*10bd0*/  BSYNC B0 ;  /* 0x0000000000007941 */ /* 0x000fea0003800000 */
.L_x_3916:
        /* <DEDUP_REMOVED lines=184> */
.L_x_4036:
        /* <DEDUP_REMOVED lines=9> */
[C---:B----4-:R-:W-:Y:S05]  /*117f0*/  IADD3 R2, P0, R0.reuse, R147, RZ ;  /* 0x0000009300027210 */ /* 0x050fea0007f1e0ff */
[C---:B--2---:R-:W-:Y:S05]  /*11800*/  IMAD.X R3, R101.reuse, 0x1, R151, P0 ;  /* 0x0000000165037824 */ /* 0x044fea00000e0697 */
        /* <DEDUP_REMOVED lines=9> */
[----:B------:R4:W1:Y:S04]  /*118a0*/  SHFL.IDX PT, R101, R103, 0x1, 0x181f ;  /* 0x00381f0067657f89 */ /* 0x00086800000e0000 */
[----:B------:R3:W-:Y:S01]  /*118b0*/  LDGSTS.E.BYPASS.LTC128B.128 [R190+0xa100], [R2.64], !P6 ;  /* 0x0a10000002be7fae */ /* 0x0007e2000f101d4a */
[----:B-1--4-:R-:W-:Y:S04]  /*118c0*/  SEL R103, RZ, 0x10, P4 ;  /* 0x00000010ff677807 */ /* 0x012fe80002000000 */
.L_x_4037:
[C---:B--2---:R-:W-:Y:S02]  /*118d0*/  ISETP.NE.U32.AND P2, PT, R103.reuse, RZ, PT ;  /* 0x000000ff6700720c */ /* 0x044fe40003f45070 */
[----:B------:R-:W-:Y:S02]  /*118e0*/  IADD3 R103, -R103, 0x10, RZ ;  /* 0x0000001067677810 */ /* 0x000fe40007ffe1ff */
[----:B---3-5:R-:W-:Y:S02]  /*118f0*/  IADD3 R2, -R148, 0x10, RZ ;  /* 0x0000001094027810 */ /* 0x028fe40007ffe1ff */
[----:B------:R-:W-:Y:S02]  /*11900*/  LOP3.LUT R103, R103, 0xf, RZ, 0xc0, !PT ;  /* 0x0000000f67677812 */ /* 0x000fe400078ec0ff */
[----:B------:R-:W-:Y:S02]  /*11910*/  LOP3.LUT R2, R2, 0xf, RZ, 0xc0, !PT ;  /* 0x0000000f02027812 */ /* 0x000fe400078ec0ff */
[-C--:B------:R-:W-:Y:S04]  /*11920*/  IADD3 R144, P1, P0, R103, R0.reuse, R144 ;  /* 0x0000000067907210 */ /* 0x080fe8000783e090 */
        /* <DEDUP_REMOVED lines=13> */
.L_x_3921:
[----:B------:R-:W-:Y:S05]  /*11a00*/  BSYNC B0 ;  /* 0x0000000000007941 */ /* 0x000fea0003800000 */
.L_x_3920:
        /* <DEDUP_REMOVED lines=35> */
.L_x_4038:
[----:B-12---:R-:W-:Y:S01]  /*11c40*/  FMNMX.FTZ R100, R100, R0, !PT ;  /* 0x0000000064647209 */ /* 0x006fe20007810000 */
[----:B------:R-:W-:-:S05]  /*11c50*/  BRA.DIV ~URZ, `(.L_x_3925) ;  /* 0x0000b8f27f007947 */ /* 0x000fca000b800000 */
[----:B------:R-:W1:Y:S02]  /*11c60*/  SHFL.BFLY PT, R103, R100, 0x1, 0x1f ;  /* 0x0c201f0064677f89 */ /* 0x000e6400000e0000 */
[----:B-1----:R-:W-:Y:S02]  /*11c70*/  FMNMX.FTZ R103, R100, R103, !PT ;  /* 0x0000006764677209 */ /* 0x002fe40007810000 */
[----:B------:R-:W1:Y:S02]  /*11c80*/  SHFL.BFLY PT, R100, R101, 0x2, 0x1f ;  /* 0x0c401f0065647f89 */ /* 0x000e6400000e0000 */
[----:B-1----:R-:W-:Y:S05]  /*11c90*/  FMNMX.FTZ R100, R101, R100, !PT ;  /* 0x0000006465647209 */ /* 0x002fea0007810000 */
[----:B------:R1:W2:Y:S02]  /*11ca0*/  SHFL.BFLY PT, R0, R100, 0x1, 0x1f ;  /* 0x0c201f0064007f89 */ /* 0x0002a400000e0000 */
.L_x_4039:
[----:B--2---:R-:W-:Y:S01]  /*11cb0*/  FMNMX.FTZ R101, R0, R100, !PT ;  /* 0x0000006400657209 */ /* 0x004fe20007810000 */
[C---:B------:R-:W-:Y:S01]  /*11cc0*/  FADD.FTZ R0, -R103.reuse, R102 ;  /* 0x0000006667007221 */ /* 0x040fe20000010100 */
[----:B------:R-:W-:Y:S01]  /*11cd0*/  WARPSYNC 0xffffffff ;  /* 0xffffffff00007948 */ /* 0x000fe20003800000 */
[----:B------:R-:W-:Y:S01]  /*11ce0*/  FMUL.FTZ R3, R103, c[0x0][0x2d0] ;  /* 0x0000b40067037a20 */ /* 0x000fe20000410000 */
[----:B------:R-:W-:Y:S01]  /*11cf0*/  ISETP.GT.AND P0, PT, R196, R195, PT ;  /* 0x000000c3c400720c */ /* 0x000fe20003f04270 */
[----:B------:R-:W-:Y:S01]  /*11d00*/  FMUL.FTZ R0, R0, c[0x0][0x2d0] ;  /* 0x0000b40000007a20 */ /* 0x000fe20000410000 */
[----:B------:R-:W-:Y:S01]  /*11d10*/  IADD3 R196, R196, -0x1, RZ ;  /* 0xffffffffc4c47810 */ /* 0x000fe20007ffe0ff */
        /* <DEDUP_REMOVED lines=19> */
[----:B------:R-:W-:Y:S01]  /*11e50*/  FMUL.FTZ R3, R101, c[0x0][0x2d0] ;  /* 0x0000b40065037a20 */ /* 0x000fe20000410000 */
[----:B------:R-:W-:Y:S03]  /*11e60*/  MUFU.EX2 R8, R8 ;  /* 0x0000000800087308 */ /* 0x000fe60000000800 */
[--C-:B-1----:R-:W-:Y:S02]  /*11e70*/  FFMA.FTZ R100, R10, c[0x0][0x2d0], -R3.reuse ;  /* 0x0000b4000a647a23 */ /* 0x102fe40000010803 */
        /* <DEDUP_REMOVED lines=17> */
[----:B------:R-:W-:Y:S07]  /*11f90*/  FFMA.FTZ R3, R35, c[0x0][0x2d0], -R3 ;  /* 0x0000b40023037a23 */ /* 0x000fee0000010803 */
[----:B------:R-:W-:Y:S10]  /*11fa0*/  MUFU.EX2 R7, R7 ;  /* 0x0000000700077308 */ /* 0x000ff40000000800 */
        /* <DEDUP_REMOVED lines=8> */
[C---:B--2---:R-:W-:Y:S01]  /*12030*/  FFMA.FTZ R0, R2.reuse, R201, R144 ;  /* 0x000000c902007223 */ /* 0x044fe20000010090 */
[----:B---3--:R-:W-:Y:S01]  /*12040*/  F2FP.BF16.PACK_AB R144, R5, R144 ;  /* 0x000000900590723e */ /* 0x008fe200000010ff */
[C---:B------:R-:W-:Y:S01]  /*12050*/  FMUL.FTZ R32, R2.reuse, R112 ;  /* 0x0000007002207220 */ /* 0x040fe20000410000 */
[----:B-1----:R-:W-:Y:S01]  /*12060*/  F2FP.BF16.PACK_AB R146, R9, R8 ;  /* 0x000000080992723e */ /* 0x002fe200000010ff */
[----:B------:R-:W-:Y:S02]  /*12070*/  FADD.FTZ R4, R5, R0 ;  /* 0x0000000005047221 */ /* 0x000fe40000010000 */
[----:B------:R-:W-:Y:S02]  /*12080*/  FADD.FTZ R0, -R101, R104 ;  /* 0x0000006865007221 */ /* 0x000fe40000010100 */
[----:B------:R-:W-:Y:S01]  /*12090*/  FMUL.FTZ R33, R2, R113 ;  /* 0x0000007102217220 */ /* 0x000fe20000410000 */
[----:B------:R-:W-:Y:S01]  /*120a0*/  MUFU.EX2 R104, R153 ;  /* 0x0000009900687308 */ /* 0x000fe20000000800 */
[----:B------:R-:W-:Y:S02]  /*120b0*/  FMUL.FTZ R0, R0, c[0x0][0x2d0] ;  /* 0x0000b40000007a20 */ /* 0x000fe40000410000 */
[----:B------:R-:W-:Y:S02]  /*120c0*/  FMUL.FTZ R17, R2, R129 ;  /* 0x0000008102117220 */ /* 0x000fe40000410000 */
        /* <DEDUP_REMOVED lines=21> */
[C---:B------:R-:W-:Y:S02]  /*12220*/  FMUL.FTZ R18, R0.reuse, R130 ;  /* 0x0000008200127220 */ /* 0x040fe40000410000 */
[----:B------:R-:W2:Y:S01]  /*12230*/  MUFU.EX2 R130, R102 ;  /* 0x0000006600827308 */ /* 0x000ea20000000800 */
[C---:B------:R-:W-:Y:S01]  /*12240*/  FFMA.FTZ R6, R0.reuse, R200, R145 ;  /* 0x000000c800067223 */ /* 0x040fe20000010091 */
[C---:B------:R-:W-:Y:S01]  /*12250*/  F2FP.BF16.PACK_AB R145, R7.reuse, R145 ;  /* 0x000000910791723e */ /* 0x040fe200000010ff */
[C---:B------:R-:W-:Y:S02]  /*12260*/  FMUL.FTZ R10, R0.reuse, R138 ;  /* 0x0000008a000a7220 */ /* 0x040fe40000410000 */
[----:B------:R-:W-:Y:S02]  /*12270*/  FADD.FTZ R128, R7, R6 ;  /* 0x0000000607807221 */ /* 0x000fe40000010000 */
        /* <DEDUP_REMOVED lines=8> */
[C---:B------:R-:W-:Y:S02]  /*12300*/  FMUL.FTZ R22, R0.reuse, R126 ;  /* 0x0000007e00167220 */ /* 0x040fe40000410000 */
[C---:B------:R-:W-:Y:S02]  /*12310*/  FMUL.FTZ R23, R0.reuse, R127 ;  /* 0x0000007f00177220 */ /* 0x040fe40000410000 */
[----:B------:R-:W-:Y:S01]  /*12320*/  FMUL.FTZ R26, R0, R122 ;  /* 0x0000007a001a7220 */ /* 0x000fe20000410000 */
[----:B--2---:R-:W-:Y:S01]  /*12330*/  F2FP.BF16.PACK_AB R147, R130, R129 ;  /* 0x000000818293723e */ /* 0x004fe200000010ff */
[----:B------:R-:W-:Y:S01]  /*12340*/  LDSM.16.MT88.4 R124, [R172+0x1000] ;  /* 0x00100000ac7c783b */ /* 0x000fe20000004200 */
[C---:B------:R-:W-:Y:S02]  /*12350*/  FMUL.FTZ R27, R0.reuse, R123 ;  /* 0x0000007b001b7220 */ /* 0x040fe40000410000 */
[C---:B------:R-:W-:Y:S02]  /*12360*/  FMUL.FTZ R30, R0.reuse, R118 ;  /* 0x00000076001e7220 */ /* 0x040fe40000410000 */
[----:B------:R-:W-:Y:S02]  /*12370*/  FMUL.FTZ R31, R0, R119 ;  /* 0x00000077001f7220 */ /* 0x000fe40000410000 */
[C---:B------:R-:W-:Y:S01]  /*12380*/  FMUL.FTZ R36, R2.reuse, R36 ;  /* 0x0000002402247220 */ /* 0x040fe20000410000 */
[----:B------:R-:W-:Y:S01]  /*12390*/  LDSM.16.MT88.4 R116, [R168+0x800] ;  /* 0x00080000a874783b */ /* 0x000fe20000004200 */
[----:B------:R-:W-:Y:S02]  /*123a0*/  FMUL.FTZ R37, R2, R37 ;  /* 0x0000002502257220 */ /* 0x000fe40000410000 */
[C---:B------:R-:W-:Y:S01]  /*123b0*/  FMUL.FTZ R38, R0.reuse, R38 ;  /* 0x0000002600267220 */ /* 0x040fe20000410000 */
[C---:B-1----:R-:W-:Y:S04]  /*123c0*/  HMMA.16816.F32.BF16 R4, R144.reuse, R112, R4 ;  /* 0x000000709004723c */ /* 0x042fe80000041804 */
[----:B------:R-:W-:Y:S01]  /*123d0*/  LDSM.16.MT88.4 R120, [R169+0x800] ;  /* 0x00080000a978783b */ /* 0x000fe20000004200 */
[----:B------:R-:W-:Y:S02]  /*123e0*/  FMUL.FTZ R39, R0, R39 ;  /* 0x0000002700277220 */ /* 0x000fe40000410000 */
[C---:B------:R-:W-:Y:S01]  /*123f0*/  FMUL.FTZ R40, R2.reuse, R40 ;  /* 0x0000002802287220 */ /* 0x040fe20000410000 */
[C---:B------:R-:W-:Y:S04]  /*12400*/  HMMA.16816.F32.BF16 R8, R144.reuse, R114, R8 ;  /* 0x000000729008723c */ /* 0x040fe80000041808 */
[----:B------:R-:W1:Y:S01]  /*12410*/  LDSM.16.MT88.4 R112, [R169] ;  /* 0x00000000a970783b */ /* 0x000e620000004200 */
[----:B------:R-:W-:Y:S02]  /*12420*/  FMUL.FTZ R41, R2, R41 ;  /* 0x0000002902297220 */ /* 0x000fe40000410000 */
[C---:B------:R-:W-:Y:S02]  /*12430*/  FMUL.FTZ R42, R0.reuse, R42 ;  /* 0x0000002a002a7220 */ /* 0x040fe40000410000 */
        /* <DEDUP_REMOVED lines=64> */
[----:B------:R-:W-:Y:S01]  /*12840*/  FADD.FTZ R0, R100, R156 ;  /* 0x0000009c64007221 */ /* 0x000fe20000010000 */
        /* <DEDUP_REMOVED lines=86> */
[----:B------:R-:W-:Y:S01]  /*12db0*/  MUFU.EX2 R104, R165 ;  /* 0x000000a500687308 */ /* 0x000fe20000000800 */
[C---:B------:R-:W-:Y:S01]  /*12dc0*/  HMMA.16816.F32.BF16 R8, R112.reuse, R118, R8 ;  /* 0x000000767008723c */ /* 0x040fe20000041808 */
[----:B------:R-:W1:Y:S02]  /*12dd0*/  LDSM.16.MT88.4 R116, [R171+0x1000] ;  /* 0x00100000ab74783b */ /* 0x000e640000004200 */
[----:B---3--:R-:W-:Y:S06]  /*12de0*/  FADD.FTZ R0, R2, R0 ;  /* 0x0000000002007221 */ /* 0x008fec0000010000 */
[----:B------:R-:W3:Y:S01]  /*12df0*/  MUFU.EX2 R102, R166 ;  /* 0x000000a600667308 */ /* 0x000ee20000000800 */
[C---:B--2---:R-:W-:Y:S03]  /*12e00*/  HMMA.16816.F32.BF16 R12, R112.reuse, R120, R12 ;  /* 0x00000078700c723c */ /* 0x044fe6000004180c */
[C---:B------:R-:W-:Y:S01]  /*12e10*/  FADD.FTZ R0, R144.reuse, R0 ;  /* 0x0000000090007221 */ /* 0x040fe20000010000 */
[----:B------:R-:W-:Y:S01]  /*12e20*/  F2FP.BF16.PACK_AB R144, R144, R2 ;  /* 0x000000029090723e */ /* 0x000fe200000010ff */
[----:B------:R-:W-:Y:S03]  /*12e30*/  FADD.FTZ R2, R129, R128 ;  /* 0x0000008081027221 */ /* 0x000fe60000010000 */
[C---:B------:R-:W-:Y:S01]  /*12e40*/  HMMA.16816.F32.BF16 R16, R112.reuse, R122, R16 ;  /* 0x0000007a7010723c */ /* 0x040fe20000041810 */
[----:B------:R-:W2:Y:S03]  /*12e50*/  LDSM.16.MT88.4 R120, [R168+0x3000] ;  /* 0x00300000a878783b */ /* 0x000ea60000004200 */
[----:B----4-:R-:W-:Y:S04]  /*12e60*/  FADD.FTZ R0, R100, R0 ;  /* 0x0000000064007221 */ /* 0x010fe80000010000 */
[C---:B------:R-:W-:Y:S04]  /*12e70*/  HMMA.16816.F32.BF16 R20, R112.reuse, R124, R20 ;  /* 0x0000007c7014723c */ /* 0x040fe80000041814 */
[C---:B------:R-:W-:Y:S01]  /*12e80*/  FADD.FTZ R201, R146.reuse, R0 ;  /* 0x0000000092c97221 */ /* 0x040fe20000010000 */
[----:B------:R-:W-:Y:S01]  /*12e90*/  F2FP.BF16.PACK_AB R146, R146, R100 ;  /* 0x000000649292723e */ /* 0x000fe200000010ff */
[----:B------:R-:W-:Y:S01]  /*12ea0*/  FADD.FTZ R0, R130, R2 ;  /* 0x0000000282007221 */ /* 0x000fe20000010000 */
[----:B---3--:R-:W-:Y:S01]  /*12eb0*/  F2FP.BF16.PACK_AB R145, R102, R104 ;  /* 0x000000686691723e */ /* 0x008fe200000010ff */
[C---:B------:R-:W-:Y:S01]  /*12ec0*/  HMMA.16816.F32.BF16 R24, R112.reuse, R126, R24 ;  /* 0x0000007e7018723c */ /* 0x040fe20000041818 */
[----:B------:R-:W3:Y:S01]  /*12ed0*/  LDSM.16.MT88.4 R124, [R169+0x3000] ;  /* 0x00300000a97c783b */ /* 0x000ee20000004200 */
[----:B------:R-:W4:Y:S02]  /*12ee0*/  MUFU.EX2 R100, R192 ;  /* 0x000000c000647308 */ /* 0x000f240000000800 */
[----:B------:R-:W-:Y:S04]  /*12ef0*/  FADD.FTZ R0, R149, R0 ;  /* 0x0000000095007221 */ /* 0x000fe80000010000 */
[----:B------:R-:W-:Y:S01]  /*12f00*/  FADD.FTZ R0, R148, R0 ;  /* 0x0000000094007221 */ /* 0x000fe20000010000 */
[C---:B-1----:R-:W-:Y:S01]  /*12f10*/  HMMA.16816.F32.BF16 R28, R112.reuse, R116, R28 ;  /* 0x00000074701c723c */ /* 0x042fe2000004181c */
[----:B------:R-:W-:Y:S02]  /*12f20*/  LDSM.16.MT88.4 R128, [R169+0x1800] ;  /* 0x00180000a980783b */ /* 0x000fe40000004200 */
[----:B------:R-:W-:Y:S04]  /*12f30*/  FADD.FTZ R0, R150, R0 ;  /* 0x0000000096007221 */ /* 0x000fe80000010000 */
[----:B------:R-:W-:Y:S01]  /*12f40*/  FADD.FTZ R0, R151, R0 ;  /* 0x0000000097007221 */ /* 0x000fe20000010000 */
[C---:B------:R-:W-:Y:S01]  /*12f50*/  HMMA.16816.F32.BF16 R32, R112.reuse, R118, R32 ;  /* 0x000000767020723c */ /* 0x040fe20000041820 */
[----:B------:R-:W1:Y:S03]  /*12f60*/  LDSM.16.MT88.4 R116, [R172+0x3000] ;  /* 0x00300000ac74783b */ /* 0x000e660000004200 */
[----:B------:R-:W-:Y:S04]  /*12f70*/  FADD.FTZ R0, R158, R0 ;  /* 0x000000009e007221 */ /* 0x000fe80000010000 */
[C---:B--2---:R-:W-:Y:S04]  /*12f80*/  HMMA.16816.F32.BF16 R36, R112.reuse, R120, R36 ;  /* 0x000000787024723c */ /* 0x044fe80000041824 */
[----:B----4-:R-:W-:Y:S01]  /*12f90*/  F2FP.BF16.PACK_AB R147, R3, R100 ;  /* 0x000000640393723e */ /* 0x010fe200000010ff */
[----:B------:R-:W-:Y:S03]  /*12fa0*/  FADD.FTZ R0, R157, R0 ;  /* 0x000000009d007221 */ /* 0x000fe60000010000 */
[C---:B------:R-:W-:Y:S01]  /*12fb0*/  HMMA.16816.F32.BF16 R40, R112.reuse, R122, R40 ;  /* 0x0000007a7028723c */ /* 0x040fe20000041828 */
[----:B------:R-:W2:Y:S03]  /*12fc0*/  LDSM.16.MT88.4 R120, [R171+0x3000] ;  /* 0x00300000ab78783b */ /* 0x000ea60000004200 */
[----:B------:R-:W-:Y:S04]  /*12fd0*/  FADD.FTZ R0, R159, R0 ;  /* 0x000000009f007221 */ /* 0x000fe80000010000 */
[C---:B---3--:R-:W-:Y:S04]  /*12fe0*/  HMMA.16816.F32.BF16 R44, R112.reuse, R124, R44 ;  /* 0x0000007c702c723c */ /* 0x048fe8000004182c */
[----:B------:R-:W-:Y:S04]  /*12ff0*/  FADD.FTZ R0, R160, R0 ;  /* 0x00000000a0007221 */ /* 0x000fe80000010000 */
[C---:B------:R-:W-:Y:S01]  /*13000*/  HMMA.16816.F32.BF16 R48, R112.reuse, R126, R48 ;  /* 0x0000007e7030723c */ /* 0x040fe20000041830 */
[----:B------:R-:W3:Y:S03]  /*13010*/  LDSM.16.MT88.4 R124, [R168+0x5000] ;  /* 0x00500000a87c783b */ /* 0x000ee60000004200 */
[----:B------:R-:W-:Y:S01]  /*13020*/  FADD.FTZ R0, R104, R0 ;  /* 0x0000000068007221 */ /* 0x000fe20000010000 */
[----:B------:R-:W-:Y:S03]  /*13030*/  MOV R104, R101 ;  /* 0x0000006500687202 */ /* 0x000fe60000000f00 */
[----:B------:R-:W-:Y:S01]  /*13040*/  FADD.FTZ R0, R102, R0 ;  /* 0x0000000066007221 */ /* 0x000fe20000010000 */
[C---:B-1----:R-:W-:Y:S03]  /*13050*/  HMMA.16816.F32.BF16 R52, R112.reuse, R116, R52 ;  /* 0x000000747034723c */ /* 0x042fe60000041834 */
[----:B------:R-:W-:Y:S01]  /*13060*/  FADD.FTZ R0, R100, R0 ;  /* 0x0000000064007221 */ /* 0x000fe20000010000 */
[----:B------:R-:W-:Y:S03]  /*13070*/  MOV R102, R103 ;  /* 0x0000006700667202 */ /* 0x000fe60000000f00 */
[----:B------:R-:W-:Y:S01]  /*13080*/  FADD.FTZ R200, R3, R0 ;  /* 0x0000000003c87221 */ /* 0x000fe20000010000 */
        /* <DEDUP_REMOVED lines=49> */
.L_x_3915:
[----:B------:R-:W-:-:S13]  /*133a0*/  ISETP.GE.AND P0, PT, R196, R217, PT ;  /* 0x000000d9c400720c */ /* 0x000fda0003f06270 */
[----:B------:R-:W-:Y:S05]  /*133b0*/  @!P0 BRA `(.L_x_3927) ;  /* 0x000035c000008947 */ /* 0x000fea0003800000 */
[----:B------:R-:W-:Y:S02]  /*133c0*/  MOV R104, R101 ;  /* 0x0000006500687202 */ /* 0x000fe40000000f00 */
[----:B------:R-:W-:Y:S02]  /*133d0*/  MOV R102, R103 ;  /* 0x0000006700667202 */ /* 0x000fe40000000f00 */
.L_x_3945:
[----:B------:R-:W-:Y:S04]  /*133e0*/  DEPBAR.LE SB0, 0x0 ;  /* 0x000080000000791a */ /* 0x000fe80000000000 */
[----:B------:R-:W-:Y:S01]  /*133f0*/  WARPSYNC 0xffffffff ;  /* 0xffffffff00007948 */ /* 0x000fe20003800000 */
[----:B------:R-:W-:Y:S01]  /*13400*/  BAR.SYNC.DEFER_BLOCKING 0x0 ;  /* 0x0000000000007b1d */ /* 0x000fe20000010000 */
[----:B------:R-:W-:Y:S01]  /*13410*/  SHF.R.S32.HI R0, RZ, 0x1f, R198 ;  /* 0x0000001fff007819 */ /* 0x000fe200000114c6 */
[----:B------:R-:W-:Y:S01]  /*13420*/  IMAD.WIDE.U32 R2, R198, c[0x0][0x208], RZ ;  /* 0x00008200c6027a25 */ /* 0x000fe200078e00ff */
[----:B------:R-:W-:Y:S02]  /*13430*/  SHF.R.S32.HI R4, RZ, 0x1f, R197 ;  /* 0x0000001fff047819 */ /* 0x000fe400000114c5 */
[----:B------:R-:W-:Y:S01]  /*13440*/  SHF.R.S32.HI R193, RZ, 0x1f, R199 ;  /* 0x0000001fffc17819 */ /* 0x000fe200000114c7 */
[----:B------:R-:W-:Y:S04]  /*13450*/  IMAD R0, R0, c[0x0][0x208], RZ ;  /* 0x0000820000007a24 */ /* 0x000fe800078e02ff */
[----:B------:R-:W-:Y:S05]  /*13460*/  IMAD R0, R198, c[0x0][0x20c], R0 ;  /* 0x00008300c6007a24 */ /* 0x000fea00078e0200 */
[----:B------:R-:W-:Y:S01]  /*13470*/  IADD3 R3, R3, R0, RZ ;  /* 0x0000000003037210 */ /* 0x000fe20007ffe0ff */
[----:B------:R-:W-:Y:S04]  /*13480*/  IMAD R0, R4, c[0x0][0x218], RZ ;  /* 0x0000860004007a24 */ /* 0x000fe800078e02ff */
[C---:B------:R-:W-:Y:S01]  /*13490*/  IMAD.WIDE.U32 R2, R197.reuse, c[0x0][0x218], R2 ;  /* 0x00008600c5027a25 */ /* 0x040fe200078e0002 */
[----:B------:R1:W2:Y:S03]  /*134a0*/  LDSM.16.M88.4 R32, [R174] ;  /* 0x00000000ae20783b */ /* 0x0002a60000000200 */
[----:B------:R-:W-:Y:S01]  /*134b0*/  IMAD R0, R197, c[0x0][0x21c], R0 ;  /* 0x00008700c5007a24 */ /* 0x000fe200078e0200 */
[----:B------:R-:W-:Y:S01]  /*134c0*/  IADD3 R100, P0, R224, R2, RZ ;  /* 0x00000002e0647210 */ /* 0x000fe20007f1e0ff */
        /* <DEDUP_REMOVED lines=14> */
.L_x_4040:
[----:B------:R-:W5:Y:S01]  /*135b0*/  SHFL.IDX PT, R0, R4, RZ, 0x181f ;  /* 0x00181fff04007589 */ /* 0x000f6200000e0000 */
[C---:B------:R-:W-:Y:S01]  /*135c0*/  IMAD.SHL.U32 R208, R199.reuse, 0x2, RZ ;  /* 0x00000002c7d07824 */ /* 0x040fe200078e00ff */
[----:B------:R-:W-:Y:S01]  /*135d0*/  SHF.L.U64.HI R193, R199, 0x1, R193 ;  /* 0x00000001c7c17819 */ /* 0x000fe200000102c1 */
[C---:B------:R-:W-:Y:S01]  /*135e0*/  IMAD.SHL.U32 R192, R206.reuse, 0x2, RZ ;  /* 0x00000002cec07824 */ /* 0x040fe200078e00ff */
[----:B------:R-:W-:Y:S01]  /*135f0*/  SHF.L.U64.HI R195, R206, 0x1, R219 ;  /* 0x00000001cec37819 */ /* 0x000fe200000102db */
[----:B------:R4:W3:Y:S01]  /*13600*/  SHFL.IDX PT, R3, R4, 0x1, 0x181f ;  /* 0x00381f0004037f89 */ /* 0x0008e200000e0000 */
[C---:B------:R-:W-:Y:S01]  /*13610*/  IMAD.SHL.U32 R194, R205.reuse, 0x2, RZ ;  /* 0x00000002cdc27824 */ /* 0x040fe200078e00ff */
[----:B------:R-:W-:Y:S01]  /*13620*/  SHF.L.U64.HI R191, R205, 0x1, R218 ;  /* 0x00000001cdbf7819 */ /* 0x000fe200000102da */
[----:B------:R-:W-:Y:S02]  /*13630*/  BSSY B0, `(.L_x_3929) ;  /* 0x00000e5000007945 */ /* 0x000fe40003800000 */
[----:B----4-:R-:W4:Y:S01]  /*13640*/  SHFL.IDX PT, R100, R100, 0x1, 0x181f ;  /* 0x00381f0064647f89 */ /* 0x010f2200000e0000 */
[C---:B--23--:R-:W-:Y:S08]  /*13650*/  HMMA.16816.F32.BF16 R4, R32.reuse, R8, RZ ;  /* 0x000000082004723c */ /* 0x04cff000000418ff */
[C---:B------:R-:W-:Y:S01]  /*13660*/  HMMA.16816.F32.BF16 R8, R32.reuse, R10, RZ ;  /* 0x0000000a2008723c */ /* 0x040fe200000418ff */
[----:B-----5:R-:W-:Y:S05]  /*13670*/  IADD3 R12, P0, R0, R208, RZ ;  /* 0x000000d0000c7210 */ /* 0x020fea0007f1e0ff */
[----:B------:R-:W-:Y:S01]  /*13680*/  IMAD.X R13, R2, 0x1, R193, P0 ;  /* 0x00000001020d7824 */ /* 0x000fe200000e06c1 */
[----:B------:R-:W-:Y:S04]  /*13690*/  IADD3 R14, P0, R0, R192, RZ ;  /* 0x000000c0000e7210 */ /* 0x000fe80007f1e0ff */
[----:B------:R2:W-:Y:S01]  /*136a0*/  LDGSTS.E.BYPASS.LTC128B.128 [R190+0x100], [R12.64], !P5 ;  /* 0x001000000cbe7fae */ /* 0x0005e2000e901d4a */
[----:B------:R-:W-:Y:S01]  /*136b0*/  IMAD.X R15, R2, 0x1, R195, P0 ;  /* 0x00000001020f7824 */ /* 0x000fe200000e06c3 */
[C---:B------:R-:W-:Y:S04]  /*136c0*/  IADD3 R22, P0, R3.reuse, R208, RZ ;  /* 0x000000d003167210 */ /* 0x040fe80007f1e0ff */
[----:B------:R3:W-:Y:S01]  /*136d0*/  LDGSTS.E.BYPASS.LTC128B.128 [R190+0x2100], [R14.64], !P4 ;  /* 0x021000000ebe7fae */ /* 0x0007e2000e101d4a */
[C---:B----4-:R-:W-:Y:S01]  /*136e0*/  IMAD.X R23, R100.reuse, 0x1, R193, P0 ;  /* 0x0000000164177824 */ /* 0x050fe200000e06c1 */
[C---:B------:R-:W-:Y:S05]  /*136f0*/  IADD3 R20, P0, R3.reuse, R192, RZ ;  /* 0x000000c003147210 */ /* 0x040fea0007f1e0ff */
[----:B------:R-:W-:Y:S01]  /*13700*/  IMAD.X R21, R100, 0x1, R195, P0 ;  /* 0x0000000164157824 */ /* 0x000fe200000e06c3 */
[-C--:B--2---:R-:W-:Y:S05]  /*13710*/  IADD3 R12, P1, R0, R194.reuse, RZ ;  /* 0x000000c2000c7210 */ /* 0x084fea0007f3e0ff */
[--C-:B------:R-:W-:Y:S01]  /*13720*/  IMAD.X R13, R2, 0x1, R191.reuse, P1 ;  /* 0x00000001020d7824 */ /* 0x100fe200008e06bf */
[----:B------:R-:W-:Y:S04]  /*13730*/  IADD3 R2, P0, R3, R194, RZ ;  /* 0x000000c203027210 */ /* 0x000fe80007f1e0ff */
[----:B------:R3:W-:Y:S01]  /*13740*/  LDGSTS.E.BYPASS.LTC128B.128 [R190+0x4100], [R12.64], !P6 ;  /* 0x041000000cbe7fae */ /* 0x0007e2000f101d4a */
[----:B------:R-:W-:Y:S01]  /*13750*/  IMAD.X R3, R100, 0x1, R191, P0 ;  /* 0x0000000164037824 */ /* 0x000fe200000e06bf */
[----:B------:R-:W-:Y:S03]  /*13760*/  ISETP.GT.AND P0, PT, R196, R217, PT ;  /* 0x000000d9c400720c */ /* 0x000fe60003f04270 */
[----:B------:R2:W-:Y:S05]  /*13770*/  LDGSTS.E.BYPASS.LTC128B.128 [R190+0x1100], [R22.64], !P5 ;  /* 0x0110000016be7fae */ /* 0x0005ea000e901d4a */
[----:B------:R2:W-:Y:S05]  /*13780*/  LDGSTS.E.BYPASS.LTC128B.128 [R190+0x3100], [R20.64], !P4 ;  /* 0x0310000014be7fae */ /* 0x0005ea000e101d4a */
[----:B------:R4:W-:Y:S05]  /*13790*/  LDGSTS.E.BYPASS.LTC128B.128 [R190+0x5100], [R2.64], !P6 ;  /* 0x0510000002be7fae */ /* 0x0009ea000f101d4a */
[----:B------:R-:W0:Y:S01]  /*137a0*/  LDGDEPBAR ;  /* 0x00000000000079af */ /* 0x000e220000000000 */
[C---:B---3--:R-:W-:Y:S08]  /*137b0*/  HMMA.16816.F32.BF16 R12, R32.reuse, R16, RZ ;  /* 0x00000010200c723c */ /* 0x048ff000000418ff */
[C---:B------:R-:W-:Y:S08]  /*137c0*/  HMMA.16816.F32.BF16 R16, R32.reuse, R18, RZ ;  /* 0x000000122010723c */ /* 0x040ff000000418ff */
[C---:B-12---:R-:W-:Y:S08]  /*137d0*/  HMMA.16816.F32.BF16 R20, R32.reuse, R24, RZ ;  /* 0x000000182014723c */ /* 0x046ff000000418ff */
        /* <DEDUP_REMOVED lines=145> */
[----:B----4-:R-:W-:Y:S02]  /*140f0*/  IMAD.MOV.U32 R0, RZ, RZ, 0x1 ;  /* 0x00000001ff007424 */ /* 0x010fe400078e00ff */
        /* <DEDUP_REMOVED lines=29> */
.L_x_4041:
[----:B------:R-:W-:-:S05]  /*142d0*/  BRA.DIV ~URZ, `(.L_x_3932) ;  /* 0x000094127f007947 */ /* 0x000fca000b800000 */
[----:B------:R-:W3:Y:S02]  /*142e0*/  SHFL.IDX PT, R0, R146, RZ, 0x181f ;  /* 0x00181fff92007589 */ /* 0x000ee400000e0000 */
[C---:B---3--:R-:W-:Y:S05]  /*142f0*/  IADD3 R2, P0, R0.reuse, R208, RZ ;  /* 0x000000d000027210 */ /* 0x048fea0007f1e0ff */
[C---:B--2---:R-:W-:Y:S01]  /*14300*/  IMAD.X R3, R101.reuse, 0x1, R193, P0 ;  /* 0x0000000165037824 */ /* 0x044fe200000e06c1 */
[C---:B------:R-:W-:Y:S04]  /*14310*/  IADD3 R144, P0, R0.reuse, R192, RZ ;  /* 0x000000c000907210 */ /* 0x040fe80007f1e0ff */
[----:B------:R-:W-:Y:S01]  /*14320*/  @!PT LDS RZ, [RZ] ;  /* 0x00000000fffff984 */ /* 0x000fe20000000800 */
[----:B------:R-:W-:Y:S01]  /*14330*/  @!PT LDS RZ, [RZ] ;  /* 0x00000000fffff984 */ /* 0x000fe20000000800 */
[----:B------:R2:W-:Y:S01]  /*14340*/  LDGSTS.E.BYPASS.LTC128B.128 [R190+0x6100], [R2.64], !P5 ;  /* 0x0610000002be7fae */ /* 0x0005e2000e901d4a */
[C---:B------:R-:W-:Y:S05]  /*14350*/  IMAD.X R145, R101.reuse, 0x1, R195, P0 ;  /* 0x0000000165917824 */ /* 0x040fea00000e06c3 */
[----:B------:R3:W-:Y:S01]  /*14360*/  LDGSTS.E.BYPASS.LTC128B.128 [R190+0x8100], [R144.64], !P4 ;  /* 0x0810000090be7fae */ /* 0x0007e2000e101d4a */
[----:B--2---:R-:W-:Y:S03]  /*14370*/  IADD3 R2, P0, R0, R194, RZ ;  /* 0x000000c200027210 */ /* 0x004fe60007f1e0ff */
[----:B------:R3:W2:Y:S02]  /*14380*/  SHFL.IDX PT, R0, R146, 0x1, 0x181f ;  /* 0x00381f0092007f89 */ /* 0x0006a400000e0000 */
[----:B------:R-:W-:Y:S02]  /*14390*/  IMAD.X R3, R101, 0x1, R191, P0 ;  /* 0x0000000165037824 */ /* 0x000fe400000e06bf */
[----:B------:R3:W4:Y:S04]  /*143a0*/  SHFL.IDX PT, R101, R103, 0x1, 0x181f ;  /* 0x00381f0067657f89 */ /* 0x00072800000e0000 */
[----:B------:R3:W-:Y:S02]  /*143b0*/  LDGSTS.E.BYPASS.LTC128B.128 [R190+0xa100], [R2.64], !P6 ;  /* 0x0a10000002be7fae */ /* 0x0007e4000f101d4a */
.L_x_4042:
[C---:B--23--:R-:W-:Y:S02]  /*143c0*/  IADD3 R2, P0, R0.reuse, R208, RZ ;  /* 0x000000d000027210 */ /* 0x04cfe40007f1e0ff */
[C---:B------:R-:W-:Y:S03]  /*143d0*/  IADD3 R144, P1, R0.reuse, R192, RZ ;  /* 0x000000c000907210 */ /* 0x040fe60007f3e0ff */
[C---:B----4-:R-:W-:Y:S02]  /*143e0*/  IMAD.X R3, R101.reuse, 0x1, R193, P0 ;  /* 0x0000000165037824 */ /* 0x050fe400000e06c1 */
[C---:B------:R-:W-:Y:S03]  /*143f0*/  IMAD.X R145, R101.reuse, 0x1, R195, P1 ;  /* 0x0000000165917824 */ /* 0x040fe600008e06c3 */
        /* <DEDUP_REMOVED lines=8> */
.L_x_3930:
[----:B----4-:R-:W-:Y:S05]  /*14480*/  BSYNC B0 ;  /* 0x0000000000007941 */ /* 0x010fea0003800000 */
.L_x_3929:
[----:B-1----:R-:W-:Y:S01]  /*14490*/  LOP3.LUT R103, RZ, c[0x0][0x324], RZ, 0x33, !PT ;  /* 0x0000c900ff677a12 */ /* 0x002fe200078e33ff */
[----:B------:R-:W2:Y:S01]  /*144a0*/  LDL R100, [R1+0x4] ;  /* 0x0000040001647983 */ /* 0x000ea20000100800 */
[----:B------:R-:W-:Y:S02]  /*144b0*/  IMAD.MOV.U32 R0, RZ, RZ, 0x1 ;  /* 0x00000001ff007424 */ /* 0x000fe400078e00ff */
[----:B------:R-:W-:Y:S02]  /*144c0*/  IMAD.SHL.U32 R101, R196, 0x40, RZ ;  /* 0x00000040c4657824 */ /* 0x000fe400078e00ff */
[----:B------:R-:W0:Y:S01]  /*144d0*/  LDGDEPBAR ;  /* 0x00000000000079af */ /* 0x000e220000000000 */
        /* <DEDUP_REMOVED lines=8> */
[----:B---3--:R1:W2:Y:S02]  /*14560*/  SHFL.IDX PT, R3, R100, RZ, 0x1c1f ;  /* 0x001c1fff64037589 */ /* 0x0082a400000e0000 */
.L_x_4043:
[----:B------:R-:W-:Y:S01]  /*14570*/  IADD3 R144, R0, c[0x0][0x328], RZ ;  /* 0x0000ca0000907a10 */ /* 0x000fe20007ffe0ff */
[----:B------:R-:W-:Y:S02]  /*14580*/  IMAD.MOV.U32 R2, RZ, RZ, 0x1 ;  /* 0x00000001ff027424 */ /* 0x000fe400078e00ff */
[----:B------:R-:W-:Y:S03]  /*14590*/  IMAD.IADD R103, R103, 0x1, R0 ;  /* 0x0000000167677824 */ /* 0x000fe600078e0200 */
[----:B------:R-:W-:Y:S01]  /*145a0*/  ISETP.LE.AND P0, PT, R2, c[0x0][0x32c], PT ;  /* 0x0000cb0002007a0c */ /* 0x000fe20003f03270 */
[----:B--2---:R-:W-:Y:S01]  /*145b0*/  IMAD.IADD R0, R103, 0x1, R3 ;  /* 0x0000000167007824 */ /* 0x004fe200078e0203 */
[----:B------:R-:W-:Y:S11]  /*145c0*/  IADD3 R2, R144, R3, RZ ;  /* 0x0000000390027210 */ /* 0x000ff60007ffe0ff */
        /* <DEDUP_REMOVED lines=14> */
.L_x_3936:
[----:B------:R-:W-:Y:S04]  /*146b0*/  MOV R145, 0x1 ;  /* 0x0000000100917802 */ /* 0x000fe80000000f00 */
[----:B------:R-:W-:Y:S11]  /*146c0*/  ISETP.NE.AND P0, PT, R145, c[0x0][0x32c], PT ;  /* 0x0000cb0091007a0c */ /* 0x000ff60003f05270 */
[----:B------:R-:W-:Y:S02]  /*146d0*/  @!UPT UIADD3 URZ, URZ, URZ, URZ ;  /* 0x0000003f3f3ff290 */ /* 0x000fe4000fffe03f */
[----:B------:R-:W-:Y:S05]  /*146e0*/  @P0 IMAD.HI.U32 R145, R3, c[0x0][0x330], RZ ;  /* 0x0000cc0003910a27 */ /* 0x000fea00078e00ff */
[----:B------:R-:W-:Y:S02]  /*146f0*/  @P0 SHF.R.U32.HI R3, RZ, c[0x0][0x334], R145 ;  /* 0x0000cd00ff030a19 */ /* 0x000fe40000011691 */
.L_x_3937:
[----:B------:R-:W-:Y:S05]  /*14700*/  BSYNC B0 ;  /* 0x0000000000007941 */ /* 0x000fea0003800000 */
.L_x_3935:
[----:B------:R-:W-:Y:S04]  /*14710*/  IMAD R3, R3, c[0x0][0x32c], -R101 ;  /* 0x0000cb0003037a24 */ /* 0x000fe800078e0a65 */
[----:B------:R-:W-:Y:S05]  /*14720*/  IMAD.IADD R3, R3, 0x1, -R209 ;  /* 0x0000000103037824 */ /* 0x000fea00078e0ad1 */
[----:B------:R-:W-:Y:S02]  /*14730*/  IMNMX R0, R0, R3, !PT ;  /* 0x0000000300007217 */ /* 0x000fe40007800200 */
[----:B------:R-:W-:Y:S04]  /*14740*/  IADD3 R3, R3, c[0x0][0x32c], RZ ;  /* 0x0000cb0003037a10 */ /* 0x000fe80007ffe0ff */
[----:B------:R-:W-:Y:S02]  /*14750*/  IMNMX R2, R2, R3, PT ;  /* 0x0000000302027217 */ /* 0x000fe40003800200 */
.L_x_3934:
        /* <DEDUP_REMOVED lines=51> */
.L_x_4044:
        /* <DEDUP_REMOVED lines=19> */
.L_x_3941:
[----:B------:R-:W-:Y:S04]  /*14bc0*/  MOV R4, 0x1 ;  /* 0x0000000100047802 */ /* 0x000fe80000000f00 */
[----:B------:R-:W-:Y:S11]  /*14bd0*/  ISETP.NE.AND P0, PT, R4, c[0x0][0x32c], PT ;  /* 0x0000cb0004007a0c */ /* 0x000ff60003f05270 */
[----:B------:R-:W-:Y:S02]  /*14be0*/  @!UPT UIADD3 URZ, URZ, URZ, URZ ;  /* 0x0000003f3f3ff290 */ /* 0x000fe4000fffe03f */
[----:B------:R-:W-:Y:S05]  /*14bf0*/  @P0 IMAD.HI.U32 R4, R3, c[0x0][0x330], RZ ;  /* 0x0000cc0003040a27 */ /* 0x000fea00078e00ff */
[----:B------:R-:W-:Y:S02]  /*14c00*/  @P0 SHF.R.U32.HI R3, RZ, c[0x0][0x334], R4 ;  /* 0x0000cd00ff030a19 */ /* 0x000fe40000011604 */
.L_x_3942:
[----:B------:R-:W-:Y:S05]  /*14c10*/  BSYNC B0 ;  /* 0x0000000000007941 */ /* 0x000fea0003800000 */
.L_x_3940:
[----:B------:R-:W-:Y:S04]  /*14c20*/  IMAD R101, R3, c[0x0][0x32c], -R101 ;  /* 0x0000cb0003657a24 */ /* 0x000fe800078e0a65 */
[----:B------:R-:W-:Y:S05]  /*14c30*/  IMAD.IADD R101, R101, 0x1, -R209 ;  /* 0x0000000165657824 */ /* 0x000fea00078e0ad1 */
[----:B------:R-:W-:Y:S02]  /*14c40*/  IMNMX R0, R0, R101, !PT ;  /* 0x0000006500007217 */ /* 0x000fe40007800200 */
[----:B------:R-:W-:Y:S04]  /*14c50*/  IADD3 R101, R101, c[0x0][0x32c], RZ ;  /* 0x0000cb0065657a10 */ /* 0x000fe80007ffe0ff */
[----:B------:R-:W-:Y:S02]  /*14c60*/  IMNMX R2, R2, R101, PT ;  /* 0x0000006502027217 */ /* 0x000fe40003800200 */
.L_x_3939:
        /* <DEDUP_REMOVED lines=82> */
.L_x_4045:
[----:B-12---:R-:W-:Y:S01]  /*15190*/  FMNMX.FTZ R100, R100, R0, !PT ;  /* 0x0000000064647209 */ /* 0x006fe20007810000 */
[----:B------:R-:W-:-:S05]  /*151a0*/  BRA.DIV ~URZ, `(.L_x_3944) ;  /* 0x000088227f007947 */ /* 0x000fca000b800000 */
[----:B------:R-:W-:Y:S04]  /*151b0*/  SHFL.BFLY PT, R0, R4, 0x2, 0x1f ;  /* 0x0c401f0004007f89 */ /* 0x000fe800000e0000 */
[----:B------:R-:W1:Y:S02]  /*151c0*/  SHFL.BFLY PT, R103, R100, 0x1, 0x1f ;  /* 0x0c201f0064677f89 */ /* 0x000e6400000e0000 */
[----:B-1----:R-:W-:Y:S02]  /*151d0*/  FMNMX.FTZ R103, R100, R103, !PT ;  /* 0x0000006764677209 */ /* 0x002fe40007810000 */
[----:B------:R-:W-:Y:S05]  /*151e0*/  FMNMX.FTZ R4, R4, R0, !PT ;  /* 0x0000000004047209 */ /* 0x000fea0007810000 */
[----:B------:R1:W2:Y:S02]  /*151f0*/  SHFL.BFLY PT, R0, R4, 0x1, 0x1f ;  /* 0x0c201f0004007f89 */ /* 0x0002a400000e0000 */
.L_x_4046:
[C---:B------:R-:W-:Y:S01]  /*15200*/  FSETP.NEU.FTZ.AND P0, PT, R103.reuse, -INF , PT ;  /* 0xff8000006700780b */ /* 0x040fe20003f1d000 */
[C---:B------:R-:W-:Y:S01]  /*15210*/  FMUL.FTZ R2, R103.reuse, c[0x0][0x2d0] ;  /* 0x0000b40067027a20 */ /* 0x040fe20000410000 */
[----:B--2---:R-:W-:Y:S01]  /*15220*/  FMNMX.FTZ R3, R0, R4, !PT ;  /* 0x0000000400037209 */ /* 0x004fe20007810000 */
[----:B------:R-:W-:Y:S01]  /*15230*/  WARPSYNC 0xffffffff ;  /* 0xffffffff00007948 */ /* 0x000fe20003800000 */
[----:B------:R-:W-:Y:S02]  /*15240*/  FSEL R0, R103, RZ, P0 ;  /* 0x000000ff67007208 */ /* 0x000fe40000000000 */
[----:B------:R-:W-:Y:S02]  /*15250*/  FSEL R2, R2, RZ, P0 ;  /* 0x000000ff02027208 */ /* 0x000fe40000000000 */
[----:B------:R-:W-:Y:S01]  /*15260*/  FSETP.NEU.FTZ.AND P0, PT, R3, -INF , PT ;  /* 0xff8000000300780b */ /* 0x000fe20003f1d000 */
[----:B------:R-:W-:Y:S02]  /*15270*/  FADD.FTZ R0, -R0, R102 ;  /* 0x0000006600007221 */ /* 0x000fe40000010100 */
[--C-:B-1----:R-:W-:Y:S02]  /*15280*/  FFMA.FTZ R4, R145, c[0x0][0x2d0], -R2.reuse ;  /* 0x0000b40091047a23 */ /* 0x102fe40000010802 */
        /* <DEDUP_REMOVED lines=19> */
[----:B------:R-:W-:Y:S10]  /*153c0*/  MUFU.EX2 R8, R8 ;  /* 0x0000000800087308 */ /* 0x000ff40000000800 */
[----:B------:R-:W3:Y:S10]  /*153d0*/  MUFU.EX2 R9, R9 ;  /* 0x0000000900097308 */ /* 0x000ef40000000800 */
[----:B------:R-:W-:Y:S01]  /*153e0*/  MUFU.EX2 R102, R102 ;  /* 0x0000006600667308 */ /* 0x000fe20000000800 */
[C---:B-1----:R-:W-:Y:S02]  /*153f0*/  FFMA.FTZ R2, R0.reuse, R201, R4 ;  /* 0x000000c900027223 */ /* 0x042fe40000010004 */
[----:B------:R-:W-:Y:S02]  /*15400*/  FMUL.FTZ R32, R0, R112 ;  /* 0x0000007000207220 */ /* 0x000fe40000410000 */
[----:B--2---:R-:W-:Y:S01]  /*15410*/  FADD.FTZ R5, R144, R2 ;  /* 0x0000000290057221 */ /* 0x004fe20000010000 */
        /* <DEDUP_REMOVED lines=8> */
[----:B---3--:R-:W-:Y:S01]  /*154a0*/  F2FP.BF16.PACK_AB R146, R9, R8 ;  /* 0x000000080992723e */ /* 0x008fe200000010ff */
[----:B------:R-:W-:Y:S01]  /*154b0*/  FMUL.FTZ R17, R0, R129 ;  /* 0x0000008100117220 */ /* 0x000fe20000410000 */
[----:B------:R-:W-:Y:S01]  /*154c0*/  ISETP.GT.AND P0, PT, R196, R217, PT ;  /* 0x000000d9c400720c */ /* 0x000fe20003f04270 */
        /* <DEDUP_REMOVED lines=16> */
[C---:B-1----:R-:W-:Y:S02]  /*155d0*/  FMUL.FTZ R34, R2.reuse, R114 ;  /* 0x0000007202227220 */ /* 0x042fe40000410000 */
[----:B------:R-:W-:Y:S02]  /*155e0*/  FMUL.FTZ R35, R2, R115 ;  /* 0x0000007302237220 */ /* 0x000fe40000410000 */
[----:B------:R-:W1:Y:S01]  /*155f0*/  LDSM.16.MT88.4 R112, [R168] ;  /* 0x00000000a870783b */ /* 0x000e620000004200 */
[----:B------:R-:W3:Y:S01]  /*15600*/  MUFU.EX2 R129, R101 ;  /* 0x0000006500817308 */ /* 0x000ee20000000800 */
[--C-:B------:R-:W-:Y:S02]  /*15610*/  FFMA.FTZ R164, R31, c[0x0][0x2d0], -R4.reuse ;  /* 0x0000b4001fa47a23 */ /* 0x100fe40000010804 */
[--C-:B------:R-:W-:Y:S02]  /*15620*/  FFMA.FTZ R149, R14, c[0x0][0x2d0], -R4.reuse ;  /* 0x0000b4000e957a23 */ /* 0x100fe40000010804 */
[----:B------:R-:W-:Y:S02]  /*15630*/  FFMA.FTZ R148, R15, c[0x0][0x2d0], -R4 ;  /* 0x0000b4000f947a23 */ /* 0x000fe40000010804 */
[----:B------:R-:W-:Y:S02]  /*15640*/  FADD.FTZ R4, R8, R5 ;  /* 0x0000000508047221 */ /* 0x000fe40000010000 */
[----:B--2---:R-:W-:Y:S01]  /*15650*/  FFMA.FTZ R5, R2, R200, R6 ;  /* 0x000000c802057223 */ /* 0x004fe20000010006 */
[----:B------:R-:W2:Y:S01]  /*15660*/  MUFU.EX2 R7, R7 ;  /* 0x0000000700077308 */ /* 0x000ea20000000800 */
        /* <DEDUP_REMOVED lines=16> */
[C---:B--2---:R-:W-:Y:S01]  /*15770*/  F2FP.BF16.PACK_AB R145, R7.reuse, R6 ;  /* 0x000000060791723e */ /* 0x044fe200000010ff */
        /* <DEDUP_REMOVED lines=106> */
[----:B---3--:R-:W-:Y:S04]  /*15e20*/  FADD.FTZ R0, R2, R0 ;  /* 0x0000000002007221 */ /* 0x008fe80000010000 */
        /* <DEDUP_REMOVED lines=121> */
[----:B------:R-:W-:Y:S01]  /*165c0*/  FADD.FTZ R0, R104, R0 ;  /* 0x0000000068007221 */ /* 0x000fe20000010000 */
[-C--:B------:R-:W-:Y:S03]  /*165d0*/  MOV R104, R3.reuse ;  /* 0x0000000300687202 */ /* 0x080fe60000000f00 */
        /* <DEDUP_REMOVED lines=58> */
.L_x_3927:
[----:B------:R-:W-:Y:S05]  /*16980*/  BRA.DIV ~URZ, `(.L_x_3946) ;  /* 0x000071227f007947 */ /* 0x000fea000b800000 */
[----:B------:R1:W2:Y:S02]  /*16990*/  SHFL.BFLY PT, R4, R201, 0x2, 0x1f ;  /* 0x0c401f00c9047f89 */ /* 0x0002a400000e0000 */
.L_x_4047:
[----:B--2---:R-:W-:Y:S01]  /*169a0*/  FADD.FTZ R4, R4, R201 ;  /* 0x000000c904047221 */ /* 0x004fe20000010000 */
[----:B------:R-:W-:Y:S05]  /*169b0*/  BRA.DIV ~URZ, `(.L_x_3947) ;  /* 0x000071527f007947 */ /* 0x000fea000b800000 */
[----:B------:R-:W2:Y:S04]  /*169c0*/  SHFL.BFLY PT, R0, R200, 0x2, 0x1f ;  /* 0x0c401f00c8007f89 */ /* 0x000ea800000e0000 */
[----:B------:R-:W3:Y:S01]  /*169d0*/  SHFL.BFLY PT, R2, R4, 0x1, 0x1f ;  /* 0x0c201f0004027f89 */ /* 0x000ee200000e0000 */
[----:B--2---:R-:W-:-:S02]  /*169e0*/  FADD.FTZ R200, R0, R200 ;  /* 0x000000c800c87221 */ /* 0x004fc40000010000 */
[----:B---3--:R-:W-:-:S03]  /*169f0*/  FADD.FTZ R4, R4, R2 ;  /* 0x0000000204047221 */ /* 0x008fc60000010000 */
[----:B------:R2:W3:Y:S04]  /*16a00*/  SHFL.BFLY PT, R3, R200, 0x1, 0x1f ;  /* 0x0c201f00c8037f89 */ /* 0x0004e800000e0000 */
.L_x_4048:
        /* <DEDUP_REMOVED lines=60> */
[----:B-----5:R-:W-:-:S02]  /*16dd0*/  @P1 FMUL.FTZ R5, R5, 0.69314718246459960938 ;  /* 0x3f31721805051820 */ /* 0x020fc40000410000 */
        /* <DEDUP_REMOVED lines=8> */
[----:B----4-:R-:W-:Y:S01]  /*16e60*/  @P0 MOV R3, 0x3f317218 ;  /* 0x3f31721800030802 */ /* 0x010fe20000000f00 */
        /* <DEDUP_REMOVED lines=47> */
.L_x_3854:
        /* <DEDUP_REMOVED lines=19> */
.L_x_3949:
[----:B-1----:R-:W-:Y:S05]  /*17290*/  BSYNC B0 ;  /* 0x0000000000007941 */ /* 0x002fea0003800000 */
.L_x_3948:
        /* <DEDUP_REMOVED lines=131> */
.L_x_3952:
        /* <DEDUP_REMOVED lines=95> */
[----:B------:R-:W5:Y:S02]  /*180c0*/  S2R R10, SR_TID.X ;  /* 0x00000000000a7919 */ /* 0x000f640000002100 */
[----:B-----5:R-:W-:-:S04]  /*180d0*/  SHF.R.S32.HI R11, RZ, 0x1f, R10 ;  /* 0x0000001fff0b7819 */ /* 0x020fc8000001140a */
[----:B------:R-:W-:-:S04]  /*180e0*/  LEA.HI R11, R11, R10, RZ, 0x3 ;  /* 0x0000000a0b0b7211 */ /* 0x000fc800078f18ff */
[----:B------:R-:W-:Y:S02]  /*180f0*/  SHF.R.S32.HI R11, RZ, 0x3, R11 ;  /* 0x00000003ff0b7819 */ /* 0x000fe4000001140b */
[----:B--2---:R-:W-:Y:S02]  /*18100*/  IADD3 R8, R20, R237, RZ ;  /* 0x000000ed14087210 */ /* 0x004fe40007ffe0ff */
[----:B------:R2:W1:Y:S02]  /*18110*/  LDS.128 R20, [R202+0x4080] ;  /* 0x00408000ca147984 */ /* 0x0004640000000c00 */
        /* <DEDUP_REMOVED lines=20> */
.L_x_4049:
[----:B------:R-:W-:Y:S05]  /*18260*/  BRA.DIV ~URZ, `(.L_x_3955) ;  /* 0x00005a127f007947 */ /* 0x000fea000b800000 */
[----:B------:R3:W4:Y:S02]  /*18270*/  SHFL.IDX PT, R0, R12, RZ, 0x181f ;  /* 0x00181fff0c007589 */ /* 0x00072400000e0000 */
.L_x_4050:
        /* <DEDUP_REMOVED lines=18> */
.L_x_3957:
[----:B------:R-:W-:Y:S05]  /*183a0*/  BSYNC B0 ;  /* 0x0000000000007941 */ /* 0x000fea0003800000 */
.L_x_3956:
[----:B------:R-:W-:Y:S05]  /*183b0*/  BRA.DIV ~URZ, `(.L_x_3958) ;  /* 0x000059327f007947 */ /* 0x000fea000b800000 */
[----:B--2---:R2:W1:Y:S04]  /*183c0*/  SHFL.IDX PT, R4, R10, 0x1, 0x181f ;  /* 0x00381f000a047f89 */ /* 0x00446800000e0000 */
[----:B----4-:R2:W4:Y:S02]  /*183d0*/  SHFL.IDX PT, R0, R12, 0x1, 0x181f ;  /* 0x00381f000c007f89 */ /* 0x01052400000e0000 */
.L_x_4051:
        /* <DEDUP_REMOVED lines=18> */
.L_x_3960:
[----:B------:R-:W-:Y:S05]  /*18500*/  BSYNC B0 ;  /* 0x0000000000007941 */ /* 0x000fea0003800000 */
.L_x_3959:
[----:B------:R-:W-:Y:S05]  /*18510*/  BRA.DIV ~URZ, `(.L_x_3961) ;  /* 0x000058a27f007947 */ /* 0x000fea000b800000 */
[----:B-1----:R1:W2:Y:S02]  /*18520*/  SHFL.IDX PT, R4, R10, 0x2, 0x181f ;  /* 0x00581f000a047f89 */ /* 0x0022a400000e0000 */
.L_x_4052:
[----:B------:R-:W-:Y:S05]  /*18530*/  BRA.DIV ~URZ, `(.L_x_3962) ;  /* 0x000058f27f007947 */ /* 0x000fea000b800000 */
[----:B----4-:R4:W1:Y:S02]  /*18540*/  SHFL.IDX PT, R0, R12, 0x2, 0x181f ;  /* 0x00581f000c007f89 */ /* 0x01086400000e0000 */
.L_x_4053:
        /* <DEDUP_REMOVED lines=18> */
.L_x_3964:
[----:B------:R-:W-:Y:S05]  /*18670*/  BSYNC B0 ;  /* 0x0000000000007941 */ /* 0x000fea0003800000 */
.L_x_3963:
[----:B------:R-:W-:Y:S05]  /*18680*/  BRA.DIV ~URZ, `(.L_x_3965) ;  /* 0x000058127f007947 */ /* 0x000fea000b800000 */
[----:B--2---:R2:W3:Y:S04]  /*18690*/  SHFL.IDX PT, R4, R10, 0x3, 0x181f ;  /* 0x00781f000a047f89 */ /* 0x0044e800000e0000 */
[----:B-1----:R2:W1:Y:S02]  /*186a0*/  SHFL.IDX PT, R0, R12, 0x3, 0x181f ;  /* 0x00781f000c007f89 */ /* 0x00246400000e0000 */
.L_x_4054:
        /* <DEDUP_REMOVED lines=19> */
.L_x_3953:
        /* <DEDUP_REMOVED lines=34> */
.L_x_4055:
[----:B------:R-:W-:Y:S05]  /*18a00*/  BRA.DIV ~URZ, `(.L_x_3968) ;  /* 0x000055d27f007947 */ /* 0x000fea000b800000 */
[----:B------:R3:W4:Y:S02]  /*18a10*/  SHFL.IDX PT, R0, R12, RZ, 0x1c1f ;  /* 0x001c1fff0c007589 */ /* 0x00072400000e0000 */
.L_x_4056:
        /* <DEDUP_REMOVED lines=32> */
[----:B------:R-:W-:Y:S02]  /*18c20*/  @!P0 LEA R2, P6, R11, R0, 0x2 ;  /* 0x000000000b028211 */ /* 0x000fe400078c10ff */
        /* <DEDUP_REMOVED lines=121> */
.L_x_3970:
[----:B------:R-:W-:Y:S05]  /*193c0*/  BSYNC B0 ;  /* 0x0000000000007941 */ /* 0x000fea0003800000 */
.L_x_3969:
[----:B------:R-:W-:Y:S05]  /*193d0*/  BRA.DIV ~URZ, `(.L_x_3971) ;  /* 0x00004c727f007947 */ /* 0x000fea000b800000 */
[----:B--2---:R2:W1:Y:S04]  /*193e0*/  SHFL.IDX PT, R4, R5, 0x1, 0x1c1f ;  /* 0x003c1f0005047f89 */ /* 0x00446800000e0000 */
[----:B----4-:R2:W4:Y:S02]  /*193f0*/  SHFL.IDX PT, R0, R12, 0x1, 0x1c1f ;  /* 0x003c1f000c007f89 */ /* 0x01052400000e0000 */
.L_x_4057:
        /* <DEDUP_REMOVED lines=160> */
.L_x_3951:
        /* <DEDUP_REMOVED lines=19> */
.L_x_3972:
        /* <DEDUP_REMOVED lines=57> */
.L_x_3974:
[----:B------:R-:W-:Y:S05]  /*1a2c0*/  BSYNC B0 ;  /* 0x0000000000007941 */ /* 0x000fea0003800000 */
.L_x_3973:
        /* <DEDUP_REMOVED lines=41> */
.L_x_4058:
[----:B------:R-:W-:Y:S05]  /*1a560*/  BRA.DIV ~URZ, `(.L_x_3976) ;  /* 0x00003c227f007947 */ /* 0x000fea000b800000 */
[----:B------:R4:W1:Y:S02]  /*1a570*/  SHFL.IDX PT, R0, R12, RZ, 0x181f ;  /* 0x00181fff0c007589 */ /* 0x00086400000e0000 */
.L_x_4059:
        /* <DEDUP_REMOVED lines=18> */
.L_x_3978:
[----:B------:R-:W-:Y:S05]  /*1a6a0*/  BSYNC B0 ;  /* 0x0000000000007941 */ /* 0x000fea0003800000 */
.L_x_3977:
[----:B------:R-:W-:Y:S05]  /*1a6b0*/  BRA.DIV ~URZ, `(.L_x_3979) ;  /* 0x00003b427f007947 */ /* 0x000fea000b800000 */
[----:B---3--:R3:W2:Y:S04]  /*1a6c0*/  SHFL.IDX PT, R4, R5, 0x1, 0x181f ;  /* 0x00381f0005047f89 */ /* 0x0086a800000e0000 */
[----:B-1----:R3:W1:Y:S02]  /*1a6d0*/  SHFL.IDX PT, R0, R12, 0x1, 0x181f ;  /* 0x00381f000c007f89 */ /* 0x00266400000e0000 */
.L_x_4060:
        /* <DEDUP_REMOVED lines=18> */
.L_x_3981:
[----:B------:R-:W-:Y:S05]  /*1a800*/  BSYNC B0 ;  /* 0x0000000000007941 */ /* 0x000fea0003800000 */
.L_x_3980:
[----:B------:R-:W-:Y:S05]  /*1a810*/  BRA.DIV ~URZ, `(.L_x_3982) ;  /* 0x00003ab27f007947 */ /* 0x000fea000b800000 */
[----:B--2---:R2:W3:Y:S02]  /*1a820*/  SHFL.IDX PT, R4, R5, 0x2, 0x181f ;  /* 0x00581f0005047f89 */ /* 0x0044e400000e0000 */
.L_x_4061:
[----:B------:R-:W-:Y:S05]  /*1a830*/  BRA.DIV ~URZ, `(.L_x_3983) ;  /* 0x00003b027f007947 */ /* 0x000fea000b800000 */
[----:B-1----:R1:W2:Y:S02]  /*1a840*/  SHFL.IDX PT, R0, R12, 0x2, 0x181f ;  /* 0x00581f000c007f89 */ /* 0x0022a400000e0000 */
.L_x_4062:
        /* <DEDUP_REMOVED lines=18> */
.L_x_3985:
[----:B------:R-:W-:Y:S05]  /*1a970*/  BSYNC B0 ;  /* 0x0000000000007941 */ /* 0x000fea0003800000 */
.L_x_3984:
[----:B------:R-:W-:Y:S05]  /*1a980*/  BRA.DIV ~URZ, `(.L_x_3986) ;  /* 0x00003a227f007947 */ /* 0x000fea000b800000 */
[----:B---3--:R3:W1:Y:S04]  /*1a990*/  SHFL.IDX PT, R4, R5, 0x3, 0x181f ;  /* 0x00781f0005047f89 */ /* 0x00866800000e0000 */
[----:B--2---:R3:W2:Y:S02]  /*1a9a0*/  SHFL.IDX PT, R0, R12, 0x3, 0x181f ;  /* 0x00781f000c007f89 */ /* 0x0046a400000e0000 */
.L_x_4063:
        /* <DEDUP_REMOVED lines=17> */
.L_x_3966:
[----:B------:R-:W-:Y:S05]  /*1aac0*/  BSYNC B1 ;  /* 0x0000000000017941 */ /* 0x000fea0003800000 */
.L_x_3950:
        /* <DEDUP_REMOVED lines=16> */
.L_x_4064:
[----:B------:R-:W-:Y:S05]  /*1abd0*/  BRA.DIV ~URZ, `(.L_x_3989) ;  /* 0x000039127f007947 */ /* 0x000fea000b800000 */
[----:B------:R3:W4:Y:S02]  /*1abe0*/  SHFL.IDX PT, R6, R101, 0x1, 0x1f ;  /* 0x00201f0065067f89 */ /* 0x00072400000e0000 */
.L_x_4065:
        /* <DEDUP_REMOVED lines=18> */
.L_x_4066:
        /* <DEDUP_REMOVED lines=16> */
.L_x_4067:
[----:B---3--:R-:W-:Y:S01]  /*1ae10*/  IMAD R0, R0, c[0x0][0x538], RZ ;  /* 0x00014e0000007a24 */ /* 0x008fe200078e02ff */
[----:B------:R-:W-:Y:S04]  /*1ae20*/  BSSY B1, `(.L_x_3992) ;  /* 0x00000c3000017945 */ /* 0x000fe80003800000 */
[----:B----4-:R-:W-:-:S04]  /*1ae30*/  IADD3 R6, R0, R6, RZ ;  /* 0x0000000600067210 */ /* 0x010fc80007ffe0ff */
[----:B--2---:R-:W-:-:S13]  /*1ae40*/  ISETP.GT.AND P0, PT, R6, R9, PT ;  /* 0x000000090600720c */ /* 0x004fda0003f04270 */
[----:B------:R-:W-:Y:S05]  /*1ae50*/  @P0 BRA `(.L_x_3993) ;  /* 0x0000025000000947 */ /* 0x000fea0003800000 */
.L_x_3997:
        /* <DEDUP_REMOVED lines=17> */
.L_x_4068:
        /* <DEDUP_REMOVED lines=16> */
.L_x_4069:
[----:B--2---:R-:W-:-:S05]  /*1b070*/  IMAD R0, R0, c[0x0][0x538], RZ ;  /* 0x00014e0000007a24 */ /* 0x004fca00078e02ff */
[----:B------:R-:W-:-:S04]  /*1b080*/  IADD3 R6, R0, R6, RZ ;  /* 0x0000000600067210 */ /* 0x000fc80007ffe0ff */
[----:B------:R-:W-:-:S13]  /*1b090*/  ISETP.GT.AND P0, PT, R6, R9, PT ;  /* 0x000000090600720c */ /* 0x000fda0003f04270 */
[----:B-1----:R-:W-:Y:S05]  /*1b0a0*/  @!P0 BRA `(.L_x_3997) ;  /* 0xfffffdb000008947 */ /* 0x002fea000383ffff */
.L_x_3993:
[----:B------:R-:W-:-:S05]  /*1b0b0*/  IADD3 R6, -R0, R6, RZ ;  /* 0x0000000600067210 */ /* 0x000fca0007ffe1ff */
[----:B------:R-:W-:-:S05]  /*1b0c0*/  IMAD R0, R4, c[0x0][0x538], R6 ;  /* 0x00014e0004007a24 */ /* 0x000fca00078e0206 */
[----:B------:R-:W-:Y:S01]  /*1b0d0*/  ISETP.GT.AND P0, PT, R0, R9, PT ;  /* 0x000000090000720c */ /* 0x000fe20003f04270 */
[----:B------:R-:W-:-:S12]  /*1b0e0*/  BRA.DIV ~URZ, `(.L_x_3998) ;  /* 0x000038627f007947 */ /* 0x000fd8000b800000 */
[----:B------:R-:W-:-:S04]  /*1b0f0*/  VOTE.ANY R5, PT, !P0 ;  /* 0x0000000000057806 */ /* 0x000fc800040e0100 */
.L_x_4070:
[----:B------:R-:W2:Y:S02]  /*1b100*/  POPC R0, R5 ;  /* 0x0000000500007309 */ /* 0x000ea40000000000 */
[----:B--2---:R-:W-:Y:S01]  /*1b110*/  IADD3 R239, R0, R239, RZ ;  /* 0x000000ef00ef7210 */ /* 0x004fe20007ffe0ff */
[----:B------:R-:W-:Y:S05]  /*1b120*/  BRA.DIV ~URZ, `(.L_x_3999) ;  /* 0x000038727f007947 */ /* 0x000fea000b800000 */
[----:B------:R2:W3:Y:S04]  /*1b130*/  SHFL.IDX PT, R7, R7, R0, 0x1f ;  /* 0x00001f0007077589 */ /* 0x0004e800000e0000 */
[----:B------:R2:W4:Y:S02]  /*1b140*/  SHFL.IDX PT, R8, R8, R0, 0x1f ;  /* 0x00001f0008087589 */ /* 0x00052400000e0000 */
.L_x_4071:
[----:B------:R-:W-:Y:S01]  /*1b150*/  ISETP.NE.AND P0, PT, R5, RZ, PT ;  /* 0x000000ff0500720c */ /* 0x000fe20003f05270 */
[----:B------:R-:W-:-:S12]  /*1b160*/  BSSY B0, `(.L_x_4000) ;  /* 0x0000005000007945 */ /* 0x000fd80003800000 */
[----:B------:R-:W-:Y:S05]  /*1b170*/  @!P0 BRA `(.L_x_4001) ;  /* 0x0000003000008947 */ /* 0x000fea0003800000 */
[----:B--2---:R-:W-:Y:S01]  /*1b180*/  IADD3 R0, R0, -0x1, RZ ;  /* 0xffffffff00007810 */ /* 0x004fe20007ffe0ff */
[----:B------:R-:W-:Y:S05]  /*1b190*/  BRA.DIV ~URZ, `(.L_x_4002) ;  /* 0x000038d27f007947 */ /* 0x000fea000b800000 */
[----:B------:R2:W1:Y:S02]  /*1b1a0*/  SHFL.IDX PT, R10, R4, R0, 0x1f ;  /* 0x00001f00040a7589 */ /* 0x00046400000e0000 */
.L_x_4001:
[----:B------:R-:W-:Y:S05]  /*1b1b0*/  BSYNC B0 ;  /* 0x0000000000007941 */ /* 0x000fea0003800000 */
.L_x_4000:
        /* <DEDUP_REMOVED lines=65> */
.L_x_4004:
        /* <DEDUP_REMOVED lines=63> */
.L_x_4005:
[----:B------:R-:W-:Y:S05]  /*1b9c0*/  BSYNC B0 ;  /* 0x0000000000007941 */ /* 0x000fea0003800000 */
.L_x_4003:
[----:B------:R-:W-:-:S04]  /*1b9d0*/  LOP3.LUT R2, RZ, R2, RZ, 0x33, !PT ;  /* 0x00000002ff027212 */ /* 0x000fc800078e33ff */
[----:B------:R-:W-:-:S05]  /*1b9e0*/  IADD3 R0, R2, R7, RZ ;  /* 0x0000000702007210 */ /* 0x000fca0007ffe0ff */
[----:B------:R1:W-:Y:S01]  /*1b9f0*/  STL [R1+0x104], R0 ;  /* 0x0001040001007387 */ /* 0x0003e20000100800 */
[----:B------:R-:W-:Y:S05]  /*1ba00*/  BRA `(.L_x_4006) ;  /* 0x0000004000007947 */ /* 0x000fea0003800000 */
.L_x_3994:
[----:B------:R2:W-:Y:S01]  /*1ba10*/  STL [R1+0x7c], R9 ;  /* 0x00007c0901007387 */ /* 0x0005e20000100800 */
[----:B------:R-:W-:Y:S02]  /*1ba20*/  MOV R238, RZ ;  /* 0x000000ff00ee7202 */ /* 0x000fe40000000f00 */
[----:B------:R-:W-:Y:S01]  /*1ba30*/  MOV R239, c[0x0][0x53c] ;  /* 0x00014f0000ef7a02 */ /* 0x000fe20000000f00 */
[----:B------:R2:W-:Y:S04]  /*1ba40*/  STL [R1+0x104], RZ ;  /* 0x000104ff01007387 */ /* 0x0005e80000100800 */
.L_x_4006:
[----:B------:R-:W-:Y:S05]  /*1ba50*/  BSYNC B1 ;  /* 0x0000000000017941 */ /* 0x000fea0003800000 */
.L_x_3992:
        /* <DEDUP_REMOVED lines=12> */
.L_x_3987:
[----:B------:R-:W-:-:S13]  /*1bb20*/  ISETP.GE.AND P0, PT, R239, c[0x0][0x53c], PT ;  /* 0x00014f00ef007a0c */ /* 0x000fda0003f06270 */
[----:B-123--:R-:W-:Y:S01]  /*1bb30*/  @P0 CALL.REL.NOINC `(.L_x_4007) ;  /* 0x0000001000000944 */ /* 0x00efe20003c00000 */
[----:B------:R-:W-:Y:S05]  /*1bb40*/  BRA `(.L_x_4008) ;  /* 0xfffe665000007947 */ /* 0x000fea000383ffff */
.L_x_4007:
[----:B------:R-:W-:Y:S05]  /*1bb50*/  EXIT ;  /* 0x000000000000794d */ /* 0x000fea0003800000 */
.L_x_3793:
[----:B------:R-:W-:Y:S01]  /*1bb60*/  IMAD.MOV.U32 R0, RZ, RZ, R5 ;  /* 0x000000ffff007224 */ /* 0x000fe200078e0005 */
[----:B------:R-:W-:Y:S02]  /*1bb70*/  MOV R3, 0x1 ;  /* 0x0000000100037802 */ /* 0x000fe40000000f00 */
[----:B------:R-:W-:Y:S02]  /*1bb80*/  MOV R2, 0x1bba0 ;  /* 0x0001bba000027802 */ /* 0x000fe40000000f00 */
[----:B------:R-:W-:Y:S05]  /*1bb90*/  CALL.REL.NOINC `($__internal_66_$__cuda_sm70_shflsync_up_p) ;  /* 0x0000b0d000007944 */ /* 0x000fea0003c00000 */
[----:B------:R-:W-:Y:S01]  /*1bba0*/  MOV R0, R4 ;  /* 0x0000000400007202 */ /* 0x000fe20000000f00 */
[----:B------:R-:W-:Y:S05]  /*1bbb0*/  BRA `(.L_x_4009) ;  /* 0xfffe491000007947 */ /* 0x000fea000383ffff */
.L_x_3794:
[----:B------:R-:W-:Y:S01]  /*1bbc0*/  IMAD.MOV.U32 R0, RZ, RZ, R5 ;  /* 0x000000ffff007224 */ /* 0x000fe200078e0005 */
[----:B------:R-:W-:Y:S02]  /*1bbd0*/  MOV R3, 0x2 ;  /* 0x0000000200037802 */ /* 0x000fe40000000f00 */
[----:B------:R-:W-:Y:S02]  /*1bbe0*/  MOV R2, 0x1bc00 ;  /* 0x0001bc0000027802 */ /* 0x000fe40000000f00 */
[----:B------:R-:W-:Y:S05]  /*1bbf0*/  CALL.REL.NOINC `($__internal_66_$__cuda_sm70_shflsync_up_p) ;  /* 0x0000b07000007944 */ /* 0x000fea0003c00000 */
[----:B------:R-:W-:Y:S01]  /*1bc00*/  SEL R4, R4, RZ, P4 ;  /* 0x000000ff04047207 */ /* 0x000fe20002000000 */
[----:B------:R-:W-:Y:S01]  /*1bc10*/  IMAD.MOV.U32 R3, RZ, RZ, 0x4 ;  /* 0x00000004ff037424 */ /* 0x000fe200078e00ff */
[----:B------:R-:W-:-:S03]  /*1bc20*/  MOV R2, 0x1bc50 ;  /* 0x0001bc5000027802 */ /* 0x000fc60000000f00 */
[----:B------:R-:W-:Y:S02]  /*1bc30*/  IMAD.IADD R0, R5, 0x1, R4 ;  /* 0x0000000105007824 */ /* 0x000fe400078e0204 */
        /* <DEDUP_REMOVED lines=13> */
[----:B------:R-:W-:Y:S02]  /*1bd10*/  MOV R203, 0x1f ;  /* 0x0000001f00cb7802 */ /* 0x000fe40000000f00 */
[----:B------:R-:W-:Y:S01]  /*1bd20*/  MOV R3, 0x1bd60 ;  /* 0x0001bd6000037802 */ /* 0x000fe20000000f00 */
[----:B------:R-:W-:-:S04]  /*1bd30*/  IMAD.IADD R4, R0, 0x1, R4 ;  /* 0x0000000100047824 */ /* 0x000fc800078e0204 */
[----:B------:R-:W-:Y:S02]  /*1bd40*/  IMAD.MOV.U32 R100, RZ, RZ, R4 ;  /* 0x000000ffff647224 */ /* 0x000fe400078e0004 */
[----:B------:R-:W-:Y:S05]  /*1bd50*/  CALL.REL.NOINC `($__internal_65_$__cuda_sm70_shflsync_idx_p) ;  /* 0x0000aeb000007944 */ /* 0x000fea0003c00000 */
[----:B------:R-:W-:Y:S01]  /*1bd60*/  MOV R0, R204 ;  /* 0x000000cc00007202 */ /* 0x000fe20000000f00 */
[----:B------:R-:W-:Y:S05]  /*1bd70*/  BRA `(.L_x_4010) ;  /* 0xfffe485000007947 */ /* 0x000fea000383ffff */
.L_x_3796:
[----:B------:R-:W-:Y:S02]  /*1bd80*/  SEL R0, RZ, 0x1, P0 ;  /* 0x00000001ff007807 */ /* 0x000fe40000000000 */
[----:B------:R-:W-:Y:S02]  /*1bd90*/  MOV R2, 0x1bdb0 ;  /* 0x0001bdb000027802 */ /* 0x000fe40000000f00 */
[----:B------:R-:W-:Y:S05]  /*1bda0*/  CALL.REL.NOINC `($__internal_67_$__cuda_sm70_votesync_ballot) ;  /* 0x0000af2000007944 */ /* 0x000fea0003c00000 */
[----:B------:R-:W-:Y:S01]  /*1bdb0*/  MOV R6, R0 ;  /* 0x0000000000067202 */ /* 0x000fe20000000f00 */
[----:B------:R-:W-:Y:S05]  /*1bdc0*/  BRA `(.L_x_4011) ;  /* 0xfffe489000007947 */ /* 0x000fea000383ffff */
.L_x_3797:
[----:B------:R-:W-:Y:S01]  /*1bdd0*/  IMAD.MOV.U32 R100, RZ, RZ, R9 ;  /* 0x000000ffff647224 */ /* 0x000fe200078e0009 */
[----:B------:R-:W-:Y:S01]  /*1bde0*/  MOV R2, R0 ;  /* 0x0000000000027202 */ /* 0x000fe20000000f00 */
[----:B------:R-:W-:Y:S01]  /*1bdf0*/  IMAD.MOV.U32 R203, RZ, RZ, 0x1f ;  /* 0x0000001fffcb7424 */ /* 0x000fe200078e00ff */
[----:B------:R-:W-:Y:S02]  /*1be00*/  MOV R3, 0x1be20 ;  /* 0x0001be2000037802 */ /* 0x000fe40000000f00 */
[----:B------:R-:W-:Y:S05]  /*1be10*/  CALL.REL.NOINC `($__internal_65_$__cuda_sm70_shflsync_idx_p) ;  /* 0x0000adf000007944 */ /* 0x000fea0003c00000 */
[----:B------:R-:W-:Y:S01]  /*1be20*/  IMAD.MOV.U32 R12, RZ, RZ, R204 ;  /* 0x000000ffff0c7224 */ /* 0x000fe200078e00cc */
[----:B------:R-:W-:Y:S01]  /*1be30*/  MOV R100, R8 ;  /* 0x0000000800647202 */ /* 0x000fe20000000f00 */
[----:B------:R-:W-:Y:S01]  /*1be40*/  IMAD.MOV.U32 R5, RZ, RZ, RZ ;  /* 0x000000ffff057224 */ /* 0x000fe200078e00ff */
[----:B------:R-:W-:Y:S01]  /*1be50*/  MOV R2, R0 ;  /* 0x0000000000027202 */ /* 0x000fe20000000f00 */
[----:B------:R-:W-:Y:S01]  /*1be60*/  IMAD.MOV.U32 R203, RZ, RZ, 0x1f ;  /* 0x0000001fffcb7424 */ /* 0x000fe200078e00ff */
[----:B------:R-:W-:-:S02]  /*1be70*/  MOV R3, 0x1be90 ;  /* 0x0001be9000037802 */ /* 0x000fc40000000f00 */
[----:B------:R-:W-:Y:S05]  /*1be80*/  CALL.REL.NOINC `($__internal_65_$__cuda_sm70_shflsync_idx_p) ;  /* 0x0000ad8000007944 */ /* 0x000fea0003c00000 */
[----:B------:R-:W-:Y:S01]  /*1be90*/  MOV R9, R204 ;  /* 0x000000cc00097202 */ /* 0x000fe20000000f00 */
[----:B------:R-:W-:Y:S05]  /*1bea0*/  BRA `(.L_x_4012) ;  /* 0xfffe481000007947 */ /* 0x000fea000383ffff */
.L_x_3800:
[----:B------:R-:W-:Y:S01]  /*1beb0*/  IMAD.MOV.U32 R100, RZ, RZ, R4 ;  /* 0x000000ffff647224 */ /* 0x000fe200078e0004 */
[----:B------:R-:W-:Y:S01]  /*1bec0*/  MOV R2, R0 ;  /* 0x0000000000027202 */ /* 0x000fe20000000f00 */
[----:B------:R-:W-:Y:S01]  /*1bed0*/  IMAD.MOV.U32 R203, RZ, RZ, 0x1f ;  /* 0x0000001fffcb7424 */ /* 0x000fe200078e00ff */
[----:B------:R-:W-:-:S02]  /*1bee0*/  MOV R3, 0x1bf00 ;  /* 0x0001bf0000037802 */ /* 0x000fc40000000f00 */
[----:B--23--:R-:W-:Y:S05]  /*1bef0*/  CALL.REL.NOINC `($__internal_65_$__cuda_sm70_shflsync_idx_p) ;  /* 0x0000ad1000007944 */ /* 0x00cfea0003c00000 */
[----:B------:R-:W-:Y:S01]  /*1bf00*/  MOV R5, R204 ;  /* 0x000000cc00057202 */ /* 0x000fe20000000f00 */
[----:B------:R-:W-:Y:S05]  /*1bf10*/  BRA `(.L_x_3799) ;  /* 0xfffe480000007947 */ /* 0x000fea000383ffff */
.L_x_3855:
[----:B------:R-:W-:Y:S01]  /*1bf20*/  IMAD.MOV.U32 R100, RZ, RZ, R5 ;  /* 0x000000ffff647224 */ /* 0x000fe200078e0005 */
[----:B------:R-:W-:Y:S01]  /*1bf30*/  MOV R2, RZ ;  /* 0x000000ff00027202 */ /* 0x000fe20000000f00 */
[----:B------:R-:W-:Y:S01]  /*1bf40*/  IMAD.MOV.U32 R203, RZ, RZ, 0x181f ;  /* 0x0000181fffcb7424 */ /* 0x000fe200078e00ff */
[----:B------:R-:W-:-:S02]  /*1bf50*/  MOV R3, 0x1bf70 ;  /* 0x0001bf7000037802 */ /* 0x000fc40000000f00 */
[----:B-1---5:R-:W-:Y:S05]  /*1bf60*/  CALL.REL.NOINC `($__internal_65_$__cuda_sm70_shflsync_idx_p) ;  /* 0x0000aca000007944 */ /* 0x022fea0003c00000 */
[----:B------:R-:W-:Y:S01]  /*1bf70*/  MOV R4, R204 ;  /* 0x000000cc00047202 */ /* 0x000fe20000000f00 */
[----:B------:R-:W-:Y:S05]  /*1bf80*/  BRA `(.L_x_4013) ;  /* 0xfffecd4000007947 */ /* 0x000fea000383ffff */
.L_x_3856:
[----:B------:R-:W-:Y:S01]  /*1bf90*/  IMAD.MOV.U32 R100, RZ, RZ, R12 ;  /* 0x000000ffff647224 */ /* 0x000fe200078e000c */
[----:B------:R-:W-:Y:S01]  /*1bfa0*/  MOV R2, RZ ;  /* 0x000000ff00027202 */ /* 0x000fe20000000f00 */
[----:B------:R-:W-:Y:S01]  /*1bfb0*/  IMAD.MOV.U32 R203, RZ, RZ, 0x181f ;  /* 0x0000181fffcb7424 */ /* 0x000fe200078e00ff */
[----:B------:R-:W-:-:S02]  /*1bfc0*/  MOV R3, 0x1bfe0 ;  /* 0x0001bfe000037802 */ /* 0x000fc40000000f00 */
[----:B-123-5:R-:W-:Y:S05]  /*1bfd0*/  CALL.REL.NOINC `($__internal_65_$__cuda_sm70_shflsync_idx_p) ;  /* 0x0000ac3000007944 */ /* 0x02efea0003c00000 */
[----:B------:R-:W-:Y:S01]  /*1bfe0*/  MOV R0, R204 ;  /* 0x000000cc00007202 */ /* 0x000fe20000000f00 */
[----:B------:R-:W-:Y:S05]  /*1bff0*/  BRA `(.L_x_4014) ;  /* 0xfffeccf000007947 */ /* 0x000fea000383ffff */
.L_x_3859:
[----:B------:R-:W-:Y:S01]  /*1c000*/  IMAD.MOV.U32 R100, RZ, RZ, R5 ;  /* 0x000000ffff647224 */ /* 0x000fe200078e0005 */
[----:B-1----:R-:W-:Y:S01]  /*1c010*/  MOV R2, 0x1 ;  /* 0x0000000100027802 */ /* 0x002fe20000000f00 */
[----:B------:R-:W-:Y:S01]  /*1c020*/  IMAD.MOV.U32 R203, RZ, RZ, 0x181f ;  /* 0x0000181fffcb7424 */ /* 0x000fe200078e00ff */
[----:B------:R-:W-:-:S02]  /*1c030*/  MOV R3, 0x1c050 ;  /* 0x0001c05000037802 */ /* 0x000fc40000000f00 */
[----:B--2345:R-:W-:Y:S05]  /*1c040*/  CALL.REL.NOINC `($__internal_65_$__cuda_sm70_shflsync_idx_p) ;  /* 0x0000abc000007944 */ /* 0x03cfea0003c00000 */
[----:B------:R-:W-:Y:S01]  /*1c050*/  IMAD.MOV.U32 R4, RZ, RZ, R204 ;  /* 0x000000ffff047224 */ /* 0x000fe200078e00cc */
[----:B------:R-:W-:Y:S01]  /*1c060*/  MOV R2, 0x1 ;  /* 0x0000000100027802 */ /* 0x000fe20000000f00 */
[----:B------:R-:W-:Y:S01]  /*1c070*/  IMAD.MOV.U32 R100, RZ, RZ, R12 ;  /* 0x000000ffff647224 */ /* 0x000fe200078e000c */
[----:B------:R-:W-:-:S02]  /*1c080*/  MOV R203, 0x181f ;  /* 0x0000181f00cb7802 */ /* 0x000fc40000000f00 */
[----:B------:R-:W-:Y:S02]  /*1c090*/  MOV R3, 0x1c0b0 ;  /* 0x0001c0b000037802 */ /* 0x000fe40000000f00 */
[----:B------:R-:W-:Y:S05]  /*1c0a0*/  CALL.REL.NOINC `($__internal_65_$__cuda_sm70_shflsync_idx_p) ;  /* 0x0000ab6000007944 */ /* 0x000fea0003c00000 */
[----:B------:R-:W-:Y:S01]  /*1c0b0*/  MOV R0, R204 ;  /* 0x000000cc00007202 */ /* 0x000fe20000000f00 */
[----:B------:R-:W-:Y:S05]  /*1c0c0*/  BRA `(.L_x_4015) ;  /* 0xfffecd8000007947 */ /* 0x000fea000383ffff */
.L_x_3862:
[----:B------:R-:W-:Y:S01]  /*1c0d0*/  IMAD.MOV.U32 R100, RZ, RZ, R5 ;  /* 0x000000ffff647224 */ /* 0x000fe200078e0005 */
[----:B-1----:R-:W-:Y:S01]  /*1c0e0*/  MOV R2, 0x2 ;  /* 0x0000000200027802 */ /* 0x002fe20000000f00 */
[----:B------:R-:W-:Y:S01]  /*1c0f0*/  IMAD.MOV.U32 R203, RZ, RZ, 0x181f ;  /* 0x0000181fffcb7424 */ /* 0x000fe200078e00ff */
[----:B------:R-:W-:Y:S02]  /*1c100*/  MOV R3, 0x1c120 ;  /* 0x0001c12000037802 */ /* 0x000fe40000000f00 */
[----:B--2345:R-:W-:Y:S05]  /*1c110*/  CALL.REL.NOINC `($__internal_65_$__cuda_sm70_shflsync_idx_p) ;  /* 0x0000aaf000007944 */ /* 0x03cfea0003c00000 */
[----:B------:R-:W-:Y:S01]  /*1c120*/  MOV R4, R204 ;  /* 0x000000cc00047202 */ /* 0x000fe20000000f00 */
[----:B------:R-:W-:Y:S05]  /*1c130*/  BRA `(.L_x_4016) ;  /* 0xfffece6000007947 */ /* 0x000fea000383ffff */
.L_x_3863:
[----:B------:R-:W-:Y:S01]  /*1c140*/  IMAD.MOV.U32 R100, RZ, RZ, R12 ;  /* 0x000000ffff647224 */ /* 0x000fe200078e000c */
[----:B-1----:R-:W-:Y:S01]  /*1c150*/  MOV R2, 0x2 ;  /* 0x0000000200027802 */ /* 0x002fe20000000f00 */
[----:B------:R-:W-:Y:S01]  /*1c160*/  IMAD.MOV.U32 R203, RZ, RZ, 0x181f ;  /* 0x0000181fffcb7424 */ /* 0x000fe200078e00ff */
[----:B------:R-:W-:Y:S02]  /*1c170*/  MOV R3, 0x1c190 ;  /* 0x0001c19000037802 */ /* 0x000fe40000000f00 */
[----:B--2345:R-:W-:Y:S05]  /*1c180*/  CALL.REL.NOINC `($__internal_65_$__cuda_sm70_shflsync_idx_p) ;  /* 0x0000aa8000007944 */ /* 0x03cfea0003c00000 */
[----:B------:R-:W-:Y:S01]  /*1c190*/  MOV R0, R204 ;  /* 0x000000cc00007202 */ /* 0x000fe20000000f00 */
[----:B------:R-:W-:Y:S05]  /*1c1a0*/  BRA `(.L_x_4017) ;  /* 0xfffece1000007947 */ /* 0x000fea000383ffff */
.L_x_3866:
[----:B------:R-:W-:Y:S01]  /*1c1b0*/  IMAD.MOV.U32 R100, RZ, RZ, R5 ;  /* 0x000000ffff647224 */ /* 0x000fe200078e0005 */
[----:B--2---:R-:W-:Y:S01]  /*1c1c0*/  MOV R2, 0x3 ;  /* 0x0000000300027802 */ /* 0x004fe20000000f00 */
[----:B------:R-:W-:Y:S01]  /*1c1d0*/  IMAD.MOV.U32 R203, RZ, RZ, 0x181f ;  /* 0x0000181fffcb7424 */ /* 0x000fe200078e00ff */
[----:B------:R-:W-:-:S02]  /*1c1e0*/  MOV R3, 0x1c200 ;  /* 0x0001c20000037802 */ /* 0x000fc40000000f00 */
[----:B-1-345:R-:W-:Y:S05]  /*1c1f0*/  CALL.REL.NOINC `($__internal_65_$__cuda_sm70_shflsync_idx_p) ;  /* 0x0000aa1000007944 */ /* 0x03afea0003c00000 */
        /* <DEDUP_REMOVED lines=8> */
.L_x_3868:
[----:B------:R-:W-:Y:S01]  /*1c280*/  IMAD.MOV.U32 R100, RZ, RZ, R15 ;  /* 0x000000ffff647224 */ /* 0x000fe200078e000f */
[----:B------:R-:W-:Y:S01]  /*1c290*/  MOV R2, RZ ;  /* 0x000000ff00027202 */ /* 0x000fe20000000f00 */
[----:B------:R-:W-:Y:S01]  /*1c2a0*/  IMAD.MOV.U32 R203, RZ, RZ, 0x181f ;  /* 0x0000181fffcb7424 */ /* 0x000fe200078e00ff */
[----:B------:R-:W-:Y:S02]  /*1c2b0*/  MOV R3, 0x1c2d0 ;  /* 0x0001c2d000037802 */ /* 0x000fe40000000f00 */
[----:B-12345:R-:W-:Y:S05]  /*1c2c0*/  CALL.REL.NOINC `($__internal_65_$__cuda_sm70_shflsync_idx_p) ;  /* 0x0000a94000007944 */ /* 0x03efea0003c00000 */
[----:B------:R-:W-:Y:S01]  /*1c2d0*/  MOV R0, R204 ;  /* 0x000000cc00007202 */ /* 0x000fe20000000f00 */
[----:B------:R-:W-:Y:S05]  /*1c2e0*/  BRA `(.L_x_4019) ;  /* 0xfffed85000007947 */ /* 0x000fea000383ffff */
.L_x_3871:
[----:B------:R-:W-:Y:S01]  /*1c2f0*/  IMAD.MOV.U32 R100, RZ, RZ, R5 ;  /* 0x000000ffff647224 */ /* 0x000fe200078e0005 */
[----:B------:R-:W-:Y:S01]  /*1c300*/  MOV R2, RZ ;  /* 0x000000ff00027202 */ /* 0x000fe20000000f00 */
[----:B------:R-:W-:Y:S01]  /*1c310*/  IMAD.MOV.U32 R203, RZ, RZ, 0x181f ;  /* 0x0000181fffcb7424 */ /* 0x000fe200078e00ff */
[----:B------:R-:W-:Y:S02]  /*1c320*/  MOV R3, 0x1c340 ;  /* 0x0001c34000037802 */ /* 0x000fe40000000f00 */
[----:B-----5:R-:W-:Y:S05]  /*1c330*/  CALL.REL.NOINC `($__internal_65_$__cuda_sm70_shflsync_idx_p) ;  /* 0x0000a8d000007944 */ /* 0x020fea0003c00000 */
[----:B------:R-:W-:Y:S01]  /*1c340*/  MOV R4, R204 ;  /* 0x000000cc00047202 */ /* 0x000fe20000000f00 */
[----:B------:R-:W-:Y:S05]  /*1c350*/  BRA `(.L_x_4020) ;  /* 0xfffee5a000007947 */ /* 0x000fea000383ffff */
.L_x_3872:
[----:B------:R-:W-:Y:S01]  /*1c360*/  IMAD.MOV.U32 R100, RZ, RZ, R15 ;  /* 0x000000ffff647224 */ /* 0x000fe200078e000f */
[----:B------:R-:W-:Y:S01]  /*1c370*/  MOV R2, RZ ;  /* 0x000000ff00027202 */ /* 0x000fe20000000f00 */
[----:B------:R-:W-:Y:S01]  /*1c380*/  IMAD.MOV.U32 R203, RZ, RZ, 0x181f ;  /* 0x0000181fffcb7424 */ /* 0x000fe200078e00ff */
[----:B------:R-:W-:-:S02]  /*1c390*/  MOV R3, 0x1c3b0 ;  /* 0x0001c3b000037802 */ /* 0x000fc40000000f00 */
[----:B-12--5:R-:W-:Y:S05]  /*1c3a0*/  CALL.REL.NOINC `($__internal_65_$__cuda_sm70_shflsync_idx_p) ;  /* 0x0000a86000007944 */ /* 0x026fea0003c00000 */
[----:B------:R-:W-:Y:S01]  /*1c3b0*/  IMAD.MOV.U32 R100, RZ, RZ, R5 ;  /* 0x000000ffff647224 */ /* 0x000fe200078e0005 */
[C---:B------:R-:W-:Y:S01]  /*1c3c0*/  SHF.L.U64.HI R13, R199.reuse, 0x1, R208 ;  /* 0x00000001c70d7819 */ /* 0x040fe200000102d0 */
[----:B------:R1:W5:Y:S01]  /*1c3d0*/  LDL R5, [R1+0x104] ;  /* 0x0001040001057983 */ /* 0x0003620000100800 */
[----:B------:R-:W-:Y:S01]  /*1c3e0*/  IMAD.SHL.U32 R12, R199, 0x2, RZ ;  /* 0x00000002c70c7824 */ /* 0x000fe200078e00ff */
[C---:B------:R-:W-:Y:S01]  /*1c3f0*/  SHF.L.U64.HI R16, R206.reuse, 0x1, R219 ;  /* 0x00000001ce107819 */ /* 0x040fe200000102db */
[----:B------:R-:W-:Y:S01]  /*1c400*/  IMAD.SHL.U32 R14, R206, 0x2, RZ ;  /* 0x00000002ce0e7824 */ /* 0x000fe200078e00ff */
[C---:B------:R-:W-:Y:S01]  /*1c410*/  SHF.L.U64.HI R18, R205.reuse, 0x1, R218 ;  /* 0x00000001cd127819 */ /* 0x040fe200000102da */
[----:B------:R-:W-:Y:S01]  /*1c420*/  IMAD.SHL.U32 R17, R205, 0x2, RZ ;  /* 0x00000002cd117824 */ /* 0x000fe200078e00ff */
[----:B------:R-:W-:-:S02]  /*1c430*/  IADD3 R8, P2, R204, R12, RZ ;  /* 0x0000000ccc087210 */ /* 0x000fc40007f5e0ff */
[C---:B------:R-:W-:Y:S02]  /*1c440*/  IADD3 R6, P1, R204.reuse, R14, RZ ;  /* 0x0000000ecc067210 */ /* 0x040fe40007f3e0ff */
[----:B------:R-:W-:Y:S01]  /*1c450*/  IADD3 R2, P0, R204, R17, RZ ;  /* 0x00000011cc027210 */ /* 0x000fe20007f1e0ff */
[C---:B------:R-:W-:Y:S01]  /*1c460*/  IMAD.X R9, R4.reuse, 0x1, R13, P2 ;  /* 0x0000000104097824 */ /* 0x040fe200010e060d */
[----:B------:R-:W-:Y:S01]  /*1c470*/  SEL R11, RZ, 0x10, P5 ;  /* 0x00000010ff0b7807 */ /* 0x000fe20002800000 */
[C---:B------:R-:W-:Y:S01]  /*1c480*/  IMAD.X R7, R4.reuse, 0x1, R16, P1 ;  /* 0x0000000104077824 */ /* 0x040fe200008e0610 */
[----:B------:R-:W-:Y:S01]  /*1c490*/  SEL R10, RZ, 0x10, P4 ;  /* 0x00000010ff0a7807 */ /* 0x000fe20002000000 */
[----:B------:R-:W-:Y:S01]  /*1c4a0*/  IMAD.X R3, R4, 0x1, R18, P0 ;  /* 0x0000000104037824 */ /* 0x000fe200000e0612 */
[----:B------:R-:W-:Y:S01]  /*1c4b0*/  @!PT LDS RZ, [RZ] ;  /* 0x00000000fffff984 */ /* 0x000fe20000000800 */
[----:B------:R-:W-:Y:S01]  /*1c4c0*/  @!PT LDS RZ, [RZ] ;  /* 0x00000000fffff984 */ /* 0x000fe20000000800 */
[----:B------:R-:W-:Y:S01]  /*1c4d0*/  @!PT LDS RZ, [RZ] ;  /* 0x00000000fffff984 */ /* 0x000fe20000000800 */
[----:B------:R1:W-:Y:S01]  /*1c4e0*/  LDGSTS.E.BYPASS.LTC128B.128 [R190+0x6100], [R8.64], !P5 ;  /* 0x0610000008be7fae */ /* 0x0003e2000e901d4a */
[----:B------:R-:W-:-:S03]  /*1c4f0*/  IMAD.MOV.U32 R203, RZ, RZ, 0x181f ;  /* 0x0000181fffcb7424 */ /* 0x000fc600078e00ff */
[----:B------:R1:W-:Y:S04]  /*1c500*/  LDGSTS.E.BYPASS.LTC128B.128 [R190+0x8100], [R6.64], !P4 ;  /* 0x0810000006be7fae */ /* 0x0003e8000e101d4a */
[----:B------:R2:W-:Y:S02]  /*1c510*/  LDGSTS.E.BYPASS.LTC128B.128 [R190+0xa100], [R2.64], !P6 ;  /* 0x0a10000002be7fae */ /* 0x0005e4000f101d4a */
[----:B--2---:R-:W-:Y:S01]  /*1c520*/  IMAD.MOV.U32 R2, RZ, RZ, 0x1 ;  /* 0x00000001ff027424 */ /* 0x004fe200078e00ff */
[----:B------:R-:W-:Y:S02]  /*1c530*/  MOV R3, 0x1c550 ;  /* 0x0001c55000037802 */ /* 0x000fe40000000f00 */
[----:B-1---5:R-:W-:Y:S05]  /*1c540*/  CALL.REL.NOINC `($__internal_65_$__cuda_sm70_shflsync_idx_p) ;  /* 0x0000a6c000007944 */ /* 0x022fea0003c00000 */
        /* <DEDUP_REMOVED lines=8> */
.L_x_3873:
[----:B------:R-:W-:Y:S01]  /*1c5d0*/  IMAD.MOV.U32 R100, RZ, RZ, R4 ;  /* 0x000000ffff647224 */ /* 0x000fe200078e0004 */
[----:B------:R-:W-:Y:S01]  /*1c5e0*/  MOV R2, RZ ;  /* 0x000000ff00027202 */ /* 0x000fe20000000f00 */
[----:B------:R-:W-:Y:S01]  /*1c5f0*/  IMAD.MOV.U32 R203, RZ, RZ, 0x1c1f ;  /* 0x00001c1fffcb7424 */ /* 0x000fe200078e00ff */
[----:B------:R-:W-:Y:S02]  /*1c600*/  MOV R3, 0x1c620 ;  /* 0x0001c62000037802 */ /* 0x000fe40000000f00 */
[----:B------:R-:W-:Y:S05]  /*1c610*/  CALL.REL.NOINC `($__internal_65_$__cuda_sm70_shflsync_idx_p) ;  /* 0x0000a5f000007944 */ /* 0x000fea0003c00000 */
[----:B------:R-:W-:Y:S01]  /*1c620*/  MOV R3, R204 ;  /* 0x000000cc00037202 */ /* 0x000fe20000000f00 */
[----:B------:R-:W-:Y:S05]  /*1c630*/  BRA `(.L_x_4022) ;  /* 0xfffee81000007947 */ /* 0x000fea000383ffff */
.L_x_3878:
[----:B------:R-:W-:Y:S01]  /*1c640*/  IMAD.MOV.U32 R100, RZ, RZ, R4 ;  /* 0x000000ffff647224 */ /* 0x000fe200078e0004 */
[----:B------:R-:W-:Y:S01]  /*1c650*/  MOV R2, 0x1 ;  /* 0x0000000100027802 */ /* 0x000fe20000000f00 */
[----:B------:R-:W-:Y:S01]  /*1c660*/  IMAD.MOV.U32 R203, RZ, RZ, 0x1c1f ;  /* 0x00001c1fffcb7424 */ /* 0x000fe200078e00ff */
[----:B------:R-:W-:Y:S02]  /*1c670*/  MOV R3, 0x1c690 ;  /* 0x0001c69000037802 */ /* 0x000fe40000000f00 */
[----:B-1----:R-:W-:Y:S05]  /*1c680*/  CALL.REL.NOINC `($__internal_65_$__cuda_sm70_shflsync_idx_p) ;  /* 0x0000a58000007944 */ /* 0x002fea0003c00000 */
[----:B------:R-:W-:Y:S01]  /*1c690*/  MOV R3, R204 ;  /* 0x000000cc00037202 */ /* 0x000fe20000000f00 */
[----:B------:R-:W-:Y:S05]  /*1c6a0*/  BRA `(.L_x_4023) ;  /* 0xfffeec6000007947 */ /* 0x000fea000383ffff */
.L_x_3883:
[----:B------:R-:W-:Y:S01]  /*1c6b0*/  IMAD.MOV.U32 R100, RZ, RZ, R103 ;  /* 0x000000ffff647224 */ /* 0x000fe200078e0067 */
[----:B------:R-:W-:-:S02]  /*1c6c0*/  MOV R0, 0x2 ;  /* 0x0000000200007802 */ /* 0x000fc40000000f00 */
[----:B------:R-:W-:Y:S02]  /*1c6d0*/  MOV R2, 0x1c6f0 ;  /* 0x0001c6f000027802 */ /* 0x000fe40000000f00 */
[----:B------:R-:W-:Y:S05]  /*1c6e0*/  CALL.REL.NOINC `($__internal_64_$__cuda_sm70_shflsync_bfly_p) ;  /* 0x0000a4c000007944 */ /* 0x000fea0003c00000 */
[----:B------:R-:W-:Y:S05]  /*1c6f0*/  BRA `(.L_x_4024) ;  /* 0xfffef2c000007947 */ /* 0x000fea000383ffff */
.L_x_3884:
[----:B------:R-:W-:Y:S01]  /*1c700*/  IMAD.MOV.U32 R100, RZ, RZ, R103 ;  /* 0x000000ffff647224 */ /* 0x000fe200078e0067 */
[----:B------:R-:W-:Y:S02]  /*1c710*/  MOV R0, 0x1 ;  /* 0x0000000100007802 */ /* 0x000fe40000000f00 */
[----:B------:R-:W-:Y:S02]  /*1c720*/  MOV R2, 0x1c740 ;  /* 0x0001c74000027802 */ /* 0x000fe40000000f00 */
[----:B------:R-:W-:Y:S05]  /*1c730*/  CALL.REL.NOINC `($__internal_64_$__cuda_sm70_shflsync_bfly_p) ;  /* 0x0000a47000007944 */ /* 0x000fea0003c00000 */
[----:B------:R-:W-:Y:S01]  /*1c740*/  FMNMX.FTZ R103, R103, R0, !PT ;  /* 0x0000000067677209 */ /* 0x000fe20007810000 */
[----:B------:R-:W-:Y:S01]  /*1c750*/  IMAD.MOV.U32 R100, RZ, RZ, R4 ;  /* 0x000000ffff647224 */ /* 0x000fe200078e0004 */
[----:B------:R-:W-:Y:S01]  /*1c760*/  MOV R2, 0x1c790 ;  /* 0x0001c79000027802 */ /* 0x000fe20000000f00 */
[----:B------:R-:W-:Y:S02]  /*1c770*/  IMAD.MOV.U32 R0, RZ, RZ, 0x2 ;  /* 0x00000002ff007424 */ /* 0x000fe400078e00ff */
[----:B------:R-:W-:Y:S05]  /*1c780*/  CALL.REL.NOINC `($__internal_64_$__cuda_sm70_shflsync_bfly_p) ;  /* 0x0000a42000007944 */ /* 0x000fea0003c00000 */
[----:B------:R-:W-:Y:S01]  /*1c790*/  FMNMX.FTZ R4, R4, R0, !PT ;  /* 0x0000000004047209 */ /* 0x000fe20007810000 */
[----:B------:R-:W-:Y:S01]  /*1c7a0*/  IMAD.MOV.U32 R0, RZ, RZ, 0x1 ;  /* 0x00000001ff007424 */ /* 0x000fe200078e00ff */
[----:B------:R-:W-:-:S03]  /*1c7b0*/  MOV R2, 0x1c7e0 ;  /* 0x0001c7e000027802 */ /* 0x000fc60000000f00 */
[----:B------:R-:W-:Y:S02]  /*1c7c0*/  IMAD.MOV.U32 R100, RZ, RZ, R4 ;  /* 0x000000ffff647224 */ /* 0x000fe400078e0004 */
[----:B------:R-:W-:Y:S05]  /*1c7d0*/  CALL.REL.NOINC `($__internal_64_$__cuda_sm70_shflsync_bfly_p) ;  /* 0x0000a3d000007944 */ /* 0x000fea0003c00000 */
[----:B------:R-:W-:Y:S01]  /*1c7e0*/  MOV R101, R0 ;  /* 0x0000000000657202 */ /* 0x000fe20000000f00 */
[----:B------:R-:W-:Y:S05]  /*1c7f0*/  BRA `(.L_x_4025) ;  /* 0xfffef23000007947 */ /* 0x000fea000383ffff */
.L_x_3892:
[----:B------:R-:W-:Y:S01]  /*1c800*/  MOV R2, RZ ;  /* 0x000000ff00027202 */ /* 0x000fe20000000f00 */
[----:B------:R-:W-:Y:S01]  /*1c810*/  IMAD.MOV.U32 R100, RZ, RZ, R5 ;  /* 0x000000ffff647224 */ /* 0x000fe200078e0005 */
[----:B------:R-:W-:Y:S01]  /*1c820*/  MOV R3, 0x1c850 ;  /* 0x0001c85000037802 */ /* 0x000fe20000000f00 */
[----:B------:R-:W-:Y:S02]  /*1c830*/  IMAD.MOV.U32 R203, RZ, RZ, 0x181f ;  /* 0x0000181fffcb7424 */ /* 0x000fe400078e00ff */
[----:B-1234-:R-:W-:Y:S05]  /*1c840*/  CALL.REL.NOINC `($__internal_65_$__cuda_sm70_shflsync_idx_p) ;  /* 0x0000a3c000007944 */ /* 0x01efea0003c00000 */
[----:B------:R-:W-:Y:S01]  /*1c850*/  MOV R4, R204 ;  /* 0x000000cc00047202 */ /* 0x000fe20000000f00 */
[----:B------:R-:W-:-:S05]  /*1c860*/  BRA `(.L_x_4026) ;  /* 0xffff066000007947 */ /* 0x000fca000383ffff */
.L_x_3893:
[----:B------:R-:W-:Y:S01]  /*1c870*/  MOV R2, RZ ;  /* 0x000000ff00027202 */ /* 0x000fe20000000f00 */
[----:B------:R-:W-:Y:S01]  /*1c880*/  IMAD.MOV.U32 R100, RZ, RZ, R7 ;  /* 0x000000ffff647224 */ /* 0x000fe200078e0007 */
[----:B------:R-:W-:Y:S01]  /*1c890*/  MOV R3, 0x1c8c0 ;  /* 0x0001c8c000037802 */ /* 0x000fe20000000f00 */
[----:B------:R-:W-:Y:S02]  /*1c8a0*/  IMAD.MOV.U32 R203, RZ, RZ, 0x181f ;  /* 0x0000181fffcb7424 */ /* 0x000fe400078e00ff */
[----:B-1234-:R-:W-:Y:S05]  /*1c8b0*/  CALL.REL.NOINC `($__internal_65_$__cuda_sm70_shflsync_idx_p) ;  /* 0x0000a35000007944 */ /* 0x01efea0003c00000 */
[C---:B------:R-:W-:Y:S01]  /*1c8c0*/  SHF.L.U64.HI R21, R199.reuse, 0x1, R208 ;  /* 0x00000001c7157819 */ /* 0x040fe200000102d0 */
[----:B------:R1:W5:Y:S01]  /*1c8d0*/  LDL R14, [R1+0x104] ;  /* 0x00010400010e7983 */ /* 0x0003620000100800 */
[C---:B------:R-:W-:Y:S01]  /*1c8e0*/  SHF.L.U64.HI R12, R206.reuse, 0x1, R219 ;  /* 0x00000001ce0c7819 */ /* 0x040fe200000102db */
[----:B------:R-:W-:Y:S01]  /*1c8f0*/  IMAD.SHL.U32 R13, R199, 0x2, RZ ;  /* 0x00000002c70d7824 */ /* 0x000fe200078e00ff */
[C---:B------:R-:W-:Y:S01]  /*1c900*/  SHF.L.U32 R15, R205.reuse, 0x1, RZ ;  /* 0x00000001cd0f7819 */ /* 0x040fe200000006ff */
[----:B------:R-:W-:Y:S01]  /*1c910*/  IMAD.SHL.U32 R6, R206, 0x2, RZ ;  /* 0x00000002ce067824 */ /* 0x000fe200078e00ff */
[----:B------:R-:W-:Y:S01]  /*1c920*/  SHF.L.U64.HI R20, R205, 0x1, R218 ;  /* 0x00000001cd147819 */ /* 0x000fe200000102da */
[----:B------:R-:W-:Y:S01]  /*1c930*/  IMAD.MOV.U32 R100, RZ, RZ, R5 ;  /* 0x000000ffff647224 */ /* 0x000fe200078e0005 */
[----:B------:R-:W-:Y:S01]  /*1c940*/  IADD3 R2, P0, R204, R13, RZ ;  /* 0x0000000dcc027210 */ /* 0x000fe20007f1e0ff */
[----:B------:R-:W-:Y:S01]  /*1c950*/  IMAD.MOV.U32 R203, RZ, RZ, 0x181f ;  /* 0x0000181fffcb7424 */ /* 0x000fe200078e00ff */
[----:B------:R-:W-:Y:S03]  /*1c960*/  SEL R5, RZ, 0x10, P4 ;  /* 0x00000010ff057807 */ /* 0x000fe60002000000 */
        /* <DEDUP_REMOVED lines=8> */
[----:B--2---:R-:W-:Y:S05]  /*1c9f0*/  IADD3 R2, P0, R204, R15, RZ ;  /* 0x0000000fcc027210 */ /* 0x004fea0007f1e0ff */
[----:B------:R-:W-:Y:S05]  /*1ca00*/  IMAD.X R3, R4, 0x1, R20, P0 ;  /* 0x0000000104037824 */ /* 0x000fea00000e0614 */
[----:B------:R2:W-:Y:S02]  /*1ca10*/  LDGSTS.E.BYPASS.LTC128B.128 [R190+0x4100], [R2.64], !P6 ;  /* 0x0410000002be7fae */ /* 0x0005e4000f101d4a */
[----:B--2---:R-:W-:Y:S02]  /*1ca20*/  MOV R2, 0x1 ;  /* 0x0000000100027802 */ /* 0x004fe40000000f00 */
[----:B------:R-:W-:Y:S02]  /*1ca30*/  MOV R3, 0x1ca50 ;  /* 0x0001ca5000037802 */ /* 0x000fe40000000f00 */
[----:B-1---5:R-:W-:Y:S05]  /*1ca40*/  CALL.REL.NOINC `($__internal_65_$__cuda_sm70_shflsync_idx_p) ;  /* 0x0000a1c000007944 */ /* 0x022fea0003c00000 */
[----:B------:R-:W-:Y:S01]  /*1ca50*/  MOV R2, 0x1 ;  /* 0x0000000100027802 */ /* 0x000fe20000000f00 */
[----:B------:R-:W-:Y:S01]  /*1ca60*/  IMAD.MOV.U32 R4, RZ, RZ, R204 ;  /* 0x000000ffff047224 */ /* 0x000fe200078e00cc */
[----:B------:R-:W-:Y:S01]  /*1ca70*/  MOV R203, 0x181f ;  /* 0x0000181f00cb7802 */ /* 0x000fe20000000f00 */
[----:B------:R-:W-:Y:S01]  /*1ca80*/  IMAD.MOV.U32 R100, RZ, RZ, R7 ;  /* 0x000000ffff647224 */ /* 0x000fe200078e0007 */
[----:B------:R-:W-:Y:S02]  /*1ca90*/  MOV R3, 0x1cab0 ;  /* 0x0001cab000037802 */ /* 0x000fe40000000f00 */
[----:B------:R-:W-:Y:S05]  /*1caa0*/  CALL.REL.NOINC `($__internal_65_$__cuda_sm70_shflsync_idx_p) ;  /* 0x0000a16000007944 */ /* 0x000fea0003c00000 */
[----:B------:R-:W-:Y:S01]  /*1cab0*/  MOV R0, R204 ;  /* 0x000000cc00007202 */ /* 0x000fe20000000f00 */
[----:B------:R-:W-:-:S05]  /*1cac0*/  BRA `(.L_x_4027) ;  /* 0xffff057000007947 */ /* 0x000fca000383ffff */
.L_x_3896:
[----:B------:R-:W-:Y:S01]  /*1cad0*/  MOV R2, RZ ;  /* 0x000000ff00027202 */ /* 0x000fe20000000f00 */
[----:B------:R-:W-:Y:S01]  /*1cae0*/  IMAD.MOV.U32 R100, RZ, RZ, R104 ;  /* 0x000000ffff647224 */ /* 0x000fe200078e0068 */
[----:B------:R-:W-:Y:S01]  /*1caf0*/  MOV R3, 0x1cb20 ;  /* 0x0001cb2000037802 */ /* 0x000fe20000000f00 */
[----:B------:R-:W-:Y:S02]  /*1cb00*/  IMAD.MOV.U32 R203, RZ, RZ, 0x181f ;  /* 0x0000181fffcb7424 */ /* 0x000fe400078e00ff */
[----:B------:R-:W-:Y:S05]  /*1cb10*/  CALL.REL.NOINC `($__internal_65_$__cuda_sm70_shflsync_idx_p) ;  /* 0x0000a0f000007944 */ /* 0x000fea0003c00000 */
[----:B------:R-:W-:Y:S01]  /*1cb20*/  MOV R102, R204 ;  /* 0x000000cc00667202 */ /* 0x000fe20000000f00 */
[----:B------:R-:W-:-:S05]  /*1cb30*/  BRA `(.L_x_4028) ;  /* 0xffff11c000007947 */ /* 0x000fca000383ffff */
.L_x_3897:
[----:B------:R-:W-:Y:S01]  /*1cb40*/  MOV R2, RZ ;  /* 0x000000ff00027202 */ /* 0x000fe20000000f00 */
[----:B------:R-:W-:Y:S01]  /*1cb50*/  IMAD.MOV.U32 R100, RZ, RZ, R145 ;  /* 0x000000ffff647224 */ /* 0x000fe200078e0091 */
[----:B------:R-:W-:Y:S01]  /*1cb60*/  MOV R3, 0x1cb90 ;  /* 0x0001cb9000037802 */ /* 0x000fe20000000f00 */
[----:B------:R-:W-:Y:S02]  /*1cb70*/  IMAD.MOV.U32 R203, RZ, RZ, 0x181f ;  /* 0x0000181fffcb7424 */ /* 0x000fe400078e00ff */
[----:B-12---:R-:W-:Y:S05]  /*1cb80*/  CALL.REL.NOINC `($__internal_65_$__cuda_sm70_shflsync_idx_p) ;  /* 0x0000a08000007944 */ /* 0x006fea0003c00000 */
        /* <DEDUP_REMOVED lines=33> */
.L_x_3898:
[----:B------:R-:W-:Y:S01]  /*1cda0*/  MOV R203, 0x1c1f ;  /* 0x00001c1f00cb7802 */ /* 0x000fe20000000f00 */
[----:B------:R-:W-:Y:S01]  /*1cdb0*/  IMAD.MOV.U32 R2, RZ, RZ, RZ ;  /* 0x000000ffff027224 */ /* 0x000fe200078e00ff */
[----:B------:R-:W-:Y:S02]  /*1cdc0*/  MOV R3, 0x1cde0 ;  /* 0x0001cde000037802 */ /* 0x000fe40000000f00 */
[----:B------:R-:W-:Y:S05]  /*1cdd0*/  CALL.REL.NOINC `($__internal_65_$__cuda_sm70_shflsync_idx_p) ;  /* 0x00009e3000007944 */ /* 0x000fea0003c00000 */
[----:B------:R-:W-:Y:S01]  /*1cde0*/  MOV R3, R204 ;  /* 0x000000cc00037202 */ /* 0x000fe20000000f00 */
[----:B------:R-:W-:-:S05]  /*1cdf0*/  BRA `(.L_x_4030) ;  /* 0xffff12c000007947 */ /* 0x000fca000383ffff */
.L_x_3903:
[----:B------:R-:W-:Y:S01]  /*1ce00*/  MOV R203, 0x1c1f ;  /* 0x00001c1f00cb7802 */ /* 0x000fe20000000f00 */
[----:B------:R-:W-:Y:S01]  /*1ce10*/  IMAD.MOV.U32 R2, RZ, RZ, 0x1 ;  /* 0x00000001ff027424 */ /* 0x000fe200078e00ff */
[----:B------:R-:W-:Y:S02]  /*1ce20*/  MOV R3, 0x1ce40 ;  /* 0x0001ce4000037802 */ /* 0x000fe40000000f00 */
[----:B-1----:R-:W-:Y:S05]  /*1ce30*/  CALL.REL.NOINC `($__internal_65_$__cuda_sm70_shflsync_idx_p) ;  /* 0x00009dd000007944 */ /* 0x002fea0003c00000 */
[----:B------:R-:W-:Y:S01]  /*1ce40*/  MOV R3, R204 ;  /* 0x000000cc00037202 */ /* 0x000fe20000000f00 */
[----:B------:R-:W-:-:S05]  /*1ce50*/  BRA `(.L_x_4031) ;  /* 0xffff177000007947 */ /* 0x000fca000383ffff */
.L_x_3908:
[----:B------:R-:W-:Y:S02]  /*1ce60*/  MOV R0, 0x2 ;  /* 0x0000000200007802 */ /* 0x000fe40000000f00 */
[----:B------:R-:W-:Y:S02]  /*1ce70*/  MOV R2, 0x1ce90 ;  /* 0x0001ce9000027802 */ /* 0x000fe40000000f00 */
[----:B------:R-:W-:Y:S05]  /*1ce80*/  CALL.REL.NOINC `($__internal_64_$__cuda_sm70_shflsync_bfly_p) ;  /* 0x00009d2000007944 */ /* 0x000fea0003c00000 */
[----:B------:R-:W-:-:S05]  /*1ce90*/  BRA `(.L_x_4032) ;  /* 0xffff1e3000007947 */ /* 0x000fca000383ffff */
.L_x_3909:
        /* <DEDUP_REMOVED lines=10> */
[----:B------:R-:W-:Y:S02]  /*1cf40*/  MOV R2, 0x1cf60 ;  /* 0x0001cf6000027802 */ /* 0x000fe40000000f00 */
[----:B------:R-:W-:Y:S05]  /*1cf50*/  CALL.REL.NOINC `($__internal_64_$__cuda_sm70_shflsync_bfly_p) ;  /* 0x00009c5000007944 */ /* 0x000fea0003c00000 */
[----:B------:R-:W-:-:S05]  /*1cf60*/  BRA `(.L_x_4033) ;  /* 0xffff1dd000007947 */ /* 0x000fca000383ffff */
.L_x_3918:
[----:B------:R-:W-:Y:S01]  /*1cf70*/  MOV R2, RZ ;  /* 0x000000ff00027202 */ /* 0x000fe20000000f00 */
[----:B------:R-:W-:Y:S01]  /*1cf80*/  IMAD.MOV.U32 R100, RZ, RZ, R5 ;  /* 0x000000ffff647224 */ /* 0x000fe200078e0005 */
[----:B------:R-:W-:Y:S01]  /*1cf90*/  MOV R3, 0x1cfc0 ;  /* 0x0001cfc000037802 */ /* 0x000fe20000000f00 */
[----:B------:R-:W-:Y:S02]  /*1cfa0*/  IMAD.MOV.U32 R203, RZ, RZ, 0x181f ;  /* 0x0000181fffcb7424 */ /* 0x000fe400078e00ff */
[----:B-1234-:R-:W-:Y:S05]  /*1cfb0*/  CALL.REL.NOINC `($__internal_65_$__cuda_sm70_shflsync_idx_p) ;  /* 0x00009c5000007944 */ /* 0x01efea0003c00000 */
[----:B------:R-:W-:Y:S01]  /*1cfc0*/  MOV R4, R204 ;  /* 0x000000cc00047202 */ /* 0x000fe20000000f00 */
[----:B------:R-:W-:-:S05]  /*1cfd0*/  BRA `(.L_x_4034) ;  /* 0xffff395000007947 */ /* 0x000fca000383ffff */
.L_x_3919:
        /* <DEDUP_REMOVED lines=38> */
.L_x_3922:
[----:B------:R-:W-:Y:S01]  /*1d240*/  MOV R2, RZ ;  /* 0x000000ff00027202 */ /* 0x000fe20000000f00 */
[----:B------:R-:W-:Y:S01]  /*1d250*/  IMAD.MOV.U32 R100, RZ, RZ, R103 ;  /* 0x000000ffff647224 */ /* 0x000fe200078e0067 */
[----:B------:R-:W-:Y:S01]  /*1d260*/  MOV R3, 0x1d290 ;  /* 0x0001d29000037802 */ /* 0x000fe20000000f00 */
[----:B------:R-:W-:Y:S02]  /*1d270*/  IMAD.MOV.U32 R203, RZ, RZ, 0x181f ;  /* 0x0000181fffcb7424 */ /* 0x000fe400078e00ff */
[----:B------:R-:W-:Y:S05]  /*1d280*/  CALL.REL.NOINC `($__internal_65_$__cuda_sm70_shflsync_idx_p) ;  /* 0x0000998000007944 */ /* 0x000fea0003c00000 */
[----:B------:R-:W-:Y:S01]  /*1d290*/  MOV R101, R204 ;  /* 0x000000cc00657202 */ /* 0x000fe20000000f00 */
[----:B------:R-:W-:-:S05]  /*1d2a0*/  BRA `(.L_x_4036) ;  /* 0xffff44b000007947 */ /* 0x000fca000383ffff */
.L_x_3923:
        /* <DEDUP_REMOVED lines=13> */
[C---:B------:R-:W-:Y:S01]  /*1d380*/  IADD3 R2, P0, R204.reuse, R147, RZ ;  /* 0x00000093cc027210 */ /* 0x040fe20007f1e0ff */
[----:B------:R-:W-:Y:S01]  /*1d390*/  IMAD.MOV.U32 R203, RZ, RZ, 0x181f ;  /* 0x0000181fffcb7424 */ /* 0x000fe200078e00ff */
[----:B------:R-:W-:Y:S03]  /*1d3a0*/  SEL R103, RZ, 0x10, P4 ;  /* 0x00000010ff677807 */ /* 0x000fe60002000000 */
        /* <DEDUP_REMOVED lines=22> */
.L_x_3924:
[----:B------:R-:W-:Y:S02]  /*1d510*/  MOV R0, 0x2 ;  /* 0x0000000200007802 */ /* 0x000fe40000000f00 */
[----:B------:R-:W-:Y:S02]  /*1d520*/  MOV R2, 0x1d540 ;  /* 0x0001d54000027802 */ /* 0x000fe40000000f00 */
[----:B------:R-:W-:Y:S05]  /*1d530*/  CALL.REL.NOINC `($__internal_64_$__cuda_sm70_shflsync_bfly_p) ;  /* 0x0000967000007944 */ /* 0x000fea0003c00000 */
[----:B------:R-:W-:-:S05]  /*1d540*/  BRA `(.L_x_4038) ;  /* 0xffff46f000007947 */ /* 0x000fca000383ffff */
.L_x_3925:
        /* <DEDUP_REMOVED lines=13> */
.L_x_3928:
[----:B------:R-:W-:Y:S01]  /*1d620*/  MOV R203, 0x181f ;  /* 0x0000181f00cb7802 */ /* 0x000fe20000000f00 */
[----:B------:R-:W-:Y:S01]  /*1d630*/  IMAD.MOV.U32 R2, RZ, RZ, RZ ;  /* 0x000000ffff027224 */ /* 0x000fe200078e00ff */
[----:B------:R-:W-:Y:S02]  /*1d640*/  MOV R3, 0x1d660 ;  /* 0x0001d66000037802 */ /* 0x000fe40000000f00 */
[----:B-1234-:R-:W-:Y:S05]  /*1d650*/  CALL.REL.NOINC `($__internal_65_$__cuda_sm70_shflsync_idx_p) ;  /* 0x000095b000007944 */ /* 0x01efea0003c00000 */
[----:B------:R-:W-:Y:S01]  /*1d660*/  MOV R2, R204 ;  /* 0x000000cc00027202 */ /* 0x000fe20000000f00 */
[----:B------:R-:W-:-:S05]  /*1d670*/  BRA `(.L_x_4040) ;  /* 0xffff5f3000007947 */ /* 0x000fca000383ffff */
.L_x_3931:
[----:B------:R-:W-:Y:S01]  /*1d680*/  MOV R2, RZ ;  /* 0x000000ff00027202 */ /* 0x000fe20000000f00 */
[----:B------:R-:W-:Y:S01]  /*1d690*/  IMAD.MOV.U32 R100, RZ, RZ, R103 ;  /* 0x000000ffff647224 */ /* 0x000fe200078e0067 */
[----:B------:R-:W-:Y:S01]  /*1d6a0*/  MOV R3, 0x1d6d0 ;  /* 0x0001d6d000037802 */ /* 0x000fe20000000f00 */
[----:B------:R-:W-:Y:S02]  /*1d6b0*/  IMAD.MOV.U32 R203, RZ, RZ, 0x181f ;  /* 0x0000181fffcb7424 */ /* 0x000fe400078e00ff */
[----:B------:R-:W-:Y:S05]  /*1d6c0*/  CALL.REL.NOINC `($__internal_65_$__cuda_sm70_shflsync_idx_p) ;  /* 0x0000954000007944 */ /* 0x000fea0003c00000 */
[----:B------:R-:W-:Y:S01]  /*1d6d0*/  MOV R101, R204 ;  /* 0x000000cc00657202 */ /* 0x000fe20000000f00 */
[----:B------:R-:W-:-:S05]  /*1d6e0*/  BRA `(.L_x_4041) ;  /* 0xffff6be000007947 */ /* 0x000fca000383ffff */
.L_x_3932:
[----:B------:R-:W-:Y:S01]  /*1d6f0*/  MOV R2, RZ ;  /* 0x000000ff00027202 */ /* 0x000fe20000000f00 */
[----:B------:R-:W-:Y:S01]  /*1d700*/  IMAD.MOV.U32 R100, RZ, RZ, R146 ;  /* 0x000000ffff647224 */ /* 0x000fe200078e0092 */
[----:B------:R-:W-:Y:S01]  /*1d710*/  MOV R3, 0x1d740 ;  /* 0x0001d74000037802 */ /* 0x000fe20000000f00 */
[----:B------:R-:W-:Y:S02]  /*1d720*/  IMAD.MOV.U32 R203, RZ, RZ, 0x181f ;  /* 0x0000181fffcb7424 */ /* 0x000fe400078e00ff */
[----:B-12---:R-:W-:Y:S05]  /*1d730*/  CALL.REL.NOINC `($__internal_65_$__cuda_sm70_shflsync_idx_p) ;  /* 0x000094d000007944 */ /* 0x006fea0003c00000 */
[C---:B------:R-:W-:Y:S02]  /*1d740*/  IADD3 R2, P0, R204.reuse, R208, RZ ;  /* 0x000000d0cc027210 */ /* 0x040fe40007f1e0ff */
[----:B------:R-:W-:Y:S02]  /*1d750*/  MOV R100, R103 ;  /* 0x0000006700647202 */ /* 0x000fe40000000f00 */
[----:B------:R-:W-:Y:S01]  /*1d760*/  MOV R203, 0x181f ;  /* 0x0000181f00cb7802 */ /* 0x000fe20000000f00 */
[C---:B------:R-:W-:Y:S01]  /*1d770*/  IMAD.X R3, R101.reuse, 0x1, R193, P0 ;  /* 0x0000000165037824 */ /* 0x040fe200000e06c1 */
[C---:B------:R-:W-:Y:S04]  /*1d780*/  IADD3 R144, P0, R204.reuse, R192, RZ ;  /* 0x000000c0cc907210 */ /* 0x040fe80007f1e0ff */
[----:B------:R-:W-:Y:S01]  /*1d790*/  @!PT LDS RZ, [RZ] ;  /* 0x00000000fffff984 */ /* 0x000fe20000000800 */
[----:B------:R-:W-:Y:S01]  /*1d7a0*/  @!PT LDS RZ, [RZ] ;  /* 0x00000000fffff984 */ /* 0x000fe20000000800 */
[----:B------:R-:W-:Y:S01]  /*1d7b0*/  @!PT LDS RZ, [RZ] ;  /* 0x00000000fffff984 */ /* 0x000fe20000000800 */
[----:B------:R1:W-:Y:S01]  /*1d7c0*/  LDGSTS.E.BYPASS.LTC128B.128 [R190+0x6100], [R2.64], !P5 ;  /* 0x0610000002be7fae */ /* 0x0003e2000e901d4a */
[C---:B------:R-:W-:Y:S05]  /*1d7d0*/  IMAD.X R145, R101.reuse, 0x1, R195, P0 ;  /* 0x0000000165917824 */ /* 0x040fea00000e06c3 */
[----:B------:R2:W-:Y:S01]  /*1d7e0*/  LDGSTS.E.BYPASS.LTC128B.128 [R190+0x8100], [R144.64], !P4 ;  /* 0x0810000090be7fae */ /* 0x0005e2000e101d4a */
[----:B-1----:R-:W-:Y:S05]  /*1d7f0*/  IADD3 R2, P0, R204, R194, RZ ;  /* 0x000000c2cc027210 */ /* 0x002fea0007f1e0ff */
[----:B------:R-:W-:Y:S05]  /*1d800*/  IMAD.X R3, R101, 0x1, R191, P0 ;  /* 0x0000000165037824 */ /* 0x000fea00000e06bf */
[----:B------:R1:W-:Y:S02]  /*1d810*/  LDGSTS.E.BYPASS.LTC128B.128 [R190+0xa100], [R2.64], !P6 ;  /* 0x0a10000002be7fae */ /* 0x0003e4000f101d4a */
[----:B-1----:R-:W-:Y:S01]  /*1d820*/  MOV R3, 0x1d850 ;  /* 0x0001d85000037802 */ /* 0x002fe20000000f00 */
[----:B------:R-:W-:Y:S02]  /*1d830*/  IMAD.MOV.U32 R2, RZ, RZ, 0x1 ;  /* 0x00000001ff027424 */ /* 0x000fe400078e00ff */
[----:B--2---:R-:W-:Y:S05]  /*1d840*/  CALL.REL.NOINC `($__internal_65_$__cuda_sm70_shflsync_idx_p) ;  /* 0x000093c000007944 */ /* 0x004fea0003c00000 */
        /* <DEDUP_REMOVED lines=8> */
.L_x_3933:
[----:B------:R-:W-:Y:S01]  /*1d8d0*/  MOV R203, 0x1c1f ;  /* 0x00001c1f00cb7802 */ /* 0x000fe20000000f00 */
[----:B---3--:R-:W-:Y:S01]  /*1d8e0*/  IMAD.MOV.U32 R2, RZ, RZ, RZ ;  /* 0x000000ffff027224 */ /* 0x008fe200078e00ff */
[----:B------:R-:W-:Y:S02]  /*1d8f0*/  MOV R3, 0x1d910 ;  /* 0x0001d91000037802 */ /* 0x000fe40000000f00 */
[----:B------:R-:W-:Y:S05]  /*1d900*/  CALL.REL.NOINC `($__internal_65_$__cuda_sm70_shflsync_idx_p) ;  /* 0x0000930000007944 */ /* 0x000fea0003c00000 */
[----:B------:R-:W-:Y:S01]  /*1d910*/  MOV R3, R204 ;  /* 0x000000cc00037202 */ /* 0x000fe20000000f00 */
[----:B------:R-:W-:-:S05]  /*1d920*/  BRA `(.L_x_4043) ;  /* 0xffff6c4000007947 */ /* 0x000fca000383ffff */
.L_x_3938:
[----:B------:R-:W-:Y:S01]  /*1d930*/  MOV R203, 0x1c1f ;  /* 0x00001c1f00cb7802 */ /* 0x000fe20000000f00 */
[----:B------:R-:W-:Y:S01]  /*1d940*/  IMAD.MOV.U32 R2, RZ, RZ, 0x1 ;  /* 0x00000001ff027424 */ /* 0x000fe200078e00ff */
[----:B------:R-:W-:Y:S02]  /*1d950*/  MOV R3, 0x1d970 ;  /* 0x0001d97000037802 */ /* 0x000fe40000000f00 */
[----:B-1----:R-:W-:Y:S05]  /*1d960*/  CALL.REL.NOINC `($__internal_65_$__cuda_sm70_shflsync_idx_p) ;  /* 0x000092a000007944 */ /* 0x002fea0003c00000 */
[----:B------:R-:W-:Y:S01]  /*1d970*/  MOV R3, R204 ;  /* 0x000000cc00037202 */ /* 0x000fe20000000f00 */
[----:B------:R-:W-:-:S05]  /*1d980*/  BRA `(.L_x_4044) ;  /* 0xffff710000007947 */ /* 0x000fca000383ffff */
.L_x_3943:
[----:B------:R-:W-:Y:S02]  /*1d990*/  MOV R0, 0x2 ;  /* 0x0000000200007802 */ /* 0x000fe40000000f00 */
[----:B------:R-:W-:Y:S02]  /*1d9a0*/  MOV R2, 0x1d9c0 ;  /* 0x0001d9c000027802 */ /* 0x000fe40000000f00 */
[----:B------:R-:W-:Y:S05]  /*1d9b0*/  CALL.REL.NOINC `($__internal_64_$__cuda_sm70_shflsync_bfly_p) ;  /* 0x000091f000007944 */ /* 0x000fea0003c00000 */
[----:B------:R-:W-:-:S05]  /*1d9c0*/  BRA `(.L_x_4045) ;  /* 0xffff77c000007947 */ /* 0x000fca000383ffff */
.L_x_3944:
        /* <DEDUP_REMOVED lines=10> */
[----:B------:R-:W-:Y:S03]  /*1da70*/  MOV R2, 0x1daa0 ;  /* 0x0001daa000027802 */ /* 0x000fe60000000f00 */
[----:B------:R-:W-:Y:S02]  /*1da80*/  IMAD.MOV.U32 R100, RZ, RZ, R4 ;  /* 0x000000ffff647224 */ /* 0x000fe400078e0004 */
[----:B------:R-:W-:Y:S05]  /*1da90*/  CALL.REL.NOINC `($__internal_64_$__cuda_sm70_shflsync_bfly_p) ;  /* 0x0000911000007944 */ /* 0x000fea0003c00000 */
[----:B------:R-:W-:-:S05]  /*1daa0*/  BRA `(.L_x_4046) ;  /* 0xffff775000007947 */ /* 0x000fca000383ffff */
.L_x_3946:
[----:B------:R-:W-:Y:S01]  /*1dab0*/  IMAD.MOV.U32 R100, RZ, RZ, R201 ;  /* 0x000000ffff647224 */ /* 0x000fe200078e00c9 */
[----:B------:R-:W-:-:S02]  /*1dac0*/  MOV R0, 0x2 ;  /* 0x0000000200007802 */ /* 0x000fc40000000f00 */
[----:B------:R-:W-:Y:S02]  /*1dad0*/  MOV R2, 0x1daf0 ;  /* 0x0001daf000027802 */ /* 0x000fe40000000f00 */
[----:B------:R-:W-:Y:S05]  /*1dae0*/  CALL.REL.NOINC `($__internal_64_$__cuda_sm70_shflsync_bfly_p) ;  /* 0x000090c000007944 */ /* 0x000fea0003c00000 */
[----:B------:R-:W-:Y:S01]  /*1daf0*/  MOV R4, R0 ;  /* 0x0000000000047202 */ /* 0x000fe20000000f00 */
[----:B------:R-:W-:Y:S05]  /*1db00*/  BRA `(.L_x_4047) ;  /* 0xffff8e9000007947 */ /* 0x000fea000383ffff */
.L_x_3947:
[----:B------:R-:W-:Y:S01]  /*1db10*/  IMAD.MOV.U32 R100, RZ, RZ, R4 ;  /* 0x000000ffff647224 */ /* 0x000fe200078e0004 */
[----:B------:R-:W-:Y:S02]  /*1db20*/  MOV R0, 0x1 ;  /* 0x0000000100007802 */ /* 0x000fe40000000f00 */
[----:B------:R-:W-:Y:S02]  /*1db30*/  MOV R2, 0x1db50 ;  /* 0x0001db5000027802 */ /* 0x000fe40000000f00 */
[----:B-1----:R-:W-:Y:S05]  /*1db40*/  CALL.REL.NOINC `($__internal_64_$__cuda_sm70_shflsync_bfly_p) ;  /* 0x0000906000007944 */ /* 0x002fea0003c00000 */
[----:B------:R-:W-:Y:S01]  /*1db50*/  FADD.FTZ R4, R4, R0 ;  /* 0x0000000004047221 */ /* 0x000fe20000010000 */
[----:B------:R-:W-:Y:S02]  /*1db60*/  MOV R100, R200 ;  /* 0x000000c800647202 */ /* 0x000fe40000000f00 */
[----:B------:R-:W-:Y:S02]  /*1db70*/  MOV R0, 0x2 ;  /* 0x0000000200007802 */ /* 0x000fe40000000f00 */
[----:B------:R-:W-:Y:S02]  /*1db80*/  MOV R2, 0x1dba0 ;  /* 0x0001dba000027802 */ /* 0x000fe40000000f00 */
[----:B------:R-:W-:Y:S05]  /*1db90*/  CALL.REL.NOINC `($__internal_64_$__cuda_sm70_shflsync_bfly_p) ;  /* 0x0000901000007944 */ /* 0x000fea0003c00000 */
[----:B------:R-:W-:Y:S01]  /*1dba0*/  FADD.FTZ R200, R200, R0 ;  /* 0x00000000c8c87221 */ /* 0x000fe20000010000 */
[----:B------:R-:W-:-:S02]  /*1dbb0*/  MOV R0, 0x1 ;  /* 0x0000000100007802 */ /* 0x000fc40000000f00 */
[----:B------:R-:W-:Y:S02]  /*1dbc0*/  MOV R2, 0x1dbf0 ;  /* 0x0001dbf000027802 */ /* 0x000fe40000000f00 */
[----:B------:R-:W-:Y:S02]  /*1dbd0*/  MOV R100, R200 ;  /* 0x000000c800647202 */ /* 0x000fe40000000f00 */
[----:B------:R-:W-:Y:S05]  /*1dbe0*/  CALL.REL.NOINC `($__internal_64_$__cuda_sm70_shflsync_bfly_p) ;  /* 0x00008fc000007944 */ /* 0x000fea0003c00000 */
[----:B------:R-:W-:Y:S01]  /*1dbf0*/  MOV R3, R0 ;  /* 0x0000000000037202 */ /* 0x000fe20000000f00 */
[----:B------:R-:W-:Y:S05]  /*1dc00*/  BRA `(.L_x_4048) ;  /* 0xffff8e0000007947 */ /* 0x000fea000383ffff */
.L_x_3954:
[----:B-1234-:R-:W-:Y:S01]  /*1dc10*/  IMAD.MOV.U32 R100, RZ, RZ, R10 ;  /* 0x000000ffff647224 */ /* 0x01efe200078e000a */
[----:B------:R-:W-:Y:S01]  /*1dc20*/  MOV R2, RZ ;  /* 0x000000ff00027202 */ /* 0x000fe20000000f00 */
[----:B------:R-:W-:Y:S01]  /*1dc30*/  IMAD.MOV.U32 R203, RZ, RZ, 0x181f ;  /* 0x0000181fffcb7424 */ /* 0x000fe200078e00ff */
[----:B------:R-:W-:Y:S02]  /*1dc40*/  MOV R3, 0x1dc60 ;  /* 0x0001dc6000037802 */ /* 0x000fe40000000f00 */
[----:B------:R-:W-:Y:S05]  /*1dc50*/  CALL.REL.NOINC `($__internal_65_$__cuda_sm70_shflsync_idx_p) ;  /* 0x00008fb000007944 */ /* 0x000fea0003c00000 */
[----:B------:R-:W-:Y:S01]  /*1dc60*/  MOV R4, R204 ;  /* 0x000000cc00047202 */ /* 0x000fe20000000f00 */
[----:B------:R-:W-:Y:S05]  /*1dc70*/  BRA `(.L_x_4049) ;  /* 0xffffa5e000007947 */ /* 0x000fea000383ffff */
.L_x_3955:
[----:B------:R-:W-:Y:S01]  /*1dc80*/  IMAD.MOV.U32 R100, RZ, RZ, R12 ;  /* 0x000000ffff647224 */ /* 0x000fe200078e000c */
[----:B------:R-:W-:Y:S01]  /*1dc90*/  MOV R2, RZ ;  /* 0x000000ff00027202 */ /* 0x000fe20000000f00 */
[----:B------:R-:W-:Y:S01]  /*1dca0*/  IMAD.MOV.U32 R203, RZ, RZ, 0x181f ;  /* 0x0000181fffcb7424 */ /* 0x000fe200078e00ff */
[----:B------:R-:W-:-:S02]  /*1dcb0*/  MOV R3, 0x1dcd0 ;  /* 0x0001dcd000037802 */ /* 0x000fc40000000f00 */
[----:B-12---:R-:W-:Y:S05]  /*1dcc0*/  CALL.REL.NOINC `($__internal_65_$__cuda_sm70_shflsync_idx_p) ;  /* 0x00008f4000007944 */ /* 0x006fea0003c00000 */
[----:B------:R-:W-:Y:S01]  /*1dcd0*/  MOV R0, R204 ;  /* 0x000000cc00007202 */ /* 0x000fe20000000f00 */
[----:B------:R-:W-:Y:S05]  /*1dce0*/  BRA `(.L_x_4050) ;  /* 0xffffa59000007947 */ /* 0x000fea000383ffff */
.L_x_3958:
[----:B------:R-:W-:Y:S01]  /*1dcf0*/  IMAD.MOV.U32 R100, RZ, RZ, R10 ;  /* 0x000000ffff647224 */ /* 0x000fe200078e000a */
[----:B--2---:R-:W-:Y:S01]  /*1dd00*/  MOV R2, 0x1 ;  /* 0x0000000100027802 */ /* 0x004fe20000000f00 */
[----:B------:R-:W-:Y:S01]  /*1dd10*/  IMAD.MOV.U32 R203, RZ, RZ, 0x181f ;  /* 0x0000181fffcb7424 */ /* 0x000fe200078e00ff */
[----:B------:R-:W-:-:S02]  /*1dd20*/  MOV R3, 0x1dd40 ;  /* 0x0001dd4000037802 */ /* 0x000fc40000000f00 */
[----:B-1-34-:R-:W-:Y:S05]  /*1dd30*/  CALL.REL.NOINC `($__internal_65_$__cuda_sm70_shflsync_idx_p) ;  /* 0x00008ed000007944 */ /* 0x01afea0003c00000 */
        /* <DEDUP_REMOVED lines=8> */
.L_x_3961:
[----:B------:R-:W-:Y:S01]  /*1ddc0*/  IMAD.MOV.U32 R100, RZ, RZ, R10 ;  /* 0x000000ffff647224 */ /* 0x000fe200078e000a */
[----:B-1----:R-:W-:Y:S01]  /*1ddd0*/  MOV R2, 0x2 ;  /* 0x0000000200027802 */ /* 0x002fe20000000f00 */
[----:B------:R-:W-:Y:S01]  /*1dde0*/  IMAD.MOV.U32 R203, RZ, RZ, 0x181f ;  /* 0x0000181fffcb7424 */ /* 0x000fe200078e00ff */
[----:B------:R-:W-:Y:S02]  /*1ddf0*/  MOV R3, 0x1de10 ;  /* 0x0001de1000037802 */ /* 0x000fe40000000f00 */
[----:B--234-:R-:W-:Y:S05]  /*1de00*/  CALL.REL.NOINC `($__internal_65_$__cuda_sm70_shflsync_idx_p) ;  /* 0x00008e0000007944 */ /* 0x01cfea0003c00000 */
[----:B------:R-:W-:Y:S01]  /*1de10*/  MOV R4, R204 ;  /* 0x000000cc00047202 */ /* 0x000fe20000000f00 */
[----:B------:R-:W-:Y:S05]  /*1de20*/  BRA `(.L_x_4052) ;  /* 0xffffa70000007947 */ /* 0x000fea000383ffff */
.L_x_3962:
[----:B------:R-:W-:Y:S01]  /*1de30*/  IMAD.MOV.U32 R100, RZ, RZ, R12 ;  /* 0x000000ffff647224 */ /* 0x000fe200078e000c */
[----:B------:R-:W-:Y:S01]  /*1de40*/  MOV R2, 0x2 ;  /* 0x0000000200027802 */ /* 0x000fe20000000f00 */
[----:B------:R-:W-:Y:S01]  /*1de50*/  IMAD.MOV.U32 R203, RZ, RZ, 0x181f ;  /* 0x0000181fffcb7424 */ /* 0x000fe200078e00ff */
[----:B------:R-:W-:Y:S02]  /*1de60*/  MOV R3, 0x1de80 ;  /* 0x0001de8000037802 */ /* 0x000fe40000000f00 */
[----:B-1234-:R-:W-:Y:S05]  /*1de70*/  CALL.REL.NOINC `($__internal_65_$__cuda_sm70_shflsync_idx_p) ;  /* 0x00008d9000007944 */ /* 0x01efea0003c00000 */
[----:B------:R-:W-:Y:S01]  /*1de80*/  MOV R0, R204 ;  /* 0x000000cc00007202 */ /* 0x000fe20000000f00 */
[----:B------:R-:W-:Y:S05]  /*1de90*/  BRA `(.L_x_4053) ;  /* 0xffffa6b000007947 */ /* 0x000fea000383ffff */
.L_x_3965:
[----:B------:R-:W-:Y:S01]  /*1dea0*/  IMAD.MOV.U32 R100, RZ, RZ, R10 ;  /* 0x000000ffff647224 */ /* 0x000fe200078e000a */
[----:B-1----:R-:W-:Y:S01]  /*1deb0*/  MOV R2, 0x3 ;  /* 0x0000000300027802 */ /* 0x002fe20000000f00 */
[----:B------:R-:W-:Y:S01]  /*1dec0*/  IMAD.MOV.U32 R203, RZ, RZ, 0x181f ;  /* 0x0000181fffcb7424 */ /* 0x000fe200078e00ff */
[----:B------:R-:W-:-:S02]  /*1ded0*/  MOV R3, 0x1def0 ;  /* 0x0001def000037802 */ /* 0x000fc40000000f00 */
[----:B--234-:R-:W-:Y:S05]  /*1dee0*/  CALL.REL.NOINC `($__internal_65_$__cuda_sm70_shflsync_idx_p) ;  /* 0x00008d2000007944 */ /* 0x01cfea0003c00000 */
        /* <DEDUP_REMOVED lines=8> */
.L_x_3967:
[----:B------:R-:W-:Y:S01]  /*1df70*/  IMAD.MOV.U32 R100, RZ, RZ, R5 ;  /* 0x000000ffff647224 */ /* 0x000fe200078e0005 */
[----:B------:R-:W-:Y:S01]  /*1df80*/  MOV R2, RZ ;  /* 0x000000ff00027202 */ /* 0x000fe20000000f00 */
[----:B------:R-:W-:Y:S01]  /*1df90*/  IMAD.MOV.U32 R203, RZ, RZ, 0x1c1f ;  /* 0x00001c1fffcb7424 */ /* 0x000fe200078e00ff */
[----:B------:R-:W-:Y:S02]  /*1dfa0*/  MOV R3, 0x1dfc0 ;  /* 0x0001dfc000037802 */ /* 0x000fe40000000f00 */
[----:B------:R-:W-:Y:S05]  /*1dfb0*/  CALL.REL.NOINC `($__internal_65_$__cuda_sm70_shflsync_idx_p) ;  /* 0x00008c5000007944 */ /* 0x000fea0003c00000 */
[----:B------:R-:W-:Y:S01]  /*1dfc0*/  MOV R4, R204 ;  /* 0x000000cc00047202 */ /* 0x000fe20000000f00 */
[----:B------:R-:W-:Y:S05]  /*1dfd0*/  BRA `(.L_x_4055) ;  /* 0xffffaa2000007947 */ /* 0x000fea000383ffff */
.L_x_3968:
[----:B------:R-:W-:Y:S01]  /*1dfe0*/  IMAD.MOV.U32 R100, RZ, RZ, R12 ;  /* 0x000000ffff647224 */ /* 0x000fe200078e000c */
[----:B------:R-:W-:Y:S01]  /*1dff0*/  MOV R2, RZ ;  /* 0x000000ff00027202 */ /* 0x000fe20000000f00 */
[----:B------:R-:W-:Y:S01]  /*1e000*/  IMAD.MOV.U32 R203, RZ, RZ, 0x1c1f ;  /* 0x00001c1fffcb7424 */ /* 0x000fe200078e00ff */
[----:B------:R-:W-:Y:S02]  /*1e010*/  MOV R3, 0x1e030 ;  /* 0x0001e03000037802 */ /* 0x000fe40000000f00 */
[----:B-12---:R-:W-:Y:S05]  /*1e020*/  CALL.REL.NOINC `($__internal_65_$__cuda_sm70_shflsync_idx_p) ;  /* 0x00008be000007944 */ /* 0x006fea0003c00000 */
[----:B------:R-:W-:Y:S01]  /*1e030*/  MOV R0, R204 ;  /* 0x000000cc00007202 */ /* 0x000fe20000000f00 */
[----:B------:R-:W-:Y:S05]  /*1e040*/  BRA `(.L_x_4056) ;  /* 0xffffa9d000007947 */ /* 0x000fea000383ffff */
.L_x_3971:
        /* <DEDUP_REMOVED lines=13> */
.L_x_3975:
[----:B------:R-:W-:Y:S01]  /*1e120*/  IMAD.MOV.U32 R100, RZ, RZ, R5 ;  /* 0x000000ffff647224 */ /* 0x000fe200078e0005 */
[----:B------:R-:W-:Y:S01]  /*1e130*/  MOV R2, RZ ;  /* 0x000000ff00027202 */ /* 0x000fe20000000f00 */
[----:B------:R-:W-:Y:S01]  /*1e140*/  IMAD.MOV.U32 R203, RZ, RZ, 0x181f ;  /* 0x0000181fffcb7424 */ /* 0x000fe200078e00ff */
[----:B------:R-:W-:Y:S02]  /*1e150*/  MOV R3, 0x1e170 ;  /* 0x0001e17000037802 */ /* 0x000fe40000000f00 */
[----:B--2---:R-:W-:Y:S05]  /*1e160*/  CALL.REL.NOINC `($__internal_65_$__cuda_sm70_shflsync_idx_p) ;  /* 0x00008aa000007944 */ /* 0x004fea0003c00000 */
[----:B------:R-:W-:Y:S01]  /*1e170*/  MOV R4, R204 ;  /* 0x000000cc00047202 */ /* 0x000fe20000000f00 */
[----:B------:R-:W-:Y:S05]  /*1e180*/  BRA `(.L_x_4058) ;  /* 0xffffc3d000007947 */ /* 0x000fea000383ffff */
.L_x_3976:
[----:B------:R-:W-:Y:S01]  /*1e190*/  IMAD.MOV.U32 R100, RZ, RZ, R12 ;  /* 0x000000ffff647224 */ /* 0x000fe200078e000c */
[----:B------:R-:W-:Y:S01]  /*1e1a0*/  MOV R2, RZ ;  /* 0x000000ff00027202 */ /* 0x000fe20000000f00 */
[----:B------:R-:W-:Y:S01]  /*1e1b0*/  IMAD.MOV.U32 R203, RZ, RZ, 0x181f ;  /* 0x0000181fffcb7424 */ /* 0x000fe200078e00ff */
[----:B------:R-:W-:Y:S02]  /*1e1c0*/  MOV R3, 0x1e1e0 ;  /* 0x0001e1e000037802 */ /* 0x000fe40000000f00 */
[----:B-123--:R-:W-:Y:S05]  /*1e1d0*/  CALL.REL.NOINC `($__internal_65_$__cuda_sm70_shflsync_idx_p) ;  /* 0x00008a3000007944 */ /* 0x00efea0003c00000 */
[----:B------:R-:W-:Y:S01]  /*1e1e0*/  MOV R0, R204 ;  /* 0x000000cc00007202 */ /* 0x000fe20000000f00 */
[----:B------:R-:W-:Y:S05]  /*1e1f0*/  BRA `(.L_x_4059) ;  /* 0xffffc38000007947 */ /* 0x000fea000383ffff */
.L_x_3979:
        /* <DEDUP_REMOVED lines=13> */
.L_x_3982:
[----:B------:R-:W-:Y:S01]  /*1e2d0*/  IMAD.MOV.U32 R100, RZ, RZ, R5 ;  /* 0x000000ffff647224 */ /* 0x000fe200078e0005 */
[----:B-1----:R-:W-:Y:S01]  /*1e2e0*/  MOV R2, 0x2 ;  /* 0x0000000200027802 */ /* 0x002fe20000000f00 */
[----:B------:R-:W-:Y:S01]  /*1e2f0*/  IMAD.MOV.U32 R203, RZ, RZ, 0x181f ;  /* 0x0000181fffcb7424 */ /* 0x000fe200078e00ff */
[----:B------:R-:W-:Y:S02]  /*1e300*/  MOV R3, 0x1e320 ;  /* 0x0001e32000037802 */ /* 0x000fe40000000f00 */
[----:B--234-:R-:W-:Y:S05]  /*1e310*/  CALL.REL.NOINC `($__internal_65_$__cuda_sm70_shflsync_idx_p) ;  /* 0x000088f000007944 */ /* 0x01cfea0003c00000 */
[----:B------:R-:W-:Y:S01]  /*1e320*/  MOV R4, R204 ;  /* 0x000000cc00047202 */ /* 0x000fe20000000f00 */
[----:B------:R-:W-:Y:S05]  /*1e330*/  BRA `(.L_x_4061) ;  /* 0xffffc4f000007947 */ /* 0x000fea000383ffff */
.L_x_3983:
[----:B------:R-:W-:Y:S01]  /*1e340*/  IMAD.MOV.U32 R100, RZ, RZ, R12 ;  /* 0x000000ffff647224 */ /* 0x000fe200078e000c */
[----:B-1----:R-:W-:Y:S01]  /*1e350*/  MOV R2, 0x2 ;  /* 0x0000000200027802 */ /* 0x002fe20000000f00 */
[----:B------:R-:W-:Y:S01]  /*1e360*/  IMAD.MOV.U32 R203, RZ, RZ, 0x181f ;  /* 0x0000181fffcb7424 */ /* 0x000fe200078e00ff */
[----:B------:R-:W-:Y:S02]  /*1e370*/  MOV R3, 0x1e390 ;  /* 0x0001e39000037802 */ /* 0x000fe40000000f00 */
[----:B--234-:R-:W-:Y:S05]  /*1e380*/  CALL.REL.NOINC `($__internal_65_$__cuda_sm70_shflsync_idx_p) ;  /* 0x0000888000007944 */ /* 0x01cfea0003c00000 */
[----:B------:R-:W-:Y:S01]  /*1e390*/  MOV R0, R204 ;  /* 0x000000cc00007202 */ /* 0x000fe20000000f00 */
[----:B------:R-:W-:Y:S05]  /*1e3a0*/  BRA `(.L_x_4062) ;  /* 0xffffc4a000007947 */ /* 0x000fea000383ffff */
.L_x_3986:
        /* <DEDUP_REMOVED lines=13> */
.L_x_3988:
[----:B------:R-:W-:Y:S01]  /*1e480*/  IMAD.MOV.U32 R100, RZ, RZ, R101 ;  /* 0x000000ffff647224 */ /* 0x000fe200078e0065 */
[----:B------:R-:W-:Y:S01]  /*1e490*/  MOV R2, RZ ;  /* 0x000000ff00027202 */ /* 0x000fe20000000f00 */
[----:B------:R-:W-:Y:S01]  /*1e4a0*/  IMAD.MOV.U32 R203, RZ, RZ, 0x1f ;  /* 0x0000001fffcb7424 */ /* 0x000fe200078e00ff */
[----:B------:R-:W-:Y:S02]  /*1e4b0*/  MOV R3, 0x1e4d0 ;  /* 0x0001e4d000037802 */ /* 0x000fe40000000f00 */
[----:B------:R-:W-:Y:S05]  /*1e4c0*/  CALL.REL.NOINC `($__internal_65_$__cuda_sm70_shflsync_idx_p) ;  /* 0x0000874000007944 */ /* 0x000fea0003c00000 */
[----:B------:R-:W-:Y:S01]  /*1e4d0*/  MOV R9, R204 ;  /* 0x000000cc00097202 */ /* 0x000fe20000000f00 */
[----:B------:R-:W-:Y:S05]  /*1e4e0*/  BRA `(.L_x_4064) ;  /* 0xffffc6e000007947 */ /* 0x000fea000383ffff */
.L_x_3989:
[----:B------:R-:W-:Y:S01]  /*1e4f0*/  IMAD.MOV.U32 R100, RZ, RZ, R101 ;  /* 0x000000ffff647224 */ /* 0x000fe200078e0065 */
[----:B------:R-:W-:Y:S01]  /*1e500*/  MOV R2, 0x1 ;  /* 0x0000000100027802 */ /* 0x000fe20000000f00 */
[----:B------:R-:W-:Y:S01]  /*1e510*/  IMAD.MOV.U32 R203, RZ, RZ, 0x1f ;  /* 0x0000001fffcb7424 */ /* 0x000fe200078e00ff */
[----:B------:R-:W-:Y:S02]  /*1e520*/  MOV R3, 0x1e540 ;  /* 0x0001e54000037802 */ /* 0x000fe40000000f00 */
[----:B-12---:R-:W-:Y:S05]  /*1e530*/  CALL.REL.NOINC `($__internal_65_$__cuda_sm70_shflsync_idx_p) ;  /* 0x000086d000007944 */ /* 0x006fea0003c00000 */
[----:B------:R-:W-:Y:S01]  /*1e540*/  MOV R6, R204 ;  /* 0x000000cc00067202 */ /* 0x000fe20000000f00 */
[----:B------:R-:W-:Y:S05]  /*1e550*/  BRA `(.L_x_4065) ;  /* 0xffffc69000007947 */ /* 0x000fea000383ffff */
.L_x_3990:
[----:B------:R-:W-:Y:S02]  /*1e560*/  MOV R3, 0x1 ;  /* 0x0000000100037802 */ /* 0x000fe40000000f00 */
[----:B------:R-:W-:-:S02]  /*1e570*/  MOV R2, 0x1e590 ;  /* 0x0001e59000027802 */ /* 0x000fc40000000f00 */
[----:B-1234-:R-:W-:Y:S05]  /*1e580*/  CALL.REL.NOINC `($__internal_66_$__cuda_sm70_shflsync_up_p) ;  /* 0x000086e000007944 */ /* 0x01efea0003c00000 */
[----:B------:R-:W-:Y:S05]  /*1e590*/  BRA `(.L_x_4066) ;  /* 0xffffc77000007947 */ /* 0x000fea000383ffff */
.L_x_3991:
[----:B------:R-:W-:Y:S02]  /*1e5a0*/  MOV R3, 0x2 ;  /* 0x0000000200037802 */ /* 0x000fe40000000f00 */
[----:B------:R-:W-:-:S02]  /*1e5b0*/  MOV R2, 0x1e5d0 ;  /* 0x0001e5d000027802 */ /* 0x000fc40000000f00 */
[----:B--2-4-:R-:W-:Y:S05]  /*1e5c0*/  CALL.REL.NOINC `($__internal_66_$__cuda_sm70_shflsync_up_p) ;  /* 0x000086a000007944 */ /* 0x014fea0003c00000 */
        /* <DEDUP_REMOVED lines=24> */
.L_x_3995:
[----:B------:R-:W-:Y:S02]  /*1e750*/  MOV R3, 0x1 ;  /* 0x0000000100037802 */ /* 0x000fe40000000f00 */
[----:B------:R-:W-:Y:S02]  /*1e760*/  MOV R2, 0x1e780 ;  /* 0x0001e78000027802 */ /* 0x000fe40000000f00 */
[----:B------:R-:W-:Y:S05]  /*1e770*/  CALL.REL.NOINC `($__internal_66_$__cuda_sm70_shflsync_up_p) ;  /* 0x000084f000007944 */ /* 0x000fea0003c00000 */
[----:B------:R-:W-:Y:S01]  /*1e780*/  MOV R2, R4 ;  /* 0x0000000400027202 */ /* 0x000fe20000000f00 */
[----:B------:R-:W-:Y:S05]  /*1e790*/  BRA `(.L_x_4068) ;  /* 0xffffc7d000007947 */ /* 0x000fea000383ffff */
.L_x_3996:
        /* <DEDUP_REMOVED lines=27> */
.L_x_3998:
[----:B------:R-:W-:Y:S02]  /*1e950*/  SEL R0, RZ, 0x1, P0 ;  /* 0x00000001ff007807 */ /* 0x000fe40000000000 */
[----:B------:R-:W-:Y:S02]  /*1e960*/  MOV R2, 0x1e980 ;  /* 0x0001e98000027802 */ /* 0x000fe40000000f00 */
[----:B-1----:R-:W-:Y:S05]  /*1e970*/  CALL.REL.NOINC `($__internal_67_$__cuda_sm70_votesync_ballot) ;  /* 0x0000835000007944 */ /* 0x002fea0003c00000 */
[----:B------:R-:W-:Y:S01]  /*1e980*/  MOV R5, R0 ;  /* 0x0000000000057202 */ /* 0x000fe20000000f00 */
[----:B------:R-:W-:Y:S05]  /*1e990*/  BRA `(.L_x_4070) ;  /* 0xffffc76000007947 */ /* 0x000fea000383ffff */
.L_x_3999:
[----:B------:R-:W-:Y:S01]  /*1e9a0*/  IMAD.MOV.U32 R100, RZ, RZ, R7 ;  /* 0x000000ffff647224 */ /* 0x000fe200078e0007 */
[----:B------:R-:W-:Y:S01]  /*1e9b0*/  MOV R2, R0 ;  /* 0x0000000000027202 */ /* 0x000fe20000000f00 */
[----:B------:R-:W-:Y:S01]  /*1e9c0*/  IMAD.MOV.U32 R203, RZ, RZ, 0x1f ;  /* 0x0000001fffcb7424 */ /* 0x000fe200078e00ff */
[----:B------:R-:W-:Y:S02]  /*1e9d0*/  MOV R3, 0x1e9f0 ;  /* 0x0001e9f000037802 */ /* 0x000fe40000000f00 */
[----:B-1----:R-:W-:Y:S05]  /*1e9e0*/  CALL.REL.NOINC `($__internal_65_$__cuda_sm70_shflsync_idx_p) ;  /* 0x0000822000007944 */ /* 0x002fea0003c00000 */
[----:B------:R-:W-:Y:S01]  /*1e9f0*/  IMAD.MOV.U32 R7, RZ, RZ, R204 ;  /* 0x000000ffff077224 */ /* 0x000fe200078e00cc */
[----:B------:R-:W-:Y:S01]  /*1ea00*/  MOV R2, R0 ;  /* 0x0000000000027202 */ /* 0x000fe20000000f00 */
[----:B------:R-:W-:Y:S01]  /*1ea10*/  IMAD.MOV.U32 R100, RZ, RZ, R8 ;  /* 0x000000ffff647224 */ /* 0x000fe200078e0008 */
[----:B------:R-:W-:-:S02]  /*1ea20*/  MOV R203, 0x1f ;  /* 0x0000001f00cb7802 */ /* 0x000fc40000000f00 */
[----:B------:R-:W-:Y:S02]  /*1ea30*/  MOV R3, 0x1ea50 ;  /* 0x0001ea5000037802 */ /* 0x000fe40000000f00 */
[----:B------:R-:W-:Y:S05]  /*1ea40*/  CALL.REL.NOINC `($__internal_65_$__cuda_sm70_shflsync_idx_p) ;  /* 0x000081c000007944 */ /* 0x000fea0003c00000 */
[----:B------:R-:W-:Y:S01]  /*1ea50*/  MOV R8, R204 ;  /* 0x000000cc00087202 */ /* 0x000fe20000000f00 */
[----:B------:R-:W-:Y:S05]  /*1ea60*/  BRA `(.L_x_4071) ;  /* 0xffffc6e000007947 */ /* 0x000fea000383ffff */
.L_x_4002:
[----:B------:R-:W-:Y:S01]  /*1ea70*/  IMAD.MOV.U32 R100, RZ, RZ, R4 ;  /* 0x000000ffff647224 */ /* 0x000fe200078e0004 */
[----:B------:R-:W-:Y:S01]  /*1ea80*/  MOV R2, R0 ;  /* 0x0000000000027202 */ /* 0x000fe20000000f00 */
[----:B------:R-:W-:Y:S01]  /*1ea90*/  IMAD.MOV.U32 R203, RZ, RZ, 0x1f ;  /* 0x0000001fffcb7424 */ /* 0x000fe200078e00ff */
[----:B------:R-:W-:Y:S02]  /*1eaa0*/  MOV R3, 0x1eac0 ;  /* 0x0001eac000037802 */ /* 0x000fe40000000f00 */
[----:B-1-34-:R-:W-:Y:S05]  /*1eab0*/  CALL.REL.NOINC `($__internal_65_$__cuda_sm70_shflsync_idx_p) ;  /* 0x0000815000007944 */ /* 0x01afea0003c00000 */
[----:B------:R-:W-:Y:S01]  /*1eac0*/  MOV R10, R204 ;  /* 0x000000cc000a7202 */ /* 0x000fe20000000f00 */
[----:B------:R-:W-:Y:S05]  /*1ead0*/  BRA `(.L_x_4001) ;  /* 0xffffc6d000007947 */ /* 0x000fea000383ffff */
        .type           $_ZN7cutlass13device_kernelIN5flash19enable_sm80_to_sm89INS1_16FlashAttnFwdSm80INS1_25CollectiveMainloopFwdSm80ILi8ELi1ELb0EN4cute5tupleIJNS5_1CILi128EEENS7_ILi64EEENS7_ILi192EEEEEELi192ENS_10bfloat16_tEfNS_4arch4Sm80ELb0ELb1ELb0ELb1ELb1ELb1ELb1ELb1EEENS1_21CollectiveEpilogueFwdINS6_IJS8_SA_S9_EEENS6_IJNS7_ILi1EEESI_SI_EEESC_SE_Li256ELb1ELb1ELb1ELb0EEENS1_36VarlenDynamicPersistentTileSchedulerILi128ELi64ELi256ELi256ELb1ELb1ELb0ELb1ELb0ELb1EEEEEEEEEvNT_6ParamsE$_ZZN5flash25CollectiveMainloopFwdSm80ILi8ELi1ELb0EN4cute5tupleIJNS1_1CILi128EEENS3_ILi64EEENS3_ILi192EEEEEELi192EN7cutlass10bfloat16_tEfNS8_4arch4Sm80ELb0ELb1ELb0ELb1ELb1ELb1ELb1ELb1EE3mmaINS_16FlashAttnFwdSm80ISC_NS_21CollectiveEpilogueFwdINS2_IJS4_S6_S5_EEENS2_IJNS3_ILi1EEESH_SH_EEES9_SB_Li256ELb1ELb1ELb1ELb0EEENS_36VarlenDynamicPersistentTileSchedulerILi128ELi64ELi256ELi256ELb1ELb1ELb0ELb1ELb0ELb1EEEE13SharedStorageENS1_6TensorINS1_11ArrayEngineIfLm96EEENS1_6LayoutINS2_IJNS2_IJNS3_ILi2EEESS_EEESH_NS3_ILi24EEEEEENS2_IJNS2_IJSH_SS_EEENS3_ILi0EEENS3_ILi4EEEEEEEEEENS_7SoftmaxILi2ELi0EEEEEbRKNSC_6ParamsERT0_RT1_iRKNS_16SeqlenInfoQKNewKILb1ELb1EEENS2_IJiiiiEEERT_ENKUlvE_clEv,@function
        .size           $_ZN7cutlass13device_kernelIN5flash19enable_sm80_to_sm89INS1_16FlashAttnFwdSm80INS1_25CollectiveMainloopFwdSm80ILi8ELi1ELb0EN4cute5tupleIJNS5_1CILi128EEENS7_ILi64EEENS7_ILi192EEEEEELi192ENS_10bfloat16_tEfNS_4arch4Sm80ELb0ELb1ELb0ELb1ELb1ELb1ELb1ELb1EEENS1_21CollectiveEpilogueFwdINS6_IJS8_SA_S9_EEENS6_IJNS7_ILi1EEESI_SI_EEESC_SE_Li256ELb1ELb1ELb1ELb0EEENS1_36VarlenDynamicPersistentTileSchedulerILi128ELi64ELi256ELi256ELb1ELb1ELb0ELb1ELb0ELb1EEEEEEEEEvNT_6ParamsE$_ZZN5flash25CollectiveMainloopFwdSm80ILi8ELi1ELb0EN4cute5tupleIJNS1_1CILi128EEENS3_ILi64EEENS3_ILi192EEEEEELi192EN7cutlass10bfloat16_tEfNS8_4arch4Sm80ELb0ELb1ELb0ELb1ELb1ELb1ELb1ELb1EE3mmaINS_16FlashAttnFwdSm80ISC_NS_21CollectiveEpilogueFwdINS2_IJS4_S6_S5_EEENS2_IJNS3_ILi1EEESH_SH_EEES9_SB_Li256ELb1ELb1ELb1ELb0EEENS_36VarlenDynamicPersistentTileSchedulerILi128ELi64ELi256ELi256ELb1ELb1ELb0ELb1ELb0ELb1EEEE13SharedStorageENS1_6TensorINS1_11ArrayEngineIfLm96EEENS1_6LayoutINS2_IJNS2_IJNS3_ILi2EEESS_EEESH_NS3_ILi24EEEEEENS2_IJNS2_IJSH_SS_EEENS3_ILi0EEENS3_ILi4EEEEEEEEEENS_7SoftmaxILi2ELi0EEEEEbRKNSC_6ParamsERT0_RT1_iRKNS_16SeqlenInfoQKNewKILb1ELb1EEENS2_IJiiiiEEERT_ENKUlvE_clEv,($__internal_64_$__cuda_sm70_shflsync_bfly_p - $_ZN7cutlass13device_kernelIN5flash19enable_sm80_to_sm89INS1_16FlashAttnFwdSm80INS1_25CollectiveMainloopFwdSm80ILi8ELi1ELb0EN4cute5tupleIJNS5_1CILi128EEENS7_ILi64EEENS7_ILi192EEEEEELi192ENS_10bfloat16_tEfNS_4arch4Sm80ELb0ELb1ELb0ELb1ELb1ELb1ELb1ELb1EEENS1_21CollectiveEpilogueFwdINS6_IJS8_SA_S9_EEENS6_IJNS7_ILi1EEESI_SI_EEESC_SE_Li256ELb1ELb1ELb1ELb0EEENS1_36VarlenDynamicPersistentTileSchedulerILi128ELi64ELi256ELi256ELb1ELb1ELb0ELb1ELb0ELb1EEEEEEEEEvNT_6ParamsE$_ZZN5flash25CollectiveMainloopFwdSm80ILi8ELi1ELb0EN4cute5tupleIJNS1_1CILi128EEENS3_ILi64EEENS3_ILi192EEEEEELi192EN7cutlass10bfloat16_tEfNS8_4arch4Sm80ELb0ELb1ELb0ELb1ELb1ELb1ELb1ELb1EE3mmaINS_16FlashAttnFwdSm80ISC_NS_21CollectiveEpilogueFwdINS2_IJS4_S6_S5_EEENS2_IJNS3_ILi1EEESH_SH_EEES9_SB_Li256ELb1ELb1ELb1ELb0EEENS_36VarlenDynamicPersistentTileSchedulerILi128ELi64ELi256ELi256ELb1ELb1ELb0ELb1ELb0ELb1EEEE13SharedStorageENS1_6TensorINS1_11ArrayEngineIfLm96EEENS1_6LayoutINS2_IJNS2_IJNS3_ILi2EEESS_EEESH_NS3_ILi24EEEEEENS2_IJNS2_IJSH_SS_EEENS3_ILi0EEENS3_ILi4EEEEEEEEEENS_7SoftmaxILi2ELi0EEEEEbRKNSC_6ParamsERT0_RT1_iRKNS_16SeqlenInfoQKNewKILb1ELb1EEENS2_IJiiiiEEERT_ENKUlvE_clEv)
$_ZN7cutlass13device_kernelIN5flash19enable_sm80_to_sm89INS1_16FlashAttnFwdSm80INS1_25CollectiveMainloopFwdSm80ILi8ELi1ELb0EN4cute5tupleIJNS5_1CILi128EEENS7_ILi64EEENS7_ILi192EEEEEELi192ENS_10bfloat16_tEfNS_4arch4Sm80ELb0ELb1ELb0ELb1ELb1ELb1ELb1ELb1EEENS1_21CollectiveEpilogueFwdINS6_IJS8_SA_S9_EEENS6_IJNS7_ILi1EEESI_SI_EEESC_SE_Li256ELb1ELb1ELb1ELb0EEENS1_36VarlenDynamicPersistentTileSchedulerILi128ELi64ELi256ELi256ELb1ELb1ELb0ELb1ELb0ELb1EEEEEEEEEvNT_6ParamsE$_ZZN5flash25CollectiveMainloopFwdSm80ILi8ELi1ELb0EN4cute5tupleIJNS1_1CILi128EEENS3_ILi64EEENS3_ILi192EEEEEELi192EN7cutlass10bfloat16_tEfNS8_4arch4Sm80ELb0ELb1ELb0ELb1ELb1ELb1ELb1ELb1EE3mmaINS_16FlashAttnFwdSm80ISC_NS_21CollectiveEpilogueFwdINS2_IJS4_S6_S5_EEENS2_IJNS3_ILi1EEESH_SH_EEES9_SB_Li256ELb1ELb1ELb1ELb0EEENS_36VarlenDynamicPersistentTileSchedulerILi128ELi64ELi256ELi256ELb1ELb1ELb0ELb1ELb0ELb1EEEE13SharedStorageENS1_6TensorINS1_11ArrayEngineIfLm96EEENS1_6LayoutINS2_IJNS2_IJNS3_ILi2EEESS_EEESH_NS3_ILi24EEEEEENS2_IJNS2_IJSH_SS_EEENS3_ILi0EEENS3_ILi4EEEEEEEEEENS_7SoftmaxILi2ELi0EEEEEbRKNSC_6ParamsERT0_RT1_iRKNS_16SeqlenInfoQKNewKILb1ELb1EEENS2_IJiiiiEEERT_ENKUlvE_clEv:
        /* <DEDUP_REMOVED lines=9> */
[----:B------:R-:W-:Y:S05]  /*1eb70*/  RET.REL.NODEC R2 `(_ZN7cutlass13device_kernelIN5flash19enable_sm80_to_sm89INS1_16FlashAttnFwdSm80INS1_25CollectiveMainloopFwdSm80ILi8ELi1ELb0EN4cute5tupleIJNS5_1CILi128EEENS7_ILi64EEENS7_ILi192EEEEEELi192ENS_10bfloat16_tEfNS_4arch4Sm80ELb0ELb1ELb0ELb1ELb1ELb1ELb1ELb1EEENS1_21CollectiveEpilogueFwdINS6_IJS8_SA_S9_EEENS6_IJNS7_ILi1EEESI_SI_EEESC_SE_Li256ELb1ELb1ELb1ELb0EEENS1_36VarlenDynamicPersistentTileSchedulerILi128ELi64ELi256ELi256ELb1ELb1ELb0ELb1ELb0ELb1EEEEEEEEEvNT_6ParamsE) ;  /* 0xfffe148002007950 */ /* 0x000fea0003c3ffff */
.L_x_4072:
        /* <DEDUP_REMOVED lines=41> */
.L_x_4075:
[----:B------:R-:W-:Y:S05]  /*1ee10*/  BSYNC B0 ;  /* 0x0000000000007941 */ /* 0x000fea0003800000 */
.L_x_4074:
        /* <DEDUP_REMOVED lines=17> */
.L_x_4124:
[----:B------:R-:W-:Y:S05]  /*1ef30*/  BRA.DIV ~URZ, `(.L_x_4077) ;  /* 0x000076527f007947 */ /* 0x000fea000b800000 */
[----:B------:R3:W4:Y:S01]  /*1ef40*/  SHFL.IDX PT, R6, R40, RZ, 0x1c1f ;  /* 0x001c1fff28067589 */ /* 0x00072200000e0000 */
[----:B--2---:R-:W-:-:S03]  /*1ef50*/  MOV R7, R5 ;  /* 0x0000000500077202 */ /* 0x004fc60000000f00 */
[----:B------:R3:W2:Y:S04]  /*1ef60*/  SHFL.IDX PT, R20, R38, RZ, 0x1c1f ;  /* 0x001c1fff26147589 */ /* 0x0006a800000e0000 */
[----:B------:R3:W1:Y:S02]  /*1ef70*/  SHFL.IDX PT, R2, R41, RZ, 0x1c1f ;  /* 0x001c1fff29027589 */ /* 0x00066400000e0000 */
.L_x_4125:
        /* <DEDUP_REMOVED lines=80> */
.L_x_4079:
[----:B------:R-:W-:Y:S05]  /*1f480*/  BSYNC B0 ;  /* 0x0000000000007941 */ /* 0x000fea0003800000 */
.L_x_4078:
        /* <DEDUP_REMOVED lines=45> */
.L_x_4126:
        /* <DEDUP_REMOVED lines=78> */
.L_x_4082:
[----:B------:R-:W-:Y:S05]  /*1fc40*/  BSYNC B0 ;  /* 0x0000000000007941 */ /* 0x000fea0003800000 */
.L_x_4081:
        /* <DEDUP_REMOVED lines=118> */
.L_x_4086:
[----:B------:R-:W-:Y:S05]  /*203b0*/  BSYNC B0 ;  /* 0x0000000000007941 */ /* 0x000fea0003800000 */
.L_x_4085:
        /* <DEDUP_REMOVED lines=54> */
.L_x_4088:
[----:B------:R-:W-:Y:S05]  /*20720*/  BSYNC B0 ;  /* 0x0000000000007941 */ /* 0x000fea0003800000 */
.L_x_4087:
        /* <DEDUP_REMOVED lines=50> */
.L_x_4090:
[----:B------:R-:W-:Y:S05]  /*20a50*/  BSYNC B0 ;  /* 0x0000000000007941 */ /* 0x000fea0003800000 */
.L_x_4089:
        /* <DEDUP_REMOVED lines=55> */
.L_x_4092:
[----:B------:R-:W-:Y:S05]  /*20dd0*/  BSYNC B0 ;  /* 0x0000000000007941 */ /* 0x000fea0003800000 */
.L_x_4091:
        /* <DEDUP_REMOVED lines=50> */
.L_x_4094:
[----:B------:R-:W-:Y:S05]  /*21100*/  BSYNC B0 ;  /* 0x0000000000007941 */ /* 0x000fea0003800000 */
.L_x_4093:
        /* <DEDUP_REMOVED lines=54> */
.L_x_4084:
[----:B------:R-:W-:Y:S05]  /*21470*/  BSYNC B1 ;  /* 0x0000000000017941 */ /* 0x000fea0003800000 */
.L_x_4083:
[----:B-1----:R-:W-:Y:S01]  /*21480*/  IADD3 R2, R68, 0x40, RZ ;  /* 0x0000004044027810 */ /* 0x002fe20007ffe0ff */
[----:B------:R-:W-:-:S03]  /*21490*/  IMAD.MOV.U32 R3, RZ, RZ, 0x0 ;  /* 0x00000000ff037424 */ /* 0x000fc600078e00ff */
[----:B------:R-:W-:Y:S01]  /*214a0*/  ISETP.GE.AND P0, PT, R2, R64, PT ;  /* 0x000000400200720c */ /* 0x000fe20003f06270 */
[----:B------:R-:W-:-:S12]  /*214b0*/  IMAD.MOV.U32 R2, RZ, RZ, R115 ;  /* 0x000000ffff027224 */ /* 0x000fd800078e0073 */
[----:B------:R-:W-:Y:S05]  /*214c0*/  @P0 RET.REL.NODEC R2 `(_ZN7cutlass13device_kernelIN5flash19enable_sm80_to_sm89INS1_16FlashAttnFwdSm80INS1_25CollectiveMainloopFwdSm80ILi8ELi1ELb0EN4cute5tupleIJNS5_1CILi128EEENS7_ILi64EEENS7_ILi192EEEEEELi192ENS_10bfloat16_tEfNS_4arch4Sm80ELb0ELb1ELb0ELb1ELb1ELb1ELb1ELb1EEENS1_21CollectiveEpilogueFwdINS6_IJS8_SA_S9_EEENS6_IJNS7_ILi1EEESI_SI_EEESC_SE_Li256ELb1ELb1ELb1ELb0EEENS1_36VarlenDynamicPersistentTileSchedulerILi128ELi64ELi256ELi256ELb1ELb1ELb0ELb1ELb0ELb1EEEEEEEEEvNT_6ParamsE) ;  /* 0xfffdeb3002000950 */ /* 0x000fea0003c3ffff */
        /* <DEDUP_REMOVED lines=49> */
.L_x_4096:
[----:B------:R-:W-:Y:S05]  /*217e0*/  BSYNC B0 ;  /* 0x0000000000007941 */ /* 0x000fea0003800000 */
.L_x_4095:
        /* <DEDUP_REMOVED lines=55> */
.L_x_4098:
[----:B------:R-:W-:Y:S05]  /*21b60*/  BSYNC B0 ;  /* 0x0000000000007941 */ /* 0x000fea0003800000 */
.L_x_4097:
        /* <DEDUP_REMOVED lines=50> */
.L_x_4100:
[----:B------:R-:W-:Y:S05]  /*21e90*/  BSYNC B0 ;  /* 0x0000000000007941 */ /* 0x000fea0003800000 */
.L_x_4099:
        /* <DEDUP_REMOVED lines=55> */
.L_x_4102:
[----:B------:R-:W-:Y:S05]  /*22210*/  BSYNC B0 ;  /* 0x0000000000007941 */ /* 0x000fea0003800000 */
.L_x_4101:
        /* <DEDUP_REMOVED lines=50> */
.L_x_4104:
[----:B------:R-:W-:Y:S05]  /*22540*/  BSYNC B0 ;  /* 0x0000000000007941 */ /* 0x000fea0003800000 */
.L_x_4103:
[----:B------:R-:W-:Y:S01]  /*22550*/  IADD3 R4, R4, 0x50, RZ ;  /* 0x0000005004047810 */ /* 0x000fe20007ffe0ff */
[----:B------:R-:W-:Y:S02]  /*22560*/  IMAD.MOV.U32 R2, RZ, RZ, R115 ;  /* 0x000000ffff027224 */ /* 0x000fe400078e0073 */
[----:B------:R-:W-:Y:S01]  /*22570*/  IMAD.MOV.U32 R3, RZ, RZ, 0x0 ;  /* 0x00000000ff037424 */ /* 0x000fe200078e00ff */
[----:B------:R-:W-:-:S13]  /*22580*/  ISETP.GE.AND P0, PT, R4, R0, PT ;  /* 0x000000000400720c */ /* 0x000fda0003f06270 */
[----:B------:R-:W-:Y:S05]  /*22590*/  @P0 RET.REL.NODEC R2 `(_ZN7cutlass13device_kernelIN5flash19enable_sm80_to_sm89INS1_16FlashAttnFwdSm80INS1_25CollectiveMainloopFwdSm80ILi8ELi1ELb0EN4cute5tupleIJNS5_1CILi128EEENS7_ILi64EEENS7_ILi192EEEEEELi192ENS_10bfloat16_tEfNS_4arch4Sm80ELb0ELb1ELb0ELb1ELb1ELb1ELb1ELb1EEENS1_21CollectiveEpilogueFwdINS6_IJS8_SA_S9_EEENS6_IJNS7_ILi1EEESI_SI_EEESC_SE_Li256ELb1ELb1ELb1ELb0EEENS1_36VarlenDynamicPersistentTileSchedulerILi128ELi64ELi256ELi256ELb1ELb1ELb0ELb1ELb0ELb1EEEEEEEEEvNT_6ParamsE) ;  /* 0xfffdda6002000950 */ /* 0x000fea0003c3ffff */
        /* <DEDUP_REMOVED lines=53> */
[----:B------:R-:W-:Y:S05]  /*228f0*/  RET.REL.NODEC R2 `(_ZN7cutlass13device_kernelIN5flash19enable_sm80_to_sm89INS1_16FlashAttnFwdSm80INS1_25CollectiveMainloopFwdSm80ILi8ELi1ELb0EN4cute5tupleIJNS5_1CILi128EEENS7_ILi64EEENS7_ILi192EEEEEELi192ENS_10bfloat16_tEfNS_4arch4Sm80ELb0ELb1ELb0ELb1ELb1ELb1ELb1ELb1EEENS1_21CollectiveEpilogueFwdINS6_IJS8_SA_S9_EEENS6_IJNS7_ILi1EEESI_SI_EEESC_SE_Li256ELb1ELb1ELb1ELb0EEENS1_36VarlenDynamicPersistentTileSchedulerILi128ELi64ELi256ELi256ELb1ELb1ELb0ELb1ELb0ELb1EEEEEEEEEvNT_6ParamsE) ;  /* 0xfffdd70002007950 */ /* 0x000fea0003c3ffff */
.L_x_4073:
[----:B-----5:R-:W-:Y:S01]  /*22900*/  ISETP.NE.AND P0, PT, R24, 0x1, PT ;  /* 0x000000011800780c */ /* 0x020fe20003f05270 */
[----:B------:R-:W-:-:S12]  /*22910*/  BSSY B0, `(.L_x_4105) ;  /* 0x0000006000007945 */ /* 0x000fd80003800000 */
[----:B------:R-:W-:Y:S05]  /*22920*/  @!P0 BRA `(.L_x_4106) ;  /* 0x0000004000008947 */ /* 0x000fea0003800000 */
[----:B------:R1:W2:Y:S04]  /*22930*/  LD.E R3, [R6.64+0x168] ;  /* 0x0001680406037980 */ /* 0x0002a8000c101900 */
[----:B-1----:R-:W3:Y:S01]  /*22940*/  LD.E R6, [R6.64+0x16c] ;  /* 0x00016c0406067980 */ /* 0x002ee2000c101900 */
[----:B--2---:R-:W-:-:S05]  /*22950*/  IMAD.HI.U32 R2, R2, R3, RZ ;  /* 0x0000000302027227 */ /* 0x004fca00078e00ff */
[----:B---3--:R-:W-:Y:S02]  /*22960*/  SHF.R.U32.HI R2, RZ, R6, R2 ;  /* 0x00000006ff027219 */ /* 0x008fe40000011602 */
.L_x_4106:
[----:B------:R-:W-:Y:S05]  /*22970*/  BSYNC B0 ;  /* 0x0000000000007941 */ /* 0x000fea0003800000 */
.L_x_4105:
        /* <DEDUP_REMOVED lines=18> */
.L_x_4127:
[----:B------:R-:W-:Y:S05]  /*22aa0*/  BRA.DIV ~URZ, `(.L_x_4108) ;  /* 0x00003e227f007947 */ /* 0x000fea000b800000 */
[----:B------:R3:W4:Y:S01]  /*22ab0*/  SHFL.IDX PT, R20, R30, RZ, 0x1c1f ;  /* 0x001c1fff1e147589 */ /* 0x00072200000e0000 */
[----:B--2---:R-:W-:-:S03]  /*22ac0*/  MOV R21, R4 ;  /* 0x0000000400157202 */ /* 0x004fc60000000f00 */
[----:B------:R3:W2:Y:S04]  /*22ad0*/  SHFL.IDX PT, R22, R28, RZ, 0x1c1f ;  /* 0x001c1fff1c167589 */ /* 0x0006a800000e0000 */
[----:B------:R3:W1:Y:S02]  /*22ae0*/  SHFL.IDX PT, R2, R31, RZ, 0x1c1f ;  /* 0x001c1fff1f027589 */ /* 0x00066400000e0000 */
.L_x_4128:
        /* <DEDUP_REMOVED lines=53> */
.L_x_4110:
[----:B------:R-:W-:Y:S05]  /*22e40*/  BSYNC B0 ;  /* 0x0000000000007941 */ /* 0x000fea0003800000 */
.L_x_4109:
[----:B-1---5:R-:W-:Y:S02]  /*22e50*/  IMAD.MOV.U32 R21, RZ, RZ, R42 ;  /* 0x000000ffff157224 */ /* 0x022fe400078e002a */
[----:B----4-:R-:W-:Y:S02]  /*22e60*/  IMAD.MOV.U32 R20, RZ, RZ, R43 ;  /* 0x000000ffff147224 */ /* 0x010fe400078e002b */
        /* <DEDUP_REMOVED lines=38> */
[----:B------:R1:W4:Y:S04]  /*230d0*/  SHFL.IDX PT, R20, R30, 0x1, 0x1c1f ;  /* 0x003c1f001e147f89 */ /* 0x00032800000e0000 */
[----:B------:R1:W3:Y:S04]  /*230e0*/  SHFL.IDX PT, R22, R28, 0x1, 0x1c1f ;  /* 0x003c1f001c167f89 */ /* 0x0002e800000e0000 */
[----:B------:R1:W1:Y:S02]  /*230f0*/  SHFL.IDX PT, R2, R31, 0x1, 0x1c1f ;  /* 0x003c1f001f027f89 */ /* 0x00026400000e0000 */
.L_x_4129:
        /* <DEDUP_REMOVED lines=51> */
.L_x_4113:
[----:B------:R-:W-:Y:S05]  /*23430*/  BSYNC B0 ;  /* 0x0000000000007941 */ /* 0x000fea0003800000 */
.L_x_4112:
[----:B-12---:R-:W2:Y:S01]  /*23440*/  LDL.64 R2, [R36+0x20] ;  /* 0x0000200024027983 */ /* 0x006ea20000100a00 */
[----:B------:R-:W-:-:S04]  /*23450*/  DEPBAR.LE SB0, 0x1 ;  /* 0x000080400000791a */ /* 0x000fc80000000000 */
[----:B----4-:R-:W3:Y:S01]  /*23460*/  LDL.64 R20, [R36+0x28] ;  /* 0x0000280024147983 */ /* 0x010ee20000100a00 */
[----:B------:R-:W-:Y:S03]  /*23470*/  WARPSYNC 0xffffffff ;  /* 0xffffffff00007948 */ /* 0x000fe60003800000 */
[----:B------:R-:W-:Y:S06]  /*23480*/  BAR.SYNC.DEFER_BLOCKING 0x0 ;  /* 0x0000000000007b1d */ /* 0x000fec0000010000 */
[----:B--2---:R1:W2:Y:S04]  /*23490*/  LD.E R22, [R2.64] ;  /* 0x0000000402167980 */ /* 0x0042a8000c101900 */
        /* <DEDUP_REMOVED lines=156> */
.L_x_4117:
[----:B------:R-:W-:Y:S05]  /*23e60*/  BSYNC B0 ;  /* 0x0000000000007941 */ /* 0x000fea0003800000 */
.L_x_4116:
        /* <DEDUP_REMOVED lines=123> */
.L_x_4119:
[----:B------:R-:W-:Y:S05]  /*24620*/  BSYNC B0 ;  /* 0x0000000000007941 */ /* 0x000fea0003800000 */
.L_x_4118:
        /* <DEDUP_REMOVED lines=122> */
.L_x_4115:
[----:B------:R-:W-:Y:S05]  /*24dd0*/  BSYNC B1 ;  /* 0x0000000000017941 */ /* 0x000fea0003800000 */
.L_x_4114:
[----:B-1----:R-:W-:Y:S01]  /*24de0*/  IADD3 R4, R68, 0x40, RZ ;  /* 0x0000004044047810 */ /* 0x002fe20007ffe0ff */
[----:B------:R-:W-:Y:S02]  /*24df0*/  IMAD.MOV.U32 R2, RZ, RZ, R115 ;  /* 0x000000ffff027224 */ /* 0x000fe400078e0073 */
[----:B------:R-:W-:Y:S01]  /*24e00*/  IMAD.MOV.U32 R3, RZ, RZ, 0x0 ;  /* 0x00000000ff037424 */ /* 0x000fe200078e00ff */
[----:B------:R-:W-:-:S13]  /*24e10*/  ISETP.GE.AND P0, PT, R4, R71, PT ;  /* 0x000000470400720c */ /* 0x000fda0003f06270 */
[----:B------:R-:W-:Y:S05]  /*24e20*/  @P0 RET.REL.NODEC R2 `(_ZN7cutlass13device_kernelIN5flash19enable_sm80_to_sm89INS1_16FlashAttnFwdSm80INS1_25CollectiveMainloopFwdSm80ILi8ELi1ELb0EN4cute5tupleIJNS5_1CILi128EEENS7_ILi64EEENS7_ILi192EEEEEELi192ENS_10bfloat16_tEfNS_4arch4Sm80ELb0ELb1ELb0ELb1ELb1ELb1ELb1ELb1EEENS1_21CollectiveEpilogueFwdINS6_IJS8_SA_S9_EEENS6_IJNS7_ILi1EEESI_SI_EEESC_SE_Li256ELb1ELb1ELb1ELb0EEENS1_36VarlenDynamicPersistentTileSchedulerILi128ELi64ELi256ELi256ELb1ELb1ELb0ELb1ELb0ELb1EEEEEEEEEvNT_6ParamsE) ;  /* 0xfffdb1d002000950 */ /* 0x000fea0003c3ffff */
        /* <DEDUP_REMOVED lines=35> */
[----:B------:R-:W-:Y:S02]  /*25060*/  SHF.R.U32.HI R3, RZ, 0x10, R49 ;  /* 0x00000010ff037819 */ /* 0x000fe40000011631 */
[--C-:B------:R-:W-:Y:S02]  /*25070*/  SHF.R.U64 R5, R50, 0x10, R51.reuse ;  /* 0x0000001032057819 */ /* 0x100fe40000001233 */
[----:B------:R-:W-:-:S02]  /*25080*/  SHF.R.U32.HI R6, RZ, 0x10, R51 ;  /* 0x00000010ff067819 */ /* 0x000fc40000011633 */
[----:B------:R-:W-:Y:S02]  /*25090*/  PRMT R22, R89, 0x5410, R16 ;  /* 0x0000541059167816 */ /* 0x000fe40000000010 */
[----:B------:R-:W-:Y:S02]  /*250a0*/  LOP3.LUT R23, R23, 0xffff0000, RZ, 0xc0, !PT ;  /* 0xffff000017177812 */ /* 0x000fe400078ec0ff */
[----:B------:R-:W-:Y:S02]  /*250b0*/  PRMT R26, R91, 0x5410, R3 ;  /* 0x000054105b1a7816 */ /* 0x000fe40000000003 */
[C---:B------:R-:W-:Y:S02]  /*250c0*/  PRMT R25, R92.reuse, 0x5432, R5 ;  /* 0x000054325c197816 */ /* 0x040fe40000000005 */
        /* <DEDUP_REMOVED lines=19> */
[----:B------:R-:W-:Y:S01]  /*25200*/  IMAD.U32 R3, R11, 0x10000, RZ ;  /* 0x000100000b037824 */ /* 0x000fe200078e00ff */
[----:B------:R-:W-:Y:S01]  /*25210*/  LOP3.LUT R11, R27, 0xffff0000, RZ, 0xc0, !PT ;  /* 0xffff00001b0b7812 */ /* 0x000fe200078ec0ff */
[-C--:B------:R-:W-:Y:S02]  /*25220*/  FMUL.FTZ R10, R13, R15.reuse ;  /* 0x0000000f0d0a7220 */ /* 0x080fe40000410000 */
[----:B------:R-:W-:Y:S02]  /*25230*/  FFMA.FTZ R38, R30, R15, -R9 ;  /* 0x0000000f1e267223 */ /* 0x000fe40000010809 */
[----:B------:R-:W-:Y:S02]  /*25240*/  FMUL.FTZ R9, R12, R23 ;  /* 0x000000170c097220 */ /* 0x000fe40000410000 */
        /* <DEDUP_REMOVED lines=49> */
.L_x_4121:
[----:B------:R-:W-:Y:S05]  /*25560*/  BSYNC B0 ;  /* 0x0000000000007941 */ /* 0x000fea0003800000 */
.L_x_4120:
        /* <DEDUP_REMOVED lines=123> */
.L_x_4123:
[----:B------:R-:W-:Y:S05]  /*25d20*/  BSYNC B0 ;  /* 0x0000000000007941 */ /* 0x000fea0003800000 */
.L_x_4122:
[----:B------:R-:W-:Y:S01]  /*25d30*/  IADD3 R5, R57, 0x40, RZ ;  /* 0x0000004039057810 */ /* 0x000fe20007ffe0ff */
[----:B------:R-:W-:Y:S02]  /*25d40*/  IMAD.MOV.U32 R2, RZ, RZ, R115 ;  /* 0x000000ffff027224 */ /* 0x000fe400078e0073 */
[----:B------:R-:W-:Y:S01]  /*25d50*/  IMAD.MOV.U32 R3, RZ, RZ, 0x0 ;  /* 0x00000000ff037424 */ /* 0x000fe200078e00ff */
[----:B------:R-:W-:-:S13]  /*25d60*/  ISETP.GE.AND P0, PT, R5, R0, PT ;  /* 0x000000000500720c */ /* 0x000fda0003f06270 */
[----:B------:R-:W-:Y:S05]  /*25d70*/  @P0 RET.REL.NODEC R2 `(_ZN7cutlass13device_kernelIN5flash19enable_sm80_to_sm89INS1_16FlashAttnFwdSm80INS1_25CollectiveMainloopFwdSm80ILi8ELi1ELb0EN4cute5tupleIJNS5_1CILi128EEENS7_ILi64EEENS7_ILi192EEEEEELi192ENS_10bfloat16_tEfNS_4arch4Sm80ELb0ELb1ELb0ELb1ELb1ELb1ELb1ELb1EEENS1_21CollectiveEpilogueFwdINS6_IJS8_SA_S9_EEENS6_IJNS7_ILi1EEESI_SI_EEESC_SE_Li256ELb1ELb1ELb1ELb0EEENS1_36VarlenDynamicPersistentTileSchedulerILi128ELi64ELi256ELi256ELb1ELb1ELb0ELb1ELb0ELb1EEEEEEEEEvNT_6ParamsE) ;  /* 0xfffda28002000950 */ /* 0x000fea0003c3ffff */
        /* <DEDUP_REMOVED lines=40> */
[----:B------:R-:W-:Y:S02]  /*26000*/  PRMT R22, R101, 0x5410, R2 ;  /* 0x0000541065167816 */ /* 0x000fe40000000002 */
[----:B------:R-:W-:Y:S01]  /*26010*/  LOP3.LUT R26, R26, 0xffff0000, RZ, 0xc0, !PT ;  /* 0xffff00001a1a7812 */ /* 0x000fe200078ec0ff */
[----:B------:R-:W-:Y:S01]  /*26020*/  IMAD.U32 R19, R18, 0x10000, RZ ;  /* 0x0001000012137824 */ /* 0x000fe200078e00ff */
[----:B------:R-:W-:Y:S02]  /*26030*/  PRMT R21, R102, 0x5432, R3 ;  /* 0x0000543266157816 */ /* 0x000fe40000000003 */
[--C-:B------:R-:W-:Y:S02]  /*26040*/  SHF.R.U64 R17, R74, 0x10, R75.reuse ;  /* 0x000000104a117819 */ /* 0x100fe4000000124b */
[----:B------:R-:W-:Y:S02]  /*26050*/  SHF.R.U32.HI R16, RZ, 0x10, R75 ;  /* 0x00000010ff107819 */ /* 0x000fe4000001164b */
[----:B------:R-:W-:-:S02]  /*26060*/  SHF.R.U32.HI R12, RZ, 0x10, R79 ;  /* 0x00000010ff0c7819 */ /* 0x000fc4000001164f */
[C---:B------:R-:W-:Y:S02]  /*26070*/  PRMT R17, R100.reuse, 0x5432, R17 ;  /* 0x0000543264117816 */ /* 0x040fe40000000011 */
        /* <DEDUP_REMOVED lines=13> */
[----:B------:R-:W-:Y:S01]  /*26150*/  LOP3.LUT R2, R6, 0xffff0000, RZ, 0xc0, !PT ;  /* 0xffff000006027812 */ /* 0x000fe200078ec0ff */
[----:B------:R-:W-:-:S02]  /*26160*/  FMUL.FTZ R10, R10, R27 ;  /* 0x0000001b0a0a7220 */ /* 0x000fc40000410000 */
[----:B------:R-:W-:Y:S02]  /*26170*/  FFMA.FTZ R27, R25, R27, -R5 ;  /* 0x0000001b191b7223 */ /* 0x000fe40000010805 */
[----:B------:R-:W-:Y:S01]  /*26180*/  IMAD.U32 R3, R6, 0x10000, RZ ;  /* 0x0001000006037824 */ /* 0x000fe200078e00ff */
[----:B------:R-:W-:Y:S01]  /*26190*/  LOP3.LUT R6, R7, 0xffff0000, RZ, 0xc0, !PT ;  /* 0xffff000007067812 */ /* 0x000fe200078ec0ff */
[----:B------:R-:W-:Y:S02]  /*261a0*/  FMUL.FTZ R5, R9, R33 ;  /* 0x0000002109057220 */ /* 0x000fe40000410000 */
[----:B------:R-:W-:Y:S02]  /*261b0*/  IMAD.U32 R0, R7, 0x10000, RZ ;  /* 0x0001000007007824 */ /* 0x000fe400078e00ff */
[----:B------:R-:W-:Y:S02]  /*261c0*/  IMAD.U32 R7, R22, 0x10000, RZ ;  /* 0x0001000016077824 */ /* 0x000fe400078e00ff */
[----:B------:R-:W-:-:S02]  /*261d0*/  FMUL.FTZ R9, R9, R26 ;  /* 0x0000001a09097220 */ /* 0x000fc40000410000 */
[----:B------:R-:W-:Y:S01]  /*261e0*/  FFMA.FTZ R25, R25, R32, R10 ;  /* 0x0000002019197223 */ /* 0x000fe2000001000a */
[----:B------:R-:W-:Y:S01]  /*261f0*/  LOP3.LUT R32, R18, 0xffff0000, RZ, 0xc0, !PT ;  /* 0xffff000012207812 */ /* 0x000fe200078ec0ff */
[----:B------:R-:W-:Y:S02]  /*26200*/  FFMA.FTZ R26, R24, R26, -R5 ;  /* 0x0000001a181a7223 */ /* 0x000fe40000010805 */
[C---:B------:R-:W-:Y:S02]  /*26210*/  FMUL.FTZ R5, R8.reuse, R19 ;  /* 0x0000001308057220 */ /* 0x040fe40000410000 */
[----:B------:R-:W-:Y:S02]  /*26220*/  FMUL.FTZ R8, R8, R7 ;  /* 0x0000000708087220 */ /* 0x000fe40000410000 */
[----:B------:R-:W-:Y:S01]  /*26230*/  FFMA.FTZ R24, R24, R33, R9 ;  /* 0x0000002118187223 */ /* 0x000fe20000010009 */
[----:B------:R-:W-:Y:S01]  /*26240*/  LOP3.LUT R9, R22, 0xffff0000, RZ, 0xc0, !PT ;  /* 0xffff000016097812 */ /* 0x000fe200078ec0ff */
[----:B------:R-:W-:-:S02]  /*26250*/  FFMA.FTZ R18, R23, R7, -R5 ;  /* 0x0000000717127223 */ /* 0x000fc40000010805 */
[----:B------:R-:W-:Y:S02]  /*26260*/  FFMA.FTZ R23, R23, R19, R8 ;  /* 0x0000001317177223 */ /* 0x000fe40000010008 */
[----:B------:R-:W-:Y:S02]  /*26270*/  FMUL.FTZ R7, R4, R32 ;  /* 0x0000002004077220 */ /* 0x000fe40000410000 */
        /* <DEDUP_REMOVED lines=11> */
[----:B------:R-:W-:Y:S01]  /*26330*/  FMUL.FTZ R4, R3, R10 ;  /* 0x0000000a03047220 */ /* 0x000fe20000410000 */
[----:B------:R-:W-:Y:S01]  /*26340*/  F2FP.BF16.PACK_AB R9, R9, R18 ;  /* 0x000000120909723e */ /* 0x000fe200000010ff */
[C---:B------:R-:W-:Y:S01]  /*26350*/  IMAD.U32 R12, R11.reuse, 0x10000, RZ ;  /* 0x000100000b0c7824 */ /* 0x040fe200078e00ff */
[----:B------:R-:W-:Y:S01]  /*26360*/  LOP3.LUT R11, R11, 0xffff0000, RZ, 0xc0, !PT ;  /* 0xffff00000b0b7812 */ /* 0x000fe200078ec0ff */
[----:B------:R-:W-:-:S02]  /*26370*/  FMUL.FTZ R3, R0, R22 ;  /* 0x0000001600037220 */ /* 0x000fc40000410000 */
[----:B------:R-:W-:Y:S02]  /*26380*/  FMUL.FTZ R0, R0, R8 ;  /* 0x0000000800007220 */ /* 0x000fe40000410000 */
[----:B------:R-:W-:Y:S02]  /*26390*/  FFMA.FTZ R5, R15, R32, R5 ;  /* 0x000000200f057223 */ /* 0x000fe40000010005 */
[----:B------:R-:W-:Y:S01]  /*263a0*/  FFMA.FTZ R3, R12, R8, -R3 ;  /* 0x000000080c037223 */ /* 0x000fe20000010803 */
[----:B------:R-:W-:Y:S01]  /*263b0*/  F2FP.BF16.PACK_AB R8, R26, R27 ;  /* 0x0000001b1a08723e */ /* 0x000fe200000010ff */
[----:B------:R-:W-:Y:S01]  /*263c0*/  FFMA.FTZ R15, R14, R10, -R7 ;  /* 0x0000000a0e0f7223 */ /* 0x000fe20000010807 */
[----:B------:R-:W-:Y:S01]  /*263d0*/  F2FP.BF16.PACK_AB R5, R5, R23 ;  /* 0x000000170505723e */ /* 0x000fe200000010ff */
[----:B------:R-:W-:Y:S02]  /*263e0*/  FFMA.FTZ R12, R12, R22, R0 ;  /* 0x000000160c0c7223 */ /* 0x000fe40000010000 */
[----:B------:R-:W-:-:S02]  /*263f0*/  FMUL.FTZ R10, R2, R17 ;  /* 0x00000011020a7220 */ /* 0x000fc40000410000 */
[----:B------:R-:W-:Y:S02]  /*26400*/  FMUL.FTZ R0, R6, R16 ;  /* 0x0000001006007220 */ /* 0x000fe40000410000 */
[-C--:B------:R-:W-:Y:S02]  /*26410*/  FMUL.FTZ R2, R2, R21.reuse ;  /* 0x0000001502027220 */ /* 0x080fe40000410000 */
[-C--:B------:R-:W-:Y:S02]  /*26420*/  FMUL.FTZ R7, R6, R20.reuse ;  /* 0x0000001406077220 */ /* 0x080fe40000410000 */
        /* <DEDUP_REMOVED lines=14> */
[----:B------:R-:W-:Y:S05]  /*26510*/  RET.REL.NODEC R2 `(_ZN7cutlass13device_kernelIN5flash19enable_sm80_to_sm89INS1_16FlashAttnFwdSm80INS1_25CollectiveMainloopFwdSm80ILi8ELi1ELb0EN4cute5tupleIJNS5_1CILi128EEENS7_ILi64EEENS7_ILi192EEEEEELi192ENS_10bfloat16_tEfNS_4arch4Sm80ELb0ELb1ELb0ELb1ELb1ELb1ELb1ELb1EEENS1_21CollectiveEpilogueFwdINS6_IJS8_SA_S9_EEENS6_IJNS7_ILi1EEESI_SI_EEESC_SE_Li256ELb1ELb1ELb1ELb0EEENS1_36VarlenDynamicPersistentTileSchedulerILi128ELi64ELi256ELi256ELb1ELb1ELb0ELb1ELb0ELb1EEEEEEEEEvNT_6ParamsE) ;  /* 0xfffd9ae002007950 */ /* 0x000fea0003c3ffff */
.L_x_4076:
[----:B------:R-:W-:Y:S01]  /*26520*/  IMAD.MOV.U32 R100, RZ, RZ, R39 ;  /* 0x000000ffff647224 */ /* 0x000fe200078e0027 */
[----:B------:R-:W-:Y:S01]  /*26530*/  MOV R2, RZ ;  /* 0x000000ff00027202 */ /* 0x000fe20000000f00 */
[----:B------:R-:W-:Y:S01]  /*26540*/  IMAD.MOV.U32 R203, RZ, RZ, 0x1c1f ;  /* 0x00001c1fffcb7424 */ /* 0x000fe200078e00ff */
[----:B------:R-:W-:-:S02]  /*26550*/  MOV R3, 0x26570 ;  /* 0x0002657000037802 */ /* 0x000fc40000000f00 */
[----:B------:R-:W-:Y:S05]  /*26560*/  CALL.REL.NOINC `($__internal_65_$__cuda_sm70_shflsync_idx_p) ;  /* 0x000006a000007944 */ /* 0x000fea0003c00000 */
[----:B------:R-:W-:Y:S01]  /*26570*/  MOV R5, R204 ;  /* 0x000000cc00057202 */ /* 0x000fe20000000f00 */
[----:B------:R-:W-:Y:S05]  /*26580*/  BRA `(.L_x_4124) ;  /* 0xffff89a000007947 */ /* 0x000fea000383ffff */
.L_x_4077:
[----:B------:R-:W-:Y:S01]  /*26590*/  IMAD.MOV.U32 R100, RZ, RZ, R40 ;  /* 0x000000ffff647224 */ /* 0x000fe200078e0028 */
[----:B------:R-:W-:Y:S01]  /*265a0*/  MOV R2, RZ ;  /* 0x000000ff00027202 */ /* 0x000fe20000000f00 */
[----:B------:R-:W-:Y:S01]  /*265b0*/  IMAD.MOV.U32 R203, RZ, RZ, 0x1c1f ;  /* 0x00001c1fffcb7424 */ /* 0x000fe200078e00ff */
[----:B------:R-:W-:-:S02]  /*265c0*/  MOV R3, 0x265e0 ;  /* 0x000265e000037802 */ /* 0x000fc40000000f00 */
[----:B-12---:R-:W-:Y:S05]  /*265d0*/  CALL.REL.NOINC `($__internal_65_$__cuda_sm70_shflsync_idx_p) ;  /* 0x0000063000007944 */ /* 0x006fea0003c00000 */
[----:B------:R-:W-:Y:S01]  /*265e0*/  IMAD.MOV.U32 R100, RZ, RZ, R38 ;  /* 0x000000ffff647224 */ /* 0x000fe200078e0026 */
[----:B------:R-:W-:Y:S01]  /*265f0*/  MOV R2, RZ ;  /* 0x000000ff00027202 */ /* 0x000fe20000000f00 */
[----:B------:R-:W-:Y:S01]  /*26600*/  IMAD.MOV.U32 R203, RZ, RZ, 0x1c1f ;  /* 0x00001c1fffcb7424 */ /* 0x000fe200078e00ff */
[----:B------:R-:W-:Y:S01]  /*26610*/  MOV R6, R204 ;  /* 0x000000cc00067202 */ /* 0x000fe20000000f00 */
[----:B------:R-:W-:Y:S01]  /*26620*/  IMAD.MOV.U32 R7, RZ, RZ, R5 ;  /* 0x000000ffff077224 */ /* 0x000fe200078e0005 */
[----:B------:R-:W-:-:S02]  /*26630*/  MOV R3, 0x26650 ;  /* 0x0002665000037802 */ /* 0x000fc40000000f00 */
[----:B------:R-:W-:Y:S05]  /*26640*/  CALL.REL.NOINC `($__internal_65_$__cuda_sm70_shflsync_idx_p) ;  /* 0x000005c000007944 */ /* 0x000fea0003c00000 */
[----:B------:R-:W-:Y:S01]  /*26650*/  IMAD.MOV.U32 R20, RZ, RZ, R204 ;  /* 0x000000ffff147224 */ /* 0x000fe200078e00cc */
[----:B------:R-:W-:Y:S01]  /*26660*/  MOV R2, RZ ;  /* 0x000000ff00027202 */ /* 0x000fe20000000f00 */
[----:B------:R-:W-:Y:S01]  /*26670*/  IMAD.MOV.U32 R100, RZ, RZ, R41 ;  /* 0x000000ffff647224 */ /* 0x000fe200078e0029 */
[----:B------:R-:W-:-:S02]  /*26680*/  MOV R203, 0x1c1f ;  /* 0x00001c1f00cb7802 */ /* 0x000fc40000000f00 */
[----:B------:R-:W-:Y:S02]  /*26690*/  MOV R3, 0x266b0 ;  /* 0x000266b000037802 */ /* 0x000fe40000000f00 */
[----:B------:R-:W-:Y:S05]  /*266a0*/  CALL.REL.NOINC `($__internal_65_$__cuda_sm70_shflsync_idx_p) ;  /* 0x0000056000007944 */ /* 0x000fea0003c00000 */
[----:B------:R-:W-:Y:S01]  /*266b0*/  MOV R2, R204 ;  /* 0x000000cc00027202 */ /* 0x000fe20000000f00 */
[----:B------:R-:W-:Y:S05]  /*266c0*/  BRA `(.L_x_4125) ;  /* 0xffff88b000007947 */ /* 0x000fea000383ffff */
.L_x_4080:
[----:B------:R-:W-:Y:S01]  /*266d0*/  IMAD.MOV.U32 R100, RZ, RZ, R39 ;  /* 0x000000ffff647224 */ /* 0x000fe200078e0027 */
[----:B------:R-:W-:Y:S01]  /*266e0*/  MOV R2, 0x1 ;  /* 0x0000000100027802 */ /* 0x000fe20000000f00 */
[----:B------:R-:W-:Y:S01]  /*266f0*/  IMAD.MOV.U32 R203, RZ, RZ, 0x1c1f ;  /* 0x00001c1fffcb7424 */ /* 0x000fe200078e00ff */
[----:B------:R-:W-:Y:S02]  /*26700*/  MOV R3, 0x26720 ;  /* 0x0002672000037802 */ /* 0x000fe40000000f00 */
[----:B---3--:R-:W-:Y:S05]  /*26710*/  CALL.REL.NOINC `($__internal_65_$__cuda_sm70_shflsync_idx_p) ;  /* 0x000004f000007944 */ /* 0x008fea0003c00000 */
[----:B------:R-:W-:Y:S01]  /*26720*/  IMAD.MOV.U32 R7, RZ, RZ, R204 ;  /* 0x000000ffff077224 */ /* 0x000fe200078e00cc */
[----:B------:R-:W-:Y:S01]  /*26730*/  MOV R2, 0x1 ;  /* 0x0000000100027802 */ /* 0x000fe20000000f00 */
[----:B------:R-:W-:Y:S01]  /*26740*/  IMAD.MOV.U32 R100, RZ, RZ, R40 ;  /* 0x000000ffff647224 */ /* 0x000fe200078e0028 */
[----:B------:R-:W-:Y:S02]  /*26750*/  MOV R203, 0x1c1f ;  /* 0x00001c1f00cb7802 */ /* 0x000fe40000000f00 */
[----:B------:R-:W-:Y:S02]  /*26760*/  MOV R3, 0x26780 ;  /* 0x0002678000037802 */ /* 0x000fe40000000f00 */
[----:B------:R-:W-:Y:S05]  /*26770*/  CALL.REL.NOINC `($__internal_65_$__cuda_sm70_shflsync_idx_p) ;  /* 0x0000049000007944 */ /* 0x000fea0003c00000 */
[----:B------:R-:W-:Y:S01]  /*26780*/  IMAD.MOV.U32 R100, RZ, RZ, R38 ;  /* 0x000000ffff647224 */ /* 0x000fe200078e0026 */
[----:B------:R-:W-:Y:S01]  /*26790*/  MOV R203, 0x1c1f ;  /* 0x00001c1f00cb7802 */ /* 0x000fe20000000f00 */
[----:B------:R-:W-:Y:S01]  /*267a0*/  IMAD.MOV.U32 R2, RZ, RZ, 0x1 ;  /* 0x00000001ff027424 */ /* 0x000fe200078e00ff */
[----:B------:R-:W-:-:S02]  /*267b0*/  MOV R6, R204 ;  /* 0x000000cc00067202 */ /* 0x000fc40000000f00 */
[----:B------:R-:W-:Y:S02]  /*267c0*/  MOV R3, 0x267e0 ;  /* 0x000267e000037802 */ /* 0x000fe40000000f00 */
[----:B------:R-:W-:Y:S05]  /*267d0*/  CALL.REL.NOINC `($__internal_65_$__cuda_sm70_shflsync_idx_p) ;  /* 0x0000043000007944 */ /* 0x000fea0003c00000 */
[----:B------:R-:W-:Y:S01]  /*267e0*/  IMAD.MOV.U32 R5, RZ, RZ, R204 ;  /* 0x000000ffff057224 */ /* 0x000fe200078e00cc */
[----:B------:R-:W-:Y:S01]  /*267f0*/  MOV R2, 0x1 ;  /* 0x0000000100027802 */ /* 0x000fe20000000f00 */
[----:B------:R-:W-:Y:S01]  /*26800*/  IMAD.MOV.U32 R100, RZ, RZ, R41 ;  /* 0x000000ffff647224 */ /* 0x000fe200078e0029 */
[----:B------:R-:W-:Y:S02]  /*26810*/  MOV R203, 0x1c1f ;  /* 0x00001c1f00cb7802 */ /* 0x000fe40000000f00 */
[----:B------:R-:W-:Y:S02]  /*26820*/  MOV R3, 0x26840 ;  /* 0x0002684000037802 */ /* 0x000fe40000000f00 */
[----:B------:R-:W-:Y:S05]  /*26830*/  CALL.REL.NOINC `($__internal_65_$__cuda_sm70_shflsync_idx_p) ;  /* 0x000003d000007944 */ /* 0x000fea0003c00000 */
[----:B------:R-:W-:Y:S01]  /*26840*/  MOV R2, R204 ;  /* 0x000000cc00027202 */ /* 0x000fe20000000f00 */
[----:B------:R-:W-:Y:S05]  /*26850*/  BRA `(.L_x_4126) ;  /* 0xffff8f0000007947 */ /* 0x000fea000383ffff */
.L_x_4107:
[----:B------:R-:W-:Y:S01]  /*26860*/  IMAD.MOV.U32 R100, RZ, RZ, R29 ;  /* 0x000000ffff647224 */ /* 0x000fe200078e001d */
[----:B------:R-:W-:Y:S01]  /*26870*/  MOV R2, RZ ;  /* 0x000000ff00027202 */ /* 0x000fe20000000f00 */
[----:B------:R-:W-:Y:S01]  /*26880*/  IMAD.MOV.U32 R203, RZ, RZ, 0x1c1f ;  /* 0x00001c1fffcb7424 */ /* 0x000fe200078e00ff */
[----:B------:R-:W-:Y:S02]  /*26890*/  MOV R3, 0x268b0 ;  /* 0x000268b000037802 */ /* 0x000fe40000000f00 */
[----:B------:R-:W-:Y:S05]  /*268a0*/  CALL.REL.NOINC `($__internal_65_$__cuda_sm70_shflsync_idx_p) ;  /* 0x0000036000007944 */ /* 0x000fea0003c00000 */
[----:B------:R-:W-:Y:S01]  /*268b0*/  MOV R4, R204 ;  /* 0x000000cc00047202 */ /* 0x000fe20000000f00 */
[----:B------:R-:W-:Y:S05]  /*268c0*/  BRA `(.L_x_4127) ;  /* 0xffffc1d000007947 */ /* 0x000fea000383ffff */
.L_x_4108:
        /* <DEDUP_REMOVED lines=20> */
.L_x_4111:
        /* <DEDUP_REMOVED lines=11> */
[----:B------:R-:W-:Y:S01]  /*26ac0*/  MOV R21, R20 ;  /* 0x0000001400157202 */ /* 0x000fe20000000f00 */
[----:B------:R-:W-:Y:S01]  /*26ad0*/  IMAD.MOV.U32 R100, RZ, RZ, R28 ;  /* 0x000000ffff647224 */ /* 0x000fe200078e001c */
[----:B------:R-:W-:Y:S01]  /*26ae0*/  MOV R2, 0x1 ;  /* 0x0000000100027802 */ /* 0x000fe20000000f00 */
[----:B------:R-:W-:Y:S01]  /*26af0*/  IMAD.MOV.U32 R203, RZ, RZ, 0x1c1f ;  /* 0x00001c1fffcb7424 */ /* 0x000fe200078e00ff */
[----:B------:R-:W-:Y:S01]  /*26b00*/  MOV R3, 0x26b30 ;  /* 0x00026b3000037802 */ /* 0x000fe20000000f00 */
[----:B------:R-:W-:-:S02]  /*26b10*/  IMAD.MOV.U32 R20, RZ, RZ, R204 ;  /* 0x000000ffff147224 */ /* 0x000fc400078e00cc */
[----:B------:R-:W-:Y:S05]  /*26b20*/  CALL.REL.NOINC `($__internal_65_$__cuda_sm70_shflsync_idx_p) ;  /* 0x000000e000007944 */ /* 0x000fea0003c00000 */
        /* <DEDUP_REMOVED lines=8> */
        .weak           $__internal_64_$__cuda_sm70_shflsync_bfly_p
        .type           $__internal_64_$__cuda_sm70_shflsync_bfly_p,@function
        .size           $__internal_64_$__cuda_sm70_shflsync_bfly_p,($__internal_65_$__cuda_sm70_shflsync_idx_p - $__internal_64_$__cuda_sm70_shflsync_bfly_p)
$__internal_64_$__cuda_sm70_shflsync_bfly_p:
[----:B------:R-:W-:Y:S02]  /*26bb0*/  MOV R144, 0xffffffff ;  /* 0xffffffff00907802 */ /* 0x000fe40000000f00 */
[----:B------:R-:W-:Y:S02]  /*26bc0*/  MOV R3, 0x1f ;  /* 0x0000001f00037802 */ /* 0x000fe40000000f00 */
[----:B------:R-:W-:Y:S04]  /*26bd0*/  WARPSYNC R144 ;  /* 0x0000009000007348 */ /* 0x000fe80003800000 */
[----:B------:R1:W2:Y:S02]  /*26be0*/  SHFL.BFLY PT, R0, R100, R0, R3 ;  /* 0x0c00000064007389 */ /* 0x0002a400000e0003 */
[----:B-1----:R-:W-:-:S04]  /*26bf0*/  MOV R3, 0x0 ;  /* 0x0000000000037802 */ /* 0x002fc80000000f00 */
[----:B--2---:R-:W-:Y:S05]  /*26c00*/  RET.REL.NODEC R2 `(_ZN7cutlass13device_kernelIN5flash19enable_sm80_to_sm89INS1_16FlashAttnFwdSm80INS1_25CollectiveMainloopFwdSm80ILi8ELi1ELb0EN4cute5tupleIJNS5_1CILi128EEENS7_ILi64EEENS7_ILi192EEEEEELi192ENS_10bfloat16_tEfNS_4arch4Sm80ELb0ELb1ELb0ELb1ELb1ELb1ELb1ELb1EEENS1_21CollectiveEpilogueFwdINS6_IJS8_SA_S9_EEENS6_IJNS7_ILi1EEESI_SI_EEESC_SE_Li256ELb1ELb1ELb1ELb0EEENS1_36VarlenDynamicPersistentTileSchedulerILi128ELi64ELi256ELi256ELb1ELb1ELb0ELb1ELb0ELb1EEEEEEEEEvNT_6ParamsE) ;  /* 0xfffd93f002007950 */ /* 0x004fea0003c3ffff */
        .weak           $__internal_65_$__cuda_sm70_shflsync_idx_p
        .type           $__internal_65_$__cuda_sm70_shflsync_idx_p,@function
        .size           $__internal_65_$__cuda_sm70_shflsync_idx_p,($__internal_66_$__cuda_sm70_shflsync_up_p - $__internal_65_$__cuda_sm70_shflsync_idx_p)
$__internal_65_$__cuda_sm70_shflsync_idx_p:
[----:B------:R-:W-:-:S04]  /*26c10*/  MOV R204, 0xffffffff ;  /* 0xffffffff00cc7802 */ /* 0x000fc80000000f00 */
[----:B------:R-:W-:Y:S04]  /*26c20*/  WARPSYNC R204 ;  /* 0x000000cc00007348 */ /* 0x000fe80003800000 */
[----:B------:R1:W2:Y:S02]  /*26c30*/  SHFL.IDX PT, R204, R100, R2, R203 ;  /* 0x0000000264cc7389 */ /* 0x0002a400000e00cb */
[----:B-1----:R-:W-:Y:S02]  /*26c40*/  MOV R2, R3 ;  /* 0x0000000300027202 */ /* 0x002fe40000000f00 */
[----:B------:R-:W-:-:S04]  /*26c50*/  MOV R3, 0x0 ;  /* 0x0000000000037802 */ /* 0x000fc80000000f00 */
[----:B--2---:R-:W-:Y:S05]  /*26c60*/  RET.REL.NODEC R2 `(_ZN7cutlass13device_kernelIN5flash19enable_sm80_to_sm89INS1_16FlashAttnFwdSm80INS1_25CollectiveMainloopFwdSm80ILi8ELi1ELb0EN4cute5tupleIJNS5_1CILi128EEENS7_ILi64EEENS7_ILi192EEEEEELi192ENS_10bfloat16_tEfNS_4arch4Sm80ELb0ELb1ELb0ELb1ELb1ELb1ELb1ELb1EEENS1_21CollectiveEpilogueFwdINS6_IJS8_SA_S9_EEENS6_IJNS7_ILi1EEESI_SI_EEESC_SE_Li256ELb1ELb1ELb1ELb0EEENS1_36VarlenDynamicPersistentTileSchedulerILi128ELi64ELi256ELi256ELb1ELb1ELb0ELb1ELb0ELb1EEEEEEEEEvNT_6ParamsE) ;  /* 0xfffd939002007950 */ /* 0x004fea0003c3ffff */
        .weak           $__internal_66_$__cuda_sm70_shflsync_up_p
        .type           $__internal_66_$__cuda_sm70_shflsync_up_p,@function
        .size           $__internal_66_$__cuda_sm70_shflsync_up_p,($__internal_67_$__cuda_sm70_votesync_ballot - $__internal_66_$__cuda_sm70_shflsync_up_p)
$__internal_66_$__cuda_sm70_shflsync_up_p:
[----:B------:R-:W-:Y:S02]  /*26c70*/  MOV R4, RZ ;  /* 0x000000ff00047202 */ /* 0x000fe40000000f00 */
[----:B------:R-:W-:-:S04]  /*26c80*/  MOV R11, 0xffffffff ;  /* 0xffffffff000b7802 */ /* 0x000fc80000000f00 */
[----:B------:R-:W-:Y:S04]  /*26c90*/  WARPSYNC R11 ;  /* 0x0000000b00007348 */ /* 0x000fe80003800000 */
[----:B------:R1:W2:Y:S02]  /*26ca0*/  SHFL.UP PT, R4, R0, R3, R4 ;  /* 0x0400000300047389 */ /* 0x0002a400000e0004 */
[----:B-1----:R-:W-:-:S04]  /*26cb0*/  MOV R3, 0x0 ;  /* 0x0000000000037802 */ /* 0x002fc80000000f00 */
[----:B--2---:R-:W-:Y:S05]  /*26cc0*/  RET.REL.NODEC R2 `(_ZN7cutlass13device_kernelIN5flash19enable_sm80_to_sm89INS1_16FlashAttnFwdSm80INS1_25CollectiveMainloopFwdSm80ILi8ELi1ELb0EN4cute5tupleIJNS5_1CILi128EEENS7_ILi64EEENS7_ILi192EEEEEELi192ENS_10bfloat16_tEfNS_4arch4Sm80ELb0ELb1ELb0ELb1ELb1ELb1ELb1ELb1EEENS1_21CollectiveEpilogueFwdINS6_IJS8_SA_S9_EEENS6_IJNS7_ILi1EEESI_SI_EEESC_SE_Li256ELb1ELb1ELb1ELb0EEENS1_36VarlenDynamicPersistentTileSchedulerILi128ELi64ELi256ELi256ELb1ELb1ELb0ELb1ELb0ELb1EEEEEEEEEvNT_6ParamsE) ;  /* 0xfffd933002007950 */ /* 0x004fea0003c3ffff */
        .weak           $__internal_67_$__cuda_sm70_votesync_ballot
        .type           $__internal_67_$__cuda_sm70_votesync_ballot,@function
        .size           $__internal_67_$__cuda_sm70_votesync_ballot,(.L_x_6299 - $__internal_67_$__cuda_sm70_votesync_ballot)
$__internal_67_$__cuda_sm70_votesync_ballot:
[----:B------:R-:W-:Y:S01]  /*26cd0*/  ISETP.NE.U32.AND P0, PT, R0, 0x1, PT ;  /* 0x000000010000780c */ /* 0x000fe20003f05070 */
[----:B------:R-:W-:-:S04]  /*26ce0*/  IMAD.MOV.U32 R3, RZ, RZ, -0x1 ;  /* 0xffffffffff037424 */ /* 0x000fc800078e00ff */
[----:B------:R-:W-:Y:S08]  /*26cf0*/  WARPSYNC R3 ;  /* 0x0000000300007348 */ /* 0x000ff00003800000 */
[----:B------:R-:W-:-:S04]  /*26d00*/  VOTE.ANY R0, PT, !P0 ;  /* 0x0000000000007806 */ /* 0x000fc800040e0100 */
[----:B------:R-:W-:Y:S01]  /*26d10*/  LOP3.LUT R0, R0, R3, RZ, 0xc0, !PT ;  /* 0x0000000300007212 */ /* 0x000fe200078ec0ff */
[----:B------:R-:W-:-:S04]  /*26d20*/  IMAD.MOV.U32 R3, RZ, RZ, 0x0 ;  /* 0x00000000ff037424 */ /* 0x000fc800078e00ff */
[----:B------:R-:W-:Y:S05]  /*26d30*/  RET.REL.NODEC R2 `(_ZN7cutlass13device_kernelIN5flash19enable_sm80_to_sm89INS1_16FlashAttnFwdSm80INS1_25CollectiveMainloopFwdSm80ILi8ELi1ELb0EN4cute5tupleIJNS5_1CILi128EEENS7_ILi64EEENS7_ILi192EEEEEELi192ENS_10bfloat16_tEfNS_4arch4Sm80ELb0ELb1ELb0ELb1ELb1ELb1ELb1ELb1EEENS1_21CollectiveEpilogueFwdINS6_IJS8_SA_S9_EEENS6_IJNS7_ILi1EEESI_SI_EEESC_SE_Li256ELb1ELb1ELb1ELb0EEENS1_36VarlenDynamicPersistentTileSchedulerILi128ELi64ELi256ELi256ELb1ELb1ELb0ELb1ELb0ELb1EEEEEEEEEvNT_6ParamsE) ;  /* 0xfffd92c002007950 */ /* 0x000fea0003c3ffff */
.L_x_4130:
        /* <DEDUP_REMOVED lines=12> */
.L_x_6299:


//--------------------- .text._ZN7cutlass13device_kernelIN5flash19enable_sm80_to_sm89INS1_16FlashAttnFwdSm80INS1_25CollectiveMainloopFwdSm80ILi8ELi1ELb0EN4cute5tupleIJNS5_1CILi128EEENS7_ILi64EEENS7_ILi192EEEEEELi192ENS_10bfloat16_tEfNS_4arch4Sm80ELb1ELb0ELb0ELb0ELb1ELb0ELb1ELb1EEENS1_21CollectiveEpilogueFwdINS6_IJS8_SA_S9_EEENS6_IJNS7_ILi1EEESI_SI_EEESC_SE_Li256ELb0ELb1ELb1ELb0EEENS1_30DynamicPersistentTileSchedulerILi256ELi256ELb1ELb1ELb0EEEEEEEEEvNT_6ParamsE --------------------------
	.section	.text._ZN7cutlass13device_kernelIN5flash19enable_sm80_to_sm89INS1_16FlashAttnFwdSm80INS1_25CollectiveMainloopFwdSm80ILi8ELi1ELb0EN4cute5tupleIJNS5_1CILi128EEENS7_ILi64EEENS7_ILi192EEEEEELi192ENS_10bfloat16_tEfNS_4arch4Sm80ELb1ELb0ELb0ELb0ELb1ELb0ELb1ELb1EEENS1_21CollectiveEpilogueFwdINS6_IJS8_SA_S9_EEENS6_IJNS7_ILi1EEESI_SI_EEESC_SE_Li256ELb0ELb1ELb1ELb0EEENS1_30DynamicPersistentTileSchedulerILi256ELi256ELb1ELb1ELb0EEEEEEEEEvNT_6ParamsE,"ax",@progbits
	.sectioninfo	@"SHI_REGISTERS=255"
	.align	128
.text._ZN7cutlass13device_kernelIN5flash19enable_sm80_to_sm89INS1_16FlashAttnFwdSm80INS1_25CollectiveMainloopFwdSm80ILi8ELi1ELb0EN4cute5tupleIJNS5_1CILi128EEENS7_ILi64EEENS7_ILi192EEEEEELi192ENS_10bfloat16_tEfNS_4arch4Sm80ELb1ELb0ELb0ELb0ELb1ELb0ELb1ELb1EEENS1_21CollectiveEpilogueFwdINS6_IJS8_SA_S9_EEENS6_IJNS7_ILi1EEESI_SI_EEESC_SE_Li256ELb0ELb1ELb1ELb0EEENS1_30DynamicPersistentTileSchedulerILi256ELi256ELb1ELb1ELb0EEEEEEEEEvNT_6ParamsE:
        .type           _ZN7cutlass13device_kernelIN5flash19enable_sm80_to_sm89INS1_16FlashAttnFwdSm80INS1_25CollectiveMainloopFwdSm80ILi8ELi1ELb0EN4cute5tupleIJNS5_1CILi128EEENS7_ILi64EEENS7_ILi192EEEEEELi192ENS_10bfloat16_tEfNS_4arch4Sm80ELb1ELb0ELb0ELb0ELb1ELb0ELb1ELb1EEENS1_21CollectiveEpilogueFwdINS6_IJS8_SA_S9_EEENS6_IJNS7_ILi1EEESI_SI_EEESC_SE_Li256ELb0ELb1ELb1ELb0EEENS1_30DynamicPersistentTileSchedulerILi256ELi256ELb1ELb1ELb0EEEEEEEEEvNT_6ParamsE,@function
        .size           _ZN7cutlass13device_kernelIN5flash19enable_sm80_to_sm89INS1_16FlashAttnFwdSm80INS1_25CollectiveMainloopFwdSm80ILi8ELi1ELb0EN4cute5tupleIJNS5_1CILi128EEENS7_ILi64EEENS7_ILi192EEEEEELi192ENS_10bfloat16_tEfNS_4arch4Sm80ELb1ELb0ELb0ELb0ELb1ELb0ELb1ELb1EEENS1_21CollectiveEpilogueFwdINS6_IJS8_SA_S9_EEENS6_IJNS7_ILi1EEESI_SI_EEESC_SE_Li256ELb0ELb1ELb1ELb0EEENS1_30DynamicPersistentTileSchedulerILi256ELi256ELb1ELb1ELb0EEEEEEEEEvNT_6ParamsE,(.L_x_6305 - _ZN7cutlass13device_kernelIN5flash19enable_sm80_to_sm89INS1_16FlashAttnFwdSm80INS1_25CollectiveMainloopFwdSm80ILi8ELi1ELb0EN4cute5tupleIJNS5_1CILi128EEENS7_ILi64EEENS7_ILi192EEEEEELi192ENS_10bfloat16_tEfNS_4arch4Sm80ELb1ELb0ELb0ELb0ELb1ELb0ELb1ELb1EEENS1_21CollectiveEpilogueFwdINS6_IJS8_SA_S9_EEENS6_IJNS7_ILi1EEESI_SI_EEESC_SE_Li256ELb0ELb1ELb1ELb0EEENS1_30DynamicPersistentTileSchedulerILi256ELi256ELb1ELb1ELb0EEEEEEEEEvNT_6ParamsE)
        .other          _ZN7cutlass13device_kernelIN5flash19enable_sm80_to_sm89INS1_16FlashAttnFwdSm80INS1_25CollectiveMainloopFwdSm80ILi8ELi1ELb0EN4cute5tupleIJNS5_1CILi128EEENS7_ILi64EEENS7_ILi192EEEEEELi192ENS_10bfloat16_tEfNS_4arch4Sm80ELb1ELb0ELb0ELb0ELb1ELb0ELb1ELb1EEENS1_21CollectiveEpilogueFwdINS6_IJS8_SA_S9_EEENS6_IJNS7_ILi1EEESI_SI_EEESC_SE_Li256ELb0ELb1ELb1ELb0EEENS1_30DynamicPersistentTileSchedulerILi256ELi256ELb1ELb1ELb0EEEEEEEEEvNT_6ParamsE,@"STO_CUDA_ENTRY STV_DEFAULT"
_ZN7cutlass13device_kernelIN5flash19enable_sm80_to_sm89INS1_16FlashAttnFwdSm80INS1_25CollectiveMainloopFwdSm80ILi8ELi1ELb0EN4cute5tupleIJNS5_1CILi128EEENS7_ILi64EEENS7_ILi192EEEEEELi192ENS_10bfloat16_tEfNS_4arch4Sm80ELb1ELb0ELb0ELb0ELb1ELb0ELb1ELb1EEENS1_21CollectiveEpilogueFwdINS6_IJS8_SA_S9_EEENS6_IJNS7_ILi1EEESI_SI_EEESC_SE_Li256ELb0ELb1ELb1ELb0EEENS1_30DynamicPersistentTileSchedulerILi256ELi256ELb1ELb1ELb0EEEEEEEEEvNT_6ParamsE:
        /* <DEDUP_REMOVED lines=79> */
[C---:B------:R-:W-:Y:S02]  /*04f0*/  IADD3 R208, R196.reuse, 0x40, RZ ;  /* 0x00000040c4d07810 */ /* 0x040fe40007ffe0ff */
        /* <DEDUP_REMOVED lines=15> */
[----:B------:R-:W-:Y:S02]  /*05f0*/  IADD3 R2, R225, 0x30, RZ ;  /* 0x00000030e1027810 */ /* 0x000fe40007ffe0ff */
[----:B------:R-:W-:Y:S02]  /*0600*/  LEA R167, R167, 0xc100, 0x1 ;  /* 0x0000c100a7a77811 */ /* 0x000fe400078e08ff */
[C---:B------:R-:W-:Y:S02]  /*0610*/  IADD3 R252, R225.reuse, 0x40, RZ ;  /* 0x00000040e1fc7810 */ /* 0x040fe40007ffe0ff */
[----:B------:R-:W-:Y:S01]  /*0620*/  IADD3 R251, R225, 0x48, RZ ;  /* 0x00000048e1fb7810 */ /* 0x000fe20007ffe0ff */
[----:B------:R-:W-:Y:S01]  /*0630*/  IMAD.IADD R168, R167, 0x1, R164 ;  /* 0x00000001a7a87824 */ /* 0x000fe200078e02a4 */
[----:B------:R-:W-:Y:S02]  /*0640*/  SHF.R.S32.HI R9, RZ, 0x1f, R7 ;  /* 0x0000001fff097819 */ /* 0x000fe40000011407 */
[----:B------:R-:W-:-:S02]  /*0650*/  LEA R163, R163, 0x100, 0x1 ;  /* 0x00000100a3a37811 */ /* 0x000fc400078e08ff */
[C---:B------:R-:W-:Y:S02]  /*0660*/  IADD3 R249, R225.reuse, 0x58, RZ ;  /* 0x00000058e1f97810 */ /* 0x040fe40007ffe0ff */
[C---:B------:R-:W-:Y:S01]  /*0670*/  IADD3 R248, R225.reuse, 0x60, RZ ;  /* 0x00000060e1f87810 */ /* 0x040fe20007ffe0ff */
[----:B------:R-:W-:Y:S01]  /*0680*/  IMAD.IADD R164, R164, 0x1, R163 ;  /* 0x00000001a4a47824 */ /* 0x000fe200078e02a3 */
[C---:B-1----:R-:W-:Y:S02]  /*0690*/  IADD3 R0, R225.reuse, 0x38, RZ ;  /* 0x00000038e1007810 */ /* 0x042fe40007ffe0ff */
[----:B------:R-:W-:Y:S02]  /*06a0*/  SHF.R.S32.HI R8, RZ, 0x1f, R6 ;  /* 0x0000001fff087819 */ /* 0x000fe40000011406 */
[----:B------:R-:W-:Y:S02]  /*06b0*/  SHF.R.S32.HI R7, RZ, 0x1f, R5 ;  /* 0x0000001fff077819 */ /* 0x000fe40000011405 */
[----:B------:R-:W-:-:S02]  /*06c0*/  IADD3 R250, R225, 0x50, RZ ;  /* 0x00000050e1fa7810 */ /* 0x000fc40007ffe0ff */
[C---:B------:R-:W-:Y:S02]  /*06d0*/  IADD3 R246, R225.reuse, 0x70, RZ ;  /* 0x00000070e1f67810 */ /* 0x040fe40007ffe0ff */
[----:B------:R-:W-:Y:S02]  /*06e0*/  IADD3 R245, R225, 0x78, RZ ;  /* 0x00000078e1f57810 */ /* 0x000fe40007ffe0ff */
[----:B------:R-:W-:Y:S02]  /*06f0*/  SHF.R.S32.HI R6, RZ, 0x1f, R4 ;  /* 0x0000001fff067819 */ /* 0x000fe40000011404 */
[----:B------:R-:W-:Y:S02]  /*0700*/  SHF.R.S32.HI R5, RZ, 0x1f, R3 ;  /* 0x0000001fff057819 */ /* 0x000fe40000011403 */
[----:B------:R-:W-:Y:S02]  /*0710*/  SEL R165, R165, 0xffffffc0, !P2 ;  /* 0xffffffc0a5a57807 */ /* 0x000fe40005000000 */
[----:B------:R-:W-:-:S02]  /*0720*/  IADD3 R247, R225, 0x68, RZ ;  /* 0x00000068e1f77810 */ /* 0x000fc40007ffe0ff */
[----:B------:R-:W-:Y:S01]  /*0730*/  IADD3 R243, R225, 0x88, RZ ;  /* 0x00000088e1f37810 */ /* 0x000fe20007ffe0ff */
        /* <DEDUP_REMOVED lines=30> */
.L_x_4188:
        /* <DEDUP_REMOVED lines=18> */
.L_x_4132:
[----:B------:R-:W-:-:S04]  /*0a40*/  MOV R2, c[0x0][0x554] ;  /* 0x0001550000027a02 */ /* 0x000fc80000000f00 */
[----:B------:R-:W-:Y:S02]  /*0a50*/  ISETP.NE.AND P0, PT, R2, 0x1, PT ;  /* 0x000000010200780c */ /* 0x000fe40003f05270 */
[----:B------:R-:W-:-:S11]  /*0a60*/  MOV R2, R0 ;  /* 0x0000000000027202 */ /* 0x000fd60000000f00 */
[----:B------:R-:W-:-:S05]  /*0a70*/  @P0 IMAD.HI.U32 R4, R0, c[0x0][0x558], RZ ;  /* 0x0001560000040a27 */ /* 0x000fca00078e00ff */
[----:B------:R-:W-:-:S05]  /*0a80*/  @P0 SHF.R.U32.HI R2, RZ, c[0x0][0x55c], R4 ;  /* 0x00015700ff020a19 */ /* 0x000fca0000011604 */
[----:B------:R-:W-:Y:S02]  /*0a90*/  IMAD R4, R2, c[0x0][0x554], RZ ;  /* 0x0001550002047a24 */ /* 0x000fe400078e02ff */
.L_x_4133:
[----:B------:R-:W-:Y:S05]  /*0aa0*/  BSYNC B0 ;  /* 0x0000000000007941 */ /* 0x000fea0003800000 */
.L_x_4131:
        /* <DEDUP_REMOVED lines=10> */
[----:B------:R-:W-:Y:S01]  /*0b50*/  @P1 SHF.R.U32.HI R226, RZ, c[0x0][0x550], R0 ;  /* 0x00015400ffe21a19 */ /* 0x000fe20000011600 */
[----:B------:R-:W-:-:S04]  /*0b60*/  IMAD.MOV.U32 R0, RZ, RZ, c[0x0][0x53c] ;  /* 0x00014f00ff007624 */ /* 0x000fc800078e00ff */
[----:B------:R-:W-:-:S05]  /*0b70*/  @P0 IMAD.WIDE R4, R226, R4, c[0x0][0x370] ;  /* 0x0000dc00e2040625 */ /* 0x000fca00078e0204 */
[----:B------:R1:W5:Y:S01]  /*0b80*/  @P0 LDG.E R215, [R4.64] ;  /* 0x0000000604d70981 */ /* 0x000362000c1e1900 */
[----:B------:R-:W-:Y:S01]  /*0b90*/  ISETP.NE.AND P0, PT, R0, 0x1, PT ;  /* 0x000000010000780c */ /* 0x000fe20003f05270 */
[----:B------:R-:W-:Y:S01]  /*0ba0*/  IMAD.MOV.U32 R228, RZ, RZ, R2 ;  /* 0x000000ffffe47224 */ /* 0x000fe200078e0002 */
[----:B------:R-:W-:Y:S01]  /*0bb0*/  LOP3.LUT R0, R2, 0x1ffffff, RZ, 0x3c, !PT ;  /* 0x01ffffff02007812 */ /* 0x000fe200078e3cff */
[----:B------:R-:W-:Y:S03]  /*0bc0*/  BSSY B0, `(.L_x_4134) ;  /* 0x000003d000007945 */ /* 0x000fe60003800000 */
[----:B------:R-:W-:-:S07]  /*0bd0*/  IADD3 R0, R0, c[0x0][0x53c], RZ ;  /* 0x00014f0000007a10 */ /* 0x000fce0007ffe0ff */
[----:B------:R-:W-:Y:S01]  /*0be0*/  @P0 IMAD.HI.U32 R3, R2, c[0x0][0x540], RZ ;  /* 0x0001500002030a27 */ /* 0x000fe200078e00ff */
[----:B------:R-:W-:-:S04]  /*0bf0*/  MOV R2, c[0x0][0x2c4] ;  /* 0x0000b10000027a02 */ /* 0x000fc80000000f00 */
[----:B------:R-:W-:Y:S02]  /*0c00*/  @P0 SHF.R.U32.HI R228, RZ, c[0x0][0x544], R3 ;  /* 0x00015100ffe40a19 */ /* 0x000fe40000011603 */
[----:B------:R-:W-:Y:S01]  /*0c10*/  ISETP.NE.AND P4, PT, R2, 0x1, PT ;  /* 0x000000010200780c */ /* 0x000fe20003f85270 */
[----:B------:R-:W-:Y:S02]  /*0c20*/  IMAD.MOV.U32 R2, RZ, RZ, c[0x0][0x2ac] ;  /* 0x0000ab00ff027624 */ /* 0x000fe400078e00ff */
[----:B------:R-:W-:Y:S02]  /*0c30*/  IMAD R0, R228, c[0x0][0x53c], R0 ;  /* 0x00014f00e4007a24 */ /* 0x000fe400078e0200 */
[----:B-1----:R-:W-:Y:S02]  /*0c40*/  IMAD.MOV.U32 R4, RZ, RZ, 0x40 ;  /* 0x00000040ff047424 */ /* 0x002fe400078e00ff */
[----:B------:R-:W-:Y:S02]  /*0c50*/  IMAD.SHL.U32 R229, R0, 0x80, RZ ;  /* 0x0000008000e57824 */ /* 0x000fe400078e00ff */
[----:B------:R-:W-:Y:S01]  /*0c60*/  IMAD R7, R2, c[0x0][0x1d0], RZ ;  /* 0x0000740002077a24 */ /* 0x000fe200078e02ff */
[----:B------:R-:W-:-:S02]  /*0c70*/  IADD3 R4, R4, -c[0x0][0x168], RZ ;  /* 0x80005a0004047a10 */ /* 0x000fc40007ffe0ff */
[----:B------:R-:W-:-:S03]  /*0c80*/  IADD3 R0, R229, 0x7f, RZ ;  /* 0x0000007fe5007810 */ /* 0x000fc60007ffe0ff */
[----:B------:R-:W-:Y:S01]  /*0c90*/  IMAD R2, R2, c[0x0][0x1d0], R4 ;  /* 0x0000740002027a24 */ /* 0x000fe200078e0204 */
[----:B------:R-:W-:Y:S01]  /*0ca0*/  IADD3 R4, R7, 0x3f, RZ ;  /* 0x0000003f07047810 */ /* 0x000fe20007ffe0ff */
        /* <DEDUP_REMOVED lines=8> */
[----:B------:R-:W-:Y:S01]  /*0d30*/  SHF.R.S32.HI R2, RZ, 0x6, R3 ;  /* 0x00000006ff027819 */ /* 0x000fe20000011403 */
[----:B------:R-:W-:-:S03]  /*0d40*/  IMAD.MOV.U32 R3, RZ, RZ, RZ ;  /* 0x000000ffff037224 */ /* 0x000fc600078e00ff */
[----:B------:R-:W-:Y:S01]  /*0d50*/  IMNMX R7, R0, R2, PT ;  /* 0x0000000200077217 */ /* 0x000fe20003800200 */
[----:B------:R-:W-:-:S03]  /*0d60*/  IMAD.MOV R0, RZ, RZ, -R226 ;  /* 0x000000ffff007224 */ /* 0x000fc600078e0ae2 */
        /* <DEDUP_REMOVED lines=34> */
.L_x_4135:
[----:B------:R-:W-:Y:S05]  /*0f90*/  BSYNC B0 ;  /* 0x0000000000007941 */ /* 0x000fea0003800000 */
.L_x_4134:
        /* <DEDUP_REMOVED lines=98> */
.L_x_4189:
[----:B------:R-:W-:Y:S05]  /*15c0*/  BRA.DIV ~URZ, `(.L_x_4138) ;  /* 0x0000b8427f007947 */ /* 0x000fea000b800000 */
[----:B------:R3:W4:Y:S02]  /*15d0*/  SHFL.IDX PT, R0, R11, RZ, 0x181f ;  /* 0x00181fff0b007589 */ /* 0x00072400000e0000 */
.L_x_4190:
        /* <DEDUP_REMOVED lines=21> */
.L_x_4140:
[----:B------:R-:W-:Y:S05]  /*1730*/  BSYNC B0 ;  /* 0x0000000000007941 */ /* 0x000fea0003800000 */
.L_x_4139:
[----:B------:R-:W-:Y:S05]  /*1740*/  BRA.DIV ~URZ, `(.L_x_4141) ;  /* 0x0000b7227f007947 */ /* 0x000fea000b800000 */
[----:B--2---:R2:W1:Y:S04]  /*1750*/  SHFL.IDX PT, R8, R9, 0x1, 0x181f ;  /* 0x00381f0009087f89 */ /* 0x00446800000e0000 */
[----:B----4-:R2:W4:Y:S02]  /*1760*/  SHFL.IDX PT, R0, R11, 0x1, 0x181f ;  /* 0x00381f000b007f89 */ /* 0x01052400000e0000 */
.L_x_4191:
        /* <DEDUP_REMOVED lines=19> */
.L_x_4143:
[----:B------:R-:W-:Y:S05]  /*18a0*/  BSYNC B0 ;  /* 0x0000000000007941 */ /* 0x000fea0003800000 */
.L_x_4142:
[----:B------:R-:W-:Y:S05]  /*18b0*/  BRA.DIV ~URZ, `(.L_x_4144) ;  /* 0x0000b6727f007947 */ /* 0x000fea000b800000 */
[----:B-1----:R1:W2:Y:S02]  /*18c0*/  SHFL.IDX PT, R8, R9, 0x2, 0x181f ;  /* 0x00581f0009087f89 */ /* 0x0022a400000e0000 */
.L_x_4192:
[----:B------:R-:W-:Y:S05]  /*18d0*/  BRA.DIV ~URZ, `(.L_x_4145) ;  /* 0x0000b6c27f007947 */ /* 0x000fea000b800000 */
[----:B----4-:R4:W1:Y:S02]  /*18e0*/  SHFL.IDX PT, R0, R11, 0x2, 0x181f ;  /* 0x00581f000b007f89 */ /* 0x01086400000e0000 */
.L_x_4193:
        /* <DEDUP_REMOVED lines=19> */
.L_x_4147:
[----:B------:R-:W-:Y:S05]  /*1a20*/  BSYNC B0 ;  /* 0x0000000000007941 */ /* 0x000fea0003800000 */
.L_x_4146:
[----:B------:R-:W-:Y:S05]  /*1a30*/  BRA.DIV ~URZ, `(.L_x_4148) ;  /* 0x0000b5c27f007947 */ /* 0x000fea000b800000 */
[----:B--2---:R2:W3:Y:S04]  /*1a40*/  SHFL.IDX PT, R8, R9, 0x3, 0x181f ;  /* 0x00781f0009087f89 */ /* 0x0044e800000e0000 */
[----:B-1----:R2:W1:Y:S02]  /*1a50*/  SHFL.IDX PT, R0, R11, 0x3, 0x181f ;  /* 0x00781f000b007f89 */ /* 0x00246400000e0000 */
.L_x_4194:
        /* <DEDUP_REMOVED lines=42> */
[----:B------:R-:W2:Y:S01]  /*1d00*/  @!P1 LDG.E R185, [R4.64] ;  /* 0x0000000604b99981 */ /* 0x000ea2000c1e1900 */
[----:B------:R-:W-:Y:S01]  /*1d10*/  IMAD.MOV R0, RZ, RZ, -R0 ;  /* 0x000000ffff007224 */ /* 0x000fe200078e0a00 */
[----:B------:R-:W-:Y:S01]  /*1d20*/  SHF.L.U64.HI R101, R196, 0x1, R22 ;  /* 0x00000001c4657819 */ /* 0x000fe20000010216 */
[----:B------:R-:W-:Y:S01]  /*1d30*/  IMAD.WIDE.U32 R216, R227, c[0x0][0x1e8], RZ ;  /* 0x00007a00e3d87a25 */ /* 0x000fe200078e00ff */
[----:B------:R-:W-:Y:S01]  /*1d40*/  IADD3 R171, R160, 0x20, RZ ;  /* 0x00000020a0ab7810 */ /* 0x000fe20007ffe0ff */
[----:B------:R-:W-:Y:S01]  /*1d50*/  BSSY B0, `(.L_x_4149) ;  /* 0x0000166000007945 */ /* 0x000fe20003800000 */
[----:B------:R-:W-:Y:S01]  /*1d60*/  SHF.L.U64.HI R103, R208, 0x1, R21 ;  /* 0x00000001d0677819 */ /* 0x000fe20000010215 */
[----:B------:R-:W-:Y:S01]  /*1d70*/  IMAD R186, R0, c[0x0][0x2b8], R2 ;  /* 0x0000ae0000ba7a24 */ /* 0x000fe200078e0202 */
[----:B------:R-:W-:Y:S01]  /*1d80*/  SHF.L.U64.HI R102, R207, 0x1, R20 ;  /* 0x00000001cf667819 */ /* 0x000fe20000010214 */
[----:B------:R-:W-:Y:S02]  /*1d90*/  IMAD R105, R100, -0x40, R9 ;  /* 0xffffffc064697824 */ /* 0x000fe400078e0209 */
[----:B------:R-:W-:Y:S01]  /*1da0*/  IMAD.WIDE.U32 R2, R186, c[0x0][0x1e0], RZ ;  /* 0x00007800ba027a25 */ /* 0x000fe200078e00ff */
[----:B------:R-:W-:-:S03]  /*1db0*/  SHF.R.S32.HI R10, RZ, 0x1f, R186 ;  /* 0x0000001fff0a7819 */ /* 0x000fc600000114ba */
[----:B------:R-:W-:Y:S02]  /*1dc0*/  IMAD.IADD R9, R105, 0x1, -R214 ;  /* 0x0000000169097824 */ /* 0x000fe400078e0ad6 */
[----:B------:R-:W-:Y:S02]  /*1dd0*/  IMAD R0, R10, c[0x0][0x1e0], RZ ;  /* 0x000078000a007a24 */ /* 0x000fe400078e02ff */
[----:B------:R-:W-:Y:S01]  /*1de0*/  IMAD.WIDE.U32 R220, R227, c[0x0][0x210], RZ ;  /* 0x00008400e3dc7a25 */ /* 0x000fe200078e00ff */
[C---:B------:R-:W-:Y:S02]  /*1df0*/  ISETP.GE.AND P2, PT, R9.reuse, 0x1, PT ;  /* 0x000000010900780c */ /* 0x040fe40003f46270 */
[----:B------:R-:W-:Y:S01]  /*1e00*/  ISETP.GE.AND P6, PT, R9, 0x21, PT ;  /* 0x000000210900780c */ /* 0x000fe20003fc6270 */
[----:B------:R-:W-:Y:S02]  /*1e10*/  IMAD R0, R186, c[0x0][0x1e4], R0 ;  /* 0x00007900ba007a24 */ /* 0x000fe400078e0200 */
[----:B------:R-:W-:-:S02]  /*1e20*/  IMAD.SHL.U32 R106, R196, 0x2, RZ ;  /* 0x00000002c46a7824 */ /* 0x000fc400078e00ff */
[----:B------:R-:W-:Y:S02]  /*1e30*/  IMAD.IADD R3, R3, 0x1, R0 ;  /* 0x0000000103037824 */ /* 0x000fe400078e0200 */
[----:B------:R-:W-:Y:S02]  /*1e40*/  IMAD R0, R16, c[0x0][0x1e8], RZ ;  /* 0x00007a0010007a24 */ /* 0x000fe400078e02ff */
[----:B------:R-:W-:Y:S02]  /*1e50*/  IMAD.SHL.U32 R107, R208, 0x2, RZ ;  /* 0x00000002d06b7824 */ /* 0x000fe400078e00ff */
[----:B------:R-:W-:Y:S01]  /*1e60*/  IMAD R0, R227, c[0x0][0x1ec], R0 ;  /* 0x00007b00e3007a24 */ /* 0x000fe200078e0200 */
[----:B------:R-:W-:Y:S01]  /*1e70*/  @P2 ISETP.GE.AND P1, PT, R196, c[0x0][0x1d4], PT ;  /* 0x00007500c4002a0c */ /* 0x000fe20003f26270 */
[----:B------:R-:W-:Y:S01]  /*1e80*/  IMAD.SHL.U32 R108, R207, 0x2, RZ ;  /* 0x00000002cf6c7824 */ /* 0x000fe200078e00ff */
[----:B------:R-:W-:Y:S01]  /*1e90*/  @P2 ISETP.GE.AND P5, PT, R208, c[0x0][0x1d4], PT ;  /* 0x00007500d0002a0c */ /* 0x000fe20003fa6270 */
[----:B------:R-:W-:Y:S01]  /*1ea0*/  IMAD.IADD R222, R217, 0x1, R0 ;  /* 0x00000001d9de7824 */ /* 0x000fe200078e0200 */
[----:B--2-4-:R-:W-:Y:S01]  /*1eb0*/  SHF.R.S32.HI R11, RZ, 0x1f, R185 ;  /* 0x0000001fff0b7819 */ /* 0x014fe200000114b9 */
        /* <DEDUP_REMOVED lines=24> */
[----:B------:R-:W-:Y:S02]  /*2040*/  @P6 ISETP.GE.AND P2, PT, R196, c[0x0][0x1d4], PT ;  /* 0x00007500c4006a0c */ /* 0x000fe40003f46270 */
[----:B------:R-:W-:Y:S02]  /*2050*/  @P6 ISETP.GE.AND P1, PT, R208, c[0x0][0x1d4], PT ;  /* 0x00007500d0006a0c */ /* 0x000fe40003f26270 */
[----:B----4-:R-:W-:Y:S02]  /*2060*/  @P6 LEA.HI.X R7, R196, R8, R22, 0x1, P0 ;  /* 0x00000008c4076211 */ /* 0x010fe400000f0c16 */
[----:B------:R-:W-:-:S07]  /*2070*/  @P6 ISETP.GE.AND P0, PT, R207, c[0x0][0x1d4], PT ;  /* 0x00007500cf006a0c */ /* 0x000fce0003f06270 */
[----:B------:R2:W-:Y:S01]  /*2080*/  @P6 LDGSTS.E.BYPASS.LTC128B.128 [R184+0x7100], [R6.64], !P2 ;  /* 0x0710000006b86fae */ /* 0x0005e2000d101d46 */
[----:B-1----:R-:W-:-:S04]  /*2090*/  @P6 LEA R4, P5, R208, R3, 0x1 ;  /* 0x00000003d0046211 */ /* 0x002fc800078a08ff */
[----:B------:R-:W-:Y:S02]  /*20a0*/  @P6 LEA.HI.X R5, R208, R8, R21, 0x1, P5 ;  /* 0x00000008d0056211 */ /* 0x000fe400028f0c15 */
[----:B------:R-:W-:-:S03]  /*20b0*/  @P6 LEA R2, P5, R207, R3, 0x1 ;  /* 0x00000003cf026211 */ /* 0x000fc600078a08ff */
[----:B------:R2:W-:Y:S01]  /*20c0*/  @P6 LDGSTS.E.BYPASS.LTC128B.128 [R184+0x9100], [R4.64], !P1 ;  /* 0x0910000004b86fae */ /* 0x0005e2000c901d46 */
[----:B------:R-:W-:Y:S01]  /*20d0*/  @P6 LEA.HI.X R3, R207, R8, R20, 0x1, P5 ;  /* 0x00000008cf036211 */ /* 0x000fe200028f0c14 */
[----:B------:R-:W-:-:S04]  /*20e0*/  IMAD R8, R11, c[0x0][0x218], RZ ;  /* 0x000086000b087a24 */ /* 0x000fc800078e02ff */
[----:B------:R1:W-:Y:S01]  /*20f0*/  @P6 LDGSTS.E.BYPASS.LTC128B.128 [R184+0xb100], [R2.64], !P0 ;  /* 0x0b10000002b86fae */ /* 0x0003e2000c101d46 */
[----:B------:R-:W-:-:S03]  /*2100*/  IMAD R8, R185, c[0x0][0x21c], R8 ;  /* 0x00008700b9087a24 */ /* 0x000fc600078e0208 */
        /* <DEDUP_REMOVED lines=8> */
[----:B------:R-:W-:-:S04]  /*2190*/  IMAD R0, R227, c[0x0][0x214], R0 ;  /* 0x00008500e3007a24 */ /* 0x000fc800078e0200 */
[----:B------:R-:W-:Y:S01]  /*21a0*/  IMAD.IADD R224, R221, 0x1, R0 ;  /* 0x00000001dde07824 */ /* 0x000fe200078e0200 */
[----:B------:R-:W-:-:S04]  /*21b0*/  IADD3 R0, P0, R2, R220, RZ ;  /* 0x000000dc02007210 */ /* 0x000fc80007f1e0ff */
[----:B------:R-:W-:Y:S02]  /*21c0*/  IADD3.X R2, R224, R3, R8, P0, !PT ;  /* 0x00000003e0027210 */ /* 0x000fe400007fe408 */
[C---:B------:R-:W-:Y:S01]  /*21d0*/  LEA R8, P0, R0.reuse, c[0x0][0x1f8], 0x1 ;  /* 0x00007e0000087a11 */ /* 0x040fe200078008ff */
[----:B--2---:R-:W-:Y:S03]  /*21e0*/  LDSM.16.M88.4 R4, [R167] ;  /* 0x00000000a704783b */ /* 0x004fe60000000200 */
[----:B------:R-:W-:Y:S02]  /*21f0*/  LEA.HI.X R10, R0, c[0x0][0x1fc], R2, 0x1, P0 ;  /* 0x00007f00000a7a11 */ /* 0x000fe400000f0c02 */
[----:B------:R-:W-:Y:S01]  /*2200*/  R2P PR, R210, 0x6 ;  /* 0x00000006d2007804 */ /* 0x000fe20000000000 */
[----:B------:R-:W1:Y:S01]  /*2210*/  LDSM.16.M88.4 R16, [R160+0x800] ;  /* 0x00080000a010783b */ /* 0x000e620000000200 */
[----:B------:R-:W-:-:S03]  /*2220*/  ISETP.GE.AND P0, PT, R196, c[0x0][0x1d4], PT ;  /* 0x00007500c4007a0c */ /* 0x000fc60003f06270 */
[----:B------:R-:W2:Y:S04]  /*2230*/  SHFL.IDX PT, R2, R8, RZ, 0x181f ;  /* 0x00181fff08027589 */ /* 0x000ea800000e0000 */
[----:B------:R-:W3:Y:S04]  /*2240*/  SHFL.IDX PT, R3, R10, RZ, 0x181f ;  /* 0x00181fff0a037589 */ /* 0x000ee800000e0000 */
[----:B------:R-:W4:Y:S01]  /*2250*/  SHFL.IDX PT, R0, R8, 0x1, 0x181f ;  /* 0x00381f0008007f89 */ /* 0x000f2200000e0000 */
[----:B------:R-:W-:-:S03]  /*2260*/  @P1 IADD3 R171, R160, -0x20, RZ ;  /* 0xffffffe0a0ab1810 */ /* 0x000fc60007ffe0ff */
[----:B------:R-:W-:Y:S01]  /*2270*/  LDSM.16.M88.4 R12, [R160] ;  /* 0x00000000a00c783b */ /* 0x000fe20000000200 */
[C---:B------:R-:W-:Y:S02]  /*2280*/  IADD3 R172, R171.reuse, 0x4000, RZ ;  /* 0x00004000abac7810 */ /* 0x040fe40007ffe0ff */
[C---:B------:R-:W-:Y:S01]  /*2290*/  IADD3 R176, R171.reuse, 0x2000, RZ ;  /* 0x00002000abb07810 */ /* 0x040fe20007ffe0ff */
[----:B------:R-:W-:Y:S01]  /*22a0*/  LDSM.16.M88.4 R40, [R160+0x1000] ;  /* 0x00100000a028783b */ /* 0x000fe20000000200 */
[C---:B------:R-:W-:Y:S02]  /*22b0*/  IADD3 R173, R171.reuse, 0x2800, RZ ;  /* 0x00002800abad7810 */ /* 0x040fe40007ffe0ff */
[C---:B------:R-:W-:Y:S01]  /*22c0*/  IADD3 R174, R171.reuse, 0x3000, RZ ;  /* 0x00003000abae7810 */ /* 0x040fe20007ffe0ff */
[----:B------:R5:W3:Y:S01]  /*22d0*/  SHFL.IDX PT, R8, R10, 0x1, 0x181f ;  /* 0x00381f000a087f89 */ /* 0x000ae200000e0000 */
[C---:B------:R-:W-:Y:S02]  /*22e0*/  IADD3 R175, R171.reuse, 0x3800, RZ ;  /* 0x00003800abaf7810 */ /* 0x040fe40007ffe0ff */
[C---:B------:R-:W-:Y:S01]  /*22f0*/  IADD3 R177, R171.reuse, 0x4800, RZ ;  /* 0x00004800abb17810 */ /* 0x040fe20007ffe0ff */
[----:B------:R-:W4:Y:S01]  /*2300*/  LDSM.16.M88.4 R32, [R160+0x1800] ;  /* 0x00180000a020783b */ /* 0x000f220000000200 */
[----:B------:R-:W-:-:S02]  /*2310*/  IADD3 R178, R171, 0x5000, RZ ;  /* 0x00005000abb27810 */ /* 0x000fc40007ffe0ff */
[C---:B------:R-:W-:Y:S01]  /*2320*/  IADD3 R179, R171.reuse, 0x5800, RZ ;  /* 0x00005800abb37810 */ /* 0x040fe20007ffe0ff */
[----:B------:R-:W-:Y:S01]  /*2330*/  LDSM.16.M88.4 R24, [R171] ;  /* 0x00000000ab18783b */ /* 0x000fe20000000200 */
[C---:B------:R-:W-:Y:S02]  /*2340*/  IADD3 R182, R171.reuse, 0x1800, RZ ;  /* 0x00001800abb67810 */ /* 0x040fe40007ffe0ff */
[C---:B------:R-:W-:Y:S01]  /*2350*/  IADD3 R181, R171.reuse, 0x1000, RZ ;  /* 0x00001000abb57810 */ /* 0x040fe20007ffe0ff */
[----:B------:R-:W-:Y:S01]  /*2360*/  LDSM.16.M88.4 R44, [R171+0x800] ;  /* 0x00080000ab2c783b */ /* 0x000fe20000000200 */
[----:B------:R-:W-:Y:S01]  /*2370*/  IADD3 R180, R171, 0x800, RZ ;  /* 0x00000800abb47810 */ /* 0x000fe20007ffe0ff */
[C---:B-1----:R-:W-:Y:S02]  /*2380*/  HMMA.16816.F32.BF16 R48, R4.reuse, R16, RZ ;  /* 0x000000100430723c */ /* 0x042fe400000418ff */
[----:B------:R-:W-:Y:S05]  /*2390*/  LDSM.16.M88.4 R68, [R171+0x1800] ;  /* 0x00180000ab44783b */ /* 0x000fea0000000200 */
[C---:B--2---:R-:W-:Y:S01]  /*23a0*/  IADD3 R16, P5, R2.reuse, R106, RZ ;  /* 0x0000006a02107210 */ /* 0x044fe20007fbe0ff */
[----:B------:R-:W-:Y:S01]  /*23b0*/  HMMA.16816.F32.BF16 R52, R4, R18, RZ ;  /* 0x000000120434723c */ /* 0x000fe200000418ff */
[----:B-----5:R-:W-:-:S02]  /*23c0*/  IADD3 R10, P6, R2, R107, RZ ;  /* 0x0000006b020a7210 */ /* 0x020fc40007fde0ff */
[----:B------:R-:W-:Y:S01]  /*23d0*/  IADD3 R2, P1, R2, R108, RZ ;  /* 0x0000006c02027210 */ /* 0x000fe20007f3e0ff */
[C---:B---3--:R-:W-:Y:S01]  /*23e0*/  IMAD.X R17, R3.reuse, 0x1, R101, P5 ;  /* 0x0000000103117824 */ /* 0x048fe200028e0665 */
[----:B----4-:R-:W-:Y:S01]  /*23f0*/  IADD3 R20, P5, R0, R106, RZ ;  /* 0x0000006a00147210 */ /* 0x010fe20007fbe0ff */
[C---:B------:R-:W-:Y:S01]  /*2400*/  IMAD.X R11, R3.reuse, 0x1, R103, P6 ;  /* 0x00000001030b7824 */ /* 0x040fe200030e0667 */
[----:B------:R-:W-:Y:S01]  /*2410*/  ISETP.GE.AND P6, PT, R208, c[0x0][0x1d4], PT ;  /* 0x00007500d0007a0c */ /* 0x000fe20003fc6270 */
[----:B------:R-:W-:Y:S01]  /*2420*/  IMAD.X R3, R3, 0x1, R102, P1 ;  /* 0x0000000103037824 */ /* 0x000fe200008e0666 */
[----:B------:R-:W-:Y:S01]  /*2430*/  IADD3 R18, P1, R0, R107, RZ ;  /* 0x0000006b00127210 */ /* 0x000fe20007f3e0ff */
[C---:B------:R-:W-:Y:S01]  /*2440*/  IMAD.X R21, R8.reuse, 0x1, R101, P5 ;  /* 0x0000000108157824 */ /* 0x040fe200028e0665 */
[C---:B------:R-:W-:Y:S01]  /*2450*/  ISETP.LT.OR P5, PT, R9.reuse, 0x1, P0 ;  /* 0x000000010900780c */ /* 0x040fe200007a1670 */
[----:B------:R-:W-:Y:S01]  /*2460*/  HMMA.16816.F32.BF16 R36, R4, R12, RZ ;  /* 0x0000000c0424723c */ /* 0x000fe200000418ff */
[C---:B------:R-:W-:Y:S01]  /*2470*/  ISETP.LT.OR P0, PT, R9.reuse, 0x21, P0 ;  /* 0x000000210900780c */ /* 0x040fe20000701670 */
[----:B------:R-:W-:Y:S01]  /*2480*/  IMAD.X R19, R8, 0x1, R103, P1 ;  /* 0x0000000108137824 */ /* 0x000fe200008e0667 */
[----:B------:R-:W-:-:S02]  /*2490*/  ISETP.LT.OR P1, PT, R9, 0x1, P6 ;  /* 0x000000010900780c */ /* 0x000fc40003721670 */
[----:B------:R-:W-:-:S03]  /*24a0*/  ISETP.LT.OR P6, PT, R9, 0x21, P6 ;  /* 0x000000210900780c */ /* 0x000fc600037c1670 */
[C---:B------:R-:W-:Y:S01]  /*24b0*/  HMMA.16816.F32.BF16 R28, R4.reuse, R14, RZ ;  /* 0x0000000e041c723c */ /* 0x040fe200000418ff */
[----:B------:R-:W1:Y:S07]  /*24c0*/  LDSM.16.M88.4 R12, [R168] ;  /* 0x00000000a80c783b */ /* 0x000e6e0000000200 */
[C---:B------:R-:W-:Y:S08]  /*24d0*/  HMMA.16816.F32.BF16 R56, R4.reuse, R40, RZ ;  /* 0x000000280438723c */ /* 0x040ff000000418ff */
[----:B------:R-:W-:Y:S01]  /*24e0*/  HMMA.16816.F32.BF16 R64, R4, R42, RZ ;  /* 0x0000002a0440723c */ /* 0x000fe200000418ff */
[----:B------:R-:W2:Y:S04]  /*24f0*/  LDSM.16.M88.4 R40, [R171+0x1000] ;  /* 0x00100000ab28783b */ /* 0x000ea80000000200 */
[----:B------:R-:W-:Y:S01]  /*2500*/  @!PT LDS RZ, [RZ] ;  /* 0x00000000fffff984 */ /* 0x000fe20000000800 */
[----:B------:R-:W-:Y:S01]  /*2510*/  @!PT LDS RZ, [RZ] ;  /* 0x00000000fffff984 */ /* 0x000fe20000000800 */
[----:B------:R-:W-:Y:S01]  /*2520*/  @!PT LDS RZ, [RZ] ;  /* 0x00000000fffff984 */ /* 0x000fe20000000800 */
[----:B------:R2:W-:Y:S01]  /*2530*/  LDGSTS.E.BYPASS.LTC128B.128 [R184+0x100], [R16.64], !P5 ;  /* 0x0010000010b87fae */ /* 0x0005e2000e901d46 */
[----:B------:R-:W-:-:S02]  /*2540*/  ISETP.GE.AND P5, PT, R207, c[0x0][0x1d4], PT ;  /* 0x00007500cf007a0c */ /* 0x000fc40003fa6270 */
[----:B------:R-:W-:Y:S01]  /*2550*/  HMMA.16816.F32.BF16 R60, R4, R32, RZ ;  /* 0x00000020043c723c */ /* 0x000fe200000418ff */
[----:B------:R3:W-:Y:S01]  /*2560*/  LDGSTS.E.BYPASS.LTC128B.128 [R184+0x2100], [R10.64], !P1 ;  /* 0x021000000ab87fae */ /* 0x0007e2000c901d46 */
[C---:B------:R-:W-:Y:S02]  /*2570*/  ISETP.LT.OR P1, PT, R9.reuse, 0x1, P5 ;  /* 0x000000010900780c */ /* 0x040fe40002f21670 */
[----:B------:R-:W-:-:S04]  /*2580*/  ISETP.LT.OR P5, PT, R9, 0x21, P5 ;  /* 0x000000210900780c */ /* 0x000fc80002fa1670 */
[----:B------:R-:W-:Y:S07]  /*2590*/  HMMA.16816.F32.BF16 R4, R4, R34, RZ ;  /* 0x000000220404723c */ /* 0x000fee00000418ff */
[----:B------:R4:W-:Y:S01]  /*25a0*/  LDGSTS.E.BYPASS.LTC128B.128 [R184+0x4100], [R2.64], !P1 ;  /* 0x0410000002b87fae */ /* 0x0009e2000c901d46 */
[----:B-1----:R-:W-:Y:S03]  /*25b0*/  HMMA.16816.F32.BF16 R72, R12, R26, R28 ;  /* 0x0000001a0c48723c */ /* 0x002fe6000004181c */
[----:B------:R1:W-:Y:S01]  /*25c0*/  LDGSTS.E.BYPASS.LTC128B.128 [R184+0x1100], [R20.64], !P0 ;  /* 0x0110000014b87fae */ /* 0x0003e2000c101d46 */
[----:B------:R-:W-:-:S03]  /*25d0*/  ISETP.GT.AND P0, PT, R100, R212, PT ;  /* 0x000000d46400720c */ /* 0x000fc60003f04270 */
[----:B------:R2:W-:Y:S01]  /*25e0*/  LDGSTS.E.BYPASS.LTC128B.128 [R184+0x3100], [R18.64], !P6 ;  /* 0x0310000012b87fae */ /* 0x0005e2000f101d46 */
[C---:B------:R-:W-:Y:S08]  /*25f0*/  HMMA.16816.F32.BF16 R76, R12.reuse, R24, R36 ;  /* 0x000000180c4c723c */ /* 0x040ff00000041824 */
[C---:B------:R-:W-:Y:S08]  /*2600*/  HMMA.16816.F32.BF16 R24, R12.reuse, R44, R48 ;  /* 0x0000002c0c18723c */ /* 0x040ff00000041830 */
[----:B------:R-:W-:Y:S01]  /*2610*/  HMMA.16816.F32.BF16 R48, R12, R70, R4 ;  /* 0x000000460c30723c */ /* 0x000fe20000041804 */
[----:B----4-:R-:W-:Y:S01]  /*2620*/  IMAD.MOV.U32 R3, RZ, RZ, 0x40 ;  /* 0x00000040ff037424 */ /* 0x010fe200078e00ff */
[----:B------:R-:W-:-:S04]  /*2630*/  IADD3 R2, P1, R0, R108, RZ ;  /* 0x0000006c00027210 */ /* 0x000fc80007f3e0ff */
[----:B------:R-:W-:Y:S01]  /*2640*/  SEL R0, R3, 0xffffffc0, !P2 ;  /* 0xffffffc003007807 */ /* 0x000fe20005000000 */
[----:B------:R-:W-:Y:S01]  /*2650*/  IMAD.X R3, R8, 0x1, R102, P1 ;  /* 0x0000000108037824 */ /* 0x000fe200008e0666 */
[----:B-1----:R-:W-:Y:S01]  /*2660*/  HMMA.16816.F32.BF16 R20, R12, R46, R52 ;  /* 0x0000002e0c14723c */ /* 0x002fe20000041834 */
[----:B------:R-:W-:Y:S02]  /*2670*/  ISETP.GT.AND P1, PT, R104, 0x3f, PT ;  /* 0x0000003f6800780c */ /* 0x000fe40003f24270 */
[--C-:B------:R-:W-:Y:S01]  /*2680*/  IMAD.IADD R162, R160, 0x1, R0.reuse ;  /* 0x00000001a0a27824 */ /* 0x100fe200078e0200 */
[----:B------:R1:W-:Y:S01]  /*2690*/  LDGSTS.E.BYPASS.LTC128B.128 [R184+0x5100], [R2.64], !P5 ;  /* 0x0510000002b87fae */ /* 0x0003e2000e901d46 */
[----:B------:R-:W-:-:S03]  /*26a0*/  IMAD.IADD R161, R172, 0x1, R0 ;  /* 0x00000001aca17824 */ /* 0x000fc600078e0200 */
[----:B---3--:R-:W-:Y:S01]  /*26b0*/  LDSM.16.M88.4 R8, [R170] ;  /* 0x00000000aa08783b */ /* 0x008fe20000000200 */
[C---:B--2---:R-:W-:Y:S03]  /*26c0*/  HMMA.16816.F32.BF16 R16, R12.reuse, R40, R56 ;  /* 0x000000280c10723c */ /* 0x044fe60000041838 */
[----:B------:R-:W2:Y:S04]  /*26d0*/  LDSM.16.M88.4 R32, [R162] ;  /* 0x00000000a220783b */ /* 0x000ea80000000200 */
[----:B------:R-:W3:Y:S01]  /*26e0*/  LDSM.16.M88.4 R28, [R162+0x800] ;  /* 0x00080000a21c783b */ /* 0x000ee20000000200 */
[C---:B------:R-:W-:Y:S03]  /*26f0*/  HMMA.16816.F32.BF16 R40, R12.reuse, R42, R64 ;  /* 0x0000002a0c28723c */ /* 0x040fe60000041840 */
[----:B------:R-:W4:Y:S04]  /*2700*/  LDSM.16.M88.4 R36, [R162+0x1000] ;  /* 0x00100000a224783b */ /* 0x000f280000000200 */
[----:B------:R-:W5:Y:S01]  /*2710*/  LDSM.16.M88.4 R44, [R162+0x1800] ;  /* 0x00180000a22c783b */ /* 0x000f620000000200 */
[----:B------:R-:W-:Y:S03]  /*2720*/  HMMA.16816.F32.BF16 R52, R12, R68, R60 ;  /* 0x000000440c34723c */ /* 0x000fe6000004183c */
[----:B------:R-:W-:Y:S04]  /*2730*/  LDSM.16.M88.4 R4, [R169] ;  /* 0x00000000a904783b */ /* 0x000fe80000000200 */
[----:B------:R-:W1:Y:S04]  /*2740*/  LDSM.16.M88.4 R68, [R161+-0x4000] ;  /* 0xffc00000a144783b */ /* 0x000e680000000200 */
[----:B------:R-:W-:Y:S04]  /*2750*/  LDSM.16.M88.4 R80, [R161+-0x3000] ;  /* 0xffd00000a150783b */ /* 0x000fe80000000200 */
[----:B------:R-:W-:Y:S04]  /*2760*/  LDSM.16.M88.4 R12, [R167+0x4000] ;  /* 0x00400000a70c783b */ /* 0x000fe80000000200 */
[----:B------:R-:W-:Y:S04]  /*2770*/  LDSM.16.M88.4 R88, [R160+0x2000] ;  /* 0x00200000a058783b */ /* 0x000fe80000000200 */
[----:B------:R-:W-:Y:S01]  /*2780*/  LDSM.16.M88.4 R84, [R160+0x2800] ;  /* 0x00280000a054783b */ /* 0x000fe20000000200 */
[C---:B--2---:R-:W-:Y:S03]  /*2790*/  HMMA.16816.F32.BF16 R64, R8.reuse, R34, R72 ;  /* 0x000000220840723c */ /* 0x044fe60000041848 */
[----:B------:R-:W2:Y:S04]  /*27a0*/  LDSM.16.M88.4 R72, [R161+-0x3800] ;  /* 0xffc80000a148783b */ /* 0x000ea80000000200 */
[----:B------:R-:W-:Y:S01]  /*27b0*/  LDSM.16.M88.4 R96, [R179] ;  /* 0x00000000b360783b */ /* 0x000fe20000000200 */
[C---:B------:R-:W-:Y:S03]  /*27c0*/  HMMA.16816.F32.BF16 R60, R8.reuse, R32, R76 ;  /* 0x00000020083c723c */ /* 0x040fe6000004184c */
[----:B------:R-:W1:Y:S04]  /*27d0*/  LDSM.16.M88.4 R76, [R161+-0x2800] ;  /* 0xffd80000a14c783b */ /* 0x000e680000000200 */
[----:B------:R-:W-:Y:S01]  /*27e0*/  LDSM.16.M88.4 R92, [R162+0x5800] ;  /* 0x00580000a25c783b */ /* 0x000fe20000000200 */
[C---:B---3--:R-:W-:Y:S03]  /*27f0*/  HMMA.16816.F32.BF16 R56, R8.reuse, R28, R24 ;  /* 0x0000001c0838723c */ /* 0x048fe60000041818 */
[----:B------:R-:W0:Y:S05]  /*2800*/  LDGDEPBAR ;  /* 0x00000000000079af */ /* 0x000e2a0000000000 */
[C---:B------:R-:W-:Y:S08]  /*2810*/  HMMA.16816.F32.BF16 R32, R8.reuse, R30, R20 ;  /* 0x0000001e0820723c */ /* 0x040ff00000041814 */
[C---:B----4-:R-:W-:Y:S08]  /*2820*/  HMMA.16816.F32.BF16 R28, R8.reuse, R36, R16 ;  /* 0x00000024081c723c */ /* 0x050ff00000041810 */
[C---:B------:R-:W-:Y:S08]  /*2830*/  HMMA.16816.F32.BF16 R24, R8.reuse, R38, R40 ;  /* 0x000000260818723c */ /* 0x040ff00000041828 */
[C---:B-----5:R-:W-:Y:S08]  /*2840*/  HMMA.16816.F32.BF16 R20, R8.reuse, R44, R52 ;  /* 0x0000002c0814723c */ /* 0x060ff00000041834 */
[----:B------:R-:W-:Y:S01]  /*2850*/  HMMA.16816.F32.BF16 R8, R8, R46, R48 ;  /* 0x0000002e0808723c */ /* 0x000fe20000041830 */
[----:B------:R-:W3:Y:S07]  /*2860*/  LDSM.16.M88.4 R48, [R160+0x3000] ;  /* 0x00300000a030783b */ /* 0x000eee0000000200 */
[C---:B-1----:R-:W-:Y:S08]  /*2870*/  HMMA.16816.F32.BF16 R16, R4.reuse, R68, R60 ;  /* 0x000000440410723c */ /* 0x042ff0000004183c */
[C---:B--2---:R-:W-:Y:S08]  /*2880*/  HMMA.16816.F32.BF16 R56, R4.reuse, R72, R56 ;  /* 0x000000480438723c */ /* 0x044ff00000041838 */
[C---:B------:R-:W-:Y:S01]  /*2890*/  HMMA.16816.F32.BF16 R40, R4.reuse, R70, R64 ;  /* 0x000000460428723c */ /* 0x040fe20000041840 */
[----:B------:R-:W-:Y:S04]  /*28a0*/  LDSM.16.M88.4 R64, [R173] ;  /* 0x00000000ad40783b */ /* 0x000fe80000000200 */
[----:B------:R-:W-:Y:S03]  /*28b0*/  LDSM.16.M88.4 R68, [R174] ;  /* 0x00000000ae44783b */ /* 0x000fe60000000200 */
[C---:B------:R-:W-:Y:S01]  /*28c0*/  HMMA.16816.F32.BF16 R44, R4.reuse, R74, R32 ;  /* 0x0000004a042c723c */ /* 0x040fe20000041820 */
[----:B------:R-:W-:Y:S07]  /*28d0*/  LDSM.16.M88.4 R72, [R161+-0x2000] ;  /* 0xffe00000a148783b */ /* 0x000fee0000000200 */
[C---:B------:R-:W-:Y:S01]  /*28e0*/  HMMA.16816.F32.BF16 R52, R4.reuse, R80, R28 ;  /* 0x000000500434723c */ /* 0x040fe2000004181c */
[----:B------:R-:W1:Y:S07]  /*28f0*/  LDSM.16.M88.4 R28, [R160+0x3800] ;  /* 0x00380000a01c783b */ /* 0x000e6e0000000200 */
[C---:B------:R-:W-:Y:S01]  /*2900*/  HMMA.16816.F32.BF16 R60, R4.reuse, R82, R24 ;  /* 0x00000052043c723c */ /* 0x040fe20000041818 */
[----:B------:R-:W-:Y:S04]  /*2910*/  LDSM.16.M88.4 R24, [R176] ;  /* 0x00000000b018783b */ /* 0x000fe80000000200 */
[----:B------:R-:W-:Y:S03]  /*2920*/  LDSM.16.M88.4 R80, [R160+0x5800] ;  /* 0x00580000a050783b */ /* 0x000fe60000000200 */
[C---:B------:R-:W-:Y:S01]  /*2930*/  HMMA.16816.F32.BF16 R32, R4.reuse, R78, R8 ;  /* 0x0000004e0420723c */ /* 0x040fe20000041808 */
[----:B------:R-:W2:Y:S07]  /*2940*/  LDSM.16.M88.4 R8, [R168+0x4000] ;  /* 0x00400000a808783b */ /* 0x000eae0000000200 */
[----:B------:R-:W-:Y:S01]  /*2950*/  HMMA.16816.F32.BF16 R36, R4, R76, R20 ;  /* 0x0000004c0424723c */ /* 0x000fe20000041814 */
[----:B------:R-:W4:Y:S07]  /*2960*/  LDSM.16.M88.4 R76, [R175] ;  /* 0x00000000af4c783b */ /* 0x000f2e0000000200 */
[C---:B------:R-:W-:Y:S08]  /*2970*/  HMMA.16816.F32.BF16 R20, R12.reuse, R88, R16 ;  /* 0x000000580c14723c */ /* 0x040ff00000041810 */
[C---:B------:R-:W-:Y:S08]  /*2980*/  HMMA.16816.F32.BF16 R4, R12.reuse, R84, R56 ;  /* 0x000000540c04723c */ /* 0x040ff00000041838 */
[C---:B------:R-:W-:Y:S01]  /*2990*/  HMMA.16816.F32.BF16 R16, R12.reuse, R90, R40 ;  /* 0x0000005a0c10723c */ /* 0x040fe20000041828 */
[----:B------:R-:W-:Y:S07]  /*29a0*/  LDSM.16.M88.4 R88, [R162+0x5000] ;  /* 0x00500000a258783b */ /* 0x000fee0000000200 */
[C---:B------:R-:W-:Y:S01]  /*29b0*/  HMMA.16816.F32.BF16 R44, R12.reuse, R86, R44 ;  /* 0x000000560c2c723c */ /* 0x040fe2000004182c */
[----:B------:R-:W-:Y:S07]  /*29c0*/  LDSM.16.M88.4 R84, [R161+-0x800] ;  /* 0xfff80000a154783b */ /* 0x000fee0000000200 */
[C---:B---3--:R-:W-:Y:S08]  /*29d0*/  HMMA.16816.F32.BF16 R52, R12.reuse, R48, R52 ;  /* 0x000000300c34723c */ /* 0x048ff00000041834 */
[C---:B------:R-:W-:Y:S08]  /*29e0*/  HMMA.16816.F32.BF16 R48, R12.reuse, R50, R60 ;  /* 0x000000320c30723c */ /* 0x040ff0000004183c */
[C---:B-1----:R-:W-:Y:S08]  /*29f0*/  HMMA.16816.F32.BF16 R60, R12.reuse, R28, R36 ;  /* 0x0000001c0c3c723c */ /* 0x042ff00000041824 */
[----:B------:R-:W-:Y:S01]  /*2a00*/  HMMA.16816.F32.BF16 R56, R12, R30, R32 ;  /* 0x0000001e0c38723c */ /* 0x000fe20000041820 */
[----:B------:R-:W-:Y:S04]  /*2a10*/  LDSM.16.M88.4 R28, [R162+0x2000] ;  /* 0x00200000a21c783b */ /* 0x000fe80000000200 */
[----:B------:R-:W-:Y:S03]  /*2a20*/  LDSM.16.M88.4 R12, [R169+0x4000] ;  /* 0x00400000a90c783b */ /* 0x000fe60000000200 */
[C---:B--2---:R-:W-:Y:S08]  /*2a30*/  HMMA.16816.F32.BF16 R40, R8.reuse, R24, R20 ;  /* 0x000000180828723c */ /* 0x044ff00000041814 */
[C---:B------:R-:W-:Y:S01]  /*2a40*/  HMMA.16816.F32.BF16 R20, R8.reuse, R64, R4 ;  /* 0x000000400814723c */ /* 0x040fe20000041804 */
[----:B------:R-:W1:Y:S07]  /*2a50*/  LDSM.16.M88.4 R4, [R170+0x4000] ;  /* 0x00400000aa04783b */ /* 0x000e6e0000000200 */
[C---:B------:R-:W-:Y:S01]  /*2a60*/  HMMA.16816.F32.BF16 R36, R8.reuse, R26, R16 ;  /* 0x0000001a0824723c */ /* 0x040fe20000041810 */
[----:B------:R-:W2:Y:S07]  /*2a70*/  LDSM.16.M88.4 R24, [R162+0x2800] ;  /* 0x00280000a218783b */ /* 0x000eae0000000200 */
[C---:B------:R-:W-:Y:S01]  /*2a80*/  HMMA.16816.F32.BF16 R16, R8.reuse, R66, R44 ;  /* 0x000000420810723c */ /* 0x040fe2000004182c */
[----:B------:R-:W3:Y:S04]  /*2a90*/  LDSM.16.M88.4 R44, [R162+0x3000] ;  /* 0x00300000a22c783b */ /* 0x000ee80000000200 */
[----:B------:R-:W5:Y:S03]  /*2aa0*/  LDSM.16.M88.4 R64, [R162+0x3800] ;  /* 0x00380000a240783b */ /* 0x000f660000000200 */
[C---:B------:R-:W-:Y:S08]  /*2ab0*/  HMMA.16816.F32.BF16 R32, R8.reuse, R68, R52 ;  /* 0x000000440820723c */ /* 0x040ff00000041834 */
[C---:B------:R-:W-:Y:S01]  /*2ac0*/  HMMA.16816.F32.BF16 R48, R8.reuse, R70, R48 ;  /* 0x000000460830723c */ /* 0x040fe20000041830 */
[----:B------:R-:W-:Y:S07]  /*2ad0*/  LDSM.16.M88.4 R68, [R161+-0x1800] ;  /* 0xffe80000a144783b */ /* 0x000fee0000000200 */
[C---:B----4-:R-:W-:Y:S08]  /*2ae0*/  HMMA.16816.F32.BF16 R60, R8.reuse, R76, R60 ;  /* 0x0000004c083c723c */ /* 0x050ff0000004183c */
[----:B------:R-:W-:Y:S01]  /*2af0*/  HMMA.16816.F32.BF16 R8, R8, R78, R56 ;  /* 0x0000004e0808723c */ /* 0x000fe20000041838 */
[----:B------:R-:W4:Y:S04]  /*2b00*/  LDSM.16.M88.4 R76, [R161+-0x1000] ;  /* 0xfff00000a14c783b */ /* 0x000f280000000200 */
[----:B------:R-:W-:Y:S03]  /*2b10*/  LDSM.16.M88.4 R56, [R160+0x4000] ;  /* 0x00400000a038783b */ /* 0x000fe60000000200 */
[C---:B-1----:R-:W-:Y:S08]  /*2b20*/  HMMA.16816.F32.BF16 R52, R4.reuse, R28, R40 ;  /* 0x0000001c0434723c */ /* 0x042ff00000041828 */
[C---:B------:R-:W-:Y:S08]  /*2b30*/  HMMA.16816.F32.BF16 R40, R4.reuse, R30, R36 ;  /* 0x0000001e0428723c */ /* 0x040ff00000041824 */
[C---:B--2---:R-:W-:Y:S08]  /*2b40*/  HMMA.16816.F32.BF16 R36, R4.reuse, R24, R20 ;  /* 0x000000180424723c */ /* 0x044ff00000041814 */
[C---:B------:R-:W-:Y:S08]  /*2b50*/  HMMA.16816.F32.BF16 R24, R4.reuse, R26, R16 ;  /* 0x0000001a0418723c */ /* 0x040ff00000041810 */
[C---:B---3--:R-:W-:Y:S08]  /*2b60*/  HMMA.16816.F32.BF16 R20, R4.reuse, R44, R32 ;  /* 0x0000002c0414723c */ /* 0x048ff00000041820 */
[C---:B------:R-:W-:Y:S01]  /*2b70*/  HMMA.16816.F32.BF16 R16, R4.reuse, R46, R48 ;  /* 0x0000002e0410723c */ /* 0x040fe20000041830 */
[----:B------:R-:W-:Y:S07]  /*2b80*/  LDSM.16.M88.4 R48, [R172] ;  /* 0x00000000ac30783b */ /* 0x000fee0000000200 */
[C---:B-----5:R-:W-:Y:S01]  /*2b90*/  HMMA.16816.F32.BF16 R28, R4.reuse, R64, R60 ;  /* 0x00000040041c723c */ /* 0x060fe2000004183c */
[----:B------:R-:W-:Y:S07]  /*2ba0*/  LDSM.16.M88.4 R60, [R160+0x4800] ;  /* 0x00480000a03c783b */ /* 0x000fee0000000200 */
[----:B------:R-:W-:Y:S01]  /*2bb0*/  HMMA.16816.F32.BF16 R8, R4, R66, R8 ;  /* 0x000000420408723c */ /* 0x000fe20000041808 */
[----:B------:R-:W-:Y:S04]  /*2bc0*/  LDSM.16.M88.4 R4, [R167+0x8000] ;  /* 0x00800000a704783b */ /* 0x000fe80000000200 */
[----:B------:R-:W1:Y:S03]  /*2bd0*/  LDSM.16.M88.4 R64, [R160+0x5000] ;  /* 0x00500000a040783b */ /* 0x000e660000000200 */
[C---:B----4-:R-:W-:Y:S08]  /*2be0*/  HMMA.16816.F32.BF16 R20, R12.reuse, R76, R20 ;  /* 0x0000004c0c14723c */ /* 0x050ff00000041814 */
[C---:B------:R-:W-:Y:S08]  /*2bf0*/  HMMA.16816.F32.BF16 R32, R12.reuse, R70, R24 ;  /* 0x000000460c20723c */ /* 0x040ff00000041818 */
[C---:B------:R-:W-:Y:S01]  /*2c00*/  HMMA.16816.F32.BF16 R16, R12.reuse, R78, R16 ;  /* 0x0000004e0c10723c */ /* 0x040fe20000041810 */
[----:B------:R-:W-:Y:S07]  /*2c10*/  LDSM.16.M88.4 R76, [R162+0x4000] ;  /* 0x00400000a24c783b */ /* 0x000fee0000000200 */
[C---:B------:R-:W-:Y:S01]  /*2c20*/  HMMA.16816.F32.BF16 R44, R12.reuse, R72, R52 ;  /* 0x000000480c2c723c */ /* 0x040fe20000041834 */
[----:B------:R-:W-:Y:S07]  /*2c30*/  LDSM.16.M88.4 R52, [R177] ;  /* 0x00000000b134783b */ /* 0x000fee0000000200 */
[C---:B------:R-:W-:Y:S08]  /*2c40*/  HMMA.16816.F32.BF16 R40, R12.reuse, R74, R40 ;  /* 0x0000004a0c28723c */ /* 0x040ff00000041828 */
[C---:B------:R-:W-:Y:S08]  /*2c50*/  HMMA.16816.F32.BF16 R36, R12.reuse, R68, R36 ;  /* 0x000000440c24723c */ /* 0x040ff00000041824 */
[C---:B------:R-:W-:Y:S08]  /*2c60*/  HMMA.16816.F32.BF16 R24, R12.reuse, R84, R28 ;  /* 0x000000540c18723c */ /* 0x040ff0000004181c */
[----:B------:R-:W-:Y:S01]  /*2c70*/  HMMA.16816.F32.BF16 R8, R12, R86, R8 ;  /* 0x000000560c08723c */ /* 0x000fe20000041808 */
[----:B------:R-:W2:Y:S04]  /*2c80*/  LDSM.16.M88.4 R12, [R168+0x8000] ;  /* 0x00800000a80c783b */ /* 0x000ea80000000200 */
[----:B------:R-:W3:Y:S03]  /*2c90*/  LDSM.16.M88.4 R84, [R178] ;  /* 0x00000000b254783b */ /* 0x000ee60000000200 */
[C---:B-1----:R-:W-:Y:S08]  /*2ca0*/  HMMA.16816.F32.BF16 R28, R4.reuse, R64, R20 ;  /* 0x00000040041c723c */ /* 0x042ff00000041814 */
[C---:B------:R-:W-:Y:S08]  /*2cb0*/  HMMA.16816.F32.BF16 R20, R4.reuse, R66, R16 ;  /* 0x000000420414723c */ /* 0x040ff00000041810 */
[C---:B------:R-:W-:Y:S08]  /*2cc0*/  HMMA.16816.F32.BF16 R44, R4.reuse, R56, R44 ;  /* 0x00000038042c723c */ /* 0x040ff0000004182c */
[C---:B------:R-:W-:Y:S01]  /*2cd0*/  HMMA.16816.F32.BF16 R40, R4.reuse, R58, R40 ;  /* 0x0000003a0428723c */ /* 0x040fe20000041828 */
[----:B------:R-:W-:Y:S07]  /*2ce0*/  LDSM.16.M88.4 R56, [R161] ;  /* 0x00000000a138783b */ /* 0x000fee0000000200 */
[C---:B------:R-:W-:Y:S08]  /*2cf0*/  HMMA.16816.F32.BF16 R36, R4.reuse, R60, R36 ;  /* 0x0000003c0424723c */ /* 0x040ff00000041824 */
[C---:B------:R-:W-:Y:S08]  /*2d00*/  HMMA.16816.F32.BF16 R32, R4.reuse, R62, R32 ;  /* 0x0000003e0420723c */ /* 0x040ff00000041820 */
[C---:B------:R-:W-:Y:S08]  /*2d10*/  HMMA.16816.F32.BF16 R16, R4.reuse, R80, R24 ;  /* 0x000000500410723c */ /* 0x040ff00000041818 */
[----:B------:R-:W-:Y:S01]  /*2d20*/  HMMA.16816.F32.BF16 R4, R4, R82, R8 ;  /* 0x000000520404723c */ /* 0x000fe20000041808 */
[----:B------:R-:W1:Y:S04]  /*2d30*/  LDSM.16.M88.4 R8, [R170+0x8000] ;  /* 0x00800000aa08783b */ /* 0x000e680000000200 */
[----:B------:R-:W4:Y:S03]  /*2d40*/  LDSM.16.M88.4 R80, [R162+0x4800] ;  /* 0x00480000a250783b */ /* 0x000f260000000200 */
[C---:B--2---:R-:W-:Y:S01]  /*2d50*/  HMMA.16816.F32.BF16 R72, R12.reuse, R48, R44 ;  /* 0x000000300c48723c */ /* 0x044fe2000004182c */
[----:B------:R-:W-:Y:S07]  /*2d60*/  LDSM.16.M88.4 R44, [R161+0x1800] ;  /* 0x00180000a12c783b */ /* 0x000fee0000000200 */
[C---:B------:R-:W-:Y:S01]  /*2d70*/  HMMA.16816.F32.BF16 R68, R12.reuse, R50, R40 ;  /* 0x000000320c44723c */ /* 0x040fe20000041828 */
[----:B------:R-:W-:Y:S07]  /*2d80*/  LDSM.16.M88.4 R48, [R161+0x1000] ;  /* 0x00100000a130783b */ /* 0x000fee0000000200 */
[C---:B------:R-:W-:Y:S08]  /*2d90*/  HMMA.16816.F32.BF16 R64, R12.reuse, R52, R36 ;  /* 0x000000340c40723c */ /* 0x040ff00000041824 */
[C---:B------:R-:W-:Y:S01]  /*2da0*/  HMMA.16816.F32.BF16 R60, R12.reuse, R54, R32 ;  /* 0x000000360c3c723c */ /* 0x040fe20000041820 */
[----:B------:R-:W-:Y:S07]  /*2db0*/  LDSM.16.M88.4 R52, [R161+0x800] ;  /* 0x00080000a134783b */ /* 0x000fee0000000200 */
[C---:B---3--:R-:W-:Y:S08]  /*2dc0*/  HMMA.16816.F32.BF16 R24, R12.reuse, R84, R28 ;  /* 0x000000540c18723c */ /* 0x048ff0000004181c */
[C---:B------:R-:W-:Y:S08]  /*2dd0*/  HMMA.16816.F32.BF16 R20, R12.reuse, R86, R20 ;  /* 0x000000560c14723c */ /* 0x040ff00000041814 */
[C---:B------:R-:W-:Y:S08]  /*2de0*/  HMMA.16816.F32.BF16 R16, R12.reuse, R96, R16 ;  /* 0x000000600c10723c */ /* 0x040ff00000041810 */
[----:B------:R-:W-:Y:S01]  /*2df0*/  HMMA.16816.F32.BF16 R12, R12, R98, R4 ;  /* 0x000000620c0c723c */ /* 0x000fe20000041804 */
[----:B------:R-:W2:Y:S01]  /*2e00*/  LDSM.16.M88.4 R4, [R169+0x8000] ;  /* 0x00800000a904783b */ /* 0x000ea20000000200 */
[----:B------:R-:W-:-:S06]  /*2e10*/  DEPBAR.LE SB0, 0x0 ;  /* 0x000080000000791a */ /* 0x000fcc0000000000 */
[C---:B-1----:R-:W-:Y:S08]  /*2e20*/  HMMA.16816.F32.BF16 R40, R8.reuse, R76, R72 ;  /* 0x0000004c0828723c */ /* 0x042ff00000041848 */
        /* <DEDUP_REMOVED lines=18> */
[----:B------:R-:W-:Y:S01]  /*2f50*/  IMAD R2, R100, 0x40, R215 ;  /* 0x0000004064027824 */ /* 0x000fe200078e02d7 */
        /* <DEDUP_REMOVED lines=27> */
.L_x_4195:
        /* <DEDUP_REMOVED lines=21> */
.L_x_4196:
        /* <DEDUP_REMOVED lines=21> */
.L_x_4150:
[----:B------:R-:W-:Y:S05]  /*33b0*/  BSYNC B0 ;  /* 0x0000000000007941 */ /* 0x000fea0003800000 */
.L_x_4149:
        /* <DEDUP_REMOVED lines=14> */
.L_x_4197:
        /* <DEDUP_REMOVED lines=49> */
[----:B-1----:R-:W-:Y:S02]  /*37b0*/  FSEL R4, R42, -INF , P5 ;  /* 0xff8000002a047808 */ /* 0x002fe40002800000 */
[----:B------:R-:W-:Y:S02]  /*37c0*/  FSEL R5, R43, -INF , P2 ;  /* 0xff8000002b057808 */ /* 0x000fe40001000000 */
[----:B------:R-:W-:Y:S02]  /*37d0*/  ISETP.GT.AND P2, PT, R0, 0x9, PT ;  /* 0x000000090000780c */ /* 0x000fe40003f44270 */
[----:B------:R-:W-:Y:S02]  /*37e0*/  FSEL R6, R38, -INF , P0 ;  /* 0xff80000026067808 */ /* 0x000fe40000000000 */
[----:B------:R-:W-:Y:S02]  /*37f0*/  FMNMX.FTZ R3, R4, R5, !PT ;  /* 0x0000000504037209 */ /* 0x000fe40007810000 */
[----:B------:R-:W-:-:S02]  /*3800*/  FSEL R9, R39, -INF , P2 ;  /* 0xff80000027097808 */ /* 0x000fc40001000000 */
[----:B------:R-:W-:Y:S02]  /*3810*/  ISETP.GT.AND P2, PT, R0, 0x10, PT ;  /* 0x000000100000780c */ /* 0x000fe40003f44270 */
[----:B------:R-:W-:Y:S02]  /*3820*/  FMNMX.FTZ R3, R6, R3, !PT ;  /* 0x0000000306037209 */ /* 0x000fe40007810000 */
[----:B------:R-:W-:Y:S02]  /*3830*/  ISETP.GT.AND P0, PT, R0, 0x11, PT ;  /* 0x000000110000780c */ /* 0x000fe40003f04270 */
[----:B------:R-:W-:Y:S02]  /*3840*/  FSEL R13, R34, -INF , P2 ;  /* 0xff800000220d7808 */ /* 0x000fe40001000000 */
[----:B------:R-:W-:Y:S02]  /*3850*/  FMNMX.FTZ R3, R9, R3, !PT ;  /* 0x0000000309037209 */ /* 0x000fe40007810000 */
[----:B------:R-:W-:-:S02]  /*3860*/  FSEL R20, R35, -INF , P0 ;  /* 0xff80000023147808 */ /* 0x000fc40000000000 */
[C---:B------:R-:W-:Y:S02]  /*3870*/  ISETP.GT.AND P2, PT, R0.reuse, 0x18, PT ;  /* 0x000000180000780c */ /* 0x040fe40003f44270 */
[----:B------:R-:W-:Y:S02]  /*3880*/  FMNMX.FTZ R3, R13, R3, !PT ;  /* 0x000000030d037209 */ /* 0x000fe40007810000 */
        /* <DEDUP_REMOVED lines=9> */
[----:B------:R-:W-:-:S02]  /*3920*/  FMNMX.FTZ R2, R98, R2, !PT ;  /* 0x0000000262027209 */ /* 0x000fc40007810000 */
[----:B------:R-:W-:Y:S02]  /*3930*/  FSEL R81, R27, -INF , P0 ;  /* 0xff8000001b517808 */ /* 0x000fe40000000000 */
[C---:B------:R-:W-:Y:S02]  /*3940*/  ISETP.GT.AND P2, PT, R0.reuse, 0x28, PT ;  /* 0x000000280000780c */ /* 0x040fe40003f44270 */
        /* <DEDUP_REMOVED lines=24> */
[----:B------:R-:W1:Y:S02]  /*3ad0*/  SHFL.BFLY PT, R3, R0, 0x2, 0x1f ;  /* 0x0c401f0000037f89 */ /* 0x000e6400000e0000 */
[----:B------:R-:W-:-:S05]  /*3ae0*/  FMNMX.FTZ R2, R127, R2, !PT ;  /* 0x000000027f027209 */ /* 0x000fca0007810000 */
[----:B------:R-:W2:Y:S01]  /*3af0*/  SHFL.BFLY PT, R12, R2, 0x2, 0x1f ;  /* 0x0c401f00020c7f89 */ /* 0x000ea200000e0000 */
[----:B-1----:R-:W-:-:S05]  /*3b00*/  FMNMX.FTZ R0, R3, R0, !PT ;  /* 0x0000000003007209 */ /* 0x002fca0007810000 */
[----:B------:R-:W1:Y:S01]  /*3b10*/  SHFL.BFLY PT, R125, R0, 0x1, 0x1f ;  /* 0x0c201f00007d7f89 */ /* 0x000e6200000e0000 */
[----:B--2---:R-:W-:-:S05]  /*3b20*/  FMNMX.FTZ R12, R2, R12, !PT ;  /* 0x0000000c020c7209 */ /* 0x004fca0007810000 */
[----:B------:R2:W3:Y:S01]  /*3b30*/  SHFL.BFLY PT, R3, R12, 0x1, 0x1f ;  /* 0x0c201f000c037f89 */ /* 0x0004e200000e0000 */
[----:B-1----:R-:W-:-:S05]  /*3b40*/  FMNMX.FTZ R125, R0, R125, !PT ;  /* 0x0000007d007d7209 */ /* 0x002fca0007810000 */
.L_x_4198:
[C---:B------:R-:W-:Y:S01]  /*3b50*/  FMUL.FTZ R2, R125.reuse, c[0x0][0x2d0] ;  /* 0x0000b4007d027a20 */ /* 0x040fe20000410000 */
[----:B------:R-:W-:Y:S01]  /*3b60*/  FSETP.NEU.FTZ.AND P0, PT, R125, -INF , PT ;  /* 0xff8000007d00780b */ /* 0x000fe20003f1d000 */
[----:B------:R-:W-:Y:S01]  /*3b70*/  WARPSYNC 0xffffffff ;  /* 0xffffffff00007948 */ /* 0x000fe20003800000 */
[----:B--23--:R-:W-:Y:S01]  /*3b80*/  FMNMX.FTZ R12, R3, R12, !PT ;  /* 0x0000000c030c7209 */ /* 0x00cfe20007810000 */
        /* <DEDUP_REMOVED lines=14> */
[----:B------:R-:W-:Y:S01]  /*3c70*/  LDSM.16.MT88.4 R68, [R163+0x4000] ;  /* 0x00400000a344783b */ /* 0x000fe20000004200 */
[----:B------:R1:W3:Y:S01]  /*3c80*/  MUFU.EX2 R198, R0 ;  /* 0x0000000000c67308 */ /* 0x0002e20000000800 */
[----:B--2---:R-:W-:-:S07]  /*3c90*/  FFMA.FTZ R3, R11, c[0x0][0x2d0], -R2 ;  /* 0x0000b4000b037a23 */ /* 0x004fce0000010802 */
[----:B------:R-:W2:Y:S01]  /*3ca0*/  MUFU.EX2 R206, R3 ;  /* 0x0000000300ce7308 */ /* 0x000ea20000000800 */
[----:B-1----:R-:W-:Y:S01]  /*3cb0*/  FMUL.FTZ R0, R12, c[0x0][0x2d0] ;  /* 0x0000b4000c007a20 */ /* 0x002fe20000410000 */
[----:B---3--:R-:W-:-:S04]  /*3cc0*/  F2FP.BF16.PACK_AB R8, R198, R204 ;  /* 0x000000ccc608723e */ /* 0x008fc800000010ff */
[----:B------:R-:W-:Y:S02]  /*3cd0*/  FSEL R0, R0, RZ, P0 ;  /* 0x000000ff00007208 */ /* 0x000fe40000000000 */
[----:B--2---:R-:W-:-:S03]  /*3ce0*/  F2FP.BF16.PACK_AB R10, R206, R199 ;  /* 0x000000c7ce0a723e */ /* 0x004fc600000010ff */
[----:B------:R-:W-:-:S04]  /*3cf0*/  FFMA.FTZ R3, R4, c[0x0][0x2d0], -R0 ;  /* 0x0000b40004037a23 */ /* 0x000fc80000010800 */
[----:B------:R1:W-:Y:S02]  /*3d00*/  MUFU.EX2 R205, R3 ;  /* 0x0000000300cd7308 */ /* 0x0003e40000000800 */
[----:B-1----:R-:W-:-:S06]  /*3d10*/  FFMA.FTZ R3, R5, c[0x0][0x2d0], -R0 ;  /* 0x0000b40005037a23 */ /* 0x002fcc0000010800 */
[----:B------:R1:W2:Y:S02]  /*3d20*/  MUFU.EX2 R200, R3 ;  /* 0x0000000300c87308 */ /* 0x0002a40000000800 */
[--C-:B-1----:R-:W-:Y:S02]  /*3d30*/  FFMA.FTZ R3, R6, c[0x0][0x2d0], -R0.reuse ;  /* 0x0000b40006037a23 */ /* 0x102fe40000010800 */
[----:B------:R-:W1:Y:S04]  /*3d40*/  LDSM.16.MT88.4 R4, [R164] ;  /* 0x00000000a404783b */ /* 0x000e680000004200 */
[----:B------:R3:W-:Y:S02]  /*3d50*/  MUFU.EX2 R203, R3 ;  /* 0x0000000300cb7308 */ /* 0x0007e40000000800 */
[----:B---3--:R-:W-:Y:S01]  /*3d60*/  FFMA.FTZ R3, R9, c[0x0][0x2d0], -R0 ;  /* 0x0000b40009037a23 */ /* 0x008fe20000010800 */
[----:B--2---:R-:W-:-:S05]  /*3d70*/  F2FP.BF16.PACK_AB R9, R200, R205 ;  /* 0x000000cdc809723e */ /* 0x004fca00000010ff */
        /* <DEDUP_REMOVED lines=19> */
[----:B-1----:R-:W-:-:S06]  /*3eb0*/  FFMA.FTZ R3, R20, c[0x0][0x2d0], -R0 ;  /* 0x0000b40014037a23 */ /* 0x002fcc0000010800 */
[----:B------:R1:W2:Y:S02]  /*3ec0*/  MUFU.EX2 R231, R3 ;  /* 0x0000000300e77308 */ /* 0x0002a40000000800 */
[--C-:B-1----:R-:W-:Y:S01]  /*3ed0*/  FFMA.FTZ R3, R24, c[0x0][0x2d0], -R0.reuse ;  /* 0x0000b40018037a23 */ /* 0x102fe20000010800 */
[----:B--2---:R-:W-:Y:S01]  /*3ee0*/  F2FP.BF16.PACK_AB R5, R231, R213 ;  /* 0x000000d5e705723e */ /* 0x004fe200000010ff */
[----:B------:R-:W1:Y:S04]  /*3ef0*/  LDSM.16.MT88.4 R24, [R165] ;  /* 0x00000000a518783b */ /* 0x000e680000004200 */
[----:B------:R2:W-:Y:S02]  /*3f00*/  MUFU.EX2 R209, R3 ;  /* 0x0000000300d17308 */ /* 0x0005e40000000800 */
[----:B--2---:R-:W-:-:S02]  /*3f10*/  FFMA.FTZ R3, R23, c[0x0][0x2d0], -R0 ;  /* 0x0000b40017037a23 */ /* 0x004fc40000010800 */
[C---:B------:R-:W-:Y:S04]  /*3f20*/  HMMA.16816.F32.BF16 R20, R8.reuse, R32, RZ ;  /* 0x000000200814723c */ /* 0x040fe800000418ff */
[----:B------:R-:W2:Y:S02]  /*3f30*/  MUFU.EX2 R230, R3 ;  /* 0x0000000300e67308 */ /* 0x000ea40000000800 */
[----:B--2---:R-:W-:Y:S01]  /*3f40*/  F2FP.BF16.PACK_AB R7, R230, R209 ;  /* 0x000000d1e607723e */ /* 0x004fe200000010ff */
[--C-:B------:R-:W-:Y:S01]  /*3f50*/  FFMA.FTZ R3, R99, c[0x0][0x2d0], -R2.reuse ;  /* 0x0000b40063037a23 */ /* 0x100fe20000010802 */
[----:B-1----:R-:W-:Y:S04]  /*3f60*/  HMMA.16816.F32.BF16 R32, R8, R26, RZ ;  /* 0x0000001a0820723c */ /* 0x002fe800000418ff */
[----:B------:R1:W-:Y:S04]  /*3f70*/  MUFU.EX2 R191, R3 ;  /* 0x0000000300bf7308 */ /* 0x0003e80000000800 */
[C---:B------:R-:W-:Y:S01]  /*3f80*/  HMMA.16816.F32.BF16 R140, R4.reuse, R44, R36 ;  /* 0x0000002c048c723c */ /* 0x040fe20000041824 */
[----:B------:R-:W2:Y:S07]  /*3f90*/  LDSM.16.MT88.4 R36, [R164+0x2800] ;  /* 0x00280000a424783b */ /* 0x000eae0000004200 */
[----:B------:R-:W-:Y:S01]  /*3fa0*/  HMMA.16816.F32.BF16 R128, R4, R48, R56 ;  /* 0x000000300480723c */ /* 0x000fe20000041838 */
[----:B------:R-:W3:Y:S01]  /*3fb0*/  LDSM.16.MT88.4 R56, [R165+0x2000] ;  /* 0x00200000a538783b */ /* 0x000ee20000004200 */
[----:B-1----:R-:W-:-:S04]  /*3fc0*/  FFMA.FTZ R3, R98, c[0x0][0x2d0], -R2 ;  /* 0x0000b40062037a23 */ /* 0x002fc80000010802 */
[----:B------:R1:W-:Y:S02]  /*3fd0*/  MUFU.EX2 R193, R3 ;  /* 0x0000000300c17308 */ /* 0x0003e40000000800 */
[C---:B------:R-:W-:Y:S01]  /*3fe0*/  HMMA.16816.F32.BF16 R100, R4.reuse, R50, R52 ;  /* 0x000000320464723c */ /* 0x040fe20000041834 */
[----:B------:R-:W4:Y:S04]  /*3ff0*/  LDSM.16.MT88.4 R52, [R165+0x800] ;  /* 0x00080000a534783b */ /* 0x000f280000004200 */
[----:B------:R-:W-:Y:S03]  /*4000*/  LDSM.16.MT88.4 R48, [R166+0x2000] ;  /* 0x00200000a630783b */ /* 0x000fe60000004200 */
[----:B------:R-:W-:Y:S01]  /*4010*/  HMMA.16816.F32.BF16 R132, R4, R42, R16 ;  /* 0x0000002a0484723c */ /* 0x000fe20000041810 */
[----:B-1----:R-:W-:-:S07]  /*4020*/  FFMA.FTZ R3, R97, c[0x0][0x2d0], -R2 ;  /* 0x0000b40061037a23 */ /* 0x002fce0000010802 */
[----:B------:R-:W-:Y:S01]  /*4030*/  HMMA.16816.F32.BF16 R16, R8, R66, RZ ;  /* 0x000000420810723c */ /* 0x000fe200000418ff */
[----:B------:R1:W-:Y:S07]  /*4040*/  MUFU.EX2 R194, R3 ;  /* 0x0000000300c27308 */ /* 0x0003ee0000000800 */
[C---:B------:R-:W-:Y:S01]  /*4050*/  HMMA.16816.F32.BF16 R136, R4.reuse, R40, R20 ;  /* 0x000000280488723c */ /* 0x040fe20000041814 */
[----:B------:R-:W-:Y:S07]  /*4060*/  LDSM.16.MT88.4 R40, [R163+0x2800] ;  /* 0x00280000a328783b */ /* 0x000fee0000004200 */
[----:B------:R-:W-:Y:S01]  /*4070*/  HMMA.16816.F32.BF16 R108, R4, R46, R28 ;  /* 0x0000002e046c723c */ /* 0x000fe2000004181c */
[----:B-1----:R-:W-:-:S04]  /*4080*/  FFMA.FTZ R3, R96, c[0x0][0x2d0], -R2 ;  /* 0x0000b40060037a23 */ /* 0x002fc80000010802 */
[----:B------:R1:W-:Y:S03]  /*4090*/  MUFU.EX2 R195, R3 ;  /* 0x0000000300c37308 */ /* 0x0003e60000000800 */
[C---:B------:R-:W-:Y:S01]  /*40a0*/  HMMA.16816.F32.BF16 R20, R8.reuse, R64, RZ ;  /* 0x000000400814723c */ /* 0x040fe200000418ff */
[----:B------:R-:W5:Y:S07]  /*40b0*/  LDSM.16.MT88.4 R64, [R165+0x2800] ;  /* 0x00280000a540783b */ /* 0x000f6e0000004200 */
[----:B------:R-:W-:Y:S01]  /*40c0*/  HMMA.16816.F32.BF16 R44, R8, R24, RZ ;  /* 0x00000018082c723c */ /* 0x000fe200000418ff */
[----:B-1----:R-:W-:-:S07]  /*40d0*/  FFMA.FTZ R3, R83, c[0x0][0x2d0], -R0 ;  /* 0x0000b40053037a23 */ /* 0x002fce0000010800 */
[----:B--2---:R-:W-:Y:S01]  /*40e0*/  HMMA.16816.F32.BF16 R104, R4, R38, R16 ;  /* 0x000000260468723c */ /* 0x004fe20000041810 */
[----:B------:R1:W-:Y:S07]  /*40f0*/  MUFU.EX2 R188, R3 ;  /* 0x0000000300bc7308 */ /* 0x0003ee0000000800 */
[----:B---3--:R-:W-:Y:S08]  /*4100*/  HMMA.16816.F32.BF16 R16, R8, R56, RZ ;  /* 0x000000380810723c */ /* 0x008ff000000418ff */
[----:B----4-:R-:W-:Y:S01]  /*4110*/  HMMA.16816.F32.BF16 R116, R4, R52, R44 ;  /* 0x000000340474723c */ /* 0x010fe2000004182c */
[----:B-1----:R-:W-:-:S04]  /*4120*/  FFMA.FTZ R3, R81, c[0x0][0x2d0], -R0 ;  /* 0x0000b40051037a23 */ /* 0x002fc80000010800 */
[----:B------:R1:W-:Y:S03]  /*4130*/  MUFU.EX2 R189, R3 ;  /* 0x0000000300bd7308 */ /* 0x0003e60000000800 */
[----:B------:R-:W-:Y:S01]  /*4140*/  HMMA.16816.F32.BF16 R148, R4, R36, R20 ;  /* 0x000000240494723c */ /* 0x000fe20000041814 */
[----:B------:R-:W2:Y:S07]  /*4150*/  LDSM.16.MT88.4 R36, [R163+0x4800] ;  /* 0x00480000a324783b */ /* 0x000eae0000004200 */
[----:B------:R-:W-:Y:S01]  /*4160*/  HMMA.16816.F32.BF16 R28, R8, R60, RZ ;  /* 0x0000003c081c723c */ /* 0x000fe200000418ff */
[----:B-1----:R-:W-:-:S07]  /*4170*/  FFMA.FTZ R3, R82, c[0x0][0x2d0], -R0 ;  /* 0x0000b40052037a23 */ /* 0x002fce0000010800 */
[C---:B------:R-:W-:Y:S01]  /*4180*/  HMMA.16816.F32.BF16 R52, R4.reuse, R54, R32 ;  /* 0x000000360434723c */ /* 0x040fe20000041820 */
[----:B------:R-:W1:Y:S01]  /*4190*/  LDSM.16.MT88.4 R32, [R164+0x4000] ;  /* 0x00400000a420783b */ /* 0x000e620000004200 */
[----:B------:R3:W-:Y:S06]  /*41a0*/  MUFU.EX2 R190, R3 ;  /* 0x0000000300be7308 */ /* 0x0007ec0000000800 */
[----:B-----5:R-:W-:Y:S08]  /*41b0*/  HMMA.16816.F32.BF16 R84, R4, R64, R16 ;  /* 0x000000400454723c */ /* 0x020ff00000041810 */
[----:B------:R-:W-:Y:S01]  /*41c0*/  HMMA.16816.F32.BF16 R16, R8, R68, RZ ;  /* 0x000000440810723c */ /* 0x000fe200000418ff */
[----:B---3--:R-:W-:-:S04]  /*41d0*/  FFMA.FTZ R3, R80, c[0x0][0x2d0], -R0 ;  /* 0x0000b40050037a23 */ /* 0x008fc80000010800 */
[----:B------:R3:W-:Y:S03]  /*41e0*/  MUFU.EX2 R192, R3 ;  /* 0x0000000300c07308 */ /* 0x0007e60000000800 */
[----:B------:R-:W-:Y:S01]  /*41f0*/  HMMA.16816.F32.BF16 R24, R8, R62, RZ ;  /* 0x0000003e0818723c */ /* 0x000fe200000418ff */
[----:B------:R-:W4:Y:S07]  /*4200*/  LDSM.16.MT88.4 R60, [R166+0x2800] ;  /* 0x00280000a63c783b */ /* 0x000f2e0000004200 */
[----:B------:R-:W-:Y:S01]  /*4210*/  HMMA.16816.F32.BF16 R120, R4, R40, R28 ;  /* 0x000000280478723c */ /* 0x000fe2000004181c */
[----:B------:R-:W5:Y:S01]  /*4220*/  LDSM.16.MT88.4 R28, [R164+0x4800] ;  /* 0x00480000a41c783b */ /* 0x000f620000004200 */
[----:B---3--:R-:W-:-:S06]  /*4230*/  FFMA.FTZ R3, R187, c[0x0][0x2d0], -R2 ;  /* 0x0000b400bb037a23 */ /* 0x008fcc0000010802 */
[C---:B------:R-:W-:Y:S01]  /*4240*/  HMMA.16816.F32.BF16 R20, R8.reuse, R50, RZ ;  /* 0x000000320814723c */ /* 0x040fe200000418ff */
[----:B------:R-:W-:Y:S01]  /*4250*/  IADD3 R187, R197, -0x2, RZ ;  /* 0xfffffffec5bb7810 */ /* 0x000fe20007ffe0ff */
[----:B------:R3:W-:Y:S06]  /*4260*/  MUFU.EX2 R14, R3 ;  /* 0x00000003000e7308 */ /* 0x0007ec0000000800 */
[----:B------:R-:W-:Y:S08]  /*4270*/  HMMA.16816.F32.BF16 R44, R8, R48, RZ ;  /* 0x00000030082c723c */ /* 0x000ff000000418ff */
[----:B--2---:R-:W-:Y:S01]  /*4280*/  HMMA.16816.F32.BF16 R72, R4, R36, R16 ;  /* 0x000000240448723c */ /* 0x004fe20000041810 */
[----:B---3--:R-:W-:-:S04]  /*4290*/  FFMA.FTZ R3, R183, c[0x0][0x2d0], -R2 ;  /* 0x0000b400b7037a23 */ /* 0x008fc80000010802 */
[----:B------:R2:W3:Y:S03]  /*42a0*/  MUFU.EX2 R202, R3 ;  /* 0x0000000300ca7308 */ /* 0x0004e60000000800 */
[----:B-1----:R-:W-:Y:S08]  /*42b0*/  HMMA.16816.F32.BF16 R16, R8, R34, RZ ;  /* 0x000000220810723c */ /* 0x002ff000000418ff */
[----:B------:R-:W-:Y:S01]  /*42c0*/  HMMA.16816.F32.BF16 R112, R4, R42, R24 ;  /* 0x0000002a0470723c */ /* 0x000fe20000041818 */
[----:B--2---:R-:W-:-:S07]  /*42d0*/  FFMA.FTZ R3, R159, c[0x0][0x2d0], -R2 ;  /* 0x0000b4009f037a23 */ /* 0x004fce0000010802 */
[----:B------:R-:W-:Y:S01]  /*42e0*/  HMMA.16816.F32.BF16 R24, R8, R58, RZ ;  /* 0x0000003a0818723c */ /* 0x000fe200000418ff */
[----:B------:R-:W-:Y:S01]  /*42f0*/  FFMA.FTZ R2, R158, c[0x0][0x2d0], -R2 ;  /* 0x0000b4009e027a23 */ /* 0x000fe20000010802 */
[----:B---3--:R-:W-:Y:S01]  /*4300*/  F2FP.BF16.PACK_AB R96, R202, R14 ;  /* 0x0000000eca60723e */ /* 0x008fe200000010ff */
[----:B------:R1:W-:Y:S05]  /*4310*/  MUFU.EX2 R124, R3 ;  /* 0x00000003007c7308 */ /* 0x0003ea0000000800 */
[C---:B----4-:R-:W-:Y:S03]  /*4320*/  HMMA.16816.F32.BF16 R88, R4.reuse, R62, R20 ;  /* 0x0000003e0458723c */ /* 0x050fe60000041814 */
[----:B------:R2:W3:Y:S05]  /*4330*/  MUFU.EX2 R15, R2 ;  /* 0x00000002000f7308 */ /* 0x0004ea0000000800 */
[----:B------:R-:W-:Y:S01]  /*4340*/  HMMA.16816.F32.BF16 R92, R4, R60, R44 ;  /* 0x0000003c045c723c */ /* 0x000fe2000004182c */
[----:B-1----:R-:W-:-:S07]  /*4350*/  FADD.FTZ R3, R204, R198 ;  /* 0x000000c6cc037221 */ /* 0x002fce0000010000 */
[----:B------:R-:W-:Y:S01]  /*4360*/  HMMA.16816.F32.BF16 R20, R8, R32, RZ ;  /* 0x000000200814723c */ /* 0x000fe200000418ff */
[----:B------:R-:W1:Y:S01]  /*4370*/  LDSM.16.MT88.4 R32, [R166+0x4000] ;  /* 0x00400000a620783b */ /* 0x000e620000004200 */
[----:B--2---:R-:W-:Y:S01]  /*4380*/  FFMA.FTZ R2, R157, c[0x0][0x2d0], -R0 ;  /* 0x0000b4009d027a23 */ /* 0x004fe20000010800 */
[----:B---3--:R-:W-:-:S05]  /*4390*/  F2FP.BF16.PACK_AB R98, R15, R124 ;  /* 0x0000007c0f62723e */ /* 0x008fca00000010ff */
[C---:B-----5:R-:W-:Y:S01]  /*43a0*/  HMMA.16816.F32.BF16 R44, R4.reuse, R30, R16 ;  /* 0x0000001e042c723c */ /* 0x060fe20000041810 */
        /* <DEDUP_REMOVED lines=17> */
[----:B------:R-:W-:Y:S02]  /*44c0*/  F2FP.BF16.PACK_AB R6, R195, R194 ;  /* 0x000000c2c306723e */ /* 0x000fe400000010ff */
        /* <DEDUP_REMOVED lines=122> */
[----:B------:R-:W-:Y:S03]  /*4c70*/  @!UPT UIADD3 URZ, URZ, URZ, URZ ;  /* 0x0000003f3f3ff290 */ /* 0x000fe6000fffe03f */
[----:B------:R-:W-:Y:S11]  /*4c80*/  @!P0 BRA `(.L_x_4155) ;  /* 0x000032d000008947 */ /* 0x000ff60003800000 */
[----:B------:R-:W-:Y:S02]  /*4c90*/  MOV R127, R12 ;  /* 0x0000000c007f7202 */ /* 0x000fe40000000f00 */
[----:B------:R-:W-:-:S07]  /*4ca0*/  MOV R126, R125 ;  /* 0x0000007d007e7202 */ /* 0x000fce0000000f00 */
.L_x_4166:
        /* <DEDUP_REMOVED lines=40> */
.L_x_4199:
        /* <DEDUP_REMOVED lines=21> */
.L_x_4200:
        /* <DEDUP_REMOVED lines=21> */
.L_x_4157:
[----:B------:R-:W-:Y:S05]  /*51d0*/  BSYNC B0 ;  /* 0x0000000000007941 */ /* 0x000fea0003800000 */
.L_x_4156:
        /* <DEDUP_REMOVED lines=156> */
[----:B------:R-:W-:Y:S01]  /*5ba0*/  IMAD R0, R187, 0x40, R215 ;  /* 0x00000040bb007824 */ /* 0x000fe200078e02d7 */
[----:B------:R-:W-:Y:S01]  /*5bb0*/  SHF.R.S32.HI R188, RZ, 0x1f, R208 ;  /* 0x0000001fffbc7819 */ /* 0x000fe200000114d0 */
[----:B------:R-:W-:Y:S01]  /*5bc0*/  IMAD.MOV.U32 R185, RZ, RZ, RZ ;  /* 0x000000ffffb97224 */ /* 0x000fe200078e00ff */
[C---:B------:R-:W-:Y:S01]  /*5bd0*/  SHF.L.U64.HI R141, R207.reuse, 0x1, R183 ;  /* 0x00000001cf8d7819 */ /* 0x040fe200000102b7 */
[----:B------:R-:W-:Y:S01]  /*5be0*/  IMAD.SHL.U32 R144, R207, 0x2, RZ ;  /* 0x00000002cf907824 */ /* 0x000fe200078e00ff */
[----:B------:R-:W-:Y:S01]  /*5bf0*/  IADD3 R0, R0, -0x40, R2 ;  /* 0xffffffc000007810 */ /* 0x000fe20007ffe002 */
[----:B------:R-:W-:Y:S01]  /*5c00*/  IMAD.SHL.U32 R143, R208, 0x2, RZ ;  /* 0x00000002d08f7824 */ /* 0x000fe200078e00ff */
[----:B------:R-:W-:Y:S01]  /*5c10*/  SHF.R.S32.HI R183, RZ, 0x1f, R196 ;  /* 0x0000001fffb77819 */ /* 0x000fe200000114c4 */
[----:B------:R-:W-:Y:S01]  /*5c20*/  IMAD.SHL.U32 R142, R196, 0x2, RZ ;  /* 0x00000002c48e7824 */ /* 0x000fe200078e00ff */
        /* <DEDUP_REMOVED lines=27> */
.L_x_4201:
        /* <DEDUP_REMOVED lines=21> */
.L_x_4202:
        /* <DEDUP_REMOVED lines=21> */
.L_x_4161:
[----:B------:R-:W-:Y:S05]  /*6080*/  BSYNC B0 ;  /* 0x0000000000007941 */ /* 0x000fea0003800000 */
.L_x_4160:
        /* <DEDUP_REMOVED lines=12> */
.L_x_4203:
[----:B--2---:R-:W-:Y:S05]  /*6150*/  IMAD.IADD R0, R125, 0x1, R0 ;  /* 0x000000017d007824 */ /* 0x004fea00078e0200 */
[C---:B------:R-:W-:Y:S02]  /*6160*/  ISETP.GT.AND P6, PT, R0.reuse, RZ, PT ;  /* 0x000000ff0000720c */ /* 0x040fe40003fc4270 */
[C---:B------:R-:W-:Y:S02]  /*6170*/  ISETP.GT.AND P5, PT, R0.reuse, 0x1, PT ;  /* 0x000000010000780c */ /* 0x040fe40003fa4270 */
[C---:B------:R-:W-:Y:S02]  /*6180*/  ISETP.GT.AND P2, PT, R0.reuse, 0x8, PT ;  /* 0x000000080000780c */ /* 0x040fe40003f44270 */
        /* <DEDUP_REMOVED lines=41> */
[----:B------:R-:W-:Y:S02]  /*6420*/  ISETP.GT.AND P0, PT, R0, 0x1, PT ;  /* 0x000000010000780c */ /* 0x000fe40003f04270 */
[----:B------:R-:W-:Y:S02]  /*6430*/  FSEL R6, R6, -INF , P2 ;  /* 0xff80000006067808 */ /* 0x000fe40001000000 */
[----:B------:R-:W-:Y:S02]  /*6440*/  FSEL R7, R7, -INF , P0 ;  /* 0xff80000007077808 */ /* 0x000fe40000000000 */
[----:B------:R-:W-:Y:S02]  /*6450*/  ISETP.GT.AND P2, PT, R0, 0x8, PT ;  /* 0x000000080000780c */ /* 0x000fe40003f44270 */
[----:B-1----:R-:W-:Y:S02]  /*6460*/  FMNMX.FTZ R124, R6, R127, !PT ;  /* 0x0000007f067c7209 */ /* 0x002fe40007810000 */
[----:B------:R-:W-:Y:S02]  /*6470*/  ISETP.GT.AND P0, PT, R0, 0x9, PT ;  /* 0x000000090000780c */ /* 0x000fe40003f04270 */
[----:B------:R-:W-:Y:S02]  /*6480*/  FSEL R10, R10, -INF , P2 ;  /* 0xff8000000a0a7808 */ /* 0x000fe40001000000 */
[----:B------:R-:W-:Y:S02]  /*6490*/  FMNMX.FTZ R124, R7, R124, !PT ;  /* 0x0000007c077c7209 */ /* 0x000fe40007810000 */
[----:B------:R-:W-:Y:S02]  /*64a0*/  FSEL R11, R11, -INF , P0 ;  /* 0xff8000000b0b7808 */ /* 0x000fe40000000000 */
[----:B------:R-:W-:Y:S02]  /*64b0*/  ISETP.GT.AND P2, PT, R0, 0x10, PT ;  /* 0x000000100000780c */ /* 0x000fe40003f44270 */
[----:B------:R-:W-:Y:S02]  /*64c0*/  FMNMX.FTZ R124, R10, R124, !PT ;  /* 0x0000007c0a7c7209 */ /* 0x000fe40007810000 */
        /* <DEDUP_REMOVED lines=10> */
[C---:B------:R-:W-:Y:S02]  /*6570*/  ISETP.GT.AND P2, PT, R0.reuse, 0x20, PT ;  /* 0x000000200000780c */ /* 0x040fe40003f44270 */
[----:B------:R-:W-:Y:S02]  /*6580*/  FMNMX.FTZ R124, R147, R124, !PT ;  /* 0x0000007c937c7209 */ /* 0x000fe40007810000 */
[----:B------:R-:W-:Y:S02]  /*6590*/  FMNMX.FTZ R2, R183, R2, !PT ;  /* 0x00000002b7027209 */ /* 0x000fe40007810000 */
[----:B------:R-:W-:Y:S02]  /*65a0*/  ISETP.GT.AND P0, PT, R0, 0x21, PT ;  /* 0x000000210000780c */ /* 0x000fe40003f04270 */
[----:B------:R-:W-:Y:S02]  /*65b0*/  FSEL R153, R22, -INF , P2 ;  /* 0xff80000016997808 */ /* 0x000fe40001000000 */
[----:B------:R-:W-:Y:S02]  /*65c0*/  FMNMX.FTZ R124, R148, R124, !PT ;  /* 0x0000007c947c7209 */ /* 0x000fe40007810000 */
[----:B------:R-:W-:Y:S02]  /*65d0*/  FMNMX.FTZ R2, R159, R2, !PT ;  /* 0x000000029f027209 */ /* 0x000fe40007810000 */
[----:B------:R-:W-:Y:S02]  /*65e0*/  FSEL R154, R23, -INF , P0 ;  /* 0xff800000179a7808 */ /* 0x000fe40000000000 */
[----:B------:R-:W-:Y:S02]  /*65f0*/  ISETP.GT.AND P2, PT, R0, 0x28, PT ;  /* 0x000000280000780c */ /* 0x000fe40003f44270 */
[----:B------:R-:W-:Y:S02]  /*6600*/  FMNMX.FTZ R124, R153, R124, !PT ;  /* 0x0000007c997c7209 */ /* 0x000fe40007810000 */
[----:B------:R-:W-:Y:S02]  /*6610*/  FMNMX.FTZ R2, R158, R2, !PT ;  /* 0x000000029e027209 */ /* 0x000fe40007810000 */
[----:B------:R-:W-:Y:S02]  /*6620*/  ISETP.GT.AND P0, PT, R0, 0x29, PT ;  /* 0x000000290000780c */ /* 0x000fe40003f04270 */
[----:B------:R-:W-:Y:S02]  /*6630*/  FSEL R155, R26, -INF , P2 ;  /* 0xff8000001a9b7808 */ /* 0x000fe40001000000 */
[----:B------:R-:W-:Y:S02]  /*6640*/  FMNMX.FTZ R124, R154, R124, !PT ;  /* 0x0000007c9a7c7209 */ /* 0x000fe40007810000 */
        /* <DEDUP_REMOVED lines=27> */
.L_x_4204:
[C---:B------:R-:W-:Y:S01]  /*6800*/  FSETP.NEU.FTZ.AND P0, PT, R125.reuse, -INF , PT ;  /* 0xff8000007d00780b */ /* 0x040fe20003f1d000 */
[C---:B------:R-:W-:Y:S01]  /*6810*/  FMUL.FTZ R144, R125.reuse, c[0x0][0x2d0] ;  /* 0x0000b4007d907a20 */ /* 0x040fe20000410000 */
[----:B---3--:R-:W-:Y:S01]  /*6820*/  FMNMX.FTZ R3, R0, R124, !PT ;  /* 0x0000007c00037209 */ /* 0x008fe20007810000 */
[----:B------:R-:W-:Y:S01]  /*6830*/  WARPSYNC 0xffffffff ;  /* 0xffffffff00007948 */ /* 0x000fe20003800000 */
[----:B------:R-:W-:Y:S01]  /*6840*/  FSEL R2, R125, RZ, P0 ;  /* 0x000000ff7d027208 */ /* 0x000fe20000000000 */
[----:B------:R-:W1:Y:S01]  /*6850*/  LDSM.16.MT88.4 R140, [R163] ;  /* 0x00000000a38c783b */ /* 0x000e620000004200 */
[----:B------:R-:W-:Y:S01]  /*6860*/  FSEL R144, R144, RZ, P0 ;  /* 0x000000ff90907208 */ /* 0x000fe20000000000 */
[C---:B--2---:R-:W-:Y:S01]  /*6870*/  FMUL.FTZ R124, R3.reuse, c[0x0][0x2d0] ;  /* 0x0000b400037c7a20 */ /* 0x044fe20000410000 */
[----:B------:R-:W-:Y:S01]  /*6880*/  FSETP.NEU.FTZ.AND P0, PT, R3, -INF , PT ;  /* 0xff8000000300780b */ /* 0x000fe20003f1d000 */
[----:B------:R-:W-:Y:S02]  /*6890*/  FADD.FTZ R0, -R2, R126 ;  /* 0x0000007e02007221 */ /* 0x000fe40000010100 */
[--C-:B------:R-:W-:Y:S01]  /*68a0*/  FFMA.FTZ R4, R4, c[0x0][0x2d0], -R144.reuse ;  /* 0x0000b40004047a23 */ /* 0x100fe20000010890 */
[----:B------:R-:W-:Y:S01]  /*68b0*/  FSEL R124, R124, RZ, P0 ;  /* 0x000000ff7c7c7208 */ /* 0x000fe20000000000 */
[----:B------:R-:W-:Y:S02]  /*68c0*/  FMUL.FTZ R0, R0, c[0x0][0x2d0] ;  /* 0x0000b40000007a20 */ /* 0x000fe40000410000 */
[----:B------:R-:W-:Y:S01]  /*68d0*/  FFMA.FTZ R5, R5, c[0x0][0x2d0], -R144 ;  /* 0x0000b40005057a23 */ /* 0x000fe20000010890 */
[----:B------:R-:W-:Y:S01]  /*68e0*/  MUFU.EX2 R136, R4 ;  /* 0x0000000400887308 */ /* 0x000fe20000000800 */
[--C-:B------:R-:W-:Y:S02]  /*68f0*/  FFMA.FTZ R6, R6, c[0x0][0x2d0], -R124.reuse ;  /* 0x0000b40006067a23 */ /* 0x100fe4000001087c */
[----:B------:R-:W-:Y:S02]  /*6900*/  FFMA.FTZ R7, R7, c[0x0][0x2d0], -R124 ;  /* 0x0000b40007077a23 */ /* 0x000fe4000001087c */
[--C-:B------:R-:W-:Y:S02]  /*6910*/  FFMA.FTZ R8, R8, c[0x0][0x2d0], -R144.reuse ;  /* 0x0000b40008087a23 */ /* 0x100fe40000010890 */
[----:B------:R-:W-:Y:S02]  /*6920*/  FFMA.FTZ R9, R9, c[0x0][0x2d0], -R144 ;  /* 0x0000b40009097a23 */ /* 0x000fe40000010890 */
[--C-:B------:R-:W-:Y:S01]  /*6930*/  FFMA.FTZ R10, R10, c[0x0][0x2d0], -R124.reuse ;  /* 0x0000b4000a0a7a23 */ /* 0x100fe2000001087c */
[----:B------:R2:W-:Y:S01]  /*6940*/  MUFU.EX2 R2, R0 ;  /* 0x0000000000027308 */ /* 0x0005e20000000800 */
[----:B------:R-:W-:Y:S09]  /*6950*/  FFMA.FTZ R11, R11, c[0x0][0x2d0], -R124 ;  /* 0x0000b4000b0b7a23 */ /* 0x000ff2000001087c */
[----:B------:R-:W-:Y:S10]  /*6960*/  MUFU.EX2 R198, R5 ;  /* 0x0000000500c67308 */ /* 0x000ff40000000800 */
[----:B------:R-:W-:Y:S01]  /*6970*/  MUFU.EX2 R126, R6 ;  /* 0x00000006007e7308 */ /* 0x000fe20000000800 */
[----:B--2---:R-:W-:Y:S02]  /*6980*/  FSEL R0, R3, RZ, P0 ;  /* 0x000000ff03007208 */ /* 0x004fe40000000000 */
[C---:B------:R-:W-:Y:S02]  /*6990*/  ISETP.GT.AND P0, PT, R187.reuse, R213, PT ;  /* 0x000000d5bb00720c */ /* 0x040fe40003f04270 */
[----:B------:R-:W-:Y:S01]  /*69a0*/  IADD3 R187, R187, -0x1, RZ ;  /* 0xffffffffbbbb7810 */ /* 0x000fe20007ffe0ff */
[----:B------:R-:W-:Y:S04]  /*69b0*/  FADD.FTZ R0, -R0, R127 ;  /* 0x0000007f00007221 */ /* 0x000fe80000010100 */
[----:B------:R-:W-:Y:S01]  /*69c0*/  MUFU.EX2 R197, R7 ;  /* 0x0000000700c57308 */ /* 0x000fe20000000800 */
[----:B------:R-:W-:Y:S09]  /*69d0*/  FMUL.FTZ R0, R0, c[0x0][0x2d0] ;  /* 0x0000b40000007a20 */ /* 0x000ff20000410000 */
[----:B------:R-:W-:Y:S10]  /*69e0*/  MUFU.EX2 R0, R0 ;  /* 0x0000000000007308 */ /* 0x000ff40000000800 */
[----:B------:R-:W-:Y:S10]  /*69f0*/  MUFU.EX2 R200, R8 ;  /* 0x0000000800c87308 */ /* 0x000ff40000000800 */
[----:B------:R-:W-:Y:S10]  /*6a00*/  MUFU.EX2 R201, R9 ;  /* 0x0000000900c97308 */ /* 0x000ff40000000800 */
[----:B------:R-:W-:Y:S10]  /*6a10*/  MUFU.EX2 R199, R10 ;  /* 0x0000000a00c77308 */ /* 0x000ff40000000800 */
[----:B------:R-:W2:Y:S02]  /*6a20*/  MUFU.EX2 R209, R11 ;  /* 0x0000000b00d17308 */ /* 0x000ea40000000800 */
[----:B--2---:R-:W-:Y:S01]  /*6a30*/  F2FP.BF16.PACK_AB R139, R209, R199 ;  /* 0x000000c7d18b723e */ /* 0x004fe200000010ff */
[C---:B------:R-:W-:Y:S01]  /*6a40*/  FMUL.FTZ R4, R2.reuse, R128 ;  /* 0x0000008002047220 */ /* 0x040fe20000410000 */
[----:B------:R-:W-:Y:S01]  /*6a50*/  F2FP.BF16.PACK_AB R138, R201, R200 ;  /* 0x000000c8c98a723e */ /* 0x000fe200000010ff */
[----:B------:R-:W-:Y:S01]  /*6a60*/  FMUL.FTZ R5, R2, R129 ;  /* 0x0000008102057220 */ /* 0x000fe20000410000 */
[----:B------:R-:W-:Y:S01]  /*6a70*/  F2FP.BF16.PACK_AB R137, R197, R126 ;  /* 0x0000007ec589723e */ /* 0x000fe200000010ff */
[C---:B------:R-:W-:Y:S02]  /*6a80*/  FMUL.FTZ R6, R0.reuse, R130 ;  /* 0x0000008200067220 */ /* 0x040fe40000410000 */
[----:B------:R-:W-:Y:S02]  /*6a90*/  FMUL.FTZ R7, R0, R131 ;  /* 0x0000008300077220 */ /* 0x000fe40000410000 */
[----:B------:R-:W2:Y:S01]  /*6aa0*/  LDSM.16.MT88.4 R128, [R164] ;  /* 0x00000000a480783b */ /* 0x000ea20000004200 */
[C---:B------:R-:W-:Y:S02]  /*6ab0*/  FMUL.FTZ R12, R2.reuse, R100 ;  /* 0x00000064020c7220 */ /* 0x040fe40000410000 */
[----:B------:R-:W-:Y:S02]  /*6ac0*/  FMUL.FTZ R13, R2, R101 ;  /* 0x00000065020d7220 */ /* 0x000fe40000410000 */
[C---:B------:R-:W-:Y:S02]  /*6ad0*/  FMUL.FTZ R14, R0.reuse, R102 ;  /* 0x00000066000e7220 */ /* 0x040fe40000410000 */
[----:B------:R-:W-:Y:S02]  /*6ae0*/  FMUL.FTZ R15, R0, R103 ;  /* 0x00000067000f7220 */ /* 0x000fe40000410000 */
[----:B------:R-:W3:Y:S01]  /*6af0*/  LDSM.16.MT88.4 R100, [R166] ;  /* 0x00000000a664783b */ /* 0x000ee20000004200 */
[C---:B------:R-:W-:Y:S02]  /*6b00*/  FMUL.FTZ R25, R2.reuse, R113 ;  /* 0x0000007102197220 */ /* 0x040fe40000410000 */
[----:B------:R-:W-:Y:S01]  /*6b10*/  FFMA.FTZ R113, R2, R202, R136 ;  /* 0x000000ca02717223 */ /* 0x000fe20000010088 */
[----:B------:R-:W-:Y:S01]  /*6b20*/  F2FP.BF16.PACK_AB R136, R198, R136 ;  /* 0x00000088c688723e */ /* 0x000fe200000010ff */
[C---:B------:R-:W-:Y:S02]  /*6b30*/  FMUL.FTZ R8, R2.reuse, R132 ;  /* 0x0000008402087220 */ /* 0x040fe40000410000 */
[----:B------:R-:W-:Y:S02]  /*6b40*/  FMUL.FTZ R9, R2, R133 ;  /* 0x0000008502097220 */ /* 0x000fe40000410000 */
[C---:B------:R-:W-:Y:S02]  /*6b50*/  FMUL.FTZ R10, R0.reuse, R134 ;  /* 0x00000086000a7220 */ /* 0x040fe40000410000 */
[C---:B-1----:R-:W-:Y:S05]  /*6b60*/  HMMA.16816.F32.BF16 R4, R136.reuse, R140, R4 ;  /* 0x0000008c8804723c */ /* 0x042fea0000041804 */
[----:B------:R-:W-:Y:S02]  /*6b70*/  FMUL.FTZ R11, R0, R135 ;  /* 0x00000087000b7220 */ /* 0x000fe40000410000 */
[----:B------:R-:W-:Y:S01]  /*6b80*/  LDSM.16.MT88.4 R132, [R163+0x1800] ;  /* 0x00180000a384783b */ /* 0x000fe20000004200 */
[C---:B------:R-:W-:Y:S04]  /*6b90*/  FMUL.FTZ R16, R2.reuse, R104 ;  /* 0x0000006802107220 */ /* 0x040fe80000410000 */
[C---:B------:R-:W-:Y:S03]  /*6ba0*/  HMMA.16816.F32.BF16 R8, R136.reuse, R142, R8 ;  /* 0x0000008e8808723c */ /* 0x040fe60000041808 */
[----:B------:R-:W-:Y:S02]  /*6bb0*/  FMUL.FTZ R17, R2, R105 ;  /* 0x0000006902117220 */ /* 0x000fe40000410000 */
[C---:B------:R-:W-:Y:S02]  /*6bc0*/  FMUL.FTZ R18, R0.reuse, R106 ;  /* 0x0000006a00127220 */ /* 0x040fe40000410000 */
[----:B------:R-:W-:Y:S01]  /*6bd0*/  FMUL.FTZ R19, R0, R107 ;  /* 0x0000006b00137220 */ /* 0x000fe20000410000 */
[C---:B--2---:R-:W-:Y:S01]  /*6be0*/  HMMA.16816.F32.BF16 R12, R136.reuse, R128, R12 ;  /* 0x00000080880c723c */ /* 0x044fe2000004180c */
[----:B------:R-:W-:Y:S03]  /*6bf0*/  LDSM.16.MT88.4 R104, [R163+0x800] ;  /* 0x00080000a368783b */ /* 0x000fe60000004200 */
[C---:B------:R-:W-:Y:S02]  /*6c00*/  FMUL.FTZ R20, R2.reuse, R108 ;  /* 0x0000006c02147220 */ /* 0x040fe40000410000 */
[----:B------:R-:W-:Y:S02]  /*6c10*/  FMUL.FTZ R21, R2, R109 ;  /* 0x0000006d02157220 */ /* 0x000fe40000410000 */
[C---:B------:R-:W-:Y:S04]  /*6c20*/  HMMA.16816.F32.BF16 R16, R136.reuse, R130, R16 ;  /* 0x000000828810723c */ /* 0x040fe80000041810 */
[C---:B------:R-:W-:Y:S02]  /*6c30*/  FMUL.FTZ R22, R0.reuse, R110 ;  /* 0x0000006e00167220 */ /* 0x040fe40000410000 */
[C---:B------:R-:W-:Y:S02]  /*6c40*/  FMUL.FTZ R23, R0.reuse, R111 ;  /* 0x0000006f00177220 */ /* 0x040fe40000410000 */
[----:B------:R-:W-:Y:S01]  /*6c50*/  LDSM.16.MT88.4 R108, [R164+0x800] ;  /* 0x00080000a46c783b */ /* 0x000fe20000004200 */
[C---:B------:R-:W-:Y:S03]  /*6c60*/  FMUL.FTZ R26, R0.reuse, R114 ;  /* 0x00000072001a7220 */ /* 0x040fe60000410000 */
[----:B------:R-:W-:Y:S01]  /*6c70*/  FMUL.FTZ R27, R0, R115 ;  /* 0x00000073001b7220 */ /* 0x000fe20000410000 */
[C---:B---3--:R-:W-:Y:S03]  /*6c80*/  HMMA.16816.F32.BF16 R20, R136.reuse, R100, R20 ;  /* 0x000000648814723c */ /* 0x048fe60000041814 */
[----:B------:R-:W-:Y:S02]  /*6c90*/  FMUL.FTZ R24, R2, R112 ;  /* 0x0000007002187220 */ /* 0x000fe40000410000 */
[C---:B------:R-:W-:Y:S02]  /*6ca0*/  FMUL.FTZ R34, R0.reuse, R122 ;  /* 0x0000007a00227220 */ /* 0x040fe40000410000 */
[----:B------:R-:W-:Y:S02]  /*6cb0*/  FMUL.FTZ R35, R0, R123 ;  /* 0x0000007b00237220 */ /* 0x000fe40000410000 */
[----:B------:R-:W-:Y:S01]  /*6cc0*/  FFMA.FTZ R112, R145, c[0x0][0x2d0], -R124 ;  /* 0x0000b40091707a23 */ /* 0x000fe2000001087c */
[C---:B------:R-:W-:Y:S01]  /*6cd0*/  HMMA.16816.F32.BF16 R24, R136.reuse, R102, R24 ;  /* 0x000000668818723c */ /* 0x040fe20000041818 */
[----:B------:R-:W1:Y:S02]  /*6ce0*/  LDSM.16.MT88.4 R100, [R165] ;  /* 0x00000000a564783b */ /* 0x000e640000004200 */
[C---:B------:R-:W-:Y:S01]  /*6cf0*/  FMUL.FTZ R28, R2.reuse, R116 ;  /* 0x00000074021c7220 */ /* 0x040fe20000410000 */
[----:B------:R-:W-:Y:S01]  /*6d00*/  MUFU.EX2 R128, R112 ;  /* 0x0000007000807308 */ /* 0x000fe20000000800 */
[----:B------:R-:W-:Y:S02]  /*6d10*/  FMUL.FTZ R29, R2, R117 ;  /* 0x00000075021d7220 */ /* 0x000fe40000410000 */
[C---:B------:R-:W-:Y:S02]  /*6d20*/  FMUL.FTZ R30, R0.reuse, R118 ;  /* 0x00000076001e7220 */ /* 0x040fe40000410000 */
[----:B------:R-:W-:Y:S03]  /*6d30*/  FMUL.FTZ R31, R0, R119 ;  /* 0x00000077001f7220 */ /* 0x000fe60000410000 */
[--C-:B------:R-:W-:Y:S02]  /*6d40*/  FFMA.FTZ R117, R191, c[0x0][0x2d0], -R144.reuse ;  /* 0x0000b400bf757a23 */ /* 0x100fe40000010890 */
[--C-:B------:R-:W-:Y:S02]  /*6d50*/  FFMA.FTZ R116, R190, c[0x0][0x2d0], -R144.reuse ;  /* 0x0000b400be747a23 */ /* 0x100fe40000010890 */
[----:B------:R-:W-:Y:S01]  /*6d60*/  MUFU.EX2 R141, R117 ;  /* 0x00000075008d7308 */ /* 0x000fe20000000800 */
[C---:B------:R-:W-:Y:S02]  /*6d70*/  FMUL.FTZ R32, R2.reuse, R120 ;  /* 0x0000007802207220 */ /* 0x040fe40000410000 */
[C---:B------:R-:W-:Y:S02]  /*6d80*/  FMUL.FTZ R33, R2.reuse, R121 ;  /* 0x0000007902217220 */ /* 0x040fe40000410000 */
        /* <DEDUP_REMOVED lines=65> */
[----:B------:R-:W-:Y:S02]  /*71a0*/  FMUL.FTZ R91, R0, R91 ;  /* 0x0000005b005b7220 */ /* 0x000fe40000410000 */
[C---:B------:R-:W-:Y:S02]  /*71b0*/  FMUL.FTZ R92, R2.reuse, R92 ;  /* 0x0000005c025c7220 */ /* 0x040fe40000410000 */
[C---:B------:R-:W-:Y:S04]  /*71c0*/  FMUL.FTZ R93, R2.reuse, R93 ;  /* 0x0000005d025d7220 */ /* 0x040fe80000410000 */
[C---:B------:R-:W-:Y:S02]  /*71d0*/  FMUL.FTZ R96, R2.reuse, R96 ;  /* 0x0000006002607220 */ /* 0x040fe40000410000 */
[----:B------:R-:W-:Y:S02]  /*71e0*/  FMUL.FTZ R97, R2, R97 ;  /* 0x0000006102617220 */ /* 0x000fe40000410000 */
[----:B------:R-:W-:Y:S02]  /*71f0*/  FFMA.FTZ R2, R152, c[0x0][0x2d0], -R144 ;  /* 0x0000b40098027a23 */ /* 0x000fe40000010890 */
[C---:B------:R-:W-:Y:S02]  /*7200*/  FMUL.FTZ R94, R0.reuse, R94 ;  /* 0x0000005e005e7220 */ /* 0x040fe40000410000 */
[----:B------:R2:W-:Y:S01]  /*7210*/  MUFU.EX2 R121, R2 ;  /* 0x0000000200797308 */ /* 0x0005e20000000800 */
[C---:B------:R-:W-:Y:S02]  /*7220*/  FMUL.FTZ R95, R0.reuse, R95 ;  /* 0x0000005f005f7220 */ /* 0x040fe40000410000 */
[C---:B------:R-:W-:Y:S02]  /*7230*/  FMUL.FTZ R98, R0.reuse, R98 ;  /* 0x0000006200627220 */ /* 0x040fe40000410000 */
[C---:B------:R-:W-:Y:S02]  /*7240*/  FMUL.FTZ R99, R0.reuse, R99 ;  /* 0x0000006300637220 */ /* 0x040fe40000410000 */
[----:B------:R-:W-:Y:S04]  /*7250*/  FFMA.FTZ R0, R0, R206, R126 ;  /* 0x000000ce00007223 */ /* 0x000fe8000001007e */
[----:B------:R-:W-:Y:S02]  /*7260*/  FADD.FTZ R119, R197, R0 ;  /* 0x00000000c5777221 */ /* 0x000fe40000010000 */
[--C-:B------:R-:W-:Y:S02]  /*7270*/  FFMA.FTZ R0, R183, c[0x0][0x2d0], -R144.reuse ;  /* 0x0000b400b7007a23 */ /* 0x100fe40000010890 */
[----:B------:R-:W-:Y:S01]  /*7280*/  FADD.FTZ R119, R199, R119 ;  /* 0x00000077c7777221 */ /* 0x000fe20000010000 */
[C---:B-1----:R-:W-:Y:S03]  /*7290*/  HMMA.16816.F32.BF16 R52, R136.reuse, R100, R52 ;  /* 0x000000648834723c */ /* 0x042fe60000041834 */
[--C-:B--2---:R-:W-:Y:S04]  /*72a0*/  FFMA.FTZ R2, R151, c[0x0][0x2d0], -R144.reuse ;  /* 0x0000b40097027a23 */ /* 0x104fe80000010890 */
[----:B------:R1:W2:Y:S01]  /*72b0*/  MUFU.EX2 R129, R2 ;  /* 0x0000000200817308 */ /* 0x0002a20000000800 */
[C---:B------:R-:W-:Y:S01]  /*72c0*/  HMMA.16816.F32.BF16 R56, R136.reuse, R102, R56 ;  /* 0x000000668838723c */ /* 0x040fe20000041838 */
[----:B------:R-:W3:Y:S03]  /*72d0*/  LDSM.16.MT88.4 R100, [R165+0x2000] ;  /* 0x00200000a564783b */ /* 0x000ee60000004200 */
[--C-:B-1----:R-:W-:Y:S05]  /*72e0*/  FFMA.FTZ R2, R150, c[0x0][0x2d0], -R144.reuse ;  /* 0x0000b40096027a23 */ /* 0x102fea0000010890 */
[----:B------:R1:W-:Y:S01]  /*72f0*/  MUFU.EX2 R204, R2 ;  /* 0x0000000200cc7308 */ /* 0x0003e20000000800 */
[C---:B---3--:R-:W-:Y:S08]  /*7300*/  HMMA.16816.F32.BF16 R60, R136.reuse, R100, R60 ;  /* 0x00000064883c723c */ /* 0x048ff0000004183c */
[C---:B------:R-:W-:Y:S01]  /*7310*/  HMMA.16816.F32.BF16 R64, R136.reuse, R102, R64 ;  /* 0x000000668840723c */ /* 0x040fe20000041840 */
[----:B------:R-:W3:Y:S03]  /*7320*/  LDSM.16.MT88.4 R100, [R163+0x4000] ;  /* 0x00400000a364783b */ /* 0x000ee60000004200 */
[--C-:B-1----:R-:W-:Y:S02]  /*7330*/  FFMA.FTZ R2, R149, c[0x0][0x2d0], -R144.reuse ;  /* 0x0000b40095027a23 */ /* 0x102fe40000010890 */
[----:B------:R1:W-:Y:S10]  /*7340*/  MUFU.EX2 R149, R0 ;  /* 0x0000000000957308 */ /* 0x0003f40000000800 */
[----:B------:R4:W-:Y:S01]  /*7350*/  MUFU.EX2 R205, R2 ;  /* 0x0000000200cd7308 */ /* 0x0009e20000000800 */
[----:B-1----:R-:W-:Y:S09]  /*7360*/  FFMA.FTZ R0, R159, c[0x0][0x2d0], -R144 ;  /* 0x0000b4009f007a23 */ /* 0x002ff20000010890 */
[----:B------:R1:W-:Y:S01]  /*7370*/  MUFU.EX2 R151, R0 ;  /* 0x0000000000977308 */ /* 0x0003e20000000800 */
[----:B----4-:R-:W-:Y:S01]  /*7380*/  FFMA.FTZ R2, R146, c[0x0][0x2d0], -R124 ;  /* 0x0000b40092027a23 */ /* 0x010fe2000001087c */
[C---:B---3--:R-:W-:Y:S08]  /*7390*/  HMMA.16816.F32.BF16 R68, R136.reuse, R100, R68 ;  /* 0x000000648844723c */ /* 0x048ff00000041844 */
[----:B------:R3:W4:Y:S01]  /*73a0*/  MUFU.EX2 R120, R2 ;  /* 0x0000000200787308 */ /* 0x0007220000000800 */
[C---:B------:R-:W-:Y:S01]  /*73b0*/  HMMA.16816.F32.BF16 R72, R136.reuse, R102, R72 ;  /* 0x000000668848723c */ /* 0x040fe20000041848 */
[----:B------:R-:W5:Y:S02]  /*73c0*/  LDSM.16.MT88.4 R100, [R164+0x4000] ;  /* 0x00400000a464783b */ /* 0x000f640000004200 */
[----:B-1----:R-:W-:Y:S06]  /*73d0*/  FFMA.FTZ R0, R158, c[0x0][0x2d0], -R144 ;  /* 0x0000b4009e007a23 */ /* 0x002fec0000010890 */
[----:B------:R1:W-:Y:S03]  /*73e0*/  MUFU.EX2 R150, R0 ;  /* 0x0000000000967308 */ /* 0x0003e60000000800 */
[----:B---3--:R-:W-:Y:S07]  /*73f0*/  FFMA.FTZ R2, R147, c[0x0][0x2d0], -R124 ;  /* 0x0000b40093027a23 */ /* 0x008fee000001087c */
[----:B------:R3:W-:Y:S01]  /*7400*/  MUFU.EX2 R203, R2 ;  /* 0x0000000200cb7308 */ /* 0x0007e20000000800 */
[----:B-1----:R-:W-:Y:S01]  /*7410*/  FFMA.FTZ R0, R157, c[0x0][0x2d0], -R144 ;  /* 0x0000b4009d007a23 */ /* 0x002fe20000010890 */
[C---:B-----5:R-:W-:Y:S08]  /*7420*/  HMMA.16816.F32.BF16 R76, R136.reuse, R100, R76 ;  /* 0x00000064884c723c */ /* 0x060ff0000004184c */
[----:B------:R1:W-:Y:S01]  /*7430*/  MUFU.EX2 R152, R0 ;  /* 0x0000000000987308 */ /* 0x0003e20000000800 */
[--C-:B---3--:R-:W-:Y:S01]  /*7440*/  FFMA.FTZ R2, R148, c[0x0][0x2d0], -R124.reuse ;  /* 0x0000b40094027a23 */ /* 0x108fe2000001087c */
[C---:B------:R-:W-:Y:S01]  /*7450*/  HMMA.16816.F32.BF16 R80, R136.reuse, R102, R80 ;  /* 0x000000668850723c */ /* 0x040fe20000041850 */
[----:B------:R-:W3:Y:S07]  /*7460*/  LDSM.16.MT88.4 R100, [R166+0x4000] ;  /* 0x00400000a664783b */ /* 0x000eee0000004200 */
[----:B------:R5:W2:Y:S01]  /*7470*/  MUFU.EX2 R202, R2 ;  /* 0x0000000200ca7308 */ /* 0x000aa20000000800 */
[--C-:B-1----:R-:W-:Y:S09]  /*7480*/  FFMA.FTZ R0, R153, c[0x0][0x2d0], -R124.reuse ;  /* 0x0000b40099007a23 */ /* 0x102ff2000001087c */
[----:B------:R1:W-:Y:S01]  /*7490*/  MUFU.EX2 R148, R0 ;  /* 0x0000000000947308 */ /* 0x0003e20000000800 */
[----:B-----5:R-:W-:Y:S02]  /*74a0*/  FADD.FTZ R2, R198, R113 ;  /* 0x00000071c6027221 */ /* 0x020fe40000010000 */
[----:B------:R-:W-:Y:S01]  /*74b0*/  LDSM.16.MT88.4 R112, [R166+0x1000] ;  /* 0x00100000a670783b */ /* 0x000fe20000004200 */
[C---:B---3--:R-:W-:Y:S03]  /*74c0*/  HMMA.16816.F32.BF16 R84, R136.reuse, R100, R84 ;  /* 0x000000648854723c */ /* 0x048fe60000041854 */
[--C-:B-1----:R-:W-:Y:S05]  /*74d0*/  FFMA.FTZ R0, R154, c[0x0][0x2d0], -R124.reuse ;  /* 0x0000b4009a007a23 */ /* 0x102fea000001087c */
[C---:B------:R-:W-:Y:S01]  /*74e0*/  HMMA.16816.F32.BF16 R88, R136.reuse, R102, R88 ;  /* 0x000000668858723c */ /* 0x040fe20000041858 */
[----:B------:R-:W1:Y:S01]  /*74f0*/  LDSM.16.MT88.4 R100, [R165+0x4000] ;  /* 0x00400000a564783b */ /* 0x000e620000004200 */
[----:B------:R3:W-:Y:S02]  /*7500*/  MUFU.EX2 R147, R0 ;  /* 0x0000000000937308 */ /* 0x0007e40000000800 */
[--C-:B---3--:R-:W-:Y:S08]  /*7510*/  FFMA.FTZ R0, R155, c[0x0][0x2d0], -R124.reuse ;  /* 0x0000b4009b007a23 */ /* 0x108ff0000001087c */
[----:B------:R3:W-:Y:S01]  /*7520*/  MUFU.EX2 R146, R0 ;  /* 0x0000000000927308 */ /* 0x0007e20000000800 */
[C---:B-1----:R-:W-:Y:S07]  /*7530*/  HMMA.16816.F32.BF16 R92, R136.reuse, R100, R92 ;  /* 0x00000064885c723c */ /* 0x042fee000004185c */
[----:B--2---:R-:W-:Y:S01]  /*7540*/  F2FP.BF16.PACK_AB R100, R129, R121 ;  /* 0x000000798164723e */ /* 0x004fe200000010ff */
[----:B------:R-:W-:Y:S04]  /*7550*/  HMMA.16816.F32.BF16 R96, R136, R102, R96 ;  /* 0x000000668860723c */ /* 0x000fe80000041860 */
[----:B----4-:R-:W-:Y:S01]  /*7560*/  F2FP.BF16.PACK_AB R101, R128, R120 ;  /* 0x000000788065723e */ /* 0x010fe200000010ff */
[----:B---3--:R-:W-:Y:S02]  /*7570*/  FFMA.FTZ R0, R156, c[0x0][0x2d0], -R124 ;  /* 0x0000b4009c007a23 */ /* 0x008fe4000001087c */
[----:B------:R-:W-:Y:S02]  /*7580*/  F2FP.BF16.PACK_AB R102, R205, R204 ;  /* 0x000000cccd66723e */ /* 0x000fe400000010ff */
[----:B------:R-:W-:Y:S01]  /*7590*/  F2FP.BF16.PACK_AB R103, R202, R203 ;  /* 0x000000cbca67723e */ /* 0x000fe200000010ff */
[----:B------:R1:W-:Y:S02]  /*75a0*/  MUFU.EX2 R145, R0 ;  /* 0x0000000000917308 */ /* 0x0003e40000000800 */
[----:B------:R-:W-:Y:S04]  /*75b0*/  F2FP.BF16.PACK_AB R136, R142, R141 ;  /* 0x0000008d8e88723e */ /* 0x000fe800000010ff */
[C---:B------:R-:W-:Y:S08]  /*75c0*/  HMMA.16816.F32.BF16 R4, R100.reuse, R104, R4 ;  /* 0x000000686404723c */ /* 0x040ff00000041804 */
[C---:B------:R-:W-:Y:S01]  /*75d0*/  HMMA.16816.F32.BF16 R8, R100.reuse, R106, R8 ;  /* 0x0000006a6408723c */ /* 0x040fe20000041808 */
[----:B------:R-:W2:Y:S07]  /*75e0*/  LDSM.16.MT88.4 R104, [R166+0x800] ;  /* 0x00080000a668783b */ /* 0x000eae0000004200 */
[C---:B------:R-:W-:Y:S04]  /*75f0*/  HMMA.16816.F32.BF16 R12, R100.reuse, R108, R12 ;  /* 0x0000006c640c723c */ /* 0x040fe8000004180c */
[----:B-1----:R-:W-:Y:S02]  /*7600*/  FADD.FTZ R0, R200, R2 ;  /* 0x00000002c8007221 */ /* 0x002fe40000010000 */
[----:B------:R-:W-:Y:S02]  /*7610*/  FFMA.FTZ R2, R189, c[0x0][0x2d0], -R144 ;  /* 0x0000b400bd027a23 */ /* 0x000fe40000010890 */
[C---:B------:R-:W-:Y:S01]  /*7620*/  HMMA.16816.F32.BF16 R16, R100.reuse, R110, R16 ;  /* 0x0000006e6410723c */ /* 0x040fe20000041810 */
[----:B------:R-:W1:Y:S01]  /*7630*/  LDSM.16.MT88.4 R108, [R165+0x800] ;  /* 0x00080000a56c783b */ /* 0x000e620000004200 */
[----:B------:R3:W-:Y:S02]  /*7640*/  MUFU.EX2 R143, R2 ;  /* 0x00000002008f7308 */ /* 0x0007e40000000800 */
[----:B------:R-:W-:Y:S02]  /*7650*/  FADD.FTZ R118, R201, R0 ;  /* 0x00000000c9767221 */ /* 0x000fe40000010000 */
[----:B------:R-:W-:Y:S02]  /*7660*/  FFMA.FTZ R0, R192, c[0x0][0x2d0], -R124 ;  /* 0x0000b400c0007a23 */ /* 0x000fe4000001087c */
[----:B------:R-:W-:Y:S04]  /*7670*/  FFMA.FTZ R144, R188, c[0x0][0x2d0], -R144 ;  /* 0x0000b400bc907a23 */ /* 0x000fe80000010890 */
[----:B------:R4:W-:Y:S10]  /*7680*/  MUFU.EX2 R140, R0 ;  /* 0x00000000008c7308 */ /* 0x0009f40000000800 */
[----:B------:R-:W5:Y:S01]  /*7690*/  MUFU.EX2 R144, R144 ;  /* 0x0000009000907308 */ /* 0x000f620000000800 */
[C---:B--2---:R-:W-:Y:S03]  /*76a0*/  HMMA.16816.F32.BF16 R20, R100.reuse, R104, R20 ;  /* 0x000000686414723c */ /* 0x044fe60000041814 */
[----:B---3--:R-:W-:Y:S04]  /*76b0*/  FADD.FTZ R2, R209, R119 ;  /* 0x00000077d1027221 */ /* 0x008fe80000010000 */
[----:B------:R-:W-:Y:S01]  /*76c0*/  FADD.FTZ R2, R120, R2 ;  /* 0x0000000278027221 */ /* 0x000fe20000010000 */
[C---:B------:R-:W-:Y:S01]  /*76d0*/  HMMA.16816.F32.BF16 R24, R100.reuse, R106, R24 ;  /* 0x0000006a6418723c */ /* 0x040fe20000041818 */
[----:B------:R-:W2:Y:S03]  /*76e0*/  LDSM.16.MT88.4 R104, [R163+0x2800] ;  /* 0x00280000a368783b */ /* 0x000ea60000004200 */
[----:B------:R-:W-:Y:S02]  /*76f0*/  FADD.FTZ R2, R128, R2 ;  /* 0x0000000280027221 */ /* 0x000fe40000010000 */
[----:B----4-:R-:W-:Y:S02]  /*7700*/  FFMA.FTZ R0, R194, c[0x0][0x2d0], -R124 ;  /* 0x0000b400c2007a23 */ /* 0x010fe4000001087c */
[C---:B-1----:R-:W-:Y:S02]  /*7710*/  HMMA.16816.F32.BF16 R28, R100.reuse, R108, R28 ;  /* 0x0000006c641c723c */ /* 0x042fe4000004181c */
[----:B------:R-:W1:Y:S02]  /*7720*/  MUFU.EX2 R127, R0 ;  /* 0x00000000007f7308 */ /* 0x000e640000000800 */
[----:B------:R-:W-:Y:S01]  /*7730*/  FADD.FTZ R2, R203, R2 ;  /* 0x00000002cb027221 */ /* 0x000fe20000010000 */
[----:B-----5:R-:W-:Y:S03]  /*7740*/  F2FP.BF16.PACK_AB R138, R144, R143 ;  /* 0x0000008f908a723e */ /* 0x020fe600000010ff */
[C---:B------:R-:W-:Y:S01]  /*7750*/  HMMA.16816.F32.BF16 R32, R100.reuse, R110, R32 ;  /* 0x0000006e6420723c */ /* 0x040fe20000041820 */
[----:B------:R-:W3:Y:S03]  /*7760*/  LDSM.16.MT88.4 R108, [R164+0x2800] ;  /* 0x00280000a46c783b */ /* 0x000ee60000004200 */
[----:B------:R-:W-:Y:S04]  /*7770*/  FADD.FTZ R2, R202, R2 ;  /* 0x00000002ca027221 */ /* 0x000fe80000010000 */
[----:B------:R-:W-:Y:S04]  /*7780*/  FADD.FTZ R2, R148, R2 ;  /* 0x0000000294027221 */ /* 0x000fe80000010000 */
[----:B------:R-:W-:Y:S04]  /*7790*/  FADD.FTZ R2, R147, R2 ;  /* 0x0000000293027221 */ /* 0x000fe80000010000 */
[----:B------:R-:W-:Y:S01]  /*77a0*/  FADD.FTZ R2, R146, R2 ;  /* 0x0000000292027221 */ /* 0x000fe20000010000 */
[----:B-1----:R-:W-:Y:S01]  /*77b0*/  F2FP.BF16.PACK_AB R137, R127, R140 ;  /* 0x0000008c7f89723e */ /* 0x002fe200000010ff */
[--C-:B------:R-:W-:Y:S04]  /*77c0*/  FFMA.FTZ R0, R195, c[0x0][0x2d0], -R124.reuse ;  /* 0x0000b400c3007a23 */ /* 0x100fe8000001087c */
[----:B------:R1:W-:Y:S01]  /*77d0*/  MUFU.EX2 R126, R0 ;  /* 0x00000000007e7308 */ /* 0x0003e20000000800 */
        /* <DEDUP_REMOVED lines=23> */
[----:B------:R-:W3:Y:S06]  /*7950*/  LDSM.16.MT88.4 R108, [R164+0x1000] ;  /* 0x00100000a46c783b */ /* 0x000eec0000004200 */
[----:B------:R-:W-:Y:S02]  /*7960*/  F2FP.BF16.PACK_AB R100, R151, R149 ;  /* 0x000000959764723e */ /* 0x000fe400000010ff */
[----:B------:R-:W-:Y:S03]  /*7970*/  F2FP.BF16.PACK_AB R102, R152, R150 ;  /* 0x000000969866723e */ /* 0x000fe600000010ff */
[----:B------:R-:W-:Y:S02]  /*7980*/  F2FP.BF16.PACK_AB R101, R147, R148 ;  /* 0x000000949365723e */ /* 0x000fe400000010ff */
[----:B------:R-:W-:Y:S07]  /*7990*/  F2FP.BF16.PACK_AB R103, R145, R146 ;  /* 0x000000929167723e */ /* 0x000fee00000010ff */
[C---:B--2---:R-:W-:Y:S08]  /*79a0*/  HMMA.16816.F32.BF16 R4, R100.reuse, R104, R4 ;  /* 0x000000686404723c */ /* 0x044ff00000041804 */
[C---:B------:R-:W-:Y:S01]  /*79b0*/  HMMA.16816.F32.BF16 R8, R100.reuse, R106, R8 ;  /* 0x0000006a6408723c */ /* 0x040fe20000041808 */
[----:B------:R-:W2:Y:S07]  /*79c0*/  LDSM.16.MT88.4 R104, [R165+0x1000] ;  /* 0x00100000a568783b */ /* 0x000eae0000004200 */
[C---:B---3--:R-:W-:Y:S08]  /*79d0*/  HMMA.16816.F32.BF16 R12, R100.reuse, R108, R12 ;  /* 0x0000006c640c723c */ /* 0x048ff0000004180c */
        /* <DEDUP_REMOVED lines=26> */
[C---:B---3--:R-:W-:Y:S07]  /*7b80*/  HMMA.16816.F32.BF16 R84, R100.reuse, R108, R84 ;  /* 0x0000006c6454723c */ /* 0x048fee0000041854 */
[----:B------:R-:W-:Y:S01]  /*7b90*/  FFMA.FTZ R108, R193, c[0x0][0x2d0], -R124 ;  /* 0x0000b400c16c7a23 */ /* 0x000fe2000001087c */
[C---:B------:R-:W-:Y:S03]  /*7ba0*/  HMMA.16816.F32.BF16 R88, R100.reuse, R110, R88 ;  /* 0x0000006e6458723c */ /* 0x040fe60000041858 */
[----:B------:R-:W3:Y:S01]  /*7bb0*/  MUFU.EX2 R124, R108 ;  /* 0x0000006c007c7308 */ /* 0x000ee20000000800 */
[----:B------:R-:W-:Y:S02]  /*7bc0*/  FADD.FTZ R109, R121, R118 ;  /* 0x00000076796d7221 */ /* 0x000fe40000010000 */
[----:B------:R-:W5:Y:S02]  /*7bd0*/  LDSM.16.MT88.4 R116, [R166+0x1800] ;  /* 0x00180000a674783b */ /* 0x000f640000004200 */
[C---:B----4-:R-:W-:Y:S04]  /*7be0*/  HMMA.16816.F32.BF16 R92, R100.reuse, R112, R92 ;  /* 0x00000070645c723c */ /* 0x050fe8000004185c */
[----:B-1----:R-:W-:Y:S02]  /*7bf0*/  FADD.FTZ R0, R129, R109 ;  /* 0x0000006d81007221 */ /* 0x002fe40000010000 */
[----:B------:R-:W1:Y:S02]  /*7c00*/  LDSM.16.MT88.4 R120, [R165+0x1800] ;  /* 0x00180000a578783b */ /* 0x000e640000004200 */
[----:B------:R-:W-:Y:S04]  /*7c10*/  HMMA.16816.F32.BF16 R96, R100, R114, R96 ;  /* 0x000000726460723c */ /* 0x000fe80000041860 */
[----:B------:R-:W-:Y:S04]  /*7c20*/  FADD.FTZ R0, R204, R0 ;  /* 0x00000000cc007221 */ /* 0x000fe80000010000 */
[----:B------:R-:W-:Y:S01]  /*7c30*/  FADD.FTZ R0, R205, R0 ;  /* 0x00000000cd007221 */ /* 0x000fe20000010000 */
[----:B---3--:R-:W-:Y:S03]  /*7c40*/  F2FP.BF16.PACK_AB R139, R124, R126 ;  /* 0x0000007e7c8b723e */ /* 0x008fe600000010ff */
[----:B------:R-:W-:Y:S04]  /*7c50*/  FADD.FTZ R0, R149, R0 ;  /* 0x0000000095007221 */ /* 0x000fe80000010000 */
[----:B------:R-:W-:Y:S01]  /*7c60*/  FADD.FTZ R0, R151, R0 ;  /* 0x0000000097007221 */ /* 0x000fe20000010000 */
[C---:B------:R-:W-:Y:S01]  /*7c70*/  HMMA.16816.F32.BF16 R128, R136.reuse, R132, R4 ;  /* 0x000000848880723c */ /* 0x040fe20000041804 */
[----:B------:R-:W3:Y:S04]  /*7c80*/  LDSM.16.MT88.4 R4, [R163+0x3800] ;  /* 0x00380000a304783b */ /* 0x000ee80000004200 */
[----:B------:R-:W-:Y:S03]  /*7c90*/  FADD.FTZ R0, R150, R0 ;  /* 0x0000000096007221 */ /* 0x000fe60000010000 */
[C---:B------:R-:W-:Y:S01]  /*7ca0*/  HMMA.16816.F32.BF16 R132, R136.reuse, R134, R8 ;  /* 0x000000868884723c */ /* 0x040fe20000041808 */
[----:B------:R-:W4:Y:S03]  /*7cb0*/  LDSM.16.MT88.4 R8, [R164+0x3800] ;  /* 0x00380000a408783b */ /* 0x000f260000004200 */
[----:B------:R-:W-:Y:S04]  /*7cc0*/  FADD.FTZ R0, R152, R0 ;  /* 0x0000000098007221 */ /* 0x000fe80000010000 */
[C---:B--2---:R-:W-:Y:S01]  /*7cd0*/  HMMA.16816.F32.BF16 R100, R136.reuse, R104, R12 ;  /* 0x000000688864723c */ /* 0x044fe2000004180c */
[----:B------:R-:W2:Y:S07]  /*7ce0*/  LDSM.16.MT88.4 R12, [R166+0x3800] ;  /* 0x00380000a60c783b */ /* 0x000eae0000004200 */
[C---:B------:R-:W-:Y:S01]  /*7cf0*/  HMMA.16816.F32.BF16 R104, R136.reuse, R106, R16 ;  /* 0x0000006a8868723c */ /* 0x040fe20000041810 */
[----:B------:R-:W2:Y:S07]  /*7d00*/  LDSM.16.MT88.4 R16, [R165+0x3800] ;  /* 0x00380000a510783b */ /* 0x000eae0000004200 */
[C---:B-----5:R-:W-:Y:S08]  /*7d10*/  HMMA.16816.F32.BF16 R108, R136.reuse, R116, R20 ;  /* 0x00000074886c723c */ /* 0x060ff00000041814 */
        /* <DEDUP_REMOVED lines=8> */
[----:B------:R-:W3:Y:S07]  /*7da0*/  LDSM.16.MT88.4 R8, [R164+0x5800] ;  /* 0x00580000a408783b */ /* 0x000eee0000004200 */
[C---:B--2---:R-:W-:Y:S08]  /*7db0*/  HMMA.16816.F32.BF16 R52, R136.reuse, R12, R52 ;  /* 0x0000000c8834723c */ /* 0x044ff00000041834 */
[C---:B------:R-:W-:Y:S01]  /*7dc0*/  HMMA.16816.F32.BF16 R56, R136.reuse, R14, R56 ;  /* 0x0000000e8838723c */ /* 0x040fe20000041838 */
[----:B------:R-:W2:Y:S07]  /*7dd0*/  LDSM.16.MT88.4 R12, [R166+0x5800] ;  /* 0x00580000a60c783b */ /* 0x000eae0000004200 */
        /* <DEDUP_REMOVED lines=13> */
[----:B------:R-:W-:Y:S02]  /*7eb0*/  FADD.FTZ R2, R143, R2 ;  /* 0x000000028f027221 */ /* 0x000fe40000010000 */
[----:B------:R-:W-:Y:S01]  /*7ec0*/  FADD.FTZ R0, R126, R0 ;  /* 0x000000007e007221 */ /* 0x000fe20000010000 */
[----:B------:R-:W-:Y:S01]  /*7ed0*/  MOV R126, R125 ;  /* 0x0000007d007e7202 */ /* 0x000fe20000000f00 */
[C---:B--2---:R-:W-:Y:S04]  /*7ee0*/  HMMA.16816.F32.BF16 R84, R136.reuse, R12, R84 ;  /* 0x0000000c8854723c */ /* 0x044fe80000041854 */
[----:B------:R-:W-:Y:S02]  /*7ef0*/  FADD.FTZ R202, R144, R2 ;  /* 0x0000000290ca7221 */ /* 0x000fe40000010000 */
[----:B------:R-:W-:Y:S01]  /*7f00*/  FADD.FTZ R206, R124, R0 ;  /* 0x000000007cce7221 */ /* 0x000fe20000010000 */
[----:B------:R-:W-:Y:S01]  /*7f10*/  MOV R12, R3 ;  /* 0x00000003000c7202 */ /* 0x000fe20000000f00 */
[C---:B------:R-:W-:Y:S08]  /*7f20*/  HMMA.16816.F32.BF16 R88, R136.reuse, R14, R88 ;  /* 0x0000000e8858723c */ /* 0x040ff00000041858 */
[C---:B----4-:R-:W-:Y:S08]  /*7f30*/  HMMA.16816.F32.BF16 R92, R136.reuse, R16, R92 ;  /* 0x00000010885c723c */ /* 0x050ff0000004185c */
[----:B------:R-:W-:Y:S01]  /*7f40*/  HMMA.16816.F32.BF16 R96, R136, R18, R96 ;  /* 0x000000128860723c */ /* 0x000fe20000041860 */
[----:B------:R-:W-:-:S07]  /*7f50*/  @P0 BRA `(.L_x_4166) ;  /* 0xffffcd5000000947 */ /* 0x000fce000383ffff */
.L_x_4155:
[----:B------:R-:W-:-:S13]  /*7f60*/  ISETP.GE.AND P0, PT, R187, R212, PT ;  /* 0x000000d4bb00720c */ /* 0x000fda0003f06270 */
[----:B------:R-:W-:Y:S05]  /*7f70*/  @!P0 BRA `(.L_x_4167) ;  /* 0x00002c6000008947 */ /* 0x000fea0003800000 */
[----:B------:R-:W-:Y:S02]  /*7f80*/  MOV R127, R12 ;  /* 0x0000000c007f7202 */ /* 0x000fe40000000f00 */
[----:B------:R-:W-:Y:S02]  /*7f90*/  MOV R126, R125 ;  /* 0x0000007d007e7202 */ /* 0x000fe40000000f00 */
.L_x_4174:
        /* <DEDUP_REMOVED lines=14> */
[----:B------:R-:W-:Y:S01]  /*8080*/  SHF.L.U64.HI R14, R208, 0x1, R5 ;  /* 0x00000001d00e7819 */ /* 0x000fe20000010205 */
        /* <DEDUP_REMOVED lines=22> */
.L_x_4205:
[----:B------:R-:W5:Y:S01]  /*81f0*/  SHFL.IDX PT, R2, R6, RZ, 0x181f ;  /* 0x00181fff06027589 */ /* 0x000f6200000e0000 */
[----:B------:R-:W-:Y:S01]  /*8200*/  ISETP.GE.AND P0, PT, R196, c[0x0][0x1d4], PT ;  /* 0x00007500c4007a0c */ /* 0x000fe20003f06270 */
[----:B------:R-:W-:Y:S01]  /*8210*/  BSSY B0, `(.L_x_4169) ;  /* 0x0000102000007945 */ /* 0x000fe20003800000 */
[----:B------:R-:W-:Y:S02]  /*8220*/  ISETP.GE.AND P4, PT, R208, c[0x0][0x1d4], PT ;  /* 0x00007500d0007a0c */ /* 0x000fe40003f86270 */
[----:B------:R-:W4:Y:S01]  /*8230*/  SHFL.IDX PT, R3, R6, 0x1, 0x181f ;  /* 0x00381f0006037f89 */ /* 0x000f2200000e0000 */
[----:B------:R-:W-:Y:S04]  /*8240*/  SEL R183, RZ, 0x10, P0 ;  /* 0x00000010ffb77807 */ /* 0x000fe80000000000 */
[----:B----4-:R-:W4:Y:S01]  /*8250*/  SHFL.IDX PT, R20, R20, 0x1, 0x181f ;  /* 0x00381f0014147f89 */ /* 0x010f2200000e0000 */
[----:B------:R-:W-:Y:S04]  /*8260*/  IADD3 R12, -R183, 0x10, RZ ;  /* 0x00000010b70c7810 */ /* 0x000fe80007ffe1ff */
[----:B------:R-:W-:Y:S02]  /*8270*/  LOP3.LUT R12, R12, 0xf, RZ, 0xc0, !PT ;  /* 0x0000000f0c0c7812 */ /* 0x000fe400078ec0ff */
[----:B-----5:R-:W-:Y:S05]  /*8280*/  IADD3 R4, P2, R2, R13, RZ ;  /* 0x0000000d02047210 */ /* 0x020fea0007f5e0ff */
[----:B---3--:R-:W-:Y:S05]  /*8290*/  IMAD.X R5, R0, 0x1, R7, P2 ;  /* 0x0000000100057824 */ /* 0x008fea00010e0607 */
[----:B------:R3:W-:Y:S01]  /*82a0*/  LDGSTS.E.BYPASS.LTC128B.128 [R184+0x100], [R4.64], !P0 ;  /* 0x0010000004b87fae */ /* 0x0007e2000c101d46 */
[----:B------:R-:W-:Y:S04]  /*82b0*/  IADD3 R12, P6, P0, R12, R3, R13 ;  /* 0x000000030c0c7210 */ /* 0x000fe800078de00d */
[----:B----4-:R-:W-:Y:S02]  /*82c0*/  IADD3.X R13, RZ, R20, R7, P6, P0 ;  /* 0x00000014ff0d7210 */ /* 0x010fe400037e0407 */
[----:B---3--:R-:W-:Y:S05]  /*82d0*/  IADD3 R4, P2, R2, R15, RZ ;  /* 0x0000000f02047210 */ /* 0x008fea0007f5e0ff */
[--C-:B------:R-:W-:Y:S01]  /*82e0*/  IMAD.X R5, R0, 0x1, R14.reuse, P2 ;  /* 0x0000000100057824 */ /* 0x100fe200010e060e */
[----:B------:R-:W-:Y:S04]  /*82f0*/  ISETP.GE.AND P2, PT, R207, c[0x0][0x1d4], PT ;  /* 0x00007500cf007a0c */ /* 0x000fe80003f46270 */
[----:B------:R3:W-:Y:S02]  /*8300*/  LDGSTS.E.BYPASS.LTC128B.128 [R184+0x2100], [R4.64], !P4 ;  /* 0x0210000004b87fae */ /* 0x0007e4000e101d46 */
[----:B---3--:R-:W-:Y:S05]  /*8310*/  IADD3 R4, P5, R2, R22, RZ ;  /* 0x0000001602047210 */ /* 0x008fea0007fbe0ff */
[----:B------:R-:W-:Y:S01]  /*8320*/  IMAD.X R5, R0, 0x1, R21, P5 ;  /* 0x0000000100057824 */ /* 0x000fe200028e0615 */
[----:B------:R-:W-:Y:S02]  /*8330*/  ISETP.NE.U32.AND P5, PT, R183, RZ, PT ;  /* 0x000000ffb700720c */ /* 0x000fe40003fa5070 */
[----:B------:R-:W-:Y:S02]  /*8340*/  SEL R0, RZ, 0x10, P4 ;  /* 0x00000010ff007807 */ /* 0x000fe40002000000 */
[----:B------:R3:W-:Y:S02]  /*8350*/  LDGSTS.E.BYPASS.LTC128B.128 [R184+0x4100], [R4.64], !P2 ;  /* 0x0410000004b87fae */ /* 0x0007e4000d101d46 */
        /* <DEDUP_REMOVED lines=9> */
[C---:B------:R-:W-:Y:S02]  /*83f0*/  IADD3 R2, -R0.reuse, 0x10, RZ ;  /* 0x0000001000027810 */ /* 0x040fe40007ffe1ff */
[----:B------:R-:W-:Y:S01]  /*8400*/  ISETP.NE.U32.AND P6, PT, R0, RZ, PT ;  /* 0x000000ff0000720c */ /* 0x000fe20003fc5070 */
[----:B------:R2:W-:Y:S01]  /*8410*/  LDGSTS.E.BYPASS.LTC128B.128.ZFILL [R184+0x3100], [R12.64], P0 ;  /* 0x031000000cb87fae */ /* 0x0005e20008141d46 */
[----:B------:R-:W-:Y:S04]  /*8420*/  LOP3.LUT R2, R2, 0xf, RZ, 0xc0, !PT ;  /* 0x0000000f02027812 */ /* 0x000fe800078ec0ff */
[----:B------:R-:W-:Y:S04]  /*8430*/  IADD3 R2, P5, P0, R2, R3, R22 ;  /* 0x0000000302027210 */ /* 0x000fe800078be016 */
[----:B------:R-:W-:Y:S02]  /*8440*/  IADD3.X R3, RZ, R20, R21, P5, P0 ;  /* 0x00000014ff037210 */ /* 0x000fe40002fe0415 */
[----:B------:R-:W-:Y:S03]  /*8450*/  ISETP.GT.AND P0, PT, R187, R212, PT ;  /* 0x000000d4bb00720c */ /* 0x000fe60003f04270 */
[----:B------:R3:W-:Y:S05]  /*8460*/  LDGSTS.E.BYPASS.LTC128B.128.ZFILL [R184+0x5100], [R2.64], P6 ;  /* 0x0510000002b87fae */ /* 0x0007ea000b141d46 */
        /* <DEDUP_REMOVED lines=31> */
[----:B------:R-:W2:Y:S05]  /*8660*/  LDSM.16.M88.4 R136, [R161+-0x3000] ;  /* 0xffd00000a188783b */ /* 0x000eaa0000000200 */
[----:B------:R-:W4:Y:S02]  /*8670*/  LDSM.16.M88.4 R152, [R161+-0x2800] ;  /* 0xffd80000a198783b */ /* 0x000f240000000200 */
        /* <DEDUP_REMOVED lines=11> */
[----:B------:R-:W2:Y:S05]  /*8730*/  LDSM.16.M88.4 R140, [R160+0x3000] ;  /* 0x00300000a08c783b */ /* 0x000eaa0000000200 */
[----:B------:R-:W4:Y:S02]  /*8740*/  LDSM.16.M88.4 R152, [R160+0x3800] ;  /* 0x00380000a098783b */ /* 0x000f240000000200 */
        /* <DEDUP_REMOVED lines=11> */
[----:B------:R-:W2:Y:S05]  /*8800*/  LDSM.16.M88.4 R136, [R174] ;  /* 0x00000000ae88783b */ /* 0x000eaa0000000200 */
[----:B------:R-:W4:Y:S02]  /*8810*/  LDSM.16.M88.4 R152, [R175] ;  /* 0x00000000af98783b */ /* 0x000f240000000200 */
        /* <DEDUP_REMOVED lines=86> */
[C---:B----4-:R-:W-:Y:S08]  /*8d80*/  HMMA.16816.F32.BF16 R28, R140.reuse, R152, R28 ;  /* 0x000000988c1c723c */ /* 0x050ff0000004181c */
[----:B------:R-:W-:Y:S01]  /*8d90*/  HMMA.16816.F32.BF16 R32, R140, R154, R32 ;  /* 0x0000009a8c20723c */ /* 0x000fe20000041820 */
[----:B------:R-:W-:Y:S07]  /*8da0*/  @!UPT UIADD3 URZ, URZ, URZ, URZ ;  /* 0x0000003f3f3ff290 */ /* 0x000fee000fffe03f */
[----:B------:R-:W-:-:S11]  /*8db0*/  @!P0 BRA `(.L_x_4170) ;  /* 0x0000047000008947 */ /* 0x000fd60003800000 */
[----:B---3--:R-:W-:Y:S01]  /*8dc0*/  IMAD R2, R210, 0x20, R214 ;  /* 0x00000020d2027824 */ /* 0x008fe200078e02d6 */
        /* <DEDUP_REMOVED lines=37> */
.L_x_4206:
        /* <DEDUP_REMOVED lines=18> */
.L_x_4207:
[C---:B---3--:R-:W-:Y:S02]  /*9140*/  IADD3 R2, -R183.reuse, 0x10, RZ ;  /* 0x00000010b7027810 */ /* 0x048fe40007ffe1ff */
[C---:B--2---:R-:W-:Y:S02]  /*9150*/  IADD3 R138, P6, R0.reuse, R142, RZ ;  /* 0x0000008e008a7210 */ /* 0x044fe40007fde0ff */
[----:B------:R-:W-:Y:S02]  /*9160*/  IADD3 R136, P5, R0, R143, RZ ;  /* 0x0000008f00887210 */ /* 0x000fe40007fbe0ff */
[----:B------:R-:W-:Y:S01]  /*9170*/  ISETP.NE.U32.AND P0, PT, R183, RZ, PT ;  /* 0x000000ffb700720c */ /* 0x000fe20003f05070 */
[----:B----4-:R-:W-:Y:S01]  /*9180*/  IMAD.X R139, R124, 0x1, R139, P6 ;  /* 0x000000017c8b7824 */ /* 0x010fe200030e068b */
        /* <DEDUP_REMOVED lines=10> */
.L_x_4170:
[----:B---3--:R-:W-:Y:S05]  /*9230*/  BSYNC B0 ;  /* 0x0000000000007941 */ /* 0x008fea0003800000 */
.L_x_4169:
        /* <DEDUP_REMOVED lines=34> */
[----:B-1----:R-:W1:Y:S04]  /*9460*/  SHFL.BFLY PT, R125, R124, 0x2, 0x1f ;  /* 0x0c401f007c7d7f89 */ /* 0x002e6800000e0000 */
[----:B------:R-:W2:Y:S01]  /*9470*/  SHFL.BFLY PT, R0, R136, 0x2, 0x1f ;  /* 0x0c401f0088007f89 */ /* 0x000ea200000e0000 */
[----:B-1----:R-:W-:Y:S02]  /*9480*/  FMNMX.FTZ R125, R124, R125, !PT ;  /* 0x0000007d7c7d7209 */ /* 0x002fe40007810000 */
[----:B--2---:R-:W-:Y:S03]  /*9490*/  FMNMX.FTZ R124, R136, R0, !PT ;  /* 0x00000000887c7209 */ /* 0x004fe60007810000 */
[----:B------:R-:W1:Y:S04]  /*94a0*/  SHFL.BFLY PT, R2, R125, 0x1, 0x1f ;  /* 0x0c201f007d027f89 */ /* 0x000e6800000e0000 */
[----:B------:R2:W3:Y:S01]  /*94b0*/  SHFL.BFLY PT, R0, R124, 0x1, 0x1f ;  /* 0x0c201f007c007f89 */ /* 0x0004e200000e0000 */
[----:B-1----:R-:W-:Y:S04]  /*94c0*/  FMNMX.FTZ R125, R125, R2, !PT ;  /* 0x000000027d7d7209 */ /* 0x002fe80007810000 */
.L_x_4208:
[----:B---3--:R-:W-:Y:S01]  /*94d0*/  FMNMX.FTZ R3, R0, R124, !PT ;  /* 0x0000007c00037209 */ /* 0x008fe20007810000 */
[C---:B------:R-:W-:Y:S01]  /*94e0*/  FADD.FTZ R2, -R125.reuse, R126 ;  /* 0x0000007e7d027221 */ /* 0x040fe20000010100 */
[----:B------:R-:W-:Y:S01]  /*94f0*/  WARPSYNC 0xffffffff ;  /* 0xffffffff00007948 */ /* 0x000fe20003800000 */
[----:B------:R-:W-:Y:S01]  /*9500*/  FMUL.FTZ R126, R125, c[0x0][0x2d0] ;  /* 0x0000b4007d7e7a20 */ /* 0x000fe20000410000 */
[----:B------:R-:W1:Y:S01]  /*9510*/  LDSM.16.MT88.4 R140, [R163] ;  /* 0x00000000a38c783b */ /* 0x000e620000004200 */
[----:B------:R-:W-:Y:S01]  /*9520*/  FADD.FTZ R0, -R3, R127 ;  /* 0x0000007f03007221 */ /* 0x000fe20000010100 */
[----:B------:R-:W-:Y:S01]  /*9530*/  ISETP.GT.AND P0, PT, R187, R212, PT ;  /* 0x000000d4bb00720c */ /* 0x000fe20003f04270 */
[----:B------:R-:W-:Y:S02]  /*9540*/  FMUL.FTZ R127, R3, c[0x0][0x2d0] ;  /* 0x0000b400037f7a20 */ /* 0x000fe40000410000 */
[----:B------:R-:W-:Y:S02]  /*9550*/  FMUL.FTZ R2, R2, c[0x0][0x2d0] ;  /* 0x0000b40002027a20 */ /* 0x000fe40000410000 */
[----:B------:R-:W-:Y:S02]  /*9560*/  FMUL.FTZ R0, R0, c[0x0][0x2d0] ;  /* 0x0000b40000007a20 */ /* 0x000fe40000410000 */
        /* <DEDUP_REMOVED lines=26> */
[----:B--2---:R-:W-:Y:S01]  /*9710*/  MUFU.EX2 R124, R6 ;  /* 0x00000006007c7308 */ /* 0x004fe20000000800 */
        /* <DEDUP_REMOVED lines=9> */
[----:B------:R-:W-:Y:S01]  /*97b0*/  FFMA.FTZ R35, R35, c[0x0][0x2d0], -R127 ;  /* 0x0000b40023237a23 */ /* 0x000fe2000001087f */
[----:B------:R-:W-:Y:S01]  /*97c0*/  MOV R127, R3 ;  /* 0x00000003007f7202 */ /* 0x000fe20000000f00 */
[----:B------:R-:W-:Y:S01]  /*97d0*/  FFMA.FTZ R28, R28, c[0x0][0x2d0], -R126 ;  /* 0x0000b4001c1c7a23 */ /* 0x000fe2000001087e */
[----:B------:R-:W-:Y:S10]  /*97e0*/  MUFU.EX2 R149, R8 ;  /* 0x0000000800957308 */ /* 0x000ff40000000800 */
[----:B------:R-:W2:Y:S10]  /*97f0*/  MUFU.EX2 R157, R9 ;  /* 0x00000009009d7308 */ /* 0x000eb40000000800 */
[----:B------:R-:W-:Y:S10]  /*9800*/  MUFU.EX2 R155, R10 ;  /* 0x0000000a009b7308 */ /* 0x000ff40000000800 */
[----:B------:R-:W5:Y:S10]  /*9810*/  MUFU.EX2 R156, R11 ;  /* 0x0000000b009c7308 */ /* 0x000f740000000800 */
[----:B------:R-:W-:Y:S10]  /*9820*/  MUFU.EX2 R152, R16 ;  /* 0x0000001000987308 */ /* 0x000ff40000000800 */
[----:B------:R-:W-:Y:S10]  /*9830*/  MUFU.EX2 R154, R17 ;  /* 0x00000011009a7308 */ /* 0x000ff40000000800 */
[----:B------:R-:W-:Y:S10]  /*9840*/  MUFU.EX2 R150, R18 ;  /* 0x0000001200967308 */ /* 0x000ff40000000800 */
[----:B------:R-:W-:Y:S10]  /*9850*/  MUFU.EX2 R146, R12 ;  /* 0x0000000c00927308 */ /* 0x000ff40000000800 */
[----:B------:R-:W1:Y:S10]  /*9860*/  MUFU.EX2 R153, R13 ;  /* 0x0000000d00997308 */ /* 0x000e740000000800 */
[----:B------:R1:W-:Y:S10]  /*9870*/  MUFU.EX2 R145, R14 ;  /* 0x0000000e00917308 */ /* 0x0003f40000000800 */
[----:B------:R-:W1:Y:S10]  /*9880*/  MUFU.EX2 R151, R15 ;  /* 0x0000000f00977308 */ /* 0x000e740000000800 */
[----:B------:R1:W-:Y:S10]  /*9890*/  MUFU.EX2 R126, R28 ;  /* 0x0000001c007e7308 */ /* 0x0003f40000000800 */
[----:B------:R-:W-:Y:S10]  /*98a0*/  MUFU.EX2 R29, R29 ;  /* 0x0000001d001d7308 */ /* 0x000ff40000000800 */
[----:B------:R-:W-:Y:S10]  /*98b0*/  MUFU.EX2 R32, R32 ;  /* 0x0000002000207308 */ /* 0x000ff40000000800 */
[----:B------:R-:W-:Y:S10]  /*98c0*/  MUFU.EX2 R33, R33 ;  /* 0x0000002100217308 */ /* 0x000ff40000000800 */
[----:B------:R-:W-:Y:S10]  /*98d0*/  MUFU.EX2 R30, R30 ;  /* 0x0000001e001e7308 */ /* 0x000ff40000000800 */
[----:B------:R-:W-:Y:S10]  /*98e0*/  MUFU.EX2 R31, R31 ;  /* 0x0000001f001f7308 */ /* 0x000ff40000000800 */
[----:B------:R-:W-:Y:S10]  /*98f0*/  MUFU.EX2 R34, R34 ;  /* 0x0000002200227308 */ /* 0x000ff40000000800 */
[----:B------:R-:W-:Y:S01]  /*9900*/  MUFU.EX2 R35, R35 ;  /* 0x0000002300237308 */ /* 0x000fe20000000800 */
[----:B---3--:R-:W-:Y:S01]  /*9910*/  FMUL.FTZ R4, R2, R128 ;  /* 0x0000008002047220 */ /* 0x008fe20000410000 */
[----:B----4-:R-:W-:Y:S01]  /*9920*/  F2FP.BF16.PACK_AB R136, R148, R144 ;  /* 0x000000909488723e */ /* 0x010fe200000010ff */
[----:B------:R-:W-:Y:S01]  /*9930*/  FMUL.FTZ R5, R2, R129 ;  /* 0x0000008102057220 */ /* 0x000fe20000410000 */
[----:B--2---:R-:W-:Y:S01]  /*9940*/  F2FP.BF16.PACK_AB R138, R157, R149 ;  /* 0x000000959d8a723e */ /* 0x004fe200000010ff */
[C---:B------:R-:W-:Y:S01]  /*9950*/  FMUL.FTZ R6, R0.reuse, R130 ;  /* 0x0000008200067220 */ /* 0x040fe20000410000 */
[----:B------:R-:W-:Y:S01]  /*9960*/  F2FP.BF16.PACK_AB R137, R147, R124 ;  /* 0x0000007c9389723e */ /* 0x000fe200000010ff */
[----:B------:R-:W-:Y:S01]  /*9970*/  FMUL.FTZ R7, R0, R131 ;  /* 0x0000008300077220 */ /* 0x000fe20000410000 */
[----:B-----5:R-:W-:Y:S01]  /*9980*/  F2FP.BF16.PACK_AB R139, R156, R155 ;  /* 0x0000009b9c8b723e */ /* 0x020fe200000010ff */
[----:B------:R-:W2:Y:S01]  /*9990*/  LDSM.16.MT88.4 R128, [R164] ;  /* 0x00000000a480783b */ /* 0x000ea20000004200 */
[C---:B------:R-:W-:Y:S01]  /*99a0*/  FMUL.FTZ R8, R2.reuse, R132 ;  /* 0x0000008402087220 */ /* 0x040fe20000410000 */
[----:B-1----:R-:W-:Y:S01]  /*99b0*/  F2FP.BF16.PACK_AB R12, R153, R146 ;  /* 0x00000092990c723e */ /* 0x002fe200000010ff */
[----:B------:R-:W-:Y:S01]  /*99c0*/  FMUL.FTZ R9, R2, R133 ;  /* 0x0000008502097220 */ /* 0x000fe20000410000 */
[----:B------:R-:W-:Y:S01]  /*99d0*/  F2FP.BF16.PACK_AB R14, R154, R152 ;  /* 0x000000989a0e723e */ /* 0x000fe200000010ff */
[C---:B------:R-:W-:Y:S01]  /*99e0*/  FMUL.FTZ R10, R0.reuse, R134 ;  /* 0x00000086000a7220 */ /* 0x040fe20000410000 */
[C---:B------:R-:W-:Y:S01]  /*99f0*/  HMMA.16816.F32.BF16 R4, R136.reuse, R140, R4 ;  /* 0x0000008c8804723c */ /* 0x040fe20000041804 */
[----:B------:R-:W-:Y:S04]  /*9a00*/  MUFU.EX2 R140, R20 ;  /* 0x00000014008c7308 */ /* 0x000fe80000000800 */
[----:B------:R-:W-:Y:S01]  /*9a10*/  FMUL.FTZ R11, R0, R135 ;  /* 0x00000087000b7220 */ /* 0x000fe20000410000 */
[----:B------:R-:W-:Y:S01]  /*9a20*/  F2FP.BF16.PACK_AB R13, R151, R145 ;  /* 0x00000091970d723e */ /* 0x000fe200000010ff */
[----:B------:R-:W-:Y:S01]  /*9a30*/  LDSM.16.MT88.4 R132, [R164+0x800] ;  /* 0x00080000a484783b */ /* 0x000fe20000004200 */
[C---:B------:R-:W-:Y:S03]  /*9a40*/  FMUL.FTZ R100, R2.reuse, R100 ;  /* 0x0000006402647220 */ /* 0x040fe60000410000 */
[----:B------:R-:W-:Y:S01]  /*9a50*/  MUFU.EX2 R141, R24 ;  /* 0x00000018008d7308 */ /* 0x000fe20000000800 */
[C---:B------:R-:W-:Y:S03]  /*9a60*/  HMMA.16816.F32.BF16 R8, R136.reuse, R142, R8 ;  /* 0x0000008e8808723c */ /* 0x040fe60000041808 */
[----:B------:R-:W-:Y:S02]  /*9a70*/  FMUL.FTZ R101, R2, R101 ;  /* 0x0000006502657220 */ /* 0x000fe40000410000 */
[C---:B------:R-:W-:Y:S02]  /*9a80*/  FMUL.FTZ R102, R0.reuse, R102 ;  /* 0x0000006600667220 */ /* 0x040fe40000410000 */
[----:B------:R-:W-:Y:S02]  /*9a90*/  FMUL.FTZ R103, R0, R103 ;  /* 0x0000006700677220 */ /* 0x000fe40000410000 */
[----:B------:R-:W-:Y:S03]  /*9aa0*/  MUFU.EX2 R142, R21 ;  /* 0x00000015008e7308 */ /* 0x000fe60000000800 */
[C---:B------:R-:W-:Y:S02]  /*9ab0*/  FMUL.FTZ R104, R2.reuse, R104 ;  /* 0x0000006802687220 */ /* 0x040fe40000410000 */
[----:B------:R-:W-:Y:S02]  /*9ac0*/  FMUL.FTZ R105, R2, R105 ;  /* 0x0000006902697220 */ /* 0x000fe40000410000 */
[C---:B------:R-:W-:Y:S02]  /*9ad0*/  FMUL.FTZ R106, R0.reuse, R106 ;  /* 0x0000006a006a7220 */ /* 0x040fe40000410000 */
[----:B------:R-:W-:Y:S01]  /*9ae0*/  FMUL.FTZ R107, R0, R107 ;  /* 0x0000006b006b7220 */ /* 0x000fe20000410000 */
[----:B------:R-:W-:Y:S01]  /*9af0*/  MUFU.EX2 R143, R25 ;  /* 0x00000019008f7308 */ /* 0x000fe20000000800 */
[C---:B------:R-:W-:Y:S01]  /*9b00*/  FMUL.FTZ R108, R2.reuse, R108 ;  /* 0x0000006c026c7220 */ /* 0x040fe20000410000 */
[C---:B--2---:R-:W-:Y:S03]  /*9b10*/  HMMA.16816.F32.BF16 R100, R136.reuse, R128, R100 ;  /* 0x000000808864723c */ /* 0x044fe60000041864 */
        /* <DEDUP_REMOVED lines=90> */
[----:B------:R-:W-:Y:S02]  /*a0c0*/  FFMA.FTZ R2, R2, R202, R144 ;  /* 0x000000ca02027223 */ /* 0x000fe40000010090 */
[----:B------:R2:W3:Y:S01]  /*a0d0*/  MUFU.EX2 R144, R19 ;  /* 0x0000001300907308 */ /* 0x0004e20000000800 */
[----:B------:R-:W-:Y:S02]  /*a0e0*/  FFMA.FTZ R124, R0, R206, R124 ;  /* 0x000000ce007c7223 */ /* 0x000fe4000001007c */
[----:B------:R-:W-:Y:S02]  /*a0f0*/  FADD.FTZ R0, R148, R2 ;  /* 0x0000000294007221 */ /* 0x000fe40000010000 */
[----:B------:R-:W-:Y:S01]  /*a100*/  FADD.FTZ R124, R147, R124 ;  /* 0x0000007c937c7221 */ /* 0x000fe20000010000 */
[C---:B-1----:R-:W-:Y:S03]  /*a110*/  HMMA.16816.F32.BF16 R44, R136.reuse, R128, R44 ;  /* 0x00000080882c723c */ /* 0x042fe6000004182c */
[----:B------:R-:W-:Y:S02]  /*a120*/  FADD.FTZ R2, R149, R0 ;  /* 0x0000000095027221 */ /* 0x000fe40000010000 */
[----:B------:R-:W-:Y:S02]  /*a130*/  FADD.FTZ R0, R155, R124 ;  /* 0x0000007c9b007221 */ /* 0x000fe40000010000 */
[----:B------:R-:W-:Y:S01]  /*a140*/  FADD.FTZ R2, R157, R2 ;  /* 0x000000029d027221 */ /* 0x000fe20000010000 */
[C---:B------:R-:W-:Y:S01]  /*a150*/  HMMA.16816.F32.BF16 R48, R136.reuse, R130, R48 ;  /* 0x000000828830723c */ /* 0x040fe20000041830 */
[----:B------:R-:W1:Y:S03]  /*a160*/  LDSM.16.MT88.4 R128, [R166+0x2000] ;  /* 0x00200000a680783b */ /* 0x000e660000004200 */
[----:B------:R-:W-:Y:S02]  /*a170*/  FADD.FTZ R0, R156, R0 ;  /* 0x000000009c007221 */ /* 0x000fe40000010000 */
[----:B------:R-:W-:Y:S02]  /*a180*/  FADD.FTZ R28, R146, R2 ;  /* 0x00000002921c7221 */ /* 0x000fe40000010000 */
[----:B------:R-:W-:Y:S01]  /*a190*/  FADD.FTZ R2, R145, R0 ;  /* 0x0000000091027221 */ /* 0x000fe20000010000 */
[----:B--2---:R-:W-:Y:S03]  /*a1a0*/  LDSM.16.MT88.4 R16, [R166+0x800] ;  /* 0x00080000a610783b */ /* 0x004fe60000004200 */
[----:B---3--:R-:W-:Y:S01]  /*a1b0*/  F2FP.BF16.PACK_AB R15, R144, R150 ;  /* 0x00000096900f723e */ /* 0x008fe200000010ff */
[----:B------:R-:W-:Y:S02]  /*a1c0*/  FADD.FTZ R0, R153, R28 ;  /* 0x0000001c99007221 */ /* 0x000fe40000010000 */
[----:B------:R-:W-:Y:S02]  /*a1d0*/  FADD.FTZ R2, R151, R2 ;  /* 0x0000000297027221 */ /* 0x000fe40000010000 */
[----:B------:R-:W-:Y:S02]  /*a1e0*/  FADD.FTZ R0, R152, R0 ;  /* 0x0000000098007221 */ /* 0x000fe40000010000 */
[----:B------:R-:W-:Y:S02]  /*a1f0*/  FADD.FTZ R2, R150, R2 ;  /* 0x0000000296027221 */ /* 0x000fe40000010000 */
[----:B------:R-:W-:Y:S02]  /*a200*/  FADD.FTZ R0, R154, R0 ;  /* 0x000000009a007221 */ /* 0x000fe40000010000 */
[----:B------:R-:W-:Y:S02]  /*a210*/  FADD.FTZ R2, R144, R2 ;  /* 0x0000000290027221 */ /* 0x000fe40000010000 */
[----:B------:R-:W-:Y:S04]  /*a220*/  FADD.FTZ R0, R140, R0 ;  /* 0x000000008c007221 */ /* 0x000fe80000010000 */
[----:B------:R-:W-:Y:S04]  /*a230*/  FADD.FTZ R0, R142, R0 ;  /* 0x000000008e007221 */ /* 0x000fe80000010000 */
        /* <DEDUP_REMOVED lines=20> */
[----:B------:R-:W2:Y:S10]  /*a380*/  MUFU.EX2 R139, R22 ;  /* 0x00000016008b7308 */ /* 0x000eb40000000800 */
[----:B------:R3:W4:Y:S10]  /*a390*/  MUFU.EX2 R138, R23 ;  /* 0x00000017008a7308 */ /* 0x0007340000000800 */
[----:B------:R-:W5:Y:S01]  /*a3a0*/  MUFU.EX2 R137, R26 ;  /* 0x0000001a00897308 */ /* 0x000f620000000800 */
[----:B--2---:R-:W-:Y:S09]  /*a3b0*/  FADD.FTZ R2, R139, R2 ;  /* 0x000000028b027221 */ /* 0x004ff20000010000 */
[----:B------:R2:W2:Y:S01]  /*a3c0*/  MUFU.EX2 R136, R27 ;  /* 0x0000001b00887308 */ /* 0x0004a20000000800 */
[----:B---3--:R-:W-:Y:S01]  /*a3d0*/  LDSM.16.MT88.4 R20, [R164+0x1000] ;  /* 0x00100000a414783b */ /* 0x008fe20000004200 */
[----:B----4-:R-:W-:Y:S01]  /*a3e0*/  FADD.FTZ R2, R138, R2 ;  /* 0x000000028a027221 */ /* 0x010fe20000010000 */
[C---:B-1----:R-:W-:Y:S05]  /*a3f0*/  HMMA.16816.F32.BF16 R4, R12.reuse, R128, R4 ;  /* 0x000000800c04723c */ /* 0x042fea0000041804 */
[----:B-----5:R-:W-:Y:S03]  /*a400*/  FADD.FTZ R2, R137, R2 ;  /* 0x0000000289027221 */ /* 0x020fe60000010000 */
[C---:B------:R-:W-:Y:S01]  /*a410*/  HMMA.16816.F32.BF16 R8, R12.reuse, R130, R8 ;  /* 0x000000820c08723c */ /* 0x040fe20000041808 */
[----:B------:R-:W1:Y:S07]  /*a420*/  LDSM.16.MT88.4 R128, [R165+0x800] ;  /* 0x00080000a580783b */ /* 0x000e6e0000004200 */
[C---:B------:R-:W-:Y:S01]  /*a430*/  HMMA.16816.F32.BF16 R100, R12.reuse, R132, R100 ;  /* 0x000000840c64723c */ /* 0x040fe20000041864 */
[----:B--2---:R-:W-:Y:S07]  /*a440*/  LDSM.16.MT88.4 R24, [R166+0x1000] ;  /* 0x00100000a618783b */ /* 0x004fee0000004200 */
[C---:B------:R-:W-:Y:S01]  /*a450*/  HMMA.16816.F32.BF16 R104, R12.reuse, R134, R104 ;  /* 0x000000860c68723c */ /* 0x040fe20000041868 */
[----:B------:R-:W-:Y:S07]  /*a460*/  LDSM.16.MT88.4 R132, [R163+0x1800] ;  /* 0x00180000a384783b */ /* 0x000fee0000004200 */
        /* <DEDUP_REMOVED lines=28> */
[----:B------:R-:W-:Y:S07]  /*a630*/  HMMA.16816.F32.BF16 R96, R12, R130, R96 ;  /* 0x000000820c60723c */ /* 0x000fee0000041860 */
[----:B------:R-:W-:Y:S02]  /*a640*/  F2FP.BF16.PACK_AB R12, R142, R140 ;  /* 0x0000008c8e0c723e */ /* 0x000fe400000010ff */
[----:B------:R-:W-:Y:S03]  /*a650*/  F2FP.BF16.PACK_AB R14, R143, R141 ;  /* 0x0000008d8f0e723e */ /* 0x000fe600000010ff */
[----:B------:R-:W-:Y:S02]  /*a660*/  F2FP.BF16.PACK_AB R13, R138, R139 ;  /* 0x0000008b8a0d723e */ /* 0x000fe400000010ff */
[C---:B------:R-:W-:Y:S07]  /*a670*/  F2FP.BF16.PACK_AB R15, R136.reuse, R137 ;  /* 0x00000089880f723e */ /* 0x040fee00000010ff */
[C---:B--2---:R-:W-:Y:S08]  /*a680*/  HMMA.16816.F32.BF16 R4, R12.reuse, R16, R4 ;  /* 0x000000100c04723c */ /* 0x044ff00000041804 */
        /* <DEDUP_REMOVED lines=39> */
[C---:B------:R-:W-:Y:S01]  /*a900*/  HMMA.16816.F32.BF16 R128, R12.reuse, R132, R4 ;  /* 0x000000840c80723c */ /* 0x040fe20000041804 */
[----:B------:R-:W4:Y:S07]  /*a910*/  LDSM.16.MT88.4 R4, [R163+0x3800] ;  /* 0x00380000a304783b */ /* 0x000f2e0000004200 */
        /* <DEDUP_REMOVED lines=44> */
.L_x_4167:
[----:B------:R-:W-:Y:S05]  /*abe0*/  BRA.DIV ~URZ, `(.L_x_4175) ;  /* 0x00003c627f007947 */ /* 0x000fea000b800000 */
[----:B------:R1:W2:Y:S02]  /*abf0*/  SHFL.BFLY PT, R4, R202, 0x2, 0x1f ;  /* 0x0c401f00ca047f89 */ /* 0x0002a400000e0000 */
.L_x_4209:
[----:B--2---:R-:W-:Y:S01]  /*ac00*/  FADD.FTZ R4, R4, R202 ;  /* 0x000000ca04047221 */ /* 0x004fe20000010000 */
[----:B------:R-:W-:Y:S05]  /*ac10*/  BRA.DIV ~URZ, `(.L_x_4176) ;  /* 0x00003c927f007947 */ /* 0x000fea000b800000 */
[----:B------:R-:W2:Y:S04]  /*ac20*/  SHFL.BFLY PT, R0, R206, 0x2, 0x1f ;  /* 0x0c401f00ce007f89 */ /* 0x000ea800000e0000 */
[----:B------:R-:W3:Y:S01]  /*ac30*/  SHFL.BFLY PT, R2, R4, 0x1, 0x1f ;  /* 0x0c201f0004027f89 */ /* 0x000ee200000e0000 */
[----:B--2---:R-:W-:-:S02]  /*ac40*/  FADD.FTZ R206, R0, R206 ;  /* 0x000000ce00ce7221 */ /* 0x004fc40000010000 */
[----:B---3--:R-:W-:-:S03]  /*ac50*/  FADD.FTZ R4, R4, R2 ;  /* 0x0000000204047221 */ /* 0x008fc60000010000 */
[----:B------:R2:W3:Y:S04]  /*ac60*/  SHFL.BFLY PT, R3, R206, 0x1, 0x1f ;  /* 0x0c201f00ce037f89 */ /* 0x0004e800000e0000 */
.L_x_4210:
        /* <DEDUP_REMOVED lines=117> */
.L_x_4136:
        /* <DEDUP_REMOVED lines=17> */
.L_x_4178:
[----:B------:R-:W-:Y:S05]  /*b4d0*/  BSYNC B0 ;  /* 0x0000000000007941 */ /* 0x000fea0003800000 */
.L_x_4177:
        /* <DEDUP_REMOVED lines=15> */
[----:B--2--5:R-:W-:Y:S05]  /*b5d0*/  CALL.REL.NOINC `($__internal_69_$__cuda_sm70_shflsync_idx_p) ;  /* 0x0000349000007944 */ /* 0x024fea0003c00000 */
.L_x_4181:
        /* <DEDUP_REMOVED lines=220> */
.L_x_4183:
[----:B------:R-:W-:Y:S05]  /*c3a0*/  BSYNC B0 ;  /* 0x0000000000007941 */ /* 0x000fea0003800000 */
.L_x_4182:
        /* <DEDUP_REMOVED lines=100> */
.L_x_4180:
        /* <DEDUP_REMOVED lines=40> */
.L_x_4184:
[----:B------:R-:W-:Y:S05]  /*cc70*/  BSYNC B1 ;  /* 0x0000000000017941 */ /* 0x000fea0003800000 */
.L_x_4179:
        /* <DEDUP_REMOVED lines=9> */
.L_x_4211:
[----:B------:R-:W-:Y:S01]  /*cd10*/  WARPSYNC 0xffffffff ;  /* 0xffffffff00007948 */ /* 0x000fe20003800000 */
[----:B------:R-:W-:Y:S01]  /*cd20*/  BAR.SYNC.DEFER_BLOCKING 0x4, 0x100 ;  /* 0x0104000000007b1d */ /* 0x000fe20000010000 */
[----:B-1--4-:R-:W-:-:S05]  /*cd30*/  MOV R236, R0 ;  /* 0x0000000000ec7202 */ /* 0x012fca0000000f00 */
[----:B------:R1:W-:Y:S04]  /*cd40*/  @!P6 STS [0x18100], R17 ;  /* 0x01810011ff00e388 */ /* 0x0003e80000000800 */
[----:B------:R-:W-:Y:S06]  /*cd50*/  BAR.ARV 0x5, 0x100 ;  /* 0x0144000000007b1d */ /* 0x000fec0000002000 */
.L_x_4185:
[----:B-1----:R-:W-:-:S13]  /*cd60*/  ISETP.GE.AND P0, PT, R236, c[0x0][0x538], PT ;  /* 0x00014e00ec007a0c */ /* 0x002fda0003f06270 */
[----:B--2345:R-:W-:Y:S01]  /*cd70*/  @P0 CALL.REL.NOINC `(.L_x_4187) ;  /* 0x0000001000000944 */ /* 0x03cfe20003c00000 */
[----:B------:R-:W-:Y:S05]  /*cd80*/  BRA `(.L_x_4188) ;  /* 0xffff3b9000007947 */ /* 0x000fea000383ffff */
.L_x_4187:
[----:B------:R-:W-:Y:S05]  /*cd90*/  EXIT ;  /* 0x000000000000794d */ /* 0x000fea0003800000 */
.L_x_4137:
[----:B------:R-:W-:Y:S01]  /*cda0*/  IMAD.MOV.U32 R0, RZ, RZ, R9 ;  /* 0x000000ffff007224 */ /* 0x000fe200078e0009 */
[----:B------:R-:W-:Y:S01]  /*cdb0*/  MOV R192, RZ ;  /* 0x000000ff00c07202 */ /* 0x000fe20000000f00 */
[----:B------:R-:W-:Y:S01]  /*cdc0*/  IMAD.MOV.U32 R3, RZ, RZ, 0x181f ;  /* 0x0000181fff037424 */ /* 0x000fe200078e00ff */
[----:B------:R-:W-:Y:S02]  /*cdd0*/  MOV R2, 0xcdf0 ;  /* 0x0000cdf000027802 */ /* 0x000fe40000000f00 */
[----:B-----5:R-:W-:Y:S05]  /*cde0*/  CALL.REL.NOINC `($__internal_69_$__cuda_sm70_shflsync_idx_p) ;  /* 0x00001c8000007944 */ /* 0x020fea0003c00000 */
[----:B------:R-:W-:Y:S01]  /*cdf0*/  MOV R8, R0 ;  /* 0x0000000000087202 */ /* 0x000fe20000000f00 */
[----:B------:R-:W-:Y:S05]  /*ce00*/  BRA `(.L_x_4189) ;  /* 0xffff47b000007947 */ /* 0x000fea000383ffff */
.L_x_4138:
[----:B------:R-:W-:Y:S01]  /*ce10*/  IMAD.MOV.U32 R0, RZ, RZ, R11 ;  /* 0x000000ffff007224 */ /* 0x000fe200078e000b */
[----:B------:R-:W-:Y:S01]  /*ce20*/  MOV R192, RZ ;  /* 0x000000ff00c07202 */ /* 0x000fe20000000f00 */
[----:B------:R-:W-:Y:S01]  /*ce30*/  IMAD.MOV.U32 R3, RZ, RZ, 0x181f ;  /* 0x0000181fff037424 */ /* 0x000fe200078e00ff */
[----:B------:R-:W-:Y:S02]  /*ce40*/  MOV R2, 0xce60 ;  /* 0x0000ce6000027802 */ /* 0x000fe40000000f00 */
[----:B-12--5:R-:W-:Y:S05]  /*ce50*/  CALL.REL.NOINC `($__internal_69_$__cuda_sm70_shflsync_idx_p) ;  /* 0x00001c1000007944 */ /* 0x026fea0003c00000 */
[----:B------:R-:W-:Y:S05]  /*ce60*/  BRA `(.L_x_4190) ;  /* 0xffff477000007947 */ /* 0x000fea000383ffff */
.L_x_4141:
[----:B----4-:R-:W-:Y:S01]  /*ce70*/  IMAD.MOV.U32 R0, RZ, RZ, R9 ;  /* 0x000000ffff007224 */ /* 0x010fe200078e0009 */
[----:B------:R-:W-:Y:S01]  /*ce80*/  MOV R192, 0x1 ;  /* 0x0000000100c07802 */ /* 0x000fe20000000f00 */
[----:B--2---:R-:W-:Y:S01]  /*ce90*/  IMAD.MOV.U32 R3, RZ, RZ, 0x181f ;  /* 0x0000181fff037424 */ /* 0x004fe200078e00ff */
[----:B------:R-:W-:-:S02]  /*cea0*/  MOV R2, 0xcec0 ;  /* 0x0000cec000027802 */ /* 0x000fc40000000f00 */
[----:B-1-3-5:R-:W-:Y:S05]  /*ceb0*/  CALL.REL.NOINC `($__internal_69_$__cuda_sm70_shflsync_idx_p) ;  /* 0x00001bb000007944 */ /* 0x02afea0003c00000 */
[----:B------:R-:W-:Y:S01]  /*cec0*/  IMAD.MOV.U32 R8, RZ, RZ, R0 ;  /* 0x000000ffff087224 */ /* 0x000fe200078e0000 */
[----:B------:R-:W-:Y:S01]  /*ced0*/  MOV R192, 0x1 ;  /* 0x0000000100c07802 */ /* 0x000fe20000000f00 */
[----:B------:R-:W-:Y:S01]  /*cee0*/  IMAD.MOV.U32 R0, RZ, RZ, R11 ;  /* 0x000000ffff007224 */ /* 0x000fe200078e000b */
[----:B------:R-:W-:-:S02]  /*cef0*/  MOV R3, 0x181f ;  /* 0x0000181f00037802 */ /* 0x000fc40000000f00 */
[----:B------:R-:W-:Y:S02]  /*cf00*/  MOV R2, 0xcf20 ;  /* 0x0000cf2000027802 */ /* 0x000fe40000000f00 */
[----:B------:R-:W-:Y:S05]  /*cf10*/  CALL.REL.NOINC `($__internal_69_$__cuda_sm70_shflsync_idx_p) ;  /* 0x00001b5000007944 */ /* 0x000fea0003c00000 */
[----:B------:R-:W-:Y:S05]  /*cf20*/  BRA `(.L_x_4191) ;  /* 0xffff484000007947 */ /* 0x000fea000383ffff */
.L_x_4144:
[----:B----4-:R-:W-:Y:S01]  /*cf30*/  IMAD.MOV.U32 R0, RZ, RZ, R9 ;  /* 0x000000ffff007224 */ /* 0x010fe200078e0009 */
[----:B------:R-:W-:Y:S01]  /*cf40*/  MOV R192, 0x2 ;  /* 0x0000000200c07802 */ /* 0x000fe20000000f00 */
[----:B-1----:R-:W-:Y:S01]  /*cf50*/  IMAD.MOV.U32 R3, RZ, RZ, 0x181f ;  /* 0x0000181fff037424 */ /* 0x002fe200078e00ff */
[----:B------:R-:W-:Y:S02]  /*cf60*/  MOV R2, 0xcf80 ;  /* 0x0000cf8000027802 */ /* 0x000fe40000000f00 */
[----:B--23-5:R-:W-:Y:S05]  /*cf70*/  CALL.REL.NOINC `($__internal_69_$__cuda_sm70_shflsync_idx_p) ;  /* 0x00001af000007944 */ /* 0x02cfea0003c00000 */
[----:B------:R-:W-:Y:S01]  /*cf80*/  MOV R8, R0 ;  /* 0x0000000000087202 */ /* 0x000fe20000000f00 */
[----:B------:R-:W-:Y:S05]  /*cf90*/  BRA `(.L_x_4192) ;  /* 0xffff493000007947 */ /* 0x000fea000383ffff */
.L_x_4145:
[----:B----4-:R-:W-:Y:S01]  /*cfa0*/  IMAD.MOV.U32 R0, RZ, RZ, R11 ;  /* 0x000000ffff007224 */ /* 0x010fe200078e000b */
[----:B------:R-:W-:Y:S01]  /*cfb0*/  MOV R192, 0x2 ;  /* 0x0000000200c07802 */ /* 0x000fe20000000f00 */
[----:B------:R-:W-:Y:S01]  /*cfc0*/  IMAD.MOV.U32 R3, RZ, RZ, 0x181f ;  /* 0x0000181fff037424 */ /* 0x000fe200078e00ff */
[----:B------:R-:W-:Y:S02]  /*cfd0*/  MOV R2, 0xcff0 ;  /* 0x0000cff000027802 */ /* 0x000fe40000000f00 */
[----:B-123-5:R-:W-:Y:S05]  /*cfe0*/  CALL.REL.NOINC `($__internal_69_$__cuda_sm70_shflsync_idx_p) ;  /* 0x00001a8000007944 */ /* 0x02efea0003c00000 */
[----:B------:R-:W-:Y:S05]  /*cff0*/  BRA `(.L_x_4193) ;  /* 0xffff48f000007947 */ /* 0x000fea000383ffff */
.L_x_4148:
[----:B-1----:R-:W-:Y:S01]  /*d000*/  IMAD.MOV.U32 R0, RZ, RZ, R9 ;  /* 0x000000ffff007224 */ /* 0x002fe200078e0009 */
[----:B------:R-:W-:Y:S01]  /*d010*/  MOV R192, 0x3 ;  /* 0x0000000300c07802 */ /* 0x000fe20000000f00 */
[----:B------:R-:W-:Y:S01]  /*d020*/  IMAD.MOV.U32 R3, RZ, RZ, 0x181f ;  /* 0x0000181fff037424 */ /* 0x000fe200078e00ff */
[----:B------:R-:W-:-:S02]  /*d030*/  MOV R2, 0xd050 ;  /* 0x0000d05000027802 */ /* 0x000fc40000000f00 */
[----:B--2345:R-:W-:Y:S05]  /*d040*/  CALL.REL.NOINC `($__internal_69_$__cuda_sm70_shflsync_idx_p) ;  /* 0x00001a2000007944 */ /* 0x03cfea0003c00000 */
[----:B------:R-:W-:Y:S01]  /*d050*/  IMAD.MOV.U32 R8, RZ, RZ, R0 ;  /* 0x000000ffff087224 */ /* 0x000fe200078e0000 */
[----:B------:R-:W-:Y:S01]  /*d060*/  MOV R192, 0x3 ;  /* 0x0000000300c07802 */ /* 0x000fe20000000f00 */
[----:B------:R-:W-:Y:S01]  /*d070*/  IMAD.MOV.U32 R0, RZ, RZ, R11 ;  /* 0x000000ffff007224 */ /* 0x000fe200078e000b */
[----:B------:R-:W-:-:S02]  /*d080*/  MOV R3, 0x181f ;  /* 0x0000181f00037802 */ /* 0x000fc40000000f00 */
[----:B------:R-:W-:Y:S02]  /*d090*/  MOV R2, 0xd0b0 ;  /* 0x0000d0b000027802 */ /* 0x000fe40000000f00 */
[----:B------:R-:W-:Y:S05]  /*d0a0*/  CALL.REL.NOINC `($__internal_69_$__cuda_sm70_shflsync_idx_p) ;  /* 0x000019c000007944 */ /* 0x000fea0003c00000 */
[----:B------:R-:W-:Y:S05]  /*d0b0*/  BRA `(.L_x_4194) ;  /* 0xffff49a000007947 */ /* 0x000fea000383ffff */
.L_x_4151:
[----:B------:R-:W-:Y:S01]  /*d0c0*/  IMAD.MOV.U32 R0, RZ, RZ, R5 ;  /* 0x000000ffff007224 */ /* 0x000fe200078e0005 */
[----:B------:R-:W-:Y:S01]  /*d0d0*/  MOV R192, RZ ;  /* 0x000000ff00c07202 */ /* 0x000fe20000000f00 */
[----:B------:R-:W-:Y:S01]  /*d0e0*/  IMAD.MOV.U32 R3, RZ, RZ, 0x181f ;  /* 0x0000181fff037424 */ /* 0x000fe200078e00ff */
[----:B------:R-:W-:Y:S02]  /*d0f0*/  MOV R2, 0xd110 ;  /* 0x0000d11000027802 */ /* 0x000fe40000000f00 */
[----:B------:R-:W-:Y:S05]  /*d100*/  CALL.REL.NOINC `($__internal_69_$__cuda_sm70_shflsync_idx_p) ;  /* 0x0000196000007944 */ /* 0x000fea0003c00000 */
[----:B------:R-:W-:Y:S01]  /*d110*/  MOV R4, R0 ;  /* 0x0000000000047202 */ /* 0x000fe20000000f00 */
[----:B------:R-:W-:Y:S05]  /*d120*/  BRA `(.L_x_4195) ;  /* 0xffff5fe000007947 */ /* 0x000fea000383ffff */
.L_x_4152:
[----:B------:R-:W-:Y:S01]  /*d130*/  IMAD.MOV.U32 R0, RZ, RZ, R12 ;  /* 0x000000ffff007224 */ /* 0x000fe200078e000c */
[----:B------:R-:W-:Y:S01]  /*d140*/  MOV R192, RZ ;  /* 0x000000ff00c07202 */ /* 0x000fe20000000f00 */
[----:B------:R-:W-:Y:S01]  /*d150*/  IMAD.MOV.U32 R3, RZ, RZ, 0x181f ;  /* 0x0000181fff037424 */ /* 0x000fe200078e00ff */
[----:B------:R-:W-:Y:S02]  /*d160*/  MOV R2, 0xd180 ;  /* 0x0000d18000027802 */ /* 0x000fe40000000f00 */
[----:B-12---:R-:W-:Y:S05]  /*d170*/  CALL.REL.NOINC `($__internal_69_$__cuda_sm70_shflsync_idx_p) ;  /* 0x000018f000007944 */ /* 0x006fea0003c00000 */
[C---:B------:R-:W-:Y:S01]  /*d180*/  IADD3 R8, P0, R0.reuse, R106, RZ ;  /* 0x0000006a00087210 */ /* 0x040fe20007f1e0ff */
[----:B------:R-:W-:Y:S01]  /*d190*/  IMAD.MOV.U32 R192, RZ, RZ, 0x1 ;  /* 0x00000001ffc07424 */ /* 0x000fe200078e00ff */
[----:B------:R-:W-:Y:S02]  /*d1a0*/  IADD3 R6, P6, R0, R107, RZ ;  /* 0x0000006b00067210 */ /* 0x000fe40007fde0ff */
[----:B------:R-:W-:Y:S01]  /*d1b0*/  ISETP.GE.AND P5, PT, R196, c[0x0][0x1d4], PT ;  /* 0x00007500c4007a0c */ /* 0x000fe20003fa6270 */
[----:B------:R-:W-:Y:S01]  /*d1c0*/  IMAD.X R9, R4, 0x1, R101, P0 ;  /* 0x0000000104097824 */ /* 0x000fe200000e0665 */
[----:B------:R-:W-:Y:S01]  /*d1d0*/  ISETP.GE.AND P2, PT, R208, c[0x0][0x1d4], PT ;  /* 0x00007500d0007a0c */ /* 0x000fe20003f46270 */
[----:B------:R-:W-:Y:S01]  /*d1e0*/  IMAD.X R7, R4, 0x1, R103, P6 ;  /* 0x0000000104077824 */ /* 0x000fe200030e0667 */
[----:B------:R-:W-:-:S02]  /*d1f0*/  ISETP.GE.AND P0, PT, R207, c[0x0][0x1d4], PT ;  /* 0x00007500cf007a0c */ /* 0x000fc40003f06270 */
        /* <DEDUP_REMOVED lines=14> */
[----:B-1----:R-:W-:Y:S05]  /*d2e0*/  CALL.REL.NOINC `($__internal_69_$__cuda_sm70_shflsync_idx_p) ;  /* 0x0000178000007944 */ /* 0x002fea0003c00000 */
[----:B------:R-:W-:Y:S01]  /*d2f0*/  IMAD.MOV.U32 R4, RZ, RZ, R0 ;  /* 0x000000ffff047224 */ /* 0x000fe200078e0000 */
[----:B------:R-:W-:Y:S01]  /*d300*/  MOV R192, 0x1 ;  /* 0x0000000100c07802 */ /* 0x000fe20000000f00 */
[----:B------:R-:W-:Y:S01]  /*d310*/  IMAD.MOV.U32 R0, RZ, RZ, R12 ;  /* 0x000000ffff007224 */ /* 0x000fe200078e000c */
[----:B------:R-:W-:-:S02]  /*d320*/  MOV R3, 0x181f ;  /* 0x0000181f00037802 */ /* 0x000fc40000000f00 */
[----:B------:R-:W-:Y:S02]  /*d330*/  MOV R2, 0xd350 ;  /* 0x0000d35000027802 */ /* 0x000fe40000000f00 */
[----:B------:R-:W-:Y:S05]  /*d340*/  CALL.REL.NOINC `($__internal_69_$__cuda_sm70_shflsync_idx_p) ;  /* 0x0000172000007944 */ /* 0x000fea0003c00000 */
[----:B------:R-:W-:Y:S05]  /*d350*/  BRA `(.L_x_4196) ;  /* 0xffff5f0000007947 */ /* 0x000fea000383ffff */
.L_x_4153:
[----:B------:R-:W-:Y:S01]  /*d360*/  IMAD.MOV.U32 R0, RZ, RZ, R4 ;  /* 0x000000ffff007224 */ /* 0x000fe200078e0004 */
[----:B------:R-:W-:Y:S01]  /*d370*/  MOV R192, RZ ;  /* 0x000000ff00c07202 */ /* 0x000fe20000000f00 */
[----:B------:R-:W-:Y:S01]  /*d380*/  IMAD.MOV.U32 R3, RZ, RZ, 0x1c1f ;  /* 0x00001c1fff037424 */ /* 0x000fe200078e00ff */
[----:B------:R-:W-:Y:S02]  /*d390*/  MOV R2, 0xd3b0 ;  /* 0x0000d3b000027802 */ /* 0x000fe40000000f00 */
[----:B------:R-:W-:Y:S05]  /*d3a0*/  CALL.REL.NOINC `($__internal_69_$__cuda_sm70_shflsync_idx_p) ;  /* 0x000016c000007944 */ /* 0x000fea0003c00000 */
[----:B------:R-:W-:Y:S05]  /*d3b0*/  BRA `(.L_x_4197) ;  /* 0xffff60e000007947 */ /* 0x000fea000383ffff */
.L_x_4154:
[----:B------:R-:W-:Y:S01]  /*d3c0*/  IMAD.MOV.U32 R0, RZ, RZ, R4 ;  /* 0x000000ffff007224 */ /* 0x000fe200078e0004 */
[----:B------:R-:W-:Y:S01]  /*d3d0*/  MOV R192, 0x1 ;  /* 0x0000000100c07802 */ /* 0x000fe20000000f00 */
[----:B------:R-:W-:Y:S01]  /*d3e0*/  IMAD.MOV.U32 R3, RZ, RZ, 0x1c1f ;  /* 0x00001c1fff037424 */ /* 0x000fe200078e00ff */
[----:B------:R-:W-:Y:S02]  /*d3f0*/  MOV R2, 0xd410 ;  /* 0x0000d41000027802 */ /* 0x000fe40000000f00 */
[----:B-1----:R-:W-:Y:S05]  /*d400*/  CALL.REL.NOINC `($__internal_69_$__cuda_sm70_shflsync_idx_p) ;  /* 0x0000166000007944 */ /* 0x002fea0003c00000 */
[----:B------:R-:W-:Y:S01]  /*d410*/  IMAD.IADD R0, R5, 0x1, R0 ;  /* 0x0000000105007824 */ /* 0x000fe200078e0200 */
[----:B------:R-:W-:Y:S02]  /*d420*/  FMNMX.FTZ R125, R7, R8, !PT ;  /* 0x00000008077d7209 */ /* 0x000fe40007810000 */
[----:B------:R-:W-:Y:S02]  /*d430*/  MOV R2, 0xd850 ;  /* 0x0000d85000027802 */ /* 0x000fe40000000f00 */
[----:B------:R-:W-:-:S02]  /*d440*/  IMNMX R0, R6, R0, PT ;  /* 0x0000000006007217 */ /* 0x000fc40003800200 */
[----:B------:R-:W-:Y:S02]  /*d450*/  FMNMX.FTZ R125, R10, R125, !PT ;  /* 0x0000007d0a7d7209 */ /* 0x000fe40007810000 */
[C---:B------:R-:W-:Y:S02]  /*d460*/  ISETP.GT.AND P5, PT, R0.reuse, RZ, PT ;  /* 0x000000ff0000720c */ /* 0x040fe40003fa4270 */
[C---:B------:R-:W-:Y:S02]  /*d470*/  ISETP.GT.AND P2, PT, R0.reuse, 0x1, PT ;  /* 0x000000010000780c */ /* 0x040fe40003f44270 */
[----:B------:R-:W-:Y:S02]  /*d480*/  ISETP.GT.AND P0, PT, R0, 0x8, PT ;  /* 0x000000080000780c */ /* 0x000fe40003f04270 */
[----:B------:R-:W-:Y:S02]  /*d490*/  FSEL R4, R42, -INF , P5 ;  /* 0xff8000002a047808 */ /* 0x000fe40002800000 */
[----:B------:R-:W-:-:S02]  /*d4a0*/  FSEL R5, R43, -INF , P2 ;  /* 0xff8000002b057808 */ /* 0x000fc40001000000 */
[----:B------:R-:W-:Y:S02]  /*d4b0*/  ISETP.GT.AND P2, PT, R0, 0x9, PT ;  /* 0x000000090000780c */ /* 0x000fe40003f44270 */
[----:B------:R-:W-:Y:S02]  /*d4c0*/  FSEL R6, R38, -INF , P0 ;  /* 0xff80000026067808 */ /* 0x000fe40000000000 */
[----:B------:R-:W-:Y:S02]  /*d4d0*/  FMNMX.FTZ R3, R4, R5, !PT ;  /* 0x0000000504037209 */ /* 0x000fe40007810000 */
[----:B------:R-:W-:Y:S02]  /*d4e0*/  FSEL R9, R39, -INF , P2 ;  /* 0xff80000027097808 */ /* 0x000fe40001000000 */
[----:B------:R-:W-:Y:S02]  /*d4f0*/  FMNMX.FTZ R125, R11, R125, !PT ;  /* 0x0000007d0b7d7209 */ /* 0x000fe40007810000 */
        /* <DEDUP_REMOVED lines=32> */
[----:B------:R-:W-:Y:S02]  /*d700*/  ISETP.GT.AND P2, PT, R0, 0x30, PT ;  /* 0x000000300000780c */ /* 0x000fe40003f44270 */
        /* <DEDUP_REMOVED lines=10> */
[----:B------:R-:W-:Y:S01]  /*d7b0*/  ISETP.GT.AND P0, PT, R0, 0x39, PT ;  /* 0x000000390000780c */ /* 0x000fe20003f04270 */
[----:B------:R-:W-:Y:S01]  /*d7c0*/  IMAD.MOV.U32 R0, RZ, RZ, 0x2 ;  /* 0x00000002ff007424 */ /* 0x000fe200078e00ff */
[----:B------:R-:W-:Y:S02]  /*d7d0*/  FSEL R126, R46, -INF , P2 ;  /* 0xff8000002e7e7808 */ /* 0x000fe40001000000 */
[----:B------:R-:W-:Y:S02]  /*d7e0*/  FMNMX.FTZ R12, R156, R12, !PT ;  /* 0x0000000c9c0c7209 */ /* 0x000fe40007810000 */
[----:B------:R-:W-:Y:S02]  /*d7f0*/  FMNMX.FTZ R125, R158, R125, !PT ;  /* 0x0000007d9e7d7209 */ /* 0x000fe40007810000 */
[----:B------:R-:W-:Y:S02]  /*d800*/  FSEL R127, R47, -INF , P0 ;  /* 0xff8000002f7f7808 */ /* 0x000fe40000000000 */
[----:B------:R-:W-:Y:S01]  /*d810*/  FMNMX.FTZ R12, R126, R12, !PT ;  /* 0x0000000c7e0c7209 */ /* 0x000fe20007810000 */
[----:B------:R-:W-:-:S03]  /*d820*/  IMAD.MOV.U32 R124, RZ, RZ, R125 ;  /* 0x000000ffff7c7224 */ /* 0x000fc600078e007d */
[----:B------:R-:W-:Y:S02]  /*d830*/  FMNMX.FTZ R12, R127, R12, !PT ;  /* 0x0000000c7f0c7209 */ /* 0x000fe40007810000 */
[----:B------:R-:W-:Y:S05]  /*d840*/  CALL.REL.NOINC `($__internal_68_$__cuda_sm70_shflsync_bfly_p) ;  /* 0x000011c000007944 */ /* 0x000fea0003c00000 */
[----:B------:R-:W-:Y:S01]  /*d850*/  FMNMX.FTZ R125, R125, R0, !PT ;  /* 0x000000007d7d7209 */ /* 0x000fe20007810000 */
[----:B------:R-:W-:Y:S01]  /*d860*/  IMAD.MOV.U32 R0, RZ, RZ, 0x1 ;  /* 0x00000001ff007424 */ /* 0x000fe200078e00ff */
[----:B------:R-:W-:-:S03]  /*d870*/  MOV R2, 0xd8a0 ;  /* 0x0000d8a000027802 */ /* 0x000fc60000000f00 */
[----:B------:R-:W-:Y:S02]  /*d880*/  IMAD.MOV.U32 R124, RZ, RZ, R125 ;  /* 0x000000ffff7c7224 */ /* 0x000fe400078e007d */
[----:B------:R-:W-:Y:S05]  /*d890*/  CALL.REL.NOINC `($__internal_68_$__cuda_sm70_shflsync_bfly_p) ;  /* 0x0000117000007944 */ /* 0x000fea0003c00000 */
[----:B------:R-:W-:Y:S01]  /*d8a0*/  FMNMX.FTZ R125, R125, R0, !PT ;  /* 0x000000007d7d7209 */ /* 0x000fe20007810000 */
[----:B------:R-:W-:Y:S01]  /*d8b0*/  IMAD.MOV.U32 R124, RZ, RZ, R12 ;  /* 0x000000ffff7c7224 */ /* 0x000fe200078e000c */
[----:B------:R-:W-:Y:S01]  /*d8c0*/  MOV R2, 0xd8f0 ;  /* 0x0000d8f000027802 */ /* 0x000fe20000000f00 */
[----:B------:R-:W-:Y:S02]  /*d8d0*/  IMAD.MOV.U32 R0, RZ, RZ, 0x2 ;  /* 0x00000002ff007424 */ /* 0x000fe400078e00ff */
[----:B------:R-:W-:Y:S05]  /*d8e0*/  CALL.REL.NOINC `($__internal_68_$__cuda_sm70_shflsync_bfly_p) ;  /* 0x0000112000007944 */ /* 0x000fea0003c00000 */
[----:B------:R-:W-:Y:S01]  /*d8f0*/  FMNMX.FTZ R12, R12, R0, !PT ;  /* 0x000000000c0c7209 */ /* 0x000fe20007810000 */
[----:B------:R-:W-:Y:S01]  /*d900*/  IMAD.MOV.U32 R0, RZ, RZ, 0x1 ;  /* 0x00000001ff007424 */ /* 0x000fe200078e00ff */
[----:B------:R-:W-:-:S03]  /*d910*/  MOV R2, 0xd940 ;  /* 0x0000d94000027802 */ /* 0x000fc60000000f00 */
[----:B------:R-:W-:Y:S02]  /*d920*/  IMAD.MOV.U32 R124, RZ, RZ, R12 ;  /* 0x000000ffff7c7224 */ /* 0x000fe400078e000c */
[----:B------:R-:W-:Y:S05]  /*d930*/  CALL.REL.NOINC `($__internal_68_$__cuda_sm70_shflsync_bfly_p) ;  /* 0x000010d000007944 */ /* 0x000fea0003c00000 */
[----:B------:R-:W-:Y:S01]  /*d940*/  MOV R3, R0 ;  /* 0x0000000000037202 */ /* 0x000fe20000000f00 */
[----:B------:R-:W-:Y:S05]  /*d950*/  BRA `(.L_x_4198) ;  /* 0xffff61f000007947 */ /* 0x000fea000383ffff */
.L_x_4158:
[----:B------:R-:W-:Y:S01]  /*d960*/  MOV R192, RZ ;  /* 0x000000ff00c07202 */ /* 0x000fe20000000f00 */
[----:B------:R-:W-:Y:S01]  /*d970*/  IMAD.MOV.U32 R0, RZ, RZ, R5 ;  /* 0x000000ffff007224 */ /* 0x000fe200078e0005 */
[----:B------:R-:W-:Y:S01]  /*d980*/  MOV R2, 0xd9b0 ;  /* 0x0000d9b000027802 */ /* 0x000fe20000000f00 */
[----:B------:R-:W-:Y:S02]  /*d990*/  IMAD.MOV.U32 R3, RZ, RZ, 0x181f ;  /* 0x0000181fff037424 */ /* 0x000fe400078e00ff */
[----:B-1234-:R-:W-:Y:S05]  /*d9a0*/  CALL.REL.NOINC `($__internal_69_$__cuda_sm70_shflsync_idx_p) ;  /* 0x000010c000007944 */ /* 0x01efea0003c00000 */
[----:B------:R-:W-:Y:S01]  /*d9b0*/  MOV R4, R0 ;  /* 0x0000000000047202 */ /* 0x000fe20000000f00 */
[----:B------:R-:W-:-:S05]  /*d9c0*/  BRA `(.L_x_4199) ;  /* 0xffff756000007947 */ /* 0x000fca000383ffff */
.L_x_4159:
[----:B------:R-:W-:Y:S01]  /*d9d0*/  MOV R192, RZ ;  /* 0x000000ff00c07202 */ /* 0x000fe20000000f00 */
[----:B------:R-:W-:Y:S01]  /*d9e0*/  IMAD.MOV.U32 R0, RZ, RZ, R12 ;  /* 0x000000ffff007224 */ /* 0x000fe200078e000c */
[----:B------:R-:W-:Y:S01]  /*d9f0*/  MOV R2, 0xda20 ;  /* 0x0000da2000027802 */ /* 0x000fe20000000f00 */
[----:B------:R-:W-:Y:S02]  /*da00*/  IMAD.MOV.U32 R3, RZ, RZ, 0x181f ;  /* 0x0000181fff037424 */ /* 0x000fe400078e00ff */
[----:B-1234-:R-:W-:Y:S05]  /*da10*/  CALL.REL.NOINC `($__internal_69_$__cuda_sm70_shflsync_idx_p) ;  /* 0x0000105000007944 */ /* 0x01efea0003c00000 */
[----:B------:R-:W-:Y:S01]  /*da20*/  ISETP.GE.AND P6, PT, R196, c[0x0][0x1d4], PT ;  /* 0x00007500c4007a0c */ /* 0x000fe20003fc6270 */
[----:B------:R-:W-:Y:S01]  /*da30*/  IMAD.MOV.U32 R192, RZ, RZ, 0x1 ;  /* 0x00000001ffc07424 */ /* 0x000fe200078e00ff */
[----:B------:R-:W-:Y:S02]  /*da40*/  IADD3 R2, P0, R0, R20, RZ ;  /* 0x0000001400027210 */ /* 0x000fe40007f1e0ff */
[----:B------:R-:W-:Y:S02]  /*da50*/  ISETP.GE.AND P5, PT, R208, c[0x0][0x1d4], PT ;  /* 0x00007500d0007a0c */ /* 0x000fe40003fa6270 */
[----:B------:R-:W-:Y:S01]  /*da60*/  IADD3 R6, P2, R0, R21, RZ ;  /* 0x0000001500067210 */ /* 0x000fe20007f5e0ff */
[C---:B------:R-:W-:Y:S01]  /*da70*/  IMAD.X R3, R4.reuse, 0x1, R13, P0 ;  /* 0x0000000104037824 */ /* 0x040fe200000e060d */
[----:B------:R-:W-:Y:S03]  /*da80*/  ISETP.GE.AND P0, PT, R207, c[0x0][0x1d4], PT ;  /* 0x00007500cf007a0c */ /* 0x000fe60003f06270 */
[----:B------:R-:W-:Y:S02]  /*da90*/  IMAD.X R7, R4, 0x1, R14, P2 ;  /* 0x0000000104077824 */ /* 0x000fe400010e060e */
        /* <DEDUP_REMOVED lines=14> */
[----:B------:R-:W-:Y:S05]  /*db80*/  CALL.REL.NOINC `($__internal_69_$__cuda_sm70_shflsync_idx_p) ;  /* 0x00000ee000007944 */ /* 0x000fea0003c00000 */
[----:B------:R-:W-:Y:S01]  /*db90*/  MOV R192, 0x1 ;  /* 0x0000000100c07802 */ /* 0x000fe20000000f00 */
[----:B------:R-:W-:Y:S01]  /*dba0*/  IMAD.MOV.U32 R4, RZ, RZ, R0 ;  /* 0x000000ffff047224 */ /* 0x000fe200078e0000 */
[----:B------:R-:W-:Y:S01]  /*dbb0*/  MOV R3, 0x181f ;  /* 0x0000181f00037802 */ /* 0x000fe20000000f00 */
[----:B------:R-:W-:Y:S01]  /*dbc0*/  IMAD.MOV.U32 R0, RZ, RZ, R12 ;  /* 0x000000ffff007224 */ /* 0x000fe200078e000c */
[----:B------:R-:W-:Y:S02]  /*dbd0*/  MOV R2, 0xdbf0 ;  /* 0x0000dbf000027802 */ /* 0x000fe40000000f00 */
[----:B------:R-:W-:Y:S05]  /*dbe0*/  CALL.REL.NOINC `($__internal_69_$__cuda_sm70_shflsync_idx_p) ;  /* 0x00000e8000007944 */ /* 0x000fea0003c00000 */
[----:B------:R-:W-:-:S05]  /*dbf0*/  BRA `(.L_x_4200) ;  /* 0xffff748000007947 */ /* 0x000fca000383ffff */
.L_x_4162:
[----:B------:R-:W-:Y:S01]  /*dc00*/  MOV R192, RZ ;  /* 0x000000ff00c07202 */ /* 0x000fe20000000f00 */
[----:B------:R-:W-:Y:S01]  /*dc10*/  IMAD.MOV.U32 R0, RZ, RZ, R125 ;  /* 0x000000ffff007224 */ /* 0x000fe200078e007d */
[----:B------:R-:W-:Y:S01]  /*dc20*/  MOV R2, 0xdc50 ;  /* 0x0000dc5000027802 */ /* 0x000fe20000000f00 */
[----:B------:R-:W-:Y:S02]  /*dc30*/  IMAD.MOV.U32 R3, RZ, RZ, 0x181f ;  /* 0x0000181fff037424 */ /* 0x000fe400078e00ff */
[----:B------:R-:W-:Y:S05]  /*dc40*/  CALL.REL.NOINC `($__internal_69_$__cuda_sm70_shflsync_idx_p) ;  /* 0x00000e2000007944 */ /* 0x000fea0003c00000 */
[----:B------:R-:W-:Y:S01]  /*dc50*/  MOV R124, R0 ;  /* 0x00000000007c7202 */ /* 0x000fe20000000f00 */
[----:B------:R-:W-:-:S05]  /*dc60*/  BRA `(.L_x_4201) ;  /* 0xffff817000007947 */ /* 0x000fca000383ffff */
.L_x_4163:
[----:B------:R-:W-:Y:S01]  /*dc70*/  MOV R192, RZ ;  /* 0x000000ff00c07202 */ /* 0x000fe20000000f00 */
[----:B------:R-:W-:Y:S01]  /*dc80*/  IMAD.MOV.U32 R0, RZ, RZ, R138 ;  /* 0x000000ffff007224 */ /* 0x000fe200078e008a */
[----:B------:R-:W-:Y:S01]  /*dc90*/  MOV R2, 0xdcc0 ;  /* 0x0000dcc000027802 */ /* 0x000fe20000000f00 */
[----:B------:R-:W-:Y:S02]  /*dca0*/  IMAD.MOV.U32 R3, RZ, RZ, 0x181f ;  /* 0x0000181fff037424 */ /* 0x000fe400078e00ff */
[----:B-12---:R-:W-:Y:S05]  /*dcb0*/  CALL.REL.NOINC `($__internal_69_$__cuda_sm70_shflsync_idx_p) ;  /* 0x00000db000007944 */ /* 0x006fea0003c00000 */
        /* <DEDUP_REMOVED lines=30> */
.L_x_4164:
[----:B------:R-:W-:Y:S01]  /*dea0*/  MOV R192, RZ ;  /* 0x000000ff00c07202 */ /* 0x000fe20000000f00 */
[----:B------:R-:W-:Y:S01]  /*deb0*/  IMAD.MOV.U32 R0, RZ, RZ, R124 ;  /* 0x000000ffff007224 */ /* 0x000fe200078e007c */
[----:B------:R-:W-:Y:S01]  /*dec0*/  MOV R2, 0xdef0 ;  /* 0x0000def000027802 */ /* 0x000fe20000000f00 */
[----:B------:R-:W-:Y:S02]  /*ded0*/  IMAD.MOV.U32 R3, RZ, RZ, 0x1c1f ;  /* 0x00001c1fff037424 */ /* 0x000fe400078e00ff */
[----:B------:R-:W-:Y:S05]  /*dee0*/  CALL.REL.NOINC `($__internal_69_$__cuda_sm70_shflsync_idx_p) ;  /* 0x00000b8000007944 */ /* 0x000fea0003c00000 */
[----:B------:R-:W-:-:S05]  /*def0*/  BRA `(.L_x_4203) ;  /* 0xffff825000007947 */ /* 0x000fca000383ffff */
.L_x_4165:
[----:B------:R-:W-:Y:S01]  /*df00*/  MOV R192, 0x1 ;  /* 0x0000000100c07802 */ /* 0x000fe20000000f00 */
[----:B------:R-:W-:Y:S01]  /*df10*/  IMAD.MOV.U32 R0, RZ, RZ, R124 ;  /* 0x000000ffff007224 */ /* 0x000fe200078e007c */
[----:B------:R-:W-:Y:S01]  /*df20*/  MOV R2, 0xdf50 ;  /* 0x0000df5000027802 */ /* 0x000fe20000000f00 */
[----:B------:R-:W-:Y:S02]  /*df30*/  IMAD.MOV.U32 R3, RZ, RZ, 0x1c1f ;  /* 0x00001c1fff037424 */ /* 0x000fe400078e00ff */
[----:B-1----:R-:W-:Y:S05]  /*df40*/  CALL.REL.NOINC `($__internal_69_$__cuda_sm70_shflsync_idx_p) ;  /* 0x00000b2000007944 */ /* 0x002fea0003c00000 */
[----:B------:R-:W-:Y:S05]  /*df50*/  IMAD.IADD R0, R125, 0x1, R0 ;  /* 0x000000017d007824 */ /* 0x000fea00078e0200 */
[C---:B------:R-:W-:Y:S02]  /*df60*/  ISETP.GT.AND P6, PT, R0.reuse, RZ, PT ;  /* 0x000000ff0000720c */ /* 0x040fe40003fc4270 */
[C---:B------:R-:W-:Y:S02]  /*df70*/  ISETP.GT.AND P5, PT, R0.reuse, 0x1, PT ;  /* 0x000000010000780c */ /* 0x040fe40003fa4270 */
[C---:B------:R-:W-:Y:S02]  /*df80*/  ISETP.GT.AND P2, PT, R0.reuse, 0x8, PT ;  /* 0x000000080000780c */ /* 0x040fe40003f44270 */
[----:B------:R-:W-:Y:S02]  /*df90*/  ISETP.GT.AND P0, PT, R0, 0x9, PT ;  /* 0x000000090000780c */ /* 0x000fe40003f04270 */
[----:B------:R-:W-:Y:S02]  /*dfa0*/  FSEL R6, R6, -INF , P6 ;  /* 0xff80000006067808 */ /* 0x000fe40003000000 */
[----:B------:R-:W-:Y:S02]  /*dfb0*/  FSEL R7, R7, -INF , P5 ;  /* 0xff80000007077808 */ /* 0x000fe40002800000 */
[----:B------:R-:W-:Y:S02]  /*dfc0*/  FSEL R10, R10, -INF , P2 ;  /* 0xff8000000a0a7808 */ /* 0x000fe40001000000 */
[----:B------:R-:W-:Y:S02]  /*dfd0*/  FSEL R11, R11, -INF , P0 ;  /* 0xff8000000b0b7808 */ /* 0x000fe40000000000 */
[C---:B------:R-:W-:Y:S02]  /*dfe0*/  ISETP.GT.AND P6, PT, R0.reuse, 0x10, PT ;  /* 0x000000100000780c */ /* 0x040fe40003fc4270 */
        /* <DEDUP_REMOVED lines=57> */
[----:B------:R-:W-:Y:S05]  /*e380*/  CALL.REL.NOINC `($__internal_68_$__cuda_sm70_shflsync_bfly_p) ;  /* 0x0000068000007944 */ /* 0x000fea0003c00000 */
[----:B------:R-:W-:Y:S01]  /*e390*/  FMNMX.FTZ R124, R124, R0, !PT ;  /* 0x000000007c7c7209 */ /* 0x000fe20007810000 */
[----:B------:R-:W-:Y:S01]  /*e3a0*/  IMAD.MOV.U32 R0, RZ, RZ, 0x1 ;  /* 0x00000001ff007424 */ /* 0x000fe200078e00ff */
[----:B------:R-:W-:Y:S02]  /*e3b0*/  MOV R2, 0xe3d0 ;  /* 0x0000e3d000027802 */ /* 0x000fe40000000f00 */
        /* <DEDUP_REMOVED lines=8> */
[----:B------:R-:W-:Y:S02]  /*e440*/  MOV R2, 0xe460 ;  /* 0x0000e46000027802 */ /* 0x000fe40000000f00 */
[----:B------:R-:W-:Y:S05]  /*e450*/  CALL.REL.NOINC `($__internal_68_$__cuda_sm70_shflsync_bfly_p) ;  /* 0x000005b000007944 */ /* 0x000fea0003c00000 */
[----:B------:R-:W-:-:S05]  /*e460*/  BRA `(.L_x_4204) ;  /* 0xffff839000007947 */ /* 0x000fca000383ffff */
.L_x_4168:
[----:B------:R-:W-:Y:S01]  /*e470*/  MOV R192, RZ ;  /* 0x000000ff00c07202 */ /* 0x000fe20000000f00 */
[----:B------:R-:W-:Y:S01]  /*e480*/  IMAD.MOV.U32 R0, RZ, RZ, R20 ;  /* 0x000000ffff007224 */ /* 0x000fe200078e0014 */
[----:B------:R-:W-:Y:S01]  /*e490*/  MOV R2, 0xe4c0 ;  /* 0x0000e4c000027802 */ /* 0x000fe20000000f00 */
[----:B------:R-:W-:Y:S02]  /*e4a0*/  IMAD.MOV.U32 R3, RZ, RZ, 0x181f ;  /* 0x0000181fff037424 */ /* 0x000fe400078e00ff */
[----:B-1234-:R-:W-:Y:S05]  /*e4b0*/  CALL.REL.NOINC `($__internal_69_$__cuda_sm70_shflsync_idx_p) ;  /* 0x000005b000007944 */ /* 0x01efea0003c00000 */
[----:B------:R-:W-:-:S05]  /*e4c0*/  BRA `(.L_x_4205) ;  /* 0xffff9d2000007947 */ /* 0x000fca000383ffff */
.L_x_4171:
[----:B------:R-:W-:Y:S01]  /*e4d0*/  MOV R192, RZ ;  /* 0x000000ff00c07202 */ /* 0x000fe20000000f00 */
[----:B------:R-:W-:Y:S01]  /*e4e0*/  IMAD.MOV.U32 R0, RZ, RZ, R125 ;  /* 0x000000ffff007224 */ /* 0x000fe200078e007d */
[----:B------:R-:W-:Y:S01]  /*e4f0*/  MOV R2, 0xe520 ;  /* 0x0000e52000027802 */ /* 0x000fe20000000f00 */
[----:B------:R-:W-:Y:S02]  /*e500*/  IMAD.MOV.U32 R3, RZ, RZ, 0x181f ;  /* 0x0000181fff037424 */ /* 0x000fe400078e00ff */
[----:B------:R-:W-:Y:S05]  /*e510*/  CALL.REL.NOINC `($__internal_69_$__cuda_sm70_shflsync_idx_p) ;  /* 0x0000055000007944 */ /* 0x000fea0003c00000 */
[----:B------:R-:W-:Y:S01]  /*e520*/  MOV R124, R0 ;  /* 0x00000000007c7202 */ /* 0x000fe20000000f00 */
[----:B------:R-:W-:-:S05]  /*e530*/  BRA `(.L_x_4206) ;  /* 0xffffaae000007947 */ /* 0x000fca000383ffff */
.L_x_4172:
[----:B------:R-:W-:Y:S01]  /*e540*/  MOV R192, RZ ;  /* 0x000000ff00c07202 */ /* 0x000fe20000000f00 */
[----:B------:R-:W-:Y:S01]  /*e550*/  IMAD.MOV.U32 R0, RZ, RZ, R138 ;  /* 0x000000ffff007224 */ /* 0x000fe200078e008a */
[----:B------:R-:W-:Y:S01]  /*e560*/  MOV R2, 0xe590 ;  /* 0x0000e59000027802 */ /* 0x000fe20000000f00 */
[----:B------:R-:W-:Y:S02]  /*e570*/  IMAD.MOV.U32 R3, RZ, RZ, 0x181f ;  /* 0x0000181fff037424 */ /* 0x000fe400078e00ff */
[----:B-12---:R-:W-:Y:S05]  /*e580*/  CALL.REL.NOINC `($__internal_69_$__cuda_sm70_shflsync_idx_p) ;  /* 0x000004e000007944 */ /* 0x006fea0003c00000 */
        /* <DEDUP_REMOVED lines=19> */
[----:B--2---:R-:W-:Y:S05]  /*e6c0*/  CALL.REL.NOINC `($__internal_69_$__cuda_sm70_shflsync_idx_p) ;  /* 0x000003a000007944 */ /* 0x004fea0003c00000 */
[----:B------:R-:W-:Y:S01]  /*e6d0*/  MOV R192, 0x1 ;  /* 0x0000000100c07802 */ /* 0x000fe20000000f00 */
[----:B------:R-:W-:Y:S01]  /*e6e0*/  IMAD.MOV.U32 R124, RZ, RZ, R0 ;  /* 0x000000ffff7c7224 */ /* 0x000fe200078e0000 */
[----:B------:R-:W-:Y:S01]  /*e6f0*/  MOV R3, 0x181f ;  /* 0x0000181f00037802 */ /* 0x000fe20000000f00 */
[----:B------:R-:W-:Y:S01]  /*e700*/  IMAD.MOV.U32 R0, RZ, RZ, R138 ;  /* 0x000000ffff007224 */ /* 0x000fe200078e008a */
[----:B------:R-:W-:Y:S02]  /*e710*/  MOV R2, 0xe730 ;  /* 0x0000e73000027802 */ /* 0x000fe40000000f00 */
[----:B------:R-:W-:Y:S05]  /*e720*/  CALL.REL.NOINC `($__internal_69_$__cuda_sm70_shflsync_idx_p) ;  /* 0x0000034000007944 */ /* 0x000fea0003c00000 */
[----:B------:R-:W-:-:S05]  /*e730*/  BRA `(.L_x_4207) ;  /* 0xffffaa0000007947 */ /* 0x000fca000383ffff */
.L_x_4173:
[----:B------:R-:W-:Y:S02]  /*e740*/  MOV R0, 0x2 ;  /* 0x0000000200007802 */ /* 0x000fe40000000f00 */
[----:B------:R-:W-:Y:S02]  /*e750*/  MOV R2, 0xe770 ;  /* 0x0000e77000027802 */ /* 0x000fe40000000f00 */
[----:B-1----:R-:W-:Y:S05]  /*e760*/  CALL.REL.NOINC `($__internal_68_$__cuda_sm70_shflsync_bfly_p) ;  /* 0x000002a000007944 */ /* 0x002fea0003c00000 */
        /* <DEDUP_REMOVED lines=14> */
.L_x_4175:
[----:B------:R-:W-:Y:S01]  /*e850*/  IMAD.MOV.U32 R124, RZ, RZ, R202 ;  /* 0x000000ffff7c7224 */ /* 0x000fe200078e00ca */
[----:B------:R-:W-:-:S02]  /*e860*/  MOV R0, 0x2 ;  /* 0x0000000200007802 */ /* 0x000fc40000000f00 */
[----:B------:R-:W-:Y:S02]  /*e870*/  MOV R2, 0xe890 ;  /* 0x0000e89000027802 */ /* 0x000fe40000000f00 */
[----:B------:R-:W-:Y:S05]  /*e880*/  CALL.REL.NOINC `($__internal_68_$__cuda_sm70_shflsync_bfly_p) ;  /* 0x0000018000007944 */ /* 0x000fea0003c00000 */
[----:B------:R-:W-:Y:S01]  /*e890*/  MOV R4, R0 ;  /* 0x0000000000047202 */ /* 0x000fe20000000f00 */
[----:B------:R-:W-:Y:S05]  /*e8a0*/  BRA `(.L_x_4209) ;  /* 0xffffc35000007947 */ /* 0x000fea000383ffff */
.L_x_4176:
[----:B------:R-:W-:Y:S01]  /*e8b0*/  IMAD.MOV.U32 R124, RZ, RZ, R4 ;  /* 0x000000ffff7c7224 */ /* 0x000fe200078e0004 */
[----:B------:R-:W-:Y:S02]  /*e8c0*/  MOV R0, 0x1 ;  /* 0x0000000100007802 */ /* 0x000fe40000000f00 */
[----:B------:R-:W-:Y:S02]  /*e8d0*/  MOV R2, 0xe8f0 ;  /* 0x0000e8f000027802 */ /* 0x000fe40000000f00 */
[----:B-1----:R-:W-:Y:S05]  /*e8e0*/  CALL.REL.NOINC `($__internal_68_$__cuda_sm70_shflsync_bfly_p) ;  /* 0x0000012000007944 */ /* 0x002fea0003c00000 */
[----:B------:R-:W-:Y:S01]  /*e8f0*/  FADD.FTZ R4, R4, R0 ;  /* 0x0000000004047221 */ /* 0x000fe20000010000 */
[----:B------:R-:W-:Y:S02]  /*e900*/  MOV R124, R206 ;  /* 0x000000ce007c7202 */ /* 0x000fe40000000f00 */
[----:B------:R-:W-:Y:S02]  /*e910*/  MOV R0, 0x2 ;  /* 0x0000000200007802 */ /* 0x000fe40000000f00 */
[----:B------:R-:W-:Y:S02]  /*e920*/  MOV R2, 0xe940 ;  /* 0x0000e94000027802 */ /* 0x000fe40000000f00 */
[----:B------:R-:W-:Y:S05]  /*e930*/  CALL.REL.NOINC `($__internal_68_$__cuda_sm70_shflsync_bfly_p) ;  /* 0x000000d000007944 */ /* 0x000fea0003c00000 */
[----:B------:R-:W-:Y:S01]  /*e940*/  FADD.FTZ R206, R206, R0 ;  /* 0x00000000cece7221 */ /* 0x000fe20000010000 */
[----:B------:R-:W-:-:S02]  /*e950*/  MOV R0, 0x1 ;  /* 0x0000000100007802 */ /* 0x000fc40000000f00 */
[----:B------:R-:W-:Y:S02]  /*e960*/  MOV R2, 0xe990 ;  /* 0x0000e99000027802 */ /* 0x000fe40000000f00 */
[----:B------:R-:W-:Y:S02]  /*e970*/  MOV R124, R206 ;  /* 0x000000ce007c7202 */ /* 0x000fe40000000f00 */
[----:B------:R-:W-:Y:S05]  /*e980*/  CALL.REL.NOINC `($__internal_68_$__cuda_sm70_shflsync_bfly_p) ;  /* 0x0000008000007944 */ /* 0x000fea0003c00000 */
[----:B------:R-:W-:Y:S01]  /*e990*/  MOV R3, R0 ;  /* 0x0000000000037202 */ /* 0x000fe20000000f00 */
[----:B------:R-:W-:Y:S05]  /*e9a0*/  BRA `(.L_x_4210) ;  /* 0xffffc2c000007947 */ /* 0x000fea000383ffff */
.L_x_4186:
[----:B------:R-:W-:Y:S01]  /*e9b0*/  IMAD.MOV.U32 R0, RZ, RZ, R17 ;  /* 0x000000ffff007224 */ /* 0x000fe200078e0011 */
[----:B------:R-:W-:Y:S01]  /*e9c0*/  MOV R192, RZ ;  /* 0x000000ff00c07202 */ /* 0x000fe20000000f00 */
[----:B------:R-:W-:Y:S01]  /*e9d0*/  IMAD.MOV.U32 R3, RZ, RZ, 0x1f ;  /* 0x0000001fff037424 */ /* 0x000fe200078e00ff */
[----:B---3--:R-:W-:Y:S02]  /*e9e0*/  MOV R2, 0xea00 ;  /* 0x0000ea0000027802 */ /* 0x008fe40000000f00 */
[----:B-1--45:R-:W-:Y:S05]  /*e9f0*/  CALL.REL.NOINC `($__internal_69_$__cuda_sm70_shflsync_idx_p) ;  /* 0x0000007000007944 */ /* 0x032fea0003c00000 */
[----:B------:R-:W-:Y:S05]  /*ea00*/  BRA `(.L_x_4211) ;  /* 0xffffe30000007947 */ /* 0x000fea000383ffff */
        .weak           $__internal_68_$__cuda_sm70_shflsync_bfly_p
        .type           $__internal_68_$__cuda_sm70_shflsync_bfly_p,@function
        .size           $__internal_68_$__cuda_sm70_shflsync_bfly_p,($__internal_69_$__cuda_sm70_shflsync_idx_p - $__internal_68_$__cuda_sm70_shflsync_bfly_p)
$__internal_68_$__cuda_sm70_shflsync_bfly_p:
[----:B------:R-:W-:Y:S02]  /*ea10*/  MOV R137, 0xffffffff ;  /* 0xffffffff00897802 */ /* 0x000fe40000000f00 */
[----:B------:R-:W-:Y:S02]  /*ea20*/  MOV R3, 0x1f ;  /* 0x0000001f00037802 */ /* 0x000fe40000000f00 */
[----:B------:R-:W-:Y:S04]  /*ea30*/  WARPSYNC R137 ;  /* 0x0000008900007348 */ /* 0x000fe80003800000 */
[----:B------:R1:W2:Y:S02]  /*ea40*/  SHFL.BFLY PT, R0, R124, R0, R3 ;  /* 0x0c0000007c007389 */ /* 0x0002a400000e0003 */
[----:B-1----:R-:W-:-:S04]  /*ea50*/  MOV R3, 0x0 ;  /* 0x0000000000037802 */ /* 0x002fc80000000f00 */
[----:B--2---:R-:W-:Y:S05]  /*ea60*/  RET.REL.NODEC R2 `(_ZN7cutlass13device_kernelIN5flash19enable_sm80_to_sm89INS1_16FlashAttnFwdSm80INS1_25CollectiveMainloopFwdSm80ILi8ELi1ELb0EN4cute5tupleIJNS5_1CILi128EEENS7_ILi64EEENS7_ILi192EEEEEELi192ENS_10bfloat16_tEfNS_4arch4Sm80ELb1ELb0ELb0ELb0ELb1ELb0ELb1ELb1EEENS1_21CollectiveEpilogueFwdINS6_IJS8_SA_S9_EEENS6_IJNS7_ILi1EEESI_SI_EEESC_SE_Li256ELb0ELb1ELb1ELb0EEENS1_30DynamicPersistentTileSchedulerILi256ELi256ELb1ELb1ELb0EEEEEEEEEvNT_6ParamsE) ;  /* 0xffff159002007950 */ /* 0x004fea0003c3ffff */
        .weak           $__internal_69_$__cuda_sm70_shflsync_idx_p
        .type           $__internal_69_$__cuda_sm70_shflsync_idx_p,@function
        .size           $__internal_69_$__cuda_sm70_shflsync_idx_p,(.L_x_6305 - $__internal_69_$__cuda_sm70_shflsync_idx_p)
$__internal_69_$__cuda_sm70_shflsync_idx_p:
[----:B------:R-:W-:-:S04]  /*ea70*/  MOV R193, 0xffffffff ;  /* 0xffffffff00c17802 */ /* 0x000fc80000000f00 */
[----:B------:R-:W-:Y:S04]  /*ea80*/  WARPSYNC R193 ;  /* 0x000000c100007348 */ /* 0x000fe80003800000 */
[----:B------:R1:W2:Y:S02]  /*ea90*/  SHFL.IDX PT, R0, R0, R192, R3 ;  /* 0x000000c000007389 */ /* 0x0002a400000e0003 */
[----:B-1----:R-:W-:-:S04]  /*eaa0*/  MOV R3, 0x0 ;  /* 0x0000000000037802 */ /* 0x002fc80000000f00 */
[----:B--2---:R-:W-:Y:S05]  /*eab0*/  RET.REL.NODEC R2 `(_ZN7cutlass13device_kernelIN5flash19enable_sm80_to_sm89INS1_16FlashAttnFwdSm80INS1_25CollectiveMainloopFwdSm80ILi8ELi1ELb0EN4cute5tupleIJNS5_1CILi128EEENS7_ILi64EEENS7_ILi192EEEEEELi192ENS_10bfloat16_tEfNS_4arch4Sm80ELb1ELb0ELb0ELb0ELb1ELb0ELb1ELb1EEENS1_21CollectiveEpilogueFwdINS6_IJS8_SA_S9_EEENS6_IJNS7_ILi1EEESI_SI_EEESC_SE_Li256ELb0ELb1ELb1ELb0EEENS1_30DynamicPersistentTileSchedulerILi256ELi256ELb1ELb1ELb0EEEEEEEEEvNT_6ParamsE) ;  /* 0xffff154002007950 */ /* 0x004fea0003c3ffff */
.L_x_4212:
        /* <DEDUP_REMOVED lines=12> */
.L_x_6305:


//--------------------- .text._ZN7cutlass13device_kernelIN5flash19enable_sm80_to_sm89INS1_16FlashAttnFwdSm80INS1_25CollectiveMainloopFwdSm80ILi8ELi1ELb0EN4cute5tupleIJNS5_1CILi128EEENS7_ILi64EEENS7_ILi192EEEEEELi192ENS_10bfloat16_tEfNS_4arch4Sm80ELb1ELb0ELb0ELb1ELb1ELb0ELb1ELb1EEENS1_21CollectiveEpilogueFwdINS6_IJS8_SA_S9_EEENS6_IJNS7_ILi1EEESI_SI_EEESC_SE_Li256ELb1ELb1ELb1ELb0EEENS1_36VarlenDynamicPersistentTileSchedulerILi128ELi64ELi256ELi256ELb1ELb1ELb0ELb1ELb1ELb1EEEEEEEEEvNT_6ParamsE --------------------------
	.section	.text._ZN7cutlass13device_kernelIN5flash19enable_sm80_to_sm89INS1_16FlashAttnFwdSm80INS1_25CollectiveMainloopFwdSm80ILi8ELi1ELb0EN4cute5tupleIJNS5_1CILi128EEENS7_ILi64EEENS7_ILi192EEEEEELi192ENS_10bfloat16_tEfNS_4arch4Sm80ELb1ELb0ELb0ELb1ELb1ELb0ELb1ELb1EEENS1_21CollectiveEpilogueFwdINS6_IJS8_SA_S9_EEENS6_IJNS7_ILi1EEESI_SI_EEESC_SE_Li256ELb1ELb1ELb1ELb0EEENS1_36VarlenDynamicPersistentTileSchedulerILi128ELi64ELi256ELi256ELb1ELb1ELb0ELb1ELb1ELb1EEEEEEEEEvNT_6ParamsE,"ax",@progbits
	.sectioninfo	@"SHI_REGISTERS=255"
	.align	128
.text._ZN7cutlass13device_kernelIN5flash19enable_sm80_to_sm89INS1_16FlashAttnFwdSm80INS1_25CollectiveMainloopFwdSm80ILi8ELi1ELb0EN4cute5tupleIJNS5_1CILi128EEENS7_ILi64EEENS7_ILi192EEEEEELi192ENS_10bfloat16_tEfNS_4arch4Sm80ELb1ELb0ELb0ELb1ELb1ELb0ELb1ELb1EEENS1_21CollectiveEpilogueFwdINS6_IJS8_SA_S9_EEENS6_IJNS7_ILi1EEESI_SI_EEESC_SE_Li256ELb1ELb1ELb1ELb0EEENS1_36VarlenDynamicPersistentTileSchedulerILi128ELi64ELi256ELi256ELb1ELb1ELb0ELb1ELb1ELb1EEEEEEEEEvNT_6ParamsE:
        .type           _ZN7cutlass13device_kernelIN5flash19enable_sm80_to_sm89INS1_16FlashAttnFwdSm80INS1_25CollectiveMainloopFwdSm80ILi8ELi1ELb0EN4cute5tupleIJNS5_1CILi128EEENS7_ILi64EEENS7_ILi192EEEEEELi192ENS_10bfloat16_tEfNS_4arch4Sm80ELb1ELb0ELb0ELb1ELb1ELb0ELb1ELb1EEENS1_21CollectiveEpilogueFwdINS6_IJS8_SA_S9_EEENS6_IJNS7_ILi1EEESI_SI_EEESC_SE_Li256ELb1ELb1ELb1ELb0EEENS1_36VarlenDynamicPersistentTileSchedulerILi128ELi64ELi256ELi256ELb1ELb1ELb0ELb1ELb1ELb1EEEEEEEEEvNT_6ParamsE,@function
        .size           _ZN7cutlass13device_kernelIN5flash19enable_sm80_to_sm89INS1_16FlashAttnFwdSm80INS1_25CollectiveMainloopFwdSm80ILi8ELi1ELb0EN4cute5tupleIJNS5_1CILi128EEENS7_ILi64EEENS7_ILi192EEEEEELi192ENS_10bfloat16_tEfNS_4arch4Sm80ELb1ELb0ELb0ELb1ELb1ELb0ELb1ELb1EEENS1_21CollectiveEpilogueFwdINS6_IJS8_SA_S9_EEENS6_IJNS7_ILi1EEESI_SI_EEESC_SE_Li256ELb1ELb1ELb1ELb0EEENS1_36VarlenDynamicPersistentTileSchedulerILi128ELi64ELi256ELi256ELb1ELb1ELb0ELb1ELb1ELb1EEEEEEEEEvNT_6ParamsE,(.L_x_6308 - _ZN7cutlass13device_kernelIN5flash19enable_sm80_to_sm89INS1_16FlashAttnFwdSm80INS1_25CollectiveMainloopFwdSm80ILi8ELi1ELb0EN4cute5tupleIJNS5_1CILi128EEENS7_ILi64EEENS7_ILi192EEEEEELi192ENS_10bfloat16_tEfNS_4arch4Sm80ELb1ELb0ELb0ELb1ELb1ELb0ELb1ELb1EEENS1_21CollectiveEpilogueFwdINS6_IJS8_SA_S9_EEENS6_IJNS7_ILi1EEESI_SI_EEESC_SE_Li256ELb1ELb1ELb1ELb0EEENS1_36VarlenDynamicPersistentTileSchedulerILi128ELi64ELi256ELi256ELb1ELb1ELb0ELb1ELb1ELb1EEEEEEEEEvNT_6ParamsE)
        .other          _ZN7cutlass13device_kernelIN5flash19enable_sm80_to_sm89INS1_16FlashAttnFwdSm80INS1_25CollectiveMainloopFwdSm80ILi8ELi1ELb0EN4cute5tupleIJNS5_1CILi128EEENS7_ILi64EEENS7_ILi192EEEEEELi192ENS_10bfloat16_tEfNS_4arch4Sm80ELb1ELb0ELb0ELb1ELb1ELb0ELb1ELb1EEENS1_21CollectiveEpilogueFwdINS6_IJS8_SA_S9_EEENS6_IJNS7_ILi1EEESI_SI_EEESC_SE_Li256ELb1ELb1ELb1ELb0EEENS1_36VarlenDynamicPersistentTileSchedulerILi128ELi64ELi256ELi256ELb1ELb1ELb0ELb1ELb1ELb1EEEEEEEEEvNT_6ParamsE,@"STO_CUDA_ENTRY STV_DEFAULT"
_ZN7cutlass13device_kernelIN5flash19enable_sm80_to_sm89INS1_16FlashAttnFwdSm80INS1_25CollectiveMainloopFwdSm80ILi8ELi1ELb0EN4cute5tupleIJNS5_1CILi128EEENS7_ILi64EEENS7_ILi192EEEEEELi192ENS_10bfloat16_tEfNS_4arch4Sm80ELb1ELb0ELb0ELb1ELb1ELb0ELb1ELb1EEENS1_21CollectiveEpilogueFwdINS6_IJS8_SA_S9_EEENS6_IJNS7_ILi1EEESI_SI_EEESC_SE_Li256ELb1ELb1ELb1ELb0EEENS1_36VarlenDynamicPersistentTileSchedulerILi128ELi64ELi256ELi256ELb1ELb1ELb0ELb1ELb1ELb1EEEEEEEEEvNT_6ParamsE:
        /* <DEDUP_REMOVED lines=52> */
.L_x_4218:
        /* <DEDUP_REMOVED lines=16> */
.L_x_4335:
        /* <DEDUP_REMOVED lines=16> */
.L_x_4336:
[----:B---3--:R-:W-:-:S05]  /*0540*/  IMAD R0, R0, c[0x0][0x538], RZ ;  /* 0x00014e0000007a24 */ /* 0x008fca00078e02ff */
[----:B------:R-:W-:-:S04]  /*0550*/  IADD3 R6, R0, R6, RZ ;  /* 0x0000000600067210 */ /* 0x000fc80007ffe0ff */
[----:B------:R-:W-:-:S13]  /*0560*/  ISETP.GT.AND P0, PT, R6, UR4, PT ;  /* 0x0000000406007c0c */ /* 0x000fda000bf04270 */
[----:B-12---:R-:W-:Y:S05]  /*0570*/  @!P0 BRA `(.L_x_4218) ;  /* 0xfffffdc000008947 */ /* 0x006fea000383ffff */
.L_x_4214:
[----:B------:R-:W-:-:S05]  /*0580*/  IADD3 R10, -R0, R6, RZ ;  /* 0x00000006000a7210 */ /* 0x000fca0007ffe1ff */
[----:B------:R-:W-:-:S05]  /*0590*/  IMAD R0, R4, c[0x0][0x538], R10 ;  /* 0x00014e0004007a24 */ /* 0x000fca00078e020a */
[----:B------:R-:W-:Y:S01]  /*05a0*/  ISETP.GT.AND P0, PT, R0, UR4, PT ;  /* 0x0000000400007c0c */ /* 0x000fe2000bf04270 */
[----:B------:R-:W-:-:S12]  /*05b0*/  BRA.DIV ~URZ, `(.L_x_4219) ;  /* 0x000104827f007947 */ /* 0x000fd8000b800000 */
[----:B------:R-:W-:-:S04]  /*05c0*/  VOTE.ANY R6, PT, !P0 ;  /* 0x0000000000067806 */ /* 0x000fc800040e0100 */
.L_x_4337:
[----:B------:R-:W1:Y:S02]  /*05d0*/  POPC R0, R6 ;  /* 0x0000000600007309 */ /* 0x000e640000000000 */
[----:B-12---:R-:W-:Y:S01]  /*05e0*/  IADD3 R211, R0, R7, RZ ;  /* 0x0000000700d37210 */ /* 0x006fe20007ffe0ff */
[----:B------:R-:W-:Y:S05]  /*05f0*/  BRA.DIV ~URZ, `(.L_x_4220) ;  /* 0x000104927f007947 */ /* 0x000fea000b800000 */
[----:B------:R1:W2:Y:S01]  /*0600*/  SHFL.IDX PT, R209, R9, R0, 0x1f ;  /* 0x00001f0009d17589 */ /* 0x0002a200000e0000 */
[----:B------:R-:W-:-:S03]  /*0610*/  MOV R5, RZ ;  /* 0x000000ff00057202 */ /* 0x000fc60000000f00 */
[----:B------:R1:W3:Y:S04]  /*0620*/  SHFL.IDX PT, R9, R8, R0, 0x1f ;  /* 0x00001f0008097589 */ /* 0x0002e800000e0000 */
.L_x_4338:
[----:B------:R-:W-:Y:S01]  /*0630*/  ISETP.NE.AND P0, PT, R6, RZ, PT ;  /* 0x000000ff0600720c */ /* 0x000fe20003f05270 */
[----:B------:R-:W-:-:S12]  /*0640*/  BSSY B0, `(.L_x_4221) ;  /* 0x0000005000007945 */ /* 0x000fd80003800000 */
[----:B------:R-:W-:Y:S05]  /*0650*/  @!P0 BRA `(.L_x_4222) ;  /* 0x0000003000008947 */ /* 0x000fea0003800000 */
[----:B-1----:R-:W-:Y:S01]  /*0660*/  IADD3 R0, R0, -0x1, RZ ;  /* 0xffffffff00007810 */ /* 0x002fe20007ffe0ff */
[----:B------:R-:W-:Y:S05]  /*0670*/  BRA.DIV ~URZ, `(.L_x_4223) ;  /* 0x000104f27f007947 */ /* 0x000fea000b800000 */
[----:B------:R1:W4:Y:S02]  /*0680*/  SHFL.IDX PT, R5, R4, R0, 0x1f ;  /* 0x00001f0004057589 */ /* 0x00032400000e0000 */
.L_x_4222:
[----:B------:R-:W-:Y:S05]  /*0690*/  BSYNC B0 ;  /* 0x0000000000007941 */ /* 0x000fea0003800000 */
.L_x_4221:
        /* <DEDUP_REMOVED lines=67> */
.L_x_4225:
        /* <DEDUP_REMOVED lines=68> */
.L_x_4226:
[----:B------:R-:W-:Y:S05]  /*0f10*/  BSYNC B0 ;  /* 0x0000000000007941 */ /* 0x000fea0003800000 */
.L_x_4224:
[----:B------:R-:W-:-:S04]  /*0f20*/  LOP3.LUT R0, RZ, R0, RZ, 0x33, !PT ;  /* 0x00000000ff007212 */ /* 0x000fc800078e33ff */
[----:B------:R-:W-:Y:S01]  /*0f30*/  IADD3 R209, R0, R209, RZ ;  /* 0x000000d100d17210 */ /* 0x000fe20007ffe0ff */
[----:B------:R-:W-:Y:S05]  /*0f40*/  BRA `(.L_x_4227) ;  /* 0x0000004000007947 */ /* 0x000fea0003800000 */
.L_x_4215:
[----:B--2---:R-:W-:Y:S01]  /*0f50*/  IMAD.MOV.U32 R209, RZ, RZ, RZ ;  /* 0x000000ffffd17224 */ /* 0x004fe200078e00ff */
[----:B------:R-:W-:Y:S01]  /*0f60*/  MOV R210, RZ ;  /* 0x000000ff00d27202 */ /* 0x000fe20000000f00 */
[----:B------:R-:W-:Y:S01]  /*0f70*/  IMAD.U32 R208, RZ, RZ, UR4 ;  /* 0x00000004ffd07e24 */ /* 0x000fe2000f8e00ff */
[----:B------:R-:W-:Y:S02]  /*0f80*/  MOV R211, c[0x0][0x53c] ;  /* 0x00014f0000d37a02 */ /* 0x000fe40000000f00 */
.L_x_4227:
[----:B------:R-:W-:Y:S01]  /*0f90*/  ISETP.NE.AND P0, PT, R12, RZ, PT ;  /* 0x000000ff0c00720c */ /* 0x000fe20003f05270 */
[----:B------:R-:W-:-:S12]  /*0fa0*/  WARPSYNC 0xffffffff ;  /* 0xffffffff00007948 */ /* 0x000fd80003800000 */
[----:B------:R1:W-:Y:S04]  /*0fb0*/  @!P0 STS.128 [0x18100], R208 ;  /* 0x018100d0ff008388 */ /* 0x0003e80000000c00 */
[----:B------:R-:W-:Y:S06]  /*0fc0*/  BAR.ARV 0x5, 0x100 ;  /* 0x0144000000007b1d */ /* 0x000fec0000002000 */
.L_x_4213:
        /* <DEDUP_REMOVED lines=166> */
.L_x_4334:
        /* <DEDUP_REMOVED lines=30> */
.L_x_4228:
[----:B------:R-:W-:-:S04]  /*1c10*/  ISETP.NE.U32.AND P1, PT, RZ, c[0x0][0x368], PT ;  /* 0x0000da00ff007a0c */ /* 0x000fc80003f25070 */
[----:B------:R-:W-:-:S13]  /*1c20*/  ISETP.NE.AND.EX P1, PT, RZ, c[0x0][0x36c], PT, P1 ;  /* 0x0000db00ff007a0c */ /* 0x000fda0003f25310 */
[----:B------:R-:W-:Y:S05]  /*1c30*/  @!P1 BRA `(.L_x_4229) ;  /* 0x0000004000009947 */ /* 0x000fea0003800000 */
[----:B-1----:R-:W-:-:S04]  /*1c40*/  IADD3 R2, P1, R217, c[0x0][0x368], RZ ;  /* 0x0000da00d9027a10 */ /* 0x002fc80007f3e0ff */
[----:B------:R-:W-:-:S05]  /*1c50*/  IADD3.X R3, R218, c[0x0][0x36c], RZ, P1, !PT ;  /* 0x0000db00da037a10 */ /* 0x000fca0000ffe4ff */
[----:B------:R1:W5:Y:S01]  /*1c60*/  LDG.E R0, [R2.64] ;  /* 0x0000000602007981 */ /* 0x000362000c1e1900 */
[----:B------:R-:W-:Y:S05]  /*1c70*/  BRA `(.L_x_4230) ;  /* 0x0000008000007947 */ /* 0x000fea0003800000 */
.L_x_4229:
        /* <DEDUP_REMOVED lines=8> */
.L_x_4230:
        /* <DEDUP_REMOVED lines=58> */
.L_x_4232:
[----:B------:R-:W-:Y:S05]  /*20a0*/  BSYNC B0 ;  /* 0x0000000000007941 */ /* 0x000fea0003800000 */
.L_x_4231:
        /* <DEDUP_REMOVED lines=99> */
.L_x_4339:
[----:B------:R-:W-:Y:S05]  /*26e0*/  BRA.DIV ~URZ, `(.L_x_4235) ;  /* 0x0000e5627f007947 */ /* 0x000fea000b800000 */
[----:B------:R3:W4:Y:S02]  /*26f0*/  SHFL.IDX PT, R0, R12, RZ, 0x181f ;  /* 0x00181fff0c007589 */ /* 0x00072400000e0000 */
.L_x_4340:
        /* <DEDUP_REMOVED lines=20> */
.L_x_4237:
[----:B------:R-:W-:Y:S05]  /*2840*/  BSYNC B0 ;  /* 0x0000000000007941 */ /* 0x000fea0003800000 */
.L_x_4236:
[----:B------:R-:W-:Y:S05]  /*2850*/  BRA.DIV ~URZ, `(.L_x_4238) ;  /* 0x0000e4627f007947 */ /* 0x000fea000b800000 */
[----:B--2---:R2:W1:Y:S04]  /*2860*/  SHFL.IDX PT, R8, R9, 0x1, 0x181f ;  /* 0x00381f0009087f89 */ /* 0x00446800000e0000 */
[----:B----4-:R2:W4:Y:S02]  /*2870*/  SHFL.IDX PT, R0, R12, 0x1, 0x181f ;  /* 0x00381f000c007f89 */ /* 0x01052400000e0000 */
.L_x_4341:
        /* <DEDUP_REMOVED lines=19> */
.L_x_4240:
[----:B------:R-:W-:Y:S05]  /*29b0*/  BSYNC B0 ;  /* 0x0000000000007941 */ /* 0x000fea0003800000 */
.L_x_4239:
[----:B------:R-:W-:Y:S05]  /*29c0*/  BRA.DIV ~URZ, `(.L_x_4241) ;  /* 0x0000e3c27f007947 */ /* 0x000fea000b800000 */
[----:B-1----:R1:W2:Y:S02]  /*29d0*/  SHFL.IDX PT, R8, R9, 0x2, 0x181f ;  /* 0x00581f0009087f89 */ /* 0x0022a400000e0000 */
.L_x_4342:
[----:B------:R-:W-:Y:S05]  /*29e0*/  BRA.DIV ~URZ, `(.L_x_4242) ;  /* 0x0000e4127f007947 */ /* 0x000fea000b800000 */
[----:B----4-:R4:W1:Y:S02]  /*29f0*/  SHFL.IDX PT, R0, R12, 0x2, 0x181f ;  /* 0x00581f000c007f89 */ /* 0x01086400000e0000 */
.L_x_4343:
        /* <DEDUP_REMOVED lines=19> */
.L_x_4244:
[----:B------:R-:W-:Y:S05]  /*2b30*/  BSYNC B0 ;  /* 0x0000000000007941 */ /* 0x000fea0003800000 */
.L_x_4243:
[----:B------:R-:W-:Y:S05]  /*2b40*/  BRA.DIV ~URZ, `(.L_x_4245) ;  /* 0x0000e3227f007947 */ /* 0x000fea000b800000 */
[----:B--2---:R2:W3:Y:S04]  /*2b50*/  SHFL.IDX PT, R8, R9, 0x3, 0x181f ;  /* 0x00781f0009087f89 */ /* 0x0044e800000e0000 */
[----:B-1----:R2:W1:Y:S02]  /*2b60*/  SHFL.IDX PT, R0, R12, 0x3, 0x181f ;  /* 0x00781f000c007f89 */ /* 0x00246400000e0000 */
.L_x_4344:
        /* <DEDUP_REMOVED lines=41> */
[----:B------:R-:W-:Y:S01]  /*2e00*/  IADD3 R164, R165, 0x20, RZ ;  /* 0x00000020a5a47810 */ /* 0x000fe20007ffe0ff */
[----:B------:R-:W-:Y:S01]  /*2e10*/  IMAD.WIDE.U32 R194, R14, c[0x0][0x1e8], RZ ;  /* 0x00007a000ec27a25 */ /* 0x000fe200078e00ff */
[----:B------:R-:W-:Y:S01]  /*2e20*/  SHF.L.U64.HI R93, R182, 0x1, R25 ;  /* 0x00000001b65d7819 */ /* 0x000fe20000010219 */
[----:B------:R-:W-:Y:S01]  /*2e30*/  BSSY B0, `(.L_x_4246) ;  /* 0x0000158000007945 */ /* 0x000fe20003800000 */
[----:B------:R-:W-:Y:S01]  /*2e40*/  SHF.L.U64.HI R95, R187, 0x1, R24 ;  /* 0x00000001bb5f7819 */ /* 0x000fe20000010218 */
[----:B------:R-:W-:Y:S01]  /*2e50*/  IMAD R181, R0, c[0x0][0x2b8], R2 ;  /* 0x0000ae0000b57a24 */ /* 0x000fe200078e0202 */
[----:B------:R-:W-:Y:S01]  /*2e60*/  SHF.L.U64.HI R94, R188, 0x1, R15 ;  /* 0x00000001bc5e7819 */ /* 0x000fe2000001020f */
[----:B------:R-:W-:Y:S02]  /*2e70*/  IMAD R200, R14, c[0x0][0x1ec], R195 ;  /* 0x00007b000ec87a24 */ /* 0x000fe400078e02c3 */
[----:B------:R-:W-:Y:S01]  /*2e80*/  IMAD.WIDE.U32 R2, R181, c[0x0][0x1e0], RZ ;  /* 0x00007800b5027a25 */ /* 0x000fe200078e00ff */
[----:B--2---:R-:W-:-:S03]  /*2e90*/  SHF.R.S32.HI R9, RZ, 0x1f, R181 ;  /* 0x0000001fff097819 */ /* 0x004fc600000114b5 */
[----:B------:R-:W-:Y:S02]  /*2ea0*/  IMAD R96, R92, -0x40, R203 ;  /* 0xffffffc05c607824 */ /* 0x000fe400078e02cb */
[----:B------:R-:W-:Y:S02]  /*2eb0*/  IMAD R0, R9, c[0x0][0x1e0], RZ ;  /* 0x0000780009007a24 */ /* 0x000fe400078e02ff */
[----:B------:R-:W-:Y:S02]  /*2ec0*/  IMAD.IADD R13, R96, 0x1, -R207 ;  /* 0x00000001600d7824 */ /* 0x000fe400078e0acf */
[----:B------:R-:W-:Y:S02]  /*2ed0*/  IMAD R0, R181, c[0x0][0x1e4], R0 ;  /* 0x00007900b5007a24 */ /* 0x000fe400078e0200 */
[----:B------:R-:W-:Y:S01]  /*2ee0*/  IMAD.WIDE.U32 R198, R14, c[0x0][0x210], RZ ;  /* 0x000084000ec67a25 */ /* 0x000fe200078e00ff */
[C---:B------:R-:W-:Y:S02]  /*2ef0*/  ISETP.GE.AND P2, PT, R13.reuse, 0x1, PT ;  /* 0x000000010d00780c */ /* 0x040fe40003f46270 */
[----:B------:R-:W-:Y:S01]  /*2f00*/  ISETP.GE.AND P6, PT, R13, 0x21, PT ;  /* 0x000000210d00780c */ /* 0x000fe20003fc6270 */
[----:B------:R-:W-:-:S02]  /*2f10*/  IMAD.IADD R3, R3, 0x1, R0 ;  /* 0x0000000103037824 */ /* 0x000fc400078e0200 */
[----:B------:R-:W-:Y:S02]  /*2f20*/  IMAD R202, R14, c[0x0][0x214], R199 ;  /* 0x000085000eca7a24 */ /* 0x000fe400078e02c7 */
[----:B------:R-:W-:Y:S02]  /*2f30*/  IMAD.SHL.U32 R97, R182, 0x2, RZ ;  /* 0x00000002b6617824 */ /* 0x000fe400078e00ff */
[C---:B------:R-:W-:Y:S02]  /*2f40*/  IMAD.SHL.U32 R98, R187.reuse, 0x2, RZ ;  /* 0x00000002bb627824 */ /* 0x040fe400078e00ff */
[----:B------:R-:W-:Y:S02]  /*2f50*/  IMAD.SHL.U32 R99, R188, 0x2, RZ ;  /* 0x00000002bc637824 */ /* 0x000fe400078e00ff */
[----:B------:R-:W-:Y:S02]  /*2f60*/  @P2 ISETP.GE.AND P1, PT, R182, c[0x0][0x1d4], PT ;  /* 0x00007500b6002a0c */ /* 0x000fe40003f26270 */
[----:B------:R-:W-:-:S02]  /*2f70*/  @P2 ISETP.GE.AND P5, PT, R187, c[0x0][0x1d4], PT ;  /* 0x00007500bb002a0c */ /* 0x000fc40003fa6270 */
        /* <DEDUP_REMOVED lines=37> */
[----:B------:R-:W-:Y:S02]  /*31d0*/  R2P PR, R191, 0x6 ;  /* 0x00000006bf007804 */ /* 0x000fe40000000000 */
[----:B------:R-:W-:-:S11]  /*31e0*/  ISETP.GE.AND P6, PT, R182, c[0x0][0x1d4], PT ;  /* 0x00007500b6007a0c */ /* 0x000fd60003fc6270 */
[----:B------:R-:W-:Y:S01]  /*31f0*/  @P1 IADD3 R164, R165, -0x20, RZ ;  /* 0xffffffe0a5a41810 */ /* 0x000fe20007ffe0ff */
        /* <DEDUP_REMOVED lines=11> */
[----:B----4-:R-:W-:Y:S02]  /*32b0*/  LEA.HI.X R12, R0, c[0x0][0x1fc], R2, 0x1, P0 ;  /* 0x00007f00000c7a11 */ /* 0x010fe400000f0c02 */
[----:B------:R-:W1:Y:S04]  /*32c0*/  SHFL.IDX PT, R2, R8, RZ, 0x181f ;  /* 0x00181fff08027589 */ /* 0x000e6800000e0000 */
[----:B--2---:R-:W-:Y:S04]  /*32d0*/  LDSM.16.M88.4 R4, [R173] ;  /* 0x00000000ad04783b */ /* 0x004fe80000000200 */
[----:B------:R-:W-:Y:S04]  /*32e0*/  LDSM.16.M88.4 R16, [R165] ;  /* 0x00000000a510783b */ /* 0x000fe80000000200 */
[----:B------:R-:W-:Y:S04]  /*32f0*/  LDSM.16.M88.4 R20, [R165+0x1000] ;  /* 0x00100000a514783b */ /* 0x000fe80000000200 */
[----:B------:R-:W2:Y:S04]  /*3300*/  SHFL.IDX PT, R3, R12, RZ, 0x181f ;  /* 0x00181fff0c037589 */ /* 0x000ea800000e0000 */
[----:B------:R-:W3:Y:S04]  /*3310*/  SHFL.IDX PT, R0, R8, 0x1, 0x181f ;  /* 0x00381f0008007f89 */ /* 0x000ee800000e0000 */
[----:B------:R-:W-:Y:S01]  /*3320*/  LDSM.16.M88.4 R8, [R174] ;  /* 0x00000000ae08783b */ /* 0x000fe20000000200 */
[----:B-1----:R-:W-:-:S03]  /*3330*/  IADD3 R14, P5, R2, R98, RZ ;  /* 0x00000062020e7210 */ /* 0x002fc60007fbe0ff */
[----:B------:R-:W-:Y:S04]  /*3340*/  LDSM.16.M88.4 R36, [R164] ;  /* 0x00000000a424783b */ /* 0x000fe80000000200 */
[----:B------:R-:W1:Y:S04]  /*3350*/  SHFL.IDX PT, R12, R12, 0x1, 0x181f ;  /* 0x00381f000c0c7f89 */ /* 0x000e6800000e0000 */
[----:B------:R-:W4:Y:S01]  /*3360*/  LDSM.16.M88.4 R28, [R165+0x800] ;  /* 0x00080000a51c783b */ /* 0x000f220000000200 */
[----:B--2---:R-:W-:Y:S01]  /*3370*/  IMAD.X R15, R3, 0x1, R95, P5 ;  /* 0x00000001030f7824 */ /* 0x004fe200028e065f */
[----:B------:R-:W-:-:S02]  /*3380*/  ISETP.GE.AND P5, PT, R187, c[0x0][0x1d4], PT ;  /* 0x00007500bb007a0c */ /* 0x000fc40003fa6270 */
[----:B------:R-:W2:Y:S04]  /*3390*/  LDSM.16.M88.4 R52, [R165+0x1800] ;  /* 0x00180000a534783b */ /* 0x000ea80000000200 */
[----:B------:R-:W5:Y:S01]  /*33a0*/  LDSM.16.M88.4 R24, [R164+0x800] ;  /* 0x00080000a418783b */ /* 0x000f620000000200 */
[C---:B------:R-:W-:Y:S03]  /*33b0*/  HMMA.16816.F32.BF16 R56, R4.reuse, R16, RZ ;  /* 0x000000100438723c */ /* 0x040fe600000418ff */
[----:B------:R-:W2:Y:S04]  /*33c0*/  LDSM.16.M88.4 R48, [R164+0x1000] ;  /* 0x00100000a430783b */ /* 0x000ea80000000200 */
[C---:B------:R-:W-:Y:S01]  /*33d0*/  IADD3 R16, P1, R2.reuse, R97, RZ ;  /* 0x0000006102107210 */ /* 0x040fe20007f3e0ff */
[----:B------:R-:W-:Y:S01]  /*33e0*/  HMMA.16816.F32.BF16 R32, R4, R20, RZ ;  /* 0x000000140420723c */ /* 0x000fe200000418ff */
[----:B------:R-:W-:-:S03]  /*33f0*/  IADD3 R2, P0, R2, R99, RZ ;  /* 0x0000006302027210 */ /* 0x000fc60007f1e0ff */
[C-C-:B------:R-:W-:Y:S02]  /*3400*/  IMAD.X R17, R3.reuse, 0x1, R93.reuse, P1 ;  /* 0x0000000103117824 */ /* 0x140fe400008e065d */
[----:B------:R-:W-:Y:S01]  /*3410*/  IMAD.X R3, R3, 0x1, R94, P0 ;  /* 0x0000000103037824 */ /* 0x000fe200000e065e */
[----:B---3--:R-:W-:Y:S01]  /*3420*/  IADD3 R20, P1, R0, R97, RZ ;  /* 0x0000006100147210 */ /* 0x008fe20007f3e0ff */
[----:B------:R-:W-:Y:S04]  /*3430*/  HMMA.16816.F32.BF16 R44, R4, R18, RZ ;  /* 0x00000012042c723c */ /* 0x000fe800000418ff */
[----:B-1----:R-:W-:Y:S01]  /*3440*/  IMAD.X R21, R12, 0x1, R93, P1 ;  /* 0x000000010c157824 */ /* 0x002fe200008e065d */
[C---:B------:R-:W-:Y:S02]  /*3450*/  ISETP.LT.OR P1, PT, R13.reuse, 0x1, P6 ;  /* 0x000000010d00780c */ /* 0x040fe40003721670 */
[----:B------:R-:W-:Y:S01]  /*3460*/  IADD3 R18, P0, R0, R98, RZ ;  /* 0x0000006200127210 */ /* 0x000fe20007f1e0ff */
[----:B------:R-:W-:Y:S01]  /*3470*/  HMMA.16816.F32.BF16 R80, R8, R36, R56 ;  /* 0x000000240850723c */ /* 0x000fe20000041838 */
[----:B------:R-:W1:Y:S01]  /*3480*/  LDSM.16.M88.4 R56, [R164+0x1800] ;  /* 0x00180000a438783b */ /* 0x000e620000000200 */
[----:B------:R-:W-:-:S02]  /*3490*/  ISETP.LT.OR P6, PT, R13, 0x21, P6 ;  /* 0x000000210d00780c */ /* 0x000fc400037c1670 */
[----:B------:R-:W-:Y:S01]  /*34a0*/  IMAD.X R19, R12, 0x1, R95, P0 ;  /* 0x000000010c137824 */ /* 0x000fe200000e065f */
[C---:B------:R-:W-:Y:S02]  /*34b0*/  ISETP.LT.OR P0, PT, R13.reuse, 0x1, P5 ;  /* 0x000000010d00780c */ /* 0x040fe40002f01670 */
[----:B------:R-:W-:Y:S01]  /*34c0*/  ISETP.LT.OR P5, PT, R13, 0x21, P5 ;  /* 0x000000210d00780c */ /* 0x000fe20002fa1670 */
[----:B----4-:R-:W-:Y:S02]  /*34d0*/  HMMA.16816.F32.BF16 R40, R4, R28, RZ ;  /* 0x0000001c0428723c */ /* 0x010fe400000418ff */
[----:B------:R-:W-:Y:S01]  /*34e0*/  @!PT LDS RZ, [RZ] ;  /* 0x00000000fffff984 */ /* 0x000fe20000000800 */
[----:B------:R-:W-:Y:S01]  /*34f0*/  @!PT LDS RZ, [RZ] ;  /* 0x00000000fffff984 */ /* 0x000fe20000000800 */
[----:B------:R-:W-:Y:S01]  /*3500*/  @!PT LDS RZ, [RZ] ;  /* 0x00000000fffff984 */ /* 0x000fe20000000800 */
[----:B------:R3:W-:Y:S01]  /*3510*/  LDGSTS.E.BYPASS.LTC128B.128 [R179+0x100], [R16.64], !P1 ;  /* 0x0010000010b37fae */ /* 0x0007e2000c901d46 */
[----:B------:R-:W-:-:S05]  /*3520*/  ISETP.GE.AND P1, PT, R188, c[0x0][0x1d4], PT ;  /* 0x00007500bc007a0c */ /* 0x000fca0003f26270 */
[----:B------:R-:W-:Y:S02]  /*3530*/  HMMA.16816.F32.BF16 R28, R4, R30, RZ ;  /* 0x0000001e041c723c */ /* 0x000fe400000418ff */
[----:B------:R4:W-:Y:S01]  /*3540*/  LDGSTS.E.BYPASS.LTC128B.128 [R179+0x2100], [R14.64], !P0 ;  /* 0x021000000eb37fae */ /* 0x0009e2000c101d46 */
[C---:B------:R-:W-:Y:S02]  /*3550*/  ISETP.LT.OR P0, PT, R13.reuse, 0x1, P1 ;  /* 0x000000010d00780c */ /* 0x040fe40000f01670 */
[----:B------:R-:W-:-:S03]  /*3560*/  ISETP.LT.OR P1, PT, R13, 0x21, P1 ;  /* 0x000000210d00780c */ /* 0x000fc60000f21670 */
[C---:B------:R-:W-:Y:S08]  /*3570*/  HMMA.16816.F32.BF16 R60, R4.reuse, R22, RZ ;  /* 0x00000016043c723c */ /* 0x040ff000000418ff */
[----:B------:R1:W-:Y:S01]  /*3580*/  LDGSTS.E.BYPASS.LTC128B.128 [R179+0x4100], [R2.64], !P0 ;  /* 0x0410000002b37fae */ /* 0x0003e2000c101d46 */
[C---:B--2---:R-:W-:Y:S03]  /*3590*/  HMMA.16816.F32.BF16 R68, R4.reuse, R52, RZ ;  /* 0x000000340444723c */ /* 0x044fe600000418ff */
[----:B------:R2:W-:Y:S04]  /*35a0*/  LDGSTS.E.BYPASS.LTC128B.128 [R179+0x1100], [R20.64], !P6 ;  /* 0x0110000014b37fae */ /* 0x0005e8000f101d46 */
[----:B------:R3:W-:Y:S01]  /*35b0*/  LDGSTS.E.BYPASS.LTC128B.128 [R179+0x3100], [R18.64], !P5 ;  /* 0x0310000012b37fae */ /* 0x0007e2000e901d46 */
[----:B------:R-:W-:Y:S08]  /*35c0*/  HMMA.16816.F32.BF16 R64, R4, R54, RZ ;  /* 0x000000360440723c */ /* 0x000ff000000418ff */
[C---:B-----5:R-:W-:Y:S08]  /*35d0*/  HMMA.16816.F32.BF16 R72, R8.reuse, R24, R40 ;  /* 0x000000180848723c */ /* 0x060ff00000041828 */
[----:B------:R-:W-:Y:S01]  /*35e0*/  HMMA.16816.F32.BF16 R52, R8, R26, R28 ;  /* 0x0000001a0834723c */ /* 0x000fe2000004181c */
[----:B-1----:R-:W-:Y:S01]  /*35f0*/  IMAD.MOV.U32 R3, RZ, RZ, 0x40 ;  /* 0x00000040ff037424 */ /* 0x002fe200078e00ff */
[----:B------:R-:W-:-:S04]  /*3600*/  IADD3 R2, P0, R0, R99, RZ ;  /* 0x0000006300027210 */ /* 0x000fc80007f1e0ff */
[----:B------:R-:W-:Y:S01]  /*3610*/  SEL R0, R3, 0xffffffc0, !P2 ;  /* 0xffffffc003007807 */ /* 0x000fe20005000000 */
[----:B------:R-:W-:Y:S01]  /*3620*/  IMAD.X R3, R12, 0x1, R94, P0 ;  /* 0x000000010c037824 */ /* 0x000fe200000e065e */
[----:B------:R-:W-:Y:S01]  /*3630*/  HMMA.16816.F32.BF16 R76, R8, R38, R44 ;  /* 0x00000026084c723c */ /* 0x000fe2000004182c */
[----:B------:R-:W-:Y:S02]  /*3640*/  ISETP.GT.AND P0, PT, R92, R189, PT ;  /* 0x000000bd5c00720c */ /* 0x000fe40003f04270 */
[----:B------:R-:W-:Y:S01]  /*3650*/  IMAD.IADD R167, R165, 0x1, R0 ;  /* 0x00000001a5a77824 */ /* 0x000fe200078e0200 */
[----:B------:R1:W-:Y:S01]  /*3660*/  LDGSTS.E.BYPASS.LTC128B.128 [R179+0x5100], [R2.64], !P1 ;  /* 0x0510000002b37fae */ /* 0x0003e2000c901d46 */
[----:B------:R-:W-:-:S03]  /*3670*/  ISETP.GT.AND P1, PT, R190, 0x3f, PT ;  /* 0x0000003fbe00780c */ /* 0x000fc60003f24270 */
[----:B------:R-:W-:Y:S01]  /*3680*/  LDSM.16.M88.4 R4, [R176] ;  /* 0x00000000b004783b */ /* 0x000fe20000000200 */
[C---:B------:R-:W-:Y:S03]  /*3690*/  HMMA.16816.F32.BF16 R40, R8.reuse, R48, R32 ;  /* 0x000000300828723c */ /* 0x040fe60000041820 */
[----:B------:R-:W5:Y:S04]  /*36a0*/  LDSM.16.M88.4 R24, [R167] ;  /* 0x00000000a718783b */ /* 0x000f680000000200 */
[----:B--2---:R-:W2:Y:S01]  /*36b0*/  LDSM.16.M88.4 R20, [R167+0x800] ;  /* 0x00080000a714783b */ /* 0x004ea20000000200 */
[C---:B----4-:R-:W-:Y:S03]  /*36c0*/  HMMA.16816.F32.BF16 R12, R8.reuse, R50, R60 ;  /* 0x00000032080c723c */ /* 0x050fe6000004183c */
[----:B---3--:R-:W3:Y:S04]  /*36d0*/  LDSM.16.M88.4 R16, [R167+0x1000] ;  /* 0x00100000a710783b */ /* 0x008ee80000000200 */
[----:B------:R-:W4:Y:S01]  /*36e0*/  LDSM.16.M88.4 R36, [R167+0x1800] ;  /* 0x00180000a724783b */ /* 0x000f220000000200 */
[----:B------:R-:W-:Y:S03]  /*36f0*/  HMMA.16816.F32.BF16 R32, R8, R56, R68 ;  /* 0x000000380820723c */ /* 0x000fe60000041844 */
[----:B------:R-:W0:Y:S01]  /*3700*/  LDGDEPBAR ;  /* 0x00000000000079af */ /* 0x000e220000000000 */
[----:B-1----:R-:W-:-:S04]  /*3710*/  IADD3 R2, R164, 0x4000, RZ ;  /* 0x00004000a4027810 */ /* 0x002fc80007ffe0ff */
[----:B------:R-:W-:Y:S01]  /*3720*/  HMMA.16816.F32.BF16 R28, R8, R58, R64 ;  /* 0x0000003a081c723c */ /* 0x000fe20000041840 */
[----:B------:R-:W-:Y:S01]  /*3730*/  LDSM.16.M88.4 R8, [R175] ;  /* 0x00000000af08783b */ /* 0x000fe20000000200 */
[----:B------:R-:W-:-:S05]  /*3740*/  IMAD.IADD R166, R2, 0x1, R0 ;  /* 0x0000000102a67824 */ /* 0x000fca00078e0200 */
[----:B------:R-:W1:Y:S04]  /*3750*/  LDSM.16.M88.4 R64, [R166+-0x4000] ;  /* 0xffc00000a640783b */ /* 0x000e680000000200 */
[----:B------:R-:W1:Y:S04]  /*3760*/  LDSM.16.M88.4 R68, [R166+-0x3800] ;  /* 0xffc80000a644783b */ /* 0x000e680000000200 */
[----:B------:R-:W1:Y:S01]  /*3770*/  LDSM.16.M88.4 R84, [R166+-0x3000] ;  /* 0xffd00000a654783b */ /* 0x000e620000000200 */
[C---:B-----5:R-:W-:Y:S03]  /*3780*/  HMMA.16816.F32.BF16 R44, R4.reuse, R24, R80 ;  /* 0x00000018042c723c */ /* 0x060fe60000041850 */
[----:B------:R-:W5:Y:S04]  /*3790*/  LDSM.16.M88.4 R88, [R166+-0x2800] ;  /* 0xffd80000a658783b */ /* 0x000f680000000200 */
[----:B------:R-:W-:Y:S01]  /*37a0*/  LDSM.16.M88.4 R80, [R165+0x3800] ;  /* 0x00380000a550783b */ /* 0x000fe20000000200 */
[C---:B------:R-:W-:Y:S03]  /*37b0*/  HMMA.16816.F32.BF16 R56, R4.reuse, R26, R76 ;  /* 0x0000001a0438723c */ /* 0x040fe6000004184c */
[----:B------:R-:W-:Y:S05]  /*37c0*/  LDSM.16.M88.4 R76, [R164+0x3000] ;  /* 0x00300000a44c783b */ /* 0x000fea0000000200 */
[C---:B--2---:R-:W-:Y:S01]  /*37d0*/  HMMA.16816.F32.BF16 R60, R4.reuse, R20, R72 ;  /* 0x00000014043c723c */ /* 0x044fe20000041848 */
[----:B------:R-:W-:Y:S07]  /*37e0*/  LDSM.16.M88.4 R72, [R165+0x3000] ;  /* 0x00300000a548783b */ /* 0x000fee0000000200 */
[C---:B------:R-:W-:Y:S01]  /*37f0*/  HMMA.16816.F32.BF16 R48, R4.reuse, R22, R52 ;  /* 0x000000160430723c */ /* 0x040fe20000041834 */
[----:B------:R-:W-:Y:S07]  /*3800*/  LDSM.16.M88.4 R52, [R165+0x2800] ;  /* 0x00280000a534783b */ /* 0x000fee0000000200 */
[C---:B---3--:R-:W-:Y:S08]  /*3810*/  HMMA.16816.F32.BF16 R40, R4.reuse, R16, R40 ;  /* 0x000000100428723c */ /* 0x048ff00000041828 */
[C---:B------:R-:W-:Y:S08]  /*3820*/  HMMA.16816.F32.BF16 R20, R4.reuse, R18, R12 ;  /* 0x000000120414723c */ /* 0x040ff0000004180c */
[C---:B----4-:R-:W-:Y:S08]  /*3830*/  HMMA.16816.F32.BF16 R16, R4.reuse, R36, R32 ;  /* 0x000000240410723c */ /* 0x050ff00000041820 */
[----:B------:R-:W-:Y:S01]  /*3840*/  HMMA.16816.F32.BF16 R12, R4, R38, R28 ;  /* 0x00000026040c723c */ /* 0x000fe2000004181c */
[----:B------:R-:W-:Y:S04]  /*3850*/  LDSM.16.M88.4 R4, [R173+0x4000] ;  /* 0x00400000ad04783b */ /* 0x000fe80000000200 */
[----:B------:R-:W2:Y:S03]  /*3860*/  LDSM.16.M88.4 R28, [R165+0x2000] ;  /* 0x00200000a51c783b */ /* 0x000ea60000000200 */
[C---:B-1----:R-:W-:Y:S08]  /*3870*/  HMMA.16816.F32.BF16 R24, R8.reuse, R64, R44 ;  /* 0x000000400818723c */ /* 0x042ff0000004182c */
[C---:B------:R-:W-:Y:S01]  /*3880*/  HMMA.16816.F32.BF16 R32, R8.reuse, R66, R56 ;  /* 0x000000420820723c */ /* 0x040fe20000041838 */
[----:B------:R-:W-:Y:S04]  /*3890*/  LDSM.16.M88.4 R56, [R164+0x2000] ;  /* 0x00200000a438783b */ /* 0x000fe80000000200 */
[----:B------:R-:W-:Y:S03]  /*38a0*/  LDSM.16.M88.4 R64, [R167+0x2800] ;  /* 0x00280000a740783b */ /* 0x000fe60000000200 */
[C---:B------:R-:W-:Y:S01]  /*38b0*/  HMMA.16816.F32.BF16 R44, R8.reuse, R68, R60 ;  /* 0x00000044082c723c */ /* 0x040fe2000004183c */
[----:B------:R-:W-:Y:S07]  /*38c0*/  LDSM.16.M88.4 R60, [R164+0x2800] ;  /* 0x00280000a43c783b */ /* 0x000fee0000000200 */
[C---:B------:R-:W-:Y:S01]  /*38d0*/  HMMA.16816.F32.BF16 R48, R8.reuse, R70, R48 ;  /* 0x000000460830723c */ /* 0x040fe20000041830 */
[----:B------:R-:W-:Y:S07]  /*38e0*/  LDSM.16.M88.4 R68, [R167+0x3000] ;  /* 0x00300000a744783b */ /* 0x000fee0000000200 */
[C---:B------:R-:W-:Y:S08]  /*38f0*/  HMMA.16816.F32.BF16 R40, R8.reuse, R84, R40 ;  /* 0x000000540828723c */ /* 0x040ff00000041828 */
[C---:B------:R-:W-:Y:S01]  /*3900*/  HMMA.16816.F32.BF16 R36, R8.reuse, R86, R20 ;  /* 0x000000560824723c */ /* 0x040fe20000041814 */
[----:B------:R-:W-:Y:S07]  /*3910*/  LDSM.16.M88.4 R84, [R164+0x3800] ;  /* 0x00380000a454783b */ /* 0x000fee0000000200 */
[C---:B-----5:R-:W-:Y:S08]  /*3920*/  HMMA.16816.F32.BF16 R16, R8.reuse, R88, R16 ;  /* 0x000000580810723c */ /* 0x060ff00000041810 */
[----:B------:R-:W-:Y:S01]  /*3930*/  HMMA.16816.F32.BF16 R12, R8, R90, R12 ;  /* 0x0000005a080c723c */ /* 0x000fe2000004180c */
[----:B------:R-:W1:Y:S07]  /*3940*/  LDSM.16.M88.4 R8, [R174+0x4000] ;  /* 0x00400000ae08783b */ /* 0x000e6e0000000200 */
[C---:B--2---:R-:W-:Y:S08]  /*3950*/  HMMA.16816.F32.BF16 R20, R4.reuse, R28, R24 ;  /* 0x0000001c0414723c */ /* 0x044ff00000041818 */
[C---:B------:R-:W-:Y:S08]  /*3960*/  HMMA.16816.F32.BF16 R28, R4.reuse, R30, R32 ;  /* 0x0000001e041c723c */ /* 0x040ff00000041820 */
[C---:B------:R-:W-:Y:S08]  /*3970*/  HMMA.16816.F32.BF16 R32, R4.reuse, R52, R44 ;  /* 0x000000340420723c */ /* 0x040ff0000004182c */
[C---:B------:R-:W-:Y:S01]  /*3980*/  HMMA.16816.F32.BF16 R44, R4.reuse, R54, R48 ;  /* 0x00000036042c723c */ /* 0x040fe20000041830 */
[----:B------:R-:W-:Y:S07]  /*3990*/  LDSM.16.M88.4 R48, [R166+-0x2000] ;  /* 0xffe00000a630783b */ /* 0x000fee0000000200 */
[C---:B------:R-:W-:Y:S01]  /*39a0*/  HMMA.16816.F32.BF16 R52, R4.reuse, R72, R40 ;  /* 0x000000480434723c */ /* 0x040fe20000041828 */
[----:B------:R-:W-:Y:S07]  /*39b0*/  LDSM.16.M88.4 R40, [R167+0x2000] ;  /* 0x00200000a728783b */ /* 0x000fee0000000200 */
[C---:B------:R-:W-:Y:S01]  /*39c0*/  HMMA.16816.F32.BF16 R36, R4.reuse, R74, R36 ;  /* 0x0000004a0424723c */ /* 0x040fe20000041824 */
[----:B------:R-:W-:Y:S07]  /*39d0*/  LDSM.16.M88.4 R72, [R166+-0x1000] ;  /* 0xfff00000a648783b */ /* 0x000fee0000000200 */
[C---:B------:R-:W-:Y:S08]  /*39e0*/  HMMA.16816.F32.BF16 R24, R4.reuse, R80, R16 ;  /* 0x000000500418723c */ /* 0x040ff00000041810 */
[----:B------:R-:W-:Y:S01]  /*39f0*/  HMMA.16816.F32.BF16 R12, R4, R82, R12 ;  /* 0x00000052040c723c */ /* 0x000fe2000004180c */
[----:B------:R-:W2:Y:S04]  /*3a00*/  LDSM.16.M88.4 R4, [R176+0x4000] ;  /* 0x00400000b004783b */ /* 0x000ea80000000200 */
[----:B------:R-:W3:Y:S03]  /*3a10*/  LDSM.16.M88.4 R80, [R167+0x3800] ;  /* 0x00380000a750783b */ /* 0x000ee60000000200 */
[C---:B-1----:R-:W-:Y:S08]  /*3a20*/  HMMA.16816.F32.BF16 R20, R8.reuse, R56, R20 ;  /* 0x000000380814723c */ /* 0x042ff00000041814 */
[C---:B------:R-:W-:Y:S01]  /*3a30*/  HMMA.16816.F32.BF16 R16, R8.reuse, R58, R28 ;  /* 0x0000003a0810723c */ /* 0x040fe2000004181c */
[----:B------:R-:W-:Y:S07]  /*3a40*/  LDSM.16.M88.4 R56, [R166+-0x1800] ;  /* 0xffe80000a638783b */ /* 0x000fee0000000200 */
        /* <DEDUP_REMOVED lines=9> */
[----:B------:R-:W4:Y:S03]  /*3ae0*/  LDSM.16.M88.4 R84, [R166+-0x800] ;  /* 0xfff80000a654783b */ /* 0x000f260000000200 */
        /* <DEDUP_REMOVED lines=11> */
[----:B------:R-:W3:Y:S03]  /*3ba0*/  LDSM.16.M88.4 R80, [R165+0x5800] ;  /* 0x00580000a550783b */ /* 0x000ee60000000200 */
        /* <DEDUP_REMOVED lines=11> */
[----:B------:R-:W4:Y:S03]  /*3c60*/  LDSM.16.M88.4 R84, [R164+0x5800] ;  /* 0x00580000a454783b */ /* 0x000f260000000200 */
[C---:B--2---:R-:W-:Y:S08]  /*3c70*/  HMMA.16816.F32.BF16 R40, R4.reuse, R60, R28 ;  /* 0x0000003c0428723c */ /* 0x044ff0000004181c */
[C---:B------:R-:W-:Y:S08]  /*3c80*/  HMMA.16816.F32.BF16 R32, R4.reuse, R68, R20 ;  /* 0x000000440420723c */ /* 0x040ff00000041814 */
[C---:B------:R-:W-:Y:S01]  /*3c90*/  HMMA.16816.F32.BF16 R36, R4.reuse, R62, R24 ;  /* 0x0000003e0424723c */ /* 0x040fe20000041818 */
[----:B------:R-:W-:Y:S07]  /*3ca0*/  LDSM.16.M88.4 R60, [R167+0x4000] ;  /* 0x00400000a73c783b */ /* 0x000fee0000000200 */
[C---:B------:R-:W-:Y:S01]  /*3cb0*/  HMMA.16816.F32.BF16 R28, R4.reuse, R70, R16 ;  /* 0x00000046041c723c */ /* 0x040fe20000041810 */
[----:B------:R-:W-:Y:S07]  /*3cc0*/  LDSM.16.M88.4 R68, [R167+0x4800] ;  /* 0x00480000a744783b */ /* 0x000fee0000000200 */
[C---:B------:R-:W-:Y:S01]  /*3cd0*/  HMMA.16816.F32.BF16 R24, R4.reuse, R76, R52 ;  /* 0x0000004c0418723c */ /* 0x040fe20000041834 */
[----:B------:R-:W-:Y:S07]  /*3ce0*/  LDSM.16.M88.4 R52, [R166+0x800] ;  /* 0x00080000a634783b */ /* 0x000fee0000000200 */
[C---:B------:R-:W-:Y:S01]  /*3cf0*/  HMMA.16816.F32.BF16 R20, R4.reuse, R78, R48 ;  /* 0x0000004e0414723c */ /* 0x040fe20000041830 */
[----:B------:R-:W-:Y:S04]  /*3d00*/  LDSM.16.M88.4 R76, [R167+0x5000] ;  /* 0x00500000a74c783b */ /* 0x000fe80000000200 */
[----:B------:R-:W-:Y:S03]  /*3d10*/  LDSM.16.M88.4 R48, [R166+0x1000] ;  /* 0x00100000a630783b */ /* 0x000fe60000000200 */
[C---:B---3--:R-:W-:Y:S01]  /*3d20*/  HMMA.16816.F32.BF16 R16, R4.reuse, R80, R44 ;  /* 0x000000500410723c */ /* 0x048fe2000004182c */
[----:B------:R-:W-:Y:S07]  /*3d30*/  LDSM.16.M88.4 R44, [R166+0x1800] ;  /* 0x00180000a62c783b */ /* 0x000fee0000000200 */
[----:B------:R-:W-:Y:S01]  /*3d40*/  HMMA.16816.F32.BF16 R4, R4, R82, R8 ;  /* 0x000000520404723c */ /* 0x000fe20000041808 */
[----:B------:R-:W2:Y:S04]  /*3d50*/  LDSM.16.M88.4 R8, [R176+0x8000] ;  /* 0x00800000b008783b */ /* 0x000ea80000000200 */
[----:B------:R-:W3:Y:S03]  /*3d60*/  LDSM.16.M88.4 R80, [R167+0x5800] ;  /* 0x00580000a750783b */ /* 0x000ee60000000200 */
[C---:B-1----:R-:W-:Y:S08]  /*3d70*/  HMMA.16816.F32.BF16 R32, R12.reuse, R64, R32 ;  /* 0x000000400c20723c */ /* 0x042ff00000041820 */
[C---:B------:R-:W-:Y:S08]  /*3d80*/  HMMA.16816.F32.BF16 R28, R12.reuse, R66, R28 ;  /* 0x000000420c1c723c */ /* 0x040ff0000004181c */
[C---:B------:R-:W-:Y:S08]  /*3d90*/  HMMA.16816.F32.BF16 R40, R12.reuse, R56, R40 ;  /* 0x000000380c28723c */ /* 0x040ff00000041828 */
[C---:B------:R-:W-:Y:S01]  /*3da0*/  HMMA.16816.F32.BF16 R36, R12.reuse, R58, R36 ;  /* 0x0000003a0c24723c */ /* 0x040fe20000041824 */
[----:B------:R-:W-:Y:S07]  /*3db0*/  LDSM.16.M88.4 R56, [R166] ;  /* 0x00000000a638783b */ /* 0x000fee0000000200 */
[C---:B------:R-:W-:Y:S08]  /*3dc0*/  HMMA.16816.F32.BF16 R24, R12.reuse, R72, R24 ;  /* 0x000000480c18723c */ /* 0x040ff00000041818 */
[C---:B------:R-:W-:Y:S08]  /*3dd0*/  HMMA.16816.F32.BF16 R20, R12.reuse, R74, R20 ;  /* 0x0000004a0c14723c */ /* 0x040ff00000041814 */
[C---:B----4-:R-:W-:Y:S08]  /*3de0*/  HMMA.16816.F32.BF16 R16, R12.reuse, R84, R16 ;  /* 0x000000540c10723c */ /* 0x050ff00000041810 */
[----:B------:R-:W-:Y:S01]  /*3df0*/  HMMA.16816.F32.BF16 R12, R12, R86, R4 ;  /* 0x000000560c0c723c */ /* 0x000fe20000041804 */
[----:B------:R-:W1:Y:S01]  /*3e00*/  LDSM.16.M88.4 R4, [R175+0x8000] ;  /* 0x00800000af04783b */ /* 0x000e620000000200 */
[----:B------:R-:W-:-:S06]  /*3e10*/  DEPBAR.LE SB0, 0x0 ;  /* 0x000080000000791a */ /* 0x000fcc0000000000 */
[C---:B--2---:R-:W-:Y:S08]  /*3e20*/  HMMA.16816.F32.BF16 R32, R8.reuse, R68, R32 ;  /* 0x000000440820723c */ /* 0x044ff00000041820 */
[C---:B------:R-:W-:Y:S08]  /*3e30*/  HMMA.16816.F32.BF16 R28, R8.reuse, R70, R28 ;  /* 0x00000046081c723c */ /* 0x040ff0000004181c */
        /* <DEDUP_REMOVED lines=45> */
.L_x_4345:
        /* <DEDUP_REMOVED lines=21> */
.L_x_4346:
        /* <DEDUP_REMOVED lines=21> */
.L_x_4247:
[----:B------:R-:W-:Y:S05]  /*43b0*/  BSYNC B0 ;  /* 0x0000000000007941 */ /* 0x000fea0003800000 */
.L_x_4246:
        /* <DEDUP_REMOVED lines=12> */
.L_x_4347:
        /* <DEDUP_REMOVED lines=45> */
[----:B------:R-:W-:Y:S02]  /*4750*/  FMNMX.FTZ R0, R13, R0, !PT ;  /* 0x000000000d007209 */ /* 0x000fe40007810000 */
[----:B------:R-:W-:Y:S02]  /*4760*/  FSEL R8, R38, -INF , P0 ;  /* 0xff80000026087808 */ /* 0x000fe40000000000 */
[----:B------:R-:W-:Y:S02]  /*4770*/  FMNMX.FTZ R2, R6, R7, !PT ;  /* 0x0000000706027209 */ /* 0x000fe40007810000 */
[----:B------:R-:W-:-:S02]  /*4780*/  FSEL R11, R39, -INF , P2 ;  /* 0xff800000270b7808 */ /* 0x000fc40001000000 */
[----:B------:R-:W-:Y:S02]  /*4790*/  FMNMX.FTZ R0, R14, R0, !PT ;  /* 0x000000000e007209 */ /* 0x000fe40007810000 */
        /* <DEDUP_REMOVED lines=57> */
.L_x_4348:
        /* <DEDUP_REMOVED lines=280> */
.L_x_4263:
        /* <DEDUP_REMOVED lines=40> */
.L_x_4349:
        /* <DEDUP_REMOVED lines=21> */
.L_x_4350:
        /* <DEDUP_REMOVED lines=21> */
.L_x_4254:
[----:B------:R-:W-:Y:S05]  /*61d0*/  BSYNC B0 ;  /* 0x0000000000007941 */ /* 0x000fea0003800000 */
.L_x_4253:
        /* <DEDUP_REMOVED lines=191> */
.L_x_4351:
[----:B------:R-:W-:-:S05]  /*6dd0*/  BRA.DIV ~URZ, `(.L_x_4260) ;  /* 0x0000ad427f007947 */ /* 0x000fca000b800000 */
[----:B------:R-:W3:Y:S01]  /*6de0*/  SHFL.IDX PT, R0, R138, RZ, 0x181f ;  /* 0x00181fff8a007589 */ /* 0x000ee200000e0000 */
[----:B------:R-:W-:Y:S02]  /*6df0*/  ISETP.GE.AND P5, PT, R182, c[0x0][0x1d4], PT ;  /* 0x00007500b6007a0c */ /* 0x000fe40003fa6270 */
[----:B------:R-:W-:Y:S02]  /*6e00*/  ISETP.GE.AND P2, PT, R187, c[0x0][0x1d4], PT ;  /* 0x00007500bb007a0c */ /* 0x000fe40003f46270 */
[C---:B---3--:R-:W-:Y:S02]  /*6e10*/  IADD3 R2, P0, R0.reuse, R142, RZ ;  /* 0x0000008e00027210 */ /* 0x048fe40007f1e0ff */
[----:B------:R-:W-:Y:S03]  /*6e20*/  IADD3 R136, P6, R0, R143, RZ ;  /* 0x0000008f00887210 */ /* 0x000fe60007fde0ff */
[----:B--2---:R-:W-:Y:S01]  /*6e30*/  IMAD.X R3, R128, 0x1, R139, P0 ;  /* 0x0000000180037824 */ /* 0x004fe200000e068b */
        /* <DEDUP_REMOVED lines=14> */
.L_x_4352:
[C---:B--2---:R-:W-:Y:S02]  /*6f20*/  IADD3 R2, -R129.reuse, 0x10, RZ ;  /* 0x0000001081027810 */ /* 0x044fe40007ffe1ff */
[----:B------:R-:W-:Y:S02]  /*6f30*/  ISETP.NE.U32.AND P5, PT, R129, RZ, PT ;  /* 0x000000ff8100720c */ /* 0x000fe40003fa5070 */
[----:B------:R-:W-:Y:S02]  /*6f40*/  LOP3.LUT R2, R2, 0xf, RZ, 0xc0, !PT ;  /* 0x0000000f02027812 */ /* 0x000fe400078ec0ff */
[----:B------:R-:W-:Y:S02]  /*6f50*/  ISETP.NE.U32.AND P6, PT, R136, RZ, PT ;  /* 0x000000ff8800720c */ /* 0x000fe40003fc5070 */
[----:B------:R-:W-:Y:S04]  /*6f60*/  IADD3 R2, P2, P0, R2, R0, R142 ;  /* 0x0000000002027210 */ /* 0x000fe8000785e08e */
[----:B----4-:R-:W-:Y:S05]  /*6f70*/  IADD3.X R3, RZ, R128, R139, P2, P0 ;  /* 0x00000080ff037210 */ /* 0x010fea00017e048b */
        /* <DEDUP_REMOVED lines=15> */
.L_x_4258:
[----:B------:R-:W-:Y:S05]  /*7070*/  BSYNC B0 ;  /* 0x0000000000007941 */ /* 0x000fea0003800000 */
.L_x_4257:
[----:B------:R-:W-:Y:S01]  /*7080*/  IADD3 R128, R212, R205, RZ ;  /* 0x000000cdd4807210 */ /* 0x000fe20007ffe0ff */
[----:B------:R-:W0:Y:S04]  /*7090*/  LDGDEPBAR ;  /* 0x00000000000079af */ /* 0x000e280000000000 */
        /* <DEDUP_REMOVED lines=8> */
.L_x_4353:
[----:B---3--:R-:W-:Y:S05]  /*7120*/  IMAD.IADD R0, R129, 0x1, R0 ;  /* 0x0000000181007824 */ /* 0x008fea00078e0200 */
        /* <DEDUP_REMOVED lines=43> */
[----:B------:R-:W-:Y:S02]  /*73e0*/  ISETP.GT.AND P6, PT, R0, RZ, PT ;  /* 0x000000ff0000720c */ /* 0x000fe40003fc4270 */
[----:B------:R-:W-:Y:S02]  /*73f0*/  FMNMX.FTZ R2, R140, R2, !PT ;  /* 0x000000028c027209 */ /* 0x000fe40007810000 */
[C---:B------:R-:W-:Y:S02]  /*7400*/  ISETP.GT.AND P5, PT, R0.reuse, 0x1, PT ;  /* 0x000000010000780c */ /* 0x040fe40003fa4270 */
[----:B------:R-:W-:Y:S02]  /*7410*/  FMNMX.FTZ R2, R139, R2, !PT ;  /* 0x000000028b027209 */ /* 0x000fe40007810000 */
[----:B------:R-:W-:Y:S02]  /*7420*/  ISETP.GT.AND P2, PT, R0, 0x8, PT ;  /* 0x000000080000780c */ /* 0x000fe40003f44270 */
[----:B------:R-:W-:Y:S02]  /*7430*/  FMNMX.FTZ R2, R138, R2, !PT ;  /* 0x000000028a027209 */ /* 0x000fe40007810000 */
[----:B------:R-:W-:Y:S02]  /*7440*/  ISETP.GT.AND P0, PT, R0, 0x9, PT ;  /* 0x000000090000780c */ /* 0x000fe40003f04270 */
[----:B------:R-:W-:Y:S02]  /*7450*/  FMNMX.FTZ R2, R137, R2, !PT ;  /* 0x0000000289027209 */ /* 0x000fe40007810000 */
[----:B------:R-:W-:Y:S02]  /*7460*/  FSEL R17, R6, -INF , P6 ;  /* 0xff80000006117808 */ /* 0x000fe40003000000 */
[----:B------:R-:W-:Y:S02]  /*7470*/  FMNMX.FTZ R2, R136, R2, !PT ;  /* 0x0000000288027209 */ /* 0x000fe40007810000 */
[----:B------:R-:W-:Y:S02]  /*7480*/  FSEL R24, R7, -INF , P5 ;  /* 0xff80000007187808 */ /* 0x000fe40002800000 */
[----:B------:R-:W-:Y:S02]  /*7490*/  FMNMX.FTZ R2, R29, R2, !PT ;  /* 0x000000021d027209 */ /* 0x000fe40007810000 */
[----:B------:R-:W-:Y:S02]  /*74a0*/  FSEL R21, R10, -INF , P2 ;  /* 0xff8000000a157808 */ /* 0x000fe40001000000 */
[----:B------:R-:W-:Y:S02]  /*74b0*/  FSEL R20, R11, -INF , P0 ;  /* 0xff8000000b147808 */ /* 0x000fe40000000000 */
[C---:B------:R-:W-:Y:S02]  /*74c0*/  ISETP.GT.AND P6, PT, R0.reuse, 0x10, PT ;  /* 0x000000100000780c */ /* 0x040fe40003fc4270 */
[C---:B------:R-:W-:Y:S02]  /*74d0*/  ISETP.GT.AND P5, PT, R0.reuse, 0x11, PT ;  /* 0x000000110000780c */ /* 0x040fe40003fa4270 */
[C---:B------:R-:W-:Y:S02]  /*74e0*/  ISETP.GT.AND P2, PT, R0.reuse, 0x18, PT ;  /* 0x000000180000780c */ /* 0x040fe40003f44270 */
[----:B------:R-:W-:Y:S02]  /*74f0*/  ISETP.GT.AND P0, PT, R0, 0x19, PT ;  /* 0x000000190000780c */ /* 0x000fe40003f04270 */
[----:B------:R-:W-:Y:S02]  /*7500*/  FMNMX.FTZ R2, R28, R2, !PT ;  /* 0x000000021c027209 */ /* 0x000fe40007810000 */
        /* <DEDUP_REMOVED lines=43> */
[----:B------:R1:W3:Y:S02]  /*77c0*/  SHFL.BFLY PT, R0, R4, 0x1, 0x1f ;  /* 0x0c201f0004007f89 */ /* 0x0002e400000e0000 */
.L_x_4354:
[C---:B------:R-:W-:Y:S01]  /*77d0*/  FMUL.FTZ R2, R129.reuse, c[0x0][0x2d0] ;  /* 0x0000b40081027a20 */ /* 0x040fe20000410000 */
[C---:B------:R-:W-:Y:S01]  /*77e0*/  FSETP.NEU.FTZ.AND P0, PT, R129.reuse, -INF , PT ;  /* 0xff8000008100780b */ /* 0x040fe20003f1d000 */
[----:B------:R-:W-:Y:S01]  /*77f0*/  WARPSYNC 0xffffffff ;  /* 0xffffffff00007948 */ /* 0x000fe20003800000 */
[----:B---3--:R-:W-:Y:S02]  /*7800*/  FMNMX.FTZ R3, R0, R4, !PT ;  /* 0x0000000400037209 */ /* 0x008fe40007810000 */
[----:B------:R-:W-:Y:S02]  /*7810*/  FSEL R2, R2, RZ, P0 ;  /* 0x000000ff02027208 */ /* 0x000fe40000000000 */
[----:B------:R-:W-:Y:S02]  /*7820*/  FSEL R0, R129, RZ, P0 ;  /* 0x000000ff81007208 */ /* 0x000fe40000000000 */
[----:B------:R-:W-:Y:S01]  /*7830*/  FSETP.NEU.FTZ.AND P0, PT, R3, -INF , PT ;  /* 0xff8000000300780b */ /* 0x000fe20003f1d000 */
[----:B-1----:R-:W-:Y:S02]  /*7840*/  FFMA.FTZ R4, R148, c[0x0][0x2d0], -R2 ;  /* 0x0000b40094047a23 */ /* 0x002fe40000010802 */
[----:B------:R-:W-:Y:S02]  /*7850*/  FADD.FTZ R0, -R0, R130 ;  /* 0x0000008200007221 */ /* 0x000fe40000010100 */
[----:B------:R1:W-:Y:S01]  /*7860*/  MUFU.EX2 R23, R4 ;  /* 0x0000000400177308 */ /* 0x0003e20000000800 */
[--C-:B------:R-:W-:Y:S02]  /*7870*/  FFMA.FTZ R18, R141, c[0x0][0x2d0], -R2.reuse ;  /* 0x0000b4008d127a23 */ /* 0x100fe40000010802 */
[----:B------:R-:W-:Y:S02]  /*7880*/  FMUL.FTZ R0, R0, c[0x0][0x2d0] ;  /* 0x0000b40000007a20 */ /* 0x000fe40000410000 */
        /* <DEDUP_REMOVED lines=21> */
[----:B------:R-:W1:Y:S01]  /*79e0*/  MUFU.EX2 R157, R19 ;  /* 0x00000013009d7308 */ /* 0x000e620000000800 */
[----:B------:R-:W-:Y:S01]  /*79f0*/  FMUL.FTZ R2, R2, c[0x0][0x2d0] ;  /* 0x0000b40002027a20 */ /* 0x000fe20000410000 */
[C---:B------:R-:W-:Y:S01]  /*7a00*/  ISETP.GT.AND P0, PT, R180.reuse, R192, PT ;  /* 0x000000c0b400720c */ /* 0x040fe20003f04270 */
[--C-:B------:R-:W-:Y:S01]  /*7a10*/  FFMA.FTZ R17, R17, c[0x0][0x2d0], -R4.reuse ;  /* 0x0000b40011117a23 */ /* 0x100fe20000010804 */
[----:B------:R-:W-:Y:S01]  /*7a20*/  IADD3 R180, R180, -0x1, RZ ;  /* 0xffffffffb4b47810 */ /* 0x000fe20007ffe0ff */
[--C-:B---3--:R-:W-:Y:S02]  /*7a30*/  FFMA.FTZ R18, R24, c[0x0][0x2d0], -R4.reuse ;  /* 0x0000b40018127a23 */ /* 0x108fe40000010804 */
[--C-:B------:R-:W-:Y:S02]  /*7a40*/  FFMA.FTZ R159, R8, c[0x0][0x2d0], -R4.reuse ;  /* 0x0000b400089f7a23 */ /* 0x100fe40000010804 */
[--C-:B--2---:R-:W-:Y:S01]  /*7a50*/  FFMA.FTZ R128, R21, c[0x0][0x2d0], -R4.reuse ;  /* 0x0000b40015807a23 */ /* 0x104fe20000010804 */
        /* <DEDUP_REMOVED lines=16> */
[----:B------:R-:W-:Y:S01]  /*7b60*/  MUFU.EX2 R149, R149 ;  /* 0x0000009500957308 */ /* 0x000fe20000000800 */
[C---:B----4-:R-:W-:Y:S01]  /*7b70*/  FMUL.FTZ R8, R0.reuse, R100 ;  /* 0x0000006400087220 */ /* 0x050fe20000410000 */
[C---:B------:R-:W-:Y:S01]  /*7b80*/  F2FP.BF16.PACK_AB R136, R23.reuse, R25 ;  /* 0x000000191788723e */ /* 0x040fe200000010ff */
[----:B------:R-:W-:Y:S01]  /*7b90*/  FFMA.FTZ R4, R0, R185, R25 ;  /* 0x000000b900047223 */ /* 0x000fe20000010019 */
[----:B-1----:R-:W-:Y:S01]  /*7ba0*/  F2FP.BF16.PACK_AB R138, R158, R157 ;  /* 0x0000009d9e8a723e */ /* 0x002fe200000010ff */
[C---:B------:R-:W-:Y:S02]  /*7bb0*/  FMUL.FTZ R9, R0.reuse, R101 ;  /* 0x0000006500097220 */ /* 0x040fe40000410000 */
[C---:B------:R-:W-:Y:S02]  /*7bc0*/  FMUL.FTZ R12, R0.reuse, R104 ;  /* 0x00000068000c7220 */ /* 0x040fe40000410000 */
[C---:B------:R-:W-:Y:S01]  /*7bd0*/  FMUL.FTZ R13, R0.reuse, R105 ;  /* 0x00000069000d7220 */ /* 0x040fe20000410000 */
[----:B------:R-:W1:Y:S01]  /*7be0*/  MUFU.EX2 R100, R18 ;  /* 0x0000001200647308 */ /* 0x000e620000000800 */
[C---:B--2---:R-:W-:Y:S02]  /*7bf0*/  FMUL.FTZ R17, R0.reuse, R109 ;  /* 0x0000006d00117220 */ /* 0x044fe40000410000 */
        /* <DEDUP_REMOVED lines=12> */
[----:B------:R-:W-:Y:S01]  /*7cc0*/  FMUL.FTZ R36, R0, R36 ;  /* 0x0000002400247220 */ /* 0x000fe20000410000 */
[----:B-1----:R-:W-:Y:S01]  /*7cd0*/  F2FP.BF16.PACK_AB R137, R100, R131 ;  /* 0x000000836489723e */ /* 0x002fe200000010ff */
        /* <DEDUP_REMOVED lines=32> */
[----:B------:R-:W-:Y:S02]  /*7ee0*/  FADD.FTZ R140, R23, R4 ;  /* 0x00000004178c7221 */ /* 0x000fe40000010000 */
[C---:B------:R-:W-:Y:S01]  /*7ef0*/  FMUL.FTZ R4, R0.reuse, R132 ;  /* 0x0000008400047220 */ /* 0x040fe20000410000 */
[----:B------:R-:W-:Y:S01]  /*7f00*/  MUFU.EX2 R148, R155 ;  /* 0x0000009b00947308 */ /* 0x000fe20000000800 */
[C---:B------:R-:W-:Y:S02]  /*7f10*/  FMUL.FTZ R92, R0.reuse, R92 ;  /* 0x0000005c005c7220 */ /* 0x040fe40000410000 */
[C---:B------:R-:W-:Y:S02]  /*7f20*/  FMUL.FTZ R93, R0.reuse, R93 ;  /* 0x0000005d005d7220 */ /* 0x040fe40000410000 */
[C---:B------:R-:W-:Y:S02]  /*7f30*/  FMUL.FTZ R96, R0.reuse, R96 ;  /* 0x0000006000607220 */ /* 0x040fe40000410000 */
[----:B------:R-:W-:Y:S02]  /*7f40*/  FMUL.FTZ R97, R0, R97 ;  /* 0x0000006100617220 */ /* 0x000fe40000410000 */
[C---:B------:R-:W-:Y:S01]  /*7f50*/  FFMA.FTZ R0, R2.reuse, R186, R131 ;  /* 0x000000ba02007223 */ /* 0x040fe20000010083 */
[----:B------:R-:W-:Y:S01]  /*7f60*/  MUFU.EX2 R121, R150 ;  /* 0x0000009600797308 */ /* 0x000fe20000000800 */
[C---:B------:R-:W-:Y:S02]  /*7f70*/  FMUL.FTZ R10, R2.reuse, R102 ;  /* 0x00000066020a7220 */ /* 0x040fe40000410000 */
[----:B------:R-:W-:Y:S02]  /*7f80*/  FMUL.FTZ R11, R2, R103 ;  /* 0x00000067020b7220 */ /* 0x000fe40000410000 */
[----:B------:R-:W-:Y:S02]  /*7f90*/  FADD.FTZ R0, R100, R0 ;  /* 0x0000000064007221 */ /* 0x000fe40000010000 */
[----:B------:R-:W1:Y:S01]  /*7fa0*/  LDSM.16.MT88.4 R100, [R168] ;  /* 0x00000000a864783b */ /* 0x000e620000004200 */
[C---:B------:R-:W-:Y:S02]  /*7fb0*/  FMUL.FTZ R22, R2.reuse, R114 ;  /* 0x0000007202167220 */ /* 0x040fe40000410000 */
[----:B------:R-:W2:Y:S01]  /*7fc0*/  MUFU.EX2 R114, R130 ;  /* 0x0000008200727308 */ /* 0x000ea20000000800 */
[C---:B------:R-:W-:Y:S02]  /*7fd0*/  FMUL.FTZ R6, R2.reuse, R134 ;  /* 0x0000008602067220 */ /* 0x040fe40000410000 */
        /* <DEDUP_REMOVED lines=13> */
[----:B------:R-:W-:Y:S01]  /*80b0*/  FMUL.FTZ R34, R2, R126 ;  /* 0x0000007e02227220 */ /* 0x000fe20000410000 */
[----:B--2---:R-:W-:Y:S01]  /*80c0*/  F2FP.BF16.PACK_AB R139, R114, R108 ;  /* 0x0000006c728b723e */ /* 0x004fe200000010ff */
[----:B------:R-:W-:Y:S02]  /*80d0*/  FMUL.FTZ R35, R2, R127 ;  /* 0x0000007f02237220 */ /* 0x000fe40000410000 */
[----:B------:R-:W-:Y:S01]  /*80e0*/  LDSM.16.MT88.4 R124, [R170+0x1800] ;  /* 0x00180000aa7c783b */ /* 0x000fe20000004200 */
[----:B------:R-:W-:Y:S02]  /*80f0*/  FADD.FTZ R0, R108, R0 ;  /* 0x000000006c007221 */ /* 0x000fe40000010000 */
[----:B------:R-:W-:Y:S02]  /*8100*/  FMUL.FTZ R38, R2, R38 ;  /* 0x0000002602267220 */ /* 0x000fe40000410000 */
[----:B------:R-:W-:Y:S01]  /*8110*/  FADD.FTZ R0, R114, R0 ;  /* 0x0000000072007221 */ /* 0x000fe20000010000 */
[----:B------:R-:W2:Y:S01]  /*8120*/  MUFU.EX2 R122, R143 ;  /* 0x0000008f007a7308 */ /* 0x000ea20000000800 */
[----:B------:R-:W-:Y:S01]  /*8130*/  FMUL.FTZ R39, R2, R39 ;  /* 0x0000002702277220 */ /* 0x000fe20000410000 */
[----:B------:R-:W-:Y:S01]  /*8140*/  LDSM.16.MT88.4 R108, [R169+0x800] ;  /* 0x00080000a96c783b */ /* 0x000fe20000004200 */
[----:B------:R-:W-:Y:S01]  /*8150*/  FADD.FTZ R0, R112, R0 ;  /* 0x0000000070007221 */ /* 0x000fe20000010000 */
[C---:B-1----:R-:W-:Y:S05]  /*8160*/  HMMA.16816.F32.BF16 R4, R136.reuse, R100, R4 ;  /* 0x000000648804723c */ /* 0x042fea0000041804 */
[C---:B------:R-:W-:Y:S01]  /*8170*/  FMUL.FTZ R42, R2.reuse, R42 ;  /* 0x0000002a022a7220 */ /* 0x040fe20000410000 */
[----:B------:R-:W1:Y:S01]  /*8180*/  MUFU.EX2 R123, R144 ;  /* 0x00000090007b7308 */ /* 0x000e620000000800 */
[C---:B------:R-:W-:Y:S01]  /*8190*/  FMUL.FTZ R43, R2.reuse, R43 ;  /* 0x0000002b022b7220 */ /* 0x040fe20000410000 */
[C---:B------:R-:W-:Y:S01]  /*81a0*/  HMMA.16816.F32.BF16 R8, R136.reuse, R102, R8 ;  /* 0x000000668808723c */ /* 0x040fe20000041808 */
[----:B------:R-:W4:Y:S03]  /*81b0*/  LDSM.16.MT88.4 R100, [R169] ;  /* 0x00000000a964783b */ /* 0x000f260000004200 */
[----:B---3--:R-:W-:Y:S02]  /*81c0*/  FADD.FTZ R0, R115, R0 ;  /* 0x0000000073007221 */ /* 0x008fe40000010000 */
        /* <DEDUP_REMOVED lines=20> */
[C---:B------:R-:W-:Y:S01]  /*8310*/  FMUL.FTZ R78, R2.reuse, R78 ;  /* 0x0000004e024e7220 */ /* 0x040fe20000410000 */
[C---:B----4-:R-:W-:Y:S03]  /*8320*/  HMMA.16816.F32.BF16 R12, R136.reuse, R100, R12 ;  /* 0x00000064880c723c */ /* 0x050fe6000004180c */
[C---:B------:R-:W-:Y:S02]  /*8330*/  FMUL.FTZ R79, R2.reuse, R79 ;  /* 0x0000004f024f7220 */ /* 0x040fe40000410000 */
[C---:B------:R-:W-:Y:S02]  /*8340*/  FMUL.FTZ R82, R2.reuse, R82 ;  /* 0x0000005202527220 */ /* 0x040fe40000410000 */
[C---:B------:R-:W-:Y:S01]  /*8350*/  FMUL.FTZ R83, R2.reuse, R83 ;  /* 0x0000005302537220 */ /* 0x040fe20000410000 */
[C---:B------:R-:W-:Y:S01]  /*8360*/  HMMA.16816.F32.BF16 R16, R136.reuse, R102, R16 ;  /* 0x000000668810723c */ /* 0x040fe20000041810 */
[----:B------:R-:W4:Y:S01]  /*8370*/  LDSM.16.MT88.4 R100, [R171] ;  /* 0x00000000ab64783b */ /* 0x000f220000004200 */
[----:B------:R-:W5:Y:S02]  /*8380*/  MUFU.EX2 R145, R162 ;  /* 0x000000a200917308 */ /* 0x000f640000000800 */
[C---:B------:R-:W-:Y:S02]  /*8390*/  FMUL.FTZ R86, R2.reuse, R86 ;  /* 0x0000005602567220 */ /* 0x040fe40000410000 */
[C---:B------:R-:W-:Y:S02]  /*83a0*/  FMUL.FTZ R87, R2.reuse, R87 ;  /* 0x0000005702577220 */ /* 0x040fe40000410000 */
[C---:B------:R-:W-:Y:S04]  /*83b0*/  FMUL.FTZ R90, R2.reuse, R90 ;  /* 0x0000005a025a7220 */ /* 0x040fe80000410000 */
[C---:B------:R-:W-:Y:S01]  /*83c0*/  FMUL.FTZ R91, R2.reuse, R91 ;  /* 0x0000005b025b7220 */ /* 0x040fe20000410000 */
[----:B------:R-:W-:Y:S01]  /*83d0*/  MUFU.EX2 R142, R159 ;  /* 0x0000009f008e7308 */ /* 0x000fe20000000800 */
[C---:B------:R-:W-:Y:S02]  /*83e0*/  FMUL.FTZ R94, R2.reuse, R94 ;  /* 0x0000005e025e7220 */ /* 0x040fe40000410000 */
[C---:B------:R-:W-:Y:S02]  /*83f0*/  FMUL.FTZ R95, R2.reuse, R95 ;  /* 0x0000005f025f7220 */ /* 0x040fe40000410000 */
[C---:B------:R-:W-:Y:S02]  /*8400*/  FMUL.FTZ R98, R2.reuse, R98 ;  /* 0x0000006202627220 */ /* 0x040fe40000410000 */
[----:B------:R-:W-:Y:S02]  /*8410*/  FMUL.FTZ R99, R2, R99 ;  /* 0x0000006302637220 */ /* 0x000fe40000410000 */
[----:B------:R-:W-:Y:S01]  /*8420*/  FADD.FTZ R2, R157, R140 ;  /* 0x0000008c9d027221 */ /* 0x000fe20000010000 */
[----:B------:R-:W-:Y:S01]  /*8430*/  MUFU.EX2 R131, R161 ;  /* 0x000000a100837308 */ /* 0x000fe20000000800 */
[----:B--2---:R-:W-:Y:S02]  /*8440*/  FADD.FTZ R0, R122, R0 ;  /* 0x000000007a007221 */ /* 0x004fe40000010000 */
[----:B------:R-:W-:Y:S02]  /*8450*/  FADD.FTZ R2, R158, R2 ;  /* 0x000000029e027221 */ /* 0x000fe40000010000 */
[----:B-1----:R-:W-:Y:S02]  /*8460*/  FADD.FTZ R0, R123, R0 ;  /* 0x000000007b007221 */ /* 0x002fe40000010000 */
[----:B------:R-:W-:Y:S03]  /*8470*/  FADD.FTZ R2, R113, R2 ;  /* 0x0000000271027221 */ /* 0x000fe60000010000 */
[----:B------:R-:W1:Y:S01]  /*8480*/  MUFU.EX2 R140, R160 ;  /* 0x000000a0008c7308 */ /* 0x000e620000000800 */
[----:B------:R-:W-:Y:S04]  /*8490*/  FADD.FTZ R2, R116, R2 ;  /* 0x0000000274027221 */ /* 0x000fe80000010000 */
[----:B------:R-:W-:Y:S01]  /*84a0*/  FADD.FTZ R2, R117, R2 ;  /* 0x0000000275027221 */ /* 0x000fe20000010000 */
[C---:B----4-:R-:W-:Y:S04]  /*84b0*/  HMMA.16816.F32.BF16 R20, R136.reuse, R100, R20 ;  /* 0x000000648814723c */ /* 0x050fe80000041814 */
[----:B------:R-:W2:Y:S01]  /*84c0*/  MUFU.EX2 R130, R183 ;  /* 0x000000b700827308 */ /* 0x000ea20000000800 */
[----:B------:R-:W-:Y:S03]  /*84d0*/  FADD.FTZ R2, R128, R2 ;  /* 0x0000000280027221 */ /* 0x000fe60000010000 */
[C---:B------:R-:W-:Y:S01]  /*84e0*/  HMMA.16816.F32.BF16 R24, R136.reuse, R102, R24 ;  /* 0x000000668818723c */ /* 0x040fe20000041818 */
[----:B------:R-:W4:Y:S07]  /*84f0*/  LDSM.16.MT88.4 R100, [R170] ;  /* 0x00000000aa64783b */ /* 0x000f2e0000004200 */
[C---:B----4-:R-:W-:Y:S08]  /*8500*/  HMMA.16816.F32.BF16 R28, R136.reuse, R100, R28 ;  /* 0x00000064881c723c */ /* 0x050ff0000004181c */
[C---:B------:R-:W-:Y:S01]  /*8510*/  HMMA.16816.F32.BF16 R32, R136.reuse, R102, R32 ;  /* 0x000000668820723c */ /* 0x040fe20000041820 */
[----:B------:R-:W4:Y:S07]  /*8520*/  LDSM.16.MT88.4 R100, [R168+0x2000] ;  /* 0x00200000a864783b */ /* 0x000f2e0000004200 */
        /* <DEDUP_REMOVED lines=21> */
[C---:B----4-:R-:W-:Y:S07]  /*8680*/  HMMA.16816.F32.BF16 R92, R136.reuse, R100, R92 ;  /* 0x00000064885c723c */ /* 0x050fee000004185c */
[----:B------:R-:W-:Y:S01]  /*8690*/  F2FP.BF16.PACK_AB R100, R116, R113 ;  /* 0x000000717464723e */ /* 0x000fe200000010ff */
[----:B------:R-:W-:Y:S04]  /*86a0*/  HMMA.16816.F32.BF16 R96, R136, R102, R96 ;  /* 0x000000668860723c */ /* 0x000fe80000041860 */
[----:B------:R-:W-:Y:S02]  /*86b0*/  F2FP.BF16.PACK_AB R101, R115, R112 ;  /* 0x000000707365723e */ /* 0x000fe400000010ff */
[----:B------:R-:W-:Y:S01]  /*86c0*/  LDSM.16.MT88.4 R112, [R169+0x1000] ;  /* 0x00100000a970783b */ /* 0x000fe20000004200 */
[----:B------:R-:W-:Y:S01]  /*86d0*/  F2FP.BF16.PACK_AB R102, R128, R117 ;  /* 0x000000758066723e */ /* 0x000fe200000010ff */
[----:B------:R-:W-:Y:S01]  /*86e0*/  FADD.FTZ R128, R120, R2 ;  /* 0x0000000278807221 */ /* 0x000fe20000010000 */
[----:B------:R-:W-:Y:S03]  /*86f0*/  F2FP.BF16.PACK_AB R103, R123, R122 ;  /* 0x0000007a7b67723e */ /* 0x000fe600000010ff */
[----:B---3--:R-:W-:Y:S01]  /*8700*/  F2FP.BF16.PACK_AB R136, R143, R141 ;  /* 0x0000008d8f88723e */ /* 0x008fe200000010ff */
[----:B------:R-:W-:Y:S01]  /*8710*/  FADD.FTZ R2, R121, R0 ;  /* 0x0000000079027221 */ /* 0x000fe20000010000 */
[----:B------:R-:W-:Y:S01]  /*8720*/  LDSM.16.MT88.4 R116, [R171+0x1800] ;  /* 0x00180000ab74783b */ /* 0x000fe20000004200 */
[----:B-----5:R-:W-:Y:S01]  /*8730*/  F2FP.BF16.PACK_AB R138, R145, R144 ;  /* 0x00000090918a723e */ /* 0x020fe200000010ff */
[C---:B------:R-:W-:Y:S05]  /*8740*/  HMMA.16816.F32.BF16 R4, R100.reuse, R104, R4 ;  /* 0x000000686404723c */ /* 0x040fea0000041804 */
[----:B-1----:R-:W-:Y:S01]  /*8750*/  F2FP.BF16.PACK_AB R137, R140, R142 ;  /* 0x0000008e8c89723e */ /* 0x002fe200000010ff */
[----:B------:R-:W-:Y:S01]  /*8760*/  FADD.FTZ R0, R148, R128 ;  /* 0x0000008094007221 */ /* 0x000fe20000010000 */
[----:B--2---:R-:W-:Y:S01]  /*8770*/  F2FP.BF16.PACK_AB R139, R130, R131 ;  /* 0x00000083828b723e */ /* 0x004fe200000010ff */
[C---:B------:R-:W-:Y:S01]  /*8780*/  HMMA.16816.F32.BF16 R8, R100.reuse, R106, R8 ;  /* 0x0000006a6408723c */ /* 0x040fe20000041808 */
[----:B------:R-:W1:Y:S03]  /*8790*/  LDSM.16.MT88.4 R104, [R171+0x800] ;  /* 0x00080000ab68783b */ /* 0x000e660000004200 */
[----:B------:R-:W-:Y:S02]  /*87a0*/  FADD.FTZ R2, R149, R2 ;  /* 0x0000000295027221 */ /* 0x000fe40000010000 */
[----:B------:R-:W-:Y:S02]  /*87b0*/  FADD.FTZ R0, R154, R0 ;  /* 0x000000009a007221 */ /* 0x000fe40000010000 */
[C---:B------:R-:W-:Y:S04]  /*87c0*/  HMMA.16816.F32.BF16 R12, R100.reuse, R108, R12 ;  /* 0x0000006c640c723c */ /* 0x040fe8000004180c */
[----:B------:R-:W-:Y:S02]  /*87d0*/  FADD.FTZ R2, R147, R2 ;  /* 0x0000000293027221 */ /* 0x000fe40000010000 */
[C---:B------:R-:W-:Y:S02]  /*87e0*/  FADD.FTZ R0, R153.reuse, R0 ;  /* 0x0000000099007221 */ /* 0x040fe40000010000 */
        /* <DEDUP_REMOVED lines=116> */
.L_x_4252:
[----:B------:R-:W-:-:S13]  /*8f30*/  ISETP.GE.AND P0, PT, R180, R189, PT ;  /* 0x000000bdb400720c */ /* 0x000fda0003f06270 */
[----:B------:R-:W-:Y:S05]  /*8f40*/  @!P0 BRA `(.L_x_4264) ;  /* 0x00002ce000008947 */ /* 0x000fea0003800000 */
[----:B------:R-:W-:Y:S02]  /*8f50*/  MOV R131, R12 ;  /* 0x0000000c00837202 */ /* 0x000fe40000000f00 */
[----:B------:R-:W-:Y:S02]  /*8f60*/  MOV R130, R129 ;  /* 0x0000008100827202 */ /* 0x000fe40000000f00 */
.L_x_4271:
        /* <DEDUP_REMOVED lines=22> */
[C---:B------:R-:W-:Y:S01]  /*90d0*/  IMAD.SHL.U32 R15, R187.reuse, 0x2, RZ ;  /* 0x00000002bb0f7824 */ /* 0x040fe200078e00ff */
[----:B------:R-:W-:Y:S01]  /*90e0*/  IADD3 R0, P0, R198, R2, RZ ;  /* 0x00000002c6007210 */ /* 0x000fe20007f1e0ff */
[----:B------:R1:W2:Y:S01]  /*90f0*/  LDSM.16.M88.4 R32, [R173] ;  /* 0x00000000ad20783b */ /* 0x0002a20000000200 */
[----:B------:R-:W-:Y:S02]  /*9100*/  IADD3 R129, R164, 0x3000, RZ ;  /* 0x00003000a4817810 */ /* 0x000fe40007ffe0ff */
        /* <DEDUP_REMOVED lines=19> */
.L_x_4355:
[----:B------:R-:W5:Y:S01]  /*9240*/  SHFL.IDX PT, R3, R6, RZ, 0x181f ;  /* 0x00181fff06037589 */ /* 0x000f6200000e0000 */
[----:B------:R-:W-:Y:S01]  /*9250*/  ISETP.GE.AND P0, PT, R182, c[0x0][0x1d4], PT ;  /* 0x00007500b6007a0c */ /* 0x000fe20003f06270 */
[----:B------:R-:W-:Y:S01]  /*9260*/  BSSY B0, `(.L_x_4266) ;  /* 0x0000101000007945 */ /* 0x000fe20003800000 */
[----:B------:R-:W-:Y:S02]  /*9270*/  ISETP.GE.AND P4, PT, R187, c[0x0][0x1d4], PT ;  /* 0x00007500bb007a0c */ /* 0x000fe40003f86270 */
[----:B------:R-:W4:Y:S01]  /*9280*/  SHFL.IDX PT, R20, R6, 0x1, 0x181f ;  /* 0x00381f0006147f89 */ /* 0x000f2200000e0000 */
[----:B------:R-:W-:Y:S04]  /*9290*/  SEL R177, RZ, 0x10, P0 ;  /* 0x00000010ffb17807 */ /* 0x000fe80000000000 */
[----:B------:R-:W3:Y:S01]  /*92a0*/  SHFL.IDX PT, R21, R7, 0x1, 0x181f ;  /* 0x00381f0007157f89 */ /* 0x000ee200000e0000 */
[C---:B-----5:R-:W-:Y:S05]  /*92b0*/  IADD3 R4, P2, R3.reuse, R12, RZ ;  /* 0x0000000c03047210 */ /* 0x060fea0007f5e0ff */
[C-C-:B---3--:R-:W-:Y:S05]  /*92c0*/  IMAD.X R5, R2.reuse, 0x1, R13.reuse, P2 ;  /* 0x0000000102057824 */ /* 0x148fea00010e060d */
[----:B------:R3:W-:Y:S02]  /*92d0*/  LDGSTS.E.BYPASS.LTC128B.128 [R179+0x100], [R4.64], !P0 ;  /* 0x0010000004b37fae */ /* 0x0007e4000c101d46 */
[----:B---3--:R-:W-:Y:S05]  /*92e0*/  IADD3 R4, P2, R3, R15, RZ ;  /* 0x0000000f03047210 */ /* 0x008fea0007f5e0ff */
[----:B------:R-:W-:Y:S01]  /*92f0*/  IMAD.X R5, R2, 0x1, R14, P2 ;  /* 0x0000000102057824 */ /* 0x000fe200010e060e */
[----:B------:R-:W-:Y:S04]  /*9300*/  ISETP.GE.AND P2, PT, R188, c[0x0][0x1d4], PT ;  /* 0x00007500bc007a0c */ /* 0x000fe80003f46270 */
[----:B------:R3:W-:Y:S02]  /*9310*/  LDGSTS.E.BYPASS.LTC128B.128 [R179+0x2100], [R4.64], !P4 ;  /* 0x0210000004b37fae */ /* 0x0007e4000e101d46 */
[----:B---3--:R-:W-:Y:S02]  /*9320*/  IADD3 R5, -R177, 0x10, RZ ;  /* 0x00000010b1057810 */ /* 0x008fe40007ffe1ff */
[----:B------:R-:W-:Y:S02]  /*9330*/  IADD3 R4, P5, R3, R28, RZ ;  /* 0x0000001c03047210 */ /* 0x000fe40007fbe0ff */
[----:B------:R-:W-:Y:S04]  /*9340*/  LOP3.LUT R5, R5, 0xf, RZ, 0xc0, !PT ;  /* 0x0000000f05057812 */ /* 0x000fe800078ec0ff */
[-C--:B----4-:R-:W-:Y:S01]  /*9350*/  IADD3 R12, P6, P0, R5, R20.reuse, R12 ;  /* 0x00000014050c7210 */ /* 0x090fe200078de00c */
[----:B------:R-:W-:Y:S01]  /*9360*/  IMAD.X R5, R2, 0x1, R22, P5 ;  /* 0x0000000102057824 */ /* 0x000fe200028e0616 */
[----:B------:R-:W-:Y:S02]  /*9370*/  ISETP.NE.U32.AND P5, PT, R177, RZ, PT ;  /* 0x000000ffb100720c */ /* 0x000fe40003fa5070 */
[----:B------:R-:W-:Y:S02]  /*9380*/  SEL R2, RZ, 0x10, P4 ;  /* 0x00000010ff027807 */ /* 0x000fe40002000000 */
        /* <DEDUP_REMOVED lines=38> */
[----:B------:R-:W4:Y:S05]  /*95f0*/  LDSM.16.M88.4 R140, [R167+0x1000] ;  /* 0x00100000a78c783b */ /* 0x000f2a0000000200 */
[----:B------:R-:W-:Y:S02]  /*9600*/  LDSM.16.M88.4 R156, [R129] ;  /* 0x00000000819c783b */ /* 0x000fe40000000200 */
[C---:B--2---:R-:W-:Y:S08]  /*9610*/  HMMA.16816.F32.BF16 R4, R136.reuse, R144, R4 ;  /* 0x000000908804723c */ /* 0x044ff00000041804 */
        /* <DEDUP_REMOVED lines=10> */
[----:B------:R-:W3:Y:S05]  /*96c0*/  LDSM.16.M88.4 R136, [R166+-0x3000] ;  /* 0xffd00000a688783b */ /* 0x000eea0000000200 */
[----:B------:R-:W4:Y:S02]  /*96d0*/  LDSM.16.M88.4 R152, [R166+-0x2800] ;  /* 0xffd80000a698783b */ /* 0x000f240000000200 */
        /* <DEDUP_REMOVED lines=11> */
[----:B------:R-:W3:Y:S05]  /*9790*/  LDSM.16.M88.4 R140, [R165+0x3000] ;  /* 0x00300000a58c783b */ /* 0x000eea0000000200 */
[----:B------:R-:W4:Y:S02]  /*97a0*/  LDSM.16.M88.4 R152, [R165+0x3800] ;  /* 0x00380000a598783b */ /* 0x000f240000000200 */
        /* <DEDUP_REMOVED lines=11> */
[----:B------:R-:W3:Y:S05]  /*9860*/  LDSM.16.M88.4 R136, [R160] ;  /* 0x00000000a088783b */ /* 0x000eea0000000200 */
[----:B------:R-:W-:Y:S02]  /*9870*/  LDSM.16.M88.4 R152, [R167+0x2800] ;  /* 0x00280000a798783b */ /* 0x000fe40000000200 */
        /* <DEDUP_REMOVED lines=11> */
[----:B------:R-:W3:Y:S05]  /*9930*/  LDSM.16.M88.4 R136, [R167+0x3800] ;  /* 0x00380000a788783b */ /* 0x000eea0000000200 */
[----:B------:R-:W-:Y:S02]  /*9940*/  LDSM.16.M88.4 R140, [R175+0x4000] ;  /* 0x00400000af8c783b */ /* 0x000fe40000000200 */
[C---:B--2---:R-:W-:Y:S08]  /*9950*/  HMMA.16816.F32.BF16 R4, R144.reuse, R148, R4 ;  /* 0x000000949004723c */ /* 0x044ff00000041804 */
        /* <DEDUP_REMOVED lines=10> */
[----:B------:R-:W3:Y:S05]  /*9a00*/  LDSM.16.M88.4 R136, [R166+-0x800] ;  /* 0xfff80000a688783b */ /* 0x000eea0000000200 */
[----:B------:R-:W-:Y:S02]  /*9a10*/  LDSM.16.M88.4 R144, [R173+0x8000] ;  /* 0x00800000ad90783b */ /* 0x000fe40000000200 */
[C---:B--2---:R-:W-:Y:S08]  /*9a20*/  HMMA.16816.F32.BF16 R4, R140.reuse, R148, R4 ;  /* 0x000000948c04723c */ /* 0x044ff00000041804 */
        /* <DEDUP_REMOVED lines=14> */
[----:B------:R-:W2:Y:S07]  /*9b10*/  LDSM.16.M88.4 R148, [R161] ;  /* 0x00000000a194783b */ /* 0x000eae0000000200 */
[C---:B-----5:R-:W-:Y:S08]  /*9b20*/  HMMA.16816.F32.BF16 R12, R144.reuse, R152, R12 ;  /* 0x00000098900c723c */ /* 0x060ff0000004180c */
[C---:B------:R-:W-:Y:S01]  /*9b30*/  HMMA.16816.F32.BF16 R16, R144.reuse, R154, R16 ;  /* 0x0000009a9010723c */ /* 0x040fe20000041810 */
[----:B------:R-:W5:Y:S05]  /*9b40*/  LDSM.16.M88.4 R152, [R162] ;  /* 0x00000000a298783b */ /* 0x000f6a0000000200 */
[----:B------:R-:W1:Y:S02]  /*9b50*/  LDSM.16.M88.4 R160, [R163] ;  /* 0x00000000a3a0783b */ /* 0x000e640000000200 */
[C---:B----4-:R-:W-:Y:S08]  /*9b60*/  HMMA.16816.F32.BF16 R20, R144.reuse, R156, R20 ;  /* 0x0000009c9014723c */ /* 0x050ff00000041814 */
[C---:B------:R-:W-:Y:S01]  /*9b70*/  HMMA.16816.F32.BF16 R24, R144.reuse, R158, R24 ;  /* 0x0000009e9018723c */ /* 0x040fe20000041818 */
[----:B------:R-:W4:Y:S07]  /*9b80*/  LDSM.16.M88.4 R156, [R172] ;  /* 0x00000000ac9c783b */ /* 0x000f2e0000000200 */
[C---:B---3--:R-:W-:Y:S08]  /*9b90*/  HMMA.16816.F32.BF16 R28, R144.reuse, R136, R28 ;  /* 0x00000088901c723c */ /* 0x048ff0000004181c */
[----:B------:R-:W-:Y:S01]  /*9ba0*/  HMMA.16816.F32.BF16 R32, R144, R138, R32 ;  /* 0x0000008a9020723c */ /* 0x000fe20000041820 */
[----:B------:R-:W-:Y:S05]  /*9bb0*/  LDSM.16.M88.4 R136, [R176+0x8000] ;  /* 0x00800000b088783b */ /* 0x000fea0000000200 */
[----:B------:R-:W3:Y:S02]  /*9bc0*/  LDSM.16.M88.4 R144, [R167+0x4000] ;  /* 0x00400000a790783b */ /* 0x000ee40000000200 */
[C---:B--2---:R-:W-:Y:S08]  /*9bd0*/  HMMA.16816.F32.BF16 R4, R140.reuse, R148, R4 ;  /* 0x000000948c04723c */ /* 0x044ff00000041804 */
[C---:B------:R-:W-:Y:S01]  /*9be0*/  HMMA.16816.F32.BF16 R8, R140.reuse, R150, R8 ;  /* 0x000000968c08723c */ /* 0x040fe20000041808 */
[----:B------:R-:W2:Y:S07]  /*9bf0*/  LDSM.16.M88.4 R148, [R167+0x4800] ;  /* 0x00480000a794783b */ /* 0x000eae0000000200 */
[C---:B-----5:R-:W-:Y:S08]  /*9c00*/  HMMA.16816.F32.BF16 R12, R140.reuse, R152, R12 ;  /* 0x000000988c0c723c */ /* 0x060ff0000004180c */
[C---:B------:R-:W-:Y:S01]  /*9c10*/  HMMA.16816.F32.BF16 R16, R140.reuse, R154, R16 ;  /* 0x0000009a8c10723c */ /* 0x040fe20000041810 */
[----:B------:R-:W5:Y:S07]  /*9c20*/  LDSM.16.M88.4 R152, [R167+0x5000] ;  /* 0x00500000a798783b */ /* 0x000f6e0000000200 */
[C---:B-1----:R-:W-:Y:S08]  /*9c30*/  HMMA.16816.F32.BF16 R20, R140.reuse, R160, R20 ;  /* 0x000000a08c14723c */ /* 0x042ff00000041814 */
[C---:B------:R-:W-:Y:S01]  /*9c40*/  HMMA.16816.F32.BF16 R24, R140.reuse, R162, R24 ;  /* 0x000000a28c18723c */ /* 0x040fe20000041818 */
[----:B------:R-:W1:Y:S07]  /*9c50*/  LDSM.16.M88.4 R160, [R167+0x5800] ;  /* 0x00580000a7a0783b */ /* 0x000e6e0000000200 */
[C---:B----4-:R-:W-:Y:S08]  /*9c60*/  HMMA.16816.F32.BF16 R28, R140.reuse, R156, R28 ;  /* 0x0000009c8c1c723c */ /* 0x050ff0000004181c */
[----:B------:R-:W-:Y:S01]  /*9c70*/  HMMA.16816.F32.BF16 R32, R140, R158, R32 ;  /* 0x0000009e8c20723c */ /* 0x000fe20000041820 */
[----:B------:R-:W-:Y:S05]  /*9c80*/  LDSM.16.M88.4 R140, [R175+0x8000] ;  /* 0x00800000af8c783b */ /* 0x000fea0000000200 */
[----:B------:R-:W-:Y:S02]  /*9c90*/  LDSM.16.M88.4 R156, [R166+0x1800] ;  /* 0x00180000a69c783b */ /* 0x000fe40000000200 */
[C---:B---3--:R-:W-:Y:S08]  /*9ca0*/  HMMA.16816.F32.BF16 R4, R136.reuse, R144, R4 ;  /* 0x000000908804723c */ /* 0x048ff00000041804 */
[C---:B------:R-:W-:Y:S01]  /*9cb0*/  HMMA.16816.F32.BF16 R8, R136.reuse, R146, R8 ;  /* 0x000000928808723c */ /* 0x040fe20000041808 */
[----:B------:R-:W3:Y:S07]  /*9cc0*/  LDSM.16.M88.4 R144, [R166] ;  /* 0x00000000a690783b */ /* 0x000eee0000000200 */
[C---:B--2---:R-:W-:Y:S08]  /*9cd0*/  HMMA.16816.F32.BF16 R12, R136.reuse, R148, R12 ;  /* 0x00000094880c723c */ /* 0x044ff0000004180c */
[C---:B------:R-:W-:Y:S01]  /*9ce0*/  HMMA.16816.F32.BF16 R16, R136.reuse, R150, R16 ;  /* 0x000000968810723c */ /* 0x040fe20000041810 */
[----:B------:R-:W2:Y:S07]  /*9cf0*/  LDSM.16.M88.4 R148, [R166+0x800] ;  /* 0x00080000a694783b */ /* 0x000eae0000000200 */
[C---:B-----5:R-:W-:Y:S08]  /*9d00*/  HMMA.16816.F32.BF16 R20, R136.reuse, R152, R20 ;  /* 0x000000988814723c */ /* 0x060ff00000041814 */
[C---:B------:R-:W-:Y:S01]  /*9d10*/  HMMA.16816.F32.BF16 R24, R136.reuse, R154, R24 ;  /* 0x0000009a8818723c */ /* 0x040fe20000041818 */
[----:B------:R-:W4:Y:S01]  /*9d20*/  LDSM.16.M88.4 R152, [R166+0x1000] ;  /* 0x00100000a698783b */ /* 0x000f220000000200 */
[----:B------:R-:W-:Y:S04]  /*9d30*/  DEPBAR.LE SB0, 0x0 ;  /* 0x000080000000791a */ /* 0x000fe80000000000 */
[----:B------:R-:W-:Y:S02]  /*9d40*/  BAR.SYNC.DEFER_BLOCKING 0x0 ;  /* 0x0000000000007b1d */ /* 0x000fe40000010000 */
[C---:B-1----:R-:W-:Y:S08]  /*9d50*/  HMMA.16816.F32.BF16 R28, R136.reuse, R160, R28 ;  /* 0x000000a0881c723c */ /* 0x042ff0000004181c */
[----:B------:R-:W-:Y:S08]  /*9d60*/  HMMA.16816.F32.BF16 R32, R136, R162, R32 ;  /* 0x000000a28820723c */ /* 0x000ff00000041820 */
[C---:B---3--:R-:W-:Y:S08]  /*9d70*/  HMMA.16816.F32.BF16 R4, R140.reuse, R144, R4 ;  /* 0x000000908c04723c */ /* 0x048ff00000041804 */
[C---:B------:R-:W-:Y:S08]  /*9d80*/  HMMA.16816.F32.BF16 R8, R140.reuse, R146, R8 ;  /* 0x000000928c08723c */ /* 0x040ff00000041808 */
[C---:B--2---:R-:W-:Y:S08]  /*9d90*/  HMMA.16816.F32.BF16 R12, R140.reuse, R148, R12 ;  /* 0x000000948c0c723c */ /* 0x044ff0000004180c */
[C---:B------:R-:W-:Y:S08]  /*9da0*/  HMMA.16816.F32.BF16 R16, R140.reuse, R150, R16 ;  /* 0x000000968c10723c */ /* 0x040ff00000041810 */
[C---:B----4-:R-:W-:Y:S08]  /*9db0*/  HMMA.16816.F32.BF16 R20, R140.reuse, R152, R20 ;  /* 0x000000988c14723c */ /* 0x050ff00000041814 */
        /* <DEDUP_REMOVED lines=42> */
.L_x_4356:
        /* <DEDUP_REMOVED lines=18> */
.L_x_4357:
        /* <DEDUP_REMOVED lines=15> */
.L_x_4267:
[----:B------:R-:W-:Y:S05]  /*a270*/  BSYNC B0 ;  /* 0x0000000000007941 */ /* 0x000fea0003800000 */
.L_x_4266:
        /* <DEDUP_REMOVED lines=41> */
.L_x_4358:
[C---:B------:R-:W-:Y:S01]  /*a510*/  FADD.FTZ R2, -R129.reuse, R130 ;  /* 0x0000008281027221 */ /* 0x040fe20000010100 */
[----:B------:R-:W-:Y:S01]  /*a520*/  WARPSYNC 0xffffffff ;  /* 0xffffffff00007948 */ /* 0x000fe20003800000 */
[----:B------:R-:W-:Y:S01]  /*a530*/  FMUL.FTZ R130, R129, c[0x0][0x2d0] ;  /* 0x0000b40081827a20 */ /* 0x000fe20000410000 */
[----:B------:R-:W-:Y:S01]  /*a540*/  ISETP.GT.AND P0, PT, R180, R189, PT ;  /* 0x000000bdb400720c */ /* 0x000fe20003f04270 */
[----:B------:R-:W-:Y:S02]  /*a550*/  FMUL.FTZ R2, R2, c[0x0][0x2d0] ;  /* 0x0000b40002027a20 */ /* 0x000fe40000410000 */
        /* <DEDUP_REMOVED lines=8> */
[----:B------:R-:W2:Y:S01]  /*a5e0*/  MUFU.EX2 R2, R2 ;  /* 0x0000000200027308 */ /* 0x000ea20000000800 */
[--C-:B------:R-:W-:Y:S02]  /*a5f0*/  FFMA.FTZ R139, R24, c[0x0][0x2d0], -R130.reuse ;  /* 0x0000b400188b7a23 */ /* 0x100fe40000010882 */
[--C-:B------:R-:W-:Y:S07]  /*a600*/  FFMA.FTZ R143, R32, c[0x0][0x2d0], -R130.reuse ;  /* 0x0000b400208f7a23 */ /* 0x100fee0000010882 */
[----:B------:R-:W-:Y:S01]  /*a610*/  MUFU.EX2 R32, R136 ;  /* 0x0000008800207308 */ /* 0x000fe20000000800 */
[--C-:B-1----:R-:W-:Y:S09]  /*a620*/  FFMA.FTZ R3, R5, c[0x0][0x2d0], -R130.reuse ;  /* 0x0000b40005037a23 */ /* 0x102ff20000010882 */
[----:B------:R1:W5:Y:S10]  /*a630*/  MUFU.EX2 R142, R3 ;  /* 0x00000003008e7308 */ /* 0x0003740000000800 */
[----:B------:R-:W-:Y:S10]  /*a640*/  MUFU.EX2 R136, R141 ;  /* 0x0000008d00887308 */ /* 0x000ff40000000800 */
[----:B------:R-:W-:Y:S01]  /*a650*/  MUFU.EX2 R141, R138 ;  /* 0x0000008a008d7308 */ /* 0x000fe20000000800 */
[--C-:B-1----:R-:W-:Y:S09]  /*a660*/  FFMA.FTZ R3, R8, c[0x0][0x2d0], -R130.reuse ;  /* 0x0000b40008037a23 */ /* 0x102ff20000010882 */
[----:B------:R1:W-:Y:S10]  /*a670*/  MUFU.EX2 R146, R3 ;  /* 0x0000000300927308 */ /* 0x0003f40000000800 */
[----:B------:R-:W-:Y:S10]  /*a680*/  MUFU.EX2 R140, R140 ;  /* 0x0000008c008c7308 */ /* 0x000ff40000000800 */
[----:B------:R-:W-:Y:S01]  /*a690*/  MUFU.EX2 R139, R139 ;  /* 0x0000008b008b7308 */ /* 0x000fe20000000800 */
[----:B-1--4-:R-:W-:Y:S01]  /*a6a0*/  FMNMX.FTZ R3, R0, R128, !PT ;  /* 0x0000008000037209 */ /* 0x012fe20007810000 */
[--C-:B------:R-:W-:Y:S02]  /*a6b0*/  FFMA.FTZ R0, R9, c[0x0][0x2d0], -R130.reuse ;  /* 0x0000b40009007a23 */ /* 0x100fe40000010882 */
[----:B---3--:R-:W-:Y:S02]  /*a6c0*/  FFMA.FTZ R128, R16, c[0x0][0x2d0], -R130 ;  /* 0x0000b40010807a23 */ /* 0x008fe40000010882 */
[----:B------:R-:W-:Y:S04]  /*a6d0*/  FMUL.FTZ R12, R3, c[0x0][0x2d0] ;  /* 0x0000b400030c7a20 */ /* 0x000fe80000410000 */
[----:B------:R1:W-:Y:S01]  /*a6e0*/  MUFU.EX2 R153, R0 ;  /* 0x0000000000997308 */ /* 0x0003e20000000800 */
[--C-:B------:R-:W-:Y:S02]  /*a6f0*/  FFMA.FTZ R6, R6, c[0x0][0x2d0], -R12.reuse ;  /* 0x0000b40006067a23 */ /* 0x100fe4000001080c */
[--C-:B------:R-:W-:Y:S02]  /*a700*/  FFMA.FTZ R7, R7, c[0x0][0x2d0], -R12.reuse ;  /* 0x0000b40007077a23 */ /* 0x100fe4000001080c */
        /* <DEDUP_REMOVED lines=10> */
[----:B------:R-:W-:Y:S02]  /*a7b0*/  FFMA.FTZ R29, R35, c[0x0][0x2d0], -R12 ;  /* 0x0000b400231d7a23 */ /* 0x000fe4000001080c */
[----:B-1----:R-:W-:Y:S02]  /*a7c0*/  FADD.FTZ R0, -R3, R131 ;  /* 0x0000008303007221 */ /* 0x002fe40000010100 */
[--C-:B------:R-:W-:Y:S02]  /*a7d0*/  FFMA.FTZ R131, R13, c[0x0][0x2d0], -R130.reuse ;  /* 0x0000b4000d837a23 */ /* 0x100fe40000010882 */
[----:B------:R-:W-:Y:S01]  /*a7e0*/  FMUL.FTZ R0, R0, c[0x0][0x2d0] ;  /* 0x0000b40000007a20 */ /* 0x000fe20000410000 */
[----:B------:R-:W-:Y:S01]  /*a7f0*/  MUFU.EX2 R138, R23 ;  /* 0x00000017008a7308 */ /* 0x000fe20000000800 */
[--C-:B------:R-:W-:Y:S02]  /*a800*/  FFMA.FTZ R13, R17, c[0x0][0x2d0], -R130.reuse ;  /* 0x0000b400110d7a23 */ /* 0x100fe40000010882 */
[----:B------:R-:W-:Y:S07]  /*a810*/  FFMA.FTZ R130, R33, c[0x0][0x2d0], -R130 ;  /* 0x0000b40021827a23 */ /* 0x000fee0000010882 */
[----:B------:R-:W1:Y:S10]  /*a820*/  MUFU.EX2 R0, R0 ;  /* 0x0000000000007308 */ /* 0x000e740000000800 */
        /* <DEDUP_REMOVED lines=8> */
[----:B------:R4:W-:Y:S10]  /*a8b0*/  MUFU.EX2 R35, R130 ;  /* 0x0000008200237308 */ /* 0x0009f40000000800 */
[----:B------:R-:W-:Y:S10]  /*a8c0*/  MUFU.EX2 R28, R28 ;  /* 0x0000001c001c7308 */ /* 0x000ff40000000800 */
[----:B------:R-:W-:Y:S01]  /*a8d0*/  MUFU.EX2 R29, R29 ;  /* 0x0000001d001d7308 */ /* 0x000fe20000000800 */
[----:B----4-:R-:W-:Y:S01]  /*a8e0*/  MOV R130, R129 ;  /* 0x0000008100827202 */ /* 0x010fe20000000f00 */
[----:B--2---:R-:W-:Y:S01]  /*a8f0*/  FMUL.FTZ R4, R2, R132 ;  /* 0x0000008402047220 */ /* 0x004fe20000410000 */
[----:B-----5:R-:W-:Y:S01]  /*a900*/  F2FP.BF16.PACK_AB R8, R142, R137 ;  /* 0x000000898e08723e */ /* 0x020fe200000010ff */
[----:B------:R-:W-:Y:S02]  /*a910*/  FMUL.FTZ R5, R2, R133 ;  /* 0x0000008502057220 */ /* 0x000fe40000410000 */
[C---:B-1----:R-:W-:Y:S02]  /*a920*/  FMUL.FTZ R6, R0.reuse, R134 ;  /* 0x0000008600067220 */ /* 0x042fe40000410000 */
[----:B------:R-:W-:Y:S02]  /*a930*/  FMUL.FTZ R7, R0, R135 ;  /* 0x0000008700077220 */ /* 0x000fe40000410000 */
[----:B------:R-:W1:Y:S01]  /*a940*/  LDSM.16.MT88.4 R132, [R168] ;  /* 0x00000000a884783b */ /* 0x000e620000004200 */
[C---:B------:R-:W-:Y:S02]  /*a950*/  FFMA.FTZ R16, R2.reuse, R185, R137 ;  /* 0x000000b902107223 */ /* 0x040fe40000010089 */
        /* <DEDUP_REMOVED lines=47> */
[--C-:B------:R-:W-:Y:S01]  /*ac50*/  FFMA.FTZ R2, R10, c[0x0][0x2d0], -R12.reuse ;  /* 0x0000b4000a027a23 */ /* 0x100fe2000001080c */
[----:B------:R-:W-:Y:S01]  /*ac60*/  F2FP.BF16.PACK_AB R10, R153, R146 ;  /* 0x00000092990a723e */ /* 0x000fe200000010ff */
        /* <DEDUP_REMOVED lines=47> */
[----:B------:R-:W-:Y:S01]  /*af60*/  FFMA.FTZ R24, R0, R186, R9 ;  /* 0x000000ba00187223 */ /* 0x000fe20000010009 */
[----:B---3--:R-:W-:Y:S01]  /*af70*/  F2FP.BF16.PACK_AB R9, R33, R9 ;  /* 0x000000092109723e */ /* 0x008fe200000010ff */
[--C-:B------:R-:W-:Y:S02]  /*af80*/  FFMA.FTZ R0, R11, c[0x0][0x2d0], -R12.reuse ;  /* 0x0000b4000b007a23 */ /* 0x100fe4000001080c */
[--C-:B--2---:R-:W-:Y:S02]  /*af90*/  FFMA.FTZ R2, R18, c[0x0][0x2d0], -R12.reuse ;  /* 0x0000b40012027a23 */ /* 0x104fe4000001080c */
[----:B------:R-:W2:Y:S02]  /*afa0*/  MUFU.EX2 R148, R0 ;  /* 0x0000000000947308 */ /* 0x000ea40000000800 */
[----:B--2---:R-:W-:Y:S01]  /*afb0*/  F2FP.BF16.PACK_AB R11, R148, R147 ;  /* 0x00000093940b723e */ /* 0x004fe200000010ff */
[--C-:B------:R-:W-:Y:S07]  /*afc0*/  FFMA.FTZ R0, R14, c[0x0][0x2d0], -R12.reuse ;  /* 0x0000b4000e007a23 */ /* 0x100fee000001080c */
[----:B------:R2:W-:Y:S01]  /*afd0*/  MUFU.EX2 R149, R0 ;  /* 0x0000000000957308 */ /* 0x0005e20000000800 */
[C---:B-1----:R-:W-:Y:S08]  /*afe0*/  HMMA.16816.F32.BF16 R4, R8.reuse, R132, R4 ;  /* 0x000000840804723c */ /* 0x042ff00000041804 */
[C---:B------:R-:W-:Y:S01]  /*aff0*/  HMMA.16816.F32.BF16 R100, R8.reuse, R134, R100 ;  /* 0x000000860864723c */ /* 0x040fe20000041864 */
[----:B------:R-:W1:Y:S03]  /*b000*/  LDSM.16.MT88.4 R132, [R169] ;  /* 0x00000000a984783b */ /* 0x000e660000004200 */
[----:B--2---:R-:W-:Y:S05]  /*b010*/  FFMA.FTZ R0, R15, c[0x0][0x2d0], -R12 ;  /* 0x0000b4000f007a23 */ /* 0x004fea000001080c */
[----:B------:R-:W-:Y:S01]  /*b020*/  LDSM.16.MT88.4 R12, [R168+0x800] ;  /* 0x00080000a80c783b */ /* 0x000fe20000004200 */
        /* <DEDUP_REMOVED lines=31> */
[----:B------:R1:W2:Y:S07]  /*b220*/  MUFU.EX2 R133, R0 ;  /* 0x0000000000857308 */ /* 0x0002ae0000000800 */
[----:B------:R-:W-:Y:S03]  /*b230*/  HMMA.16816.F32.BF16 R96, R8, R134, R96 ;  /* 0x000000860860723c */ /* 0x000fe60000041860 */
[----:B------:R3:W-:Y:S04]  /*b240*/  MUFU.EX2 R132, R2 ;  /* 0x0000000200847308 */ /* 0x0007e80000000800 */
[----:B------:R-:W-:Y:S02]  /*b250*/  F2FP.BF16.PACK_AB R8, R150, R32 ;  /* 0x000000209608723e */ /* 0x000fe400000010ff */
[----:B------:R-:W-:Y:S03]  /*b260*/  F2FP.BF16.PACK_AB R10, R152, R151 ;  /* 0x00000097980a723e */ /* 0x000fe600000010ff */
[----:B-1----:R-:W-:Y:S01]  /*b270*/  FADD.FTZ R0, R142, R16 ;  /* 0x000000108e007221 */ /* 0x002fe20000010000 */
[----:B--2---:R-:W-:Y:S01]  /*b280*/  F2FP.BF16.PACK_AB R9, R133, R149 ;  /* 0x000000958509723e */ /* 0x004fe200000010ff */
[----:B------:R-:W1:Y:S01]  /*b290*/  MUFU.EX2 R142, R20 ;  /* 0x00000014008e7308 */ /* 0x000e620000000800 */
[----:B------:R-:W2:Y:S01]  /*b2a0*/  LDSM.16.MT88.4 R16, [R169+0x800] ;  /* 0x00080000a910783b */ /* 0x000ea20000004200 */
[----:B------:R-:W-:Y:S04]  /*b2b0*/  FADD.FTZ R0, R146, R0 ;  /* 0x0000000092007221 */ /* 0x000fe80000010000 */
[----:B------:R-:W-:Y:S02]  /*b2c0*/  FADD.FTZ R0, R153, R0 ;  /* 0x0000000099007221 */ /* 0x000fe40000010000 */
[----:B---3--:R-:W-:Y:S02]  /*b2d0*/  FADD.FTZ R2, R33, R24 ;  /* 0x0000001821027221 */ /* 0x008fe40000010000 */
[----:B------:R-:W-:Y:S02]  /*b2e0*/  MUFU.EX2 R33, R144 ;  /* 0x0000009000217308 */ /* 0x000fe40000000800 */
[----:B------:R-:W-:Y:S04]  /*b2f0*/  FADD.FTZ R2, R147, R2 ;  /* 0x0000000293027221 */ /* 0x000fe80000010000 */
[----:B------:R-:W-:Y:S02]  /*b300*/  FADD.FTZ R24, R148, R2 ;  /* 0x0000000294187221 */ /* 0x000fe40000010000 */
[----:B------:R-:W-:Y:S02]  /*b310*/  FADD.FTZ R2, R32, R0 ;  /* 0x0000000020027221 */ /* 0x000fe40000010000 */
[----:B------:R3:W4:Y:S01]  /*b320*/  MUFU.EX2 R32, R25 ;  /* 0x0000001900207308 */ /* 0x0007220000000800 */
[----:B------:R-:W-:Y:S01]  /*b330*/  FADD.FTZ R0, R149, R24 ;  /* 0x0000001895007221 */ /* 0x000fe20000010000 */
[----:B-1----:R-:W-:Y:S01]  /*b340*/  F2FP.BF16.PACK_AB R11, R142, R132 ;  /* 0x000000848e0b723e */ /* 0x002fe200000010ff */
[----:B------:R-:W-:Y:S06]  /*b350*/  LDSM.16.MT88.4 R20, [R169+0x1000] ;  /* 0x00100000a914783b */ /* 0x000fec0000004200 */
[C---:B------:R-:W-:Y:S08]  /*b360*/  HMMA.16816.F32.BF16 R4, R8.reuse, R12, R4 ;  /* 0x0000000c0804723c */ /* 0x040ff00000041804 */
[C---:B------:R-:W-:Y:S01]  /*b370*/  HMMA.16816.F32.BF16 R100, R8.reuse, R14, R100 ;  /* 0x0000000e0864723c */ /* 0x040fe20000041864 */
[----:B------:R-:W1:Y:S07]  /*b380*/  LDSM.16.MT88.4 R12, [R171+0x800] ;  /* 0x00080000ab0c783b */ /* 0x000e6e0000004200 */
[C---:B--2---:R-:W-:Y:S01]  /*b390*/  HMMA.16816.F32.BF16 R104, R8.reuse, R16, R104 ;  /* 0x000000100868723c */ /* 0x044fe20000041868 */
[----:B---3--:R-:W-:Y:S07]  /*b3a0*/  LDSM.16.MT88.4 R24, [R170+0x1800] ;  /* 0x00180000aa18783b */ /* 0x008fee0000004200 */
        /* <DEDUP_REMOVED lines=70> */
[----:B------:R-:W-:Y:S01]  /*b810*/  HMMA.16816.F32.BF16 R96, R8, R18, R96 ;  /* 0x000000120860723c */ /* 0x000fe20000041860 */
[----:B------:R-:W2:Y:S06]  /*b820*/  LDSM.16.MT88.4 R16, [R171+0x1800] ;  /* 0x00180000ab10783b */ /* 0x000eac0000004200 */
[----:B------:R-:W-:Y:S01]  /*b830*/  FADD.FTZ R8, R150, R2 ;  /* 0x0000000296087221 */ /* 0x000fe20000010000 */
[----:B------:R-:W-:Y:S01]  /*b840*/  F2FP.BF16.PACK_AB R10, R35, R34 ;  /* 0x00000022230a723e */ /* 0x000fe200000010ff */
[----:B------:R-:W-:Y:S03]  /*b850*/  FADD.FTZ R2, R133, R0 ;  /* 0x0000000085027221 */ /* 0x000fe60000010000 */
[----:B----4-:R-:W-:Y:S01]  /*b860*/  F2FP.BF16.PACK_AB R9, R30, R32 ;  /* 0x000000201e09723e */ /* 0x010fe200000010ff */
[----:B------:R-:W-:Y:S01]  /*b870*/  FADD.FTZ R0, R151, R8 ;  /* 0x0000000897007221 */ /* 0x000fe20000010000 */
[----:B------:R-:W-:Y:S01]  /*b880*/  F2FP.BF16.PACK_AB R8, R33, R31 ;  /* 0x0000001f2108723e */ /* 0x000fe200000010ff */
[----:B------:R-:W-:Y:S01]  /*b890*/  FADD.FTZ R2, R132, R2 ;  /* 0x0000000284027221 */ /* 0x000fe20000010000 */
[----:B------:R-:W-:Y:S01]  /*b8a0*/  F2FP.BF16.PACK_AB R11, R29, R28 ;  /* 0x0000001c1d0b723e */ /* 0x000fe200000010ff */
[----:B------:R-:W-:Y:S02]  /*b8b0*/  FADD.FTZ R0, R152, R0 ;  /* 0x0000000098007221 */ /* 0x000fe40000010000 */
[----:B------:R-:W-:Y:S02]  /*b8c0*/  FADD.FTZ R2, R142, R2 ;  /* 0x000000028e027221 */ /* 0x000fe40000010000 */
[----:B------:R-:W-:Y:S02]  /*b8d0*/  FADD.FTZ R0, R136, R0 ;  /* 0x0000000088007221 */ /* 0x000fe40000010000 */
[----:B------:R-:W-:Y:S01]  /*b8e0*/  FADD.FTZ R2, R137, R2 ;  /* 0x0000000289027221 */ /* 0x000fe20000010000 */
[C---:B-1----:R-:W-:Y:S01]  /*b8f0*/  HMMA.16816.F32.BF16 R132, R8.reuse, R12, R4 ;  /* 0x0000000c0884723c */ /* 0x042fe20000041804 */
[----:B------:R-:W1:Y:S02]  /*b900*/  LDSM.16.MT88.4 R4, [R168+0x3800] ;  /* 0x00380000a804783b */ /* 0x000e640000004200 */
[----:B------:R-:W-:Y:S02]  /*b910*/  FADD.FTZ R0, R140, R0 ;  /* 0x000000008c007221 */ /* 0x000fe40000010000 */
[----:B------:R-:W-:Y:S02]  /*b920*/  FADD.FTZ R2, R138, R2 ;  /* 0x000000028a027221 */ /* 0x000fe40000010000 */
[----:B------:R-:W-:Y:S01]  /*b930*/  FADD.FTZ R0, R139, R0 ;  /* 0x000000008b007221 */ /* 0x000fe20000010000 */
[C---:B------:R-:W-:Y:S01]  /*b940*/  HMMA.16816.F32.BF16 R100, R8.reuse, R14, R100 ;  /* 0x0000000e0864723c */ /* 0x040fe20000041864 */
[----:B------:R-:W3:Y:S03]  /*b950*/  LDSM.16.MT88.4 R12, [R169+0x3800] ;  /* 0x00380000a90c783b */ /* 0x000ee60000004200 */
[----:B------:R-:W-:Y:S01]  /*b960*/  FADD.FTZ R2, R131, R2 ;  /* 0x0000000283027221 */ /* 0x000fe20000010000 */
[-C--:B------:R-:W-:Y:S01]  /*b970*/  MOV R131, R3.reuse ;  /* 0x0000000300837202 */ /* 0x080fe20000000f00 */
[----:B------:R-:W-:Y:S02]  /*b980*/  FADD.FTZ R0, R141, R0 ;  /* 0x000000008d007221 */ /* 0x000fe40000010000 */
[C---:B------:R-:W-:Y:S08]  /*b990*/  HMMA.16816.F32.BF16 R104, R8.reuse, R20, R104 ;  /* 0x000000140868723c */ /* 0x040ff00000041868 */
[C---:B------:R-:W-:Y:S01]  /*b9a0*/  HMMA.16816.F32.BF16 R108, R8.reuse, R22, R108 ;  /* 0x00000016086c723c */ /* 0x040fe2000004186c */
[----:B------:R-:W-:Y:S07]  /*b9b0*/  LDSM.16.MT88.4 R20, [R170+0x3800] ;  /* 0x00380000aa14783b */ /* 0x000fee0000004200 */
[C---:B--2---:R-:W-:Y:S08]  /*b9c0*/  HMMA.16816.F32.BF16 R112, R8.reuse, R16, R112 ;  /* 0x000000100870723c */ /* 0x044ff00000041870 */
[C---:B------:R-:W-:Y:S01]  /*b9d0*/  HMMA.16816.F32.BF16 R116, R8.reuse, R18, R116 ;  /* 0x000000120874723c */ /* 0x040fe20000041874 */
[----:B------:R-:W2:Y:S07]  /*b9e0*/  LDSM.16.MT88.4 R16, [R171+0x3800] ;  /* 0x00380000ab10783b */ /* 0x000eae0000004200 */
[C---:B------:R-:W-:Y:S08]  /*b9f0*/  HMMA.16816.F32.BF16 R120, R8.reuse, R24, R120 ;  /* 0x000000180878723c */ /* 0x040ff00000041878 */
        /* <DEDUP_REMOVED lines=25> */
[----:B------:R-:W-:Y:S01]  /*bb90*/  IADD3 R0, R180, -0x1, RZ ;  /* 0xffffffffb4007810 */ /* 0x000fe20007ffe0ff */
[C---:B--2---:R-:W-:Y:S04]  /*bba0*/  HMMA.16816.F32.BF16 R84, R8.reuse, R16, R84 ;  /* 0x000000100854723c */ /* 0x044fe80000041854 */
[----:B------:R-:W-:Y:S01]  /*bbb0*/  FADD.FTZ R185, R35, R4 ;  /* 0x0000000423b97221 */ /* 0x000fe20000010000 */
[----:B------:R-:W-:Y:S01]  /*bbc0*/  MOV R180, R0 ;  /* 0x0000000000b47202 */ /* 0x000fe20000000f00 */
[----:B------:R-:W-:Y:S02]  /*bbd0*/  FADD.FTZ R186, R29, R2 ;  /* 0x000000021dba7221 */ /* 0x000fe40000010000 */
[C---:B------:R-:W-:Y:S08]  /*bbe0*/  HMMA.16816.F32.BF16 R88, R8.reuse, R18, R88 ;  /* 0x000000120858723c */ /* 0x040ff00000041858 */
[C---:B----4-:R-:W-:Y:S08]  /*bbf0*/  HMMA.16816.F32.BF16 R92, R8.reuse, R20, R92 ;  /* 0x00000014085c723c */ /* 0x050ff0000004185c */
[----:B------:R-:W-:Y:S01]  /*bc00*/  HMMA.16816.F32.BF16 R96, R8, R22, R96 ;  /* 0x000000160860723c */ /* 0x000fe20000041860 */
[----:B------:R-:W-:Y:S07]  /*bc10*/  @!UPT UIADD3 URZ, URZ, URZ, URZ ;  /* 0x0000003f3f3ff290 */ /* 0x000fee000fffe03f */
[----:B------:R-:W-:-:S11]  /*bc20*/  @P0 BRA `(.L_x_4271) ;  /* 0xffffd34000000947 */ /* 0x000fd6000383ffff */
.L_x_4264:
[----:B------:R-:W-:Y:S05]  /*bc30*/  BRA.DIV ~URZ, `(.L_x_4272) ;  /* 0x00006b127f007947 */ /* 0x000fea000b800000 */
[----:B------:R1:W2:Y:S02]  /*bc40*/  SHFL.BFLY PT, R0, R185, 0x2, 0x1f ;  /* 0x0c401f00b9007f89 */ /* 0x0002a400000e0000 */
.L_x_4359:
[----:B--2---:R-:W-:Y:S01]  /*bc50*/  FADD.FTZ R4, R0, R185 ;  /* 0x000000b900047221 */ /* 0x004fe20000010000 */
[----:B------:R-:W-:Y:S05]  /*bc60*/  BRA.DIV ~URZ, `(.L_x_4273) ;  /* 0x00006b327f007947 */ /* 0x000fea000b800000 */
[----:B------:R-:W2:Y:S04]  /*bc70*/  SHFL.BFLY PT, R0, R186, 0x2, 0x1f ;  /* 0x0c401f00ba007f89 */ /* 0x000ea800000e0000 */
[----:B------:R-:W3:Y:S01]  /*bc80*/  SHFL.BFLY PT, R2, R4, 0x1, 0x1f ;  /* 0x0c201f0004027f89 */ /* 0x000ee200000e0000 */
[----:B--2---:R-:W-:-:S02]  /*bc90*/  FADD.FTZ R5, R0, R186 ;  /* 0x000000ba00057221 */ /* 0x004fc40000010000 */
[----:B---3--:R-:W-:-:S03]  /*bca0*/  FADD.FTZ R4, R4, R2 ;  /* 0x0000000204047221 */ /* 0x008fc60000010000 */
[----:B------:R2:W3:Y:S04]  /*bcb0*/  SHFL.BFLY PT, R3, R5, 0x1, 0x1f ;  /* 0x0c201f0005037f89 */ /* 0x0004e800000e0000 */
.L_x_4360:
[----:B------:R-:W-:Y:S01]  /*bcc0*/  FSETP.NE.FTZ.AND P1, PT, R4, RZ, PT ;  /* 0x000000ff0400720b */ /* 0x000fe20003f35000 */
[----:B---3--:R-:W-:Y:S01]  /*bcd0*/  FADD.FTZ R3, R3, R5 ;  /* 0x0000000503037221 */ /* 0x008fe20000010000 */
[----:B------:R-:W-:Y:S02]  /*bce0*/  MOV R2, RZ ;  /* 0x000000ff00027202 */ /* 0x000fe40000000f00 */
[----:B------:R-:W-:Y:S02]  /*bcf0*/  MOV R0, RZ ;  /* 0x000000ff00007202 */ /* 0x000fe40000000f00 */
[----:B------:R-:W-:Y:S02]  /*bd00*/  FSETP.NE.FTZ.AND P0, PT, R3, RZ, PT ;  /* 0x000000ff0300720b */ /* 0x000fe40003f15000 */
[----:B------:R-:W-:Y:S02]  /*bd10*/  MOV R23, 0xff800000 ;  /* 0xff80000000177802 */ /* 0x000fe40000000f00 */
[----:B------:R-:W-:-:S03]  /*bd20*/  MOV R22, 0xff800000 ;  /* 0xff80000000167802 */ /* 0x000fc60000000f00 */
[----:B------:R-:W3:Y:S08]  /*bd30*/  @P1 MUFU.LG2 R6, R4 ;  /* 0x0000000400061308 */ /* 0x000ef00000000c00 */
[----:B------:R4:W5:Y:S01]  /*bd40*/  @P1 MUFU.RCP R2, R4 ;  /* 0x0000000400021308 */ /* 0x0009620000001000 */
[----:B---3--:R-:W-:-:S07]  /*bd50*/  @P1 FMUL.FTZ R6, R6, 0.69314718246459960938 ;  /* 0x3f31721806061820 */ /* 0x008fce0000410000 */
[----:B------:R-:W3:Y:S01]  /*bd60*/  @P0 MUFU.RCP R0, R3 ;  /* 0x0000000300000308 */ /* 0x000ee20000001000 */
[----:B----4-:R-:W-:Y:S01]  /*bd70*/  @P1 MOV R4, 0x3f317218 ;  /* 0x3f31721800041802 */ /* 0x010fe20000000f00 */
[C---:B-----5:R-:W-:Y:S02]  /*bd80*/  FMUL.FTZ R34, R2.reuse, R112 ;  /* 0x0000007002227220 */ /* 0x060fe40000410000 */
[----:B------:R-:W-:Y:S02]  /*bd90*/  FMUL.FTZ R35, R2, R113 ;  /* 0x0000007102237220 */ /* 0x000fe40000410000 */
        /* <DEDUP_REMOVED lines=11> */
[----:B------:R-:W-:Y:S01]  /*be50*/  @P1 FFMA.FTZ R23, R4, R129, R6 ;  /* 0x0000008104171223 */ /* 0x000fe20000010006 */
[----:B------:R-:W-:Y:S01]  /*be60*/  MOV R4, 0x1 ;  /* 0x0000000100047802 */ /* 0x000fe20000000f00 */
        /* <DEDUP_REMOVED lines=36> */
[----:B------:R4:W5:Y:S01]  /*c0b0*/  @P0 MUFU.LG2 R2, R3 ;  /* 0x0000000300020308 */ /* 0x0009620000000c00 */
[C---:B---3--:R-:W-:Y:S02]  /*c0c0*/  FMUL.FTZ R124, R0.reuse, R106 ;  /* 0x0000006a007c7220 */ /* 0x048fe40000410000 */
[C---:B------:R-:W-:Y:S02]  /*c0d0*/  FMUL.FTZ R125, R0.reuse, R107 ;  /* 0x0000006b007d7220 */ /* 0x040fe40000410000 */
[----:B------:R-:W-:-:S02]  /*c0e0*/  FMUL.FTZ R84, R0, R102 ;  /* 0x0000006600547220 */ /* 0x000fc40000410000 */
[C---:B------:R-:W-:Y:S02]  /*c0f0*/  FMUL.FTZ R85, R0.reuse, R103 ;  /* 0x0000006700557220 */ /* 0x040fe40000410000 */
[C---:B------:R-:W-:Y:S02]  /*c100*/  FMUL.FTZ R88, R0.reuse, R114 ;  /* 0x0000007200587220 */ /* 0x040fe40000410000 */
[C---:B------:R-:W-:Y:S02]  /*c110*/  FMUL.FTZ R89, R0.reuse, R115 ;  /* 0x0000007300597220 */ /* 0x040fe40000410000 */
[C---:B------:R-:W-:Y:S02]  /*c120*/  FMUL.FTZ R106, R0.reuse, R122 ;  /* 0x0000007a006a7220 */ /* 0x040fe40000410000 */
[C---:B------:R-:W-:Y:S01]  /*c130*/  FMUL.FTZ R107, R0.reuse, R123 ;  /* 0x0000007b006b7220 */ /* 0x040fe20000410000 */
[----:B----4-:R-:W-:Y:S01]  /*c140*/  @P0 MOV R3, 0x3f317218 ;  /* 0x3f31721800030802 */ /* 0x010fe20000000f00 */
        /* <DEDUP_REMOVED lines=44> */
.L_x_4233:
        /* <DEDUP_REMOVED lines=17> */
.L_x_4275:
[----:B------:R-:W-:Y:S05]  /*c520*/  BSYNC B0 ;  /* 0x0000000000007941 */ /* 0x000fea0003800000 */
.L_x_4274:
[----:B------:R-:W-:Y:S01]  /*c530*/  PRMT R0, R0, 0x9910, RZ ;  /* 0x0000991000007816 */ /* 0x000fe200000000ff */
[----:B------:R-:W-:Y:S01]  /*c540*/  BSSY B1, `(.L_x_4276) ;  /* 0x000032c000017945 */ /* 0x000fe20003800000 */
[----:B------:R-:W-:Y:S02]  /*c550*/  IMAD.MOV.U32 R78, RZ, RZ, R208 ;  /* 0x000000ffff4e7224 */ /* 0x000fe400078e00d0 */
[----:B------:R-:W-:-:S13]  /*c560*/  ISETP.NE.AND P0, PT, R0, RZ, PT ;  /* 0x000000ff0000720c */ /* 0x000fda0003f05270 */
[----:B------:R-:W-:Y:S05]  /*c570*/  @!P0 BRA `(.L_x_4277) ;  /* 0x0000260000008947 */ /* 0x000fea0003800000 */
[----:B------:R-:W3:Y:S04]  /*c580*/  LDL R7, [R1+0x8] ;  /* 0x0000080001077983 */ /* 0x000ee80000100800 */
[----:B--2---:R-:W2:Y:S04]  /*c590*/  LDL R5, [R1] ;  /* 0x0000000001057983 */ /* 0x004ea80000100800 */
        /* <DEDUP_REMOVED lines=30> */
[----:B--2---:R2:W-:Y:S01]  /*c780*/  STS [R5], R2 ;  /* 0x0000000205007388 */ /* 0x0045e20000000800 */
[----:B-1----:R-:W-:-:S02]  /*c790*/  F2FP.BF16.PACK_AB R3, R119, R118 ;  /* 0x000000767703723e */ /* 0x002fc400000010ff */
[----:B---3--:R-:W-:-:S03]  /*c7a0*/  F2FP.BF16.PACK_AB R0, R105, R104 ;  /* 0x000000686900723e */ /* 0x008fc600000010ff */
[----:B------:R1:W-:Y:S01]  /*c7b0*/  STS [R5+0x400], R3 ;  /* 0x0004000305007388 */ /* 0x0003e20000000800 */
[----:B--2---:R-:W-:-:S03]  /*c7c0*/  F2FP.BF16.PACK_AB R2, R107, R106 ;  /* 0x0000006a6b02723e */ /* 0x004fc600000010ff */
        /* <DEDUP_REMOVED lines=84> */
.L_x_4278:
        /* <DEDUP_REMOVED lines=112> */
.L_x_4361:
[----:B------:R-:W-:Y:S05]  /*d410*/  BRA.DIV ~URZ, `(.L_x_4281) ;  /* 0x000054f27f007947 */ /* 0x000fea000b800000 */
[----:B------:R4:W2:Y:S02]  /*d420*/  SHFL.IDX PT, R0, R11, RZ, 0x181f ;  /* 0x00181fff0b007589 */ /* 0x0008a400000e0000 */
.L_x_4362:
        /* <DEDUP_REMOVED lines=19> */
.L_x_4283:
[----:B------:R-:W-:Y:S05]  /*d560*/  BSYNC B0 ;  /* 0x0000000000007941 */ /* 0x000fea0003800000 */
.L_x_4282:
[----:B------:R-:W-:Y:S05]  /*d570*/  BRA.DIV ~URZ, `(.L_x_4284) ;  /* 0x000054027f007947 */ /* 0x000fea000b800000 */
[----:B---3--:R3:W4:Y:S04]  /*d580*/  SHFL.IDX PT, R8, R9, 0x1, 0x181f ;  /* 0x00381f0009087f89 */ /* 0x00872800000e0000 */
[----:B--2---:R3:W2:Y:S02]  /*d590*/  SHFL.IDX PT, R0, R11, 0x1, 0x181f ;  /* 0x00381f000b007f89 */ /* 0x0046a400000e0000 */
.L_x_4363:
        /* <DEDUP_REMOVED lines=19> */
.L_x_4286:
[----:B------:R-:W-:Y:S05]  /*d6d0*/  BSYNC B0 ;  /* 0x0000000000007941 */ /* 0x000fea0003800000 */
.L_x_4285:
[----:B------:R-:W-:Y:S05]  /*d6e0*/  BRA.DIV ~URZ, `(.L_x_4287) ;  /* 0x000053627f007947 */ /* 0x000fea000b800000 */
[----:B----4-:R4:W3:Y:S02]  /*d6f0*/  SHFL.IDX PT, R8, R9, 0x2, 0x181f ;  /* 0x00581f0009087f89 */ /* 0x0108e400000e0000 */
.L_x_4364:
[----:B------:R-:W-:Y:S05]  /*d700*/  BRA.DIV ~URZ, `(.L_x_4288) ;  /* 0x000053b27f007947 */ /* 0x000fea000b800000 */
[----:B--2---:R2:W4:Y:S02]  /*d710*/  SHFL.IDX PT, R0, R11, 0x2, 0x181f ;  /* 0x00581f000b007f89 */ /* 0x00452400000e0000 */
.L_x_4365:
        /* <DEDUP_REMOVED lines=19> */
.L_x_4290:
[----:B------:R-:W-:Y:S05]  /*d850*/  BSYNC B0 ;  /* 0x0000000000007941 */ /* 0x000fea0003800000 */
.L_x_4289:
[----:B------:R-:W-:Y:S05]  /*d860*/  BRA.DIV ~URZ, `(.L_x_4291) ;  /* 0x000052c27f007947 */ /* 0x000fea000b800000 */
[----:B---3--:R3:W2:Y:S04]  /*d870*/  SHFL.IDX PT, R6, R9, 0x3, 0x181f ;  /* 0x00781f0009067f89 */ /* 0x0086a800000e0000 */
[----:B----4-:R3:W4:Y:S02]  /*d880*/  SHFL.IDX PT, R0, R11, 0x3, 0x181f ;  /* 0x00781f000b007f89 */ /* 0x01072400000e0000 */
.L_x_4366:
        /* <DEDUP_REMOVED lines=20> */
.L_x_4279:
        /* <DEDUP_REMOVED lines=32> */
.L_x_4367:
[----:B------:R-:W-:Y:S05]  /*dbd0*/  BRA.DIV ~URZ, `(.L_x_4294) ;  /* 0x000050927f007947 */ /* 0x000fea000b800000 */
[----:B------:R3:W4:Y:S02]  /*dbe0*/  SHFL.IDX PT, R0, R12, RZ, 0x1c1f ;  /* 0x001c1fff0c007589 */ /* 0x00072400000e0000 */
.L_x_4368:
        /* <DEDUP_REMOVED lines=122> */
.L_x_4296:
[----:B------:R-:W-:Y:S05]  /*e390*/  BSYNC B0 ;  /* 0x0000000000007941 */ /* 0x000fea0003800000 */
.L_x_4295:
[----:B------:R-:W-:Y:S05]  /*e3a0*/  BRA.DIV ~URZ, `(.L_x_4297) ;  /* 0x000049327f007947 */ /* 0x000fea000b800000 */
[----:B--2---:R2:W1:Y:S04]  /*e3b0*/  SHFL.IDX PT, R4, R5, 0x1, 0x1c1f ;  /* 0x003c1f0005047f89 */ /* 0x00446800000e0000 */
[----:B----4-:R2:W4:Y:S02]  /*e3c0*/  SHFL.IDX PT, R0, R12, 0x1, 0x1c1f ;  /* 0x003c1f000c007f89 */ /* 0x01052400000e0000 */
.L_x_4369:
        /* <DEDUP_REMOVED lines=123> */
.L_x_4277:
        /* <DEDUP_REMOVED lines=19> */
.L_x_4298:
        /* <DEDUP_REMOVED lines=55> */
.L_x_4300:
[----:B------:R-:W-:Y:S05]  /*f020*/  BSYNC B0 ;  /* 0x0000000000007941 */ /* 0x000fea0003800000 */
.L_x_4299:
        /* <DEDUP_REMOVED lines=34> */
.L_x_4370:
[----:B------:R-:W-:Y:S05]  /*f250*/  BRA.DIV ~URZ, `(.L_x_4302) ;  /* 0x00003bc27f007947 */ /* 0x000fea000b800000 */
[----:B------:R3:W4:Y:S02]  /*f260*/  SHFL.IDX PT, R0, R12, RZ, 0x181f ;  /* 0x00181fff0c007589 */ /* 0x00072400000e0000 */
.L_x_4371:
        /* <DEDUP_REMOVED lines=20> */
.L_x_4304:
[----:B------:R-:W-:Y:S05]  /*f3b0*/  BSYNC B0 ;  /* 0x0000000000007941 */ /* 0x000fea0003800000 */
.L_x_4303:
[----:B------:R-:W-:Y:S05]  /*f3c0*/  BRA.DIV ~URZ, `(.L_x_4305) ;  /* 0x00003ac27f007947 */ /* 0x000fea000b800000 */
[----:B--2---:R2:W1:Y:S04]  /*f3d0*/  SHFL.IDX PT, R8, R9, 0x1, 0x181f ;  /* 0x00381f0009087f89 */ /* 0x00446800000e0000 */
[----:B----4-:R2:W4:Y:S02]  /*f3e0*/  SHFL.IDX PT, R0, R12, 0x1, 0x181f ;  /* 0x00381f000c007f89 */ /* 0x01052400000e0000 */
.L_x_4372:
        /* <DEDUP_REMOVED lines=19> */
.L_x_4307:
[----:B------:R-:W-:Y:S05]  /*f520*/  BSYNC B0 ;  /* 0x0000000000007941 */ /* 0x000fea0003800000 */
.L_x_4306:
[----:B------:R-:W-:Y:S05]  /*f530*/  BRA.DIV ~URZ, `(.L_x_4308) ;  /* 0x00003a227f007947 */ /* 0x000fea000b800000 */
[----:B-1----:R1:W2:Y:S02]  /*f540*/  SHFL.IDX PT, R8, R9, 0x2, 0x181f ;  /* 0x00581f0009087f89 */ /* 0x0022a400000e0000 */
.L_x_4373:
[----:B------:R-:W-:Y:S05]  /*f550*/  BRA.DIV ~URZ, `(.L_x_4309) ;  /* 0x00003a727f007947 */ /* 0x000fea000b800000 */
[----:B----4-:R4:W1:Y:S02]  /*f560*/  SHFL.IDX PT, R0, R12, 0x2, 0x181f ;  /* 0x00581f000c007f89 */ /* 0x01086400000e0000 */
.L_x_4374:
        /* <DEDUP_REMOVED lines=19> */
.L_x_4311:
[----:B------:R-:W-:Y:S05]  /*f6a0*/  BSYNC B0 ;  /* 0x0000000000007941 */ /* 0x000fea0003800000 */
.L_x_4310:
[----:B------:R-:W-:Y:S05]  /*f6b0*/  BRA.DIV ~URZ, `(.L_x_4312) ;  /* 0x000039827f007947 */ /* 0x000fea000b800000 */
[----:B--2---:R2:W3:Y:S04]  /*f6c0*/  SHFL.IDX PT, R8, R9, 0x3, 0x181f ;  /* 0x00781f0009087f89 */ /* 0x0044e800000e0000 */
[----:B-1----:R2:W1:Y:S02]  /*f6d0*/  SHFL.IDX PT, R0, R12, 0x3, 0x181f ;  /* 0x00781f000c007f89 */ /* 0x00246400000e0000 */
.L_x_4375:
        /* <DEDUP_REMOVED lines=18> */
.L_x_4292:
[----:B------:R-:W-:Y:S05]  /*f800*/  BSYNC B1 ;  /* 0x0000000000017941 */ /* 0x000fea0003800000 */
.L_x_4276:
        /* <DEDUP_REMOVED lines=13> */
.L_x_4376:
[----:B------:R-:W-:Y:S05]  /*f8e0*/  BRA.DIV ~URZ, `(.L_x_4315) ;  /* 0x000038927f007947 */ /* 0x000fea000b800000 */
[----:B------:R4:W2:Y:S02]  /*f8f0*/  SHFL.IDX PT, R8, R78, 0x1, 0x1f ;  /* 0x00201f004e087f89 */ /* 0x0008a400000e0000 */
.L_x_4377:
        /* <DEDUP_REMOVED lines=18> */
.L_x_4378:
        /* <DEDUP_REMOVED lines=16> */
.L_x_4379:
[----:B----4-:R-:W-:Y:S01]  /*fb20*/  IMAD R0, R0, c[0x0][0x538], RZ ;  /* 0x00014e0000007a24 */ /* 0x010fe200078e02ff */
[----:B------:R-:W-:Y:S04]  /*fb30*/  BSSY B1, `(.L_x_4318) ;  /* 0x00000c5000017945 */ /* 0x000fe80003800000 */
[----:B--2---:R-:W-:-:S04]  /*fb40*/  IADD3 R8, R0, R8, RZ ;  /* 0x0000000800087210 */ /* 0x004fc80007ffe0ff */
[----:B---3--:R-:W-:-:S13]  /*fb50*/  ISETP.GT.AND P6, PT, R8, R9, PT ;  /* 0x000000090800720c */ /* 0x008fda0003fc4270 */
[----:B------:R-:W-:Y:S05]  /*fb60*/  @P6 BRA `(.L_x_4319) ;  /* 0x0000024000006947 */ /* 0x000fea0003800000 */
.L_x_4323:
        /* <DEDUP_REMOVED lines=16> */
.L_x_4380:
        /* <DEDUP_REMOVED lines=16> */
.L_x_4381:
[----:B--2---:R-:W-:-:S05]  /*fd70*/  IMAD R0, R0, c[0x0][0x538], RZ ;  /* 0x00014e0000007a24 */ /* 0x004fca00078e02ff */
[----:B------:R-:W-:-:S04]  /*fd80*/  IADD3 R8, R0, R8, RZ ;  /* 0x0000000800087210 */ /* 0x000fc80007ffe0ff */
[----:B------:R-:W-:-:S13]  /*fd90*/  ISETP.GT.AND P6, PT, R8, R9, PT ;  /* 0x000000090800720c */ /* 0x000fda0003fc4270 */
[----:B-1----:R-:W-:Y:S05]  /*fda0*/  @!P6 BRA `(.L_x_4323) ;  /* 0xfffffdc00000e947 */ /* 0x002fea000383ffff */
.L_x_4319:
[----:B------:R-:W-:-:S05]  /*fdb0*/  IADD3 R8, -R0, R8, RZ ;  /* 0x0000000800087210 */ /* 0x000fca0007ffe1ff */
[----:B------:R-:W-:-:S05]  /*fdc0*/  IMAD R0, R4, c[0x0][0x538], R8 ;  /* 0x00014e0004007a24 */ /* 0x000fca00078e0208 */
[----:B------:R-:W-:Y:S01]  /*fdd0*/  ISETP.GT.AND P0, PT, R0, R9, PT ;  /* 0x000000090000720c */ /* 0x000fe20003f04270 */
[----:B------:R-:W-:-:S12]  /*fde0*/  BRA.DIV ~URZ, `(.L_x_4324) ;  /* 0x000037f27f007947 */ /* 0x000fd8000b800000 */
[----:B------:R-:W-:-:S04]  /*fdf0*/  VOTE.ANY R5, PT, !P0 ;  /* 0x0000000000057806 */ /* 0x000fc800040e0100 */
.L_x_4382:
[----:B------:R-:W2:Y:S02]  /*fe00*/  POPC R0, R5 ;  /* 0x0000000500007309 */ /* 0x000ea40000000000 */
[----:B--2---:R-:W-:Y:S01]  /*fe10*/  IADD3 R211, R0, R211, RZ ;  /* 0x000000d300d37210 */ /* 0x004fe20007ffe0ff */
[----:B------:R-:W-:Y:S05]  /*fe20*/  BRA.DIV ~URZ, `(.L_x_4325) ;  /* 0x000038027f007947 */ /* 0x000fea000b800000 */
[----:B------:R2:W3:Y:S04]  /*fe30*/  SHFL.IDX PT, R10, R6, R0, 0x1f ;  /* 0x00001f00060a7589 */ /* 0x0004e800000e0000 */
[----:B------:R2:W4:Y:S02]  /*fe40*/  SHFL.IDX PT, R7, R7, R0, 0x1f ;  /* 0x00001f0007077589 */ /* 0x00052400000e0000 */
.L_x_4383:
[----:B------:R-:W-:Y:S01]  /*fe50*/  ISETP.NE.AND P0, PT, R5, RZ, PT ;  /* 0x000000ff0500720c */ /* 0x000fe20003f05270 */
[----:B------:R-:W-:-:S12]  /*fe60*/  BSSY B0, `(.L_x_4326) ;  /* 0x0000005000007945 */ /* 0x000fd80003800000 */
[----:B------:R-:W-:Y:S05]  /*fe70*/  @!P0 BRA `(.L_x_4327) ;  /* 0x0000003000008947 */ /* 0x000fea0003800000 */
[----:B--2---:R-:W-:Y:S01]  /*fe80*/  IADD3 R0, R0, -0x1, RZ ;  /* 0xffffffff00007810 */ /* 0x004fe20007ffe0ff */
[----:B------:R-:W-:Y:S05]  /*fe90*/  BRA.DIV ~URZ, `(.L_x_4328) ;  /* 0x000038627f007947 */ /* 0x000fea000b800000 */
[----:B------:R2:W1:Y:S02]  /*fea0*/  SHFL.IDX PT, R11, R4, R0, 0x1f ;  /* 0x00001f00040b7589 */ /* 0x00046400000e0000 */
.L_x_4327:
[----:B------:R-:W-:Y:S05]  /*feb0*/  BSYNC B0 ;  /* 0x0000000000007941 */ /* 0x000fea0003800000 */
.L_x_4326:
        /* <DEDUP_REMOVED lines=66> */
.L_x_4330:
        /* <DEDUP_REMOVED lines=66> */
.L_x_4331:
[----:B------:R-:W-:Y:S05]  /*10700*/  BSYNC B0 ;  /* 0x0000000000007941 */ /* 0x000fea0003800000 */
.L_x_4329:
[----:B------:R-:W-:-:S04]  /*10710*/  LOP3.LUT R0, RZ, R0, RZ, 0x33, !PT ;  /* 0x00000000ff007212 */ /* 0x000fc800078e33ff */
[----:B------:R-:W-:Y:S01]  /*10720*/  IADD3 R209, R0, R10, RZ ;  /* 0x0000000a00d17210 */ /* 0x000fe20007ffe0ff */
[----:B------:R-:W-:Y:S05]  /*10730*/  BRA `(.L_x_4332) ;  /* 0x0000004000007947 */ /* 0x000fea0003800000 */
.L_x_4320:
[----:B------:R-:W-:Y:S01]  /*10740*/  IMAD.MOV.U32 R208, RZ, RZ, R9 ;  /* 0x000000ffffd07224 */ /* 0x000fe200078e0009 */
[----:B------:R-:W-:Y:S01]  /*10750*/  MOV R210, RZ ;  /* 0x000000ff00d27202 */ /* 0x000fe20000000f00 */
[----:B------:R-:W-:Y:S01]  /*10760*/  IMAD.MOV.U32 R209, RZ, RZ, RZ ;  /* 0x000000ffffd17224 */ /* 0x000fe200078e00ff */
[----:B------:R-:W-:Y:S02]  /*10770*/  MOV R211, c[0x0][0x53c] ;  /* 0x00014f0000d37a02 */ /* 0x000fe40000000f00 */
.L_x_4332:
[----:B------:R-:W-:Y:S05]  /*10780*/  BSYNC B1 ;  /* 0x0000000000017941 */ /* 0x000fea0003800000 */
.L_x_4318:
[----:B------:R-:W-:Y:S01]  /*10790*/  WARPSYNC 0xffffffff ;  /* 0xffffffff00007948 */ /* 0x000fe20003800000 */
[----:B------:R-:W-:Y:S01]  /*107a0*/  BAR.SYNC.DEFER_BLOCKING 0x4, 0x100 ;  /* 0x0104000000007b1d */ /* 0x000fe20000010000 */
[----:B------:R-:W-:-:S13]  /*107b0*/  ISETP.NE.AND P0, PT, R12, RZ, PT ;  /* 0x000000ff0c00720c */ /* 0x000fda0003f05270 */
[----:B------:R2:W-:Y:S04]  /*107c0*/  @!P0 STS.128 [0x18100], R208 ;  /* 0x018100d0ff008388 */ /* 0x0005e80000000c00 */
[----:B------:R-:W-:Y:S06]  /*107d0*/  BAR.ARV 0x5, 0x100 ;  /* 0x0144000000007b1d */ /* 0x000fec0000002000 */
.L_x_4313:
[----:B-1----:R-:W-:-:S13]  /*107e0*/  ISETP.GE.AND P0, PT, R211, c[0x0][0x53c], PT ;  /* 0x00014f00d3007a0c */ /* 0x002fda0003f06270 */
[----:B--23--:R-:W-:Y:S01]  /*107f0*/  @P0 CALL.REL.NOINC `(.L_x_4333) ;  /* 0x0000001000000944 */ /* 0x00cfe20003c00000 */
[----:B------:R-:W-:Y:S05]  /*10800*/  BRA `(.L_x_4334) ;  /* 0xffff122000007947 */ /* 0x000fea000383ffff */
.L_x_4333:
[----:B------:R-:W-:Y:S05]  /*10810*/  EXIT ;  /* 0x000000000000794d */ /* 0x000fea0003800000 */
.L_x_4216:
[----:B------:R-:W-:Y:S01]  /*10820*/  IMAD.MOV.U32 R0, RZ, RZ, R5 ;  /* 0x000000ffff007224 */ /* 0x000fe200078e0005 */
[----:B------:R-:W-:Y:S02]  /*10830*/  MOV R2, 0x1 ;  /* 0x0000000100027802 */ /* 0x000fe40000000f00 */
[----:B------:R-:W-:Y:S02]  /*10840*/  MOV R3, 0x10860 ;  /* 0x0001086000037802 */ /* 0x000fe40000000f00 */
[----:B--2---:R-:W-:Y:S05]  /*10850*/  CALL.REL.NOINC `($__internal_72_$__cuda_sm70_shflsync_up_p) ;  /* 0x00002fd000007944 */ /* 0x004fea0003c00000 */
[----:B------:R-:W-:Y:S01]  /*10860*/  MOV R0, R4 ;  /* 0x0000000400007202 */ /* 0x000fe20000000f00 */
[----:B------:R-:W-:Y:S05]  /*10870*/  BRA `(.L_x_4335) ;  /* 0xfffefbc000007947 */ /* 0x000fea000383ffff */
.L_x_4217:
[----:B------:R-:W-:Y:S01]  /*10880*/  IMAD.MOV.U32 R0, RZ, RZ, R5 ;  /* 0x000000ffff007224 */ /* 0x000fe200078e0005 */
[----:B------:R-:W-:Y:S02]  /*10890*/  MOV R2, 0x2 ;  /* 0x0000000200027802 */ /* 0x000fe40000000f00 */
[----:B------:R-:W-:Y:S02]  /*108a0*/  MOV R3, 0x108c0 ;  /* 0x000108c000037802 */ /* 0x000fe40000000f00 */
[----:B--2---:R-:W-:Y:S05]  /*108b0*/  CALL.REL.NOINC `($__internal_72_$__cuda_sm70_shflsync_up_p) ;  /* 0x00002f7000007944 */ /* 0x004fea0003c00000 */
[----:B------:R-:W-:Y:S01]  /*108c0*/  SEL R0, R4, RZ, P4 ;  /* 0x000000ff04007207 */ /* 0x000fe20002000000 */
[----:B------:R-:W-:Y:S01]  /*108d0*/  IMAD.MOV.U32 R2, RZ, RZ, 0x4 ;  /* 0x00000004ff027424 */ /* 0x000fe200078e00ff */
[----:B------:R-:W-:-:S03]  /*108e0*/  MOV R3, 0x10910 ;  /* 0x0001091000037802 */ /* 0x000fc60000000f00 */
[----:B------:R-:W-:Y:S02]  /*108f0*/  IMAD.IADD R0, R5, 0x1, R0 ;  /* 0x0000000105007824 */ /* 0x000fe400078e0200 */
[----:B------:R-:W-:Y:S05]  /*10900*/  CALL.REL.NOINC `($__internal_72_$__cuda_sm70_shflsync_up_p) ;  /* 0x00002f2000007944 */ /* 0x000fea0003c00000 */
        /* <DEDUP_REMOVED lines=12> */
[----:B------:R-:W-:Y:S02]  /*109d0*/  MOV R184, 0x1f ;  /* 0x0000001f00b87802 */ /* 0x000fe40000000f00 */
[----:B------:R-:W-:Y:S01]  /*109e0*/  MOV R3, 0x10a20 ;  /* 0x00010a2000037802 */ /* 0x000fe20000000f00 */
[----:B------:R-:W-:-:S04]  /*109f0*/  IMAD.IADD R4, R0, 0x1, R4 ;  /* 0x0000000100047824 */ /* 0x000fc800078e0204 */
[----:B------:R-:W-:Y:S02]  /*10a00*/  IMAD.MOV.U32 R183, RZ, RZ, R4 ;  /* 0x000000ffffb77224 */ /* 0x000fe400078e0004 */
[----:B------:R-:W-:Y:S05]  /*10a10*/  CALL.REL.NOINC `($__internal_71_$__cuda_sm70_shflsync_idx_p) ;  /* 0x00002db000007944 */ /* 0x000fea0003c00000 */
[----:B------:R-:W-:Y:S01]  /*10a20*/  MOV R0, R183 ;  /* 0x000000b700007202 */ /* 0x000fe20000000f00 */
[----:B------:R-:W-:Y:S05]  /*10a30*/  BRA `(.L_x_4336) ;  /* 0xfffefb0000007947 */ /* 0x000fea000383ffff */
.L_x_4219:
[----:B------:R-:W-:Y:S02]  /*10a40*/  SEL R0, RZ, 0x1, P0 ;  /* 0x00000001ff007807 */ /* 0x000fe40000000000 */
[----:B------:R-:W-:Y:S02]  /*10a50*/  MOV R2, 0x10a70 ;  /* 0x00010a7000027802 */ /* 0x000fe40000000f00 */
[----:B--2---:R-:W-:Y:S05]  /*10a60*/  CALL.REL.NOINC `($__internal_73_$__cuda_sm70_votesync_ballot) ;  /* 0x00002e3000007944 */ /* 0x004fea0003c00000 */
[----:B------:R-:W-:Y:S01]  /*10a70*/  MOV R6, R0 ;  /* 0x0000000000067202 */ /* 0x000fe20000000f00 */
[----:B------:R-:W-:Y:S05]  /*10a80*/  BRA `(.L_x_4337) ;  /* 0xfffefb4000007947 */ /* 0x000fea000383ffff */
.L_x_4220:
[----:B------:R-:W-:Y:S01]  /*10a90*/  IMAD.MOV.U32 R183, RZ, RZ, R9 ;  /* 0x000000ffffb77224 */ /* 0x000fe200078e0009 */
[----:B------:R-:W-:Y:S01]  /*10aa0*/  MOV R2, R0 ;  /* 0x0000000000027202 */ /* 0x000fe20000000f00 */
[----:B------:R-:W-:Y:S01]  /*10ab0*/  IMAD.MOV.U32 R184, RZ, RZ, 0x1f ;  /* 0x0000001fffb87424 */ /* 0x000fe200078e00ff */
[----:B------:R-:W-:Y:S02]  /*10ac0*/  MOV R3, 0x10ae0 ;  /* 0x00010ae000037802 */ /* 0x000fe40000000f00 */
[----:B------:R-:W-:Y:S05]  /*10ad0*/  CALL.REL.NOINC `($__internal_71_$__cuda_sm70_shflsync_idx_p) ;  /* 0x00002cf000007944 */ /* 0x000fea0003c00000 */
[----:B------:R-:W-:Y:S01]  /*10ae0*/  IMAD.MOV.U32 R209, RZ, RZ, R183 ;  /* 0x000000ffffd17224 */ /* 0x000fe200078e00b7 */
[----:B------:R-:W-:Y:S01]  /*10af0*/  MOV R183, R8 ;  /* 0x0000000800b77202 */ /* 0x000fe20000000f00 */
[----:B------:R-:W-:Y:S01]  /*10b00*/  IMAD.MOV.U32 R5, RZ, RZ, RZ ;  /* 0x000000ffff057224 */ /* 0x000fe200078e00ff */
[----:B------:R-:W-:Y:S01]  /*10b10*/  MOV R2, R0 ;  /* 0x0000000000027202 */ /* 0x000fe20000000f00 */
[----:B------:R-:W-:Y:S01]  /*10b20*/  IMAD.MOV.U32 R184, RZ, RZ, 0x1f ;  /* 0x0000001fffb87424 */ /* 0x000fe200078e00ff */
[----:B------:R-:W-:-:S02]  /*10b30*/  MOV R3, 0x10b50 ;  /* 0x00010b5000037802 */ /* 0x000fc40000000f00 */
[----:B------:R-:W-:Y:S05]  /*10b40*/  CALL.REL.NOINC `($__internal_71_$__cuda_sm70_shflsync_idx_p) ;  /* 0x00002c8000007944 */ /* 0x000fea0003c00000 */
[----:B------:R-:W-:Y:S01]  /*10b50*/  MOV R9, R183 ;  /* 0x000000b700097202 */ /* 0x000fe20000000f00 */
[----:B------:R-:W-:Y:S05]  /*10b60*/  BRA `(.L_x_4338) ;  /* 0xfffefac000007947 */ /* 0x000fea000383ffff */
.L_x_4223:
[----:B------:R-:W-:Y:S01]  /*10b70*/  IMAD.MOV.U32 R183, RZ, RZ, R4 ;  /* 0x000000ffffb77224 */ /* 0x000fe200078e0004 */
[----:B------:R-:W-:Y:S01]  /*10b80*/  MOV R2, R0 ;  /* 0x0000000000027202 */ /* 0x000fe20000000f00 */
[----:B------:R-:W-:Y:S01]  /*10b90*/  IMAD.MOV.U32 R184, RZ, RZ, 0x1f ;  /* 0x0000001fffb87424 */ /* 0x000fe200078e00ff */
[----:B------:R-:W-:-:S02]  /*10ba0*/  MOV R3, 0x10bc0 ;  /* 0x00010bc000037802 */ /* 0x000fc40000000f00 */
[----:B--23--:R-:W-:Y:S05]  /*10bb0*/  CALL.REL.NOINC `($__internal_71_$__cuda_sm70_shflsync_idx_p) ;  /* 0x00002c1000007944 */ /* 0x00cfea0003c00000 */
[----:B------:R-:W-:Y:S01]  /*10bc0*/  MOV R5, R183 ;  /* 0x000000b700057202 */ /* 0x000fe20000000f00 */
[----:B------:R-:W-:Y:S05]  /*10bd0*/  BRA `(.L_x_4222) ;  /* 0xfffefab000007947 */ /* 0x000fea000383ffff */
.L_x_4234:
[----:B------:R-:W-:Y:S01]  /*10be0*/  IMAD.MOV.U32 R183, RZ, RZ, R9 ;  /* 0x000000ffffb77224 */ /* 0x000fe200078e0009 */
[----:B------:R-:W-:Y:S01]  /*10bf0*/  MOV R2, RZ ;  /* 0x000000ff00027202 */ /* 0x000fe20000000f00 */
[----:B------:R-:W-:Y:S01]  /*10c00*/  IMAD.MOV.U32 R184, RZ, RZ, 0x181f ;  /* 0x0000181fffb87424 */ /* 0x000fe200078e00ff */
[----:B------:R-:W-:-:S02]  /*10c10*/  MOV R3, 0x10c30 ;  /* 0x00010c3000037802 */ /* 0x000fc40000000f00 */
[----:B-----5:R-:W-:Y:S05]  /*10c20*/  CALL.REL.NOINC `($__internal_71_$__cuda_sm70_shflsync_idx_p) ;  /* 0x00002ba000007944 */ /* 0x020fea0003c00000 */
[----:B------:R-:W-:Y:S01]  /*10c30*/  MOV R8, R183 ;  /* 0x000000b700087202 */ /* 0x000fe20000000f00 */
[----:B------:R-:W-:Y:S05]  /*10c40*/  BRA `(.L_x_4339) ;  /* 0xffff1a9000007947 */ /* 0x000fea000383ffff */
.L_x_4235:
[----:B------:R-:W-:Y:S01]  /*10c50*/  IMAD.MOV.U32 R183, RZ, RZ, R12 ;  /* 0x000000ffffb77224 */ /* 0x000fe200078e000c */
[----:B------:R-:W-:Y:S01]  /*10c60*/  MOV R2, RZ ;  /* 0x000000ff00027202 */ /* 0x000fe20000000f00 */
[----:B------:R-:W-:Y:S01]  /*10c70*/  IMAD.MOV.U32 R184, RZ, RZ, 0x181f ;  /* 0x0000181fffb87424 */ /* 0x000fe200078e00ff */
[----:B------:R-:W-:-:S02]  /*10c80*/  MOV R3, 0x10ca0 ;  /* 0x00010ca000037802 */ /* 0x000fc40000000f00 */
[----:B-12--5:R-:W-:Y:S05]  /*10c90*/  CALL.REL.NOINC `($__internal_71_$__cuda_sm70_shflsync_idx_p) ;  /* 0x00002b3000007944 */ /* 0x026fea0003c00000 */
[----:B------:R-:W-:Y:S01]  /*10ca0*/  MOV R0, R183 ;  /* 0x000000b700007202 */ /* 0x000fe20000000f00 */
[----:B------:R-:W-:Y:S05]  /*10cb0*/  BRA `(.L_x_4340) ;  /* 0xffff1a4000007947 */ /* 0x000fea000383ffff */
.L_x_4238:
[----:B------:R-:W-:Y:S01]  /*10cc0*/  IMAD.MOV.U32 R183, RZ, RZ, R9 ;  /* 0x000000ffffb77224 */ /* 0x000fe200078e0009 */
[----:B--2---:R-:W-:Y:S01]  /*10cd0*/  MOV R2, 0x1 ;  /* 0x0000000100027802 */ /* 0x004fe20000000f00 */
[----:B------:R-:W-:Y:S01]  /*10ce0*/  IMAD.MOV.U32 R184, RZ, RZ, 0x181f ;  /* 0x0000181fffb87424 */ /* 0x000fe200078e00ff */
[----:B------:R-:W-:-:S02]  /*10cf0*/  MOV R3, 0x10d10 ;  /* 0x00010d1000037802 */ /* 0x000fc40000000f00 */
[----:B-1-345:R-:W-:Y:S05]  /*10d00*/  CALL.REL.NOINC `($__internal_71_$__cuda_sm70_shflsync_idx_p) ;  /* 0x00002ac000007944 */ /* 0x03afea0003c00000 */
[----:B------:R-:W-:Y:S01]  /*10d10*/  IMAD.MOV.U32 R8, RZ, RZ, R183 ;  /* 0x000000ffff087224 */ /* 0x000fe200078e00b7 */
[----:B------:R-:W-:Y:S01]  /*10d20*/  MOV R2, 0x1 ;  /* 0x0000000100027802 */ /* 0x000fe20000000f00 */
[----:B------:R-:W-:Y:S01]  /*10d30*/  IMAD.MOV.U32 R183, RZ, RZ, R12 ;  /* 0x000000ffffb77224 */ /* 0x000fe200078e000c */
[----:B------:R-:W-:-:S02]  /*10d40*/  MOV R184, 0x181f ;  /* 0x0000181f00b87802 */ /* 0x000fc40000000f00 */
[----:B------:R-:W-:Y:S02]  /*10d50*/  MOV R3, 0x10d70 ;  /* 0x00010d7000037802 */ /* 0x000fe40000000f00 */
[----:B------:R-:W-:Y:S05]  /*10d60*/  CALL.REL.NOINC `($__internal_71_$__cuda_sm70_shflsync_idx_p) ;  /* 0x00002a6000007944 */ /* 0x000fea0003c00000 */
[----:B------:R-:W-:Y:S01]  /*10d70*/  MOV R0, R183 ;  /* 0x000000b700007202 */ /* 0x000fe20000000f00 */
[----:B------:R-:W-:Y:S05]  /*10d80*/  BRA `(.L_x_4341) ;  /* 0xffff1af000007947 */ /* 0x000fea000383ffff */
.L_x_4241:
[----:B------:R-:W-:Y:S01]  /*10d90*/  IMAD.MOV.U32 R183, RZ, RZ, R9 ;  /* 0x000000ffffb77224 */ /* 0x000fe200078e0009 */
[----:B-1----:R-:W-:Y:S01]  /*10da0*/  MOV R2, 0x2 ;  /* 0x0000000200027802 */ /* 0x002fe20000000f00 */
[----:B------:R-:W-:Y:S01]  /*10db0*/  IMAD.MOV.U32 R184, RZ, RZ, 0x181f ;  /* 0x0000181fffb87424 */ /* 0x000fe200078e00ff */
[----:B------:R-:W-:Y:S02]  /*10dc0*/  MOV R3, 0x10de0 ;  /* 0x00010de000037802 */ /* 0x000fe40000000f00 */
[----:B--2345:R-:W-:Y:S05]  /*10dd0*/  CALL.REL.NOINC `($__internal_71_$__cuda_sm70_shflsync_idx_p) ;  /* 0x000029f000007944 */ /* 0x03cfea0003c00000 */
[----:B------:R-:W-:Y:S01]  /*10de0*/  MOV R8, R183 ;  /* 0x000000b700087202 */ /* 0x000fe20000000f00 */
[----:B------:R-:W-:Y:S05]  /*10df0*/  BRA `(.L_x_4342) ;  /* 0xffff1be000007947 */ /* 0x000fea000383ffff */
.L_x_4242:
[----:B------:R-:W-:Y:S01]  /*10e00*/  IMAD.MOV.U32 R183, RZ, RZ, R12 ;  /* 0x000000ffffb77224 */ /* 0x000fe200078e000c */
[----:B------:R-:W-:Y:S01]  /*10e10*/  MOV R2, 0x2 ;  /* 0x0000000200027802 */ /* 0x000fe20000000f00 */
[----:B------:R-:W-:Y:S01]  /*10e20*/  IMAD.MOV.U32 R184, RZ, RZ, 0x181f ;  /* 0x0000181fffb87424 */ /* 0x000fe200078e00ff */
[----:B------:R-:W-:Y:S02]  /*10e30*/  MOV R3, 0x10e50 ;  /* 0x00010e5000037802 */ /* 0x000fe40000000f00 */
[----:B-12345:R-:W-:Y:S05]  /*10e40*/  CALL.REL.NOINC `($__internal_71_$__cuda_sm70_shflsync_idx_p) ;  /* 0x0000298000007944 */ /* 0x03efea0003c00000 */
[----:B------:R-:W-:Y:S01]  /*10e50*/  MOV R0, R183 ;  /* 0x000000b700007202 */ /* 0x000fe20000000f00 */
[----:B------:R-:W-:Y:S05]  /*10e60*/  BRA `(.L_x_4343) ;  /* 0xffff1b9000007947 */ /* 0x000fea000383ffff */
.L_x_4245:
[----:B------:R-:W-:Y:S01]  /*10e70*/  IMAD.MOV.U32 R183, RZ, RZ, R9 ;  /* 0x000000ffffb77224 */ /* 0x000fe200078e0009 */
[----:B-1----:R-:W-:Y:S01]  /*10e80*/  MOV R2, 0x3 ;  /* 0x0000000300027802 */ /* 0x002fe20000000f00 */
[----:B------:R-:W-:Y:S01]  /*10e90*/  IMAD.MOV.U32 R184, RZ, RZ, 0x181f ;  /* 0x0000181fffb87424 */ /* 0x000fe200078e00ff */
[----:B------:R-:W-:-:S02]  /*10ea0*/  MOV R3, 0x10ec0 ;  /* 0x00010ec000037802 */ /* 0x000fc40000000f00 */
[----:B--2345:R-:W-:Y:S05]  /*10eb0*/  CALL.REL.NOINC `($__internal_71_$__cuda_sm70_shflsync_idx_p) ;  /* 0x0000291000007944 */ /* 0x03cfea0003c00000 */
        /* <DEDUP_REMOVED lines=8> */
.L_x_4248:
[----:B------:R-:W-:Y:S01]  /*10f40*/  IMAD.MOV.U32 R183, RZ, RZ, R5 ;  /* 0x000000ffffb77224 */ /* 0x000fe200078e0005 */
[----:B------:R-:W-:Y:S01]  /*10f50*/  MOV R2, RZ ;  /* 0x000000ff00027202 */ /* 0x000fe20000000f00 */
[----:B------:R-:W-:Y:S01]  /*10f60*/  IMAD.MOV.U32 R184, RZ, RZ, 0x181f ;  /* 0x0000181fffb87424 */ /* 0x000fe200078e00ff */
[----:B------:R-:W-:Y:S02]  /*10f70*/  MOV R3, 0x10f90 ;  /* 0x00010f9000037802 */ /* 0x000fe40000000f00 */
[----:B------:R-:W-:Y:S05]  /*10f80*/  CALL.REL.NOINC `($__internal_71_$__cuda_sm70_shflsync_idx_p) ;  /* 0x0000284000007944 */ /* 0x000fea0003c00000 */
[----:B------:R-:W-:Y:S01]  /*10f90*/  MOV R4, R183 ;  /* 0x000000b700047202 */ /* 0x000fe20000000f00 */
[----:B------:R-:W-:Y:S05]  /*10fa0*/  BRA `(.L_x_4345) ;  /* 0xffff316000007947 */ /* 0x000fea000383ffff */
.L_x_4249:
[----:B------:R-:W-:Y:S01]  /*10fb0*/  IMAD.MOV.U32 R183, RZ, RZ, R12 ;  /* 0x000000ffffb77224 */ /* 0x000fe200078e000c */
[----:B------:R-:W-:Y:S01]  /*10fc0*/  MOV R2, RZ ;  /* 0x000000ff00027202 */ /* 0x000fe20000000f00 */
[----:B------:R-:W-:Y:S01]  /*10fd0*/  IMAD.MOV.U32 R184, RZ, RZ, 0x181f ;  /* 0x0000181fffb87424 */ /* 0x000fe200078e00ff */
[----:B------:R-:W-:Y:S02]  /*10fe0*/  MOV R3, 0x11000 ;  /* 0x0001100000037802 */ /* 0x000fe40000000f00 */
[----:B-12---:R-:W-:Y:S05]  /*10ff0*/  CALL.REL.NOINC `($__internal_71_$__cuda_sm70_shflsync_idx_p) ;  /* 0x000027d000007944 */ /* 0x006fea0003c00000 */
        /* <DEDUP_REMOVED lines=22> */
[----:B-1----:R-:W-:Y:S05]  /*11160*/  CALL.REL.NOINC `($__internal_71_$__cuda_sm70_shflsync_idx_p) ;  /* 0x0000266000007944 */ /* 0x002fea0003c00000 */
        /* <DEDUP_REMOVED lines=8> */
.L_x_4250:
[----:B------:R-:W-:Y:S01]  /*111f0*/  IMAD.MOV.U32 R183, RZ, RZ, R4 ;  /* 0x000000ffffb77224 */ /* 0x000fe200078e0004 */
[----:B------:R-:W-:Y:S01]  /*11200*/  MOV R2, RZ ;  /* 0x000000ff00027202 */ /* 0x000fe20000000f00 */
[----:B------:R-:W-:Y:S01]  /*11210*/  IMAD.MOV.U32 R184, RZ, RZ, 0x1c1f ;  /* 0x00001c1fffb87424 */ /* 0x000fe200078e00ff */
[----:B------:R-:W-:Y:S02]  /*11220*/  MOV R3, 0x11240 ;  /* 0x0001124000037802 */ /* 0x000fe40000000f00 */
[----:B------:R-:W-:Y:S05]  /*11230*/  CALL.REL.NOINC `($__internal_71_$__cuda_sm70_shflsync_idx_p) ;  /* 0x0000259000007944 */ /* 0x000fea0003c00000 */
[----:B------:R-:W-:Y:S01]  /*11240*/  MOV R0, R183 ;  /* 0x000000b700007202 */ /* 0x000fe20000000f00 */
[----:B------:R-:W-:Y:S05]  /*11250*/  BRA `(.L_x_4347) ;  /* 0xffff322000007947 */ /* 0x000fea000383ffff */
.L_x_4251:
[----:B------:R-:W-:Y:S01]  /*11260*/  IMAD.MOV.U32 R183, RZ, RZ, R4 ;  /* 0x000000ffffb77224 */ /* 0x000fe200078e0004 */
[----:B------:R-:W-:Y:S01]  /*11270*/  MOV R2, 0x1 ;  /* 0x0000000100027802 */ /* 0x000fe20000000f00 */
[----:B------:R-:W-:Y:S01]  /*11280*/  IMAD.MOV.U32 R184, RZ, RZ, 0x1c1f ;  /* 0x00001c1fffb87424 */ /* 0x000fe200078e00ff */
[----:B------:R-:W-:Y:S02]  /*11290*/  MOV R3, 0x112b0 ;  /* 0x000112b000037802 */ /* 0x000fe40000000f00 */
[----:B-1----:R-:W-:Y:S05]  /*112a0*/  CALL.REL.NOINC `($__internal_71_$__cuda_sm70_shflsync_idx_p) ;  /* 0x0000252000007944 */ /* 0x002fea0003c00000 */
[----:B------:R-:W-:Y:S01]  /*112b0*/  IMAD.IADD R0, R5, 0x1, R183 ;  /* 0x0000000105007824 */ /* 0x000fe200078e02b7 */
[----:B------:R-:W-:Y:S02]  /*112c0*/  FMNMX.FTZ R129, R9, R10, !PT ;  /* 0x0000000a09817209 */ /* 0x000fe40007810000 */
[----:B------:R-:W-:-:S02]  /*112d0*/  MOV R2, 0x116f0 ;  /* 0x000116f000027802 */ /* 0x000fc40000000f00 */
        /* <DEDUP_REMOVED lines=10> */
[----:B------:R-:W-:Y:S02]  /*11380*/  FSEL R11, R39, -INF , P2 ;  /* 0xff800000270b7808 */ /* 0x000fe40001000000 */
[----:B------:R-:W-:-:S02]  /*11390*/  FMNMX.FTZ R129, R14, R129, !PT ;  /* 0x000000810e817209 */ /* 0x000fc40007810000 */
[----:B------:R-:W-:Y:S02]  /*113a0*/  ISETP.GT.AND P2, PT, R0, 0x10, PT ;  /* 0x000000100000780c */ /* 0x000fe40003f44270 */
[----:B------:R-:W-:Y:S02]  /*113b0*/  FMNMX.FTZ R4, R8, R3, !PT ;  /* 0x0000000308047209 */ /* 0x000fe40007810000 */
[----:B------:R-:W-:Y:S02]  /*113c0*/  FMNMX.FTZ R129, R20, R129, !PT ;  /* 0x0000008114817209 */ /* 0x000fe40007810000 */
[----:B------:R-:W-:Y:S02]  /*113d0*/  ISETP.GT.AND P0, PT, R0, 0x11, PT ;  /* 0x000000110000780c */ /* 0x000fe40003f04270 */
[----:B------:R-:W-:Y:S02]  /*113e0*/  FSEL R15, R34, -INF , P2 ;  /* 0xff800000220f7808 */ /* 0x000fe40001000000 */
[----:B------:R-:W-:-:S02]  /*113f0*/  FMNMX.FTZ R4, R11, R4, !PT ;  /* 0x000000040b047209 */ /* 0x000fc40007810000 */
[----:B------:R-:W-:Y:S02]  /*11400*/  FMNMX.FTZ R129, R21, R129, !PT ;  /* 0x0000008115817209 */ /* 0x000fe40007810000 */
[----:B------:R-:W-:Y:S02]  /*11410*/  FSEL R22, R35, -INF , P0 ;  /* 0xff80000023167808 */ /* 0x000fe40000000000 */
[C---:B------:R-:W-:Y:S02]  /*11420*/  ISETP.GT.AND P2, PT, R0.reuse, 0x18, PT ;  /* 0x000000180000780c */ /* 0x040fe40003f44270 */
[----:B------:R-:W-:Y:S02]  /*11430*/  FMNMX.FTZ R4, R15, R4, !PT ;  /* 0x000000040f047209 */ /* 0x000fe40007810000 */
[----:B------:R-:W-:Y:S02]  /*11440*/  FMNMX.FTZ R129, R23, R129, !PT ;  /* 0x0000008117817209 */ /* 0x000fe40007810000 */
[----:B------:R-:W-:-:S02]  /*11450*/  ISETP.GT.AND P0, PT, R0, 0x19, PT ;  /* 0x000000190000780c */ /* 0x000fc40003f04270 */
[----:B------:R-:W-:Y:S02]  /*11460*/  FSEL R53, R54, -INF , P2 ;  /* 0xff80000036357808 */ /* 0x000fe40001000000 */
[----:B------:R-:W-:Y:S02]  /*11470*/  FMNMX.FTZ R4, R22, R4, !PT ;  /* 0x0000000416047209 */ /* 0x000fe40007810000 */
[----:B------:R-:W-:Y:S02]  /*11480*/  FMNMX.FTZ R129, R24, R129, !PT ;  /* 0x0000008118817209 */ /* 0x000fe40007810000 */
[----:B------:R-:W-:Y:S02]  /*11490*/  FSEL R52, R55, -INF , P0 ;  /* 0xff80000037347808 */ /* 0x000fe40000000000 */
[----:B------:R-:W-:Y:S02]  /*114a0*/  ISETP.GT.AND P2, PT, R0, 0x20, PT ;  /* 0x000000200000780c */ /* 0x000fe40003f44270 */
[----:B------:R-:W-:-:S02]  /*114b0*/  FMNMX.FTZ R4, R53, R4, !PT ;  /* 0x0000000435047209 */ /* 0x000fc40007810000 */
[----:B------:R-:W-:Y:S02]  /*114c0*/  FMNMX.FTZ R129, R75, R129, !PT ;  /* 0x000000814b817209 */ /* 0x000fe40007810000 */
[----:B------:R-:W-:Y:S02]  /*114d0*/  ISETP.GT.AND P0, PT, R0, 0x21, PT ;  /* 0x000000210000780c */ /* 0x000fe40003f04270 */
[----:B------:R-:W-:Y:S02]  /*114e0*/  FSEL R70, R30, -INF , P2 ;  /* 0xff8000001e467808 */ /* 0x000fe40001000000 */
[----:B------:R-:W-:Y:S02]  /*114f0*/  FMNMX.FTZ R4, R52, R4, !PT ;  /* 0x0000000434047209 */ /* 0x000fe40007810000 */
[----:B------:R-:W-:Y:S02]  /*11500*/  FMNMX.FTZ R129, R74, R129, !PT ;  /* 0x000000814a817209 */ /* 0x000fe40007810000 */
[----:B------:R-:W-:-:S02]  /*11510*/  FSEL R68, R31, -INF , P0 ;  /* 0xff8000001f447808 */ /* 0x000fc40000000000 */
        /* <DEDUP_REMOVED lines=26> */
[----:B------:R-:W-:-:S03]  /*116c0*/  IMAD.MOV.U32 R128, RZ, RZ, R129 ;  /* 0x000000ffff807224 */ /* 0x000fc600078e0081 */
[----:B------:R-:W-:Y:S02]  /*116d0*/  FMNMX.FTZ R4, R130, R4, !PT ;  /* 0x0000000482047209 */ /* 0x000fe40007810000 */
[----:B------:R-:W-:Y:S05]  /*116e0*/  CALL.REL.NOINC `($__internal_70_$__cuda_sm70_shflsync_bfly_p) ;  /* 0x0000208000007944 */ /* 0x000fea0003c00000 */
[----:B------:R-:W-:Y:S01]  /*116f0*/  FMNMX.FTZ R129, R129, R0, !PT ;  /* 0x0000000081817209 */ /* 0x000fe20007810000 */
[----:B------:R-:W-:Y:S01]  /*11700*/  IMAD.MOV.U32 R0, RZ, RZ, 0x1 ;  /* 0x00000001ff007424 */ /* 0x000fe200078e00ff */
[----:B------:R-:W-:-:S03]  /*11710*/  MOV R2, 0x11740 ;  /* 0x0001174000027802 */ /* 0x000fc60000000f00 */
[----:B------:R-:W-:Y:S02]  /*11720*/  IMAD.MOV.U32 R128, RZ, RZ, R129 ;  /* 0x000000ffff807224 */ /* 0x000fe400078e0081 */
[----:B------:R-:W-:Y:S05]  /*11730*/  CALL.REL.NOINC `($__internal_70_$__cuda_sm70_shflsync_bfly_p) ;  /* 0x0000203000007944 */ /* 0x000fea0003c00000 */
[----:B------:R-:W-:Y:S01]  /*11740*/  FMNMX.FTZ R129, R129, R0, !PT ;  /* 0x0000000081817209 */ /* 0x000fe20007810000 */
[----:B------:R-:W-:Y:S01]  /*11750*/  IMAD.MOV.U32 R128, RZ, RZ, R4 ;  /* 0x000000ffff807224 */ /* 0x000fe200078e0004 */
[----:B------:R-:W-:Y:S01]  /*11760*/  MOV R2, 0x11790 ;  /* 0x0001179000027802 */ /* 0x000fe20000000f00 */
[----:B------:R-:W-:Y:S02]  /*11770*/  IMAD.MOV.U32 R0, RZ, RZ, 0x2 ;  /* 0x00000002ff007424 */ /* 0x000fe400078e00ff */
[----:B------:R-:W-:Y:S05]  /*11780*/  CALL.REL.NOINC `($__internal_70_$__cuda_sm70_shflsync_bfly_p) ;  /* 0x00001fe000007944 */ /* 0x000fea0003c00000 */
[----:B------:R-:W-:Y:S01]  /*11790*/  FMNMX.FTZ R4, R4, R0, !PT ;  /* 0x0000000004047209 */ /* 0x000fe20007810000 */
[----:B------:R-:W-:Y:S01]  /*117a0*/  IMAD.MOV.U32 R0, RZ, RZ, 0x1 ;  /* 0x00000001ff007424 */ /* 0x000fe200078e00ff */
[----:B------:R-:W-:-:S03]  /*117b0*/  MOV R2, 0x117e0 ;  /* 0x000117e000027802 */ /* 0x000fc60000000f00 */
[----:B------:R-:W-:Y:S02]  /*117c0*/  IMAD.MOV.U32 R128, RZ, RZ, R4 ;  /* 0x000000ffff807224 */ /* 0x000fe400078e0004 */
[----:B------:R-:W-:Y:S05]  /*117d0*/  CALL.REL.NOINC `($__internal_70_$__cuda_sm70_shflsync_bfly_p) ;  /* 0x00001f9000007944 */ /* 0x000fea0003c00000 */
[----:B------:R-:W-:Y:S01]  /*117e0*/  MOV R5, R0 ;  /* 0x0000000000057202 */ /* 0x000fe20000000f00 */
[----:B------:R-:W-:Y:S05]  /*117f0*/  BRA `(.L_x_4348) ;  /* 0xffff333000007947 */ /* 0x000fea000383ffff */
.L_x_4255:
[----:B------:R-:W-:Y:S01]  /*11800*/  MOV R2, RZ ;  /* 0x000000ff00027202 */ /* 0x000fe20000000f00 */
[----:B------:R-:W-:Y:S01]  /*11810*/  IMAD.MOV.U32 R183, RZ, RZ, R5 ;  /* 0x000000ffffb77224 */ /* 0x000fe200078e0005 */
[----:B------:R-:W-:Y:S01]  /*11820*/  MOV R3, 0x11850 ;  /* 0x0001185000037802 */ /* 0x000fe20000000f00 */
[----:B------:R-:W-:Y:S02]  /*11830*/  IMAD.MOV.U32 R184, RZ, RZ, 0x181f ;  /* 0x0000181fffb87424 */ /* 0x000fe400078e00ff */
[----:B-1234-:R-:W-:Y:S05]  /*11840*/  CALL.REL.NOINC `($__internal_71_$__cuda_sm70_shflsync_idx_p) ;  /* 0x00001f8000007944 */ /* 0x01efea0003c00000 */
[----:B------:R-:W-:Y:S01]  /*11850*/  MOV R4, R183 ;  /* 0x000000b700047202 */ /* 0x000fe20000000f00 */
[----:B------:R-:W-:-:S05]  /*11860*/  BRA `(.L_x_4349) ;  /* 0xffff46c000007947 */ /* 0x000fca000383ffff */
.L_x_4256:
[----:B------:R-:W-:Y:S01]  /*11870*/  MOV R2, RZ ;  /* 0x000000ff00027202 */ /* 0x000fe20000000f00 */
[----:B------:R-:W-:Y:S01]  /*11880*/  IMAD.MOV.U32 R183, RZ, RZ, R12 ;  /* 0x000000ffffb77224 */ /* 0x000fe200078e000c */
[----:B------:R-:W-:Y:S01]  /*11890*/  MOV R3, 0x118c0 ;  /* 0x000118c000037802 */ /* 0x000fe20000000f00 */
[----:B------:R-:W-:Y:S02]  /*118a0*/  IMAD.MOV.U32 R184, RZ, RZ, 0x181f ;  /* 0x0000181fffb87424 */ /* 0x000fe400078e00ff */
[----:B-1234-:R-:W-:Y:S05]  /*118b0*/  CALL.REL.NOINC `($__internal_71_$__cuda_sm70_shflsync_idx_p) ;  /* 0x00001f1000007944 */ /* 0x01efea0003c00000 */
        /* <DEDUP_REMOVED lines=22> */
[----:B------:R-:W-:Y:S05]  /*11a20*/  CALL.REL.NOINC `($__internal_71_$__cuda_sm70_shflsync_idx_p) ;  /* 0x00001da000007944 */ /* 0x000fea0003c00000 */
[----:B------:R-:W-:Y:S01]  /*11a30*/  MOV R2, 0x1 ;  /* 0x0000000100027802 */ /* 0x000fe20000000f00 */
[----:B------:R-:W-:Y:S01]  /*11a40*/  IMAD.MOV.U32 R4, RZ, RZ, R183 ;  /* 0x000000ffff047224 */ /* 0x000fe200078e00b7 */
[----:B------:R-:W-:Y:S01]  /*11a50*/  MOV R184, 0x181f ;  /* 0x0000181f00b87802 */ /* 0x000fe20000000f00 */
[----:B------:R-:W-:Y:S01]  /*11a60*/  IMAD.MOV.U32 R183, RZ, RZ, R12 ;  /* 0x000000ffffb77224 */ /* 0x000fe200078e000c */
[----:B------:R-:W-:Y:S02]  /*11a70*/  MOV R3, 0x11a90 ;  /* 0x00011a9000037802 */ /* 0x000fe40000000f00 */
[----:B------:R-:W-:Y:S05]  /*11a80*/  CALL.REL.NOINC `($__internal_71_$__cuda_sm70_shflsync_idx_p) ;  /* 0x00001d4000007944 */ /* 0x000fea0003c00000 */
[----:B------:R-:W-:Y:S01]  /*11a90*/  MOV R0, R183 ;  /* 0x000000b700007202 */ /* 0x000fe20000000f00 */
[----:B------:R-:W-:-:S05]  /*11aa0*/  BRA `(.L_x_4350) ;  /* 0xffff45d000007947 */ /* 0x000fca000383ffff */
.L_x_4259:
[----:B------:R-:W-:Y:S01]  /*11ab0*/  MOV R2, RZ ;  /* 0x000000ff00027202 */ /* 0x000fe20000000f00 */
[----:B------:R-:W-:Y:S01]  /*11ac0*/  IMAD.MOV.U32 R183, RZ, RZ, R129 ;  /* 0x000000ffffb77224 */ /* 0x000fe200078e0081 */
[----:B------:R-:W-:Y:S01]  /*11ad0*/  MOV R3, 0x11b00 ;  /* 0x00011b0000037802 */ /* 0x000fe20000000f00 */
[----:B------:R-:W-:Y:S02]  /*11ae0*/  IMAD.MOV.U32 R184, RZ, RZ, 0x181f ;  /* 0x0000181fffb87424 */ /* 0x000fe400078e00ff */
[----:B------:R-:W-:Y:S05]  /*11af0*/  CALL.REL.NOINC `($__internal_71_$__cuda_sm70_shflsync_idx_p) ;  /* 0x00001cd000007944 */ /* 0x000fea0003c00000 */
[----:B------:R-:W-:Y:S01]  /*11b00*/  MOV R128, R183 ;  /* 0x000000b700807202 */ /* 0x000fe20000000f00 */
[----:B------:R-:W-:-:S05]  /*11b10*/  BRA `(.L_x_4351) ;  /* 0xffff52b000007947 */ /* 0x000fca000383ffff */
.L_x_4260:
[----:B------:R-:W-:Y:S01]  /*11b20*/  MOV R2, RZ ;  /* 0x000000ff00027202 */ /* 0x000fe20000000f00 */
[----:B------:R-:W-:Y:S01]  /*11b30*/  IMAD.MOV.U32 R183, RZ, RZ, R138 ;  /* 0x000000ffffb77224 */ /* 0x000fe200078e008a */
[----:B------:R-:W-:Y:S01]  /*11b40*/  MOV R3, 0x11b70 ;  /* 0x00011b7000037802 */ /* 0x000fe20000000f00 */
[----:B------:R-:W-:Y:S02]  /*11b50*/  IMAD.MOV.U32 R184, RZ, RZ, 0x181f ;  /* 0x0000181fffb87424 */ /* 0x000fe400078e00ff */
[----:B-12---:R-:W-:Y:S05]  /*11b60*/  CALL.REL.NOINC `($__internal_71_$__cuda_sm70_shflsync_idx_p) ;  /* 0x00001c6000007944 */ /* 0x006fea0003c00000 */
        /* <DEDUP_REMOVED lines=31> */
.L_x_4261:
[----:B-1----:R-:W-:Y:S01]  /*11d60*/  MOV R2, RZ ;  /* 0x000000ff00027202 */ /* 0x002fe20000000f00 */
[----:B------:R-:W-:Y:S01]  /*11d70*/  IMAD.MOV.U32 R183, RZ, RZ, R128 ;  /* 0x000000ffffb77224 */ /* 0x000fe200078e0080 */
[----:B------:R-:W-:Y:S01]  /*11d80*/  MOV R3, 0x11db0 ;  /* 0x00011db000037802 */ /* 0x000fe20000000f00 */
[----:B------:R-:W-:Y:S02]  /*11d90*/  IMAD.MOV.U32 R184, RZ, RZ, 0x1c1f ;  /* 0x00001c1fffb87424 */ /* 0x000fe400078e00ff */
[----:B------:R-:W-:Y:S05]  /*11da0*/  CALL.REL.NOINC `($__internal_71_$__cuda_sm70_shflsync_idx_p) ;  /* 0x00001a2000007944 */ /* 0x000fea0003c00000 */
[----:B------:R-:W-:Y:S01]  /*11db0*/  MOV R0, R183 ;  /* 0x000000b700007202 */ /* 0x000fe20000000f00 */
[----:B------:R-:W-:-:S05]  /*11dc0*/  BRA `(.L_x_4353) ;  /* 0xffff535000007947 */ /* 0x000fca000383ffff */
.L_x_4262:
[----:B------:R-:W-:Y:S01]  /*11dd0*/  MOV R2, 0x1 ;  /* 0x0000000100027802 */ /* 0x000fe20000000f00 */
[----:B------:R-:W-:Y:S01]  /*11de0*/  IMAD.MOV.U32 R183, RZ, RZ, R128 ;  /* 0x000000ffffb77224 */ /* 0x000fe200078e0080 */
[----:B------:R-:W-:Y:S01]  /*11df0*/  MOV R3, 0x11e20 ;  /* 0x00011e2000037802 */ /* 0x000fe20000000f00 */
[----:B------:R-:W-:Y:S02]  /*11e00*/  IMAD.MOV.U32 R184, RZ, RZ, 0x1c1f ;  /* 0x00001c1fffb87424 */ /* 0x000fe400078e00ff */
[----:B--2---:R-:W-:Y:S05]  /*11e10*/  CALL.REL.NOINC `($__internal_71_$__cuda_sm70_shflsync_idx_p) ;  /* 0x000019b000007944 */ /* 0x004fea0003c00000 */
[----:B------:R-:W-:Y:S01]  /*11e20*/  FMNMX.FTZ R0, R141, R130, !PT ;  /* 0x000000828d007209 */ /* 0x000fe20007810000 */
[----:B------:R-:W-:Y:S03]  /*11e30*/  IMAD.IADD R129, R129, 0x1, R183 ;  /* 0x0000000181817824 */ /* 0x000fe600078e02b7 */
        /* <DEDUP_REMOVED lines=10> */
[----:B------:R-:W-:Y:S02]  /*11ee0*/  FSEL R20, R11, -INF , P0 ;  /* 0xff8000000b147808 */ /* 0x000fe40000000000 */
[----:B------:R-:W-:Y:S02]  /*11ef0*/  ISETP.GT.AND P6, PT, R129, 0x10, PT ;  /* 0x000000108100780c */ /* 0x000fe40003fc4270 */
        /* <DEDUP_REMOVED lines=35> */
[----:B------:R-:W-:Y:S02]  /*12130*/  FMNMX.FTZ R0, R137, R0, !PT ;  /* 0x0000000089007209 */ /* 0x000fe40007810000 */
[----:B------:R-:W-:Y:S02]  /*12140*/  FSEL R8, R30, -INF , P6 ;  /* 0xff8000001e087808 */ /* 0x000fe40003000000 */
[----:B------:R-:W-:Y:S02]  /*12150*/  FMNMX.FTZ R4, R9, R2, !PT ;  /* 0x0000000209047209 */ /* 0x000fe40007810000 */
[----:B------:R-:W-:Y:S02]  /*12160*/  ISETP.GT.AND P2, PT, R129, 0x38, PT ;  /* 0x000000388100780c */ /* 0x000fe40003f44270 */
[----:B------:R-:W-:Y:S01]  /*12170*/  FMNMX.FTZ R128, R136, R0, !PT ;  /* 0x0000000088807209 */ /* 0x000fe20007810000 */
[----:B------:R-:W-:Y:S01]  /*12180*/  IMAD.MOV.U32 R0, RZ, RZ, 0x2 ;  /* 0x00000002ff007424 */ /* 0x000fe200078e00ff */
        /* <DEDUP_REMOVED lines=12> */
[----:B------:R-:W-:Y:S05]  /*12250*/  CALL.REL.NOINC `($__internal_70_$__cuda_sm70_shflsync_bfly_p) ;  /* 0x0000151000007944 */ /* 0x000fea0003c00000 */
[----:B------:R-:W-:Y:S01]  /*12260*/  FMNMX.FTZ R128, R128, R0, !PT ;  /* 0x0000000080807209 */ /* 0x000fe20007810000 */
[----:B------:R-:W-:Y:S01]  /*12270*/  IMAD.MOV.U32 R0, RZ, RZ, 0x1 ;  /* 0x00000001ff007424 */ /* 0x000fe200078e00ff */
[----:B------:R-:W-:Y:S02]  /*12280*/  MOV R2, 0x122a0 ;  /* 0x000122a000027802 */ /* 0x000fe40000000f00 */
        /* <DEDUP_REMOVED lines=8> */
[----:B------:R-:W-:Y:S03]  /*12310*/  MOV R2, 0x12340 ;  /* 0x0001234000027802 */ /* 0x000fe60000000f00 */
[----:B------:R-:W-:Y:S02]  /*12320*/  IMAD.MOV.U32 R128, RZ, RZ, R4 ;  /* 0x000000ffff807224 */ /* 0x000fe400078e0004 */
[----:B------:R-:W-:Y:S05]  /*12330*/  CALL.REL.NOINC `($__internal_70_$__cuda_sm70_shflsync_bfly_p) ;  /* 0x0000143000007944 */ /* 0x000fea0003c00000 */
[----:B------:R-:W-:-:S05]  /*12340*/  BRA `(.L_x_4354) ;  /* 0xffff548000007947 */ /* 0x000fca000383ffff */
.L_x_4265:
[----:B------:R-:W-:Y:S01]  /*12350*/  MOV R2, RZ ;  /* 0x000000ff00027202 */ /* 0x000fe20000000f00 */
[----:B------:R-:W-:Y:S01]  /*12360*/  IMAD.MOV.U32 R183, RZ, RZ, R7 ;  /* 0x000000ffffb77224 */ /* 0x000fe200078e0007 */
[----:B------:R-:W-:Y:S01]  /*12370*/  MOV R3, 0x123a0 ;  /* 0x000123a000037802 */ /* 0x000fe20000000f00 */
[----:B------:R-:W-:Y:S02]  /*12380*/  IMAD.MOV.U32 R184, RZ, RZ, 0x181f ;  /* 0x0000181fffb87424 */ /* 0x000fe400078e00ff */
[----:B-1234-:R-:W-:Y:S05]  /*12390*/  CALL.REL.NOINC `($__internal_71_$__cuda_sm70_shflsync_idx_p) ;  /* 0x0000143000007944 */ /* 0x01efea0003c00000 */
[----:B------:R-:W-:Y:S01]  /*123a0*/  MOV R2, R183 ;  /* 0x000000b700027202 */ /* 0x000fe20000000f00 */
[----:B------:R-:W-:-:S05]  /*123b0*/  BRA `(.L_x_4355) ;  /* 0xffff6e8000007947 */ /* 0x000fca000383ffff */
.L_x_4268:
[----:B------:R-:W-:Y:S01]  /*123c0*/  MOV R2, RZ ;  /* 0x000000ff00027202 */ /* 0x000fe20000000f00 */
[----:B------:R-:W-:Y:S01]  /*123d0*/  IMAD.MOV.U32 R183, RZ, RZ, R129 ;  /* 0x000000ffffb77224 */ /* 0x000fe200078e0081 */
[----:B------:R-:W-:Y:S01]  /*123e0*/  MOV R3, 0x12410 ;  /* 0x0001241000037802 */ /* 0x000fe20000000f00 */
[----:B------:R-:W-:Y:S02]  /*123f0*/  IMAD.MOV.U32 R184, RZ, RZ, 0x181f ;  /* 0x0000181fffb87424 */ /* 0x000fe400078e00ff */
[----:B------:R-:W-:Y:S05]  /*12400*/  CALL.REL.NOINC `($__internal_71_$__cuda_sm70_shflsync_idx_p) ;  /* 0x000013c000007944 */ /* 0x000fea0003c00000 */
[----:B------:R-:W-:Y:S01]  /*12410*/  MOV R128, R183 ;  /* 0x000000b700807202 */ /* 0x000fe20000000f00 */
[----:B------:R-:W-:-:S05]  /*12420*/  BRA `(.L_x_4356) ;  /* 0xffff7c3000007947 */ /* 0x000fca000383ffff */
.L_x_4269:
[----:B------:R-:W-:Y:S01]  /*12430*/  MOV R2, RZ ;  /* 0x000000ff00027202 */ /* 0x000fe20000000f00 */
[----:B------:R-:W-:Y:S01]  /*12440*/  IMAD.MOV.U32 R183, RZ, RZ, R138 ;  /* 0x000000ffffb77224 */ /* 0x000fe200078e008a */
[----:B------:R-:W-:Y:S01]  /*12450*/  MOV R3, 0x12480 ;  /* 0x0001248000037802 */ /* 0x000fe20000000f00 */
[----:B------:R-:W-:Y:S02]  /*12460*/  IMAD.MOV.U32 R184, RZ, RZ, 0x181f ;  /* 0x0000181fffb87424 */ /* 0x000fe400078e00ff */
[----:B-12---:R-:W-:Y:S05]  /*12470*/  CALL.REL.NOINC `($__internal_71_$__cuda_sm70_shflsync_idx_p) ;  /* 0x0000135000007944 */ /* 0x006fea0003c00000 */
        /* <DEDUP_REMOVED lines=19> */
[----:B--2---:R-:W-:Y:S05]  /*125b0*/  CALL.REL.NOINC `($__internal_71_$__cuda_sm70_shflsync_idx_p) ;  /* 0x0000121000007944 */ /* 0x004fea0003c00000 */
        /* <DEDUP_REMOVED lines=8> */
.L_x_4270:
[----:B------:R-:W-:Y:S02]  /*12640*/  MOV R0, 0x2 ;  /* 0x0000000200007802 */ /* 0x000fe40000000f00 */
[----:B------:R-:W-:Y:S02]  /*12650*/  MOV R2, 0x12670 ;  /* 0x0001267000027802 */ /* 0x000fe40000000f00 */
[----:B-1----:R-:W-:Y:S05]  /*12660*/  CALL.REL.NOINC `($__internal_70_$__cuda_sm70_shflsync_bfly_p) ;  /* 0x0000110000007944 */ /* 0x002fea0003c00000 */
        /* <DEDUP_REMOVED lines=11> */
[----:B------:R-:W-:Y:S02]  /*12720*/  MOV R2, 0x12740 ;  /* 0x0001274000027802 */ /* 0x000fe40000000f00 */
[----:B------:R-:W-:Y:S05]  /*12730*/  CALL.REL.NOINC `($__internal_70_$__cuda_sm70_shflsync_bfly_p) ;  /* 0x0000103000007944 */ /* 0x000fea0003c00000 */
[----:B------:R-:W-:-:S05]  /*12740*/  BRA `(.L_x_4358) ;  /* 0xffff7dc000007947 */ /* 0x000fca000383ffff */
.L_x_4272:
[----:B------:R-:W-:Y:S01]  /*12750*/  IMAD.MOV.U32 R128, RZ, RZ, R185 ;  /* 0x000000ffff807224 */ /* 0x000fe200078e00b9 */
[----:B------:R-:W-:-:S02]  /*12760*/  MOV R0, 0x2 ;  /* 0x0000000200007802 */ /* 0x000fc40000000f00 */
[----:B------:R-:W-:Y:S02]  /*12770*/  MOV R2, 0x12790 ;  /* 0x0001279000027802 */ /* 0x000fe40000000f00 */
[----:B------:R-:W-:Y:S05]  /*12780*/  CALL.REL.NOINC `($__internal_70_$__cuda_sm70_shflsync_bfly_p) ;  /* 0x00000fe000007944 */ /* 0x000fea0003c00000 */
[----:B------:R-:W-:Y:S05]  /*12790*/  BRA `(.L_x_4359) ;  /* 0xffff94b000007947 */ /* 0x000fea000383ffff */
.L_x_4273:
[----:B------:R-:W-:Y:S01]  /*127a0*/  IMAD.MOV.U32 R128, RZ, RZ, R4 ;  /* 0x000000ffff807224 */ /* 0x000fe200078e0004 */
[----:B------:R-:W-:Y:S02]  /*127b0*/  MOV R0, 0x1 ;  /* 0x0000000100007802 */ /* 0x000fe40000000f00 */
[----:B------:R-:W-:Y:S02]  /*127c0*/  MOV R2, 0x127e0 ;  /* 0x000127e000027802 */ /* 0x000fe40000000f00 */
[----:B-1----:R-:W-:Y:S05]  /*127d0*/  CALL.REL.NOINC `($__internal_70_$__cuda_sm70_shflsync_bfly_p) ;  /* 0x00000f9000007944 */ /* 0x002fea0003c00000 */
[----:B------:R-:W-:Y:S01]  /*127e0*/  FADD.FTZ R4, R4, R0 ;  /* 0x0000000004047221 */ /* 0x000fe20000010000 */
[----:B------:R-:W-:Y:S02]  /*127f0*/  MOV R128, R186 ;  /* 0x000000ba00807202 */ /* 0x000fe40000000f00 */
[----:B------:R-:W-:Y:S02]  /*12800*/  MOV R0, 0x2 ;  /* 0x0000000200007802 */ /* 0x000fe40000000f00 */
[----:B------:R-:W-:Y:S02]  /*12810*/  MOV R2, 0x12830 ;  /* 0x0001283000027802 */ /* 0x000fe40000000f00 */
[----:B------:R-:W-:Y:S05]  /*12820*/  CALL.REL.NOINC `($__internal_70_$__cuda_sm70_shflsync_bfly_p) ;  /* 0x00000f4000007944 */ /* 0x000fea0003c00000 */
[----:B------:R-:W-:Y:S01]  /*12830*/  FADD.FTZ R5, R186, R0 ;  /* 0x00000000ba057221 */ /* 0x000fe20000010000 */
[----:B------:R-:W-:Y:S02]  /*12840*/  MOV R0, 0x1 ;  /* 0x0000000100007802 */ /* 0x000fe40000000f00 */
[----:B------:R-:W-:-:S02]  /*12850*/  MOV R2, 0x12880 ;  /* 0x0001288000027802 */ /* 0x000fc40000000f00 */
[----:B------:R-:W-:Y:S02]  /*12860*/  MOV R128, R5 ;  /* 0x0000000500807202 */ /* 0x000fe40000000f00 */
[----:B------:R-:W-:Y:S05]  /*12870*/  CALL.REL.NOINC `($__internal_70_$__cuda_sm70_shflsync_bfly_p) ;  /* 0x00000ef000007944 */ /* 0x000fea0003c00000 */
[----:B------:R-:W-:Y:S01]  /*12880*/  MOV R3, R0 ;  /* 0x0000000000037202 */ /* 0x000fe20000000f00 */
[----:B------:R-:W-:Y:S05]  /*12890*/  BRA `(.L_x_4360) ;  /* 0xffff942000007947 */ /* 0x000fea000383ffff */
.L_x_4280:
[----:B--234-:R-:W-:Y:S01]  /*128a0*/  IMAD.MOV.U32 R183, RZ, RZ, R9 ;  /* 0x000000ffffb77224 */ /* 0x01cfe200078e0009 */
[----:B------:R-:W-:Y:S01]  /*128b0*/  MOV R2, RZ ;  /* 0x000000ff00027202 */ /* 0x000fe20000000f00 */
[----:B------:R-:W-:Y:S01]  /*128c0*/  IMAD.MOV.U32 R184, RZ, RZ, 0x181f ;  /* 0x0000181fffb87424 */ /* 0x000fe200078e00ff */
[----:B------:R-:W-:Y:S02]  /*128d0*/  MOV R3, 0x128f0 ;  /* 0x000128f000037802 */ /* 0x000fe40000000f00 */
[----:B-1----:R-:W-:Y:S05]  /*128e0*/  CALL.REL.NOINC `($__internal_71_$__cuda_sm70_shflsync_idx_p) ;  /* 0x00000ee000007944 */ /* 0x002fea0003c00000 */
[----:B------:R-:W-:Y:S01]  /*128f0*/  MOV R8, R183 ;  /* 0x000000b700087202 */ /* 0x000fe20000000f00 */
[----:B------:R-:W-:Y:S05]  /*12900*/  BRA `(.L_x_4361) ;  /* 0xffffab0000007947 */ /* 0x000fea000383ffff */
.L_x_4281:
[----:B------:R-:W-:Y:S01]  /*12910*/  IMAD.MOV.U32 R183, RZ, RZ, R11 ;  /* 0x000000ffffb77224 */ /* 0x000fe200078e000b */
[----:B------:R-:W-:Y:S01]  /*12920*/  MOV R2, RZ ;  /* 0x000000ff00027202 */ /* 0x000fe20000000f00 */
[----:B------:R-:W-:Y:S01]  /*12930*/  IMAD.MOV.U32 R184, RZ, RZ, 0x181f ;  /* 0x0000181fffb87424 */ /* 0x000fe200078e00ff */
[----:B------:R-:W-:Y:S02]  /*12940*/  MOV R3, 0x12960 ;  /* 0x0001296000037802 */ /* 0x000fe40000000f00 */
[----:B-123--:R-:W-:Y:S05]  /*12950*/  CALL.REL.NOINC `($__internal_71_$__cuda_sm70_shflsync_idx_p) ;  /* 0x00000e7000007944 */ /* 0x00efea0003c00000 */
[----:B------:R-:W-:Y:S01]  /*12960*/  MOV R0, R183 ;  /* 0x000000b700007202 */ /* 0x000fe20000000f00 */
[----:B------:R-:W-:Y:S05]  /*12970*/  BRA `(.L_x_4362) ;  /* 0xffffaab000007947 */ /* 0x000fea000383ffff */
.L_x_4284:
[----:B------:R-:W-:Y:S01]  /*12980*/  IMAD.MOV.U32 R183, RZ, RZ, R9 ;  /* 0x000000ffffb77224 */ /* 0x000fe200078e0009 */
[----:B--2---:R-:W-:Y:S01]  /*12990*/  MOV R2, 0x1 ;  /* 0x0000000100027802 */ /* 0x004fe20000000f00 */
[----:B------:R-:W-:Y:S01]  /*129a0*/  IMAD.MOV.U32 R184, RZ, RZ, 0x181f ;  /* 0x0000181fffb87424 */ /* 0x000fe200078e00ff */
[----:B------:R-:W-:-:S02]  /*129b0*/  MOV R3, 0x129d0 ;  /* 0x000129d000037802 */ /* 0x000fc40000000f00 */
[----:B-1-34-:R-:W-:Y:S05]  /*129c0*/  CALL.REL.NOINC `($__internal_71_$__cuda_sm70_shflsync_idx_p) ;  /* 0x00000e0000007944 */ /* 0x01afea0003c00000 */
        /* <DEDUP_REMOVED lines=8> */
.L_x_4287:
[----:B------:R-:W-:Y:S01]  /*12a50*/  IMAD.MOV.U32 R183, RZ, RZ, R9 ;  /* 0x000000ffffb77224 */ /* 0x000fe200078e0009 */
[----:B--2---:R-:W-:Y:S01]  /*12a60*/  MOV R2, 0x2 ;  /* 0x0000000200027802 */ /* 0x004fe20000000f00 */
[----:B------:R-:W-:Y:S01]  /*12a70*/  IMAD.MOV.U32 R184, RZ, RZ, 0x181f ;  /* 0x0000181fffb87424 */ /* 0x000fe200078e00ff */
[----:B------:R-:W-:Y:S02]  /*12a80*/  MOV R3, 0x12aa0 ;  /* 0x00012aa000037802 */ /* 0x000fe40000000f00 */
[----:B-1-34-:R-:W-:Y:S05]  /*12a90*/  CALL.REL.NOINC `($__internal_71_$__cuda_sm70_shflsync_idx_p) ;  /* 0x00000d3000007944 */ /* 0x01afea0003c00000 */
[----:B------:R-:W-:Y:S01]  /*12aa0*/  MOV R8, R183 ;  /* 0x000000b700087202 */ /* 0x000fe20000000f00 */
[----:B------:R-:W-:Y:S05]  /*12ab0*/  BRA `(.L_x_4364) ;  /* 0xffffac4000007947 */ /* 0x000fea000383ffff */
.L_x_4288:
[----:B------:R-:W-:Y:S01]  /*12ac0*/  IMAD.MOV.U32 R183, RZ, RZ, R11 ;  /* 0x000000ffffb77224 */ /* 0x000fe200078e000b */
[----:B--2---:R-:W-:Y:S01]  /*12ad0*/  MOV R2, 0x2 ;  /* 0x0000000200027802 */ /* 0x004fe20000000f00 */
[----:B------:R-:W-:Y:S01]  /*12ae0*/  IMAD.MOV.U32 R184, RZ, RZ, 0x181f ;  /* 0x0000181fffb87424 */ /* 0x000fe200078e00ff */
[----:B------:R-:W-:Y:S02]  /*12af0*/  MOV R3, 0x12b10 ;  /* 0x00012b1000037802 */ /* 0x000fe40000000f00 */
[----:B-1-34-:R-:W-:Y:S05]  /*12b00*/  CALL.REL.NOINC `($__internal_71_$__cuda_sm70_shflsync_idx_p) ;  /* 0x00000cc000007944 */ /* 0x01afea0003c00000 */
[----:B------:R-:W-:Y:S01]  /*12b10*/  MOV R0, R183 ;  /* 0x000000b700007202 */ /* 0x000fe20000000f00 */
[----:B------:R-:W-:Y:S05]  /*12b20*/  BRA `(.L_x_4365) ;  /* 0xffffabf000007947 */ /* 0x000fea000383ffff */
.L_x_4291:
[----:B------:R-:W-:Y:S01]  /*12b30*/  IMAD.MOV.U32 R183, RZ, RZ, R9 ;  /* 0x000000ffffb77224 */ /* 0x000fe200078e0009 */
[----:B---3--:R-:W-:Y:S01]  /*12b40*/  MOV R2, 0x3 ;  /* 0x0000000300027802 */ /* 0x008fe20000000f00 */
        /* <DEDUP_REMOVED lines=11> */
.L_x_4293:
[----:B------:R-:W-:Y:S01]  /*12c00*/  IMAD.MOV.U32 R183, RZ, RZ, R5 ;  /* 0x000000ffffb77224 */ /* 0x000fe200078e0005 */
[----:B------:R-:W-:Y:S01]  /*12c10*/  MOV R2, RZ ;  /* 0x000000ff00027202 */ /* 0x000fe20000000f00 */
[----:B------:R-:W-:Y:S01]  /*12c20*/  IMAD.MOV.U32 R184, RZ, RZ, 0x1c1f ;  /* 0x00001c1fffb87424 */ /* 0x000fe200078e00ff */
[----:B------:R-:W-:Y:S02]  /*12c30*/  MOV R3, 0x12c50 ;  /* 0x00012c5000037802 */ /* 0x000fe40000000f00 */
[----:B------:R-:W-:Y:S05]  /*12c40*/  CALL.REL.NOINC `($__internal_71_$__cuda_sm70_shflsync_idx_p) ;  /* 0x00000b8000007944 */ /* 0x000fea0003c00000 */
[----:B------:R-:W-:Y:S01]  /*12c50*/  MOV R4, R183 ;  /* 0x000000b700047202 */ /* 0x000fe20000000f00 */
[----:B------:R-:W-:Y:S05]  /*12c60*/  BRA `(.L_x_4367) ;  /* 0xffffaf6000007947 */ /* 0x000fea000383ffff */
.L_x_4294:
[----:B------:R-:W-:Y:S01]  /*12c70*/  IMAD.MOV.U32 R183, RZ, RZ, R12 ;  /* 0x000000ffffb77224 */ /* 0x000fe200078e000c */
[----:B------:R-:W-:Y:S01]  /*12c80*/  MOV R2, RZ ;  /* 0x000000ff00027202 */ /* 0x000fe20000000f00 */
[----:B------:R-:W-:Y:S01]  /*12c90*/  IMAD.MOV.U32 R184, RZ, RZ, 0x1c1f ;  /* 0x00001c1fffb87424 */ /* 0x000fe200078e00ff */
[----:B------:R-:W-:Y:S02]  /*12ca0*/  MOV R3, 0x12cc0 ;  /* 0x00012cc000037802 */ /* 0x000fe40000000f00 */
[----:B-12---:R-:W-:Y:S05]  /*12cb0*/  CALL.REL.NOINC `($__internal_71_$__cuda_sm70_shflsync_idx_p) ;  /* 0x00000b1000007944 */ /* 0x006fea0003c00000 */
[----:B------:R-:W-:Y:S01]  /*12cc0*/  MOV R0, R183 ;  /* 0x000000b700007202 */ /* 0x000fe20000000f00 */
[----:B------:R-:W-:Y:S05]  /*12cd0*/  BRA `(.L_x_4368) ;  /* 0xffffaf1000007947 */ /* 0x000fea000383ffff */
.L_x_4297:
[----:B------:R-:W-:Y:S01]  /*12ce0*/  IMAD.MOV.U32 R183, RZ, RZ, R5 ;  /* 0x000000ffffb77224 */ /* 0x000fe200078e0005 */
[----:B----4-:R-:W-:Y:S01]  /*12cf0*/  MOV R2, 0x1 ;  /* 0x0000000100027802 */ /* 0x010fe20000000f00 */
[----:B------:R-:W-:Y:S01]  /*12d00*/  IMAD.MOV.U32 R184, RZ, RZ, 0x1c1f ;  /* 0x00001c1fffb87424 */ /* 0x000fe200078e00ff */
[----:B------:R-:W-:-:S02]  /*12d10*/  MOV R3, 0x12d30 ;  /* 0x00012d3000037802 */ /* 0x000fc40000000f00 */
[----:B-123--:R-:W-:Y:S05]  /*12d20*/  CALL.REL.NOINC `($__internal_71_$__cuda_sm70_shflsync_idx_p) ;  /* 0x00000aa000007944 */ /* 0x00efea0003c00000 */
        /* <DEDUP_REMOVED lines=8> */
.L_x_4301:
[----:B------:R-:W-:Y:S01]  /*12db0*/  IMAD.MOV.U32 R183, RZ, RZ, R9 ;  /* 0x000000ffffb77224 */ /* 0x000fe200078e0009 */
[----:B------:R-:W-:Y:S01]  /*12dc0*/  MOV R2, RZ ;  /* 0x000000ff00027202 */ /* 0x000fe20000000f00 */
[----:B------:R-:W-:Y:S01]  /*12dd0*/  IMAD.MOV.U32 R184, RZ, RZ, 0x181f ;  /* 0x0000181fffb87424 */ /* 0x000fe200078e00ff */
[----:B------:R-:W-:Y:S02]  /*12de0*/  MOV R3, 0x12e00 ;  /* 0x00012e0000037802 */ /* 0x000fe40000000f00 */
[----:B------:R-:W-:Y:S05]  /*12df0*/  CALL.REL.NOINC `($__internal_71_$__cuda_sm70_shflsync_idx_p) ;  /* 0x000009d000007944 */ /* 0x000fea0003c00000 */
[----:B------:R-:W-:Y:S01]  /*12e00*/  MOV R8, R183 ;  /* 0x000000b700087202 */ /* 0x000fe20000000f00 */
[----:B------:R-:W-:Y:S05]  /*12e10*/  BRA `(.L_x_4370) ;  /* 0xffffc43000007947 */ /* 0x000fea000383ffff */
.L_x_4302:
[----:B------:R-:W-:Y:S01]  /*12e20*/  IMAD.MOV.U32 R183, RZ, RZ, R12 ;  /* 0x000000ffffb77224 */ /* 0x000fe200078e000c */
[----:B------:R-:W-:Y:S01]  /*12e30*/  MOV R2, RZ ;  /* 0x000000ff00027202 */ /* 0x000fe20000000f00 */
[----:B------:R-:W-:Y:S01]  /*12e40*/  IMAD.MOV.U32 R184, RZ, RZ, 0x181f ;  /* 0x0000181fffb87424 */ /* 0x000fe200078e00ff */
[----:B------:R-:W-:Y:S02]  /*12e50*/  MOV R3, 0x12e70 ;  /* 0x00012e7000037802 */ /* 0x000fe40000000f00 */
[----:B-12---:R-:W-:Y:S05]  /*12e60*/  CALL.REL.NOINC `($__internal_71_$__cuda_sm70_shflsync_idx_p) ;  /* 0x0000096000007944 */ /* 0x006fea0003c00000 */
[----:B------:R-:W-:Y:S01]  /*12e70*/  MOV R0, R183 ;  /* 0x000000b700007202 */ /* 0x000fe20000000f00 */
[----:B------:R-:W-:Y:S05]  /*12e80*/  BRA `(.L_x_4371) ;  /* 0xffffc3e000007947 */ /* 0x000fea000383ffff */
.L_x_4305:
        /* <DEDUP_REMOVED lines=13> */
.L_x_4308:
[----:B------:R-:W-:Y:S01]  /*12f60*/  IMAD.MOV.U32 R183, RZ, RZ, R9 ;  /* 0x000000ffffb77224 */ /* 0x000fe200078e0009 */
[----:B-1----:R-:W-:Y:S01]  /*12f70*/  MOV R2, 0x2 ;  /* 0x0000000200027802 */ /* 0x002fe20000000f00 */
[----:B------:R-:W-:Y:S01]  /*12f80*/  IMAD.MOV.U32 R184, RZ, RZ, 0x181f ;  /* 0x0000181fffb87424 */ /* 0x000fe200078e00ff */
[----:B------:R-:W-:Y:S02]  /*12f90*/  MOV R3, 0x12fb0 ;  /* 0x00012fb000037802 */ /* 0x000fe40000000f00 */
[----:B--234-:R-:W-:Y:S05]  /*12fa0*/  CALL.REL.NOINC `($__internal_71_$__cuda_sm70_shflsync_idx_p) ;  /* 0x0000082000007944 */ /* 0x01cfea0003c00000 */
[----:B------:R-:W-:Y:S01]  /*12fb0*/  MOV R8, R183 ;  /* 0x000000b700087202 */ /* 0x000fe20000000f00 */
[----:B------:R-:W-:Y:S05]  /*12fc0*/  BRA `(.L_x_4373) ;  /* 0xffffc58000007947 */ /* 0x000fea000383ffff */
.L_x_4309:
[----:B------:R-:W-:Y:S01]  /*12fd0*/  IMAD.MOV.U32 R183, RZ, RZ, R12 ;  /* 0x000000ffffb77224 */ /* 0x000fe200078e000c */
[----:B------:R-:W-:Y:S01]  /*12fe0*/  MOV R2, 0x2 ;  /* 0x0000000200027802 */ /* 0x000fe20000000f00 */
[----:B------:R-:W-:Y:S01]  /*12ff0*/  IMAD.MOV.U32 R184, RZ, RZ, 0x181f ;  /* 0x0000181fffb87424 */ /* 0x000fe200078e00ff */
[----:B------:R-:W-:Y:S02]  /*13000*/  MOV R3, 0x13020 ;  /* 0x0001302000037802 */ /* 0x000fe40000000f00 */
[----:B-1234-:R-:W-:Y:S05]  /*13010*/  CALL.REL.NOINC `($__internal_71_$__cuda_sm70_shflsync_idx_p) ;  /* 0x000007b000007944 */ /* 0x01efea0003c00000 */
[----:B------:R-:W-:Y:S01]  /*13020*/  MOV R0, R183 ;  /* 0x000000b700007202 */ /* 0x000fe20000000f00 */
[----:B------:R-:W-:Y:S05]  /*13030*/  BRA `(.L_x_4374) ;  /* 0xffffc53000007947 */ /* 0x000fea000383ffff */
.L_x_4312:
[----:B------:R-:W-:Y:S01]  /*13040*/  IMAD.MOV.U32 R183, RZ, RZ, R9 ;  /* 0x000000ffffb77224 */ /* 0x000fe200078e0009 */
[----:B-1----:R-:W-:Y:S01]  /*13050*/  MOV R2, 0x3 ;  /* 0x0000000300027802 */ /* 0x002fe20000000f00 */
[----:B------:R-:W-:Y:S01]  /*13060*/  IMAD.MOV.U32 R184, RZ, RZ, 0x181f ;  /* 0x0000181fffb87424 */ /* 0x000fe200078e00ff */
[----:B------:R-:W-:-:S02]  /*13070*/  MOV R3, 0x13090 ;  /* 0x0001309000037802 */ /* 0x000fc40000000f00 */
[----:B--234-:R-:W-:Y:S05]  /*13080*/  CALL.REL.NOINC `($__internal_71_$__cuda_sm70_shflsync_idx_p) ;  /* 0x0000074000007944 */ /* 0x01cfea0003c00000 */
        /* <DEDUP_REMOVED lines=8> */
.L_x_4314:
[----:B------:R-:W-:Y:S01]  /*13110*/  IMAD.MOV.U32 R183, RZ, RZ, R78 ;  /* 0x000000ffffb77224 */ /* 0x000fe200078e004e */
[----:B------:R-:W-:Y:S01]  /*13120*/  MOV R2, RZ ;  /* 0x000000ff00027202 */ /* 0x000fe20000000f00 */
[----:B------:R-:W-:Y:S01]  /*13130*/  IMAD.MOV.U32 R184, RZ, RZ, 0x1f ;  /* 0x0000001fffb87424 */ /* 0x000fe200078e00ff */
[----:B------:R-:W-:Y:S02]  /*13140*/  MOV R3, 0x13160 ;  /* 0x0001316000037802 */ /* 0x000fe40000000f00 */
[----:B-1----:R-:W-:Y:S05]  /*13150*/  CALL.REL.NOINC `($__internal_71_$__cuda_sm70_shflsync_idx_p) ;  /* 0x0000067000007944 */ /* 0x002fea0003c00000 */
[----:B------:R-:W-:Y:S01]  /*13160*/  MOV R9, R183 ;  /* 0x000000b700097202 */ /* 0x000fe20000000f00 */
[----:B------:R-:W-:Y:S05]  /*13170*/  BRA `(.L_x_4376) ;  /* 0xffffc76000007947 */ /* 0x000fea000383ffff */
.L_x_4315:
[----:B------:R-:W-:Y:S01]  /*13180*/  IMAD.MOV.U32 R183, RZ, RZ, R78 ;  /* 0x000000ffffb77224 */ /* 0x000fe200078e004e */
[----:B------:R-:W-:Y:S01]  /*13190*/  MOV R2, 0x1 ;  /* 0x0000000100027802 */ /* 0x000fe20000000f00 */
[----:B------:R-:W-:Y:S01]  /*131a0*/  IMAD.MOV.U32 R184, RZ, RZ, 0x1f ;  /* 0x0000001fffb87424 */ /* 0x000fe200078e00ff */
[----:B------:R-:W-:Y:S02]  /*131b0*/  MOV R3, 0x131d0 ;  /* 0x000131d000037802 */ /* 0x000fe40000000f00 */
[----:B-123--:R-:W-:Y:S05]  /*131c0*/  CALL.REL.NOINC `($__internal_71_$__cuda_sm70_shflsync_idx_p) ;  /* 0x0000060000007944 */ /* 0x00efea0003c00000 */
[----:B------:R-:W-:Y:S01]  /*131d0*/  MOV R8, R183 ;  /* 0x000000b700087202 */ /* 0x000fe20000000f00 */
[----:B------:R-:W-:Y:S05]  /*131e0*/  BRA `(.L_x_4377) ;  /* 0xffffc71000007947 */ /* 0x000fea000383ffff */
.L_x_4316:
[----:B------:R-:W-:Y:S02]  /*131f0*/  MOV R2, 0x1 ;  /* 0x0000000100027802 */ /* 0x000fe40000000f00 */
[----:B------:R-:W-:-:S02]  /*13200*/  MOV R3, 0x13220 ;  /* 0x0001322000037802 */ /* 0x000fc40000000f00 */
[----:B--234-:R-:W-:Y:S05]  /*13210*/  CALL.REL.NOINC `($__internal_72_$__cuda_sm70_shflsync_up_p) ;  /* 0x0000061000007944 */ /* 0x01cfea0003c00000 */
[----:B------:R-:W-:Y:S05]  /*13220*/  BRA `(.L_x_4378) ;  /* 0xffffc7f000007947 */ /* 0x000fea000383ffff */
.L_x_4317:
[----:B------:R-:W-:Y:S02]  /*13230*/  MOV R2, 0x2 ;  /* 0x0000000200027802 */ /* 0x000fe40000000f00 */
[----:B------:R-:W-:-:S02]  /*13240*/  MOV R3, 0x13260 ;  /* 0x0001326000037802 */ /* 0x000fc40000000f00 */
[----:B--23--:R-:W-:Y:S05]  /*13250*/  CALL.REL.NOINC `($__internal_72_$__cuda_sm70_shflsync_up_p) ;  /* 0x000005d000007944 */ /* 0x00cfea0003c00000 */
        /* <DEDUP_REMOVED lines=24> */
.L_x_4321:
[----:B------:R-:W-:Y:S02]  /*133e0*/  MOV R2, 0x1 ;  /* 0x0000000100027802 */ /* 0x000fe40000000f00 */
[----:B------:R-:W-:Y:S02]  /*133f0*/  MOV R3, 0x13410 ;  /* 0x0001341000037802 */ /* 0x000fe40000000f00 */
[----:B------:R-:W-:Y:S05]  /*13400*/  CALL.REL.NOINC `($__internal_72_$__cuda_sm70_shflsync_up_p) ;  /* 0x0000042000007944 */ /* 0x000fea0003c00000 */
[----:B------:R-:W-:Y:S01]  /*13410*/  MOV R2, R4 ;  /* 0x0000000400027202 */ /* 0x000fe20000000f00 */
[----:B------:R-:W-:Y:S05]  /*13420*/  BRA `(.L_x_4380) ;  /* 0xffffc84000007947 */ /* 0x000fea000383ffff */
.L_x_4322:
[----:B------:R-:W-:Y:S02]  /*13430*/  MOV R2, 0x2 ;  /* 0x0000000200027802 */ /* 0x000fe40000000f00 */
[----:B------:R-:W-:Y:S02]  /*13440*/  MOV R3, 0x13460 ;  /* 0x0001346000037802 */ /* 0x000fe40000000f00 */
        /* <DEDUP_REMOVED lines=25> */
.L_x_4324:
[----:B------:R-:W-:Y:S02]  /*135e0*/  SEL R0, RZ, 0x1, P0 ;  /* 0x00000001ff007807 */ /* 0x000fe40000000000 */
[----:B------:R-:W-:Y:S02]  /*135f0*/  MOV R2, 0x13610 ;  /* 0x0001361000027802 */ /* 0x000fe40000000f00 */
[----:B-1----:R-:W-:Y:S05]  /*13600*/  CALL.REL.NOINC `($__internal_73_$__cuda_sm70_votesync_ballot) ;  /* 0x0000029000007944 */ /* 0x002fea0003c00000 */
[----:B------:R-:W-:Y:S01]  /*13610*/  MOV R5, R0 ;  /* 0x0000000000057202 */ /* 0x000fe20000000f00 */
[----:B------:R-:W-:Y:S05]  /*13620*/  BRA `(.L_x_4382) ;  /* 0xffffc7d000007947 */ /* 0x000fea000383ffff */
.L_x_4325:
[----:B------:R-:W-:Y:S01]  /*13630*/  IMAD.MOV.U32 R183, RZ, RZ, R6 ;  /* 0x000000ffffb77224 */ /* 0x000fe200078e0006 */
[----:B------:R-:W-:Y:S01]  /*13640*/  MOV R2, R0 ;  /* 0x0000000000027202 */ /* 0x000fe20000000f00 */
[----:B------:R-:W-:Y:S01]  /*13650*/  IMAD.MOV.U32 R184, RZ, RZ, 0x1f ;  /* 0x0000001fffb87424 */ /* 0x000fe200078e00ff */
[----:B------:R-:W-:Y:S02]  /*13660*/  MOV R3, 0x13680 ;  /* 0x0001368000037802 */ /* 0x000fe40000000f00 */
[----:B-1----:R-:W-:Y:S05]  /*13670*/  CALL.REL.NOINC `($__internal_71_$__cuda_sm70_shflsync_idx_p) ;  /* 0x0000015000007944 */ /* 0x002fea0003c00000 */
[----:B------:R-:W-:Y:S01]  /*13680*/  IMAD.MOV.U32 R10, RZ, RZ, R183 ;  /* 0x000000ffff0a7224 */ /* 0x000fe200078e00b7 */
[----:B------:R-:W-:Y:S01]  /*13690*/  MOV R2, R0 ;  /* 0x0000000000027202 */ /* 0x000fe20000000f00 */
[----:B------:R-:W-:Y:S01]  /*136a0*/  IMAD.MOV.U32 R183, RZ, RZ, R7 ;  /* 0x000000ffffb77224 */ /* 0x000fe200078e0007 */
[----:B------:R-:W-:-:S02]  /*136b0*/  MOV R184, 0x1f ;  /* 0x0000001f00b87802 */ /* 0x000fc40000000f00 */
[----:B------:R-:W-:Y:S02]  /*136c0*/  MOV R3, 0x136e0 ;  /* 0x000136e000037802 */ /* 0x000fe40000000f00 */
[----:B------:R-:W-:Y:S05]  /*136d0*/  CALL.REL.NOINC `($__internal_71_$__cuda_sm70_shflsync_idx_p) ;  /* 0x000000f000007944 */ /* 0x000fea0003c00000 */
[----:B------:R-:W-:Y:S01]  /*136e0*/  MOV R7, R183 ;  /* 0x000000b700077202 */ /* 0x000fe20000000f00 */
[----:B------:R-:W-:Y:S05]  /*136f0*/  BRA `(.L_x_4383) ;  /* 0xffffc75000007947 */ /* 0x000fea000383ffff */
.L_x_4328:
[----:B------:R-:W-:Y:S01]  /*13700*/  IMAD.MOV.U32 R183, RZ, RZ, R4 ;  /* 0x000000ffffb77224 */ /* 0x000fe200078e0004 */
[----:B------:R-:W-:Y:S01]  /*13710*/  MOV R2, R0 ;  /* 0x0000000000027202 */ /* 0x000fe20000000f00 */
[----:B------:R-:W-:Y:S01]  /*13720*/  IMAD.MOV.U32 R184, RZ, RZ, 0x1f ;  /* 0x0000001fffb87424 */ /* 0x000fe200078e00ff */
[----:B------:R-:W-:Y:S02]  /*13730*/  MOV R3, 0x13750 ;  /* 0x0001375000037802 */ /* 0x000fe40000000f00 */
[----:B-1-34-:R-:W-:Y:S05]  /*13740*/  CALL.REL.NOINC `($__internal_71_$__cuda_sm70_shflsync_idx_p) ;  /* 0x0000008000007944 */ /* 0x01afea0003c00000 */
[----:B------:R-:W-:Y:S01]  /*13750*/  MOV R11, R183 ;  /* 0x000000b7000b7202 */ /* 0x000fe20000000f00 */
[----:B------:R-:W-:Y:S05]  /*13760*/  BRA `(.L_x_4327) ;  /* 0xffffc74000007947 */ /* 0x000fea000383ffff */
        .weak           $__internal_70_$__cuda_sm70_shflsync_bfly_p
        .type           $__internal_70_$__cuda_sm70_shflsync_bfly_p,@function
        .size           $__internal_70_$__cuda_sm70_shflsync_bfly_p,($__internal_71_$__cuda_sm70_shflsync_idx_p - $__internal_70_$__cuda_sm70_shflsync_bfly_p)
$__internal_70_$__cuda_sm70_shflsync_bfly_p:
[----:B------:R-:W-:Y:S02]  /*13770*/  MOV R149, 0xffffffff ;  /* 0xffffffff00957802 */ /* 0x000fe40000000f00 */
[----:B------:R-:W-:Y:S02]  /*13780*/  MOV R3, 0x1f ;  /* 0x0000001f00037802 */ /* 0x000fe40000000f00 */
[----:B------:R-:W-:Y:S04]  /*13790*/  WARPSYNC R149 ;  /* 0x0000009500007348 */ /* 0x000fe80003800000 */
[----:B------:R1:W2:Y:S02]  /*137a0*/  SHFL.BFLY PT, R0, R128, R0, R3 ;  /* 0x0c00000080007389 */ /* 0x0002a400000e0003 */
[----:B-1----:R-:W-:-:S04]  /*137b0*/  MOV R3, 0x0 ;  /* 0x0000000000037802 */ /* 0x002fc80000000f00 */
[----:B--2---:R-:W-:Y:S05]  /*137c0*/  RET.REL.NODEC R2 `(_ZN7cutlass13device_kernelIN5flash19enable_sm80_to_sm89INS1_16FlashAttnFwdSm80INS1_25CollectiveMainloopFwdSm80ILi8ELi1ELb0EN4cute5tupleIJNS5_1CILi128EEENS7_ILi64EEENS7_ILi192EEEEEELi192ENS_10bfloat16_tEfNS_4arch4Sm80ELb1ELb0ELb0ELb1ELb1ELb0ELb1ELb1EEENS1_21CollectiveEpilogueFwdINS6_IJS8_SA_S9_EEENS6_IJNS7_ILi1EEESI_SI_EEESC_SE_Li256ELb1ELb1ELb1ELb0EEENS1_36VarlenDynamicPersistentTileSchedulerILi128ELi64ELi256ELi256ELb1ELb1ELb0ELb1ELb1ELb1EEEEEEEEEvNT_6ParamsE) ;  /* 0xfffec83002007950 */ /* 0x004fea0003c3ffff */
        .weak           $__internal_71_$__cuda_sm70_shflsync_idx_p
        .type           $__internal_71_$__cuda_sm70_shflsync_idx_p,@function
        .size           $__internal_71_$__cuda_sm70_shflsync_idx_p,($__internal_72_$__cuda_sm70_shflsync_up_p - $__internal_71_$__cuda_sm70_shflsync_idx_p)
$__internal_71_$__cuda_sm70_shflsync_idx_p:
[----:B------:R-:W-:-:S04]  /*137d0*/  MOV R214, 0xffffffff ;  /* 0xffffffff00d67802 */ /* 0x000fc80000000f00 */
[----:B------:R-:W-:Y:S04]  /*137e0*/  WARPSYNC R214 ;  /* 0x000000d600007348 */ /* 0x000fe80003800000 */
[----:B------:R1:W2:Y:S02]  /*137f0*/  SHFL.IDX PT, R183, R183, R2, R184 ;  /* 0x00000002b7b77389 */ /* 0x0002a400000e00b8 */
[----:B-1----:R-:W-:Y:S02]  /*13800*/  MOV R2, R3 ;  /* 0x0000000300027202 */ /* 0x002fe40000000f00 */
[----:B------:R-:W-:-:S04]  /*13810*/  MOV R3, 0x0 ;  /* 0x0000000000037802 */ /* 0x000fc80000000f00 */
[----:B--2---:R-:W-:Y:S05]  /*13820*/  RET.REL.NODEC R2 `(_ZN7cutlass13device_kernelIN5flash19enable_sm80_to_sm89INS1_16FlashAttnFwdSm80INS1_25CollectiveMainloopFwdSm80ILi8ELi1ELb0EN4cute5tupleIJNS5_1CILi128EEENS7_ILi64EEENS7_ILi192EEEEEELi192ENS_10bfloat16_tEfNS_4arch4Sm80ELb1ELb0ELb0ELb1ELb1ELb0ELb1ELb1EEENS1_21CollectiveEpilogueFwdINS6_IJS8_SA_S9_EEENS6_IJNS7_ILi1EEESI_SI_EEESC_SE_Li256ELb1ELb1ELb1ELb0EEENS1_36VarlenDynamicPersistentTileSchedulerILi128ELi64ELi256ELi256ELb1ELb1ELb0ELb1ELb1ELb1EEEEEEEEEvNT_6ParamsE) ;  /* 0xfffec7d002007950 */ /* 0x004fea0003c3ffff */
        .weak           $__internal_72_$__cuda_sm70_shflsync_up_p
        .type           $__internal_72_$__cuda_sm70_shflsync_up_p,@function
        .size           $__internal_72_$__cuda_sm70_shflsync_up_p,($__internal_73_$__cuda_sm70_votesync_ballot - $__internal_72_$__cuda_sm70_shflsync_up_p)
$__internal_72_$__cuda_sm70_shflsync_up_p:
[----:B------:R-:W-:Y:S02]  /*13830*/  IMAD.MOV.U32 R4, RZ, RZ, RZ ;  /* 0x000000ffff047224 */ /* 0x000fe400078e00ff */
[----:B------:R-:W-:-:S04]  /*13840*/  IMAD.MOV.U32 R10, RZ, RZ, -0x1 ;  /* 0xffffffffff0a7424 */ /* 0x000fc800078e00ff */
[----:B------:R-:W-:Y:S04]  /*13850*/  WARPSYNC R10 ;  /* 0x0000000a00007348 */ /* 0x000fe80003800000 */
[----:B------:R1:W2:Y:S02]  /*13860*/  SHFL.UP PT, R4, R0, R2, R4 ;  /* 0x0400000200047389 */ /* 0x0002a400000e0004 */
[----:B-1----:R-:W-:Y:S02]  /*13870*/  MOV R2, R3 ;  /* 0x0000000300027202 */ /* 0x002fe40000000f00 */
[----:B------:R-:W-:-:S04]  /*13880*/  MOV R3, 0x0 ;  /* 0x0000000000037802 */ /* 0x000fc80000000f00 */
[----:B--2---:R-:W-:Y:S05]  /*13890*/  RET.REL.NODEC R2 `(_ZN7cutlass13device_kernelIN5flash19enable_sm80_to_sm89INS1_16FlashAttnFwdSm80INS1_25CollectiveMainloopFwdSm80ILi8ELi1ELb0EN4cute5tupleIJNS5_1CILi128EEENS7_ILi64EEENS7_ILi192EEEEEELi192ENS_10bfloat16_tEfNS_4arch4Sm80ELb1ELb0ELb0ELb1ELb1ELb0ELb1ELb1EEENS1_21CollectiveEpilogueFwdINS6_IJS8_SA_S9_EEENS6_IJNS7_ILi1EEESI_SI_EEESC_SE_Li256ELb1ELb1ELb1ELb0EEENS1_36VarlenDynamicPersistentTileSchedulerILi128ELi64ELi256ELi256ELb1ELb1ELb0ELb1ELb1ELb1EEEEEEEEEvNT_6ParamsE) ;  /* 0xfffec76002007950 */ /* 0x004fea0003c3ffff */
        .weak           $__internal_73_$__cuda_sm70_votesync_ballot
        .type           $__internal_73_$__cuda_sm70_votesync_ballot,@function
        .size           $__internal_73_$__cuda_sm70_votesync_ballot,(.L_x_6308 - $__internal_73_$__cuda_sm70_votesync_ballot)
$__internal_73_$__cuda_sm70_votesync_ballot:
[----:B------:R-:W-:Y:S01]  /*138a0*/  ISETP.NE.U32.AND P0, PT, R0, 0x1, PT ;  /* 0x000000010000780c */ /* 0x000fe20003f05070 */
[----:B------:R-:W-:-:S04]  /*138b0*/  IMAD.MOV.U32 R3, RZ, RZ, -0x1 ;  /* 0xffffffffff037424 */ /* 0x000fc800078e00ff */
[----:B------:R-:W-:Y:S08]  /*138c0*/  WARPSYNC R3 ;  /* 0x0000000300007348 */ /* 0x000ff00003800000 */
[----:B------:R-:W-:-:S04]  /*138d0*/  VOTE.ANY R0, PT, !P0 ;  /* 0x0000000000007806 */ /* 0x000fc800040e0100 */
[----:B------:R-:W-:Y:S01]  /*138e0*/  LOP3.LUT R0, R0, R3, RZ, 0xc0, !PT ;  /* 0x0000000300007212 */ /* 0x000fe200078ec0ff */
[----:B------:R-:W-:-:S04]  /*138f0*/  IMAD.MOV.U32 R3, RZ, RZ, 0x0 ;  /* 0x00000000ff037424 */ /* 0x000fc800078e00ff */
[----:B------:R-:W-:Y:S05]  /*13900*/  RET.REL.NODEC R2 `(_ZN7cutlass13device_kernelIN5flash19enable_sm80_to_sm89INS1_16FlashAttnFwdSm80INS1_25CollectiveMainloopFwdSm80ILi8ELi1ELb0EN4cute5tupleIJNS5_1CILi128EEENS7_ILi64EEENS7_ILi192EEEEEELi192ENS_10bfloat16_tEfNS_4arch4Sm80ELb1ELb0ELb0ELb1ELb1ELb0ELb1ELb1EEENS1_21CollectiveEpilogueFwdINS6_IJS8_SA_S9_EEENS6_IJNS7_ILi1EEESI_SI_EEESC_SE_Li256ELb1ELb1ELb1ELb0EEENS1_36VarlenDynamicPersistentTileSchedulerILi128ELi64ELi256ELi256ELb1ELb1ELb0ELb1ELb1ELb1EEEEEEEEEvNT_6ParamsE) ;  /* 0xfffec6f002007950 */ /* 0x000fea0003c3ffff */
.L_x_4384:
        /* <DEDUP_REMOVED lines=15> */
.L_x_6308:


//--------------------- .text._ZN7cutlass13device_kernelIN5flash19enable_sm80_to_sm89INS1_16FlashAttnFwdSm80INS1_25CollectiveMainloopFwdSm80ILi8ELi1ELb0EN4cute5tupleIJNS5_1CILi128EEENS7_ILi64EEENS7_ILi192EEEEEELi192ENS_10bfloat16_tEfNS_4arch4Sm80ELb1ELb0ELb0ELb1ELb1ELb1ELb1ELb1EEENS1_21CollectiveEpilogueFwdINS6_IJS8_SA_S9_EEENS6_IJNS7_ILi1EEESI_SI_EEESC_SE_Li256ELb1ELb1ELb1ELb0EEENS1_36VarlenDynamicPersistentTileSchedulerILi128ELi64ELi256ELi256ELb1ELb1ELb0ELb1ELb1ELb1EEEEEEEEEvNT_6ParamsE --------------------------
	.section	.text._ZN7cutlass13device_kernelIN5flash19enable_sm80_to_sm89INS1_16FlashAttnFwdSm80INS1_25CollectiveMainloopFwdSm80ILi8ELi1ELb0EN4cute5tupleIJNS5_1CILi128EEENS7_ILi64EEENS7_ILi192EEEEEELi192ENS_10bfloat16_tEfNS_4arch4Sm80ELb1ELb0ELb0ELb1ELb1ELb1ELb1ELb1EEENS1_21CollectiveEpilogueFwdINS6_IJS8_SA_S9_EEENS6_IJNS7_ILi1EEESI_SI_EEESC_SE_Li256ELb1ELb1ELb1ELb0EEENS1_36VarlenDynamicPersistentTileSchedulerILi128ELi64ELi256ELi256ELb1ELb1ELb0ELb1ELb1ELb1EEEEEEEEEvNT_6ParamsE,"ax",@progbits
	.sectioninfo	@"SHI_REGISTERS=255"
	.align	128
.text._ZN7cutlass13device_kernelIN5flash19enable_sm80_to_sm89INS1_16FlashAttnFwdSm80INS1_25CollectiveMainloopFwdSm80ILi8ELi1ELb0EN4cute5tupleIJNS5_1CILi128EEENS7_ILi64EEENS7_ILi192EEEEEELi192ENS_10bfloat16_tEfNS_4arch4Sm80ELb1ELb0ELb0ELb1ELb1ELb1ELb1ELb1EEENS1_21CollectiveEpilogueFwdINS6_IJS8_SA_S9_EEENS6_IJNS7_ILi1EEESI_SI_EEESC_SE_Li256ELb1ELb1ELb1ELb0EEENS1_36VarlenDynamicPersistentTileSchedulerILi128ELi64ELi256ELi256ELb1ELb1ELb0ELb1ELb1ELb1EEEEEEEEEvNT_6ParamsE:
        .type           _ZN7cutlass13device_kernelIN5flash19enable_sm80_to_sm89INS1_16FlashAttnFwdSm80INS1_25CollectiveMainloopFwdSm80ILi8ELi1ELb0EN4cute5tupleIJNS5_1CILi128EEENS7_ILi64EEENS7_ILi192EEEEEELi192ENS_10bfloat16_tEfNS_4arch4Sm80ELb1ELb0ELb0ELb1ELb1ELb1ELb1ELb1EEENS1_21CollectiveEpilogueFwdINS6_IJS8_SA_S9_EEENS6_IJNS7_ILi1EEESI_SI_EEESC_SE_Li256ELb1ELb1ELb1ELb0EEENS1_36VarlenDynamicPersistentTileSchedulerILi128ELi64ELi256ELi256ELb1ELb1ELb0ELb1ELb1ELb1EEEEEEEEEvNT_6ParamsE,@function
        .size           _ZN7cutlass13device_kernelIN5flash19enable_sm80_to_sm89INS1_16FlashAttnFwdSm80INS1_25CollectiveMainloopFwdSm80ILi8ELi1ELb0EN4cute5tupleIJNS5_1CILi128EEENS7_ILi64EEENS7_ILi192EEEEEELi192ENS_10bfloat16_tEfNS_4arch4Sm80ELb1ELb0ELb0ELb1ELb1ELb1ELb1ELb1EEENS1_21CollectiveEpilogueFwdINS6_IJS8_SA_S9_EEENS6_IJNS7_ILi1EEESI_SI_EEESC_SE_Li256ELb1ELb1ELb1ELb0EEENS1_36VarlenDynamicPersistentTileSchedulerILi128ELi64ELi256ELi256ELb1ELb1ELb0ELb1ELb1ELb1EEEEEEEEEvNT_6ParamsE,(.L_x_6313 - _ZN7cutlass13device_kernelIN5flash19enable_sm80_to_sm89INS1_16FlashAttnFwdSm80INS1_25CollectiveMainloopFwdSm80ILi8ELi1ELb0EN4cute5tupleIJNS5_1CILi128EEENS7_ILi64EEENS7_ILi192EEEEEELi192ENS_10bfloat16_tEfNS_4arch4Sm80ELb1ELb0ELb0ELb1ELb1ELb1ELb1ELb1EEENS1_21CollectiveEpilogueFwdINS6_IJS8_SA_S9_EEENS6_IJNS7_ILi1EEESI_SI_EEESC_SE_Li256ELb1ELb1ELb1ELb0EEENS1_36VarlenDynamicPersistentTileSchedulerILi128ELi64ELi256ELi256ELb1ELb1ELb0ELb1ELb1ELb1EEEEEEEEEvNT_6ParamsE)
        .other          _ZN7cutlass13device_kernelIN5flash19enable_sm80_to_sm89INS1_16FlashAttnFwdSm80INS1_25CollectiveMainloopFwdSm80ILi8ELi1ELb0EN4cute5tupleIJNS5_1CILi128EEENS7_ILi64EEENS7_ILi192EEEEEELi192ENS_10bfloat16_tEfNS_4arch4Sm80ELb1ELb0ELb0ELb1ELb1ELb1ELb1ELb1EEENS1_21CollectiveEpilogueFwdINS6_IJS8_SA_S9_EEENS6_IJNS7_ILi1EEESI_SI_EEESC_SE_Li256ELb1ELb1ELb1ELb0EEENS1_36VarlenDynamicPersistentTileSchedulerILi128ELi64ELi256ELi256ELb1ELb1ELb0ELb1ELb1ELb1EEEEEEEEEvNT_6ParamsE,@"STO_CUDA_ENTRY STV_DEFAULT"
_ZN7cutlass13device_kernelIN5flash19enable_sm80_to_sm89INS1_16FlashAttnFwdSm80INS1_25CollectiveMainloopFwdSm80ILi8ELi1ELb0EN4cute5tupleIJNS5_1CILi128EEENS7_ILi64EEENS7_ILi192EEEEEELi192ENS_10bfloat16_tEfNS_4arch4Sm80ELb1ELb0ELb0ELb1ELb1ELb1ELb1ELb1EEENS1_21CollectiveEpilogueFwdINS6_IJS8_SA_S9_EEENS6_IJNS7_ILi1EEESI_SI_EEESC_SE_Li256ELb1ELb1ELb1ELb0EEENS1_36VarlenDynamicPersistentTileSchedulerILi128ELi64ELi256ELi256ELb1ELb1ELb0ELb1ELb1ELb1EEEEEEEEEvNT_6ParamsE:
        /* <DEDUP_REMOVED lines=52> */
.L_x_4390:
        /* <DEDUP_REMOVED lines=16> */
.L_x_4579:
        /* <DEDUP_REMOVED lines=16> */
.L_x_4580:
[----:B---3--:R-:W-:-:S05]  /*0540*/  IMAD R0, R0, c[0x0][0x538], RZ ;  /* 0x00014e0000007a24 */ /* 0x008fca00078e02ff */
[----:B------:R-:W-:-:S04]  /*0550*/  IADD3 R6, R0, R6, RZ ;  /* 0x0000000600067210 */ /* 0x000fc80007ffe0ff */
[----:B------:R-:W-:-:S13]  /*0560*/  ISETP.GT.AND P0, PT, R6, UR4, PT ;  /* 0x0000000406007c0c */ /* 0x000fda000bf04270 */
[----:B-12---:R-:W-:Y:S05]  /*0570*/  @!P0 BRA `(.L_x_4390) ;  /* 0xfffffdc000008947 */ /* 0x006fea000383ffff */
.L_x_4386:
[----:B------:R-:W-:-:S05]  /*0580*/  IADD3 R11, -R0, R6, RZ ;  /* 0x00000006000b7210 */ /* 0x000fca0007ffe1ff */
[----:B------:R-:W-:-:S05]  /*0590*/  IMAD R0, R4, c[0x0][0x538], R11 ;  /* 0x00014e0004007a24 */ /* 0x000fca00078e020b */
[----:B------:R-:W-:Y:S01]  /*05a0*/  ISETP.GT.AND P0, PT, R0, UR4, PT ;  /* 0x0000000400007c0c */ /* 0x000fe2000bf04270 */
[----:B------:R-:W-:-:S12]  /*05b0*/  BRA.DIV ~URZ, `(.L_x_4391) ;  /* 0x0001d4a27f007947 */ /* 0x000fd8000b800000 */
[----:B------:R-:W-:-:S04]  /*05c0*/  VOTE.ANY R10, PT, !P0 ;  /* 0x00000000000a7806 */ /* 0x000fc800040e0100 */
.L_x_4581:
[----:B------:R-:W1:Y:S02]  /*05d0*/  POPC R5, R10 ;  /* 0x0000000a00057309 */ /* 0x000e640000000000 */
[----:B-12---:R-:W-:Y:S01]  /*05e0*/  IADD3 R247, R5, R7, RZ ;  /* 0x0000000705f77210 */ /* 0x006fe20007ffe0ff */
[----:B------:R-:W-:Y:S05]  /*05f0*/  BRA.DIV ~URZ, `(.L_x_4392) ;  /* 0x0001d4b27f007947 */ /* 0x000fea000b800000 */
[----:B------:R1:W2:Y:S01]  /*0600*/  SHFL.IDX PT, R12, R9, R5, 0x1f ;  /* 0x00001f05090c7589 */ /* 0x0002a200000e0000 */
[----:B------:R-:W-:-:S03]  /*0610*/  MOV R6, RZ ;  /* 0x000000ff00067202 */ /* 0x000fc60000000f00 */
[----:B------:R1:W3:Y:S04]  /*0620*/  SHFL.IDX PT, R9, R8, R5, 0x1f ;  /* 0x00001f0508097589 */ /* 0x0002e800000e0000 */
.L_x_4582:
[----:B------:R-:W-:Y:S01]  /*0630*/  ISETP.NE.AND P0, PT, R10, RZ, PT ;  /* 0x000000ff0a00720c */ /* 0x000fe20003f05270 */
[----:B------:R-:W-:-:S12]  /*0640*/  BSSY B0, `(.L_x_4393) ;  /* 0x0000005000007945 */ /* 0x000fd80003800000 */
[----:B------:R-:W-:Y:S05]  /*0650*/  @!P0 BRA `(.L_x_4394) ;  /* 0x0000003000008947 */ /* 0x000fea0003800000 */
[----:B------:R-:W-:Y:S01]  /*0660*/  IADD3 R0, R5, -0x1, RZ ;  /* 0xffffffff05007810 */ /* 0x000fe20007ffe0ff */
[----:B------:R-:W-:Y:S05]  /*0670*/  BRA.DIV ~URZ, `(.L_x_4395) ;  /* 0x0001d5127f007947 */ /* 0x000fea000b800000 */
[----:B------:R4:W1:Y:S02]  /*0680*/  SHFL.IDX PT, R6, R4, R0, 0x1f ;  /* 0x00001f0004067589 */ /* 0x00086400000e0000 */
.L_x_4394:
[----:B------:R-:W-:Y:S05]  /*0690*/  BSYNC B0 ;  /* 0x0000000000007941 */ /* 0x000fea0003800000 */
.L_x_4393:
        /* <DEDUP_REMOVED lines=67> */
.L_x_4397:
        /* <DEDUP_REMOVED lines=68> */
.L_x_4398:
[----:B------:R-:W-:Y:S05]  /*0f10*/  BSYNC B0 ;  /* 0x0000000000007941 */ /* 0x000fea0003800000 */
.L_x_4396:
[----:B------:R-:W-:-:S04]  /*0f20*/  LOP3.LUT R0, RZ, R0, RZ, 0x33, !PT ;  /* 0x00000000ff007212 */ /* 0x000fc800078e33ff */
[----:B------:R-:W-:Y:S01]  /*0f30*/  IADD3 R245, R0, R12, RZ ;  /* 0x0000000c00f57210 */ /* 0x000fe20007ffe0ff */
[----:B------:R-:W-:Y:S05]  /*0f40*/  BRA `(.L_x_4399) ;  /* 0x0000004000007947 */ /* 0x000fea0003800000 */
.L_x_4387:
[----:B--2---:R-:W-:Y:S01]  /*0f50*/  IMAD.MOV.U32 R245, RZ, RZ, RZ ;  /* 0x000000fffff57224 */ /* 0x004fe200078e00ff */
[----:B------:R-:W-:Y:S01]  /*0f60*/  MOV R246, RZ ;  /* 0x000000ff00f67202 */ /* 0x000fe20000000f00 */
[----:B------:R-:W-:Y:S01]  /*0f70*/  IMAD.U32 R244, RZ, RZ, UR4 ;  /* 0x00000004fff47e24 */ /* 0x000fe2000f8e00ff */
[----:B------:R-:W-:Y:S02]  /*0f80*/  MOV R247, c[0x0][0x53c] ;  /* 0x00014f0000f77a02 */ /* 0x000fe40000000f00 */
.L_x_4399:
[----:B------:R-:W-:Y:S01]  /*0f90*/  ISETP.NE.AND P0, PT, R13, RZ, PT ;  /* 0x000000ff0d00720c */ /* 0x000fe20003f05270 */
[----:B------:R-:W-:-:S12]  /*0fa0*/  WARPSYNC 0xffffffff ;  /* 0xffffffff00007948 */ /* 0x000fd80003800000 */
[----:B------:R1:W-:Y:S04]  /*0fb0*/  @!P0 STS.128 [0x18100], R244 ;  /* 0x018100f4ff008388 */ /* 0x0003e80000000c00 */
[----:B------:R-:W-:Y:S06]  /*0fc0*/  BAR.ARV 0x5, 0x100 ;  /* 0x0144000000007b1d */ /* 0x000fec0000002000 */
.L_x_4385:
        /* <DEDUP_REMOVED lines=72> */
[----:B------:R-:W-:Y:S01]  /*1450*/  IMAD.SHL.U32 R140, R248, 0x4, RZ ;  /* 0x00000004f88c7824 */ /* 0x000fe200078e00ff */
        /* <DEDUP_REMOVED lines=41> */
[-CC-:B------:R-:W-:Y:S02]  /*16f0*/  IADD3 R17, R9, R3.reuse, R229.reuse ;  /* 0x0000000309117210 */ /* 0x180fe40007ffe0e5 */
        /* <DEDUP_REMOVED lines=33> */
[C---:B------:R-:W-:Y:S02]  /*1910*/  IADD3 R182, R147.reuse, 0x20, RZ ;  /* 0x0000002093b67810 */ /* 0x040fe40007ffe0ff */
[----:B--2---:R-:W-:Y:S01]  /*1920*/  SHF.R.S32.HI R3, RZ, 0x1f, R144 ;  /* 0x0000001fff037819 */ /* 0x004fe20000011490 */
[----:B------:R1:W-:Y:S01]  /*1930*/  STL [R1+0x30], R9 ;  /* 0x0000300901007387 */ /* 0x0003e20000100800 */
[----:B------:R-:W-:Y:S02]  /*1940*/  SEL R0, R14, 0xffffffc0, !P3 ;  /* 0xffffffc00e007807 */ /* 0x000fe40005800000 */
[C---:B------:R-:W-:Y:S01]  /*1950*/  @P4 IADD3 R182, R147.reuse, -0x20, RZ ;  /* 0xffffffe093b64810 */ /* 0x040fe20007ffe0ff */
        /* <DEDUP_REMOVED lines=27> */
[----:B------:R-:W-:Y:S01]  /*1b10*/  IADD3 R33, R243, 0x28, RZ ;  /* 0x00000028f3217810 */ /* 0x000fe20007ffe0ff */
[----:B------:R-:W-:Y:S01]  /*1b20*/  IMAD.IADD R173, R3, 0x1, R172 ;  /* 0x0000000103ad7824 */ /* 0x000fe200078e02ac */
[----:B------:R-:W-:Y:S01]  /*1b30*/  IADD3 R30, R243, 0x40, RZ ;  /* 0x00000040f31e7810 */ /* 0x000fe20007ffe0ff */
[----:B------:R-:W-:Y:S01]  /*1b40*/  IMAD.IADD R180, R179, 0x1, R2 ;  /* 0x00000001b3b47824 */ /* 0x000fe200078e0202 */
[C---:B------:R-:W-:Y:S01]  /*1b50*/  IADD3 R27, R243.reuse, 0x58, RZ ;  /* 0x00000058f31b7810 */ /* 0x040fe20007ffe0ff */
        /* <DEDUP_REMOVED lines=21> */
[C---:B------:R-:W-:Y:S02]  /*1cb0*/  IADD3 R19, R243.reuse, 0x98, RZ ;  /* 0x00000098f3137810 */ /* 0x040fe40007ffe0ff */
        /* <DEDUP_REMOVED lines=40> */
[C---:B------:R-:W-:Y:S02]  /*1f40*/  IADD3 R192, R182.reuse, 0x1000, RZ ;  /* 0x00001000b6c07810 */ /* 0x040fe40007ffe0ff */
[C---:B-1----:R-:W-:Y:S02]  /*1f50*/  IADD3 R7, R11.reuse, -0x10, RZ ;  /* 0xfffffff00b077810 */ /* 0x042fe40007ffe0ff */
[C---:B------:R-:W-:Y:S01]  /*1f60*/  @P0 IADD3 R7, R11.reuse, 0x10, RZ ;  /* 0x000000100b070810 */ /* 0x040fe20007ffe0ff */
[----:B--2---:R-:W-:Y:S01]  /*1f70*/  IMAD.IADD R8, R11, 0x1, R9 ;  /* 0x000000010b087824 */ /* 0x004fe200078e0209 */
[----:B------:R-:W-:-:S03]  /*1f80*/  IADD3 R191, R182, 0x1800, RZ ;  /* 0x00001800b6bf7810 */ /* 0x000fc60007ffe0ff */
[----:B------:R-:W-:Y:S01]  /*1f90*/  IMAD.IADD R3, R6, 0x1, R7 ;  /* 0x0000000106037824 */ /* 0x000fe200078e0207 */
[----:B------:R-:W-:Y:S01]  /*1fa0*/  IADD3 R190, R182, 0x2000, RZ ;  /* 0x00002000b6be7810 */ /* 0x000fe20007ffe0ff */
        /* <DEDUP_REMOVED lines=16> */
.L_x_4578:
        /* <DEDUP_REMOVED lines=19> */
[C-C-:B------:R-:W-:Y:S01]  /*21e0*/  SHF.L.U64.HI R251, R252.reuse, 0x2, R14.reuse ;  /* 0x00000002fcfb7819 */ /* 0x140fe2000001020e */
[----:B------:R1:W-:Y:S01]  /*21f0*/  STL [R1], R14 ;  /* 0x0000000e01007387 */ /* 0x0003e20000100800 */
        /* <DEDUP_REMOVED lines=8> */
[C---:B--2---:R-:W-:Y:S02]  /*2280*/  IADD3 R4, P1, R250.reuse, c[0x0][0x350], RZ ;  /* 0x0000d400fa047a10 */ /* 0x044fe40007f3e0ff */
[----:B---3--:R-:W-:Y:S02]  /*2290*/  IADD3 R2, P0, R250, c[0x0][0x358], RZ ;  /* 0x0000d600fa027a10 */ /* 0x008fe40007f1e0ff */
        /* <DEDUP_REMOVED lines=11> */
.L_x_4400:
[----:B------:R-:W-:-:S04]  /*2350*/  ISETP.NE.U32.AND P0, PT, RZ, c[0x0][0x368], PT ;  /* 0x0000da00ff007a0c */ /* 0x000fc80003f05070 */
[----:B------:R-:W-:-:S13]  /*2360*/  ISETP.NE.AND.EX P0, PT, RZ, c[0x0][0x36c], PT, P0 ;  /* 0x0000db00ff007a0c */ /* 0x000fda0003f05300 */
[----:B------:R-:W-:Y:S05]  /*2370*/  @!P0 BRA `(.L_x_4401) ;  /* 0x0000004000008947 */ /* 0x000fea0003800000 */
[----:B-1----:R-:W-:-:S04]  /*2380*/  IADD3 R4, P0, R250, c[0x0][0x368], RZ ;  /* 0x0000da00fa047a10 */ /* 0x002fc80007f1e0ff */
[----:B------:R-:W-:-:S05]  /*2390*/  IADD3.X R5, R251, c[0x0][0x36c], RZ, P0, !PT ;  /* 0x0000db00fb057a10 */ /* 0x000fca00007fe4ff */
[----:B------:R1:W5:Y:S01]  /*23a0*/  LDG.E R8, [R4.64] ;  /* 0x0000000804087981 */ /* 0x000362000c1e1900 */
[----:B------:R-:W-:Y:S05]  /*23b0*/  BRA `(.L_x_4402) ;  /* 0x0000005000007947 */ /* 0x000fea0003800000 */
.L_x_4401:
[----:B------:R-:W-:Y:S01]  /*23c0*/  MOV R8, UR6 ;  /* 0x0000000600087c02 */ /* 0x000fe20008000f00 */
[----:B------:R-:W-:Y:S05]  /*23d0*/  @!P5 BRA `(.L_x_4402) ;  /* 0x000000300000d947 */ /* 0x000fea0003800000 */
[----:B-1----:R-:W2:Y:S04]  /*23e0*/  LDG.E R6, [R4.64] ;  /* 0x0000000804067981 */ /* 0x002ea8000c1e1900 */
[----:B------:R-:W2:Y:S02]  /*23f0*/  LDG.E R0, [R4.64+0x4] ;  /* 0x0000040804007981 */ /* 0x000ea4000c1e1900 */
[----:B--2---:R-:W-:Y:S02]  /*2400*/  IADD3 R8, -R6, R0, RZ ;  /* 0x0000000006087210 */ /* 0x004fe40007ffe1ff */
.L_x_4402:
[----:B-1----:R1:W2:Y:S04]  /*2410*/  @P6 LDG.E R5, [R2.64] ;  /* 0x0000000802056981 */ /* 0x0022a8000c1e1900 */
        /* <DEDUP_REMOVED lines=34> */
[----:B------:R1:W-:Y:S01]  /*2640*/  STL [R1+0x4], R15 ;  /* 0x0000040f01007387 */ /* 0x0003e20000100800 */
        /* <DEDUP_REMOVED lines=35> */
.L_x_4404:
[----:B------:R-:W-:Y:S05]  /*2880*/  BSYNC B0 ;  /* 0x0000000000007941 */ /* 0x000fea0003800000 */
.L_x_4403:
        /* <DEDUP_REMOVED lines=62> */
[C---:B------:R-:W-:Y:S02]  /*2c70*/  @P0 LEA R2, P2, R3.reuse, c[0x0][0x220], 0x1 ;  /* 0x0000880003020a11 */ /* 0x040fe400078408ff */
        /* <DEDUP_REMOVED lines=50> */
[----:B------:R-:W-:-:S02]  /*2fa0*/  IMAD R14, R216, c[0x0][0x294], R5 ;  /* 0x0000a500d80e7a24 */ /* 0x000fc400078e0205 */
        /* <DEDUP_REMOVED lines=17> */
[----:B-1----:R-:W-:Y:S01]  /*30c0*/  SHF.R.S32.HI R15, RZ, 0x1f, R13 ;  /* 0x0000001fff0f7819 */ /* 0x002fe2000001140d */
[----:B------:R-:W-:Y:S01]  /*30d0*/  IMAD.MOV.U32 R119, RZ, RZ, c[0x0][0x280] ;  /* 0x0000a000ff777624 */ /* 0x000fe200078e00ff */
[CC--:B------:R-:W-:Y:S01]  /*30e0*/  LEA.HI R12, R11.reuse, R3.reuse, RZ, 0x3 ;  /* 0x000000030b0c7211 */ /* 0x0c0fe200078f18ff */
[----:B------:R-:W-:Y:S01]  /*30f0*/  IMAD.WIDE.U32 R84, R0, c[0x0][0x2b0], RZ ;  /* 0x0000ac0000547a25 */ /* 0x000fe200078e00ff */
[----:B------:R-:W-:-:S02]  /*3100*/  LEA.HI R18, R11, R3, RZ, 0x6 ;  /* 0x000000030b127211 */ /* 0x000fc400078f30ff */
[-C--:B------:R-:W-:Y:S01]  /*3110*/  LEA.HI R11, R10, R2.reuse, RZ, 0x3 ;  /* 0x000000020a0b7211 */ /* 0x080fe200078f18ff */
[----:B------:R-:W-:Y:S01]  /*3120*/  IMAD.WIDE.U32 R76, R126, c[0x0][0x290], R6 ;  /* 0x0000a4007e4c7a25 */ /* 0x000fe200078e0006 */
[----:B------:R-:W-:Y:S02]  /*3130*/  LEA.HI R20, R10, R2, RZ, 0x6 ;  /* 0x000000020a147211 */ /* 0x000fe400078f30ff */
[CC--:B------:R-:W-:Y:S01]  /*3140*/  LEA.HI R10, R15.reuse, R13.reuse, RZ, 0x3 ;  /* 0x0000000d0f0a7211 */ /* 0x0c0fe200078f18ff */
        /* <DEDUP_REMOVED lines=35> */
[CC--:B------:R-:W-:Y:S01]  /*3380*/  SHF.L.U64.HI R114, R119.reuse, R115.reuse, c[0x0][0x284] ;  /* 0x0000a10077727619 */ /* 0x0c0fe20000010273 */
[----:B------:R-:W-:Y:S01]  /*3390*/  IMAD R122, R248, 0x40, R216 ;  /* 0x00000040f87a7824 */ /* 0x000fe200078e02d8 */
[C---:B------:R-:W-:Y:S01]  /*33a0*/  SHF.L.U64.HI R115, R120.reuse, R115, c[0x0][0x294] ;  /* 0x0000a50078737619 */ /* 0x040fe20000010273 */
        /* <DEDUP_REMOVED lines=20> */
.L_x_4430:
        /* <DEDUP_REMOVED lines=108> */
.L_x_4410:
[----:B------:R-:W-:Y:S05]  /*3bb0*/  BSYNC B0 ;  /* 0x0000000000007941 */ /* 0x000fea0003800000 */
.L_x_4409:
        /* <DEDUP_REMOVED lines=96> */
.L_x_4413:
[----:B------:R-:W-:Y:S05]  /*41c0*/  BSYNC B0 ;  /* 0x0000000000007941 */ /* 0x000fea0003800000 */
.L_x_4412:
        /* <DEDUP_REMOVED lines=59> */
.L_x_4415:
[----:B------:R-:W-:Y:S05]  /*4580*/  BSYNC B0 ;  /* 0x0000000000007941 */ /* 0x000fea0003800000 */
.L_x_4414:
        /* <DEDUP_REMOVED lines=61> */
.L_x_4417:
[----:B------:R-:W-:Y:S05]  /*4960*/  BSYNC B0 ;  /* 0x0000000000007941 */ /* 0x000fea0003800000 */
.L_x_4416:
        /* <DEDUP_REMOVED lines=58> */
.L_x_4419:
[----:B------:R-:W-:Y:S05]  /*4d10*/  BSYNC B0 ;  /* 0x0000000000007941 */ /* 0x000fea0003800000 */
.L_x_4418:
        /* <DEDUP_REMOVED lines=58> */
.L_x_4421:
[----:B------:R-:W-:Y:S05]  /*50c0*/  BSYNC B0 ;  /* 0x0000000000007941 */ /* 0x000fea0003800000 */
.L_x_4420:
        /* <DEDUP_REMOVED lines=58> */
.L_x_4408:
        /* <DEDUP_REMOVED lines=47> */
.L_x_4423:
[----:B------:R-:W-:Y:S05]  /*5760*/  BSYNC B0 ;  /* 0x0000000000007941 */ /* 0x000fea0003800000 */
.L_x_4422:
        /* <DEDUP_REMOVED lines=159> */
.L_x_4425:
[----:B------:R-:W-:Y:S05]  /*6160*/  BSYNC B0 ;  /* 0x0000000000007941 */ /* 0x000fea0003800000 */
.L_x_4424:
        /* <DEDUP_REMOVED lines=123> */
.L_x_4427:
[----:B------:R-:W-:Y:S05]  /*6920*/  BSYNC B0 ;  /* 0x0000000000007941 */ /* 0x000fea0003800000 */
.L_x_4426:
        /* <DEDUP_REMOVED lines=126> */
.L_x_4407:
        /* <DEDUP_REMOVED lines=39> */
.L_x_4411:
[----:B------:R-:W-:Y:S05]  /*7380*/  BSYNC B1 ;  /* 0x0000000000017941 */ /* 0x000fea0003800000 */
.L_x_4406:
        /* <DEDUP_REMOVED lines=53> */
[----:B------:R-:W-:Y:S02]  /*76e0*/  ISETP.GE.AND P3, PT, R214, c[0x0][0x1d4], PT ;  /* 0x00007500d6007a0c */ /* 0x000fe40003f66270 */
[C---:B------:R-:W-:Y:S09]  /*76f0*/  ISETP.GE.AND P2, PT, R213.reuse, c[0x0][0x1d4], PT ;  /* 0x00007500d5007a0c */ /* 0x040ff20003f46270 */
[----:B------:R-:W5:Y:S01]  /*7700*/  @!P1 LDS.128 R12, [R210] ;  /* 0x00000000d20c9984 */ /* 0x000f620000000c00 */
[CC--:B--2---:R-:W-:Y:S04]  /*7710*/  @!P1 LEA R4, P0, R102.reuse, R2.reuse, 0x1 ;  /* 0x0000000266049211 */ /* 0x0c4fe800078008ff */
[-C--:B---3--:R-:W-:Y:S02]  /*7720*/  @!P1 LEA.HI.X R5, R102, R3.reuse, R103, 0x1, P0 ;  /* 0x0000000366059211 */ /* 0x088fe400000f0c67 */
[CC--:B------:R-:W-:Y:S04]  /*7730*/  @!P3 LEA R8, P0, R214.reuse, R2.reuse, 0x1 ;  /* 0x00000002d608b211 */ /* 0x0c0fe800078008ff */
[-C--:B------:R-:W-:Y:S02]  /*7740*/  @!P3 LEA.HI.X R9, R214, R3.reuse, R236, 0x1, P0 ;  /* 0x00000003d609b211 */ /* 0x080fe400000f0cec */
[CC--:B-1----:R-:W-:Y:S04]  /*7750*/  @!P2 LEA R6, P0, R213.reuse, R2.reuse, 0x1 ;  /* 0x00000002d506a211 */ /* 0x0c2fe800078008ff */
        /* <DEDUP_REMOVED lines=23> */
.L_x_4429:
[----:B------:R-:W-:Y:S05]  /*78d0*/  BSYNC B0 ;  /* 0x0000000000007941 */ /* 0x000fea0003800000 */
.L_x_4428:
        /* <DEDUP_REMOVED lines=26> */
.L_x_4405:
        /* <DEDUP_REMOVED lines=42> */
.L_x_4432:
[----:B------:R-:W-:Y:S05]  /*7d20*/  BSYNC B0 ;  /* 0x0000000000007941 */ /* 0x000fea0003800000 */
.L_x_4431:
[----:B------:R-:W2:Y:S01]  /*7d30*/  LDL R2, [R1+0x4] ;  /* 0x0000040001027983 */ /* 0x000ea20000100800 */
        /* <DEDUP_REMOVED lines=56> */
[----:B------:R-:W2:Y:S01]  /*80c0*/  LDL R5, [R1] ;  /* 0x0000000001057983 */ /* 0x000ea20000100800 */
        /* <DEDUP_REMOVED lines=8> */
[----:B------:R-:W3:Y:S01]  /*8150*/  S2R R9, SR_TID.X ;  /* 0x0000000000097919 */ /* 0x000ee20000002100 */
[----:B------:R-:W-:Y:S01]  /*8160*/  LOP3.LUT R83, R246, 0xffff, RZ, 0xc0, !PT ;  /* 0x0000fffff6537812 */ /* 0x000fe200078ec0ff */
[----:B------:R-:W-:Y:S01]  /*8170*/  IMAD R0, R0, c[0x0][0x178], RZ ;  /* 0x00005e0000007a24 */ /* 0x000fe200078e02ff */
[----:B------:R-:W-:Y:S01]  /*8180*/  ISETP.NE.AND.EX P0, PT, RZ, c[0x0][0x34c], PT, P0 ;  /* 0x0000d300ff007a0c */ /* 0x000fe20003f05300 */
[----:B------:R-:W-:Y:S01]  /*8190*/  @P3 IMAD.HI.U32 R7, R4, c[0x0][0x2c8], RZ ;  /* 0x0000b20004073a27 */ /* 0x000fe200078e00ff */
[----:B------:R-:W-:Y:S02]  /*81a0*/  ISETP.GE.AND P5, PT, R204, c[0x0][0x198], PT ;  /* 0x00006600cc007a0c */ /* 0x000fe40003fa6270 */
[----:B------:R-:W-:Y:S01]  /*81b0*/  ISETP.GE.AND P4, PT, R206, c[0x0][0x198], PT ;  /* 0x00006600ce007a0c */ /* 0x000fe20003f86270 */
[----:B------:R-:W-:Y:S01]  /*81c0*/  IMAD R0, R127, c[0x0][0x17c], R0 ;  /* 0x00005f007f007a24 */ /* 0x000fe200078e0200 */
[----:B------:R-:W-:Y:S01]  /*81d0*/  IADD3 R98, R197, -0x1, RZ ;  /* 0xffffffffc5627810 */ /* 0x000fe20007ffe0ff */
[----:B-1----:R-:W-:Y:S01]  /*81e0*/  IMAD.WIDE.U32 R2, R127, c[0x0][0x178], RZ ;  /* 0x00005e007f027a25 */ /* 0x002fe200078e00ff */
[----:B---3--:R-:W-:-:S03]  /*81f0*/  SHF.R.S32.HI R8, RZ, 0x1f, R9 ;  /* 0x0000001fff087819 */ /* 0x008fc60000011409 */
        /* <DEDUP_REMOVED lines=8> */
[----:B------:R-:W-:-:S02]  /*8280*/  ISETP.GE.AND P3, PT, R207, c[0x0][0x198], PT ;  /* 0x00006600cf007a0c */ /* 0x000fc40003f66270 */
[----:B--2---:R-:W-:Y:S02]  /*8290*/  SEL R6, R5, RZ, !P0 ;  /* 0x000000ff05067207 */ /* 0x004fe40004000000 */
[----:B------:R-:W-:-:S03]  /*82a0*/  SEL R5, R252, RZ, !P0 ;  /* 0x000000fffc057207 */ /* 0x000fc60004000000 */
[----:B------:R-:W-:Y:S02]  /*82b0*/  IMAD R6, R6, c[0x0][0x1c0], RZ ;  /* 0x0000700006067a24 */ /* 0x000fe400078e02ff */
[----:B------:R-:W-:-:S04]  /*82c0*/  IMAD.WIDE.U32 R2, R5, c[0x0][0x1c0], R2 ;  /* 0x0000700005027a25 */ /* 0x000fc800078e0002 */
[----:B------:R-:W-:Y:S01]  /*82d0*/  IMAD R6, R5, c[0x0][0x1c4], R6 ;  /* 0x0000710005067a24 */ /* 0x000fe200078e0206 */
[----:B------:R-:W-:-:S03]  /*82e0*/  IADD3 R5, -R0, RZ, RZ ;  /* 0x000000ff00057210 */ /* 0x000fc60007ffe1ff */
[----:B------:R-:W-:Y:S02]  /*82f0*/  IMAD.IADD R3, R3, 0x1, R6 ;  /* 0x0000000103037824 */ /* 0x000fe400078e0206 */
[----:B------:R-:W-:Y:S02]  /*8300*/  IMAD R4, R5, c[0x0][0x2c4], R4 ;  /* 0x0000b10005047a24 */ /* 0x000fe400078e0204 */
[----:B------:R-:W-:Y:S02]  /*8310*/  IMAD R5, R7, c[0x0][0x1b0], RZ ;  /* 0x00006c0007057a24 */ /* 0x000fe400078e02ff */
[----:B------:R-:W-:-:S04]  /*8320*/  IMAD.WIDE.U32 R2, R0, c[0x0][0x1b0], R2 ;  /* 0x00006c0000027a25 */ /* 0x000fc800078e0002 */
[----:B------:R-:W-:Y:S01]  /*8330*/  IMAD R6, R0, c[0x0][0x1b4], R5 ;  /* 0x00006d0000067a24 */ /* 0x000fe200078e0205 */
[----:B------:R-:W-:Y:S02]  /*8340*/  SHF.R.S32.HI R5, RZ, 0x1f, R4 ;  /* 0x0000001fff057819 */ /* 0x000fe40000011404 */
[----:B------:R-:W-:Y:S01]  /*8350*/  @!P1 MOV R12, R252 ;  /* 0x000000fc000c9202 */ /* 0x000fe20000000f00 */
[----:B------:R-:W-:Y:S02]  /*8360*/  IMAD.IADD R3, R3, 0x1, R6 ;  /* 0x0000000103037824 */ /* 0x000fe400078e0206 */
[----:B------:R-:W-:Y:S02]  /*8370*/  IMAD R0, R5, c[0x0][0x1a8], RZ ;  /* 0x00006a0005007a24 */ /* 0x000fe400078e02ff */
[----:B------:R-:W-:-:S04]  /*8380*/  IMAD.WIDE.U32 R2, R4, c[0x0][0x1a8], R2 ;  /* 0x00006a0004027a25 */ /* 0x000fc800078e0002 */
[----:B------:R-:W-:Y:S01]  /*8390*/  IMAD R0, R4, c[0x0][0x1ac], R0 ;  /* 0x00006b0004007a24 */ /* 0x000fe200078e0200 */
[----:B------:R-:W-:Y:S01]  /*83a0*/  LEA R7, P0, R2, c[0x0][0x160], 0x1 ;  /* 0x0000580002077a11 */ /* 0x000fe200078008ff */
[----:B------:R-:W-:-:S03]  /*83b0*/  IMAD.IADD R4, R8, 0x1, R240 ;  /* 0x0000000108047824 */ /* 0x000fc600078e02f0 */
[----:B------:R-:W-:-:S04]  /*83c0*/  IADD3 R0, R3, R0, RZ ;  /* 0x0000000003007210 */ /* 0x000fc80007ffe0ff */
[----:B------:R-:W-:Y:S01]  /*83d0*/  LEA.HI.X R5, R2, c[0x0][0x164], R0, 0x1, P0 ;  /* 0x0000590002057a11 */ /* 0x000fe200000f0c00 */
[----:B------:R-:W-:Y:S05]  /*83e0*/  BRA.DIV ~URZ, `(.L_x_4434) ;  /* 0x000158027f007947 */ /* 0x000fea000b800000 */
[----:B------:R1:W2:Y:S02]  /*83f0*/  SHFL.IDX PT, R6, R5, RZ, 0x181f ;  /* 0x00181fff05067589 */ /* 0x0002a400000e0000 */
.L_x_4583:
[----:B------:R-:W-:Y:S05]  /*8400*/  BRA.DIV ~URZ, `(.L_x_4435) ;  /* 0x000158527f007947 */ /* 0x000fea000b800000 */
[----:B------:R3:W4:Y:S02]  /*8410*/  SHFL.IDX PT, R0, R7, RZ, 0x181f ;  /* 0x00181fff07007589 */ /* 0x00072400000e0000 */
.L_x_4584:
        /* <DEDUP_REMOVED lines=16> */
.L_x_4437:
[----:B------:R-:W-:Y:S05]  /*8520*/  BSYNC B0 ;  /* 0x0000000000007941 */ /* 0x000fea0003800000 */
.L_x_4436:
[----:B------:R-:W-:Y:S05]  /*8530*/  BRA.DIV ~URZ, `(.L_x_4438) ;  /* 0x000157827f007947 */ /* 0x000fea000b800000 */
[----:B--2---:R2:W1:Y:S04]  /*8540*/  SHFL.IDX PT, R6, R5, 0x1, 0x181f ;  /* 0x00381f0005067f89 */ /* 0x00446800000e0000 */
[----:B----4-:R2:W4:Y:S02]  /*8550*/  SHFL.IDX PT, R0, R7, 0x1, 0x181f ;  /* 0x00381f0007007f89 */ /* 0x01052400000e0000 */
.L_x_4585:
        /* <DEDUP_REMOVED lines=16> */
.L_x_4440:
[----:B------:R-:W-:Y:S05]  /*8660*/  BSYNC B0 ;  /* 0x0000000000007941 */ /* 0x000fea0003800000 */
.L_x_4439:
[----:B------:R-:W-:Y:S05]  /*8670*/  BRA.DIV ~URZ, `(.L_x_4441) ;  /* 0x000157027f007947 */ /* 0x000fea000b800000 */
[----:B-1----:R1:W2:Y:S02]  /*8680*/  SHFL.IDX PT, R6, R5, 0x2, 0x181f ;  /* 0x00581f0005067f89 */ /* 0x0022a400000e0000 */
.L_x_4586:
[----:B------:R-:W-:Y:S05]  /*8690*/  BRA.DIV ~URZ, `(.L_x_4442) ;  /* 0x000157527f007947 */ /* 0x000fea000b800000 */
[----:B----4-:R4:W1:Y:S02]  /*86a0*/  SHFL.IDX PT, R0, R7, 0x2, 0x181f ;  /* 0x00581f0007007f89 */ /* 0x01086400000e0000 */
.L_x_4587:
        /* <DEDUP_REMOVED lines=16> */
.L_x_4444:
[----:B------:R-:W-:Y:S05]  /*87b0*/  BSYNC B0 ;  /* 0x0000000000007941 */ /* 0x000fea0003800000 */
.L_x_4443:
[----:B------:R-:W-:Y:S05]  /*87c0*/  BRA.DIV ~URZ, `(.L_x_4445) ;  /* 0x000156827f007947 */ /* 0x000fea000b800000 */
[----:B-12---:R-:W1:Y:S04]  /*87d0*/  SHFL.IDX PT, R5, R5, 0x3, 0x181f ;  /* 0x00781f0005057f89 */ /* 0x006e6800000e0000 */
[----:B------:R2:W3:Y:S02]  /*87e0*/  SHFL.IDX PT, R0, R7, 0x3, 0x181f ;  /* 0x00781f0007007f89 */ /* 0x0004e400000e0000 */
.L_x_4588:
[----:B------:R-:W-:Y:S01]  /*87f0*/  IADD3 R2, R4, 0x60, RZ ;  /* 0x0000006004027810 */ /* 0x000fe20007ffe0ff */
[----:B-----5:R-:W-:-:S03]  /*8800*/  IMAD.WIDE.U32 R232, R12, c[0x0][0x2b0], RZ ;  /* 0x0000ac000ce87a25 */ /* 0x020fc600078e00ff */
[----:B------:R-:W-:-:S13]  /*8810*/  ISETP.GE.AND P0, PT, R2, R36, PT ;  /* 0x000000240200720c */ /* 0x000fda0003f06270 */
[-C--:B---3--:R-:W-:Y:S02]  /*8820*/  @!P0 LEA R8, P1, R204, R0.reuse, 0x1 ;  /* 0x00000000cc088211 */ /* 0x088fe400078208ff */
[-C--:B------:R-:W-:Y:S02]  /*8830*/  @!P0 LEA R6, P2, R206, R0.reuse, 0x1 ;  /* 0x00000000ce068211 */ /* 0x080fe400078408ff */
        /* <DEDUP_REMOVED lines=36> */
[C---:B------:R-:W-:Y:S01]  /*8a80*/  IMAD.WIDE.U32 R230, R83.reuse, c[0x0][0x1e8], RZ ;  /* 0x00007a0053e67a25 */ /* 0x040fe200078e00ff */
        /* <DEDUP_REMOVED lines=40> */
[C---:B------:R-:W-:Y:S02]  /*8d10*/  @P1 LEA.HI.X R7, R207.reuse, R4, R219, 0x1, P3 ;  /* 0x00000004cf071211 */ /* 0x040fe400018f0cdb */
[----:B------:R-:W-:Y:S02]  /*8d20*/  @P0 ISETP.GE.AND P3, PT, R206, c[0x0][0x1d4], PT ;  /* 0x00007500ce000a0c */ /* 0x000fe40003f66270 */
[C---:B---3--:R-:W-:Y:S01]  /*8d30*/  @P0 LEA R8, P5, R204.reuse, R0, 0x1 ;  /* 0x00000000cc080211 */ /* 0x048fe200078a08ff */
        /* <DEDUP_REMOVED lines=15> */
.L_x_4446:
        /* <DEDUP_REMOVED lines=9> */
[----:B------:R-:W-:Y:S01]  /*8ec0*/  IMAD R6, R126, c[0x0][0x294], R0 ;  /* 0x0000a5007e067a24 */ /* 0x000fe200078e0200 */
        /* <DEDUP_REMOVED lines=74> */
[----:B--2---:R-:W-:Y:S01]  /*9370*/  @!P1 SHF.L.U64.HI R10, R142, 0x1, R72 ;  /* 0x000000018e0a9819 */ /* 0x004fe20000010248 */
        /* <DEDUP_REMOVED lines=37> */
.L_x_4450:
[----:B--2---:R-:W-:Y:S05]  /*95d0*/  BSYNC B0 ;  /* 0x0000000000007941 */ /* 0x004fea0003800000 */
.L_x_4449:
        /* <DEDUP_REMOVED lines=119> */
.L_x_4452:
[----:B---34-:R-:W-:Y:S05]  /*9d50*/  BSYNC B0 ;  /* 0x0000000000007941 */ /* 0x018fea0003800000 */
.L_x_4451:
        /* <DEDUP_REMOVED lines=92> */
.L_x_4456:
[----:B------:R-:W-:Y:S05]  /*a320*/  BSYNC B0 ;  /* 0x0000000000007941 */ /* 0x000fea0003800000 */
.L_x_4455:
        /* <DEDUP_REMOVED lines=49> */
.L_x_4458:
[----:B------:R-:W-:Y:S05]  /*a640*/  BSYNC B0 ;  /* 0x0000000000007941 */ /* 0x000fea0003800000 */
.L_x_4457:
        /* <DEDUP_REMOVED lines=49> */
.L_x_4460:
[----:B------:R-:W-:Y:S05]  /*a960*/  BSYNC B0 ;  /* 0x0000000000007941 */ /* 0x000fea0003800000 */
.L_x_4459:
        /* <DEDUP_REMOVED lines=49> */
.L_x_4462:
[----:B------:R-:W-:Y:S05]  /*ac80*/  BSYNC B0 ;  /* 0x0000000000007941 */ /* 0x000fea0003800000 */
.L_x_4461:
        /* <DEDUP_REMOVED lines=49> */
.L_x_4464:
[----:B------:R-:W-:Y:S05]  /*afa0*/  BSYNC B0 ;  /* 0x0000000000007941 */ /* 0x000fea0003800000 */
.L_x_4463:
        /* <DEDUP_REMOVED lines=48> */
.L_x_4454:
[----:B------:R-:W-:Y:S05]  /*b2b0*/  BSYNC B1 ;  /* 0x0000000000017941 */ /* 0x000fea0003800000 */
.L_x_4453:
        /* <DEDUP_REMOVED lines=52> */
.L_x_4467:
[----:B------:R-:W-:Y:S05]  /*b600*/  BSYNC B0 ;  /* 0x0000000000007941 */ /* 0x000fea0003800000 */
.L_x_4466:
        /* <DEDUP_REMOVED lines=49> */
.L_x_4469:
[----:B------:R-:W-:Y:S05]  /*b920*/  BSYNC B0 ;  /* 0x0000000000007941 */ /* 0x000fea0003800000 */
.L_x_4468:
        /* <DEDUP_REMOVED lines=49> */
.L_x_4471:
[----:B------:R-:W-:Y:S05]  /*bc40*/  BSYNC B0 ;  /* 0x0000000000007941 */ /* 0x000fea0003800000 */
.L_x_4470:
        /* <DEDUP_REMOVED lines=49> */
.L_x_4473:
[----:B------:R-:W-:Y:S05]  /*bf60*/  BSYNC B0 ;  /* 0x0000000000007941 */ /* 0x000fea0003800000 */
.L_x_4472:
        /* <DEDUP_REMOVED lines=49> */
.L_x_4475:
[----:B------:R-:W-:Y:S05]  /*c280*/  BSYNC B0 ;  /* 0x0000000000007941 */ /* 0x000fea0003800000 */
.L_x_4474:
        /* <DEDUP_REMOVED lines=49> */
.L_x_4448:
        /* <DEDUP_REMOVED lines=73> */
.L_x_4477:
[----:B--2---:R-:W-:Y:S05]  /*ca30*/  BSYNC B0 ;  /* 0x0000000000007941 */ /* 0x004fea0003800000 */
.L_x_4476:
        /* <DEDUP_REMOVED lines=90> */
.L_x_4479:
[----:B---3--:R-:W-:Y:S05]  /*cfe0*/  BSYNC B0 ;  /* 0x0000000000007941 */ /* 0x008fea0003800000 */
.L_x_4478:
        /* <DEDUP_REMOVED lines=150> */
.L_x_4483:
[----:B------:R-:W-:Y:S05]  /*d950*/  BSYNC B0 ;  /* 0x0000000000007941 */ /* 0x000fea0003800000 */
.L_x_4482:
        /* <DEDUP_REMOVED lines=107> */
.L_x_4485:
[----:B------:R-:W-:Y:S05]  /*e010*/  BSYNC B0 ;  /* 0x0000000000007941 */ /* 0x000fea0003800000 */
.L_x_4484:
        /* <DEDUP_REMOVED lines=14> */
[----:B------:R-:W-:Y:S01]  /*e100*/  SHF.R.U32.HI R23, RZ, 0x10, R43 ;  /* 0x00000010ff177819 */ /* 0x000fe2000001162b */
[----:B------:R-:W-:Y:S01]  /*e110*/  IMAD.SHL.U32 R0, R0, 0x400, RZ ;  /* 0x0000040000007824 */ /* 0x000fe200078e00ff */
[----:B------:R-:W-:Y:S02]  /*e120*/  LOP3.LUT R2, R2, R228, RZ, 0x3c, !PT ;  /* 0x000000e402027212 */ /* 0x000fe400078e3cff */
[----:B------:R-:W-:Y:S02]  /*e130*/  SHF.R.U64 R3, R46, 0x10, R47 ;  /* 0x000000102e037819 */ /* 0x000fe4000000122f */
[----:B------:R-:W-:Y:S02]  /*e140*/  LOP3.LUT R0, R0, 0x7fffe000, RZ, 0xc0, !PT ;  /* 0x7fffe00000007812 */ /* 0x000fe400078ec0ff */
[----:B------:R-:W-:-:S02]  /*e150*/  PRMT R16, R75, 0x5432, R15 ;  /* 0x000054324b107816 */ /* 0x000fc4000000000f */
[----:B------:R-:W-:Y:S02]  /*e160*/  IADD3 R0, R2, R0, R229 ;  /* 0x0000000002007210 */ /* 0x000fe40007ffe0e5 */
[--C-:B------:R-:W-:Y:S02]  /*e170*/  SHF.R.U32.HI R2, RZ, 0x10, R45.reuse ;  /* 0x00000010ff027819 */ /* 0x100fe4000001162d */
[----:B------:R-:W-:Y:S01]  /*e180*/  PRMT R17, R74, 0x5410, R14 ;  /* 0x000054104a117816 */ /* 0x000fe2000000000e */
[----:B------:R-:W-:Y:S01]  /*e190*/  IMAD.SHL.U32 R28, R0, 0x2, RZ ;  /* 0x00000002001c7824 */ /* 0x000fe200078e00ff */
[----:B------:R-:W-:Y:S02]  /*e1a0*/  SHF.R.U64 R0, R44, 0x10, R45 ;  /* 0x000000102c007819 */ /* 0x000fe4000000122d */
[----:B------:R-:W-:Y:S01]  /*e1b0*/  PRMT R15, R75, 0x5410, R23 ;  /* 0x000054104b0f7816 */ /* 0x000fe20000000017 */
[----:B------:R-:W-:Y:S01]  /*e1c0*/  IMAD.U32 R36, R17, 0x10000, RZ ;  /* 0x0001000011247824 */ /* 0x000fe200078e00ff */
[----:B------:R-:W1:Y:S01]  /*e1d0*/  LDS.128 R4, [R28+0xc100] ;  /* 0x00c100001c047984 */ /* 0x000e620000000c00 */
[----:B------:R-:W-:-:S02]  /*e1e0*/  PRMT R22, R77, 0x5432, R0 ;  /* 0x000054324d167816 */ /* 0x000fc40000000000 */
[----:B------:R-:W-:Y:S01]  /*e1f0*/  SHF.R.U32.HI R12, RZ, 0x10, R47 ;  /* 0x00000010ff0c7819 */ /* 0x000fe2000001162f */
[----:B------:R-:W-:Y:S01]  /*e200*/  IMAD.U32 R31, R15, 0x10000, RZ ;  /* 0x000100000f1f7824 */ /* 0x000fe200078e00ff */
[----:B------:R-:W-:Y:S01]  /*e210*/  PRMT R20, R78, 0x5432, R3 ;  /* 0x000054324e147816 */ /* 0x000fe20000000003 */
[----:B------:R-:W-:Y:S01]  /*e220*/  IMAD.U32 R30, R22, 0x10000, RZ ;  /* 0x00010000161e7824 */ /* 0x000fe200078e00ff */
[----:B------:R-:W-:Y:S02]  /*e230*/  PRMT R21, R77, 0x5410, R2 ;  /* 0x000054104d157816 */ /* 0x000fe40000000002 */
[----:B------:R-:W-:Y:S02]  /*e240*/  PRMT R19, R78, 0x5410, R12 ;  /* 0x000054104e137816 */ /* 0x000fe4000000000c */
[----:B------:R-:W-:Y:S02]  /*e250*/  LOP3.LUT R37, R18, 0xffff0000, RZ, 0xc0, !PT ;  /* 0xffff000012257812 */ /* 0x000fe400078ec0ff */
[----:B------:R-:W-:-:S02]  /*e260*/  LOP3.LUT R17, R17, 0xffff0000, RZ, 0xc0, !PT ;  /* 0xffff000011117812 */ /* 0x000fc400078ec0ff */
[----:B------:R-:W-:Y:S02]  /*e270*/  LOP3.LUT R15, R15, 0xffff0000, RZ, 0xc0, !PT ;  /* 0xffff00000f0f7812 */ /* 0x000fe400078ec0ff */
        /* <DEDUP_REMOVED lines=36> */
[C---:B------:R-:W-:Y:S01]  /*e4c0*/  IMAD.U32 R22, R16.reuse, 0x10000, RZ ;  /* 0x0001000010167824 */ /* 0x040fe200078e00ff */
[----:B------:R-:W-:Y:S01]  /*e4d0*/  LOP3.LUT R16, R16, 0xffff0000, RZ, 0xc0, !PT ;  /* 0xffff000010107812 */ /* 0x000fe200078ec0ff */
[C---:B------:R-:W-:Y:S01]  /*e4e0*/  FMUL.FTZ R7, R5.reuse, R17 ;  /* 0x0000001105077220 */ /* 0x040fe20000410000 */
[----:B------:R-:W-:Y:S01]  /*e4f0*/  F2FP.BF16.PACK_AB R8, R8, R30 ;  /* 0x0000001e0808723e */ /* 0x000fe200000010ff */
[----:B------:R-:W-:Y:S02]  /*e500*/  FMUL.FTZ R2, R5, R21 ;  /* 0x0000001505027220 */ /* 0x000fe40000410000 */
[----:B------:R-:W-:-:S02]  /*e510*/  IMAD.U32 R10, R20, 0x10000, RZ ;  /* 0x00010000140a7824 */ /* 0x000fc400078e00ff */
[----:B------:R-:W-:Y:S02]  /*e520*/  FMUL.FTZ R5, R4, R22 ;  /* 0x0000001604057220 */ /* 0x000fe40000410000 */
[C---:B------:R-:W-:Y:S02]  /*e530*/  FFMA.FTZ R9, R14.reuse, R21, -R7 ;  /* 0x000000150e097223 */ /* 0x040fe40000010807 */
[----:B------:R-:W-:Y:S02]  /*e540*/  FFMA.FTZ R14, R14, R17, R2 ;  /* 0x000000110e0e7223 */ /* 0x000fe40000010002 */
[----:B------:R-:W-:Y:S01]  /*e550*/  FFMA.FTZ R12, R24, R37, R6 ;  /* 0x00000025180c7223 */ /* 0x000fe20000010006 */
[----:B------:R-:W-:Y:S01]  /*e560*/  LOP3.LUT R6, R20, 0xffff0000, RZ, 0xc0, !PT ;  /* 0xffff000014067812 */ /* 0x000fe200078ec0ff */
[-C--:B------:R-:W-:Y:S01]  /*e570*/  FMUL.FTZ R2, R4, R10.reuse ;  /* 0x0000000a04027220 */ /* 0x080fe20000410000 */
[----:B------:R-:W-:Y:S01]  /*e580*/  F2FP.BF16.PACK_AB R9, R9, R27 ;  /* 0x0000001b0909723e */ /* 0x000fe200000010ff */
[----:B------:R-:W-:Y:S01]  /*e590*/  FFMA.FTZ R10, R13, R10, -R5 ;  /* 0x0000000a0d0a7223 */ /* 0x000fe20000010805 */
        /* <DEDUP_REMOVED lines=18> */
.L_x_4481:
[----:B------:R-:W-:Y:S05]  /*e6c0*/  BSYNC B1 ;  /* 0x0000000000017941 */ /* 0x000fea0003800000 */
.L_x_4480:
        /* <DEDUP_REMOVED lines=26> */
[----:B------:R-:W-:Y:S01]  /*e870*/  SHF.R.U32.HI R23, RZ, 0x10, R51 ;  /* 0x00000010ff177819 */ /* 0x000fe20000011633 */
[----:B------:R-:W-:Y:S01]  /*e880*/  IMAD.SHL.U32 R0, R0, 0x400, RZ ;  /* 0x0000040000007824 */ /* 0x000fe200078e00ff */
[----:B------:R-:W-:-:S02]  /*e890*/  LOP3.LUT R2, R2, R37, RZ, 0x3c, !PT ;  /* 0x0000002502027212 */ /* 0x000fc400078e3cff */
[----:B------:R-:W-:Y:S02]  /*e8a0*/  SHF.R.U64 R3, R34, 0x10, R35 ;  /* 0x0000001022037819 */ /* 0x000fe40000001223 */
[----:B------:R-:W-:Y:S02]  /*e8b0*/  LOP3.LUT R0, R0, 0x7fffe000, RZ, 0xc0, !PT ;  /* 0x7fffe00000007812 */ /* 0x000fe400078ec0ff */
[----:B------:R-:W-:Y:S02]  /*e8c0*/  PRMT R16, R80, 0x5432, R15 ;  /* 0x0000543250107816 */ /* 0x000fe4000000000f */
[----:B-----5:R-:W-:Y:S02]  /*e8d0*/  IADD3 R0, R2, R0, R36 ;  /* 0x0000000002007210 */ /* 0x020fe40007ffe024 */
[--C-:B------:R-:W-:Y:S02]  /*e8e0*/  SHF.R.U32.HI R2, RZ, 0x10, R33.reuse ;  /* 0x00000010ff027819 */ /* 0x100fe40000011621 */
[----:B------:R-:W-:Y:S01]  /*e8f0*/  PRMT R17, R79, 0x5410, R14 ;  /* 0x000054104f117816 */ /* 0x000fe2000000000e */
[----:B------:R-:W-:Y:S01]  /*e900*/  IMAD.SHL.U32 R28, R0, 0x2, RZ ;  /* 0x00000002001c7824 */ /* 0x000fe200078e00ff */
[----:B------:R-:W-:-:S02]  /*e910*/  SHF.R.U64 R0, R32, 0x10, R33 ;  /* 0x0000001020007819 */ /* 0x000fc40000001221 */
[----:B------:R-:W-:Y:S01]  /*e920*/  PRMT R15, R80, 0x5410, R23 ;  /* 0x00005410500f7816 */ /* 0x000fe20000000017 */
[----:B------:R-:W-:Y:S01]  /*e930*/  IMAD.U32 R32, R17, 0x10000, RZ ;  /* 0x0001000011207824 */ /* 0x000fe200078e00ff */
[----:B------:R-:W1:Y:S01]  /*e940*/  LDS.128 R4, [R28+0xc100] ;  /* 0x00c100001c047984 */ /* 0x000e620000000c00 */
[----:B------:R-:W-:Y:S02]  /*e950*/  PRMT R22, R81, 0x5432, R0 ;  /* 0x0000543251167816 */ /* 0x000fe40000000000 */
[----:B------:R-:W-:Y:S01]  /*e960*/  SHF.R.U32.HI R12, RZ, 0x10, R35 ;  /* 0x00000010ff0c7819 */ /* 0x000fe20000011623 */
[----:B------:R-:W-:Y:S01]  /*e970*/  IMAD.U32 R31, R15, 0x10000, RZ ;  /* 0x000100000f1f7824 */ /* 0x000fe200078e00ff */
[----:B------:R-:W-:Y:S01]  /*e980*/  PRMT R20, R82, 0x5432, R3 ;  /* 0x0000543252147816 */ /* 0x000fe20000000003 */
[----:B------:R-:W-:Y:S01]  /*e990*/  IMAD.U32 R30, R22, 0x10000, RZ ;  /* 0x00010000161e7824 */ /* 0x000fe200078e00ff */
[----:B------:R-:W-:Y:S02]  /*e9a0*/  PRMT R21, R81, 0x5410, R2 ;  /* 0x0000541051157816 */ /* 0x000fe40000000002 */
[----:B------:R-:W-:-:S02]  /*e9b0*/  PRMT R19, R82, 0x5410, R12 ;  /* 0x0000541052137816 */ /* 0x000fc4000000000c */
[----:B------:R-:W-:Y:S02]  /*e9c0*/  LOP3.LUT R33, R18, 0xffff0000, RZ, 0xc0, !PT ;  /* 0xffff000012217812 */ /* 0x000fe400078ec0ff */
[----:B------:R-:W-:Y:S02]  /*e9d0*/  LOP3.LUT R17, R17, 0xffff0000, RZ, 0xc0, !PT ;  /* 0xffff000011117812 */ /* 0x000fe400078ec0ff */
        /* <DEDUP_REMOVED lines=69> */
.L_x_4487:
[----:B------:R-:W-:Y:S05]  /*ee30*/  BSYNC B0 ;  /* 0x0000000000007941 */ /* 0x000fea0003800000 */
.L_x_4486:
        /* <DEDUP_REMOVED lines=21> */
[----:B-----5:R-:W-:Y:S02]  /*ef90*/  IADD3 R0, R2, R0, R36 ;  /* 0x0000000002007210 */ /* 0x020fe40007ffe024 */
[--C-:B------:R-:W-:Y:S02]  /*efa0*/  SHF.R.U32.HI R2, RZ, 0x10, R53.reuse ;  /* 0x00000010ff027819 */ /* 0x100fe40000011635 */
[----:B------:R-:W-:Y:S01]  /*efb0*/  PRMT R17, R84, 0x5410, R14 ;  /* 0x0000541054117816 */ /* 0x000fe2000000000e */
[----:B-1----:R-:W-:Y:S01]  /*efc0*/  IMAD.SHL.U32 R28, R0, 0x2, RZ ;  /* 0x00000002001c7824 */ /* 0x002fe200078e00ff */
[----:B------:R-:W-:Y:S02]  /*efd0*/  SHF.R.U64 R0, R52, 0x10, R53 ;  /* 0x0000001034007819 */ /* 0x000fe40000001235 */
[----:B------:R-:W-:Y:S01]  /*efe0*/  PRMT R15, R85, 0x5410, R23 ;  /* 0x00005410550f7816 */ /* 0x000fe20000000017 */
[----:B------:R-:W-:Y:S01]  /*eff0*/  IMAD.U32 R32, R17, 0x10000, RZ ;  /* 0x0001000011207824 */ /* 0x000fe200078e00ff */
[----:B------:R-:W1:Y:S01]  /*f000*/  LDS.128 R4, [R28+0xc100] ;  /* 0x00c100001c047984 */ /* 0x000e620000000c00 */
[----:B------:R-:W-:-:S02]  /*f010*/  PRMT R22, R86, 0x5432, R0 ;  /* 0x0000543256167816 */ /* 0x000fc40000000000 */
[----:B------:R-:W-:Y:S01]  /*f020*/  SHF.R.U32.HI R12, RZ, 0x10, R55 ;  /* 0x00000010ff0c7819 */ /* 0x000fe20000011637 */
[----:B------:R-:W-:Y:S01]  /*f030*/  IMAD.U32 R31, R15, 0x10000, RZ ;  /* 0x000100000f1f7824 */ /* 0x000fe200078e00ff */
[C---:B------:R-:W-:Y:S01]  /*f040*/  PRMT R20, R87.reuse, 0x5432, R3 ;  /* 0x0000543257147816 */ /* 0x040fe20000000003 */
        /* <DEDUP_REMOVED lines=74> */
.L_x_4489:
[----:B------:R-:W-:Y:S05]  /*f4f0*/  BSYNC B0 ;  /* 0x0000000000007941 */ /* 0x000fea0003800000 */
.L_x_4488:
        /* <DEDUP_REMOVED lines=106> */
.L_x_4465:
[----:B------:R-:W-:Y:S05]  /*fba0*/  BSYNC B2 ;  /* 0x0000000000027941 */ /* 0x000fea0003800000 */
.L_x_4447:
[----:B------:R-:W-:-:S04]  /*fbb0*/  DEPBAR.LE SB0, 0x0 ;  /* 0x000080000000791a */ /* 0x000fc80000000000 */
[----:B------:R-:W-:Y:S01]  /*fbc0*/  BAR.SYNC.DEFER_BLOCKING 0x0 ;  /* 0x0000000000007b1d */ /* 0x000fe20000010000 */
[----:B------:R-:W-:Y:S01]  /*fbd0*/  IMAD R0, R92, c[0x0][0x208], RZ ;  /* 0x000082005c007a24 */ /* 0x000fe200078e02ff */
[----:B------:R-:W-:Y:S01]  /*fbe0*/  SHF.L.U64.HI R96, R206, 0x1, R220 ;  /* 0x00000001ce607819 */ /* 0x000fe200000102dc */
[----:B------:R-:W-:Y:S01]  /*fbf0*/  IMAD.WIDE.U32 R2, R198, c[0x0][0x208], RZ ;  /* 0x00008200c6027a25 */ /* 0x000fe200078e00ff */
[----:B------:R-:W-:Y:S02]  /*fc00*/  SHF.L.U64.HI R95, R204, 0x1, R205 ;  /* 0x00000001cc5f7819 */ /* 0x000fe400000102cd */
[----:B------:R-:W-:Y:S01]  /*fc10*/  SHF.L.U64.HI R97, R207, 0x1, R219 ;  /* 0x00000001cf617819 */ /* 0x000fe200000102db */
[----:B------:R-:W-:Y:S01]  /*fc20*/  IMAD R0, R198, c[0x0][0x20c], R0 ;  /* 0x00008300c6007a24 */ /* 0x000fe200078e0200 */
[----:B------:R-:W-:Y:S01]  /*fc30*/  ISETP.GE.AND P5, PT, R204, c[0x0][0x1d4], PT ;  /* 0x00007500cc007a0c */ /* 0x000fe20003fa6270 */
[----:B------:R-:W-:Y:S01]  /*fc40*/  IMAD.WIDE.U32 R222, R83, c[0x0][0x210], RZ ;  /* 0x0000840053de7a25 */ /* 0x000fe200078e00ff */
[----:B------:R-:W-:Y:S01]  /*fc50*/  ISETP.GE.AND P4, PT, R206, c[0x0][0x1d4], PT ;  /* 0x00007500ce007a0c */ /* 0x000fe20003f86270 */
[----:B------:R-:W-:Y:S02]  /*fc60*/  BSSY B0, `(.L_x_4490) ;  /* 0x0000116000007945 */ /* 0x000fe40003800000 */
[----:B------:R-:W-:-:S02]  /*fc70*/  IMAD.IADD R3, R3, 0x1, R0 ;  /* 0x0000000103037824 */ /* 0x000fc400078e0200 */
[----:B------:R-:W-:Y:S02]  /*fc80*/  IMAD R0, R93, c[0x0][0x218], RZ ;  /* 0x000086005d007a24 */ /* 0x000fe400078e02ff */
[----:B------:R-:W-:-:S04]  /*fc90*/  IMAD.WIDE.U32 R2, R196, c[0x0][0x218], R2 ;  /* 0x00008600c4027a25 */ /* 0x000fc800078e0002 */
[----:B------:R-:W-:Y:S02]  /*fca0*/  IMAD R224, R83, c[0x0][0x214], R223 ;  /* 0x0000850053e07a24 */ /* 0x000fe400078e02df */
[----:B------:R-:W-:Y:S01]  /*fcb0*/  IMAD.SHL.U32 R93, R206, 0x2, RZ ;  /* 0x00000002ce5d7824 */ /* 0x000fe200078e00ff */
[----:B-12---:R-:W-:Y:S01]  /*fcc0*/  LDSM.16.M88.4 R8, [R178] ;  /* 0x00000000b208783b */ /* 0x006fe20000000200 */
[----:B------:R-:W-:Y:S02]  /*fcd0*/  IMAD.SHL.U32 R92, R204, 0x2, RZ ;  /* 0x00000002cc5c7824 */ /* 0x000fe400078e00ff */
[----:B------:R-:W-:Y:S01]  /*fce0*/  IMAD.SHL.U32 R94, R207, 0x2, RZ ;  /* 0x00000002cf5e7824 */ /* 0x000fe200078e00ff */
[----:B------:R-:W1:Y:S04]  /*fcf0*/  LDSM.16.M88.4 R4, [R147] ;  /* 0x000000009304783b */ /* 0x000e680000000200 */
[----:B------:R-:W2:Y:S04]  /*fd00*/  LDSM.16.M88.4 R12, [R147+0x800] ;  /* 0x00080000930c783b */ /* 0x000ea80000000200 */
[----:B------:R-:W3:Y:S04]  /*fd10*/  LDSM.16.M88.4 R16, [R147+0x1000] ;  /* 0x001000009310783b */ /* 0x000ee80000000200 */
[----:B------:R-:W-:Y:S04]  /*fd20*/  LDSM.16.M88.4 R28, [R147+0x1800] ;  /* 0x00180000931c783b */ /* 0x000fe80000000200 */
[----:B------:R-:W-:Y:S04]  /*fd30*/  LDSM.16.M88.4 R24, [R182] ;  /* 0x00000000b618783b */ /* 0x000fe80000000200 */
[----:B-----5:R-:W-:Y:S04]  /*fd40*/  LDSM.16.M88.4 R36, [R193] ;  /* 0x00000000c124783b */ /* 0x020fe80000000200 */
[----:B------:R-:W-:Y:S01]  /*fd50*/  LDSM.16.M88.4 R48, [R191] ;  /* 0x00000000bf30783b */ /* 0x000fe20000000200 */
[C---:B-1----:R-:W-:Y:S07]  /*fd60*/  HMMA.16816.F32.BF16 R44, R8.reuse, R4, RZ ;  /* 0x00000004082c723c */ /* 0x042fee00000418ff */
[----:B------:R-:W-:Y:S01]  /*fd70*/  IMAD R4, R196, c[0x0][0x21c], R0 ;  /* 0x00008700c4047a24 */ /* 0x000fe200078e0200 */
[----:B------:R-:W-:Y:S01]  /*fd80*/  IADD3 R0, P0, R2, R222, RZ ;  /* 0x000000de02007210 */ /* 0x000fe20007f1e0ff */
[----:B--2---:R-:W-:Y:S03]  /*fd90*/  HMMA.16816.F32.BF16 R32, R8, R12, RZ ;  /* 0x0000000c0820723c */ /* 0x004fe600000418ff */
[----:B------:R-:W-:-:S02]  /*fda0*/  IADD3.X R3, R224, R3, R4, P0, !PT ;  /* 0x00000003e0037210 */ /* 0x000fc400007fe404 */
[----:B------:R-:W-:-:S03]  /*fdb0*/  LEA R2, P0, R0, c[0x0][0x1f8], 0x1 ;  /* 0x00007e0000027a11 */ /* 0x000fc600078008ff */
[C---:B------:R-:W-:Y:S01]  /*fdc0*/  HMMA.16816.F32.BF16 R40, R8.reuse, R6, RZ ;  /* 0x000000060828723c */ /* 0x040fe200000418ff */
[----:B------:R-:W-:Y:S01]  /*fdd0*/  LEA.HI.X R13, R0, c[0x0][0x1fc], R3, 0x1, P0 ;  /* 0x00007f00000d7a11 */ /* 0x000fe200000f0c03 */
[----:B------:R-:W-:Y:S04]  /*fde0*/  LDSM.16.M88.4 R4, [R179] ;  /* 0x00000000b304783b */ /* 0x000fe80000000200 */
[----:B------:R-:W1:Y:S02]  /*fdf0*/  SHFL.IDX PT, R3, R2, RZ, 0x181f ;  /* 0x00181fff02037589 */ /* 0x000e6400000e0000 */
[C---:B---3--:R-:W-:Y:S02]  /*fe00*/  HMMA.16816.F32.BF16 R64, R8.reuse, R18, RZ ;  /* 0x000000120840723c */ /* 0x048fe400000418ff */
[----:B------:R-:W2:Y:S04]  /*fe10*/  SHFL.IDX PT, R12, R13, RZ, 0x181f ;  /* 0x00181fff0d0c7589 */ /* 0x000ea800000e0000 */
[----:B------:R-:W3:Y:S02]  /*fe20*/  SHFL.IDX PT, R0, R2, 0x1, 0x181f ;  /* 0x00381f0002007f89 */ /* 0x000ee400000e0000 */
[C---:B------:R-:W-:Y:S02]  /*fe30*/  HMMA.16816.F32.BF16 R52, R8.reuse, R14, RZ ;  /* 0x0000000e0834723c */ /* 0x040fe400000418ff */
[----:B------:R-:W4:Y:S06]  /*fe40*/  SHFL.IDX PT, R2, R13, 0x1, 0x181f ;  /* 0x00381f000d027f89 */ /* 0x000f2c00000e0000 */
[----:B------:R-:W-:Y:S01]  /*fe50*/  HMMA.16816.F32.BF16 R56, R8, R16, RZ ;  /* 0x000000100838723c */ /* 0x000fe200000418ff */
[----:B-1----:R-:W-:-:S02]  /*fe60*/  IADD3 R20, P1, R3, R93, RZ ;  /* 0x0000005d03147210 */ /* 0x002fc40007f3e0ff */
[----:B------:R-:W-:-:S05]  /*fe70*/  IADD3 R22, P0, R3, R92, RZ ;  /* 0x0000005c03167210 */ /* 0x000fca0007f1e0ff */
[C---:B------:R-:W-:Y:S01]  /*fe80*/  HMMA.16816.F32.BF16 R68, R8.reuse, R28, RZ ;  /* 0x0000001c0844723c */ /* 0x040fe200000418ff */
[----:B------:R-:W-:Y:S01]  /*fe90*/  IADD3 R18, P2, R3, R94, RZ ;  /* 0x0000005e03127210 */ /* 0x000fe20007f5e0ff */
[C-C-:B--2---:R-:W-:Y:S02]  /*fea0*/  IMAD.X R21, R12.reuse, 0x1, R96.reuse, P1 ;  /* 0x000000010c157824 */ /* 0x144fe400008e0660 */
[----:B------:R-:W-:Y:S01]  /*feb0*/  IMAD.X R23, R12, 0x1, R95, P0 ;  /* 0x000000010c177824 */ /* 0x000fe200000e065f */
[----:B---3--:R-:W-:Y:S01]  /*fec0*/  IADD3 R14, P1, R0, R93, RZ ;  /* 0x0000005d000e7210 */ /* 0x008fe20007f3e0ff */
[----:B------:R-:W-:Y:S01]  /*fed0*/  IMAD.X R19, R12, 0x1, R97, P2 ;  /* 0x000000010c137824 */ /* 0x000fe200010e0661 */
[----:B------:R-:W-:Y:S01]  /*fee0*/  IADD3 R16, P0, R0, R92, RZ ;  /* 0x0000005c00107210 */ /* 0x000fe20007f1e0ff */
[----:B------:R-:W-:Y:S01]  /*fef0*/  HMMA.16816.F32.BF16 R60, R8, R30, RZ ;  /* 0x0000001e083c723c */ /* 0x000fe200000418ff */
[----:B------:R-:W-:Y:S01]  /*ff00*/  ISETP.LT.OR P2, PT, R76, 0x1, P5 ;  /* 0x000000014c00780c */ /* 0x000fe20002f41670 */
[----:B----4-:R-:W-:Y:S01]  /*ff10*/  IMAD.X R15, R2, 0x1, R96, P1 ;  /* 0x00000001020f7824 */ /* 0x010fe200008e0660 */
[----:B------:R-:W-:Y:S01]  /*ff20*/  ISETP.LT.OR P1, PT, R76, 0x1, P4 ;  /* 0x000000014c00780c */ /* 0x000fe20002721670 */
[----:B------:R-:W-:Y:S01]  /*ff30*/  IMAD.X R17, R2, 0x1, R95, P0 ;  /* 0x0000000102117824 */ /* 0x000fe200000e065f */
[----:B------:R-:W-:Y:S01]  /*ff40*/  IADD3 R12, P0, R0, R94, RZ ;  /* 0x0000005e000c7210 */ /* 0x000fe20007f1e0ff */
[----:B------:R-:W1:Y:S02]  /*ff50*/  LDSM.16.M88.4 R8, [R192] ;  /* 0x00000000c008783b */ /* 0x000e640000000200 */
[----:B------:R-:W-:Y:S02]  /*ff60*/  HMMA.16816.F32.BF16 R72, R4, R24, R44 ;  /* 0x000000180448723c */ /* 0x000fe4000004182c */
[----:B------:R-:W-:Y:S01]  /*ff70*/  IMAD.X R13, R2, 0x1, R97, P0 ;  /* 0x00000001020d7824 */ /* 0x000fe200000e0661 */
[----:B------:R-:W-:-:S03]  /*ff80*/  ISETP.GE.AND P0, PT, R207, c[0x0][0x1d4], PT ;  /* 0x00007500cf007a0c */ /* 0x000fc60003f06270 */
[----:B------:R-:W-:Y:S01]  /*ff90*/  @!PT LDS RZ, [RZ] ;  /* 0x00000000fffff984 */ /* 0x000fe20000000800 */
[----:B------:R-:W-:Y:S01]  /*ffa0*/  @!PT LDS RZ, [RZ] ;  /* 0x00000000fffff984 */ /* 0x000fe20000000800 */
[----:B------:R-:W-:Y:S01]  /*ffb0*/  @!PT LDS RZ, [RZ] ;  /* 0x00000000fffff984 */ /* 0x000fe20000000800 */
[----:B------:R2:W-:Y:S01]  /*ffc0*/  LDGSTS.E.BYPASS.LTC128B.128 [R194+0x100], [R22.64], !P2 ;  /* 0x0010000016c27fae */ /* 0x0005e2000d101d48 */
[C---:B------:R-:W-:Y:S01]  /*ffd0*/  ISETP.LT.OR P3, PT, R76.reuse, 0x1, P0 ;  /* 0x000000014c00780c */ /* 0x040fe20000761670 */
[----:B------:R-:W-:Y:S01]  /*ffe0*/  HMMA.16816.F32.BF16 R44, R4, R26, R40 ;  /* 0x0000001a042c723c */ /* 0x000fe20000041828 */
[C---:B------:R-:W-:Y:S01]  /*fff0*/  ISETP.LT.OR P2, PT, R76.reuse, 0x21, P5 ;  /* 0x000000214c00780c */ /* 0x040fe20002f41670 */
[----:B------:R2:W-:Y:S01]  /*10000*/  LDGSTS.E.BYPASS.LTC128B.128 [R194+0x2100], [R20.64], !P1 ;  /* 0x0210000014c27fae */ /* 0x0005e2000c901d48 */
[C---:B------:R-:W-:Y:S02]  /*10010*/  ISETP.LT.OR P1, PT, R76.reuse, 0x21, P4 ;  /* 0x000000214c00780c */ /* 0x040fe40002721670 */
[----:B------:R-:W-:-:S03]  /*10020*/  ISETP.LT.OR P0, PT, R76, 0x21, P0 ;  /* 0x000000214c00780c */ /* 0x000fc60000701670 */
[C---:B------:R-:W-:Y:S04]  /*10030*/  HMMA.16816.F32.BF16 R40, R4.reuse, R36, R32 ;  /* 0x000000240428723c */ /* 0x040fe80000041820 */
[----:B------:R1:W-:Y:S04]  /*10040*/  LDGSTS.E.BYPASS.LTC128B.128 [R194+0x4100], [R18.64], !P3 ;  /* 0x0410000012c27fae */ /* 0x0003e8000d901d48 */
[----:B------:R1:W-:Y:S01]  /*10050*/  LDGSTS.E.BYPASS.LTC128B.128 [R194+0x1100], [R16.64], !P2 ;  /* 0x0110000010c27fae */ /* 0x0003e2000d101d48 */
[----:B------:R-:W-:Y:S03]  /*10060*/  HMMA.16816.F32.BF16 R60, R4, R50, R60 ;  /* 0x00000032043c723c */ /* 0x000fe6000004183c */
[----:B------:R3:W-:Y:S04]  /*10070*/  LDGSTS.E.BYPASS.LTC128B.128 [R194+0x3100], [R14.64], !P1 ;  /* 0x031000000ec27fae */ /* 0x0007e8000c901d48 */
[----:B------:R3:W-:Y:S01]  /*10080*/  LDGSTS.E.BYPASS.LTC128B.128 [R194+0x5100], [R12.64], !P0 ;  /* 0x051000000cc27fae */ /* 0x0007e2000c101d48 */
[----:B------:R-:W-:-:S03]  /*10090*/  ISETP.GT.AND P0, PT, R98, R215, PT ;  /* 0x000000d76200720c */ /* 0x000fc60003f04270 */
[----:B------:R-:W-:Y:S01]  /*100a0*/  LDSM.16.M88.4 R32, [R177] ;  /* 0x00000000b120783b */ /* 0x000fe20000000200 */
[C---:B--2---:R-:W-:Y:S03]  /*100b0*/  HMMA.16816.F32.BF16 R20, R4.reuse, R38, R52 ;  /* 0x000000260414723c */ /* 0x044fe60000041834 */
[----:B------:R-:W-:Y:S04]  /*100c0*/  LDSM.16.M88.4 R28, [R177+0x800] ;  /* 0x00080000b11c783b */ /* 0x000fe80000000200 */
[----:B------:R-:W-:Y:S01]  /*100d0*/  LDSM.16.M88.4 R80, [R177+0x1800] ;  /* 0x00180000b150783b */ /* 0x000fe20000000200 */
[C---:B------:R-:W-:Y:S03]  /*100e0*/  HMMA.16816.F32.BF16 R36, R4.reuse, R48, R68 ;  /* 0x000000300424723c */ /* 0x040fe60000041844 */
[----:B------:R-:W-:Y:S04]  /*100f0*/  LDSM.16.M88.4 R24, [R177+0x1000] ;  /* 0x00100000b118783b */ /* 0x000fe80000000200 */
[----:B------:R-:W-:Y:S01]  /*10100*/  LDSM.16.M88.4 R68, [R174] ;  /* 0x00000000ae44783b */ /* 0x000fe20000000200 */
[C---:B-1----:R-:W-:Y:S03]  /*10110*/  HMMA.16816.F32.BF16 R16, R4.reuse, R8, R56 ;  /* 0x000000080410723c */ /* 0x042fe60000041838 */
[----:B------:R-:W-:Y:S04]  /*10120*/  LDSM.16.M88.4 R76, [R174+0x800] ;  /* 0x00080000ae4c783b */ /* 0x000fe80000000200 */
[----:B---3--:R-:W1:Y:S01]  /*10130*/  LDSM.16.M88.4 R12, [R181] ;  /* 0x00000000b50c783b */ /* 0x008e620000000200 */
[----:B------:R-:W-:Y:S03]  /*10140*/  HMMA.16816.F32.BF16 R8, R4, R10, R64 ;  /* 0x0000000a0408723c */ /* 0x000fe60000041840 */
[----:B------:R-:W2:Y:S04]  /*10150*/  LDSM.16.M88.4 R4, [R180] ;  /* 0x00000000b404783b */ /* 0x000ea80000000200 */
[----:B------:R-:W-:Y:S04]  /*10160*/  LDSM.16.M88.4 R84, [R187] ;  /* 0x00000000bb54783b */ /* 0x000fe80000000200 */
[----:B------:R-:W-:Y:S04]  /*10170*/  LDSM.16.M88.4 R88, [R177+0x2800] ;  /* 0x00280000b158783b */ /* 0x000fe80000000200 */
[----:B------:R-:W0:Y:S01]  /*10180*/  LDGDEPBAR ;  /* 0x00000000000079af */ /* 0x000e220000000000 */
[C---:B-1----:R-:W-:Y:S03]  /*10190*/  HMMA.16816.F32.BF16 R64, R12.reuse, R32, R72 ;  /* 0x000000200c40723c */ /* 0x042fe60000041848 */
[----:B------:R-:W-:Y:S05]  /*101a0*/  LDSM.16.M88.4 R72, [R147+0x3800] ;  /* 0x003800009348783b */ /* 0x000fea0000000200 */
[C---:B------:R-:W-:Y:S08]  /*101b0*/  HMMA.16816.F32.BF16 R56, R12.reuse, R34, R44 ;  /* 0x000000220c38723c */ /* 0x040ff0000004182c */
[C---:B------:R-:W-:Y:S01]  /*101c0*/  HMMA.16816.F32.BF16 R52, R12.reuse, R28, R40 ;  /* 0x0000001c0c34723c */ /* 0x040fe20000041828 */
[----:B------:R-:W1:Y:S07]  /*101d0*/  LDSM.16.M88.4 R40, [R174+0x1000] ;  /* 0x00100000ae28783b */ /* 0x000e6e0000000200 */
[C---:B------:R-:W-:Y:S08]  /*101e0*/  HMMA.16816.F32.BF16 R48, R12.reuse, R30, R20 ;  /* 0x0000001e0c30723c */ /* 0x040ff00000041814 */
[C---:B------:R-:W-:Y:S01]  /*101f0*/  HMMA.16816.F32.BF16 R28, R12.reuse, R80, R36 ;  /* 0x000000500c1c723c */ /* 0x040fe20000041824 */
[----:B------:R-:W3:Y:S07]  /*10200*/  LDSM.16.M88.4 R36, [R174+0x1800] ;  /* 0x00180000ae24783b */ /* 0x000eee0000000200 */
[C---:B------:R-:W-:Y:S08]  /*10210*/  HMMA.16816.F32.BF16 R44, R12.reuse, R24, R16 ;  /* 0x000000180c2c723c */ /* 0x040ff00000041810 */
[C---:B------:R-:W-:Y:S01]  /*10220*/  HMMA.16816.F32.BF16 R32, R12.reuse, R26, R8 ;  /* 0x0000001a0c20723c */ /* 0x040fe20000041808 */
[----:B------:R-:W-:Y:S04]  /*10230*/  LDSM.16.M88.4 R8, [R178+0x4000] ;  /* 0x00400000b208783b */ /* 0x000fe80000000200 */
[----:B------:R-:W4:Y:S03]  /*10240*/  LDSM.16.M88.4 R24, [R147+0x2000] ;  /* 0x002000009318783b */ /* 0x000f260000000200 */
[----:B------:R-:W-:Y:S01]  /*10250*/  HMMA.16816.F32.BF16 R20, R12, R82, R60 ;  /* 0x000000520c14723c */ /* 0x000fe2000004183c */
[----:B------:R-:W3:Y:S07]  /*10260*/  LDSM.16.M88.4 R80, [R147+0x2800] ;  /* 0x002800009350783b */ /* 0x000eee0000000200 */
[C---:B--2---:R-:W-:Y:S08]  /*10270*/  HMMA.16816.F32.BF16 R16, R4.reuse, R68, R64 ;  /* 0x000000440410723c */ /* 0x044ff00000041840 */
[C---:B------:R-:W-:Y:S01]  /*10280*/  HMMA.16816.F32.BF16 R12, R4.reuse, R70, R56 ;  /* 0x00000046040c723c */ /* 0x040fe20000041838 */
[----:B------:R-:W2:Y:S07]  /*10290*/  LDSM.16.M88.4 R68, [R147+0x3000] ;  /* 0x003000009344783b */ /* 0x000eae0000000200 */
[C---:B------:R-:W-:Y:S08]  /*102a0*/  HMMA.16816.F32.BF16 R64, R4.reuse, R76, R52 ;  /* 0x0000004c0440723c */ /* 0x040ff00000041834 */
[C---:B------:R-:W-:Y:S01]  /*102b0*/  HMMA.16816.F32.BF16 R60, R4.reuse, R78, R48 ;  /* 0x0000004e043c723c */ /* 0x040fe20000041830 */
[----:B------:R-:W-:Y:S07]  /*102c0*/  LDSM.16.M88.4 R76, [R188] ;  /* 0x00000000bc4c783b */ /* 0x000fee0000000200 */
[C---:B-1----:R-:W-:Y:S08]  /*102d0*/  HMMA.16816.F32.BF16 R52, R4.reuse, R40, R44 ;  /* 0x000000280434723c */ /* 0x042ff0000004182c */
[C---:B------:R-:W-:Y:S01]  /*102e0*/  HMMA.16816.F32.BF16 R48, R4.reuse, R42, R32 ;  /* 0x0000002a0430723c */ /* 0x040fe20000041820 */
[----:B------:R-:W-:Y:S07]  /*102f0*/  LDSM.16.M88.4 R32, [R189] ;  /* 0x00000000bd20783b */ /* 0x000fee0000000200 */
[C---:B---3--:R-:W-:Y:S08]  /*10300*/  HMMA.16816.F32.BF16 R56, R4.reuse, R36, R28 ;  /* 0x000000240438723c */ /* 0x048ff0000004181c */
[----:B------:R-:W-:Y:S01]  /*10310*/  HMMA.16816.F32.BF16 R44, R4, R38, R20 ;  /* 0x00000026042c723c */ /* 0x000fe20000041814 */
[----:B------:R-:W-:Y:S04]  /*10320*/  LDSM.16.M88.4 R4, [R179+0x4000] ;  /* 0x00400000b304783b */ /* 0x000fe80000000200 */
[----:B------:R-:W1:Y:S03]  /*10330*/  LDSM.16.M88.4 R36, [R190] ;  /* 0x00000000be24783b */ /* 0x000e660000000200 */
[C---:B----4-:R-:W-:Y:S08]  /*10340*/  HMMA.16816.F32.BF16 R40, R8.reuse, R24, R16 ;  /* 0x000000180828723c */ /* 0x050ff00000041810 */
[C---:B------:R-:W-:Y:S08]  /*10350*/  HMMA.16816.F32.BF16 R28, R8.reuse, R26, R12 ;  /* 0x0000001a081c723c */ /* 0x040ff0000004180c */
[C---:B------:R-:W-:Y:S08]  /*10360*/  HMMA.16816.F32.BF16 R24, R8.reuse, R80, R64 ;  /* 0x000000500818723c */ /* 0x040ff00000041840 */
[C---:B--2---:R-:W-:Y:S08]  /*10370*/  HMMA.16816.F32.BF16 R16, R8.reuse, R68, R52 ;  /* 0x000000440810723c */ /* 0x044ff00000041834 */
[C---:B------:R-:W-:Y:S01]  /*10380*/  HMMA.16816.F32.BF16 R20, R8.reuse, R82, R60 ;  /* 0x000000520814723c */ /* 0x040fe2000004183c */
[----:B------:R-:W-:Y:S07]  /*10390*/  LDSM.16.M88.4 R80, [R177+0x2000] ;  /* 0x00200000b150783b */ /* 0x000fee0000000200 */
[C---:B------:R-:W-:Y:S08]  /*103a0*/  HMMA.16816.F32.BF16 R12, R8.reuse, R70, R48 ;  /* 0x00000046080c723c */ /* 0x040ff00000041830 */
[C---:B------:R-:W-:Y:S08]  /*103b0*/  HMMA.16816.F32.BF16 R56, R8.reuse, R72, R56 ;  /* 0x000000480838723c */ /* 0x040ff00000041838 */
[----:B------:R-:W-:Y:S01]  /*103c0*/  HMMA.16816.F32.BF16 R52, R8, R74, R44 ;  /* 0x0000004a0834723c */ /* 0x000fe2000004182c */
[----:B------:R-:W2:Y:S04]  /*103d0*/  LDSM.16.M88.4 R8, [R181+0x4000] ;  /* 0x00400000b508783b */ /* 0x000ea80000000200 */
[----:B------:R-:W3:Y:S03]  /*103e0*/  LDSM.16.M88.4 R44, [R177+0x3000] ;  /* 0x00300000b12c783b */ /* 0x000ee60000000200 */
[C---:B-1----:R-:W-:Y:S08]  /*103f0*/  HMMA.16816.F32.BF16 R72, R4.reuse, R36, R40 ;  /* 0x000000240448723c */ /* 0x042ff00000041828 */
[C---:B------:R-:W-:Y:S08]  /*10400*/  HMMA.16816.F32.BF16 R68, R4.reuse, R38, R28 ;  /* 0x000000260444723c */ /* 0x040ff0000004181c */
[C---:B------:R-:W-:Y:S01]  /*10410*/  HMMA.16816.F32.BF16 R64, R4.reuse, R32, R24 ;  /* 0x000000200440723c */ /* 0x040fe20000041818 */
        /* <DEDUP_REMOVED lines=10> */
[C---:B--2---:R-:W-:Y:S01]  /*104c0*/  HMMA.16816.F32.BF16 R20, R8.reuse, R80, R72 ;  /* 0x000000500814723c */ /* 0x044fe20000041848 */
[----:B------:R-:W-:Y:S07]  /*104d0*/  LDSM.16.M88.4 R72, [R174+0x3800] ;  /* 0x00380000ae48783b */ /* 0x000fee0000000200 */
[C---:B------:R-:W-:Y:S01]  /*104e0*/  HMMA.16816.F32.BF16 R16, R8.reuse, R82, R68 ;  /* 0x000000520810723c */ /* 0x040fe20000041844 */
[----:B------:R-:W2:Y:S04]  /*104f0*/  LDSM.16.M88.4 R68, [R174+0x3000] ;  /* 0x00300000ae44783b */ /* 0x000ea80000000200 */
[----:B------:R-:W-:Y:S03]  /*10500*/  LDSM.16.M88.4 R80, [R147+0x5800] ;  /* 0x005800009350783b */ /* 0x000fe60000000200 */
[C---:B------:R-:W-:Y:S08]  /*10510*/  HMMA.16816.F32.BF16 R12, R8.reuse, R88, R64 ;  /* 0x00000058080c723c */ /* 0x040ff00000041840 */
[C---:B------:R-:W-:Y:S01]  /*10520*/  HMMA.16816.F32.BF16 R64, R8.reuse, R90, R60 ;  /* 0x0000005a0840723c */ /* 0x040fe2000004183c */
[----:B------:R-:W-:Y:S07]  /*10530*/  LDSM.16.M88.4 R88, [R177+0x4800] ;  /* 0x00480000b158783b */ /* 0x000fee0000000200 */
[C---:B---3--:R-:W-:Y:S08]  /*10540*/  HMMA.16816.F32.BF16 R60, R8.reuse, R44, R48 ;  /* 0x0000002c083c723c */ /* 0x048ff00000041830 */
[----:B------:R-:W-:Y:S08]  /*10550*/  HMMA.16816.F32.BF16 R56, R8, R46, R40 ;  /* 0x0000002e0838723c */ /* 0x000ff00000041828 */
[C---:B-1----:R-:W-:Y:S08]  /*10560*/  HMMA.16816.F32.BF16 R44, R4.reuse, R24, R20 ;  /* 0x00000018042c723c */ /* 0x042ff00000041814 */
[----:B------:R-:W-:Y:S08]  /*10570*/  HMMA.16816.F32.BF16 R40, R4, R26, R16 ;  /* 0x0000001a0428723c */ /* 0x000ff00000041810 */
[----:B------:R-:W-:Y:S01]  /*10580*/  HMMA.16816.F32.BF16 R52, R8, R32, R36 ;  /* 0x000000200834723c */ /* 0x000fe20000041824 */
[----:B------:R-:W-:Y:S07]  /*10590*/  LDSM.16.M88.4 R36, [R147+0x4000] ;  /* 0x004000009324783b */ /* 0x000fee0000000200 */
[----:B------:R-:W-:Y:S01]  /*105a0*/  HMMA.16816.F32.BF16 R24, R4, R76, R12 ;  /* 0x0000004c0418723c */ /* 0x000fe2000004180c */
[----:B------:R-:W1:Y:S07]  /*105b0*/  LDSM.16.M88.4 R12, [R178+0x8000] ;  /* 0x00800000b20c783b */ /* 0x000e6e0000000200 */
[----:B------:R-:W-:Y:S01]  /*105c0*/  HMMA.16816.F32.BF16 R48, R8, R34, R28 ;  /* 0x000000220830723c */ /* 0x000fe2000004181c */
[----:B------:R-:W3:Y:S04]  /*105d0*/  LDSM.16.M88.4 R32, [R147+0x4800] ;  /* 0x004800009320783b */ /* 0x000ee80000000200 */
[----:B------:R-:W4:Y:S03]  /*105e0*/  LDSM.16.M88.4 R28, [R147+0x5000] ;  /* 0x00500000931c783b */ /* 0x000f260000000200 */
[C---:B------:R-:W-:Y:S01]  /*105f0*/  HMMA.16816.F32.BF16 R20, R4.reuse, R78, R64 ;  /* 0x0000004e0414723c */ /* 0x040fe20000041840 */
[----:B------:R-:W-:Y:S07]  /*10600*/  LDSM.16.M88.4 R76, [R185] ;  /* 0x00000000b94c783b */ /* 0x000fee0000000200 */
[C---:B--2---:R-:W-:Y:S08]  /*10610*/  HMMA.16816.F32.BF16 R16, R4.reuse, R68, R60 ;  /* 0x000000440410723c */ /* 0x044ff0000004183c */
[C---:B------:R-:W-:Y:S08]  /*10620*/  HMMA.16816.F32.BF16 R8, R4.reuse, R70, R56 ;  /* 0x000000460408723c */ /* 0x040ff00000041838 */
[C---:B------:R-:W-:Y:S08]  /*10630*/  HMMA.16816.F32.BF16 R52, R4.reuse, R72, R52 ;  /* 0x000000480434723c */ /* 0x040ff00000041834 */
[----:B------:R-:W-:Y:S01]  /*10640*/  HMMA.16816.F32.BF16 R68, R4, R74, R48 ;  /* 0x0000004a0444723c */ /* 0x000fe20000041830 */
[----:B------:R-:W-:Y:S04]  /*10650*/  LDSM.16.M88.4 R4, [R179+0x8000] ;  /* 0x00800000b304783b */ /* 0x000fe80000000200 */
[----:B------:R-:W2:Y:S03]  /*10660*/  LDSM.16.M88.4 R72, [R186] ;  /* 0x00000000ba48783b */ /* 0x000ea60000000200 */
[C---:B-1----:R-:W-:Y:S08]  /*10670*/  HMMA.16816.F32.BF16 R64, R12.reuse, R36, R44 ;  /* 0x000000240c40723c */ /* 0x042ff0000004182c */
[C---:B------:R-:W-:Y:S01]  /*10680*/  HMMA.16816.F32.BF16 R60, R12.reuse, R38, R40 ;  /* 0x000000260c3c723c */ /* 0x040fe20000041828 */
[----:B------:R-:W1:Y:S04]  /*10690*/  LDSM.16.M88.4 R40, [R184] ;  /* 0x00000000b828783b */ /* 0x000e680000000200 */
[----:B------:R-:W1:Y:S03]  /*106a0*/  LDSM.16.M88.4 R36, [R183] ;  /* 0x00000000b724783b */ /* 0x000e660000000200 */
[C---:B---3--:R-:W-:Y:S01]  /*106b0*/  HMMA.16816.F32.BF16 R56, R12.reuse, R32, R24 ;  /* 0x000000200c38723c */ /* 0x048fe20000041818 */
[----:B------:R-:W-:Y:S07]  /*106c0*/  LDSM.16.M88.4 R24, [R177+0x4000] ;  /* 0x00400000b118783b */ /* 0x000fee0000000200 */
[C---:B------:R-:W-:Y:S08]  /*106d0*/  HMMA.16816.F32.BF16 R48, R12.reuse, R34, R20 ;  /* 0x000000220c30723c */ /* 0x040ff00000041814 */
[C---:B----4-:R-:W-:Y:S08]  /*106e0*/  HMMA.16816.F32.BF16 R44, R12.reuse, R28, R16 ;  /* 0x0000001c0c2c723c */ /* 0x050ff00000041810 */
[C---:B------:R-:W-:Y:S01]  /*106f0*/  HMMA.16816.F32.BF16 R32, R12.reuse, R30, R8 ;  /* 0x0000001e0c20723c */ /* 0x040fe20000041808 */
[----:B------:R-:W3:Y:S07]  /*10700*/  LDSM.16.M88.4 R8, [R181+0x8000] ;  /* 0x00800000b508783b */ /* 0x000eee0000000200 */
[C---:B------:R-:W-:Y:S08]  /*10710*/  HMMA.16816.F32.BF16 R28, R12.reuse, R80, R52 ;  /* 0x000000500c1c723c */ /* 0x040ff00000041834 */
[----:B------:R-:W-:Y:S01]  /*10720*/  HMMA.16816.F32.BF16 R20, R12, R82, R68 ;  /* 0x000000520c14723c */ /* 0x000fe20000041844 */
[----:B------:R-:W4:Y:S07]  /*10730*/  LDSM.16.M88.4 R80, [R177+0x5000] ;  /* 0x00500000b150783b */ /* 0x000f2e0000000200 */
[C---:B--2---:R-:W-:Y:S08]  /*10740*/  HMMA.16816.F32.BF16 R16, R4.reuse, R72, R64 ;  /* 0x000000480410723c */ /* 0x044ff00000041840 */
[C---:B------:R-:W-:Y:S08]  /*10750*/  HMMA.16816.F32.BF16 R12, R4.reuse, R74, R60 ;  /* 0x0000004a040c723c */ /* 0x040ff0000004183c */
[C---:B------:R-:W-:Y:S08]  /*10760*/  HMMA.16816.F32.BF16 R68, R4.reuse, R76, R56 ;  /* 0x0000004c0444723c */ /* 0x040ff00000041838 */
[C---:B------:R-:W-:Y:S01]  /*10770*/  HMMA.16816.F32.BF16 R76, R4.reuse, R78, R48 ;  /* 0x0000004e044c723c */ /* 0x040fe20000041830 */
[----:B------:R-:W-:Y:S07]  /*10780*/  LDSM.16.M88.4 R48, [R174+0x4000] ;  /* 0x00400000ae30783b */ /* 0x000fee0000000200 */
[C---:B-1----:R-:W-:Y:S01]  /*10790*/  HMMA.16816.F32.BF16 R72, R4.reuse, R40, R44 ;  /* 0x000000280448723c */ /* 0x042fe2000004182c */
[----:B------:R-:W-:Y:S07]  /*107a0*/  LDSM.16.M88.4 R44, [R174+0x4800] ;  /* 0x00480000ae2c783b */ /* 0x000fee0000000200 */
[C---:B------:R-:W-:Y:S01]  /*107b0*/  HMMA.16816.F32.BF16 R64, R4.reuse, R42, R32 ;  /* 0x0000002a0440723c */ /* 0x040fe20000041820 */
[----:B------:R-:W-:Y:S07]  /*107c0*/  LDSM.16.M88.4 R40, [R174+0x5000] ;  /* 0x00500000ae28783b */ /* 0x000fee0000000200 */
[C---:B------:R-:W-:Y:S08]  /*107d0*/  HMMA.16816.F32.BF16 R60, R4.reuse, R36, R28 ;  /* 0x00000024043c723c */ /* 0x040ff0000004181c */
[----:B------:R-:W-:Y:S01]  /*107e0*/  HMMA.16816.F32.BF16 R56, R4, R38, R20 ;  /* 0x000000260438723c */ /* 0x000fe20000041814 */
[----:B------:R-:W1:Y:S04]  /*107f0*/  LDSM.16.M88.4 R4, [R180+0x8000] ;  /* 0x00800000b404783b */ /* 0x000e680000000200 */
[----:B------:R-:W2:Y:S01]  /*10800*/  LDSM.16.M88.4 R36, [R174+0x5800] ;  /* 0x00580000ae24783b */ /* 0x000ea20000000200 */
[----:B------:R-:W-:-:S04]  /*10810*/  DEPBAR.LE SB0, 0x0 ;  /* 0x000080000000791a */ /* 0x000fc80000000000 */
[C---:B---3--:R-:W-:Y:S08]  /*10820*/  HMMA.16816.F32.BF16 R52, R8.reuse, R24, R16 ;  /* 0x000000180834723c */ /* 0x048ff00000041810 */
[C---:B------:R-:W-:Y:S08]  /*10830*/  HMMA.16816.F32.BF16 R32, R8.reuse, R26, R12 ;  /* 0x0000001a0820723c */ /* 0x040ff0000004180c */
[C---:B------:R-:W-:Y:S08]  /*10840*/  HMMA.16816.F32.BF16 R28, R8.reuse, R88, R68 ;  /* 0x00000058081c723c */ /* 0x040ff00000041844 */
[C---:B------:R-:W-:Y:S08]  /*10850*/  HMMA.16816.F32.BF16 R24, R8.reuse, R90, R76 ;  /* 0x0000005a0818723c */ /* 0x040ff0000004184c */
[C---:B----4-:R-:W-:Y:S08]  /*10860*/  HMMA.16816.F32.BF16 R20, R8.reuse, R80, R72 ;  /* 0x000000500814723c */ /* 0x050ff00000041848 */
        /* <DEDUP_REMOVED lines=8> */
[C---:B--2---:R-:W-:Y:S08]  /*108f0*/  HMMA.16816.F32.BF16 R24, R4.reuse, R36, R12 ;  /* 0x000000240418723c */ /* 0x044ff0000004180c */
[C---:B------:R-:W-:Y:S08]  /*10900*/  HMMA.16816.F32.BF16 R40, R4.reuse, R42, R16 ;  /* 0x0000002a0428723c */ /* 0x040ff00000041810 */
[----:B------:R-:W-:Y:S01]  /*10910*/  HMMA.16816.F32.BF16 R36, R4, R38, R8 ;  /* 0x000000260424723c */ /* 0x000fe20000041808 */
[----:B------:R-:W-:Y:S06]  /*10920*/  BAR.SYNC.DEFER_BLOCKING 0x0 ;  /* 0x0000000000007b1d */ /* 0x000fec0000010000 */
[----:B------:R-:W-:Y:S01]  /*10930*/  @!UPT UIADD3 URZ, URZ, URZ, URZ ;  /* 0x0000003f3f3ff290 */ /* 0x000fe2000fffe03f */
[----:B------:R-:W-:Y:S11]  /*10940*/  @!P0 BRA `(.L_x_4491) ;  /* 0x0000047000008947 */ /* 0x000ff60003800000 */
[----:B------:R-:W-:Y:S01]  /*10950*/  ISETP.NE.AND P5, PT, R100, 0x1, PT ;  /* 0x000000016400780c */ /* 0x000fe20003fa5270 */
[----:B------:R-:W-:-:S02]  /*10960*/  IMAD R2, R98, 0x40, R239 ;  /* 0x0000004062027824 */ /* 0x000fc400078e02ef */
        /* <DEDUP_REMOVED lines=27> */
.L_x_4589:
        /* <DEDUP_REMOVED lines=21> */
.L_x_4590:
        /* <DEDUP_REMOVED lines=21> */
.L_x_4491:
[----:B------:R-:W-:Y:S05]  /*10dc0*/  BSYNC B0 ;  /* 0x0000000000007941 */ /* 0x000fea0003800000 */
.L_x_4490:
[----:B------:R-:W-:Y:S01]  /*10dd0*/  IMAD.MOV.U32 R0, RZ, RZ, c[0x0][0x2c4] ;  /* 0x0000b100ff007624 */ /* 0x000fe200078e00ff */
[----:B------:R-:W0:Y:S01]  /*10de0*/  LDGDEPBAR ;  /* 0x00000000000079af */ /* 0x000e220000000000 */
[----:B-1----:R-:W-:Y:S01]  /*10df0*/  IMAD.MOV.U32 R2, RZ, RZ, 0x1 ;  /* 0x00000001ff027424 */ /* 0x002fe200078e00ff */
        /* <DEDUP_REMOVED lines=11> */
.L_x_4591:
[----:B--2---:R-:W-:-:S05]  /*10eb0*/  IMAD.IADD R0, R5, 0x1, R0 ;  /* 0x0000000105007824 */ /* 0x004fca00078e0200 */
[----:B------:R-:W-:-:S04]  /*10ec0*/  IMNMX R0, R6, R0, PT ;  /* 0x0000000006007217 */ /* 0x000fc80003800200 */
[C---:B------:R-:W-:Y:S02]  /*10ed0*/  ISETP.GT.AND P0, PT, R0.reuse, RZ, PT ;  /* 0x000000ff0000720c */ /* 0x040fe40003f04270 */
[----:B------:R-:W-:Y:S02]  /*10ee0*/  ISETP.GT.AND P2, PT, R0, 0x1, PT ;  /* 0x000000010000780c */ /* 0x000fe40003f44270 */
        /* <DEDUP_REMOVED lines=103> */
.L_x_4592:
        /* <DEDUP_REMOVED lines=279> */
[----:B------:R-:W-:Y:S03]  /*126d0*/  @!UPT UIADD3 URZ, URZ, URZ, URZ ;  /* 0x0000003f3f3ff290 */ /* 0x000fe6000fffe03f */
[----:B------:R-:W-:Y:S11]  /*126e0*/  @!P0 BRA `(.L_x_4496) ;  /* 0x000032a000008947 */ /* 0x000ff60003800000 */
[----:B------:R-:W-:Y:S02]  /*126f0*/  MOV R105, R16 ;  /* 0x0000001000697202 */ /* 0x000fe40000000f00 */
[----:B------:R-:W-:-:S07]  /*12700*/  MOV R104, R101 ;  /* 0x0000006500687202 */ /* 0x000fce0000000f00 */
.L_x_4507:
        /* <DEDUP_REMOVED lines=22> */
[----:B------:R-:W-:Y:S01]  /*12870*/  SHF.L.U64.HI R21, R206, 0x1, R220 ;  /* 0x00000001ce157819 */ /* 0x000fe200000102dc */
[----:B------:R-:W-:Y:S01]  /*12880*/  IMAD R4, R4, c[0x0][0x218], RZ ;  /* 0x0000860004047a24 */ /* 0x000fe200078e02ff */
[----:B------:R-:W-:Y:S01]  /*12890*/  SHF.L.U32 R20, R206, 0x1, RZ ;  /* 0x00000001ce147819 */ /* 0x000fe200000006ff */
[----:B------:R-:W-:Y:S01]  /*128a0*/  IMAD R0, R198, c[0x0][0x20c], R0 ;  /* 0x00008300c6007a24 */ /* 0x000fe200078e0200 */
[----:B------:R-:W-:Y:S01]  /*128b0*/  SHF.L.U64.HI R15, R204, 0x1, R205 ;  /* 0x00000001cc0f7819 */ /* 0x000fe200000102cd */
        /* <DEDUP_REMOVED lines=10> */
.L_x_4593:
        /* <DEDUP_REMOVED lines=21> */
.L_x_4594:
        /* <DEDUP_REMOVED lines=21> */
.L_x_4498:
[----:B------:R-:W-:Y:S05]  /*12c00*/  BSYNC B0 ;  /* 0x0000000000007941 */ /* 0x000fea0003800000 */
.L_x_4497:
        /* <DEDUP_REMOVED lines=154> */
[----:B------:R-:W-:Y:S01]  /*135b0*/  IMAD.MOV.U32 R0, RZ, RZ, c[0x0][0x2b8] ;  /* 0x0000ae00ff007624 */ /* 0x000fe200078e00ff */
[----:B------:R-:W-:Y:S01]  /*135c0*/  ISETP.GT.AND P1, PT, R221, 0x3f, PT ;  /* 0x0000003fdd00780c */ /* 0x000fe20003f24270 */
[----:B------:R-:W-:Y:S01]  /*135d0*/  IMAD R2, R197, 0x40, R239 ;  /* 0x00000040c5027824 */ /* 0x000fe200078e02ef */
[C---:B------:R-:W-:Y:S01]  /*135e0*/  SHF.L.U64.HI R156, R207.reuse, 0x1, R219 ;  /* 0x00000001cf9c7819 */ /* 0x040fe200000102db */
        /* <DEDUP_REMOVED lines=33> */
.L_x_4595:
        /* <DEDUP_REMOVED lines=21> */
.L_x_4596:
        /* <DEDUP_REMOVED lines=21> */
.L_x_4502:
[----:B------:R-:W-:Y:S05]  /*13aa0*/  BSYNC B0 ;  /* 0x0000000000007941 */ /* 0x000fea0003800000 */
.L_x_4501:
[----:B------:R-:W-:Y:S01]  /*13ab0*/  IMAD.MOV.U32 R0, RZ, RZ, c[0x0][0x2c4] ;  /* 0x0000b100ff007624 */ /* 0x000fe200078e00ff */
        /* <DEDUP_REMOVED lines=12> */
.L_x_4597:
[----:B---3--:R-:W-:Y:S05]  /*13b80*/  IMAD.IADD R0, R101, 0x1, R0 ;  /* 0x0000000165007824 */ /* 0x008fea00078e0200 */
        /* <DEDUP_REMOVED lines=24> */
[----:B-1----:R-:W-:Y:S02]  /*13d10*/  FSEL R149, R24, -INF , P0 ;  /* 0xff80000018957808 */ /* 0x002fe40000000000 */
        /* <DEDUP_REMOVED lines=81> */
.L_x_4598:
        /* <DEDUP_REMOVED lines=29> */
[----:B------:R-:W2:Y:S02]  /*14400*/  MUFU.EX2 R23, R23 ;  /* 0x0000001700177308 */ /* 0x000ea40000000800 */
[----:B--2---:R-:W-:Y:S01]  /*14410*/  F2FP.BF16.PACK_AB R150, R23, R22 ;  /* 0x000000161796723e */ /* 0x004fe200000010ff */
        /* <DEDUP_REMOVED lines=13> */
[--C-:B------:R-:W-:Y:S01]  /*144f0*/  FFMA.FTZ R17, R17, c[0x0][0x2d0], -R4.reuse ;  /* 0x0000b40011117a23 */ /* 0x100fe20000010804 */
[----:B------:R-:W-:Y:S01]  /*14500*/  IADD3 R197, R197, -0x1, RZ ;  /* 0xffffffffc5c57810 */ /* 0x000fe20007ffe0ff */
[--C-:B------:R-:W-:Y:S02]  /*14510*/  FFMA.FTZ R170, R7, c[0x0][0x2d0], -R4.reuse ;  /* 0x0000b40007aa7a23 */ /* 0x100fe40000010804 */
[--C-:B------:R-:W-:Y:S02]  /*14520*/  FFMA.FTZ R18, R24, c[0x0][0x2d0], -R4.reuse ;  /* 0x0000b40018127a23 */ /* 0x100fe40000010804 */
[--C-:B-1----:R-:W-:Y:S01]  /*14530*/  FFMA.FTZ R100, R21, c[0x0][0x2d0], -R4.reuse ;  /* 0x0000b40015647a23 */ /* 0x102fe20000010804 */
[----:B------:R-:W1:Y:S01]  /*14540*/  MUFU.EX2 R2, R2 ;  /* 0x0000000200027308 */ /* 0x000e620000000800 */
[--C-:B------:R-:W-:Y:S02]  /*14550*/  FFMA.FTZ R104, R20, c[0x0][0x2d0], -R4.reuse ;  /* 0x0000b40014687a23 */ /* 0x100fe40000010804 */
[--C-:B------:R-:W-:Y:S02]  /*14560*/  FFMA.FTZ R154, R16, c[0x0][0x2d0], -R4.reuse ;  /* 0x0000b400109a7a23 */ /* 0x100fe40000010804 */
[----:B------:R-:W-:Y:S02]  /*14570*/  FMUL.FTZ R16, R0, R124 ;  /* 0x0000007c00107220 */ /* 0x000fe40000410000 */
[--C-:B------:R-:W-:Y:S02]  /*14580*/  FFMA.FTZ R199, R6, c[0x0][0x2d0], -R4.reuse ;  /* 0x0000b40006c77a23 */ /* 0x100fe40000010804 */
[--C-:B------:R-:W-:Y:S01]  /*14590*/  FFMA.FTZ R161, R11, c[0x0][0x2d0], -R4.reuse ;  /* 0x0000b4000ba17a23 */ /* 0x100fe20000010804 */
        /* <DEDUP_REMOVED lines=12> */
[----:B------:R-:W4:Y:S01]  /*14660*/  MUFU.EX2 R6, R18 ;  /* 0x0000001200067308 */ /* 0x000f220000000800 */
[----:B------:R-:W-:Y:S02]  /*14670*/  FFMA.FTZ R202, R5, c[0x0][0x2d0], -R4 ;  /* 0x0000b40005ca7a23 */ /* 0x000fe40000010804 */
[----:B------:R-:W-:Y:S02]  /*14680*/  FADD.FTZ R4, R22, R19 ;  /* 0x0000001316047221 */ /* 0x000fe40000010000 */
[----:B--2---:R-:W-:Y:S02]  /*14690*/  FMUL.FTZ R17, R0, R125 ;  /* 0x0000007d00117220 */ /* 0x004fe40000410000 */
[----:B---3--:R-:W-:Y:S02]  /*146a0*/  FFMA.FTZ R5, R2, R203, R7 ;  /* 0x000000cb02057223 */ /* 0x008fe40000010007 */
[----:B------:R-:W-:Y:S01]  /*146b0*/  FADD.FTZ R152, R23, R4 ;  /* 0x0000000417987221 */ /* 0x000fe20000010000 */
[----:B------:R-:W2:Y:S01]  /*146c0*/  MUFU.EX2 R125, R104 ;  /* 0x00000068007d7308 */ /* 0x000ea20000000800 */
[C---:B------:R-:W-:Y:S02]  /*146d0*/  FMUL.FTZ R4, R0.reuse, R136 ;  /* 0x0000008800047220 */ /* 0x040fe40000410000 */
[C---:B------:R-:W-:Y:S02]  /*146e0*/  FMUL.FTZ R8, R0.reuse, R132 ;  /* 0x0000008400087220 */ /* 0x040fe40000410000 */
[----:B------:R-:W-:Y:S02]  /*146f0*/  FMUL.FTZ R9, R0, R133 ;  /* 0x0000008500097220 */ /* 0x000fe40000410000 */
[C---:B------:R-:W-:Y:S02]  /*14700*/  FMUL.FTZ R10, R2.reuse, R134 ;  /* 0x00000086020a7220 */ /* 0x040fe40000410000 */
[----:B------:R-:W-:Y:S01]  /*14710*/  FMUL.FTZ R11, R2, R135 ;  /* 0x00000087020b7220 */ /* 0x000fe20000410000 */
[----:B------:R-:W3:Y:S01]  /*14720*/  MUFU.EX2 R100, R160 ;  /* 0x000000a000647308 */ /* 0x000ee20000000800 */
[C---:B------:R-:W-:Y:S01]  /*14730*/  FMUL.FTZ R12, R0.reuse, R128 ;  /* 0x00000080000c7220 */ /* 0x040fe20000410000 */
[----:B------:R-:W-:Y:S01]  /*14740*/  LDSM.16.MT88.4 R132, [R172+0x1800] ;  /* 0x00180000ac84783b */ /* 0x000fe20000004200 */
[----:B------:R-:W-:Y:S01]  /*14750*/  FMUL.FTZ R13, R0, R129 ;  /* 0x00000081000d7220 */ /* 0x000fe20000410000 */
[C---:B----4-:R-:W-:Y:S01]  /*14760*/  F2FP.BF16.PACK_AB R149, R6.reuse, R7 ;  /* 0x000000070695723e */ /* 0x050fe200000010ff */
[----:B------:R-:W-:Y:S02]  /*14770*/  FADD.FTZ R203, R6, R5 ;  /* 0x0000000506cb7221 */ /* 0x000fe40000010000 */
[----:B------:R-:W-:Y:S02]  /*14780*/  FMUL.FTZ R5, R0, R137 ;  /* 0x0000008900057220 */ /* 0x000fe40000410000 */
[C---:B------:R-:W-:Y:S01]  /*14790*/  FMUL.FTZ R6, R2.reuse, R138 ;  /* 0x0000008a02067220 */ /* 0x040fe20000410000 */
[----:B------:R-:W-:Y:S01]  /*147a0*/  MUFU.EX2 R104, R157 ;  /* 0x0000009d00687308 */ /* 0x000fe20000000800 */
[C---:B------:R-:W-:Y:S02]  /*147b0*/  FMUL.FTZ R7, R2.reuse, R139 ;  /* 0x0000008b02077220 */ /* 0x040fe40000410000 */
[C---:B------:R-:W-:Y:S01]  /*147c0*/  FMUL.FTZ R14, R2.reuse, R130 ;  /* 0x00000082020e7220 */ /* 0x040fe20000410000 */
[----:B--2---:R-:W-:Y:S01]  /*147d0*/  F2FP.BF16.PACK_AB R151, R125, R124 ;  /* 0x0000007c7d97723e */ /* 0x004fe200000010ff */
        /* <DEDUP_REMOVED lines=12> */
[----:B------:R-:W-:Y:S01]  /*148a0*/  FMUL.FTZ R24, R0, R116 ;  /* 0x0000007400187220 */ /* 0x000fe20000410000 */
[----:B------:R-:W-:Y:S03]  /*148b0*/  LDSM.16.MT88.4 R120, [R176+0x1000] ;  /* 0x00100000b078783b */ /* 0x000fe60000004200 */
[C---:B------:R-:W-:Y:S01]  /*148c0*/  FMUL.FTZ R26, R2.reuse, R118 ;  /* 0x00000076021a7220 */ /* 0x040fe20000410000 */
[----:B------:R-:W-:Y:S01]  /*148d0*/  MUFU.EX2 R154, R164 ;  /* 0x000000a4009a7308 */ /* 0x000fe20000000800 */
[----:B------:R-:W-:Y:S02]  /*148e0*/  FMUL.FTZ R27, R2, R119 ;  /* 0x00000077021b7220 */ /* 0x000fe40000410000 */
[C---:B------:R-:W-:Y:S01]  /*148f0*/  FMUL.FTZ R28, R0.reuse, R112 ;  /* 0x00000070001c7220 */ /* 0x040fe20000410000 */
[----:B------:R-:W-:Y:S01]  /*14900*/  LDSM.16.MT88.4 R116, [R173+0x800] ;  /* 0x00080000ad74783b */ /* 0x000fe20000004200 */
[----:B------:R-:W-:Y:S02]  /*14910*/  FMUL.FTZ R29, R0, R113 ;  /* 0x00000071001d7220 */ /* 0x000fe40000410000 */
[C---:B------:R-:W-:Y:S02]  /*14920*/  FMUL.FTZ R30, R2.reuse, R114 ;  /* 0x00000072021e7220 */ /* 0x040fe40000410000 */
[----:B------:R-:W-:Y:S01]  /*14930*/  FMUL.FTZ R31, R2, R115 ;  /* 0x00000073021f7220 */ /* 0x000fe20000410000 */
[----:B------:R-:W-:Y:S01]  /*14940*/  MUFU.EX2 R160, R153 ;  /* 0x0000009900a07308 */ /* 0x000fe20000000800 */
[C---:B------:R-:W-:Y:S01]  /*14950*/  FMUL.FTZ R36, R0.reuse, R36 ;  /* 0x0000002400247220 */ /* 0x040fe20000410000 */
[----:B------:R-:W-:Y:S01]  /*14960*/  LDSM.16.MT88.4 R112, [R172+0x800] ;  /* 0x00080000ac70783b */ /* 0x000fe20000004200 */
        /* <DEDUP_REMOVED lines=76> */
[----:B---3--:R-:W-:Y:S01]  /*14e30*/  FADD.FTZ R0, R100, R152 ;  /* 0x0000009864007221 */ /* 0x008fe20000010000 */
[----:B------:R-:W3:Y:S10]  /*14e40*/  MUFU.EX2 R159, R155 ;  /* 0x0000009b009f7308 */ /* 0x000ef40000000800 */
[----:B------:R-:W-:Y:S01]  /*14e50*/  MUFU.EX2 R155, R163 ;  /* 0x000000a3009b7308 */ /* 0x000fe20000000800 */
[C---:B-1----:R-:W-:Y:S03]  /*14e60*/  HMMA.16816.F32.BF16 R36, R148.reuse, R108, R36 ;  /* 0x0000006c9424723c */ /* 0x042fe60000041824 */
[----:B--2---:R-:W-:Y:S04]  /*14e70*/  FADD.FTZ R0, R2, R0 ;  /* 0x0000000002007221 */ /* 0x004fe80000010000 */
[----:B------:R-:W-:Y:S01]  /*14e80*/  FADD.FTZ R0, R105, R0 ;  /* 0x0000000069007221 */ /* 0x000fe20000010000 */
[C---:B------:R-:W-:Y:S01]  /*14e90*/  HMMA.16816.F32.BF16 R40, R148.reuse, R110, R40 ;  /* 0x0000006e9428723c */ /* 0x040fe20000041828 */
[----:B------:R-:W1:Y:S01]  /*14ea0*/  LDSM.16.MT88.4 R108, [R173+0x2000] ;  /* 0x00200000ad6c783b */ /* 0x000e620000004200 */
[----:B------:R-:W2:Y:S02]  /*14eb0*/  MUFU.EX2 R152, R170 ;  /* 0x000000aa00987308 */ /* 0x000ea40000000800 */
        /* <DEDUP_REMOVED lines=25> */
[----:B---3--:R-:W-:Y:S02]  /*15050*/  F2FP.BF16.PACK_AB R111, R158, R159 ;  /* 0x0000009f9e6f723e */ /* 0x008fe400000010ff */
[----:B------:R-:W3:Y:S01]  /*15060*/  MUFU.EX2 R2, R167 ;  /* 0x000000a700027308 */ /* 0x000ee20000000800 */
[----:B--2---:R-:W-:Y:S04]  /*15070*/  F2FP.BF16.PACK_AB R149, R152, R153 ;  /* 0x000000999895723e */ /* 0x004fe800000010ff */
[C---:B------:R-:W-:Y:S05]  /*15080*/  HMMA.16816.F32.BF16 R4, R108.reuse, R112, R4 ;  /* 0x000000706c04723c */ /* 0x040fea0000041804 */
[----:B------:R-:W2:Y:S03]  /*15090*/  MUFU.EX2 R105, R166 ;  /* 0x000000a600697308 */ /* 0x000ea60000000800 */
[C---:B------:R-:W-:Y:S01]  /*150a0*/  HMMA.16816.F32.BF16 R8, R108.reuse, R114, R8 ;  /* 0x000000726c08723c */ /* 0x040fe20000041808 */
[----:B------:R-:W4:Y:S03]  /*150b0*/  LDSM.16.MT88.4 R112, [R176+0x800] ;  /* 0x00080000b070783b */ /* 0x000f260000004200 */
[----:B-1----:R-:W-:Y:S03]  /*150c0*/  FADD.FTZ R0, R100, R0 ;  /* 0x0000000064007221 */ /* 0x002fe60000010000 */
[----:B------:R-:W1:Y:S01]  /*150d0*/  MUFU.EX2 R104, R165 ;  /* 0x000000a500687308 */ /* 0x000e620000000800 */
[C---:B------:R-:W-:Y:S04]  /*150e0*/  HMMA.16816.F32.BF16 R12, R108.reuse, R116, R12 ;  /* 0x000000746c0c723c */ /* 0x040fe8000004180c */
[----:B---3--:R-:W-:Y:S04]  /*150f0*/  FADD.FTZ R0, R2, R0 ;  /* 0x0000000002007221 */ /* 0x008fe80000010000 */
[C---:B------:R-:W-:Y:S01]  /*15100*/  HMMA.16816.F32.BF16 R16, R108.reuse, R118, R16 ;  /* 0x000000766c10723c */ /* 0x040fe20000041810 */
[----:B------:R-:W3:Y:S03]  /*15110*/  LDSM.16.MT88.4 R116, [R175+0x800] ;  /* 0x00080000af74783b */ /* 0x000ee60000004200 */
[----:B--2---:R-:W-:Y:S04]  /*15120*/  FADD.FTZ R0, R105, R0 ;  /* 0x0000000069007221 */ /* 0x004fe80000010000 */
[----:B-1----:R-:W-:Y:S01]  /*15130*/  FADD.FTZ R0, R104, R0 ;  /* 0x0000000068007221 */ /* 0x002fe20000010000 */
[C---:B----4-:R-:W-:Y:S08]  /*15140*/  HMMA.16816.F32.BF16 R20, R108.reuse, R112, R20 ;  /* 0x000000706c14723c */ /* 0x050ff00000041814 */
        /* <DEDUP_REMOVED lines=31> */
[----:B------:R-:W-:Y:S02]  /*15340*/  MUFU.EX2 R2, R195 ;  /* 0x000000c300027308 */ /* 0x000fe40000000800 */
[----:B------:R-:W-:Y:S02]  /*15350*/  F2FP.BF16.PACK_AB R109, R156, R157 ;  /* 0x0000009d9c6d723e */ /* 0x000fe400000010ff */
[----:B------:R-:W-:Y:S06]  /*15360*/  F2FP.BF16.PACK_AB R111, R154, R155 ;  /* 0x0000009b9a6f723e */ /* 0x000fec00000010ff */
[----:B------:R-:W3:Y:S01]  /*15370*/  MUFU.EX2 R105, R171 ;  /* 0x000000ab00697308 */ /* 0x000ee20000000800 */
[C---:B-1----:R-:W-:Y:S09]  /*15380*/  HMMA.16816.F32.BF16 R4, R108.reuse, R112, R4 ;  /* 0x000000706c04723c */ /* 0x042ff20000041804 */
[----:B------:R-:W1:Y:S01]  /*15390*/  MUFU.EX2 R104, R201 ;  /* 0x000000c900687308 */ /* 0x000e620000000800 */
[C---:B------:R-:W-:Y:S01]  /*153a0*/  HMMA.16816.F32.BF16 R8, R108.reuse, R114, R8 ;  /* 0x000000726c08723c */ /* 0x040fe20000041808 */
[----:B------:R-:W4:Y:S08]  /*153b0*/  LDSM.16.MT88.4 R112, [R175+0x1000] ;  /* 0x00100000af70783b */ /* 0x000f300000004200 */
[----:B------:R-:W5:Y:S01]  /*153c0*/  MUFU.EX2 R100, R200 ;  /* 0x000000c800647308 */ /* 0x000f620000000800 */
[C---:B--2---:R-:W-:Y:S03]  /*153d0*/  HMMA.16816.F32.BF16 R12, R108.reuse, R116, R12 ;  /* 0x000000746c0c723c */ /* 0x044fe6000004180c */
[C---:B---3--:R-:W-:Y:S01]  /*153e0*/  F2FP.BF16.PACK_AB R148, R2.reuse, R105 ;  /* 0x000000690294723e */ /* 0x048fe200000010ff */
[----:B------:R-:W-:Y:S01]  /*153f0*/  FADD.FTZ R0, R105, R0 ;  /* 0x0000000069007221 */ /* 0x000fe20000010000 */
[----:B------:R-:W-:Y:S03]  /*15400*/  MOV R105, R3 ;  /* 0x0000000300697202 */ /* 0x000fe60000000f00 */
[C---:B------:R-:W-:Y:S01]  /*15410*/  HMMA.16816.F32.BF16 R16, R108.reuse, R118, R16 ;  /* 0x000000766c10723c */ /* 0x040fe20000041810 */
[----:B------:R-:W2:Y:S03]  /*15420*/  LDSM.16.MT88.4 R116, [R172+0x3000] ;  /* 0x00300000ac74783b */ /* 0x000ea60000004200 */
[----:B------:R-:W-:Y:S02]  /*15430*/  FADD.FTZ R0, R2, R0 ;  /* 0x0000000002007221 */ /* 0x000fe40000010000 */
[----:B------:R-:W-:Y:S02]  /*15440*/  FADD.FTZ R2, R124, R203 ;  /* 0x000000cb7c027221 */ /* 0x000fe40000010000 */
[C---:B------:R-:W-:Y:S04]  /*15450*/  HMMA.16816.F32.BF16 R20, R108.reuse, R120, R20 ;  /* 0x000000786c14723c */ /* 0x040fe80000041814 */
[----:B-1----:R-:W-:Y:S01]  /*15460*/  FADD.FTZ R0, R104, R0 ;  /* 0x0000000068007221 */ /* 0x002fe20000010000 */
[C---:B-----5:R-:W-:Y:S03]  /*15470*/  F2FP.BF16.PACK_AB R150, R100.reuse, R104 ;  /* 0x000000686496723e */ /* 0x060fe600000010ff */
[C---:B------:R-:W-:Y:S01]  /*15480*/  HMMA.16816.F32.BF16 R24, R108.reuse, R122, R24 ;  /* 0x0000007a6c18723c */ /* 0x040fe20000041818 */
[----:B------:R-:W1:Y:S03]  /*15490*/  LDSM.16.MT88.4 R120, [R173+0x3000] ;  /* 0x00300000ad78783b */ /* 0x000e660000004200 */
[----:B------:R-:W-:Y:S01]  /*154a0*/  FADD.FTZ R209, R100, R0 ;  /* 0x0000000064d17221 */ /* 0x000fe20000010000 */
[----:B------:R-:W-:Y:S01]  /*154b0*/  MOV R104, R101 ;  /* 0x0000006500687202 */ /* 0x000fe20000000f00 */
[----:B------:R-:W-:Y:S01]  /*154c0*/  FADD.FTZ R0, R125, R2 ;  /* 0x000000027d007221 */ /* 0x000fe20000010000 */
[----:B------:R-:W-:Y:S01]  /*154d0*/  MUFU.EX2 R100, R199 ;  /* 0x000000c700647308 */ /* 0x000fe20000000800 */
[C---:B----4-:R-:W-:Y:S01]  /*154e0*/  HMMA.16816.F32.BF16 R28, R108.reuse, R112, R28 ;  /* 0x000000706c1c723c */ /* 0x050fe2000004181c */
[----:B------:R-:W-:Y:S03]  /*154f0*/  LDSM.16.MT88.4 R124, [R173+0x1800] ;  /* 0x00180000ad7c783b */ /* 0x000fe60000004200 */
[----:B------:R-:W-:Y:S04]  /*15500*/  FADD.FTZ R0, R208, R0 ;  /* 0x00000000d0007221 */ /* 0x000fe80000010000 */
[----:B------:R-:W-:Y:S01]  /*15510*/  FADD.FTZ R0, R160, R0 ;  /* 0x00000000a0007221 */ /* 0x000fe20000010000 */
[C---:B------:R-:W-:Y:S01]  /*15520*/  HMMA.16816.F32.BF16 R32, R108.reuse, R114, R32 ;  /* 0x000000726c20723c */ /* 0x040fe20000041820 */
[----:B------:R-:W3:Y:S01]  /*15530*/  LDSM.16.MT88.4 R112, [R176+0x3000] ;  /* 0x00300000b070783b */ /* 0x000ee20000004200 */
[----:B------:R-:W4:Y:S01]  /*15540*/  MUFU.EX2 R2, R202 ;  /* 0x000000ca00027308 */ /* 0x000f220000000800 */
[----:B------:R-:W-:Y:S05]  /*15550*/  FADD.FTZ R0, R159, R0 ;  /* 0x000000009f007221 */ /* 0x000fea0000010000 */
[C---:B--2---:R-:W-:Y:S04]  /*15560*/  HMMA.16816.F32.BF16 R36, R108.reuse, R116, R36 ;  /* 0x000000746c24723c */ /* 0x044fe80000041824 */
[----:B------:R-:W-:Y:S04]  /*15570*/  FADD.FTZ R0, R158, R0 ;  /* 0x000000009e007221 */ /* 0x000fe80000010000 */
[C---:B------:R-:W-:Y:S01]  /*15580*/  HMMA.16816.F32.BF16 R40, R108.reuse, R118, R40 ;  /* 0x000000766c28723c */ /* 0x040fe20000041828 */
[----:B------:R-:W2:Y:S03]  /*15590*/  LDSM.16.MT88.4 R116, [R175+0x3000] ;  /* 0x00300000af74783b */ /* 0x000ea60000004200 */
[----:B------:R-:W-:Y:S04]  /*155a0*/  FADD.FTZ R0, R157, R0 ;  /* 0x000000009d007221 */ /* 0x000fe80000010000 */
[C---:B-1----:R-:W-:Y:S04]  /*155b0*/  HMMA.16816.F32.BF16 R44, R108.reuse, R120, R44 ;  /* 0x000000786c2c723c */ /* 0x042fe8000004182c */
[----:B----4-:R-:W-:Y:S01]  /*155c0*/  F2FP.BF16.PACK_AB R151, R2, R100 ;  /* 0x000000640297723e */ /* 0x010fe200000010ff */
[----:B------:R-:W-:Y:S03]  /*155d0*/  FADD.FTZ R0, R156, R0 ;  /* 0x000000009c007221 */ /* 0x000fe60000010000 */
[C---:B------:R-:W-:Y:S01]  /*155e0*/  HMMA.16816.F32.BF16 R48, R108.reuse, R122, R48 ;  /* 0x0000007a6c30723c */ /* 0x040fe20000041830 */
[----:B------:R-:W1:Y:S03]  /*155f0*/  LDSM.16.MT88.4 R120, [R172+0x5000] ;  /* 0x00500000ac78783b */ /* 0x000e660000004200 */
[----:B------:R-:W-:Y:S04]  /*15600*/  FADD.FTZ R0, R155, R0 ;  /* 0x000000009b007221 */ /* 0x000fe80000010000 */
[----:B------:R-:W-:Y:S01]  /*15610*/  FADD.FTZ R0, R154, R0 ;  /* 0x000000009a007221 */ /* 0x000fe20000010000 */
[C---:B---3--:R-:W-:Y:S03]  /*15620*/  HMMA.16816.F32.BF16 R52, R108.reuse, R112, R52 ;  /* 0x000000706c34723c */ /* 0x048fe60000041834 */
[----:B------:R-:W-:Y:S04]  /*15630*/  FADD.FTZ R0, R153, R0 ;  /* 0x0000000099007221 */ /* 0x000fe80000010000 */
[----:B------:R-:W-:Y:S01]  /*15640*/  FADD.FTZ R0, R152, R0 ;  /* 0x0000000098007221 */ /* 0x000fe20000010000 */
[C---:B------:R-:W-:Y:S01]  /*15650*/  HMMA.16816.F32.BF16 R56, R108.reuse, R114, R56 ;  /* 0x000000726c38723c */ /* 0x040fe20000041838 */
[----:B------:R-:W3:Y:S03]  /*15660*/  LDSM.16.MT88.4 R112, [R173+0x5000] ;  /* 0x00500000ad70783b */ /* 0x000ee60000004200 */
[----:B------:R-:W-:Y:S04]  /*15670*/  FADD.FTZ R0, R100, R0 ;  /* 0x0000000064007221 */ /* 0x000fe80000010000 */
[C---:B--2---:R-:W-:Y:S04]  /*15680*/  HMMA.16816.F32.BF16 R60, R108.reuse, R116, R60 ;  /* 0x000000746c3c723c */ /* 0x044fe8000004183c */
[----:B------:R-:W-:Y:S04]  /*15690*/  FADD.FTZ R203, R2, R0 ;  /* 0x0000000002cb7221 */ /* 0x000fe80000010000 */
        /* <DEDUP_REMOVED lines=47> */
.L_x_4496:
[----:B------:R-:W-:-:S13]  /*15990*/  ISETP.GE.AND P0, PT, R197, R215, PT ;  /* 0x000000d7c500720c */ /* 0x000fda0003f06270 */
[----:B------:R-:W-:Y:S05]  /*159a0*/  @!P0 BRA `(.L_x_4508) ;  /* 0x00002c3000008947 */ /* 0x000fea0003800000 */
[----:B------:R-:W-:Y:S02]  /*159b0*/  MOV R105, R16 ;  /* 0x0000001000697202 */ /* 0x000fe40000000f00 */
[----:B------:R-:W-:Y:S02]  /*159c0*/  MOV R104, R101 ;  /* 0x0000006500687202 */ /* 0x000fe40000000f00 */
.L_x_4515:
[----:B------:R-:W-:Y:S04]  /*159d0*/  DEPBAR.LE SB0, 0x0 ;  /* 0x000080000000791a */ /* 0x000fe80000000000 */
[----:B------:R-:W-:Y:S01]  /*159e0*/  WARPSYNC 0xffffffff ;  /* 0xffffffff00007948 */ /* 0x000fe20003800000 */
[----:B------:R-:W-:Y:S01]  /*159f0*/  BAR.SYNC.DEFER_BLOCKING 0x0 ;  /* 0x0000000000007b1d */ /* 0x000fe20000010000 */
[----:B------:R-:W-:Y:S01]  /*15a00*/  SHF.R.S32.HI R0, RZ, 0x1f, R198 ;  /* 0x0000001fff007819 */ /* 0x000fe200000114c6 */
[----:B------:R-:W-:Y:S01]  /*15a10*/  IMAD.WIDE.U32 R2, R198, c[0x0][0x208], RZ ;  /* 0x00008200c6027a25 */ /* 0x000fe200078e00ff */
[C---:B------:R-:W-:Y:S02]  /*15a20*/  SHF.L.U64.HI R30, R207.reuse, 0x1, R219 ;  /* 0x00000001cf1e7819 */ /* 0x040fe400000102db */
[----:B------:R-:W-:Y:S01]  /*15a30*/  SHF.L.U64.HI R22, R206, 0x1, R220 ;  /* 0x00000001ce167819 */ /* 0x000fe200000102dc */
[----:B------:R-:W-:Y:S01]  /*15a40*/  IMAD R0, R0, c[0x0][0x208], RZ ;  /* 0x0000820000007a24 */ /* 0x000fe200078e02ff */
[----:B------:R-:W-:Y:S01]  /*15a50*/  SHF.L.U32 R15, R206, 0x1, RZ ;  /* 0x00000001ce0f7819 */ /* 0x000fe200000006ff */
[----:B------:R-:W-:Y:S01]  /*15a60*/  IMAD.SHL.U32 R23, R207, 0x2, RZ ;  /* 0x00000002cf177824 */ /* 0x000fe200078e00ff */
[----:B------:R-:W-:Y:S01]  /*15a70*/  SHF.L.U64.HI R13, R204, 0x1, R205 ;  /* 0x00000001cc0d7819 */ /* 0x000fe200000102cd */
[----:B------:R-:W-:Y:S02]  /*15a80*/  IMAD R0, R198, c[0x0][0x20c], R0 ;  /* 0x00008300c6007a24 */ /* 0x000fe400078e0200 */
[----:B------:R-:W-:Y:S02]  /*15a90*/  IMAD.SHL.U32 R12, R204, 0x2, RZ ;  /* 0x00000002cc0c7824 */ /* 0x000fe400078e00ff */
[----:B------:R-:W-:Y:S01]  /*15aa0*/  IMAD.IADD R3, R3, 0x1, R0 ;  /* 0x0000000103037824 */ /* 0x000fe200078e0200 */
[----:B------:R-:W-:Y:S03]  /*15ab0*/  SHF.R.S32.HI R0, RZ, 0x1f, R196 ;  /* 0x0000001fff007819 */ /* 0x000fe600000114c4 */
        /* <DEDUP_REMOVED lines=19> */
.L_x_4599:
[----:B------:R-:W5:Y:S01]  /*15bf0*/  SHFL.IDX PT, R4, R5, RZ, 0x181f ;  /* 0x00181fff05047589 */ /* 0x000f6200000e0000 */
[----:B------:R-:W-:Y:S01]  /*15c00*/  ISETP.GE.AND P0, PT, R204, c[0x0][0x1d4], PT ;  /* 0x00007500cc007a0c */ /* 0x000fe20003f06270 */
[----:B------:R-:W-:Y:S01]  /*15c10*/  BSSY B0, `(.L_x_4510) ;  /* 0x0000101000007945 */ /* 0x000fe20003800000 */
[----:B------:R-:W-:Y:S02]  /*15c20*/  ISETP.GE.AND P5, PT, R206, c[0x0][0x1d4], PT ;  /* 0x00007500ce007a0c */ /* 0x000fe40003fa6270 */
[----:B------:R-:W-:Y:S01]  /*15c30*/  SHFL.IDX PT, R3, R7, 0x1, 0x181f ;  /* 0x00381f0007037f89 */ /* 0x000fe200000e0000 */
[----:B------:R-:W-:Y:S02]  /*15c40*/  SEL R195, RZ, 0x10, P0 ;  /* 0x00000010ffc37807 */ /* 0x000fe40000000000 */
[----:B------:R-:W-:Y:S02]  /*15c50*/  ISETP.GE.AND P4, PT, R207, c[0x0][0x1d4], PT ;  /* 0x00007500cf007a0c */ /* 0x000fe40003f86270 */
[----:B------:R4:W3:Y:S02]  /*15c60*/  SHFL.IDX PT, R2, R5, 0x1, 0x181f ;  /* 0x00381f0005027f89 */ /* 0x0008e400000e0000 */
[----:B------:R-:W-:Y:S02]  /*15c70*/  SEL R14, RZ, 0x10, P4 ;  /* 0x00000010ff0e7807 */ /* 0x000fe40002000000 */
[----:B----4-:R-:W-:Y:S02]  /*15c80*/  SEL R5, RZ, 0x10, P5 ;  /* 0x00000010ff057807 */ /* 0x010fe40002800000 */
[----:B-----5:R-:W-:Y:S02]  /*15c90*/  IADD3 R6, P1, R4, R12, RZ ;  /* 0x0000000c04067210 */ /* 0x020fe40007f3e0ff */
[C---:B------:R-:W-:Y:S02]  /*15ca0*/  ISETP.NE.U32.AND P6, PT, R5.reuse, RZ, PT ;  /* 0x000000ff0500720c */ /* 0x040fe40003fc5070 */
[----:B------:R-:W-:Y:S01]  /*15cb0*/  IADD3 R5, -R5, 0x10, RZ ;  /* 0x0000001005057810 */ /* 0x000fe20007ffe1ff */
[--C-:B---3--:R-:W-:Y:S03]  /*15cc0*/  IMAD.X R7, R0, 0x1, R13.reuse, P1 ;  /* 0x0000000100077824 */ /* 0x108fe600008e060d */
[----:B------:R-:W-:Y:S02]  /*15cd0*/  LOP3.LUT R5, R5, 0xf, RZ, 0xc0, !PT ;  /* 0x0000000f05057812 */ /* 0x000fe400078ec0ff */
[----:B------:R3:W-:Y:S02]  /*15ce0*/  LDGSTS.E.BYPASS.LTC128B.128 [R194+0x100], [R6.64], !P0 ;  /* 0x0010000006c27fae */ /* 0x0007e4000c101d48 */
[----:B---3--:R-:W-:Y:S04]  /*15cf0*/  IADD3 R6, -R195, 0x10, RZ ;  /* 0x00000010c3067810 */ /* 0x008fe80007ffe1ff */
[----:B------:R-:W-:Y:S04]  /*15d00*/  LOP3.LUT R6, R6, 0xf, RZ, 0xc0, !PT ;  /* 0x0000000f06067812 */ /* 0x000fe800078ec0ff */
[-C--:B------:R-:W-:Y:S02]  /*15d10*/  IADD3 R20, P1, P0, R6, R2.reuse, R12 ;  /* 0x0000000206147210 */ /* 0x080fe4000783e00c */
[----:B------:R-:W-:Y:S02]  /*15d20*/  IADD3 R6, -R14, 0x10, RZ ;  /* 0x000000100e067810 */ /* 0x000fe40007ffe1ff */
[----:B------:R-:W-:Y:S02]  /*15d30*/  IADD3.X R21, RZ, R3, R13, P1, P0 ;  /* 0x00000003ff157210 */ /* 0x000fe40000fe040d */
[-C--:B------:R-:W-:Y:S02]  /*15d40*/  IADD3 R28, P1, P0, R5, R2.reuse, R15 ;  /* 0x00000002051c7210 */ /* 0x080fe4000783e00f */
[----:B------:R-:W-:Y:S02]  /*15d50*/  LOP3.LUT R5, R6, 0xf, RZ, 0xc0, !PT ;  /* 0x0000000f06057812 */ /* 0x000fe400078ec0ff */
[C---:B------:R-:W-:Y:S02]  /*15d60*/  IADD3 R6, P2, R4.reuse, R15, RZ ;  /* 0x0000000f04067210 */ /* 0x040fe40007f5e0ff */
[----:B------:R-:W-:Y:S02]  /*15d70*/  IADD3 R12, P3, R4, R23, RZ ;  /* 0x00000017040c7210 */ /* 0x000fe40007f7e0ff */
[-CC-:B------:R-:W-:Y:S01]  /*15d80*/  IADD3.X R29, RZ, R3.reuse, R22.reuse, P1, P0 ;  /* 0x00000003ff1d7210 */ /* 0x180fe20000fe0416 */
[C---:B------:R-:W-:Y:S01]  /*15d90*/  IMAD.X R7, R0.reuse, 0x1, R22, P2 ;  /* 0x0000000100077824 */ /* 0x040fe200010e0616 */
[----:B------:R-:W-:Y:S01]  /*15da0*/  IADD3 R2, P1, P0, R5, R2, R23 ;  /* 0x0000000205027210 */ /* 0x000fe2000783e017 */
[--C-:B------:R-:W-:Y:S03]  /*15db0*/  IMAD.X R13, R0, 0x1, R30.reuse, P3 ;  /* 0x00000001000d7824 */ /* 0x100fe600018e061e */
[----:B------:R3:W-:Y:S01]  /*15dc0*/  LDGSTS.E.BYPASS.LTC128B.128 [R194+0x2100], [R6.64], !P5 ;  /* 0x0210000006c27fae */ /* 0x0007e2000e901d48 */
[----:B------:R-:W-:Y:S02]  /*15dd0*/  IADD3.X R3, RZ, R3, R30, P1, P0 ;  /* 0x00000003ff037210 */ /* 0x000fe40000fe041e */
[----:B------:R-:W-:Y:S02]  /*15de0*/  ISETP.NE.U32.AND P1, PT, R195, RZ, PT ;  /* 0x000000ffc300720c */ /* 0x000fe40003f25070 */
[----:B------:R4:W-:Y:S01]  /*15df0*/  LDGSTS.E.BYPASS.LTC128B.128 [R194+0x4100], [R12.64], !P4 ;  /* 0x041000000cc27fae */ /* 0x0009e2000e101d48 */
[----:B------:R-:W-:Y:S10]  /*15e00*/  ISETP.NE.U32.AND P0, PT, R14, RZ, PT ;  /* 0x000000ff0e00720c */ /* 0x000ff40003f05070 */
[----:B------:R5:W-:Y:S05]  /*15e10*/  LDGSTS.E.BYPASS.LTC128B.128.ZFILL [R194+0x1100], [R20.64], P1 ;  /* 0x0110000014c27fae */ /* 0x000bea0008941d48 */
[----:B------:R2:W-:Y:S05]  /*15e20*/  LDGSTS.E.BYPASS.LTC128B.128.ZFILL [R194+0x3100], [R28.64], P6 ;  /* 0x031000001cc27fae */ /* 0x0005ea000b141d48 */
[----:B------:R1:W-:Y:S01]  /*15e30*/  LDGSTS.E.BYPASS.LTC128B.128.ZFILL [R194+0x5100], [R2.64], P0 ;  /* 0x0510000002c27fae */ /* 0x0003e20008141d48 */
[C---:B--23--:R-:W-:Y:S03]  /*15e40*/  HMMA.16816.F32.BF16 R4, R32.reuse, R8, RZ ;  /* 0x000000082004723c */ /* 0x04cfe600000418ff */
[----:B------:R-:W-:Y:S01]  /*15e50*/  ISETP.GT.AND P0, PT, R197, R215, PT ;  /* 0x000000d7c500720c */ /* 0x000fe20003f04270 */
[----:B------:R-:W0:Y:S04]  /*15e60*/  LDGDEPBAR ;  /* 0x00000000000079af */ /* 0x000e280000000000 */
[C---:B------:R-:W-:Y:S08]  /*15e70*/  HMMA.16816.F32.BF16 R8, R32.reuse, R10, RZ ;  /* 0x0000000a2008723c */ /* 0x040ff000000418ff */
[C---:B----4-:R-:W-:Y:S08]  /*15e80*/  HMMA.16816.F32.BF16 R12, R32.reuse, R16, RZ ;  /* 0x00000010200c723c */ /* 0x050ff000000418ff */
[C---:B------:R-:W-:Y:S08]  /*15e90*/  HMMA.16816.F32.BF16 R16, R32.reuse, R18, RZ ;  /* 0x000000122010723c */ /* 0x040ff000000418ff */
[C---:B-1---5:R-:W-:Y:S08]  /*15ea0*/  HMMA.16816.F32.BF16 R20, R32.reuse, R24, RZ ;  /* 0x000000182014723c */ /* 0x062ff000000418ff */
        /* <DEDUP_REMOVED lines=182> */
.L_x_4600:
        /* <DEDUP_REMOVED lines=18> */
.L_x_4601:
        /* <DEDUP_REMOVED lines=15> */
.L_x_4511:
[----:B------:R-:W-:Y:S05]  /*16c20*/  BSYNC B0 ;  /* 0x0000000000007941 */ /* 0x000fea0003800000 */
.L_x_4510:
        /* <DEDUP_REMOVED lines=41> */
.L_x_4602:
        /* <DEDUP_REMOVED lines=45> */
[----:B------:R-:W-:Y:S04]  /*17190*/  FFMA.FTZ R152, R15, c[0x0][0x2d0], -R4 ;  /* 0x0000b4000f987a23 */ /* 0x000fe80000010804 */
        /* <DEDUP_REMOVED lines=324> */
.L_x_4508:
[----:B------:R-:W-:Y:S05]  /*185e0*/  BRA.DIV ~URZ, `(.L_x_4516) ;  /* 0x000070b27f007947 */ /* 0x000fea000b800000 */
[----:B------:R1:W2:Y:S02]  /*185f0*/  SHFL.BFLY PT, R0, R209, 0x2, 0x1f ;  /* 0x0c401f00d1007f89 */ /* 0x0002a400000e0000 */
.L_x_4603:
[----:B--2---:R-:W-:Y:S01]  /*18600*/  FADD.FTZ R4, R0, R209 ;  /* 0x000000d100047221 */ /* 0x004fe20000010000 */
[----:B------:R-:W-:Y:S05]  /*18610*/  BRA.DIV ~URZ, `(.L_x_4517) ;  /* 0x000070d27f007947 */ /* 0x000fea000b800000 */
[----:B------:R-:W2:Y:S02]  /*18620*/  SHFL.BFLY PT, R0, R203, 0x2, 0x1f ;  /* 0x0c401f00cb007f89 */ /* 0x000ea400000e0000 */
[----:B--2---:R-:W-:-:S02]  /*18630*/  FADD.FTZ R5, R0, R203 ;  /* 0x000000cb00057221 */ /* 0x004fc40000010000 */
[----:B------:R-:W2:Y:S04]  /*18640*/  SHFL.BFLY PT, R0, R4, 0x1, 0x1f ;  /* 0x0c201f0004007f89 */ /* 0x000ea800000e0000 */
[----:B------:R3:W4:Y:S01]  /*18650*/  SHFL.BFLY PT, R3, R5, 0x1, 0x1f ;  /* 0x0c201f0005037f89 */ /* 0x00072200000e0000 */
[----:B--2---:R-:W-:-:S05]  /*18660*/  FADD.FTZ R4, R4, R0 ;  /* 0x0000000004047221 */ /* 0x004fca0000010000 */
.L_x_4604:
[----:B------:R-:W-:Y:S01]  /*18670*/  FSETP.NE.FTZ.AND P1, PT, R4, RZ, PT ;  /* 0x000000ff0400720b */ /* 0x000fe20003f35000 */
[----:B----4-:R-:W-:Y:S01]  /*18680*/  FADD.FTZ R3, R3, R5 ;  /* 0x0000000503037221 */ /* 0x010fe20000010000 */
[----:B------:R-:W-:Y:S02]  /*18690*/  MOV R2, RZ ;  /* 0x000000ff00027202 */ /* 0x000fe40000000f00 */
[----:B------:R-:W-:Y:S02]  /*186a0*/  MOV R15, 0xff800000 ;  /* 0xff800000000f7802 */ /* 0x000fe40000000f00 */
[----:B------:R-:W-:-:S02]  /*186b0*/  FSETP.NE.FTZ.AND P0, PT, R3, RZ, PT ;  /* 0x000000ff0300720b */ /* 0x000fc40003f15000 */
[----:B------:R-:W-:-:S05]  /*186c0*/  MOV R18, 0xff800000 ;  /* 0xff80000000127802 */ /* 0x000fca0000000f00 */
[----:B------:R-:W2:Y:S01]  /*186d0*/  @P1 MUFU.LG2 R0, R4 ;  /* 0x0000000400001308 */ /* 0x000ea20000000c00 */
[----:B---3--:R-:W-:-:S07]  /*186e0*/  @P1 MOV R5, 0x3f317218 ;  /* 0x3f31721800051802 */ /* 0x008fce0000000f00 */
[----:B------:R2:W3:Y:S02]  /*186f0*/  @P1 MUFU.RCP R2, R4 ;  /* 0x0000000400021308 */ /* 0x0004e40000001000 */
[----:B--2---:R-:W-:Y:S02]  /*18700*/  @P1 FMUL.FTZ R4, R0, 0.69314718246459960938 ;  /* 0x3f31721800041820 */ /* 0x004fe40000410000 */
[----:B------:R-:W-:Y:S01]  /*18710*/  @P1 FMUL.FTZ R0, R5, c[0x0][0x2d0] ;  /* 0x0000b40005001a20 */ /* 0x000fe20000410000 */
[----:B------:R-:W-:Y:S01]  /*18720*/  @P0 MOV R5, 0x3f317218 ;  /* 0x3f31721800050802 */ /* 0x000fe20000000f00 */
[----:B---3--:R-:W-:Y:S02]  /*18730*/  FMUL.FTZ R100, R2, R108 ;  /* 0x0000006c02647220 */ /* 0x008fe40000410000 */
[----:B------:R-:W-:Y:S01]  /*18740*/  @P1 FFMA.FTZ R15, R0, R101, R4 ;  /* 0x00000065000f1223 */ /* 0x000fe20000010004 */
[----:B------:R-:W-:Y:S01]  /*18750*/  MOV R0, RZ ;  /* 0x000000ff00007202 */ /* 0x000fe20000000f00 */
[----:B------:R-:W-:Y:S01]  /*18760*/  @P0 MUFU.LG2 R4, R3 ;  /* 0x0000000300040308 */ /* 0x000fe20000000c00 */
[----:B------:R-:W-:-:S02]  /*18770*/  FMUL.FTZ R101, R2, R109 ;  /* 0x0000006d02657220 */ /* 0x000fc40000410000 */
[C---:B------:R-:W-:Y:S02]  /*18780*/  FMUL.FTZ R108, R2.reuse, R88 ;  /* 0x00000058026c7220 */ /* 0x040fe40000410000 */
[C---:B------:R-:W-:Y:S02]  /*18790*/  FMUL.FTZ R109, R2.reuse, R89 ;  /* 0x00000059026d7220 */ /* 0x040fe40000410000 */
[C---:B------:R-:W-:Y:S01]  /*187a0*/  FMUL.FTZ R104, R2.reuse, R68 ;  /* 0x0000004402687220 */ /* 0x040fe20000410000 */
[----:B------:R-:W2:Y:S01]  /*187b0*/  @P0 MUFU.RCP R0, R3 ;  /* 0x0000000300000308 */ /* 0x000ea20000001000 */
        /* <DEDUP_REMOVED lines=8> */
[----:B--2---:R-:W-:-:S02]  /*18840*/  FMUL.FTZ R88, R0, R122 ;  /* 0x0000007a00587220 */ /* 0x004fc40000410000 */
[----:B------:R-:W-:Y:S02]  /*18850*/  FMUL.FTZ R89, R0, R123 ;  /* 0x0000007b00597220 */ /* 0x000fe40000410000 */
[----:B------:R-:W-:Y:S02]  /*18860*/  @P0 FMUL.FTZ R3, R4, 0.69314718246459960938 ;  /* 0x3f31721804030820 */ /* 0x000fe40000410000 */
[C---:B------:R-:W-:Y:S02]  /*18870*/  FMUL.FTZ R122, R0.reuse, R38 ;  /* 0x00000026007a7220 */ /* 0x040fe40000410000 */
[----:B------:R-:W-:Y:S02]  /*18880*/  FMUL.FTZ R123, R0, R39 ;  /* 0x00000027007b7220 */ /* 0x000fe40000410000 */
        /* <DEDUP_REMOVED lines=82> */
.L_x_4433:
        /* <DEDUP_REMOVED lines=17> */
.L_x_4519:
[----:B------:R-:W-:Y:S05]  /*18ec0*/  BSYNC B0 ;  /* 0x0000000000007941 */ /* 0x000fea0003800000 */
.L_x_4518:
        /* <DEDUP_REMOVED lines=131> */
.L_x_4522:
[----:B------:R-:W2:Y:S04]  /*19700*/  LDL.LU R3, [R1] ;  /* 0x0000000001037983 */ /* 0x000ea80000300800 */
[----:B------:R-:W3:Y:S01]  /*19710*/  LDL R19, [R1+0x4] ;  /* 0x0000040001137983 */ /* 0x000ee20000100800 */
[----:B------:R-:W-:Y:S01]  /*19720*/  IMAD.MOV.U32 R13, RZ, RZ, 0x368 ;  /* 0x00000368ff0d7424 */ /* 0x000fe200078e00ff */
[----:B------:R-:W-:-:S02]  /*19730*/  ISETP.GT.AND P2, PT, R0, 0x1, PT ;  /* 0x000000010000780c */ /* 0x000fc40003f44270 */
[----:B------:R-:W4:Y:S01]  /*19740*/  LDL R87, [R1+0x5c] ;  /* 0x00005c0001577983 */ /* 0x000f220000100800 */
[----:B------:R-:W-:Y:S02]  /*19750*/  ISETP.NE.U32.AND P0, PT, RZ, c[0x0][0x500], PT ;  /* 0x00014000ff007a0c */ /* 0x000fe40003f05070 */
[----:B------:R-:W-:Y:S02]  /*19760*/  SEL R13, R13, 0x328, P2 ;  /* 0x000003280d0d7807 */ /* 0x000fe40001000000 */
[----:B------:R-:W-:Y:S02]  /*19770*/  ISETP.NE.AND.EX P0, PT, RZ, c[0x0][0x504], PT, P0 ;  /* 0x00014100ff007a0c */ /* 0x000fe40003f05300 */
[----:B------:R-:W1:Y:S02]  /*19780*/  LDC.64 R6, c[0x0][R13+0x170] ;  /* 0x00005c000d067b82 */ /* 0x000e640000000a00 */
[----:B-1----:R-:W-:Y:S02]  /*19790*/  LOP3.LUT R5, R246, 0xffff, RZ, 0xc0, !PT ;  /* 0x0000fffff6057812 */ /* 0x002fe400078ec0ff */
[----:B------:R-:W-:-:S04]  /*197a0*/  SEL R0, R252, RZ, !P0 ;  /* 0x000000fffc007207 */ /* 0x000fc80004000000 */
[----:B------:R-:W1:Y:S08]  /*197b0*/  LDC.64 R10, c[0x0][R13+0x168] ;  /* 0x00005a000d0a7b82 */ /* 0x000e700000000a00 */
[----:B------:R-:W2:Y:S01]  /*197c0*/  LDC.64 R16, c[0x0][R13+0x178] ;  /* 0x00005e000d107b82 */ /* 0x000ea20000000a00 */
[----:B-1----:R-:W-:Y:S01]  /*197d0*/  IMAD.WIDE.U32 R8, R10, R5, RZ ;  /* 0x000000050a087225 */ /* 0x002fe200078e00ff */
[----:B------:R-:W1:Y:S01]  /*197e0*/  S2R R90, SR_TID.X ;  /* 0x00000000005a7919 */ /* 0x000e620000002100 */
[----:B--2---:R-:W-:-:S02]  /*197f0*/  SEL R4, R3, RZ, !P0 ;  /* 0x000000ff03047207 */ /* 0x004fc40004000000 */
[----:B------:R-:W-:-:S04]  /*19800*/  IMAD R3, R7, R0, RZ ;  /* 0x0000000007037224 */ /* 0x000fc800078e02ff */
[C---:B------:R-:W-:Y:S02]  /*19810*/  IMAD R4, R6.reuse, R4, R3 ;  /* 0x0000000406047224 */ /* 0x040fe400078e0203 */
[----:B------:R-:W-:Y:S02]  /*19820*/  IMAD R3, R11, R5, RZ ;  /* 0x000000050b037224 */ /* 0x000fe400078e02ff */
[----:B------:R-:W-:-:S04]  /*19830*/  IMAD.WIDE.U32 R6, R6, R0, RZ ;  /* 0x0000000006067225 */ /* 0x000fc800078e00ff */
[----:B------:R-:W-:Y:S01]  /*19840*/  IMAD.IADD R9, R9, 0x1, R3 ;  /* 0x0000000109097824 */ /* 0x000fe200078e0203 */
[--C-:B-----5:R-:W-:Y:S01]  /*19850*/  IADD3 R12, P1, P0, R6, R8, R2.reuse ;  /* 0x00000008060c7210 */ /* 0x120fe2000783e002 */
[----:B------:R-:W-:Y:S01]  /*19860*/  IMAD.MOV.U32 R3, RZ, RZ, c[0x0][0x4e8] ;  /* 0x00013a00ff037624 */ /* 0x000fe200078e00ff */
[----:B------:R-:W-:Y:S01]  /*19870*/  SHF.R.S32.HI R8, RZ, 0x1f, R2 ;  /* 0x0000001fff087819 */ /* 0x000fe20000011402 */
[----:B------:R-:W-:Y:S01]  /*19880*/  IMAD.IADD R4, R7, 0x1, R4 ;  /* 0x0000000107047824 */ /* 0x000fe200078e0204 */
[----:B---3--:R-:W-:Y:S02]  /*19890*/  SEL R6, R19, RZ, P2 ;  /* 0x000000ff13067207 */ /* 0x008fe40001000000 */
[----:B------:R-:W-:Y:S01]  /*198a0*/  ISETP.NE.AND P3, PT, R3, 0x1, PT ;  /* 0x000000010300780c */ /* 0x000fe20003f65270 */
[----:B------:R-:W-:Y:S01]  /*198b0*/  IMAD.IADD R3, R249, 0x1, R240 ;  /* 0x00000001f9037824 */ /* 0x000fe200078e02f0 */
[----:B------:R-:W-:Y:S01]  /*198c0*/  IADD3.X R11, R4, R9, R8, P1, P0 ;  /* 0x00000009040b7210 */ /* 0x000fe20000fe0408 */
[----:B------:R-:W-:-:S02]  /*198d0*/  IMAD R10, R17, R6, RZ ;  /* 0x00000006110a7224 */ /* 0x000fc400078e02ff */
[----:B------:R-:W-:-:S04]  /*198e0*/  IMAD.WIDE.U32 R6, R16, R6, RZ ;  /* 0x0000000610067225 */ /* 0x000fc800078e00ff */
[----:B------:R-:W-:-:S04]  /*198f0*/  IMAD.MOV.U32 R4, RZ, RZ, R3 ;  /* 0x000000ffff047224 */ /* 0x000fc800078e0003 */
[----:B------:R-:W-:-:S05]  /*19900*/  @P3 IMAD.HI.U32 R9, R3, c[0x0][0x4ec], RZ ;  /* 0x00013b0003093a27 */ /* 0x000fca00078e00ff */
[----:B------:R-:W-:Y:S01]  /*19910*/  @P3 SHF.R.U32.HI R4, RZ, c[0x0][0x4f0], R9 ;  /* 0x00013c00ff043a19 */ /* 0x000fe20000011609 */
[----:B------:R-:W-:-:S03]  /*19920*/  IMAD.IADD R10, R7, 0x1, R10 ;  /* 0x00000001070a7824 */ /* 0x000fc600078e020a */
        /* <DEDUP_REMOVED lines=27> */
[----:B----4-:R-:W-:-:S05]  /*19ae0*/  IMAD.IADD R6, R87, 0x1, R240 ;  /* 0x0000000157067824 */ /* 0x010fca00078e02f0 */
        /* <DEDUP_REMOVED lines=58> */
.L_x_4605:
[----:B------:R-:W-:Y:S05]  /*19e90*/  BRA.DIV ~URZ, `(.L_x_4525) ;  /* 0x000059c27f007947 */ /* 0x000fea000b800000 */
[----:B------:R3:W4:Y:S02]  /*19ea0*/  SHFL.IDX PT, R0, R7, RZ, 0x181f ;  /* 0x00181fff07007589 */ /* 0x00072400000e0000 */
.L_x_4606:
[----:B------:R-:W-:Y:S01]  /*19eb0*/  ISETP.GE.AND P0, PT, R5, R4, PT ;  /* 0x000000040500720c */ /* 0x000fe20003f06270 */
[----:B------:R-:W-:-:S12]  /*19ec0*/  BSSY B0, `(.L_x_4526) ;  /* 0x000000e000007945 */ /* 0x000fd80003800000 */
        /* <DEDUP_REMOVED lines=13> */
.L_x_4527:
[----:B------:R-:W-:Y:S05]  /*19fa0*/  BSYNC B0 ;  /* 0x0000000000007941 */ /* 0x000fea0003800000 */
.L_x_4526:
[----:B------:R-:W-:Y:S05]  /*19fb0*/  BRA.DIV ~URZ, `(.L_x_4528) ;  /* 0x000059027f007947 */ /* 0x000fea000b800000 */
[----:B--2---:R2:W1:Y:S04]  /*19fc0*/  SHFL.IDX PT, R8, R6, 0x1, 0x181f ;  /* 0x00381f0006087f89 */ /* 0x00446800000e0000 */
[----:B----4-:R2:W4:Y:S02]  /*19fd0*/  SHFL.IDX PT, R0, R7, 0x1, 0x181f ;  /* 0x00381f0007007f89 */ /* 0x01052400000e0000 */
.L_x_4607:
        /* <DEDUP_REMOVED lines=16> */
.L_x_4530:
[----:B------:R-:W-:Y:S05]  /*1a0e0*/  BSYNC B0 ;  /* 0x0000000000007941 */ /* 0x000fea0003800000 */
.L_x_4529:
[----:B------:R-:W-:Y:S05]  /*1a0f0*/  BRA.DIV ~URZ, `(.L_x_4531) ;  /* 0x000058827f007947 */ /* 0x000fea000b800000 */
[----:B-1----:R1:W2:Y:S02]  /*1a100*/  SHFL.IDX PT, R8, R6, 0x2, 0x181f ;  /* 0x00581f0006087f89 */ /* 0x0022a400000e0000 */
.L_x_4608:
[----:B------:R-:W-:Y:S05]  /*1a110*/  BRA.DIV ~URZ, `(.L_x_4532) ;  /* 0x000058d27f007947 */ /* 0x000fea000b800000 */
[----:B----4-:R4:W1:Y:S02]  /*1a120*/  SHFL.IDX PT, R0, R7, 0x2, 0x181f ;  /* 0x00581f0007007f89 */ /* 0x01086400000e0000 */
.L_x_4609:
        /* <DEDUP_REMOVED lines=16> */
.L_x_4534:
[----:B------:R-:W-:Y:S05]  /*1a230*/  BSYNC B0 ;  /* 0x0000000000007941 */ /* 0x000fea0003800000 */
.L_x_4533:
[----:B------:R-:W-:Y:S05]  /*1a240*/  BRA.DIV ~URZ, `(.L_x_4535) ;  /* 0x000058027f007947 */ /* 0x000fea000b800000 */
[----:B-12---:R-:W1:Y:S04]  /*1a250*/  SHFL.IDX PT, R6, R6, 0x3, 0x181f ;  /* 0x00781f0006067f89 */ /* 0x006e6800000e0000 */
[----:B------:R2:W3:Y:S02]  /*1a260*/  SHFL.IDX PT, R0, R7, 0x3, 0x181f ;  /* 0x00781f0007007f89 */ /* 0x0004e400000e0000 */
.L_x_4610:
[----:B------:R-:W-:-:S04]  /*1a270*/  IADD3 R2, R5, 0x60, RZ ;  /* 0x0000006005027810 */ /* 0x000fc80007ffe0ff */
[----:B------:R-:W-:-:S13]  /*1a280*/  ISETP.GE.AND P0, PT, R2, R4, PT ;  /* 0x000000040200720c */ /* 0x000fda0003f06270 */
[----:B------:R-:W-:Y:S05]  /*1a290*/  @P0 BRA `(.L_x_4536) ;  /* 0x0000259000000947 */ /* 0x000fea0003800000 */
[----:B------:R-:W-:Y:S02]  /*1a2a0*/  ISETP.GE.AND P1, PT, R204, c[0x0][0x3c8], PT ;  /* 0x0000f200cc007a0c */ /* 0x000fe40003f26270 */
[----:B------:R-:W-:-:S11]  /*1a2b0*/  ISETP.GE.AND P0, PT, R206, c[0x0][0x3c8], PT ;  /* 0x0000f200ce007a0c */ /* 0x000fd60003f06270 */
[-C--:B---3--:R-:W-:Y:S02]  /*1a2c0*/  @!P1 LEA R4, P3, R204, R0.reuse, 0x1 ;  /* 0x00000000cc049211 */ /* 0x088fe400078608ff */
[----:B------:R-:W-:Y:S02]  /*1a2d0*/  @!P0 LEA R2, P2, R206, R0, 0x1 ;  /* 0x00000000ce028211 */ /* 0x000fe400078408ff */
        /* <DEDUP_REMOVED lines=10> */
.L_x_4523:
[----:B------:R-:W3:Y:S01]  /*1a380*/  LDL.LU R9, [R1+0x4] ;  /* 0x0000040001097983 */ /* 0x000ee20000300800 */
        /* <DEDUP_REMOVED lines=34> */
.L_x_4611:
[----:B------:R-:W-:Y:S05]  /*1a5b0*/  BRA.DIV ~URZ, `(.L_x_4538) ;  /* 0x000055c27f007947 */ /* 0x000fea000b800000 */
[----:B------:R4:W1:Y:S02]  /*1a5c0*/  SHFL.IDX PT, R0, R12, RZ, 0x1c1f ;  /* 0x001c1fff0c007589 */ /* 0x00086400000e0000 */
.L_x_4612:
        /* <DEDUP_REMOVED lines=168> */
.L_x_4540:
[----:B------:R-:W-:Y:S05]  /*1b050*/  BSYNC B0 ;  /* 0x0000000000007941 */ /* 0x000fea0003800000 */
.L_x_4539:
[----:B------:R-:W-:Y:S05]  /*1b060*/  BRA.DIV ~URZ, `(.L_x_4541) ;  /* 0x00004b727f007947 */ /* 0x000fea000b800000 */
[----:B---3--:R3:W2:Y:S04]  /*1b070*/  SHFL.IDX PT, R4, R5, 0x1, 0x1c1f ;  /* 0x003c1f0005047f89 */ /* 0x0086a800000e0000 */
[----:B-1----:R3:W1:Y:S02]  /*1b080*/  SHFL.IDX PT, R0, R12, 0x1, 0x1c1f ;  /* 0x003c1f000c007f89 */ /* 0x00266400000e0000 */
.L_x_4613:
        /* <DEDUP_REMOVED lines=8> */
[----:B------:R-:W-:Y:S01]  /*1b110*/  IADD3 R9, R243, 0x8, RZ ;  /* 0x00000008f3097810 */ /* 0x000fe20007ffe0ff */
        /* <DEDUP_REMOVED lines=173> */
.L_x_4521:
        /* <DEDUP_REMOVED lines=19> */
.L_x_4542:
[----:B--2---:R-:W2:Y:S01]  /*1bd20*/  LDL.LU R2, [R1] ;  /* 0x0000000001027983 */ /* 0x004ea20000300800 */
[----:B------:R-:W-:Y:S01]  /*1bd30*/  BSSY B0, `(.L_x_4543) ;  /* 0x0000038000007945 */ /* 0x000fe20003800000 */
[----:B------:R-:W-:Y:S02]  /*1bd40*/  LOP3.LUT R4, R246, 0xffff, RZ, 0xc0, !PT ;  /* 0x0000fffff6047812 */ /* 0x000fe400078ec0ff */
[----:B------:R-:W3:Y:S01]  /*1bd50*/  S2R R5, SR_TID.X ;  /* 0x0000000000057919 */ /* 0x000ee20000002100 */
[----:B------:R-:W-:-:S02]  /*1bd60*/  SEL R3, R252, RZ, !P3 ;  /* 0x000000fffc037207 */ /* 0x000fc40005800000 */
[----:B-----5:R-:W-:Y:S02]  /*1bd70*/  SHF.R.S32.HI R18, RZ, 0x1f, R0 ;  /* 0x0000001fff127819 */ /* 0x020fe40000011400 */
[----:B---3--:R-:W-:Y:S02]  /*1bd80*/  ISETP.GT.AND P0, PT, R5, 0x7f, PT ;  /* 0x0000007f0500780c */ /* 0x008fe40003f04270 */
[----:B--2---:R-:W-:-:S11]  /*1bd90*/  SEL R20, R2, RZ, !P3 ;  /* 0x000000ff02147207 */ /* 0x004fd60005800000 */
[----:B------:R-:W-:Y:S05]  /*1bda0*/  @P0 BRA `(.L_x_4544) ;  /* 0x0000030000000947 */ /* 0x000fea0003800000 */
[----:B------:R-:W-:Y:S01]  /*1bdb0*/  IMAD R2, R15, c[0x0][0x4e8], RZ ;  /* 0x00013a000f027a24 */ /* 0x000fe200078e02ff */
[----:B------:R-:W-:-:S04]  /*1bdc0*/  IADD3 R14, R240, R5, RZ ;  /* 0x00000005f00e7210 */ /* 0x000fc80007ffe0ff */
[----:B------:R-:W-:-:S13]  /*1bdd0*/  ISETP.GE.AND P0, PT, R14, R2, PT ;  /* 0x000000020e00720c */ /* 0x000fda0003f06270 */
[----:B------:R-:W-:Y:S05]  /*1bde0*/  @P0 BRA `(.L_x_4544) ;  /* 0x000002c000000947 */ /* 0x000fea0003800000 */
[----:B------:R-:W2:Y:S01]  /*1bdf0*/  LDL.LU R22, [R1+0x4] ;  /* 0x0000040001167983 */ /* 0x000ea20000300800 */
        /* <DEDUP_REMOVED lines=43> */
.L_x_4544:
[----:B------:R-:W-:Y:S05]  /*1c0b0*/  BSYNC B0 ;  /* 0x0000000000007941 */ /* 0x000fea0003800000 */
.L_x_4543:
        /* <DEDUP_REMOVED lines=41> */
.L_x_4614:
[----:B------:R-:W-:Y:S05]  /*1c350*/  BRA.DIV ~URZ, `(.L_x_4546) ;  /* 0x000039b27f007947 */ /* 0x000fea000b800000 */
[----:B------:R3:W4:Y:S02]  /*1c360*/  SHFL.IDX PT, R0, R7, RZ, 0x181f ;  /* 0x00181fff07007589 */ /* 0x00072400000e0000 */
.L_x_4615:
        /* <DEDUP_REMOVED lines=16> */
.L_x_4548:
[----:B------:R-:W-:Y:S05]  /*1c470*/  BSYNC B0 ;  /* 0x0000000000007941 */ /* 0x000fea0003800000 */
.L_x_4547:
[----:B------:R-:W-:Y:S05]  /*1c480*/  BRA.DIV ~URZ, `(.L_x_4549) ;  /* 0x000038e27f007947 */ /* 0x000fea000b800000 */
[----:B--2---:R2:W1:Y:S04]  /*1c490*/  SHFL.IDX PT, R8, R6, 0x1, 0x181f ;  /* 0x00381f0006087f89 */ /* 0x00446800000e0000 */
[----:B----4-:R2:W4:Y:S02]  /*1c4a0*/  SHFL.IDX PT, R0, R7, 0x1, 0x181f ;  /* 0x00381f0007007f89 */ /* 0x01052400000e0000 */
.L_x_4616:
        /* <DEDUP_REMOVED lines=16> */
.L_x_4551:
[----:B------:R-:W-:Y:S05]  /*1c5b0*/  BSYNC B0 ;  /* 0x0000000000007941 */ /* 0x000fea0003800000 */
.L_x_4550:
[----:B------:R-:W-:Y:S05]  /*1c5c0*/  BRA.DIV ~URZ, `(.L_x_4552) ;  /* 0x000038627f007947 */ /* 0x000fea000b800000 */
[----:B-1----:R1:W2:Y:S02]  /*1c5d0*/  SHFL.IDX PT, R8, R6, 0x2, 0x181f ;  /* 0x00581f0006087f89 */ /* 0x0022a400000e0000 */
.L_x_4617:
[----:B------:R-:W-:Y:S05]  /*1c5e0*/  BRA.DIV ~URZ, `(.L_x_4553) ;  /* 0x000038b27f007947 */ /* 0x000fea000b800000 */
[----:B----4-:R4:W1:Y:S02]  /*1c5f0*/  SHFL.IDX PT, R0, R7, 0x2, 0x181f ;  /* 0x00581f0007007f89 */ /* 0x01086400000e0000 */
.L_x_4618:
        /* <DEDUP_REMOVED lines=16> */
.L_x_4555:
[----:B------:R-:W-:Y:S05]  /*1c700*/  BSYNC B0 ;  /* 0x0000000000007941 */ /* 0x000fea0003800000 */
.L_x_4554:
[----:B------:R-:W-:Y:S05]  /*1c710*/  BRA.DIV ~URZ, `(.L_x_4556) ;  /* 0x000037e27f007947 */ /* 0x000fea000b800000 */
[----:B-12---:R-:W1:Y:S04]  /*1c720*/  SHFL.IDX PT, R6, R6, 0x3, 0x181f ;  /* 0x00781f0006067f89 */ /* 0x006e6800000e0000 */
[----:B---34-:R-:W2:Y:S02]  /*1c730*/  SHFL.IDX PT, R7, R7, 0x3, 0x181f ;  /* 0x00781f0007077f89 */ /* 0x018ea400000e0000 */
.L_x_4619:
        /* <DEDUP_REMOVED lines=15> */
.L_x_4536:
[----:B------:R-:W-:Y:S05]  /*1c830*/  BSYNC B1 ;  /* 0x0000000000017941 */ /* 0x000fea0003800000 */
.L_x_4520:
        /* <DEDUP_REMOVED lines=13> */
.L_x_4620:
[----:B------:R-:W-:Y:S05]  /*1c910*/  BRA.DIV ~URZ, `(.L_x_4559) ;  /* 0x000037227f007947 */ /* 0x000fea000b800000 */
[----:B------:R3:W4:Y:S02]  /*1c920*/  SHFL.IDX PT, R6, R86, 0x1, 0x1f ;  /* 0x00201f0056067f89 */ /* 0x00072400000e0000 */
.L_x_4621:
        /* <DEDUP_REMOVED lines=18> */
.L_x_4622:
        /* <DEDUP_REMOVED lines=16> */
.L_x_4623:
[----:B--2---:R-:W-:Y:S01]  /*1cb50*/  IMAD R0, R0, c[0x0][0x538], RZ ;  /* 0x00014e0000007a24 */ /* 0x004fe200078e02ff */
[----:B------:R-:W-:Y:S04]  /*1cb60*/  BSSY B1, `(.L_x_4562) ;  /* 0x00000c5000017945 */ /* 0x000fe80003800000 */
[----:B------:R-:W-:-:S04]  /*1cb70*/  IADD3 R6, R0, R6, RZ ;  /* 0x0000000600067210 */ /* 0x000fc80007ffe0ff */
[----:B------:R-:W-:-:S13]  /*1cb80*/  ISETP.GT.AND P0, PT, R6, R9, PT ;  /* 0x000000090600720c */ /* 0x000fda0003f04270 */
[----:B------:R-:W-:Y:S05]  /*1cb90*/  @P0 BRA `(.L_x_4563) ;  /* 0x0000025000000947 */ /* 0x000fea0003800000 */
.L_x_4567:
        /* <DEDUP_REMOVED lines=17> */
.L_x_4624:
        /* <DEDUP_REMOVED lines=16> */
.L_x_4625:
[----:B--2---:R-:W-:-:S05]  /*1cdb0*/  IMAD R0, R0, c[0x0][0x538], RZ ;  /* 0x00014e0000007a24 */ /* 0x004fca00078e02ff */
[----:B------:R-:W-:-:S04]  /*1cdc0*/  IADD3 R6, R0, R6, RZ ;  /* 0x0000000600067210 */ /* 0x000fc80007ffe0ff */
[----:B------:R-:W-:-:S13]  /*1cdd0*/  ISETP.GT.AND P0, PT, R6, R9, PT ;  /* 0x000000090600720c */ /* 0x000fda0003f04270 */
[----:B-1-3--:R-:W-:Y:S05]  /*1cde0*/  @!P0 BRA `(.L_x_4567) ;  /* 0xfffffdb000008947 */ /* 0x00afea000383ffff */
.L_x_4563:
[----:B------:R-:W-:-:S05]  /*1cdf0*/  IADD3 R11, -R0, R6, RZ ;  /* 0x00000006000b7210 */ /* 0x000fca0007ffe1ff */
[----:B------:R-:W-:-:S05]  /*1ce00*/  IMAD R0, R4, c[0x0][0x538], R11 ;  /* 0x00014e0004007a24 */ /* 0x000fca00078e020b */
[----:B------:R-:W-:Y:S01]  /*1ce10*/  ISETP.GT.AND P0, PT, R0, R9, PT ;  /* 0x000000090000720c */ /* 0x000fe20003f04270 */
[----:B------:R-:W-:-:S12]  /*1ce20*/  BRA.DIV ~URZ, `(.L_x_4568) ;  /* 0x000036527f007947 */ /* 0x000fd8000b800000 */
[----:B------:R-:W-:-:S04]  /*1ce30*/  VOTE.ANY R10, PT, !P0 ;  /* 0x00000000000a7806 */ /* 0x000fc800040e0100 */
.L_x_4626:
[----:B------:R-:W2:Y:S02]  /*1ce40*/  POPC R6, R10 ;  /* 0x0000000a00067309 */ /* 0x000ea40000000000 */
[----:B--2---:R-:W-:Y:S01]  /*1ce50*/  IADD3 R247, R6, R247, RZ ;  /* 0x000000f706f77210 */ /* 0x004fe20007ffe0ff */
[----:B------:R-:W-:Y:S05]  /*1ce60*/  BRA.DIV ~URZ, `(.L_x_4569) ;  /* 0x000036627f007947 */ /* 0x000fea000b800000 */
[----:B------:R2:W4:Y:S04]  /*1ce70*/  SHFL.IDX PT, R7, R7, R6, 0x1f ;  /* 0x00001f0607077589 */ /* 0x00052800000e0000 */
[----:B------:R2:W1:Y:S02]  /*1ce80*/  SHFL.IDX PT, R5, R8, R6, 0x1f ;  /* 0x00001f0608057589 */ /* 0x00046400000e0000 */
.L_x_4627:
[----:B------:R-:W-:Y:S01]  /*1ce90*/  ISETP.NE.AND P0, PT, R10, RZ, PT ;  /* 0x000000ff0a00720c */ /* 0x000fe20003f05270 */
[----:B------:R-:W-:-:S12]  /*1cea0*/  BSSY B0, `(.L_x_4570) ;  /* 0x0000005000007945 */ /* 0x000fd80003800000 */
[----:B------:R-:W-:Y:S05]  /*1ceb0*/  @!P0 BRA `(.L_x_4571) ;  /* 0x0000003000008947 */ /* 0x000fea0003800000 */
[----:B--2---:R-:W-:Y:S01]  /*1cec0*/  IADD3 R6, R6, -0x1, RZ ;  /* 0xffffffff06067810 */ /* 0x004fe20007ffe0ff */
[----:B------:R-:W-:Y:S05]  /*1ced0*/  BRA.DIV ~URZ, `(.L_x_4572) ;  /* 0x000036c27f007947 */ /* 0x000fea000b800000 */
[----:B------:R2:W3:Y:S02]  /*1cee0*/  SHFL.IDX PT, R12, R4, R6, 0x1f ;  /* 0x00001f06040c7589 */ /* 0x0004e400000e0000 */
.L_x_4571:
[----:B------:R-:W-:Y:S05]  /*1cef0*/  BSYNC B0 ;  /* 0x0000000000007941 */ /* 0x000fea0003800000 */
.L_x_4570:
        /* <DEDUP_REMOVED lines=67> */
.L_x_4574:
        /* <DEDUP_REMOVED lines=64> */
.L_x_4575:
[----:B------:R-:W-:Y:S05]  /*1d730*/  BSYNC B0 ;  /* 0x0000000000007941 */ /* 0x000fea0003800000 */
.L_x_4573:
[----:B------:R-:W-:-:S04]  /*1d740*/  LOP3.LUT R2, RZ, R2, RZ, 0x33, !PT ;  /* 0x00000002ff027212 */ /* 0x000fc800078e33ff */
[----:B------:R-:W-:Y:S01]  /*1d750*/  IADD3 R245, R2, R7, RZ ;  /* 0x0000000702f57210 */ /* 0x000fe20007ffe0ff */
[----:B------:R-:W-:Y:S05]  /*1d760*/  BRA `(.L_x_4576) ;  /* 0x0000004000007947 */ /* 0x000fea0003800000 */
.L_x_4564:
[----:B------:R-:W-:Y:S01]  /*1d770*/  IMAD.MOV.U32 R244, RZ, RZ, R9 ;  /* 0x000000fffff47224 */ /* 0x000fe200078e0009 */
[----:B------:R-:W-:Y:S01]  /*1d780*/  MOV R246, RZ ;  /* 0x000000ff00f67202 */ /* 0x000fe20000000f00 */
[----:B------:R-:W-:Y:S01]  /*1d790*/  IMAD.MOV.U32 R245, RZ, RZ, RZ ;  /* 0x000000fffff57224 */ /* 0x000fe200078e00ff */
[----:B------:R-:W-:Y:S02]  /*1d7a0*/  MOV R247, c[0x0][0x53c] ;  /* 0x00014f0000f77a02 */ /* 0x000fe40000000f00 */
.L_x_4576:
[----:B------:R-:W-:Y:S05]  /*1d7b0*/  BSYNC B1 ;  /* 0x0000000000017941 */ /* 0x000fea0003800000 */
.L_x_4562:
[----:B------:R-:W-:Y:S01]  /*1d7c0*/  WARPSYNC 0xffffffff ;  /* 0xffffffff00007948 */ /* 0x000fe20003800000 */
[----:B------:R-:W-:Y:S01]  /*1d7d0*/  BAR.SYNC.DEFER_BLOCKING 0x4, 0x100 ;  /* 0x0104000000007b1d */ /* 0x000fe20000010000 */
[----:B------:R-:W-:-:S13]  /*1d7e0*/  ISETP.NE.AND P0, PT, R13, RZ, PT ;  /* 0x000000ff0d00720c */ /* 0x000fda0003f05270 */
[----:B------:R2:W-:Y:S04]  /*1d7f0*/  @!P0 STS.128 [0x18100], R244 ;  /* 0x018100f4ff008388 */ /* 0x0005e80000000c00 */
[----:B------:R-:W-:Y:S06]  /*1d800*/  BAR.ARV 0x5, 0x100 ;  /* 0x0144000000007b1d */ /* 0x000fec0000002000 */
.L_x_4557:
[----:B-1----:R-:W-:-:S13]  /*1d810*/  ISETP.GE.AND P0, PT, R247, c[0x0][0x53c], PT ;  /* 0x00014f00f7007a0c */ /* 0x002fda0003f06270 */
[----:B--234-:R-:W-:Y:S01]  /*1d820*/  @P0 CALL.REL.NOINC `(.L_x_4577) ;  /* 0x0000001000000944 */ /* 0x01cfe20003c00000 */
[----:B------:R-:W-:Y:S05]  /*1d830*/  BRA `(.L_x_4578) ;  /* 0xfffe487000007947 */ /* 0x000fea000383ffff */
.L_x_4577:
[----:B------:R-:W-:Y:S05]  /*1d840*/  EXIT ;  /* 0x000000000000794d */ /* 0x000fea0003800000 */
.L_x_4388:
[----:B------:R-:W-:Y:S01]  /*1d850*/  IMAD.MOV.U32 R0, RZ, RZ, R5 ;  /* 0x000000ffff007224 */ /* 0x000fe200078e0005 */
[----:B------:R-:W-:Y:S02]  /*1d860*/  MOV R3, 0x1 ;  /* 0x0000000100037802 */ /* 0x000fe40000000f00 */
[----:B------:R-:W-:Y:S02]  /*1d870*/  MOV R2, 0x1d890 ;  /* 0x0001d89000027802 */ /* 0x000fe40000000f00 */
[----:B--2---:R-:W-:Y:S05]  /*1d880*/  CALL.REL.NOINC `($__internal_76_$__cuda_sm70_shflsync_up_p) ;  /* 0x00002e3000007944 */ /* 0x004fea0003c00000 */
[----:B------:R-:W-:Y:S01]  /*1d890*/  MOV R0, R4 ;  /* 0x0000000400007202 */ /* 0x000fe20000000f00 */
[----:B------:R-:W-:Y:S05]  /*1d8a0*/  BRA `(.L_x_4579) ;  /* 0xfffe2b9000007947 */ /* 0x000fea000383ffff */
.L_x_4389:
[----:B------:R-:W-:Y:S01]  /*1d8b0*/  IMAD.MOV.U32 R0, RZ, RZ, R5 ;  /* 0x000000ffff007224 */ /* 0x000fe200078e0005 */
[----:B------:R-:W-:Y:S02]  /*1d8c0*/  MOV R3, 0x2 ;  /* 0x0000000200037802 */ /* 0x000fe40000000f00 */
[----:B------:R-:W-:Y:S02]  /*1d8d0*/  MOV R2, 0x1d8f0 ;  /* 0x0001d8f000027802 */ /* 0x000fe40000000f00 */
[----:B--2---:R-:W-:Y:S05]  /*1d8e0*/  CALL.REL.NOINC `($__internal_76_$__cuda_sm70_shflsync_up_p) ;  /* 0x00002dd000007944 */ /* 0x004fea0003c00000 */
[----:B------:R-:W-:Y:S01]  /*1d8f0*/  SEL R4, R4, RZ, P4 ;  /* 0x000000ff04047207 */ /* 0x000fe20002000000 */
[----:B------:R-:W-:Y:S01]  /*1d900*/  IMAD.MOV.U32 R3, RZ, RZ, 0x4 ;  /* 0x00000004ff037424 */ /* 0x000fe200078e00ff */
[----:B------:R-:W-:-:S03]  /*1d910*/  MOV R2, 0x1d940 ;  /* 0x0001d94000027802 */ /* 0x000fc60000000f00 */
[----:B------:R-:W-:Y:S02]  /*1d920*/  IMAD.IADD R0, R5, 0x1, R4 ;  /* 0x0000000105007824 */ /* 0x000fe400078e0204 */
[----:B------:R-:W-:Y:S05]  /*1d930*/  CALL.REL.NOINC `($__internal_76_$__cuda_sm70_shflsync_up_p) ;  /* 0x00002d8000007944 */ /* 0x000fea0003c00000 */
        /* <DEDUP_REMOVED lines=10> */
[----:B------:R-:W-:Y:S02]  /*1d9e0*/  SEL R4, R4, RZ, P1 ;  /* 0x000000ff04047207 */ /* 0x000fe40000800000 */
[----:B------:R-:W-:Y:S02]  /*1d9f0*/  MOV R3, 0x1f ;  /* 0x0000001f00037802 */ /* 0x000fe40000000f00 */
[----:B------:R-:W-:Y:S01]  /*1da00*/  MOV R2, 0x1da50 ;  /* 0x0001da5000027802 */ /* 0x000fe20000000f00 */
[----:B------:R-:W-:Y:S02]  /*1da10*/  IMAD.IADD R4, R0, 0x1, R4 ;  /* 0x0000000100047824 */ /* 0x000fe400078e0204 */
[----:B------:R-:W-:Y:S02]  /*1da20*/  IMAD.MOV.U32 R0, RZ, RZ, 0x1f ;  /* 0x0000001fff007424 */ /* 0x000fe400078e00ff */
[----:B------:R-:W-:Y:S02]  /*1da30*/  IMAD.MOV.U32 R199, RZ, RZ, R4 ;  /* 0x000000ffffc77224 */ /* 0x000fe400078e0004 */
[----:B------:R-:W-:Y:S05]  /*1da40*/  CALL.REL.NOINC `($__internal_75_$__cuda_sm70_shflsync_idx_p) ;  /* 0x00002c2000007944 */ /* 0x000fea0003c00000 */
[----:B------:R-:W-:Y:S05]  /*1da50*/  BRA `(.L_x_4580) ;  /* 0xfffe2ae000007947 */ /* 0x000fea000383ffff */
.L_x_4391:
[----:B------:R-:W-:Y:S02]  /*1da60*/  SEL R0, RZ, 0x1, P0 ;  /* 0x00000001ff007807 */ /* 0x000fe40000000000 */
[----:B------:R-:W-:-:S02]  /*1da70*/  MOV R2, 0x1da90 ;  /* 0x0001da9000027802 */ /* 0x000fc40000000f00 */
[----:B--2---:R-:W-:Y:S05]  /*1da80*/  CALL.REL.NOINC `($__internal_77_$__cuda_sm70_votesync_ballot) ;  /* 0x00002c9000007944 */ /* 0x004fea0003c00000 */
[----:B------:R-:W-:Y:S01]  /*1da90*/  MOV R10, R0 ;  /* 0x00000000000a7202 */ /* 0x000fe20000000f00 */
[----:B------:R-:W-:Y:S05]  /*1daa0*/  BRA `(.L_x_4581) ;  /* 0xfffe2b2000007947 */ /* 0x000fea000383ffff */
.L_x_4392:
[----:B------:R-:W-:Y:S01]  /*1dab0*/  IMAD.MOV.U32 R199, RZ, RZ, R9 ;  /* 0x000000ffffc77224 */ /* 0x000fe200078e0009 */
[----:B------:R-:W-:Y:S01]  /*1dac0*/  MOV R0, R5 ;  /* 0x0000000500007202 */ /* 0x000fe20000000f00 */
[----:B------:R-:W-:Y:S01]  /*1dad0*/  IMAD.MOV.U32 R3, RZ, RZ, 0x1f ;  /* 0x0000001fff037424 */ /* 0x000fe200078e00ff */
[----:B------:R-:W-:-:S02]  /*1dae0*/  MOV R2, 0x1db00 ;  /* 0x0001db0000027802 */ /* 0x000fc40000000f00 */
[----:B------:R-:W-:Y:S05]  /*1daf0*/  CALL.REL.NOINC `($__internal_75_$__cuda_sm70_shflsync_idx_p) ;  /* 0x00002b7000007944 */ /* 0x000fea0003c00000 */
[----:B------:R-:W-:Y:S01]  /*1db00*/  IMAD.MOV.U32 R12, RZ, RZ, R0 ;  /* 0x000000ffff0c7224 */ /* 0x000fe200078e0000 */
[----:B------:R-:W-:Y:S01]  /*1db10*/  MOV R199, R8 ;  /* 0x0000000800c77202 */ /* 0x000fe20000000f00 */
[----:B------:R-:W-:Y:S01]  /*1db20*/  IMAD.MOV.U32 R6, RZ, RZ, RZ ;  /* 0x000000ffff067224 */ /* 0x000fe200078e00ff */
[----:B------:R-:W-:Y:S01]  /*1db30*/  MOV R0, R5 ;  /* 0x0000000500007202 */ /* 0x000fe20000000f00 */
[----:B------:R-:W-:Y:S01]  /*1db40*/  IMAD.MOV.U32 R3, RZ, RZ, 0x1f ;  /* 0x0000001fff037424 */ /* 0x000fe200078e00ff */
[----:B------:R-:W-:-:S02]  /*1db50*/  MOV R2, 0x1db70 ;  /* 0x0001db7000027802 */ /* 0x000fc40000000f00 */
[----:B------:R-:W-:Y:S05]  /*1db60*/  CALL.REL.NOINC `($__internal_75_$__cuda_sm70_shflsync_idx_p) ;  /* 0x00002b0000007944 */ /* 0x000fea0003c00000 */
[----:B------:R-:W-:Y:S01]  /*1db70*/  MOV R9, R0 ;  /* 0x0000000000097202 */ /* 0x000fe20000000f00 */
[----:B------:R-:W-:Y:S05]  /*1db80*/  BRA `(.L_x_4582) ;  /* 0xfffe2aa000007947 */ /* 0x000fea000383ffff */
.L_x_4395:
[----:B------:R-:W-:Y:S01]  /*1db90*/  IMAD.MOV.U32 R199, RZ, RZ, R4 ;  /* 0x000000ffffc77224 */ /* 0x000fe200078e0004 */
[----:B------:R-:W-:-:S02]  /*1dba0*/  MOV R3, 0x1f ;  /* 0x0000001f00037802 */ /* 0x000fc40000000f00 */
[----:B------:R-:W-:Y:S02]  /*1dbb0*/  MOV R2, 0x1dbd0 ;  /* 0x0001dbd000027802 */ /* 0x000fe40000000f00 */
[----:B-123--:R-:W-:Y:S05]  /*1dbc0*/  CALL.REL.NOINC `($__internal_75_$__cuda_sm70_shflsync_idx_p) ;  /* 0x00002aa000007944 */ /* 0x00efea0003c00000 */
[----:B------:R-:W-:Y:S01]  /*1dbd0*/  MOV R6, R0 ;  /* 0x0000000000067202 */ /* 0x000fe20000000f00 */
[----:B------:R-:W-:Y:S05]  /*1dbe0*/  BRA `(.L_x_4394) ;  /* 0xfffe2aa000007947 */ /* 0x000fea000383ffff */
.L_x_4434:
[----:B------:R-:W-:Y:S01]  /*1dbf0*/  IMAD.MOV.U32 R199, RZ, RZ, R5 ;  /* 0x000000ffffc77224 */ /* 0x000fe200078e0005 */
[----:B------:R-:W-:Y:S01]  /*1dc00*/  MOV R0, RZ ;  /* 0x000000ff00007202 */ /* 0x000fe20000000f00 */
[----:B------:R-:W-:Y:S01]  /*1dc10*/  IMAD.MOV.U32 R3, RZ, RZ, 0x181f ;  /* 0x0000181fff037424 */ /* 0x000fe200078e00ff */
[----:B------:R-:W-:Y:S02]  /*1dc20*/  MOV R2, 0x1dc40 ;  /* 0x0001dc4000027802 */ /* 0x000fe40000000f00 */
[----:B-----5:R-:W-:Y:S05]  /*1dc30*/  CALL.REL.NOINC `($__internal_75_$__cuda_sm70_shflsync_idx_p) ;  /* 0x00002a3000007944 */ /* 0x020fea0003c00000 */
[----:B------:R-:W-:Y:S01]  /*1dc40*/  MOV R6, R0 ;  /* 0x0000000000067202 */ /* 0x000fe20000000f00 */
[----:B------:R-:W-:Y:S05]  /*1dc50*/  BRA `(.L_x_4583) ;  /* 0xfffea7a000007947 */ /* 0x000fea000383ffff */
.L_x_4435:
[----:B------:R-:W-:Y:S01]  /*1dc60*/  IMAD.MOV.U32 R199, RZ, RZ, R7 ;  /* 0x000000ffffc77224 */ /* 0x000fe200078e0007 */
[----:B------:R-:W-:Y:S01]  /*1dc70*/  MOV R0, RZ ;  /* 0x000000ff00007202 */ /* 0x000fe20000000f00 */
[----:B------:R-:W-:Y:S01]  /*1dc80*/  IMAD.MOV.U32 R3, RZ, RZ, 0x181f ;  /* 0x0000181fff037424 */ /* 0x000fe200078e00ff */
[----:B------:R-:W-:Y:S02]  /*1dc90*/  MOV R2, 0x1dcb0 ;  /* 0x0001dcb000027802 */ /* 0x000fe40000000f00 */
[----:B-12--5:R-:W-:Y:S05]  /*1dca0*/  CALL.REL.NOINC `($__internal_75_$__cuda_sm70_shflsync_idx_p) ;  /* 0x000029c000007944 */ /* 0x026fea0003c00000 */
[----:B------:R-:W-:Y:S05]  /*1dcb0*/  BRA `(.L_x_4584) ;  /* 0xfffea76000007947 */ /* 0x000fea000383ffff */
.L_x_4438:
[----:B------:R-:W-:Y:S01]  /*1dcc0*/  IMAD.MOV.U32 R199, RZ, RZ, R5 ;  /* 0x000000ffffc77224 */ /* 0x000fe200078e0005 */
[----:B----4-:R-:W-:Y:S01]  /*1dcd0*/  MOV R0, 0x1 ;  /* 0x0000000100007802 */ /* 0x010fe20000000f00 */
[----:B--2---:R-:W-:Y:S01]  /*1dce0*/  IMAD.MOV.U32 R3, RZ, RZ, 0x181f ;  /* 0x0000181fff037424 */ /* 0x004fe200078e00ff */
[----:B------:R-:W-:-:S02]  /*1dcf0*/  MOV R2, 0x1dd10 ;  /* 0x0001dd1000027802 */ /* 0x000fc40000000f00 */
[----:B-1-3-5:R-:W-:Y:S05]  /*1dd00*/  CALL.REL.NOINC `($__internal_75_$__cuda_sm70_shflsync_idx_p) ;  /* 0x0000296000007944 */ /* 0x02afea0003c00000 */
[----:B------:R-:W-:Y:S01]  /*1dd10*/  IMAD.MOV.U32 R6, RZ, RZ, R0 ;  /* 0x000000ffff067224 */ /* 0x000fe200078e0000 */
[----:B------:R-:W-:Y:S01]  /*1dd20*/  MOV R0, 0x1 ;  /* 0x0000000100007802 */ /* 0x000fe20000000f00 */
[----:B------:R-:W-:Y:S01]  /*1dd30*/  IMAD.MOV.U32 R199, RZ, RZ, R7 ;  /* 0x000000ffffc77224 */ /* 0x000fe200078e0007 */
[----:B------:R-:W-:-:S02]  /*1dd40*/  MOV R3, 0x181f ;  /* 0x0000181f00037802 */ /* 0x000fc40000000f00 */
[----:B------:R-:W-:Y:S02]  /*1dd50*/  MOV R2, 0x1dd70 ;  /* 0x0001dd7000027802 */ /* 0x000fe40000000f00 */
[----:B------:R-:W-:Y:S05]  /*1dd60*/  CALL.REL.NOINC `($__internal_75_$__cuda_sm70_shflsync_idx_p) ;  /* 0x0000290000007944 */ /* 0x000fea0003c00000 */
[----:B------:R-:W-:Y:S05]  /*1dd70*/  BRA `(.L_x_4585) ;  /* 0xfffea7e000007947 */ /* 0x000fea000383ffff */
.L_x_4441:
[----:B------:R-:W-:Y:S01]  /*1dd80*/  IMAD.MOV.U32 R199, RZ, RZ, R5 ;  /* 0x000000ffffc77224 */ /* 0x000fe200078e0005 */
[----:B----4-:R-:W-:Y:S01]  /*1dd90*/  MOV R0, 0x2 ;  /* 0x0000000200007802 */ /* 0x010fe20000000f00 */
[----:B-1----:R-:W-:Y:S01]  /*1dda0*/  IMAD.MOV.U32 R3, RZ, RZ, 0x181f ;  /* 0x0000181fff037424 */ /* 0x002fe200078e00ff */
[----:B------:R-:W-:Y:S02]  /*1ddb0*/  MOV R2, 0x1ddd0 ;  /* 0x0001ddd000027802 */ /* 0x000fe40000000f00 */
[----:B--23-5:R-:W-:Y:S05]  /*1ddc0*/  CALL.REL.NOINC `($__internal_75_$__cuda_sm70_shflsync_idx_p) ;  /* 0x000028a000007944 */ /* 0x02cfea0003c00000 */
[----:B------:R-:W-:Y:S01]  /*1ddd0*/  MOV R6, R0 ;  /* 0x0000000000067202 */ /* 0x000fe20000000f00 */
[----:B------:R-:W-:Y:S05]  /*1dde0*/  BRA `(.L_x_4586) ;  /* 0xfffea8a000007947 */ /* 0x000fea000383ffff */
.L_x_4442:
[----:B------:R-:W-:Y:S01]  /*1ddf0*/  IMAD.MOV.U32 R199, RZ, RZ, R7 ;  /* 0x000000ffffc77224 */ /* 0x000fe200078e0007 */
[----:B----4-:R-:W-:Y:S01]  /*1de00*/  MOV R0, 0x2 ;  /* 0x0000000200007802 */ /* 0x010fe20000000f00 */
[----:B------:R-:W-:Y:S01]  /*1de10*/  IMAD.MOV.U32 R3, RZ, RZ, 0x181f ;  /* 0x0000181fff037424 */ /* 0x000fe200078e00ff */
[----:B------:R-:W-:Y:S02]  /*1de20*/  MOV R2, 0x1de40 ;  /* 0x0001de4000027802 */ /* 0x000fe40000000f00 */
[----:B-123-5:R-:W-:Y:S05]  /*1de30*/  CALL.REL.NOINC `($__internal_75_$__cuda_sm70_shflsync_idx_p) ;  /* 0x0000283000007944 */ /* 0x02efea0003c00000 */
[----:B------:R-:W-:Y:S05]  /*1de40*/  BRA `(.L_x_4587) ;  /* 0xfffea86000007947 */ /* 0x000fea000383ffff */
.L_x_4445:
[----:B------:R-:W-:Y:S01]  /*1de50*/  IMAD.MOV.U32 R199, RZ, RZ, R5 ;  /* 0x000000ffffc77224 */ /* 0x000fe200078e0005 */
[----:B-1----:R-:W-:Y:S01]  /*1de60*/  MOV R0, 0x3 ;  /* 0x0000000300007802 */ /* 0x002fe20000000f00 */
[----:B------:R-:W-:Y:S01]  /*1de70*/  IMAD.MOV.U32 R3, RZ, RZ, 0x181f ;  /* 0x0000181fff037424 */ /* 0x000fe200078e00ff */
[----:B------:R-:W-:-:S02]  /*1de80*/  MOV R2, 0x1dea0 ;  /* 0x0001dea000027802 */ /* 0x000fc40000000f00 */
[----:B--2345:R-:W-:Y:S05]  /*1de90*/  CALL.REL.NOINC `($__internal_75_$__cuda_sm70_shflsync_idx_p) ;  /* 0x000027d000007944 */ /* 0x03cfea0003c00000 */
[----:B------:R-:W-:Y:S01]  /*1dea0*/  IMAD.MOV.U32 R5, RZ, RZ, R0 ;  /* 0x000000ffff057224 */ /* 0x000fe200078e0000 */
[----:B------:R-:W-:Y:S01]  /*1deb0*/  MOV R0, 0x3 ;  /* 0x0000000300007802 */ /* 0x000fe20000000f00 */
[----:B------:R-:W-:Y:S01]  /*1dec0*/  IMAD.MOV.U32 R199, RZ, RZ, R7 ;  /* 0x000000ffffc77224 */ /* 0x000fe200078e0007 */
[----:B------:R-:W-:-:S02]  /*1ded0*/  MOV R3, 0x181f ;  /* 0x0000181f00037802 */ /* 0x000fc40000000f00 */
[----:B------:R-:W-:Y:S02]  /*1dee0*/  MOV R2, 0x1df00 ;  /* 0x0001df0000027802 */ /* 0x000fe40000000f00 */
[----:B------:R-:W-:Y:S05]  /*1def0*/  CALL.REL.NOINC `($__internal_75_$__cuda_sm70_shflsync_idx_p) ;  /* 0x0000277000007944 */ /* 0x000fea0003c00000 */
[----:B------:R-:W-:Y:S05]  /*1df00*/  BRA `(.L_x_4588) ;  /* 0xfffea8e000007947 */ /* 0x000fea000383ffff */
.L_x_4492:
[----:B------:R-:W-:Y:S01]  /*1df10*/  IMAD.MOV.U32 R199, RZ, RZ, R5 ;  /* 0x000000ffffc77224 */ /* 0x000fe200078e0005 */
[----:B------:R-:W-:Y:S01]  /*1df20*/  MOV R0, RZ ;  /* 0x000000ff00007202 */ /* 0x000fe20000000f00 */
[----:B------:R-:W-:Y:S01]  /*1df30*/  IMAD.MOV.U32 R3, RZ, RZ, 0x181f ;  /* 0x0000181fff037424 */ /* 0x000fe200078e00ff */
[----:B------:R-:W-:Y:S02]  /*1df40*/  MOV R2, 0x1df60 ;  /* 0x0001df6000027802 */ /* 0x000fe40000000f00 */
[----:B------:R-:W-:Y:S05]  /*1df50*/  CALL.REL.NOINC `($__internal_75_$__cuda_sm70_shflsync_idx_p) ;  /* 0x0000271000007944 */ /* 0x000fea0003c00000 */
[----:B------:R-:W-:Y:S01]  /*1df60*/  MOV R4, R0 ;  /* 0x0000000000047202 */ /* 0x000fe20000000f00 */
[----:B------:R-:W-:Y:S05]  /*1df70*/  BRA `(.L_x_4589) ;  /* 0xffff2ba000007947 */ /* 0x000fea000383ffff */
.L_x_4493:
[----:B------:R-:W-:Y:S01]  /*1df80*/  IMAD.MOV.U32 R199, RZ, RZ, R12 ;  /* 0x000000ffffc77224 */ /* 0x000fe200078e000c */
[----:B------:R-:W-:Y:S01]  /*1df90*/  MOV R0, RZ ;  /* 0x000000ff00007202 */ /* 0x000fe20000000f00 */
[----:B------:R-:W-:Y:S01]  /*1dfa0*/  IMAD.MOV.U32 R3, RZ, RZ, 0x181f ;  /* 0x0000181fff037424 */ /* 0x000fe200078e00ff */
[----:B------:R-:W-:Y:S02]  /*1dfb0*/  MOV R2, 0x1dfd0 ;  /* 0x0001dfd000027802 */ /* 0x000fe40000000f00 */
[----:B-12---:R-:W-:Y:S05]  /*1dfc0*/  CALL.REL.NOINC `($__internal_75_$__cuda_sm70_shflsync_idx_p) ;  /* 0x000026a000007944 */ /* 0x006fea0003c00000 */
        /* <DEDUP_REMOVED lines=22> */
[----:B------:R-:W-:Y:S05]  /*1e130*/  CALL.REL.NOINC `($__internal_75_$__cuda_sm70_shflsync_idx_p) ;  /* 0x0000253000007944 */ /* 0x000fea0003c00000 */
[----:B------:R-:W-:Y:S01]  /*1e140*/  IMAD.MOV.U32 R4, RZ, RZ, R0 ;  /* 0x000000ffff047224 */ /* 0x000fe200078e0000 */
[----:B------:R-:W-:Y:S01]  /*1e150*/  MOV R0, 0x1 ;  /* 0x0000000100007802 */ /* 0x000fe20000000f00 */
[----:B------:R-:W-:Y:S01]  /*1e160*/  IMAD.MOV.U32 R199, RZ, RZ, R12 ;  /* 0x000000ffffc77224 */ /* 0x000fe200078e000c */
[----:B------:R-:W-:Y:S02]  /*1e170*/  MOV R3, 0x181f ;  /* 0x0000181f00037802 */ /* 0x000fe40000000f00 */
[----:B------:R-:W-:Y:S02]  /*1e180*/  MOV R2, 0x1e1a0 ;  /* 0x0001e1a000027802 */ /* 0x000fe40000000f00 */
[----:B------:R-:W-:Y:S05]  /*1e190*/  CALL.REL.NOINC `($__internal_75_$__cuda_sm70_shflsync_idx_p) ;  /* 0x000024d000007944 */ /* 0x000fea0003c00000 */
[----:B------:R-:W-:Y:S05]  /*1e1a0*/  BRA `(.L_x_4590) ;  /* 0xffff2ac000007947 */ /* 0x000fea000383ffff */
.L_x_4494:
[----:B------:R-:W-:Y:S01]  /*1e1b0*/  IMAD.MOV.U32 R199, RZ, RZ, R4 ;  /* 0x000000ffffc77224 */ /* 0x000fe200078e0004 */
[----:B------:R-:W-:Y:S01]  /*1e1c0*/  MOV R0, RZ ;  /* 0x000000ff00007202 */ /* 0x000fe20000000f00 */
[----:B------:R-:W-:Y:S01]  /*1e1d0*/  IMAD.MOV.U32 R3, RZ, RZ, 0x1c1f ;  /* 0x00001c1fff037424 */ /* 0x000fe200078e00ff */
[----:B------:R-:W-:-:S02]  /*1e1e0*/  MOV R2, 0x1e200 ;  /* 0x0001e20000027802 */ /* 0x000fc40000000f00 */
[----:B------:R-:W-:Y:S05]  /*1e1f0*/  CALL.REL.NOINC `($__internal_75_$__cuda_sm70_shflsync_idx_p) ;  /* 0x0000247000007944 */ /* 0x000fea0003c00000 */
[----:B------:R-:W-:Y:S05]  /*1e200*/  BRA `(.L_x_4591) ;  /* 0xffff2ca000007947 */ /* 0x000fea000383ffff */
.L_x_4495:
[----:B------:R-:W-:Y:S01]  /*1e210*/  IMAD.MOV.U32 R199, RZ, RZ, R4 ;  /* 0x000000ffffc77224 */ /* 0x000fe200078e0004 */
[----:B------:R-:W-:Y:S01]  /*1e220*/  MOV R0, 0x1 ;  /* 0x0000000100007802 */ /* 0x000fe20000000f00 */
[----:B------:R-:W-:Y:S01]  /*1e230*/  IMAD.MOV.U32 R3, RZ, RZ, 0x1c1f ;  /* 0x00001c1fff037424 */ /* 0x000fe200078e00ff */
[----:B------:R-:W-:-:S02]  /*1e240*/  MOV R2, 0x1e260 ;  /* 0x0001e26000027802 */ /* 0x000fc40000000f00 */
[----:B-1----:R-:W-:Y:S05]  /*1e250*/  CALL.REL.NOINC `($__internal_75_$__cuda_sm70_shflsync_idx_p) ;  /* 0x0000241000007944 */ /* 0x002fea0003c00000 */
[----:B------:R-:W-:Y:S01]  /*1e260*/  IMAD.IADD R0, R5, 0x1, R0 ;  /* 0x0000000105007824 */ /* 0x000fe200078e0200 */
[----:B------:R-:W-:-:S04]  /*1e270*/  FMNMX.FTZ R3, R8, R9, !PT ;  /* 0x0000000908037209 */ /* 0x000fc80007810000 */
[----:B------:R-:W-:Y:S02]  /*1e280*/  IMNMX R0, R6, R0, PT ;  /* 0x0000000006007217 */ /* 0x000fe40003800200 */
[----:B------:R-:W-:Y:S02]  /*1e290*/  FMNMX.FTZ R3, R10, R3, !PT ;  /* 0x000000030a037209 */ /* 0x000fe40007810000 */
[C---:B------:R-:W-:Y:S02]  /*1e2a0*/  ISETP.GT.AND P3, PT, R0.reuse, RZ, PT ;  /* 0x000000ff0000720c */ /* 0x040fe40003f64270 */
        /* <DEDUP_REMOVED lines=42> */
[----:B------:R-:W-:Y:S02]  /*1e550*/  FSEL R71, R26, -INF , P3 ;  /* 0xff8000001a477808 */ /* 0x000fe40001800000 */
[----:B------:R-:W-:Y:S02]  /*1e560*/  FMNMX.FTZ R2, R74, R0, !PT ;  /* 0x000000004a027209 */ /* 0x000fe40007810000 */
[----:B------:R-:W-:-:S02]  /*1e570*/  FMNMX.FTZ R0, R81, R3, !PT ;  /* 0x0000000351007209 */ /* 0x000fc40007810000 */
[----:B------:R-:W-:Y:S02]  /*1e580*/  FMNMX.FTZ R3, R73, R2, !PT ;  /* 0x0000000249037209 */ /* 0x000fe40007810000 */
[----:B------:R-:W-:Y:S02]  /*1e590*/  FMNMX.FTZ R0, R80, R0, !PT ;  /* 0x0000000050007209 */ /* 0x000fe40007810000 */
[----:B------:R-:W-:Y:S02]  /*1e5a0*/  FMNMX.FTZ R4, R72, R3, !PT ;  /* 0x0000000348047209 */ /* 0x000fe40007810000 */
[----:B------:R-:W-:Y:S02]  /*1e5b0*/  FMNMX.FTZ R0, R79, R0, !PT ;  /* 0x000000004f007209 */ /* 0x000fe40007810000 */
[----:B------:R-:W-:Y:S02]  /*1e5c0*/  FSEL R70, R27, -INF , P2 ;  /* 0xff8000001b467808 */ /* 0x000fe40001000000 */
[----:B------:R-:W-:-:S02]  /*1e5d0*/  FMNMX.FTZ R0, R78, R0, !PT ;  /* 0x000000004e007209 */ /* 0x000fc40007810000 */
        /* <DEDUP_REMOVED lines=11> */
[----:B------:R-:W-:Y:S05]  /*1e690*/  CALL.REL.NOINC `($__internal_74_$__cuda_sm70_shflsync_bfly_p) ;  /* 0x00001f7000007944 */ /* 0x000fea0003c00000 */
[----:B------:R-:W-:Y:S01]  /*1e6a0*/  FMNMX.FTZ R101, R101, R0, !PT ;  /* 0x0000000065657209 */ /* 0x000fe20007810000 */
[----:B------:R-:W-:Y:S01]  /*1e6b0*/  IMAD.MOV.U32 R0, RZ, RZ, 0x1 ;  /* 0x00000001ff007424 */ /* 0x000fe200078e00ff */
[----:B------:R-:W-:-:S03]  /*1e6c0*/  MOV R2, 0x1e6f0 ;  /* 0x0001e6f000027802 */ /* 0x000fc60000000f00 */
[----:B------:R-:W-:Y:S02]  /*1e6d0*/  IMAD.MOV.U32 R100, RZ, RZ, R101 ;  /* 0x000000ffff647224 */ /* 0x000fe400078e0065 */
[----:B------:R-:W-:Y:S05]  /*1e6e0*/  CALL.REL.NOINC `($__internal_74_$__cuda_sm70_shflsync_bfly_p) ;  /* 0x00001f2000007944 */ /* 0x000fea0003c00000 */
[----:B------:R-:W-:Y:S01]  /*1e6f0*/  FMNMX.FTZ R101, R101, R0, !PT ;  /* 0x0000000065657209 */ /* 0x000fe20007810000 */
[----:B------:R-:W-:Y:S01]  /*1e700*/  IMAD.MOV.U32 R100, RZ, RZ, R4 ;  /* 0x000000ffff647224 */ /* 0x000fe200078e0004 */
[----:B------:R-:W-:Y:S01]  /*1e710*/  MOV R2, 0x1e740 ;  /* 0x0001e74000027802 */ /* 0x000fe20000000f00 */
[----:B------:R-:W-:Y:S02]  /*1e720*/  IMAD.MOV.U32 R0, RZ, RZ, 0x2 ;  /* 0x00000002ff007424 */ /* 0x000fe400078e00ff */
[----:B------:R-:W-:Y:S05]  /*1e730*/  CALL.REL.NOINC `($__internal_74_$__cuda_sm70_shflsync_bfly_p) ;  /* 0x00001ed000007944 */ /* 0x000fea0003c00000 */
[----:B------:R-:W-:Y:S01]  /*1e740*/  FMNMX.FTZ R4, R4, R0, !PT ;  /* 0x0000000004047209 */ /* 0x000fe20007810000 */
[----:B------:R-:W-:Y:S01]  /*1e750*/  IMAD.MOV.U32 R0, RZ, RZ, 0x1 ;  /* 0x00000001ff007424 */ /* 0x000fe200078e00ff */
[----:B------:R-:W-:-:S03]  /*1e760*/  MOV R2, 0x1e790 ;  /* 0x0001e79000027802 */ /* 0x000fc60000000f00 */
[----:B------:R-:W-:Y:S02]  /*1e770*/  IMAD.MOV.U32 R100, RZ, RZ, R4 ;  /* 0x000000ffff647224 */ /* 0x000fe400078e0004 */
[----:B------:R-:W-:Y:S05]  /*1e780*/  CALL.REL.NOINC `($__internal_74_$__cuda_sm70_shflsync_bfly_p) ;  /* 0x00001e8000007944 */ /* 0x000fea0003c00000 */
[----:B------:R-:W-:Y:S01]  /*1e790*/  MOV R5, R0 ;  /* 0x0000000000057202 */ /* 0x000fe20000000f00 */
[----:B------:R-:W-:Y:S05]  /*1e7a0*/  BRA `(.L_x_4592) ;  /* 0xffff2db000007947 */ /* 0x000fea000383ffff */
.L_x_4499:
[----:B------:R-:W-:Y:S01]  /*1e7b0*/  MOV R0, RZ ;  /* 0x000000ff00007202 */ /* 0x000fe20000000f00 */
[----:B------:R-:W-:Y:S01]  /*1e7c0*/  IMAD.MOV.U32 R199, RZ, RZ, R5 ;  /* 0x000000ffffc77224 */ /* 0x000fe200078e0005 */
[----:B------:R-:W-:Y:S01]  /*1e7d0*/  MOV R2, 0x1e800 ;  /* 0x0001e80000027802 */ /* 0x000fe20000000f00 */
[----:B------:R-:W-:Y:S02]  /*1e7e0*/  IMAD.MOV.U32 R3, RZ, RZ, 0x181f ;  /* 0x0000181fff037424 */ /* 0x000fe400078e00ff */
[----:B-1234-:R-:W-:Y:S05]  /*1e7f0*/  CALL.REL.NOINC `($__internal_75_$__cuda_sm70_shflsync_idx_p) ;  /* 0x00001e7000007944 */ /* 0x01efea0003c00000 */
[----:B------:R-:W-:Y:S01]  /*1e800*/  MOV R4, R0 ;  /* 0x0000000000047202 */ /* 0x000fe20000000f00 */
[----:B------:R-:W-:-:S05]  /*1e810*/  BRA `(.L_x_4593) ;  /* 0xffff414000007947 */ /* 0x000fca000383ffff */
.L_x_4500:
[----:B------:R-:W-:Y:S01]  /*1e820*/  MOV R0, RZ ;  /* 0x000000ff00007202 */ /* 0x000fe20000000f00 */
[----:B------:R-:W-:Y:S01]  /*1e830*/  IMAD.MOV.U32 R199, RZ, RZ, R13 ;  /* 0x000000ffffc77224 */ /* 0x000fe200078e000d */
[----:B------:R-:W-:Y:S01]  /*1e840*/  MOV R2, 0x1e870 ;  /* 0x0001e87000027802 */ /* 0x000fe20000000f00 */
[----:B------:R-:W-:Y:S02]  /*1e850*/  IMAD.MOV.U32 R3, RZ, RZ, 0x181f ;  /* 0x0000181fff037424 */ /* 0x000fe400078e00ff */
[----:B-1234-:R-:W-:Y:S05]  /*1e860*/  CALL.REL.NOINC `($__internal_75_$__cuda_sm70_shflsync_idx_p) ;  /* 0x00001e0000007944 */ /* 0x01efea0003c00000 */
        /* <DEDUP_REMOVED lines=22> */
[----:B------:R-:W-:Y:S05]  /*1e9d0*/  CALL.REL.NOINC `($__internal_75_$__cuda_sm70_shflsync_idx_p) ;  /* 0x00001c9000007944 */ /* 0x000fea0003c00000 */
[----:B------:R-:W-:Y:S01]  /*1e9e0*/  MOV R3, 0x181f ;  /* 0x0000181f00037802 */ /* 0x000fe20000000f00 */
[----:B------:R-:W-:Y:S01]  /*1e9f0*/  IMAD.MOV.U32 R4, RZ, RZ, R0 ;  /* 0x000000ffff047224 */ /* 0x000fe200078e0000 */
[----:B------:R-:W-:Y:S01]  /*1ea00*/  MOV R0, 0x1 ;  /* 0x0000000100007802 */ /* 0x000fe20000000f00 */
[----:B------:R-:W-:Y:S01]  /*1ea10*/  IMAD.MOV.U32 R199, RZ, RZ, R13 ;  /* 0x000000ffffc77224 */ /* 0x000fe200078e000d */
[----:B------:R-:W-:Y:S02]  /*1ea20*/  MOV R2, 0x1ea40 ;  /* 0x0001ea4000027802 */ /* 0x000fe40000000f00 */
[----:B------:R-:W-:Y:S05]  /*1ea30*/  CALL.REL.NOINC `($__internal_75_$__cuda_sm70_shflsync_idx_p) ;  /* 0x00001c3000007944 */ /* 0x000fea0003c00000 */
[----:B------:R-:W-:-:S05]  /*1ea40*/  BRA `(.L_x_4594) ;  /* 0xffff406000007947 */ /* 0x000fca000383ffff */
.L_x_4503:
[----:B------:R-:W-:Y:S01]  /*1ea50*/  MOV R0, RZ ;  /* 0x000000ff00007202 */ /* 0x000fe20000000f00 */
[----:B------:R-:W-:Y:S01]  /*1ea60*/  IMAD.MOV.U32 R199, RZ, RZ, R101 ;  /* 0x000000ffffc77224 */ /* 0x000fe200078e0065 */
[----:B------:R-:W-:Y:S01]  /*1ea70*/  MOV R2, 0x1eaa0 ;  /* 0x0001eaa000027802 */ /* 0x000fe20000000f00 */
[----:B------:R-:W-:Y:S02]  /*1ea80*/  IMAD.MOV.U32 R3, RZ, RZ, 0x181f ;  /* 0x0000181fff037424 */ /* 0x000fe400078e00ff */
[----:B------:R-:W-:Y:S05]  /*1ea90*/  CALL.REL.NOINC `($__internal_75_$__cuda_sm70_shflsync_idx_p) ;  /* 0x00001bd000007944 */ /* 0x000fea0003c00000 */
[----:B------:R-:W-:Y:S01]  /*1eaa0*/  MOV R100, R0 ;  /* 0x0000000000647202 */ /* 0x000fe20000000f00 */
[----:B------:R-:W-:-:S05]  /*1eab0*/  BRA `(.L_x_4595) ;  /* 0xffff4d4000007947 */ /* 0x000fca000383ffff */
.L_x_4504:
[----:B------:R-:W-:Y:S01]  /*1eac0*/  MOV R0, RZ ;  /* 0x000000ff00007202 */ /* 0x000fe20000000f00 */
[----:B------:R-:W-:Y:S01]  /*1ead0*/  IMAD.MOV.U32 R199, RZ, RZ, R150 ;  /* 0x000000ffffc77224 */ /* 0x000fe200078e0096 */
[----:B------:R-:W-:Y:S01]  /*1eae0*/  MOV R2, 0x1eb10 ;  /* 0x0001eb1000027802 */ /* 0x000fe20000000f00 */
[----:B------:R-:W-:Y:S02]  /*1eaf0*/  IMAD.MOV.U32 R3, RZ, RZ, 0x181f ;  /* 0x0000181fff037424 */ /* 0x000fe400078e00ff */
[----:B-12---:R-:W-:Y:S05]  /*1eb00*/  CALL.REL.NOINC `($__internal_75_$__cuda_sm70_shflsync_idx_p) ;  /* 0x00001b6000007944 */ /* 0x006fea0003c00000 */
        /* <DEDUP_REMOVED lines=30> */
.L_x_4505:
[----:B------:R-:W-:Y:S01]  /*1ecf0*/  MOV R0, RZ ;  /* 0x000000ff00007202 */ /* 0x000fe20000000f00 */
[----:B------:R-:W-:Y:S01]  /*1ed00*/  IMAD.MOV.U32 R199, RZ, RZ, R100 ;  /* 0x000000ffffc77224 */ /* 0x000fe200078e0064 */
[----:B-1----:R-:W-:Y:S01]  /*1ed10*/  MOV R2, 0x1ed40 ;  /* 0x0001ed4000027802 */ /* 0x002fe20000000f00 */
[----:B------:R-:W-:Y:S02]  /*1ed20*/  IMAD.MOV.U32 R3, RZ, RZ, 0x1c1f ;  /* 0x00001c1fff037424 */ /* 0x000fe400078e00ff */
[----:B------:R-:W-:Y:S05]  /*1ed30*/  CALL.REL.NOINC `($__internal_75_$__cuda_sm70_shflsync_idx_p) ;  /* 0x0000193000007944 */ /* 0x000fea0003c00000 */
[----:B------:R-:W-:-:S05]  /*1ed40*/  BRA `(.L_x_4597) ;  /* 0xffff4e3000007947 */ /* 0x000fca000383ffff */
.L_x_4506:
[----:B------:R-:W-:Y:S01]  /*1ed50*/  MOV R0, 0x1 ;  /* 0x0000000100007802 */ /* 0x000fe20000000f00 */
[----:B------:R-:W-:Y:S01]  /*1ed60*/  IMAD.MOV.U32 R199, RZ, RZ, R100 ;  /* 0x000000ffffc77224 */ /* 0x000fe200078e0064 */
[----:B------:R-:W-:Y:S01]  /*1ed70*/  MOV R2, 0x1eda0 ;  /* 0x0001eda000027802 */ /* 0x000fe20000000f00 */
[----:B------:R-:W-:Y:S02]  /*1ed80*/  IMAD.MOV.U32 R3, RZ, RZ, 0x1c1f ;  /* 0x00001c1fff037424 */ /* 0x000fe400078e00ff */
[----:B--2---:R-:W-:Y:S05]  /*1ed90*/  CALL.REL.NOINC `($__internal_75_$__cuda_sm70_shflsync_idx_p) ;  /* 0x000018d000007944 */ /* 0x004fea0003c00000 */
        /* <DEDUP_REMOVED lines=67> */
[----:B------:R-:W-:Y:S05]  /*1f1d0*/  CALL.REL.NOINC `($__internal_74_$__cuda_sm70_shflsync_bfly_p) ;  /* 0x0000143000007944 */ /* 0x000fea0003c00000 */
[----:B------:R-:W-:Y:S01]  /*1f1e0*/  FMNMX.FTZ R100, R100, R0, !PT ;  /* 0x0000000064647209 */ /* 0x000fe20007810000 */
[----:B------:R-:W-:Y:S01]  /*1f1f0*/  IMAD.MOV.U32 R0, RZ, RZ, 0x1 ;  /* 0x00000001ff007424 */ /* 0x000fe200078e00ff */
[----:B------:R-:W-:Y:S02]  /*1f200*/  MOV R2, 0x1f220 ;  /* 0x0001f22000027802 */ /* 0x000fe40000000f00 */
        /* <DEDUP_REMOVED lines=8> */
[----:B------:R-:W-:Y:S02]  /*1f290*/  MOV R2, 0x1f2b0 ;  /* 0x0001f2b000027802 */ /* 0x000fe40000000f00 */
[----:B------:R-:W-:Y:S05]  /*1f2a0*/  CALL.REL.NOINC `($__internal_74_$__cuda_sm70_shflsync_bfly_p) ;  /* 0x0000136000007944 */ /* 0x000fea0003c00000 */
[----:B------:R-:W-:-:S05]  /*1f2b0*/  BRA `(.L_x_4598) ;  /* 0xffff4f7000007947 */ /* 0x000fca000383ffff */
.L_x_4509:
[----:B------:R-:W-:Y:S01]  /*1f2c0*/  MOV R0, RZ ;  /* 0x000000ff00007202 */ /* 0x000fe20000000f00 */
[----:B------:R-:W-:Y:S01]  /*1f2d0*/  IMAD.MOV.U32 R199, RZ, RZ, R7 ;  /* 0x000000ffffc77224 */ /* 0x000fe200078e0007 */
[----:B------:R-:W-:Y:S01]  /*1f2e0*/  MOV R2, 0x1f310 ;  /* 0x0001f31000027802 */ /* 0x000fe20000000f00 */
[----:B------:R-:W-:Y:S02]  /*1f2f0*/  IMAD.MOV.U32 R3, RZ, RZ, 0x181f ;  /* 0x0000181fff037424 */ /* 0x000fe400078e00ff */
[----:B-1234-:R-:W-:Y:S05]  /*1f300*/  CALL.REL.NOINC `($__internal_75_$__cuda_sm70_shflsync_idx_p) ;  /* 0x0000136000007944 */ /* 0x01efea0003c00000 */
[----:B------:R-:W-:-:S05]  /*1f310*/  BRA `(.L_x_4599) ;  /* 0xffff68d000007947 */ /* 0x000fca000383ffff */
.L_x_4512:
[----:B------:R-:W-:Y:S01]  /*1f320*/  MOV R0, RZ ;  /* 0x000000ff00007202 */ /* 0x000fe20000000f00 */
[----:B------:R-:W-:Y:S01]  /*1f330*/  IMAD.MOV.U32 R199, RZ, RZ, R101 ;  /* 0x000000ffffc77224 */ /* 0x000fe200078e0065 */
[----:B------:R-:W-:Y:S01]  /*1f340*/  MOV R2, 0x1f370 ;  /* 0x0001f37000027802 */ /* 0x000fe20000000f00 */
[----:B------:R-:W-:Y:S02]  /*1f350*/  IMAD.MOV.U32 R3, RZ, RZ, 0x181f ;  /* 0x0000181fff037424 */ /* 0x000fe400078e00ff */
[----:B------:R-:W-:Y:S05]  /*1f360*/  CALL.REL.NOINC `($__internal_75_$__cuda_sm70_shflsync_idx_p) ;  /* 0x0000130000007944 */ /* 0x000fea0003c00000 */
[----:B------:R-:W-:Y:S01]  /*1f370*/  MOV R100, R0 ;  /* 0x0000000000647202 */ /* 0x000fe20000000f00 */
[----:B------:R-:W-:-:S05]  /*1f380*/  BRA `(.L_x_4600) ;  /* 0xffff768000007947 */ /* 0x000fca000383ffff */
.L_x_4513:
[----:B------:R-:W-:Y:S01]  /*1f390*/  MOV R0, RZ ;  /* 0x000000ff00007202 */ /* 0x000fe20000000f00 */
[----:B------:R-:W-:Y:S01]  /*1f3a0*/  IMAD.MOV.U32 R199, RZ, RZ, R150 ;  /* 0x000000ffffc77224 */ /* 0x000fe200078e0096 */
[----:B------:R-:W-:Y:S01]  /*1f3b0*/  MOV R2, 0x1f3e0 ;  /* 0x0001f3e000027802 */ /* 0x000fe20000000f00 */
[----:B------:R-:W-:Y:S02]  /*1f3c0*/  IMAD.MOV.U32 R3, RZ, RZ, 0x181f ;  /* 0x0000181fff037424 */ /* 0x000fe400078e00ff */
[----:B-12---:R-:W-:Y:S05]  /*1f3d0*/  CALL.REL.NOINC `($__internal_75_$__cuda_sm70_shflsync_idx_p) ;  /* 0x0000129000007944 */ /* 0x006fea0003c00000 */
        /* <DEDUP_REMOVED lines=19> */
[----:B--2---:R-:W-:Y:S05]  /*1f510*/  CALL.REL.NOINC `($__internal_75_$__cuda_sm70_shflsync_idx_p) ;  /* 0x0000115000007944 */ /* 0x004fea0003c00000 */
[----:B------:R-:W-:Y:S01]  /*1f520*/  MOV R3, 0x181f ;  /* 0x0000181f00037802 */ /* 0x000fe20000000f00 */
[----:B------:R-:W-:Y:S01]  /*1f530*/  IMAD.MOV.U32 R100, RZ, RZ, R0 ;  /* 0x000000ffff647224 */ /* 0x000fe200078e0000 */
[----:B------:R-:W-:Y:S01]  /*1f540*/  MOV R0, 0x1 ;  /* 0x0000000100007802 */ /* 0x000fe20000000f00 */
[----:B------:R-:W-:Y:S01]  /*1f550*/  IMAD.MOV.U32 R199, RZ, RZ, R150 ;  /* 0x000000ffffc77224 */ /* 0x000fe200078e0096 */
[----:B------:R-:W-:Y:S02]  /*1f560*/  MOV R2, 0x1f580 ;  /* 0x0001f58000027802 */ /* 0x000fe40000000f00 */
[----:B------:R-:W-:Y:S05]  /*1f570*/  CALL.REL.NOINC `($__internal_75_$__cuda_sm70_shflsync_idx_p) ;  /* 0x000010f000007944 */ /* 0x000fea0003c00000 */
[----:B------:R-:W-:-:S05]  /*1f580*/  BRA `(.L_x_4601) ;  /* 0xffff75a000007947 */ /* 0x000fca000383ffff */
.L_x_4514:
[----:B------:R-:W-:Y:S02]  /*1f590*/  MOV R0, 0x2 ;  /* 0x0000000200007802 */ /* 0x000fe40000000f00 */
[----:B------:R-:W-:Y:S02]  /*1f5a0*/  MOV R2, 0x1f5c0 ;  /* 0x0001f5c000027802 */ /* 0x000fe40000000f00 */
[----:B-1----:R-:W-:Y:S05]  /*1f5b0*/  CALL.REL.NOINC `($__internal_74_$__cuda_sm70_shflsync_bfly_p) ;  /* 0x0000105000007944 */ /* 0x002fea0003c00000 */
        /* <DEDUP_REMOVED lines=14> */
.L_x_4516:
[----:B------:R-:W-:Y:S01]  /*1f6a0*/  IMAD.MOV.U32 R100, RZ, RZ, R209 ;  /* 0x000000ffff647224 */ /* 0x000fe200078e00d1 */
[----:B------:R-:W-:-:S02]  /*1f6b0*/  MOV R0, 0x2 ;  /* 0x0000000200007802 */ /* 0x000fc40000000f00 */
[----:B------:R-:W-:Y:S02]  /*1f6c0*/  MOV R2, 0x1f6e0 ;  /* 0x0001f6e000027802 */ /* 0x000fe40000000f00 */
[----:B------:R-:W-:Y:S05]  /*1f6d0*/  CALL.REL.NOINC `($__internal_74_$__cuda_sm70_shflsync_bfly_p) ;  /* 0x00000f3000007944 */ /* 0x000fea0003c00000 */
[----:B------:R-:W-:Y:S05]  /*1f6e0*/  BRA `(.L_x_4603) ;  /* 0xffff8f1000007947 */ /* 0x000fea000383ffff */
.L_x_4517:
[----:B------:R-:W-:Y:S01]  /*1f6f0*/  IMAD.MOV.U32 R100, RZ, RZ, R4 ;  /* 0x000000ffff647224 */ /* 0x000fe200078e0004 */
[----:B------:R-:W-:Y:S02]  /*1f700*/  MOV R0, 0x1 ;  /* 0x0000000100007802 */ /* 0x000fe40000000f00 */
[----:B------:R-:W-:Y:S02]  /*1f710*/  MOV R2, 0x1f730 ;  /* 0x0001f73000027802 */ /* 0x000fe40000000f00 */
[----:B-1----:R-:W-:Y:S05]  /*1f720*/  CALL.REL.NOINC `($__internal_74_$__cuda_sm70_shflsync_bfly_p) ;  /* 0x00000ee000007944 */ /* 0x002fea0003c00000 */
[----:B------:R-:W-:Y:S01]  /*1f730*/  FADD.FTZ R4, R4, R0 ;  /* 0x0000000004047221 */ /* 0x000fe20000010000 */
[----:B------:R-:W-:Y:S02]  /*1f740*/  MOV R100, R203 ;  /* 0x000000cb00647202 */ /* 0x000fe40000000f00 */
[----:B------:R-:W-:Y:S02]  /*1f750*/  MOV R0, 0x2 ;  /* 0x0000000200007802 */ /* 0x000fe40000000f00 */
[----:B------:R-:W-:Y:S02]  /*1f760*/  MOV R2, 0x1f780 ;  /* 0x0001f78000027802 */ /* 0x000fe40000000f00 */
[----:B------:R-:W-:Y:S05]  /*1f770*/  CALL.REL.NOINC `($__internal_74_$__cuda_sm70_shflsync_bfly_p) ;  /* 0x00000e9000007944 */ /* 0x000fea0003c00000 */
[----:B------:R-:W-:Y:S01]  /*1f780*/  FADD.FTZ R5, R203, R0 ;  /* 0x00000000cb057221 */ /* 0x000fe20000010000 */
[----:B------:R-:W-:Y:S02]  /*1f790*/  MOV R0, 0x1 ;  /* 0x0000000100007802 */ /* 0x000fe40000000f00 */
[----:B------:R-:W-:-:S02]  /*1f7a0*/  MOV R2, 0x1f7d0 ;  /* 0x0001f7d000027802 */ /* 0x000fc40000000f00 */
[----:B------:R-:W-:Y:S02]  /*1f7b0*/  MOV R100, R5 ;  /* 0x0000000500647202 */ /* 0x000fe40000000f00 */
[----:B------:R-:W-:Y:S05]  /*1f7c0*/  CALL.REL.NOINC `($__internal_74_$__cuda_sm70_shflsync_bfly_p) ;  /* 0x00000e4000007944 */ /* 0x000fea0003c00000 */
[----:B------:R-:W-:Y:S01]  /*1f7d0*/  MOV R3, R0 ;  /* 0x0000000000037202 */ /* 0x000fe20000000f00 */
[----:B------:R-:W-:Y:S05]  /*1f7e0*/  BRA `(.L_x_4604) ;  /* 0xffff8e8000007947 */ /* 0x000fea000383ffff */
.L_x_4524:
[----:B-1234-:R-:W-:Y:S01]  /*1f7f0*/  IMAD.MOV.U32 R199, RZ, RZ, R6 ;  /* 0x000000ffffc77224 */ /* 0x01efe200078e0006 */
[----:B------:R-:W-:Y:S01]  /*1f800*/  MOV R0, RZ ;  /* 0x000000ff00007202 */ /* 0x000fe20000000f00 */
[----:B------:R-:W-:Y:S01]  /*1f810*/  IMAD.MOV.U32 R3, RZ, RZ, 0x181f ;  /* 0x0000181fff037424 */ /* 0x000fe200078e00ff */
[----:B------:R-:W-:Y:S02]  /*1f820*/  MOV R2, 0x1f840 ;  /* 0x0001f84000027802 */ /* 0x000fe40000000f00 */
[----:B------:R-:W-:Y:S05]  /*1f830*/  CALL.REL.NOINC `($__internal_75_$__cuda_sm70_shflsync_idx_p) ;  /* 0x00000e3000007944 */ /* 0x000fea0003c00000 */
[----:B------:R-:W-:Y:S01]  /*1f840*/  MOV R8, R0 ;  /* 0x0000000000087202 */ /* 0x000fe20000000f00 */
[----:B------:R-:W-:Y:S05]  /*1f850*/  BRA `(.L_x_4605) ;  /* 0xffffa63000007947 */ /* 0x000fea000383ffff */
.L_x_4525:
[----:B------:R-:W-:Y:S01]  /*1f860*/  IMAD.MOV.U32 R199, RZ, RZ, R7 ;  /* 0x000000ffffc77224 */ /* 0x000fe200078e0007 */
[----:B------:R-:W-:Y:S01]  /*1f870*/  MOV R0, RZ ;  /* 0x000000ff00007202 */ /* 0x000fe20000000f00 */
[----:B------:R-:W-:Y:S01]  /*1f880*/  IMAD.MOV.U32 R3, RZ, RZ, 0x181f ;  /* 0x0000181fff037424 */ /* 0x000fe200078e00ff */
[----:B------:R-:W-:Y:S02]  /*1f890*/  MOV R2, 0x1f8b0 ;  /* 0x0001f8b000027802 */ /* 0x000fe40000000f00 */
[----:B-12---:R-:W-:Y:S05]  /*1f8a0*/  CALL.REL.NOINC `($__internal_75_$__cuda_sm70_shflsync_idx_p) ;  /* 0x00000dc000007944 */ /* 0x006fea0003c00000 */
[----:B------:R-:W-:Y:S05]  /*1f8b0*/  BRA `(.L_x_4606) ;  /* 0xffffa5f000007947 */ /* 0x000fea000383ffff */
.L_x_4528:
[----:B------:R-:W-:Y:S01]  /*1f8c0*/  IMAD.MOV.U32 R199, RZ, RZ, R6 ;  /* 0x000000ffffc77224 */ /* 0x000fe200078e0006 */
[----:B----4-:R-:W-:Y:S01]  /*1f8d0*/  MOV R0, 0x1 ;  /* 0x0000000100007802 */ /* 0x010fe20000000f00 */
[----:B--2---:R-:W-:Y:S01]  /*1f8e0*/  IMAD.MOV.U32 R3, RZ, RZ, 0x181f ;  /* 0x0000181fff037424 */ /* 0x004fe200078e00ff */
[----:B------:R-:W-:-:S02]  /*1f8f0*/  MOV R2, 0x1f910 ;  /* 0x0001f91000027802 */ /* 0x000fc40000000f00 */
[----:B-1-3--:R-:W-:Y:S05]  /*1f900*/  CALL.REL.NOINC `($__internal_75_$__cuda_sm70_shflsync_idx_p) ;  /* 0x00000d6000007944 */ /* 0x00afea0003c00000 */
[----:B------:R-:W-:Y:S01]  /*1f910*/  IMAD.MOV.U32 R8, RZ, RZ, R0 ;  /* 0x000000ffff087224 */ /* 0x000fe200078e0000 */
[----:B------:R-:W-:Y:S01]  /*1f920*/  MOV R0, 0x1 ;  /* 0x0000000100007802 */ /* 0x000fe20000000f00 */
[----:B------:R-:W-:Y:S01]  /*1f930*/  IMAD.MOV.U32 R199, RZ, RZ, R7 ;  /* 0x000000ffffc77224 */ /* 0x000fe200078e0007 */
[----:B------:R-:W-:-:S02]  /*1f940*/  MOV R3, 0x181f ;  /* 0x0000181f00037802 */ /* 0x000fc40000000f00 */
[----:B------:R-:W-:Y:S02]  /*1f950*/  MOV R2, 0x1f970 ;  /* 0x0001f97000027802 */ /* 0x000fe40000000f00 */
[----:B------:R-:W-:Y:S05]  /*1f960*/  CALL.REL.NOINC `($__internal_75_$__cuda_sm70_shflsync_idx_p) ;  /* 0x00000d0000007944 */ /* 0x000fea0003c00000 */
[----:B------:R-:W-:Y:S05]  /*1f970*/  BRA `(.L_x_4607) ;  /* 0xffffa66000007947 */ /* 0x000fea000383ffff */
.L_x_4531:
[----:B------:R-:W-:Y:S01]  /*1f980*/  IMAD.MOV.U32 R199, RZ, RZ, R6 ;  /* 0x000000ffffc77224 */ /* 0x000fe200078e0006 */
[----:B----4-:R-:W-:Y:S01]  /*1f990*/  MOV R0, 0x2 ;  /* 0x0000000200007802 */ /* 0x010fe20000000f00 */
[----:B-1----:R-:W-:Y:S01]  /*1f9a0*/  IMAD.MOV.U32 R3, RZ, RZ, 0x181f ;  /* 0x0000181fff037424 */ /* 0x002fe200078e00ff */
[----:B------:R-:W-:Y:S02]  /*1f9b0*/  MOV R2, 0x1f9d0 ;  /* 0x0001f9d000027802 */ /* 0x000fe40000000f00 */
[----:B--23--:R-:W-:Y:S05]  /*1f9c0*/  CALL.REL.NOINC `($__internal_75_$__cuda_sm70_shflsync_idx_p) ;  /* 0x00000ca000007944 */ /* 0x00cfea0003c00000 */
[----:B------:R-:W-:Y:S01]  /*1f9d0*/  MOV R8, R0 ;  /* 0x0000000000087202 */ /* 0x000fe20000000f00 */
[----:B------:R-:W-:Y:S05]  /*1f9e0*/  BRA `(.L_x_4608) ;  /* 0xffffa72000007947 */ /* 0x000fea000383ffff */
.L_x_4532:
[----:B------:R-:W-:Y:S01]  /*1f9f0*/  IMAD.MOV.U32 R199, RZ, RZ, R7 ;  /* 0x000000ffffc77224 */ /* 0x000fe200078e0007 */
[----:B----4-:R-:W-:Y:S01]  /*1fa00*/  MOV R0, 0x2 ;  /* 0x0000000200007802 */ /* 0x010fe20000000f00 */
[----:B------:R-:W-:Y:S01]  /*1fa10*/  IMAD.MOV.U32 R3, RZ, RZ, 0x181f ;  /* 0x0000181fff037424 */ /* 0x000fe200078e00ff */
[----:B------:R-:W-:Y:S02]  /*1fa20*/  MOV R2, 0x1fa40 ;  /* 0x0001fa4000027802 */ /* 0x000fe40000000f00 */
[----:B-123--:R-:W-:Y:S05]  /*1fa30*/  CALL.REL.NOINC `($__internal_75_$__cuda_sm70_shflsync_idx_p) ;  /* 0x00000c3000007944 */ /* 0x00efea0003c00000 */
[----:B------:R-:W-:Y:S05]  /*1fa40*/  BRA `(.L_x_4609) ;  /* 0xffffa6e000007947 */ /* 0x000fea000383ffff */
.L_x_4535:
[----:B------:R-:W-:Y:S01]  /*1fa50*/  IMAD.MOV.U32 R199, RZ, RZ, R6 ;  /* 0x000000ffffc77224 */ /* 0x000fe200078e0006 */
[----:B-1----:R-:W-:Y:S01]  /*1fa60*/  MOV R0, 0x3 ;  /* 0x0000000300007802 */ /* 0x002fe20000000f00 */
[----:B------:R-:W-:Y:S01]  /*1fa70*/  IMAD.MOV.U32 R3, RZ, RZ, 0x181f ;  /* 0x0000181fff037424 */ /* 0x000fe200078e00ff */
[----:B------:R-:W-:-:S02]  /*1fa80*/  MOV R2, 0x1faa0 ;  /* 0x0001faa000027802 */ /* 0x000fc40000000f00 */
[----:B--234-:R-:W-:Y:S05]  /*1fa90*/  CALL.REL.NOINC `($__internal_75_$__cuda_sm70_shflsync_idx_p) ;  /* 0x00000bd000007944 */ /* 0x01cfea0003c00000 */
[----:B------:R-:W-:Y:S01]  /*1faa0*/  IMAD.MOV.U32 R6, RZ, RZ, R0 ;  /* 0x000000ffff067224 */ /* 0x000fe200078e0000 */
[----:B------:R-:W-:Y:S01]  /*1fab0*/  MOV R0, 0x3 ;  /* 0x0000000300007802 */ /* 0x000fe20000000f00 */
[----:B------:R-:W-:Y:S01]  /*1fac0*/  IMAD.MOV.U32 R199, RZ, RZ, R7 ;  /* 0x000000ffffc77224 */ /* 0x000fe200078e0007 */
[----:B------:R-:W-:-:S02]  /*1fad0*/  MOV R3, 0x181f ;  /* 0x0000181f00037802 */ /* 0x000fc40000000f00 */
[----:B------:R-:W-:Y:S02]  /*1fae0*/  MOV R2, 0x1fb00 ;  /* 0x0001fb0000027802 */ /* 0x000fe40000000f00 */
[----:B------:R-:W-:Y:S05]  /*1faf0*/  CALL.REL.NOINC `($__internal_75_$__cuda_sm70_shflsync_idx_p) ;  /* 0x00000b7000007944 */ /* 0x000fea0003c00000 */
[----:B------:R-:W-:Y:S05]  /*1fb00*/  BRA `(.L_x_4610) ;  /* 0xffffa76000007947 */ /* 0x000fea000383ffff */
.L_x_4537:
[----:B------:R-:W-:Y:S01]  /*1fb10*/  IMAD.MOV.U32 R199, RZ, RZ, R5 ;  /* 0x000000ffffc77224 */ /* 0x000fe200078e0005 */
[----:B------:R-:W-:Y:S01]  /*1fb20*/  MOV R0, RZ ;  /* 0x000000ff00007202 */ /* 0x000fe20000000f00 */
[----:B------:R-:W-:Y:S01]  /*1fb30*/  IMAD.MOV.U32 R3, RZ, RZ, 0x1c1f ;  /* 0x00001c1fff037424 */ /* 0x000fe200078e00ff */
[----:B------:R-:W-:Y:S02]  /*1fb40*/  MOV R2, 0x1fb60 ;  /* 0x0001fb6000027802 */ /* 0x000fe40000000f00 */
[----:B--2---:R-:W-:Y:S05]  /*1fb50*/  CALL.REL.NOINC `($__internal_75_$__cuda_sm70_shflsync_idx_p) ;  /* 0x00000b1000007944 */ /* 0x004fea0003c00000 */
[----:B------:R-:W-:Y:S01]  /*1fb60*/  MOV R4, R0 ;  /* 0x0000000000047202 */ /* 0x000fe20000000f00 */
[----:B------:R-:W-:Y:S05]  /*1fb70*/  BRA `(.L_x_4611) ;  /* 0xffffaa3000007947 */ /* 0x000fea000383ffff */
.L_x_4538:
[----:B------:R-:W-:Y:S01]  /*1fb80*/  IMAD.MOV.U32 R199, RZ, RZ, R12 ;  /* 0x000000ffffc77224 */ /* 0x000fe200078e000c */
[----:B------:R-:W-:Y:S01]  /*1fb90*/  MOV R0, RZ ;  /* 0x000000ff00007202 */ /* 0x000fe20000000f00 */
[----:B------:R-:W-:Y:S01]  /*1fba0*/  IMAD.MOV.U32 R3, RZ, RZ, 0x1c1f ;  /* 0x00001c1fff037424 */ /* 0x000fe200078e00ff */
[----:B------:R-:W-:Y:S02]  /*1fbb0*/  MOV R2, 0x1fbd0 ;  /* 0x0001fbd000027802 */ /* 0x000fe40000000f00 */
[----:B-123--:R-:W-:Y:S05]  /*1fbc0*/  CALL.REL.NOINC `($__internal_75_$__cuda_sm70_shflsync_idx_p) ;  /* 0x00000aa000007944 */ /* 0x00efea0003c00000 */
[----:B------:R-:W-:Y:S05]  /*1fbd0*/  BRA `(.L_x_4612) ;  /* 0xffffa9f000007947 */ /* 0x000fea000383ffff */
.L_x_4541:
[----:B------:R-:W-:Y:S01]  /*1fbe0*/  IMAD.MOV.U32 R199, RZ, RZ, R5 ;  /* 0x000000ffffc77224 */ /* 0x000fe200078e0005 */
[----:B-1----:R-:W-:Y:S01]  /*1fbf0*/  MOV R0, 0x1 ;  /* 0x0000000100007802 */ /* 0x002fe20000000f00 */
[----:B---3--:R-:W-:Y:S01]  /*1fc00*/  IMAD.MOV.U32 R3, RZ, RZ, 0x1c1f ;  /* 0x00001c1fff037424 */ /* 0x008fe200078e00ff */
[----:B------:R-:W-:-:S02]  /*1fc10*/  MOV R2, 0x1fc30 ;  /* 0x0001fc3000027802 */ /* 0x000fc40000000f00 */
[----:B--2-4-:R-:W-:Y:S05]  /*1fc20*/  CALL.REL.NOINC `($__internal_75_$__cuda_sm70_shflsync_idx_p) ;  /* 0x00000a4000007944 */ /* 0x014fea0003c00000 */
[----:B------:R-:W-:Y:S01]  /*1fc30*/  IMAD.MOV.U32 R4, RZ, RZ, R0 ;  /* 0x000000ffff047224 */ /* 0x000fe200078e0000 */
[----:B------:R-:W-:Y:S01]  /*1fc40*/  MOV R0, 0x1 ;  /* 0x0000000100007802 */ /* 0x000fe20000000f00 */
[----:B------:R-:W-:Y:S01]  /*1fc50*/  IMAD.MOV.U32 R199, RZ, RZ, R12 ;  /* 0x000000ffffc77224 */ /* 0x000fe200078e000c */
[----:B------:R-:W-:-:S02]  /*1fc60*/  MOV R3, 0x1c1f ;  /* 0x00001c1f00037802 */ /* 0x000fc40000000f00 */
[----:B------:R-:W-:Y:S02]  /*1fc70*/  MOV R2, 0x1fc90 ;  /* 0x0001fc9000027802 */ /* 0x000fe40000000f00 */
[----:B------:R-:W-:Y:S05]  /*1fc80*/  CALL.REL.NOINC `($__internal_75_$__cuda_sm70_shflsync_idx_p) ;  /* 0x000009e000007944 */ /* 0x000fea0003c00000 */
[----:B------:R-:W-:Y:S05]  /*1fc90*/  BRA `(.L_x_4613) ;  /* 0xffffb3f000007947 */ /* 0x000fea000383ffff */
.L_x_4545:
[----:B------:R-:W-:Y:S01]  /*1fca0*/  IMAD.MOV.U32 R199, RZ, RZ, R6 ;  /* 0x000000ffffc77224 */ /* 0x000fe200078e0006 */
[----:B------:R-:W-:Y:S01]  /*1fcb0*/  MOV R0, RZ ;  /* 0x000000ff00007202 */ /* 0x000fe20000000f00 */
[----:B------:R-:W-:Y:S01]  /*1fcc0*/  IMAD.MOV.U32 R3, RZ, RZ, 0x181f ;  /* 0x0000181fff037424 */ /* 0x000fe200078e00ff */
[----:B------:R-:W-:Y:S02]  /*1fcd0*/  MOV R2, 0x1fcf0 ;  /* 0x0001fcf000027802 */ /* 0x000fe40000000f00 */
[----:B------:R-:W-:Y:S05]  /*1fce0*/  CALL.REL.NOINC `($__internal_75_$__cuda_sm70_shflsync_idx_p) ;  /* 0x0000098000007944 */ /* 0x000fea0003c00000 */
[----:B------:R-:W-:Y:S01]  /*1fcf0*/  MOV R8, R0 ;  /* 0x0000000000087202 */ /* 0x000fe20000000f00 */
[----:B------:R-:W-:Y:S05]  /*1fd00*/  BRA `(.L_x_4614) ;  /* 0xffffc64000007947 */ /* 0x000fea000383ffff */
.L_x_4546:
[----:B------:R-:W-:Y:S01]  /*1fd10*/  IMAD.MOV.U32 R199, RZ, RZ, R7 ;  /* 0x000000ffffc77224 */ /* 0x000fe200078e0007 */
[----:B------:R-:W-:Y:S01]  /*1fd20*/  MOV R0, RZ ;  /* 0x000000ff00007202 */ /* 0x000fe20000000f00 */
[----:B------:R-:W-:Y:S01]  /*1fd30*/  IMAD.MOV.U32 R3, RZ, RZ, 0x181f ;  /* 0x0000181fff037424 */ /* 0x000fe200078e00ff */
[----:B------:R-:W-:Y:S02]  /*1fd40*/  MOV R2, 0x1fd60 ;  /* 0x0001fd6000027802 */ /* 0x000fe40000000f00 */
[----:B-12---:R-:W-:Y:S05]  /*1fd50*/  CALL.REL.NOINC `($__internal_75_$__cuda_sm70_shflsync_idx_p) ;  /* 0x0000091000007944 */ /* 0x006fea0003c00000 */
[----:B------:R-:W-:Y:S05]  /*1fd60*/  BRA `(.L_x_4615) ;  /* 0xffffc60000007947 */ /* 0x000fea000383ffff */
.L_x_4549:
        /* <DEDUP_REMOVED lines=12> */
.L_x_4552:
[----:B------:R-:W-:Y:S01]  /*1fe30*/  IMAD.MOV.U32 R199, RZ, RZ, R6 ;  /* 0x000000ffffc77224 */ /* 0x000fe200078e0006 */
[----:B----4-:R-:W-:Y:S01]  /*1fe40*/  MOV R0, 0x2 ;  /* 0x0000000200007802 */ /* 0x010fe20000000f00 */
[----:B-1----:R-:W-:Y:S01]  /*1fe50*/  IMAD.MOV.U32 R3, RZ, RZ, 0x181f ;  /* 0x0000181fff037424 */ /* 0x002fe200078e00ff */
[----:B------:R-:W-:Y:S02]  /*1fe60*/  MOV R2, 0x1fe80 ;  /* 0x0001fe8000027802 */ /* 0x000fe40000000f00 */
[----:B--23--:R-:W-:Y:S05]  /*1fe70*/  CALL.REL.NOINC `($__internal_75_$__cuda_sm70_shflsync_idx_p) ;  /* 0x000007f000007944 */ /* 0x00cfea0003c00000 */
[----:B------:R-:W-:Y:S01]  /*1fe80*/  MOV R8, R0 ;  /* 0x0000000000087202 */ /* 0x000fe20000000f00 */
[----:B------:R-:W-:Y:S05]  /*1fe90*/  BRA `(.L_x_4617) ;  /* 0xffffc74000007947 */ /* 0x000fea000383ffff */
.L_x_4553:
[----:B------:R-:W-:Y:S01]  /*1fea0*/  IMAD.MOV.U32 R199, RZ, RZ, R7 ;  /* 0x000000ffffc77224 */ /* 0x000fe200078e0007 */
[----:B----4-:R-:W-:Y:S01]  /*1feb0*/  MOV R0, 0x2 ;  /* 0x0000000200007802 */ /* 0x010fe20000000f00 */
[----:B------:R-:W-:Y:S01]  /*1fec0*/  IMAD.MOV.U32 R3, RZ, RZ, 0x181f ;  /* 0x0000181fff037424 */ /* 0x000fe200078e00ff */
[----:B------:R-:W-:Y:S02]  /*1fed0*/  MOV R2, 0x1fef0 ;  /* 0x0001fef000027802 */ /* 0x000fe40000000f00 */
[----:B-123--:R-:W-:Y:S05]  /*1fee0*/  CALL.REL.NOINC `($__internal_75_$__cuda_sm70_shflsync_idx_p) ;  /* 0x0000078000007944 */ /* 0x00efea0003c00000 */
[----:B------:R-:W-:Y:S05]  /*1fef0*/  BRA `(.L_x_4618) ;  /* 0xffffc70000007947 */ /* 0x000fea000383ffff */
.L_x_4556:
        /* <DEDUP_REMOVED lines=11> */
[----:B------:R-:W-:Y:S01]  /*1ffb0*/  MOV R7, R0 ;  /* 0x0000000000077202 */ /* 0x000fe20000000f00 */
[----:B------:R-:W-:Y:S05]  /*1ffc0*/  BRA `(.L_x_4619) ;  /* 0xffffc77000007947 */ /* 0x000fea000383ffff */
.L_x_4558:
[----:B------:R-:W-:Y:S01]  /*1ffd0*/  IMAD.MOV.U32 R199, RZ, RZ, R86 ;  /* 0x000000ffffc77224 */ /* 0x000fe200078e0056 */
[----:B------:R-:W-:Y:S01]  /*1ffe0*/  MOV R0, RZ ;  /* 0x000000ff00007202 */ /* 0x000fe20000000f00 */
[----:B------:R-:W-:Y:S01]  /*1fff0*/  IMAD.MOV.U32 R3, RZ, RZ, 0x1f ;  /* 0x0000001fff037424 */ /* 0x000fe200078e00ff */
[----:B------:R-:W-:Y:S02]  /*20000*/  MOV R2, 0x20020 ;  /* 0x0002002000027802 */ /* 0x000fe40000000f00 */
[----:B-12-4-:R-:W-:Y:S05]  /*20010*/  CALL.REL.NOINC `($__internal_75_$__cuda_sm70_shflsync_idx_p) ;  /* 0x0000065000007944 */ /* 0x016fea0003c00000 */
[----:B------:R-:W-:Y:S01]  /*20020*/  MOV R9, R0 ;  /* 0x0000000000097202 */ /* 0x000fe20000000f00 */
[----:B------:R-:W-:Y:S05]  /*20030*/  BRA `(.L_x_4620) ;  /* 0xffffc8d000007947 */ /* 0x000fea000383ffff */
.L_x_4559:
[----:B------:R-:W-:Y:S01]  /*20040*/  IMAD.MOV.U32 R199, RZ, RZ, R86 ;  /* 0x000000ffffc77224 */ /* 0x000fe200078e0056 */
[----:B------:R-:W-:Y:S01]  /*20050*/  MOV R0, 0x1 ;  /* 0x0000000100007802 */ /* 0x000fe20000000f00 */
[----:B------:R-:W-:Y:S01]  /*20060*/  IMAD.MOV.U32 R3, RZ, RZ, 0x1f ;  /* 0x0000001fff037424 */ /* 0x000fe200078e00ff */
[----:B------:R-:W-:Y:S02]  /*20070*/  MOV R2, 0x20090 ;  /* 0x0002009000027802 */ /* 0x000fe40000000f00 */
[----:B-1234-:R-:W-:Y:S05]  /*20080*/  CALL.REL.NOINC `($__internal_75_$__cuda_sm70_shflsync_idx_p) ;  /* 0x000005e000007944 */ /* 0x01efea0003c00000 */
[----:B------:R-:W-:Y:S01]  /*20090*/  MOV R6, R0 ;  /* 0x0000000000067202 */ /* 0x000fe20000000f00 */
[----:B------:R-:W-:Y:S05]  /*200a0*/  BRA `(.L_x_4621) ;  /* 0xffffc88000007947 */ /* 0x000fea000383ffff */
.L_x_4560:
[----:B------:R-:W-:Y:S02]  /*200b0*/  MOV R3, 0x1 ;  /* 0x0000000100037802 */ /* 0x000fe40000000f00 */
[----:B------:R-:W-:-:S02]  /*200c0*/  MOV R2, 0x200e0 ;  /* 0x000200e000027802 */ /* 0x000fc40000000f00 */
[----:B---3--:R-:W-:Y:S05]  /*200d0*/  CALL.REL.NOINC `($__internal_76_$__cuda_sm70_shflsync_up_p) ;  /* 0x000005e000007944 */ /* 0x008fea0003c00000 */
[----:B------:R-:W-:Y:S05]  /*200e0*/  BRA `(.L_x_4622) ;  /* 0xffffc96000007947 */ /* 0x000fea000383ffff */
.L_x_4561:
[----:B------:R-:W-:Y:S02]  /*200f0*/  MOV R3, 0x2 ;  /* 0x0000000200037802 */ /* 0x000fe40000000f00 */
[----:B------:R-:W-:-:S02]  /*20100*/  MOV R2, 0x20120 ;  /* 0x0002012000027802 */ /* 0x000fc40000000f00 */
[----:B---3--:R-:W-:Y:S05]  /*20110*/  CALL.REL.NOINC `($__internal_76_$__cuda_sm70_shflsync_up_p) ;  /* 0x000005a000007944 */ /* 0x008fea0003c00000 */
        /* <DEDUP_REMOVED lines=23> */
.L_x_4565:
[----:B------:R-:W-:Y:S02]  /*20290*/  MOV R3, 0x1 ;  /* 0x0000000100037802 */ /* 0x000fe40000000f00 */
[----:B------:R-:W-:-:S02]  /*202a0*/  MOV R2, 0x202c0 ;  /* 0x000202c000027802 */ /* 0x000fc40000000f00 */
[----:B---3--:R-:W-:Y:S05]  /*202b0*/  CALL.REL.NOINC `($__internal_76_$__cuda_sm70_shflsync_up_p) ;  /* 0x0000040000007944 */ /* 0x008fea0003c00000 */
[----:B------:R-:W-:Y:S01]  /*202c0*/  MOV R2, R4 ;  /* 0x0000000400027202 */ /* 0x000fe20000000f00 */
[----:B------:R-:W-:Y:S05]  /*202d0*/  BRA `(.L_x_4624) ;  /* 0xffffc9d000007947 */ /* 0x000fea000383ffff */
.L_x_4566:
        /* <DEDUP_REMOVED lines=26> */
.L_x_4568:
[----:B------:R-:W-:Y:S02]  /*20480*/  SEL R0, RZ, 0x1, P0 ;  /* 0x00000001ff007807 */ /* 0x000fe40000000000 */
[----:B------:R-:W-:-:S02]  /*20490*/  MOV R2, 0x204b0 ;  /* 0x000204b000027802 */ /* 0x000fc40000000f00 */
[----:B-1-3--:R-:W-:Y:S05]  /*204a0*/  CALL.REL.NOINC `($__internal_77_$__cuda_sm70_votesync_ballot) ;  /* 0x0000027000007944 */ /* 0x00afea0003c00000 */
[----:B------:R-:W-:Y:S01]  /*204b0*/  MOV R10, R0 ;  /* 0x00000000000a7202 */ /* 0x000fe20000000f00 */
[----:B------:R-:W-:Y:S05]  /*204c0*/  BRA `(.L_x_4626) ;  /* 0xffffc97000007947 */ /* 0x000fea000383ffff */
.L_x_4569:
[----:B------:R-:W-:Y:S01]  /*204d0*/  IMAD.MOV.U32 R199, RZ, RZ, R7 ;  /* 0x000000ffffc77224 */ /* 0x000fe200078e0007 */
[----:B------:R-:W-:Y:S01]  /*204e0*/  MOV R0, R6 ;  /* 0x0000000600007202 */ /* 0x000fe20000000f00 */
[----:B------:R-:W-:Y:S01]  /*204f0*/  IMAD.MOV.U32 R3, RZ, RZ, 0x1f ;  /* 0x0000001fff037424 */ /* 0x000fe200078e00ff */
[----:B------:R-:W-:-:S02]  /*20500*/  MOV R2, 0x20520 ;  /* 0x0002052000027802 */ /* 0x000fc40000000f00 */
[----:B-1-3--:R-:W-:Y:S05]  /*20510*/  CALL.REL.NOINC `($__internal_75_$__cuda_sm70_shflsync_idx_p) ;  /* 0x0000015000007944 */ /* 0x00afea0003c00000 */
[----:B------:R-:W-:Y:S01]  /*20520*/  IMAD.MOV.U32 R7, RZ, RZ, R0 ;  /* 0x000000ffff077224 */ /* 0x000fe200078e0000 */
[----:B------:R-:W-:Y:S01]  /*20530*/  MOV R0, R6 ;  /* 0x0000000600007202 */ /* 0x000fe20000000f00 */
[----:B------:R-:W-:Y:S01]  /*20540*/  IMAD.MOV.U32 R199, RZ, RZ, R8 ;  /* 0x000000ffffc77224 */ /* 0x000fe200078e0008 */
[----:B------:R-:W-:-:S02]  /*20550*/  MOV R3, 0x1f ;  /* 0x0000001f00037802 */ /* 0x000fc40000000f00 */
[----:B------:R-:W-:Y:S02]  /*20560*/  MOV R2, 0x20580 ;  /* 0x0002058000027802 */ /* 0x000fe40000000f00 */
[----:B------:R-:W-:Y:S05]  /*20570*/  CALL.REL.NOINC `($__internal_75_$__cuda_sm70_shflsync_idx_p) ;  /* 0x000000f000007944 */ /* 0x000fea0003c00000 */
[----:B------:R-:W-:Y:S01]  /*20580*/  MOV R5, R0 ;  /* 0x0000000000057202 */ /* 0x000fe20000000f00 */
[----:B------:R-:W-:Y:S05]  /*20590*/  BRA `(.L_x_4627) ;  /* 0xffffc8f000007947 */ /* 0x000fea000383ffff */
.L_x_4572:
[----:B------:R-:W-:Y:S01]  /*205a0*/  IMAD.MOV.U32 R199, RZ, RZ, R4 ;  /* 0x000000ffffc77224 */ /* 0x000fe200078e0004 */
[----:B------:R-:W-:Y:S01]  /*205b0*/  MOV R0, R6 ;  /* 0x0000000600007202 */ /* 0x000fe20000000f00 */
[----:B------:R-:W-:Y:S01]  /*205c0*/  IMAD.MOV.U32 R3, RZ, RZ, 0x1f ;  /* 0x0000001fff037424 */ /* 0x000fe200078e00ff */
[----:B------:R-:W-:Y:S02]  /*205d0*/  MOV R2, 0x205f0 ;  /* 0x000205f000027802 */ /* 0x000fe40000000f00 */
[----:B-1-34-:R-:W-:Y:S05]  /*205e0*/  CALL.REL.NOINC `($__internal_75_$__cuda_sm70_shflsync_idx_p) ;  /* 0x0000008000007944 */ /* 0x01afea0003c00000 */
[----:B------:R-:W-:Y:S01]  /*205f0*/  MOV R12, R0 ;  /* 0x00000000000c7202 */ /* 0x000fe20000000f00 */
[----:B------:R-:W-:Y:S05]  /*20600*/  BRA `(.L_x_4571) ;  /* 0xffffc8e000007947 */ /* 0x000fea000383ffff */
        .weak           $__internal_74_$__cuda_sm70_shflsync_bfly_p
        .type           $__internal_74_$__cuda_sm70_shflsync_bfly_p,@function
        .size           $__internal_74_$__cuda_sm70_shflsync_bfly_p,($__internal_75_$__cuda_sm70_shflsync_idx_p - $__internal_74_$__cuda_sm70_shflsync_bfly_p)
$__internal_74_$__cuda_sm70_shflsync_bfly_p:
[----:B------:R-:W-:Y:S02]  /*20610*/  MOV R160, 0xffffffff ;  /* 0xffffffff00a07802 */ /* 0x000fe40000000f00 */
[----:B------:R-:W-:Y:S02]  /*20620*/  MOV R3, 0x1f ;  /* 0x0000001f00037802 */ /* 0x000fe40000000f00 */
[----:B------:R-:W-:Y:S04]  /*20630*/  WARPSYNC R160 ;  /* 0x000000a000007348 */ /* 0x000fe80003800000 */
[----:B------:R1:W2:Y:S02]  /*20640*/  SHFL.BFLY PT, R0, R100, R0, R3 ;  /* 0x0c00000064007389 */ /* 0x0002a400000e0003 */
[----:B-1----:R-:W-:-:S04]  /*20650*/  MOV R3, 0x0 ;  /* 0x0000000000037802 */ /* 0x002fc80000000f00 */
[----:B--2---:R-:W-:Y:S05]  /*20660*/  RET.REL.NODEC R2 `(_ZN7cutlass13device_kernelIN5flash19enable_sm80_to_sm89INS1_16FlashAttnFwdSm80INS1_25CollectiveMainloopFwdSm80ILi8ELi1ELb0EN4cute5tupleIJNS5_1CILi128EEENS7_ILi64EEENS7_ILi192EEEEEELi192ENS_10bfloat16_tEfNS_4arch4Sm80ELb1ELb0ELb0ELb1ELb1ELb1ELb1ELb1EEENS1_21CollectiveEpilogueFwdINS6_IJS8_SA_S9_EEENS6_IJNS7_ILi1EEESI_SI_EEESC_SE_Li256ELb1ELb1ELb1ELb0EEENS1_36VarlenDynamicPersistentTileSchedulerILi128ELi64ELi256ELi256ELb1ELb1ELb0ELb1ELb1ELb1EEEEEEEEEvNT_6ParamsE) ;  /* 0xfffdf99002007950 */ /* 0x004fea0003c3ffff */
        .weak           $__internal_75_$__cuda_sm70_shflsync_idx_p
        .type           $__internal_75_$__cuda_sm70_shflsync_idx_p,@function
        .size           $__internal_75_$__cuda_sm70_shflsync_idx_p,($__internal_76_$__cuda_sm70_shflsync_up_p - $__internal_75_$__cuda_sm70_shflsync_idx_p)
$__internal_75_$__cuda_sm70_shflsync_idx_p:
[----:B------:R-:W-:-:S04]  /*20670*/  MOV R200, 0xffffffff ;  /* 0xffffffff00c87802 */ /* 0x000fc80000000f00 */
[----:B------:R-:W-:Y:S04]  /*20680*/  WARPSYNC R200 ;  /* 0x000000c800007348 */ /* 0x000fe80003800000 */
[----:B------:R1:W2:Y:S02]  /*20690*/  SHFL.IDX PT, R0, R199, R0, R3 ;  /* 0x00000000c7007389 */ /* 0x0002a400000e0003 */
[----:B-1----:R-:W-:-:S04]  /*206a0*/  MOV R3, 0x0 ;  /* 0x0000000000037802 */ /* 0x002fc80000000f00 */
[----:B--2---:R-:W-:Y:S05]  /*206b0*/  RET.REL.NODEC R2 `(_ZN7cutlass13device_kernelIN5flash19enable_sm80_to_sm89INS1_16FlashAttnFwdSm80INS1_25CollectiveMainloopFwdSm80ILi8ELi1ELb0EN4cute5tupleIJNS5_1CILi128EEENS7_ILi64EEENS7_ILi192EEEEEELi192ENS_10bfloat16_tEfNS_4arch4Sm80ELb1ELb0ELb0ELb1ELb1ELb1ELb1ELb1EEENS1_21CollectiveEpilogueFwdINS6_IJS8_SA_S9_EEENS6_IJNS7_ILi1EEESI_SI_EEESC_SE_Li256ELb1ELb1ELb1ELb0EEENS1_36VarlenDynamicPersistentTileSchedulerILi128ELi64ELi256ELi256ELb1ELb1ELb0ELb1ELb1ELb1EEEEEEEEEvNT_6ParamsE) ;  /* 0xfffdf94002007950 */ /* 0x004fea0003c3ffff */
        .weak           $__internal_76_$__cuda_sm70_shflsync_up_p
        .type           $__internal_76_$__cuda_sm70_shflsync_up_p,@function
        .size           $__internal_76_$__cuda_sm70_shflsync_up_p,($__internal_77_$__cuda_sm70_votesync_ballot - $__internal_76_$__cuda_sm70_shflsync_up_p)
$__internal_76_$__cuda_sm70_shflsync_up_p:
[----:B------:R-:W-:Y:S02]  /*206c0*/  MOV R4, RZ ;  /* 0x000000ff00047202 */ /* 0x000fe40000000f00 */
[----:B------:R-:W-:-:S04]  /*206d0*/  MOV R10, 0xffffffff ;  /* 0xffffffff000a7802 */ /* 0x000fc80000000f00 */
[----:B------:R-:W-:Y:S04]  /*206e0*/  WARPSYNC R10 ;  /* 0x0000000a00007348 */ /* 0x000fe80003800000 */
[----:B------:R1:W2:Y:S02]  /*206f0*/  SHFL.UP PT, R4, R0, R3, R4 ;  /* 0x0400000300047389 */ /* 0x0002a400000e0004 */
[----:B-1----:R-:W-:-:S04]  /*20700*/  MOV R3, 0x0 ;  /* 0x0000000000037802 */ /* 0x002fc80000000f00 */
[----:B--2---:R-:W-:Y:S05]  /*20710*/  RET.REL.NODEC R2 `(_ZN7cutlass13device_kernelIN5flash19enable_sm80_to_sm89INS1_16FlashAttnFwdSm80INS1_25CollectiveMainloopFwdSm80ILi8ELi1ELb0EN4cute5tupleIJNS5_1CILi128EEENS7_ILi64EEENS7_ILi192EEEEEELi192ENS_10bfloat16_tEfNS_4arch4Sm80ELb1ELb0ELb0ELb1ELb1ELb1ELb1ELb1EEENS1_21CollectiveEpilogueFwdINS6_IJS8_SA_S9_EEENS6_IJNS7_ILi1EEESI_SI_EEESC_SE_Li256ELb1ELb1ELb1ELb0EEENS1_36VarlenDynamicPersistentTileSchedulerILi128ELi64ELi256ELi256ELb1ELb1ELb0ELb1ELb1ELb1EEEEEEEEEvNT_6ParamsE) ;  /* 0xfffdf8e002007950 */ /* 0x004fea0003c3ffff */
        .weak           $__internal_77_$__cuda_sm70_votesync_ballot
        .type           $__internal_77_$__cuda_sm70_votesync_ballot,@function
        .size           $__internal_77_$__cuda_sm70_votesync_ballot,(.L_x_6313 - $__internal_77_$__cuda_sm70_votesync_ballot)
$__internal_77_$__cuda_sm70_votesync_ballot:
[----:B------:R-:W-:Y:S01]  /*20720*/  ISETP.NE.U32.AND P0, PT, R0, 0x1, PT ;  /* 0x000000010000780c */ /* 0x000fe20003f05070 */
[----:B------:R-:W-:-:S04]  /*20730*/  IMAD.MOV.U32 R3, RZ, RZ, -0x1 ;  /* 0xffffffffff037424 */ /* 0x000fc800078e00ff */
[----:B------:R-:W-:Y:S08]  /*20740*/  WARPSYNC R3 ;  /* 0x0000000300007348 */ /* 0x000ff00003800000 */
[----:B------:R-:W-:-:S04]  /*20750*/  VOTE.ANY R0, PT, !P0 ;  /* 0x0000000000007806 */ /* 0x000fc800040e0100 */
[----:B------:R-:W-:Y:S01]  /*20760*/  LOP3.LUT R0, R0, R3, RZ, 0xc0, !PT ;  /* 0x0000000300007212 */ /* 0x000fe200078ec0ff */
[----:B------:R-:W-:-:S04]  /*20770*/  IMAD.MOV.U32 R3, RZ, RZ, 0x0 ;  /* 0x00000000ff037424 */ /* 0x000fc800078e00ff */
[----:B------:R-:W-:Y:S05]  /*20780*/  RET.REL.NODEC R2 `(_ZN7cutlass13device_kernelIN5flash19enable_sm80_to_sm89INS1_16FlashAttnFwdSm80INS1_25CollectiveMainloopFwdSm80ILi8ELi1ELb0EN4cute5tupleIJNS5_1CILi128EEENS7_ILi64EEENS7_ILi192EEEEEELi192ENS_10bfloat16_tEfNS_4arch4Sm80ELb1ELb0ELb0ELb1ELb1ELb1ELb1ELb1EEENS1_21CollectiveEpilogueFwdINS6_IJS8_SA_S9_EEENS6_IJNS7_ILi1EEESI_SI_EEESC_SE_Li256ELb1ELb1ELb1ELb0EEENS1_36VarlenDynamicPersistentTileSchedulerILi128ELi64ELi256ELi256ELb1ELb1ELb0ELb1ELb1ELb1EEEEEEEEEvNT_6ParamsE) ;  /* 0xfffdf87002007950 */ /* 0x000fea0003c3ffff */
.L_x_4628:
        /* <DEDUP_REMOVED lines=15> */
.L_x_6313:


//--------------------- .text._ZN7cutlass13device_kernelIN5flash19enable_sm80_to_sm89INS1_16FlashAttnFwdSm80INS1_25CollectiveMainloopFwdSm80ILi8ELi2ELb0EN4cute5tupleIJNS5_1CILi128EEENS7_ILi64EEENS7_ILi192EEEEEELi192ENS_10bfloat16_tEfNS_4arch4Sm80ELb0ELb0ELb0ELb0ELb1ELb0ELb1ELb1EEENS1_21CollectiveEpilogueFwdINS6_IJS8_SA_S9_EEENS6_IJNS7_ILi1EEESI_SI_EEESC_SE_Li256ELb0ELb1ELb1ELb0EEENS1_19SingleTileSchedulerILb0ELb1ELb1ELi128EEEEEEEEEvNT_6ParamsE --------------------------
	.section	.text._ZN7cutlass13device_kernelIN5flash19enable_sm80_to_sm89INS1_16FlashAttnFwdSm80INS1_25CollectiveMainloopFwdSm80ILi8ELi2ELb0EN4cute5tupleIJNS5_1CILi128EEENS7_ILi64EEENS7_ILi192EEEEEELi192ENS_10bfloat16_tEfNS_4arch4Sm80ELb0ELb0ELb0ELb0ELb1ELb0ELb1ELb1EEENS1_21CollectiveEpilogueFwdINS6_IJS8_SA_S9_EEENS6_IJNS7_ILi1EEESI_SI_EEESC_SE_Li256ELb0ELb1ELb1ELb0EEENS1_19SingleTileSchedulerILb0ELb1ELb1ELi128EEEEEEEEEvNT_6ParamsE,"ax",@progbits
	.sectioninfo	@"SHI_REGISTERS=245"
	.align	128
.text._ZN7cutlass13device_kernelIN5flash19enable_sm80_to_sm89INS1_16FlashAttnFwdSm80INS1_25CollectiveMainloopFwdSm80ILi8ELi2ELb0EN4cute5tupleIJNS5_1CILi128EEENS7_ILi64EEENS7_ILi192EEEEEELi192ENS_10bfloat16_tEfNS_4arch4Sm80ELb0ELb0ELb0ELb0ELb1ELb0ELb1ELb1EEENS1_21CollectiveEpilogueFwdINS6_IJS8_SA_S9_EEENS6_IJNS7_ILi1EEESI_SI_EEESC_SE_Li256ELb0ELb1ELb1ELb0EEENS1_19SingleTileSchedulerILb0ELb1ELb1ELi128EEEEEEEEEvNT_6ParamsE:
        .type           _ZN7cutlass13device_kernelIN5flash19enable_sm80_to_sm89INS1_16FlashAttnFwdSm80INS1_25CollectiveMainloopFwdSm80ILi8ELi2ELb0EN4cute5tupleIJNS5_1CILi128EEENS7_ILi64EEENS7_ILi192EEEEEELi192ENS_10bfloat16_tEfNS_4arch4Sm80ELb0ELb0ELb0ELb0ELb1ELb0ELb1ELb1EEENS1_21CollectiveEpilogueFwdINS6_IJS8_SA_S9_EEENS6_IJNS7_ILi1EEESI_SI_EEESC_SE_Li256ELb0ELb1ELb1ELb0EEENS1_19SingleTileSchedulerILb0ELb1ELb1ELi128EEEEEEEEEvNT_6ParamsE,@function
        .size           _ZN7cutlass13device_kernelIN5flash19enable_sm80_to_sm89INS1_16FlashAttnFwdSm80INS1_25CollectiveMainloopFwdSm80ILi8ELi2ELb0EN4cute5tupleIJNS5_1CILi128EEENS7_ILi64EEENS7_ILi192EEEEEELi192ENS_10bfloat16_tEfNS_4arch4Sm80ELb0ELb0ELb0ELb0ELb1ELb0ELb1ELb1EEENS1_21CollectiveEpilogueFwdINS6_IJS8_SA_S9_EEENS6_IJNS7_ILi1EEESI_SI_EEESC_SE_Li256ELb0ELb1ELb1ELb0EEENS1_19SingleTileSchedulerILb0ELb1ELb1ELi128EEEEEEEEEvNT_6ParamsE,(.L_x_6318 - _ZN7cutlass13device_kernelIN5flash19enable_sm80_to_sm89INS1_16FlashAttnFwdSm80INS1_25CollectiveMainloopFwdSm80ILi8ELi2ELb0EN4cute5tupleIJNS5_1CILi128EEENS7_ILi64EEENS7_ILi192EEEEEELi192ENS_10bfloat16_tEfNS_4arch4Sm80ELb0ELb0ELb0ELb0ELb1ELb0ELb1ELb1EEENS1_21CollectiveEpilogueFwdINS6_IJS8_SA_S9_EEENS6_IJNS7_ILi1EEESI_SI_EEESC_SE_Li256ELb0ELb1ELb1ELb0EEENS1_19SingleTileSchedulerILb0ELb1ELb1ELi128EEEEEEEEEvNT_6ParamsE)
        .other          _ZN7cutlass13device_kernelIN5flash19enable_sm80_to_sm89INS1_16FlashAttnFwdSm80INS1_25CollectiveMainloopFwdSm80ILi8ELi2ELb0EN4cute5tupleIJNS5_1CILi128EEENS7_ILi64EEENS7_ILi192EEEEEELi192ENS_10bfloat16_tEfNS_4arch4Sm80ELb0ELb0ELb0ELb0ELb1ELb0ELb1ELb1EEENS1_21CollectiveEpilogueFwdINS6_IJS8_SA_S9_EEENS6_IJNS7_ILi1EEESI_SI_EEESC_SE_Li256ELb0ELb1ELb1ELb0EEENS1_19SingleTileSchedulerILb0ELb1ELb1ELi128EEEEEEEEEvNT_6ParamsE,@"STO_CUDA_ENTRY STV_DEFAULT"
_ZN7cutlass13device_kernelIN5flash19enable_sm80_to_sm89INS1_16FlashAttnFwdSm80INS1_25CollectiveMainloopFwdSm80ILi8ELi2ELb0EN4cute5tupleIJNS5_1CILi128EEENS7_ILi64EEENS7_ILi192EEEEEELi192ENS_10bfloat16_tEfNS_4arch4Sm80ELb0ELb0ELb0ELb0ELb1ELb0ELb1ELb1EEENS1_21CollectiveEpilogueFwdINS6_IJS8_SA_S9_EEENS6_IJNS7_ILi1EEESI_SI_EEESC_SE_Li256ELb0ELb1ELb1ELb0EEENS1_19SingleTileSchedulerILb0ELb1ELb1ELi128EEEEEEEEEvNT_6ParamsE:
        /* <DEDUP_REMOVED lines=15> */
.L_x_4629:
[----:B--23--:R-:W-:Y:S01]  /*00f0*/  IMAD.MOV.U32 R2, RZ, RZ, c[0x0][0x550] ;  /* 0x00015400ff027624 */ /* 0x00cfe200078e00ff */
[----:B------:R-:W-:-:S04]  /*0100*/  MOV R197, R3 ;  /* 0x0000000300c57202 */ /* 0x000fc80000000f00 */
[----:B------:R-:W-:-:S13]  /*0110*/  ISETP.NE.AND P0, PT, R2, 0x1, PT ;  /* 0x000000010200780c */ /* 0x000fda0003f05270 */
[----:B------:R-:W-:-:S05]  /*0120*/  @P0 IMAD.HI.U32 R2, R3, c[0x0][0x554], RZ ;  /* 0x0001550003020a27 */ /* 0x000fca00078e00ff */
[----:B------:R-:W-:Y:S02]  /*0130*/  @P0 SHF.R.U32.HI R197, RZ, c[0x0][0x558], R2 ;  /* 0x00015600ffc50a19 */ /* 0x000fe40000011602 */
.L_x_4630:
        /* <DEDUP_REMOVED lines=20> */
[----:B------:R-:W-:-:S04]  /*0280*/  SHF.R.U32.HI R5, RZ, 0x10, R7 ;  /* 0x00000010ff057819 */ /* 0x000fc80000011607 */
[----:B------:R-:W-:-:S04]  /*0290*/  ISETP.NE.AND P0, PT, R5, RZ, PT ;  /* 0x000000ff0500720c */ /* 0x000fc80003f05270 */
[----:B------:R-:W-:-:S04]  /*02a0*/  SEL R5, R5, c[0x0][0x338], P0 ;  /* 0x0000ce0005057a07 */ /* 0x000fc80000000000 */
[-C--:B-1----:R-:W-:Y:S02]  /*02b0*/  IABS R9, R5.reuse ;  /* 0x0000000500097213 */ /* 0x082fe40000000000 */
[----:B------:R-:W-:Y:S02]  /*02c0*/  IADD3 R10, R144, -0x1, R5 ;  /* 0xffffffff900a7810 */ /* 0x000fe40007ffe005 */
[----:B------:R-:W1:Y:S01]  /*02d0*/  I2F.RP R11, R9 ;  /* 0x00000009000b7306 */ /* 0x000e620000209400 */
[-C--:B------:R-:W-:Y:S02]  /*02e0*/  IABS R2, R5.reuse ;  /* 0x0000000500027213 */ /* 0x080fe40000000000 */
[----:B------:R-:W-:Y:S02]  /*02f0*/  IABS R4, R10 ;  /* 0x0000000a00047213 */ /* 0x000fe40000000000 */
[----:B------:R-:W-:Y:S01]  /*0300*/  LOP3.LUT R10, R10, R5, RZ, 0x3c, !PT ;  /* 0x000000050a0a7212 */ /* 0x000fe200078e3cff */
[----:B------:R-:W-:-:S03]  /*0310*/  IMAD.MOV R2, RZ, RZ, -R2 ;  /* 0x000000ffff027224 */ /* 0x000fc600078e0a02 */
[----:B------:R-:W-:Y:S01]  /*0320*/  ISETP.GE.AND P1, PT, R10, RZ, PT ;  /* 0x000000ff0a00720c */ /* 0x000fe20003f26270 */
[----:B-1----:R-:W1:Y:S02]  /*0330*/  MUFU.RCP R12, R11 ;  /* 0x0000000b000c7308 */ /* 0x002e640000001000 */
[----:B-1----:R-:W-:-:S06]  /*0340*/  IADD3 R12, R12, 0xffffffe, RZ ;  /* 0x0ffffffe0c0c7810 */ /* 0x002fcc0007ffe0ff */
[----:B------:R-:W1:Y:S02]  /*0350*/  F2I.FTZ.U32.TRUNC.NTZ R13, R12 ;  /* 0x0000000c000d7305 */ /* 0x000e64000021f000 */
[----:B-1----:R-:W-:Y:S02]  /*0360*/  IMAD.MOV R8, RZ, RZ, -R13 ;  /* 0x000000ffff087224 */ /* 0x002fe400078e0a0d */
[----:B------:R-:W-:Y:S02]  /*0370*/  IMAD.MOV.U32 R12, RZ, RZ, RZ ;  /* 0x000000ffff0c7224 */ /* 0x000fe400078e00ff */
[----:B------:R-:W-:-:S04]  /*0380*/  IMAD R8, R8, R9, RZ ;  /* 0x0000000908087224 */ /* 0x000fc800078e02ff */
[----:B------:R-:W-:-:S06]  /*0390*/  IMAD.HI.U32 R8, R13, R8, R12 ;  /* 0x000000080d087227 */ /* 0x000fcc00078e000c */
        /* <DEDUP_REMOVED lines=10> */
.L_x_4631:
[----:B------:R-:W-:Y:S01]  /*0440*/  LOP3.LUT R2, R7, 0xffff, RZ, 0xc0, !PT ;  /* 0x0000ffff07027812 */ /* 0x000fe200078ec0ff */
[----:B------:R-:W-:Y:S01]  /*0450*/  IMAD.MOV.U32 R5, RZ, RZ, RZ ;  /* 0x000000ffff057224 */ /* 0x000fe200078e00ff */
[----:B------:R-:W-:Y:S01]  /*0460*/  PLOP3.LUT P2, PT, PT, PT, PT, 0x80, 0x0 ;  /* 0x000000000000781c */ /* 0x000fe20003f4f070 */
[----:B------:R-:W-:Y:S01]  /*0470*/  CS2R R112, SRZ ;  /* 0x0000000000707805 */ /* 0x000fe2000001ff00 */
[----:B------:R-:W-:Y:S01]  /*0480*/  CS2R R118, SRZ ;  /* 0x0000000000767805 */ /* 0x000fe2000001ff00 */
[----:B------:R-:W-:Y:S01]  /*0490*/  IMAD R189, R2, R11, RZ ;  /* 0x0000000b02bd7224 */ /* 0x000fe200078e02ff */
[----:B------:R-:W-:Y:S01]  /*04a0*/  CS2R R116, SRZ ;  /* 0x0000000000747805 */ /* 0x000fe2000001ff00 */
[----:B------:R-:W-:Y:S01]  /*04b0*/  IMAD.MOV.U32 R2, RZ, RZ, RZ ;  /* 0x000000ffff027224 */ /* 0x000fe200078e00ff */
        /* <DEDUP_REMOVED lines=56> */
[----:B------:R-:W-:Y:S01]  /*0840*/  ULDC UR5, c[0x0][0x2c4] ;  /* 0x0000b10000057ab9 */ /* 0x000fe20000000800 */
[----:B-1----:R-:W1:Y:S01]  /*0850*/  S2R R9, SR_CTAID.X ;  /* 0x0000000000097919 */ /* 0x002e620000002500 */
[----:B------:R-:W-:Y:S01]  /*0860*/  LEA.HI R4, R11, R6, RZ, 0x3 ;  /* 0x000000060b047211 */ /* 0x000fe200078f18ff */
[----:B------:R-:W-:Y:S01]  /*0870*/  IMAD.WIDE.U32 R14, R197, c[0x0][0x1b8], RZ ;  /* 0x00006e00c50e7a25 */ /* 0x000fe200078e00ff */
[----:B------:R-:W-:Y:S01]  /*0880*/  ISETP.NE.AND P0, PT, R2, 0x1, PT ;  /* 0x000000010200780c */ /* 0x000fe20003f05270 */
[----:B------:R-:W-:Y:S01]  /*0890*/  ULDC UR4, c[0x0][0x168] ;  /* 0x00005a0000047ab9 */ /* 0x000fe20000000800 */
[----:B------:R-:W-:Y:S01]  /*08a0*/  LOP3.LUT R5, R4, 0xfffffff8, RZ, 0xc0, !PT ;  /* 0xfffffff804057812 */ /* 0x000fe200078ec0ff */
[----:B------:R-:W-:Y:S01]  /*08b0*/  UIMAD UR4, UR5, UR4, URZ ;  /* 0x00000004050472a4 */ /* 0x000fe2000f8e023f */
[----:B------:R-:W-:Y:S01]  /*08c0*/  SHF.R.S32.HI R4, RZ, 0x3, R4 ;  /* 0x00000003ff047819 */ /* 0x000fe20000011404 */
[----:B------:R-:W-:Y:S01]  /*08d0*/  BSSY B0, `(.L_x_4633) ;  /* 0x0000048000007945 */ /* 0x000fe20003800000 */
[----:B------:R-:W-:Y:S01]  /*08e0*/  SHF.R.S32.HI R2, RZ, 0x1f, R197 ;  /* 0x0000001fff027819 */ /* 0x000fe200000114c5 */
[----:B------:R-:W-:Y:S01]  /*08f0*/  IMAD.IADD R8, R6, 0x1, -R5 ;  /* 0x0000000106087824 */ /* 0x000fe200078e0a05 */
[----:B------:R-:W-:Y:S01]  /*0900*/  SHF.R.S32.HI R5, RZ, 0x1f, R0 ;  /* 0x0000001fff057819 */ /* 0x000fe20000011400 */
[----:B------:R-:W-:-:S02]  /*0910*/  IMAD.SHL.U32 R194, R4, 0x40, RZ ;  /* 0x0000004004c27824 */ /* 0x000fc400078e00ff */
[----:B------:R-:W-:Y:S02]  /*0920*/  IMAD R195, R8, 0x20, R4 ;  /* 0x0000002008c37824 */ /* 0x000fe400078e0204 */
[----:B------:R-:W-:Y:S01]  /*0930*/  IMAD R2, R2, c[0x0][0x1b8], RZ ;  /* 0x00006e0002027a24 */ /* 0x000fe200078e02ff */
[----:B------:R-:W-:Y:S01]  /*0940*/  LOP3.LUT R194, R194, 0x1c0, RZ, 0xc0, !PT ;  /* 0x000001c0c2c27812 */ /* 0x000fe200078ec0ff */
[----:B------:R-:W-:Y:S02]  /*0950*/  IMAD R5, R5, c[0x0][0x1c0], RZ ;  /* 0x0000700005057a24 */ /* 0x000fe400078e02ff */
[----:B------:R-:W-:Y:S02]  /*0960*/  IMAD R7, R197, c[0x0][0x1bc], R2 ;  /* 0x00006f00c5077a24 */ /* 0x000fe400078e0202 */
[----:B------:R-:W-:Y:S02]  /*0970*/  IMAD R5, R0, c[0x0][0x1c4], R5 ;  /* 0x0000710000057a24 */ /* 0x000fe400078e0205 */
[C---:B-1----:R-:W-:Y:S01]  /*0980*/  IMAD R13, R9.reuse, 0x80, R195 ;  /* 0x00000080090d7824 */ /* 0x042fe200078e02c3 */
[----:B------:R-:W-:Y:S01]  /*0990*/  LEA R9, R9, R4, 0x7 ;  /* 0x0000000409097211 */ /* 0x000fe200078e38ff */
[----:B------:R-:W-:-:S02]  /*09a0*/  IMAD.IADD R15, R15, 0x1, R7 ;  /* 0x000000010f0f7824 */ /* 0x000fc400078e0207 */
[----:B------:R-:W-:Y:S01]  /*09b0*/  @P0 IMAD.HI.U32 R2, R13, c[0x0][0x2c8], RZ ;  /* 0x0000b2000d020a27 */ /* 0x000fe200078e00ff */
[----:B------:R-:W-:-:S03]  /*09c0*/  ISETP.GE.AND P1, PT, R9, UR4, PT ;  /* 0x0000000409007c0c */ /* 0x000fc6000bf26270 */
[----:B------:R-:W-:Y:S01]  /*09d0*/  IMAD.MOV.U32 R10, RZ, RZ, R13 ;  /* 0x000000ffff0a7224 */ /* 0x000fe200078e000d */
[----:B------:R-:W-:Y:S01]  /*09e0*/  @P0 SHF.R.U32.HI R10, RZ, c[0x0][0x2cc], R2 ;  /* 0x0000b300ff0a0a19 */ /* 0x000fe20000011602 */
[----:B------:R-:W-:-:S03]  /*09f0*/  IMAD.WIDE.U32 R14, R0, c[0x0][0x1c0], R14 ;  /* 0x00007000000e7a25 */ /* 0x000fc600078e000e */
[--C-:B------:R-:W-:Y:S01]  /*0a00*/  SHF.R.S32.HI R7, RZ, 0x1f, R10.reuse ;  /* 0x0000001fff077819 */ /* 0x100fe2000001140a */
[----:B------:R-:W-:Y:S02]  /*0a10*/  IMAD.MOV R2, RZ, RZ, -R10 ;  /* 0x000000ffff027224 */ /* 0x000fe400078e0a0a */
[----:B------:R-:W-:Y:S02]  /*0a20*/  IMAD.IADD R15, R15, 0x1, R5 ;  /* 0x000000010f0f7824 */ /* 0x000fe400078e0205 */
[----:B------:R-:W-:Y:S02]  /*0a30*/  IMAD R7, R7, c[0x0][0x1b0], RZ ;  /* 0x00006c0007077a24 */ /* 0x000fe400078e02ff */
[----:B------:R-:W-:Y:S02]  /*0a40*/  IMAD R2, R2, c[0x0][0x2c4], R13 ;  /* 0x0000b10002027a24 */ /* 0x000fe400078e020d */
[----:B------:R-:W-:-:S03]  /*0a50*/  IMAD.WIDE.U32 R14, R10, c[0x0][0x1b0], R14 ;  /* 0x00006c000a0e7a25 */ /* 0x000fc600078e000e */
[----:B------:R-:W-:Y:S01]  /*0a60*/  SHF.R.S32.HI R5, RZ, 0x1f, R2 ;  /* 0x0000001fff057819 */ /* 0x000fe20000011402 */
[----:B------:R-:W-:Y:S01]  /*0a70*/  IMAD R7, R10, c[0x0][0x1b4], R7 ;  /* 0x00006d000a077a24 */ /* 0x000fe200078e0207 */
[-C--:B------:R-:W-:Y:S01]  /*0a80*/  LEA.HI R10, R11, R6.reuse, RZ, 0x4 ;  /* 0x000000060b0a7211 */ /* 0x080fe200078f20ff */
[----:B------:R-:W-:Y:S02]  /*0a90*/  IMAD.SHL.U32 R149, R8, 0x8, RZ ;  /* 0x0000000808957824 */ /* 0x000fe400078e00ff */
[----:B------:R-:W-:Y:S01]  /*0aa0*/  IMAD R5, R5, c[0x0][0x1a8], RZ ;  /* 0x00006a0005057a24 */ /* 0x000fe200078e02ff */
[----:B------:R-:W-:Y:S02]  /*0ab0*/  IADD3 R15, R15, R7, RZ ;  /* 0x000000070f0f7210 */ /* 0x000fe40007ffe0ff */
[----:B------:R-:W-:Y:S01]  /*0ac0*/  SHF.R.U32.HI R7, RZ, 0x3, R194 ;  /* 0x00000003ff077819 */ /* 0x000fe200000116c2 */
[----:B------:R-:W-:Y:S01]  /*0ad0*/  IMAD R5, R2, c[0x0][0x1ac], R5 ;  /* 0x00006b0002057a24 */ /* 0x000fe200078e0205 */
[----:B------:R-:W-:Y:S01]  /*0ae0*/  LOP3.LUT R194, R194, 0x38, R149, 0xf8, !PT ;  /* 0x00000038c2c27812 */ /* 0x000fe200078ef895 */
[----:B------:R-:W-:Y:S01]  /*0af0*/  IMAD.WIDE.U32 R12, R2, c[0x0][0x1a8], R14 ;  /* 0x00006a00020c7a25 */ /* 0x000fe200078e000e */
[----:B------:R-:W-:-:S02]  /*0b00*/  LEA.HI R15, R11, R6, RZ, 0x6 ;  /* 0x000000060b0f7211 */ /* 0x000fc400078f30ff */
[----:B------:R-:W-:Y:S01]  /*0b10*/  LOP3.LUT R194, R194, R7, RZ, 0x3c, !PT ;  /* 0x00000007c2c27212 */ /* 0x000fe200078e3cff */
[----:B------:R-:W-:Y:S01]  /*0b20*/  IMAD.IADD R5, R13, 0x1, R5 ;  /* 0x000000010d057824 */ /* 0x000fe200078e0205 */
[C---:B------:R-:W-:Y:S01]  /*0b30*/  LEA R14, P0, R12.reuse, c[0x0][0x160], 0x1 ;  /* 0x000058000c0e7a11 */ /* 0x040fe200078008ff */
[----:B------:R-:W-:Y:S01]  /*0b40*/  IMAD.SHL.U32 R15, R15, 0x8, RZ ;  /* 0x000000080f0f7824 */ /* 0x000fe200078e00ff */
[C---:B------:R-:W-:Y:S02]  /*0b50*/  IADD3 R13, R149.reuse, 0x40, RZ ;  /* 0x00000040950d7810 */ /* 0x040fe40007ffe0ff */
[----:B------:R-:W-:Y:S01]  /*0b60*/  LEA.HI.X R2, R12, c[0x0][0x164], R5, 0x1, P0 ;  /* 0x000059000c027a11 */ /* 0x000fe200000f0c05 */
[----:B------:R2:W1:Y:S01]  /*0b70*/  SHFL.IDX PT, R16, R14, RZ, 0x181f ;  /* 0x00181fff0e107589 */ /* 0x00046200000e0000 */
[----:B------:R-:W-:Y:S02]  /*0b80*/  LOP3.LUT R5, R10, 0xfffffff0, RZ, 0xc0, !PT ;  /* 0xfffffff00a057812 */ /* 0x000fe400078ec0ff */
[C---:B------:R-:W-:Y:S01]  /*0b90*/  IADD3 R12, R149.reuse, 0x80, RZ ;  /* 0x00000080950c7810 */ /* 0x040fe20007ffe0ff */
[----:B------:R2:W3:Y:S01]  /*0ba0*/  SHFL.IDX PT, R17, R2, RZ, 0x181f ;  /* 0x00181fff02117589 */ /* 0x0004e200000e0000 */
[----:B------:R-:W-:Y:S01]  /*0bb0*/  LOP3.LUT P0, RZ, R8, 0x2, RZ, 0xc0, !PT ;  /* 0x0000000208ff7812 */ /* 0x000fe2000780c0ff */
[----:B------:R-:W-:Y:S01]  /*0bc0*/  IMAD.IADD R18, R6, 0x1, -R5 ;  /* 0x0000000106127824 */ /* 0x000fe200078e0a05 */
[----:B------:R-:W-:-:S02]  /*0bd0*/  ISETP.GE.AND P5, PT, R149, c[0x0][0x198], PT ;  /* 0x0000660095007a0c */ /* 0x000fc40003fa6270 */
[----:B------:R-:W-:Y:S02]  /*0be0*/  ISETP.GE.AND P4, PT, R13, c[0x0][0x198], PT ;  /* 0x000066000d007a0c */ /* 0x000fe40003f86270 */
[----:B------:R-:W-:Y:S02]  /*0bf0*/  SHF.R.S32.HI R7, RZ, 0x1f, R18 ;  /* 0x0000001fff077819 */ /* 0x000fe40000011412 */
[----:B------:R-:W-:Y:S02]  /*0c00*/  ISETP.GE.AND P3, PT, R12, c[0x0][0x198], PT ;  /* 0x000066000c007a0c */ /* 0x000fe40003f66270 */
[----:B------:R-:W-:Y:S02]  /*0c10*/  LEA.HI R7, R7, R18, RZ, 0x3 ;  /* 0x0000001207077211 */ /* 0x000fe400078f18ff */
[----:B------:R-:W-:Y:S02]  /*0c20*/  LOP3.LUT R194, R194, 0xfffffe00, R15, 0xf8, !PT ;  /* 0xfffffe00c2c27812 */ /* 0x000fe400078ef80f */
[----:B------:R-:W-:-:S05]  /*0c30*/  LOP3.LUT R5, R7, 0xfffffff8, RZ, 0xc0, !PT ;  /* 0xfffffff807057812 */ /* 0x000fca00078ec0ff */
        /* <DEDUP_REMOVED lines=17> */
.L_x_4634:
[----:B-123--:R-:W-:Y:S05]  /*0d50*/  BSYNC B0 ;  /* 0x0000000000007941 */ /* 0x00efea0003800000 */
.L_x_4633:
        /* <DEDUP_REMOVED lines=20> */
.L_x_4636:
[----:B------:R-:W-:Y:S05]  /*0ea0*/  BSYNC B0 ;  /* 0x0000000000007941 */ /* 0x000fea0003800000 */
.L_x_4635:
        /* <DEDUP_REMOVED lines=20> */
.L_x_4638:
[----:B------:R-:W-:Y:S05]  /*0ff0*/  BSYNC B0 ;  /* 0x0000000000007941 */ /* 0x000fea0003800000 */
.L_x_4637:
[----:B------:R-:W-:Y:S01]  /*1000*/  IMAD.MOV.U32 R190, RZ, RZ, c[0x0][0x2b8] ;  /* 0x0000ae00ffbe7624 */ /* 0x000fe200078e00ff */
[----:B------:R-:W-:Y:S01]  /*1010*/  IADD3 R0, R144, -0x1, RZ ;  /* 0xffffffff90007810 */ /* 0x000fe20007ffe0ff */
[----:B------:R-:W-:Y:S01]  /*1020*/  SHFL.IDX PT, R24, R14, 0x3, 0x181f ;  /* 0x00781f000e187f89 */ /* 0x000fe200000e0000 */
        /* <DEDUP_REMOVED lines=10> */
[----:B---34-:R-:W-:Y:S02]  /*10d0*/  SHF.R.S32.HI R19, RZ, 0x1f, R12 ;  /* 0x0000001fff137819 */ /* 0x018fe4000001140c */
[----:B------:R-:W-:Y:S01]  /*10e0*/  LEA.HI R134, R134, R13, RZ, 0x3 ;  /* 0x0000000d86867211 */ /* 0x000fe200078f18ff */
[----:B------:R-:W-:Y:S01]  /*10f0*/  IMAD.MOV.U32 R15, RZ, RZ, R193 ;  /* 0x000000ffff0f7224 */ /* 0x000fe200078e00c1 */
[----:B------:R-:W-:Y:S02]  /*1100*/  SHF.R.S32.HI R17, RZ, 0x1f, R202 ;  /* 0x0000001fff117819 */ /* 0x000fe400000114ca */
[----:B------:R-:W-:Y:S02]  /*1110*/  LOP3.LUT R134, R134, 0xfffffff8, RZ, 0xc0, !PT ;  /* 0xfffffff886867812 */ /* 0x000fe400078ec0ff */
[----:B------:R-:W-:Y:S01]  /*1120*/  ISETP.GT.OR P2, PT, R195, 0x3f, P2 ;  /* 0x0000003fc300780c */ /* 0x000fe20001744670 */
[----:B------:R-:W-:-:S04]  /*1130*/  IMAD R17, R17, c[0x0][0x2b0], RZ ;  /* 0x0000ac0011117a24 */ /* 0x000fc800078e02ff */
[----:B------:R-:W-:Y:S01]  /*1140*/  IMAD R17, R202, c[0x0][0x2b4], R17 ;  /* 0x0000ad00ca117a24 */ /* 0x000fe200078e0211 */
[----:B-12---:R-:W-:Y:S01]  /*1150*/  P2R R2, PR, RZ, 0x40 ;  /* 0x00000040ff027803 */ /* 0x006fe20000000000 */
[----:B------:R-:W-:-:S04]  /*1160*/  @!P1 IMAD.WIDE R22, R149, 0x2, R24 ;  /* 0x0000000295169825 */ /* 0x000fc800078e0218 */
[----:B------:R-:W-:Y:S01]  /*1170*/  @P6 IMAD.HI.U32 R2, R193, c[0x0][0x2bc], RZ ;  /* 0x0000af00c1026a27 */ /* 0x000fe200078e00ff */
[----:B------:R-:W-:Y:S01]  /*1180*/  @!PT LDS RZ, [RZ] ;  /* 0x00000000fffff984 */ /* 0x000fe20000000800 */
[----:B------:R1:W-:Y:S03]  /*1190*/  @!P1 LDGSTS.E.BYPASS.LTC128B.128 [R9+0x1b100], [R22.64], !P5 ;  /* 0x1b10000016099fae */ /* 0x0003e6000e901d46 */
[----:B------:R-:W-:Y:S01]  /*11a0*/  IMAD.WIDE.U32 R202, R202, c[0x0][0x2b0], RZ ;  /* 0x0000ac00caca7a25 */ /* 0x000fe200078e00ff */
[----:B------:R-:W-:Y:S02]  /*11b0*/  @P6 SHF.R.U32.HI R15, RZ, c[0x0][0x2c0], R2 ;  /* 0x0000b000ff0f6a19 */ /* 0x000fe40000011602 */
[----:B------:R-:W-:Y:S01]  /*11c0*/  LEA.HI R2, R19, R12, RZ, 0x3 ;  /* 0x0000000c13027211 */ /* 0x000fe200078f18ff */
[----:B------:R-:W-:-:S03]  /*11d0*/  @!P1 IMAD.WIDE R18, R134, 0x2, R24 ;  /* 0x0000000286129825 */ /* 0x000fc600078e0218 */
[----:B------:R-:W-:Y:S01]  /*11e0*/  LOP3.LUT R2, R2, 0xfffffff8, RZ, 0xc0, !PT ;  /* 0xfffffff802027812 */ /* 0x000fe200078ec0ff */
[----:B------:R-:W-:Y:S01]  /*11f0*/  IMAD.IADD R188, R203, 0x1, R17 ;  /* 0x00000001cbbc7824 */ /* 0x000fe200078e0211 */
[----:B------:R2:W-:Y:S01]  /*1200*/  @!P1 LDGSTS.E.BYPASS.LTC128B.128 [R9+0x1f100], [R18.64], !P4 ;  /* 0x1f10000012099fae */ /* 0x0005e2000e101d46 */
[C---:B------:R-:W-:Y:S02]  /*1210*/  @!P2 IADD3 R17, P5, R15.reuse, R202, RZ ;  /* 0x000000ca0f11a210 */ /* 0x040fe40007fbe0ff */
[----:B------:R-:W-:Y:S02]  /*1220*/  @!P1 IMAD.WIDE R24, R2, 0x2, R24 ;  /* 0x0000000202189825 */ /* 0x000fe400078e0218 */
[----:B------:R-:W-:Y:S02]  /*1230*/  @!P2 LEA.HI.X.SX32 R14, R15, R188, 0x1, P5 ;  /* 0x000000bc0f0ea211 */ /* 0x000fe400028f0eff */
[C---:B------:R-:W-:Y:S01]  /*1240*/  @!P2 LEA R20, P4, R17.reuse, c[0x0][0x2a0], 0x2 ;  /* 0x0000a8001114aa11 */ /* 0x040fe200078810ff */
[----:B------:R3:W-:Y:S03]  /*1250*/  @!P1 LDGSTS.E.BYPASS.LTC128B.128 [R9+0x23100], [R24.64], !P3 ;  /* 0x2310000018099fae */ /* 0x0007e6000d901d46 */
[----:B------:R-:W-:Y:S01]  /*1260*/  @!P2 LEA.HI.X R21, R17, c[0x0][0x2a4], R14, 0x2, P4 ;  /* 0x0000a9001115aa11 */ /* 0x000fe200020f140e */
[----:B------:R-:W0:Y:S04]  /*1270*/  LDGDEPBAR ;  /* 0x00000000000079af */ /* 0x000e280000000000 */
[----:B------:R-:W-:Y:S06]  /*1280*/  BAR.SYNC.DEFER_BLOCKING 0x0 ;  /* 0x0000000000007b1d */ /* 0x000fec0000010000 */
[----:B------:R4:W3:Y:S01]  /*1290*/  @!P2 LDG.E R192, [R20.64] ;  /* 0x0000000614c0a981 */ /* 0x0008e2000c1e1900 */
[----:B------:R-:W-:Y:S01]  /*12a0*/  IMAD.MOV R14, RZ, RZ, -R15 ;  /* 0x000000ffff0e7224 */ /* 0x000fe200078e0a0f */
[----:B------:R-:W-:Y:S01]  /*12b0*/  ISETP.GE.AND P5, PT, R149, c[0x0][0x1d4], PT ;  /* 0x0000750095007a0c */ /* 0x000fe20003fa6270 */
[----:B------:R-:W-:Y:S01]  /*12c0*/  IMAD.WIDE.U32 R200, R197, c[0x0][0x1e8], RZ ;  /* 0x00007a00c5c87a25 */ /* 0x000fe200078e00ff */
[----:B------:R-:W-:-:S02]  /*12d0*/  ISETP.GE.AND P4, PT, R13, c[0x0][0x1d4], PT ;  /* 0x000075000d007a0c */ /* 0x000fc40003f86270 */
[----:B------:R-:W-:Y:S01]  /*12e0*/  ISETP.GE.AND P6, PT, R12, c[0x0][0x1d4], PT ;  /* 0x000075000c007a0c */ /* 0x000fe20003fc6270 */
[----:B------:R-:W-:Y:S01]  /*12f0*/  IMAD R193, R14, c[0x0][0x2b8], R193 ;  /* 0x0000ae000ec17a24 */ /* 0x000fe200078e02c1 */
[----:B------:R-:W-:Y:S01]  /*1300*/  SHF.R.S32.HI R14, RZ, 0x1f, R197 ;  /* 0x0000001fff0e7819 */ /* 0x000fe200000114c5 */
[----:B------:R-:W-:Y:S01]  /*1310*/  IMAD.WIDE.U32 R198, R197, c[0x0][0x210], RZ ;  /* 0x00008400c5c67a25 */ /* 0x000fe200078e00ff */
[----:B------:R-:W-:Y:S02]  /*1320*/  ISETP.GE.AND P3, PT, R149, c[0x0][0x1d4], PT ;  /* 0x0000750095007a0c */ /* 0x000fe40003f66270 */
[----:B------:R-:W-:Y:S01]  /*1330*/  SHF.R.S32.HI R26, RZ, 0x1f, R193 ;  /* 0x0000001fff1a7819 */ /* 0x000fe200000114c1 */
[----:B--2---:R-:W-:Y:S01]  /*1340*/  IMAD.WIDE.U32 R18, R193, c[0x0][0x1e0], RZ ;  /* 0x00007800c1127a25 */ /* 0x004fe200078e00ff */
[----:B------:R-:W-:Y:S02]  /*1350*/  SHF.R.S32.HI R146, RZ, 0x1f, R149 ;  /* 0x0000001fff927819 */ /* 0x000fe40000011495 */
[----:B------:R-:W-:Y:S01]  /*1360*/  SEL R147, RZ, 0x10, P6 ;  /* 0x00000010ff937807 */ /* 0x000fe20003000000 */
[----:B-1----:R-:W-:Y:S01]  /*1370*/  IMAD R22, R26, c[0x0][0x1e0], RZ ;  /* 0x000078001a167a24 */ /* 0x002fe200078e02ff */
[----:B------:R-:W-:Y:S01]  /*1380*/  IADD3 R191, R9, 0x100, RZ ;  /* 0x0000010009bf7810 */ /* 0x000fe20007ffe0ff */
[----:B------:R-:W-:Y:S01]  /*1390*/  IMAD R16, R14, c[0x0][0x1e8], RZ ;  /* 0x00007a000e107a24 */ /* 0x000fe200078e02ff */
[----:B------:R-:W-:Y:S01]  /*13a0*/  SHF.R.S32.HI R145, RZ, 0x1f, R134 ;  /* 0x0000001fff917819 */ /* 0x000fe20000011486 */
[----:B------:R-:W-:Y:S01]  /*13b0*/  IMAD R22, R193, c[0x0][0x1e4], R22 ;  /* 0x00007900c1167a24 */ /* 0x000fe200078e0216 */
[----:B------:R-:W-:Y:S01]  /*13c0*/  SHF.R.S32.HI R133, RZ, 0x1f, R2 ;  /* 0x0000001fff857819 */ /* 0x000fe20000011402 */
[----:B------:R-:W-:-:S02]  /*13d0*/  IMAD R187, R197, c[0x0][0x1ec], R16 ;  /* 0x00007b00c5bb7a24 */ /* 0x000fc400078e0210 */
[----:B------:R-:W-:Y:S02]  /*13e0*/  IMAD.IADD R23, R19, 0x1, R22 ;  /* 0x0000000113177824 */ /* 0x000fe400078e0216 */
[----:B------:R-:W-:Y:S02]  /*13f0*/  IMAD.MOV.U32 R22, RZ, RZ, R18 ;  /* 0x000000ffff167224 */ /* 0x000fe400078e0012 */
[----:B------:R-:W-:Y:S02]  /*1400*/  IMAD.IADD R187, R201, 0x1, R187 ;  /* 0x00000001c9bb7824 */ /* 0x000fe400078e02bb */
[----:B------:R-:W-:Y:S02]  /*1410*/  IMAD R26, R26, c[0x0][0x208], RZ ;  /* 0x000082001a1a7a24 */ /* 0x000fe400078e02ff */
[----:B----4-:R-:W-:-:S04]  /*1420*/  IMAD.WIDE.U32 R20, R193, c[0x0][0x208], RZ ;  /* 0x00008200c1147a25 */ /* 0x010fc800078e00ff */
[----:B------:R-:W-:Y:S02]  /*1430*/  IMAD R26, R193, c[0x0][0x20c], R26 ;  /* 0x00008300c11a7a24 */ /* 0x000fe400078e021a */
[----:B------:R-:W-:Y:S02]  /*1440*/  IMAD R14, R14, c[0x0][0x210], RZ ;  /* 0x000084000e0e7a24 */ /* 0x000fe400078e02ff */
[----:B------:R-:W-:Y:S02]  /*1450*/  IMAD.IADD R27, R21, 0x1, R26 ;  /* 0x00000001151b7824 */ /* 0x000fe400078e021a */
[----:B------:R-:W-:Y:S02]  /*1460*/  IMAD.MOV.U32 R26, RZ, RZ, R20 ;  /* 0x000000ffff1a7224 */ /* 0x000fe400078e0014 */
[----:B------:R-:W-:Y:S02]  /*1470*/  IMAD R3, R0, -0x40, R3 ;  /* 0xffffffc000037824 */ /* 0x000fe400078e0203 */
[----:B------:R-:W-:-:S04]  /*1480*/  IMAD.WIDE R204, R149, 0x2, RZ ;  /* 0x0000000295cc7825 */ /* 0x000fc800078e02ff */
[----:B------:R-:W-:Y:S01]  /*1490*/  IMAD.MOV.U32 R181, RZ, RZ, 0x10 ;  /* 0x00000010ffb57424 */ /* 0x000fe200078e00ff */
[----:B---3--:R-:W-:Y:S01]  /*14a0*/  SHF.R.S32.HI R17, RZ, 0x1f, R192 ;  /* 0x0000001fff117819 */ /* 0x008fe200000114c0 */
[----:B------:R-:W-:-:S04]  /*14b0*/  IMAD.WIDE.U32 R22, R192, c[0x0][0x1f0], R22 ;  /* 0x00007c00c0167a25 */ /* 0x000fc800078e0016 */
[C---:B------:R-:W-:Y:S02]  /*14c0*/  IMAD R15, R17.reuse, c[0x0][0x1f0], RZ ;  /* 0x00007c00110f7a24 */ /* 0x040fe400078e02ff */
[----:B------:R-:W-:Y:S02]  /*14d0*/  IMAD R17, R17, c[0x0][0x218], RZ ;  /* 0x0000860011117a24 */ /* 0x000fe400078e02ff */
[----:B------:R-:W-:Y:S01]  /*14e0*/  IMAD R18, R192, c[0x0][0x1f4], R15 ;  /* 0x00007d00c0127a24 */ /* 0x000fe200078e020f */
[----:B------:R-:W-:Y:S01]  /*14f0*/  IADD3 R15, P1, R200, R22, RZ ;  /* 0x00000016c80f7210 */ /* 0x000fe20007f3e0ff */
[----:B------:R-:W-:-:S03]  /*1500*/  IMAD.WIDE.U32 R26, R192, c[0x0][0x218], R26 ;  /* 0x00008600c01a7a25 */ /* 0x000fc600078e001a */
[----:B------:R-:W-:Y:S01]  /*1510*/  IADD3.X R18, R187, R23, R18, P1, !PT ;  /* 0x00000017bb127210 */ /* 0x000fe20000ffe412 */
[----:B------:R-:W-:Y:S01]  /*1520*/  IMAD R17, R192, c[0x0][0x21c], R17 ;  /* 0x00008700c0117a24 */ /* 0x000fe200078e0211 */
[----:B------:R-:W-:-:S04]  /*1530*/  LEA R24, P1, R15, c[0x0][0x1c8], 0x1 ;  /* 0x000072000f187a11 */ /* 0x000fc800078208ff */
[----:B------:R-:W-:Y:S01]  /*1540*/  LEA.HI.X R18, R15, c[0x0][0x1cc], R18, 0x1, P1 ;  /* 0x000073000f127a11 */ /* 0x000fe200008f0c12 */
[----:B------:R-:W-:Y:S01]  /*1550*/  IMAD R15, R197, c[0x0][0x214], R14 ;  /* 0x00008500c50f7a24 */ /* 0x000fe200078e020e */
[----:B------:R-:W-:Y:S01]  /*1560*/  SHFL.IDX PT, R22, R24, RZ, 0x181f ;  /* 0x00181fff18167589 */ /* 0x000fe200000e0000 */
[----:B------:R-:W-:Y:S02]  /*1570*/  IMAD.IADD R14, R3, 0x1, -R4 ;  /* 0x00000001030e7824 */ /* 0x000fe400078e0a04 */
[----:B------:R-:W-:Y:S01]  /*1580*/  IMAD.IADD R186, R199, 0x1, R15 ;  /* 0x00000001c7ba7824 */ /* 0x000fe200078e020f */
[----:B------:R-:W1:Y:S01]  /*1590*/  SHFL.IDX PT, R23, R18, RZ, 0x181f ;  /* 0x00181fff12177589 */ /* 0x000e6200000e0000 */
[----:B------:R-:W-:Y:S02]  /*15a0*/  IADD3 R15, P1, R198, R26, RZ ;  /* 0x0000001ac60f7210 */ /* 0x000fe40007f3e0ff */
[----:B------:R-:W-:Y:S01]  /*15b0*/  ISETP.GE.AND P2, PT, R14, 0x1, PT ;  /* 0x000000010e00780c */ /* 0x000fe20003f46270 */
[----:B------:R-:W-:Y:S01]  /*15c0*/  SHFL.IDX PT, R20, R24, 0x1, 0x181f ;  /* 0x00381f0018147f89 */ /* 0x000fe200000e0000 */
[----:B------:R-:W-:-:S02]  /*15d0*/  IADD3.X R26, R186, R27, R17, P1, !PT ;  /* 0x0000001bba1a7210 */ /* 0x000fc40000ffe411 */
[C---:B------:R-:W-:Y:S01]  /*15e0*/  LEA R16, P1, R15.reuse, c[0x0][0x1f8], 0x1 ;  /* 0x00007e000f107a11 */ /* 0x040fe200078208ff */
[----:B------:R-:W2:Y:S03]  /*15f0*/  SHFL.IDX PT, R21, R18, 0x1, 0x181f ;  /* 0x00381f0012157f89 */ /* 0x000ea600000e0000 */
[----:B------:R-:W-:Y:S01]  /*1600*/  LEA.HI.X R15, R15, c[0x0][0x1fc], R26, 0x1, P1 ;  /* 0x00007f000f0f7a11 */ /* 0x000fe200008f0c1a */
[----:B------:R-:W3:Y:S01]  /*1610*/  SHFL.IDX PT, R17, R16, RZ, 0x181f ;  /* 0x00181fff10117589 */ /* 0x000ee200000e0000 */
[----:B------:R-:W-:-:S03]  /*1620*/  ISETP.GT.AND P1, PT, R14, 0x20, PT ;  /* 0x000000200e00780c */ /* 0x000fc60003f24270 */
        /* <DEDUP_REMOVED lines=65> */
[----:B------:R-:W-:Y:S02]  /*1a40*/  SHF.L.U64.HI R18, R149, 0x1, R146 ;  /* 0x0000000195127819 */ /* 0x000fe40000010292 */
[----:B------:R-:W-:Y:S01]  /*1a50*/  IADD3 R21, -R147, 0x10, RZ ;  /* 0x0000001093157810 */ /* 0x000fe20007ffe1ff */
[----:B------:R-:W-:-:S03]  /*1a60*/  IMAD R193, R0, c[0x0][0x2b8], R193 ;  /* 0x0000ae0000c17a24 */ /* 0x000fc600078e02c1 */
[----:B------:R-:W-:Y:S01]  /*1a70*/  LOP3.LUT R21, R21, 0xf, RZ, 0xc0, !PT ;  /* 0x0000000f15157812 */ /* 0x000fe200078ec0ff */
[----:B------:R-:W-:Y:S01]  /*1a80*/  IMAD.WIDE.U32 R12, R193, c[0x0][0x1e0], RZ ;  /* 0x00007800c10c7a25 */ /* 0x000fe200078e00ff */
[----:B------:R-:W-:-:S03]  /*1a90*/  SHF.R.S32.HI R0, RZ, 0x1f, R193 ;  /* 0x0000001fff007819 */ /* 0x000fc600000114c1 */
[----:B------:R-:W-:Y:S02]  /*1aa0*/  IMAD.MOV.U32 R16, RZ, RZ, R12 ;  /* 0x000000ffff107224 */ /* 0x000fe400078e000c */
[----:B------:R-:W-:-:S04]  /*1ab0*/  IMAD R0, R0, c[0x0][0x1e0], RZ ;  /* 0x0000780000007a24 */ /* 0x000fc800078e02ff */
[----:B------:R-:W-:-:S04]  /*1ac0*/  IMAD R0, R193, c[0x0][0x1e4], R0 ;  /* 0x00007900c1007a24 */ /* 0x000fc800078e0200 */
[----:B------:R-:W-:Y:S01]  /*1ad0*/  IMAD.IADD R17, R13, 0x1, R0 ;  /* 0x000000010d117824 */ /* 0x000fe200078e0200 */
[----:B--2---:R-:W-:-:S03]  /*1ae0*/  SHF.R.S32.HI R0, RZ, 0x1f, R192 ;  /* 0x0000001fff007819 */ /* 0x004fc600000114c0 */
[----:B------:R-:W-:Y:S01]  /*1af0*/  IMAD.WIDE.U32 R14, R192, c[0x0][0x1f0], R16 ;  /* 0x00007c00c00e7a25 */ /* 0x000fe200078e0010 */
[----:B------:R-:W-:-:S03]  /*1b00*/  SEL R16, RZ, 0x10, P5 ;  /* 0x00000010ff107807 */ /* 0x000fc60002800000 */
[----:B------:R-:W-:Y:S01]  /*1b10*/  IMAD R13, R0, c[0x0][0x1f0], RZ ;  /* 0x00007c00000d7a24 */ /* 0x000fe200078e02ff */
[----:B------:R-:W-:Y:S01]  /*1b20*/  IADD3 R0, P1, R200, R14, RZ ;  /* 0x0000000ec8007210 */ /* 0x000fe20007f3e0ff */
[----:B------:R-:W-:Y:S01]  /*1b30*/  IMAD.SHL.U32 R17, R149, 0x2, RZ ;  /* 0x0000000295117824 */ /* 0x000fe200078e00ff */
[----:B------:R-:W-:Y:S01]  /*1b40*/  IADD3 R28, -R16, 0x10, RZ ;  /* 0x00000010101c7810 */ /* 0x000fe20007ffe1ff */
[----:B------:R-:W-:Y:S01]  /*1b50*/  IMAD R12, R192, c[0x0][0x1f4], R13 ;  /* 0x00007d00c00c7a24 */ /* 0x000fe200078e020d */
[----:B------:R-:W-:Y:S01]  /*1b60*/  SEL R13, RZ, 0x10, P4 ;  /* 0x00000010ff0d7807 */ /* 0x000fe20002000000 */
[----:B------:R-:W-:Y:S01]  /*1b70*/  IMAD.SHL.U32 R14, R134, 0x2, RZ ;  /* 0x00000002860e7824 */ /* 0x000fe200078e00ff */
[----:B------:R-:W-:Y:S02]  /*1b80*/  LOP3.LUT R28, R28, 0xf, RZ, 0xc0, !PT ;  /* 0x0000000f1c1c7812 */ /* 0x000fe400078ec0ff */
[----:B------:R-:W-:Y:S02]  /*1b90*/  IADD3.X R19, R187, R15, R12, P1, !PT ;  /* 0x0000000fbb137210 */ /* 0x000fe40000ffe40c */
[----:B------:R-:W-:-:S02]  /*1ba0*/  LEA R20, P1, R0, c[0x0][0x1c8], 0x1 ;  /* 0x0000720000147a11 */ /* 0x000fc400078208ff */
[----:B------:R-:W-:Y:S02]  /*1bb0*/  IADD3 R27, -R13, 0x10, RZ ;  /* 0x000000100d1b7810 */ /* 0x000fe40007ffe1ff */
[----:B------:R-:W-:Y:S01]  /*1bc0*/  LEA.HI.X R19, R0, c[0x0][0x1cc], R19, 0x1, P1 ;  /* 0x0000730000137a11 */ /* 0x000fe200008f0c13 */
[----:B------:R-:W1:Y:S01]  /*1bd0*/  SHFL.IDX PT, R22, R20, 0x1, 0x181f ;  /* 0x00381f0014167f89 */ /* 0x000e6200000e0000 */
[----:B------:R-:W-:Y:S01]  /*1be0*/  LOP3.LUT R27, R27, 0xf, RZ, 0xc0, !PT ;  /* 0x0000000f1b1b7812 */ /* 0x000fe200078ec0ff */
[----:B------:R-:W-:Y:S01]  /*1bf0*/  IMAD.SHL.U32 R0, R2, 0x2, RZ ;  /* 0x0000000202007824 */ /* 0x000fe200078e00ff */
[----:B------:R-:W-:Y:S01]  /*1c00*/  SHF.L.U64.HI R15, R134, 0x1, R145 ;  /* 0x00000001860f7819 */ /* 0x000fe20000010291 */
[----:B------:R-:W2:Y:S01]  /*1c10*/  SHFL.IDX PT, R23, R19, 0x1, 0x181f ;  /* 0x00381f0013177f89 */ /* 0x000ea200000e0000 */
[----:B------:R-:W-:-:S03]  /*1c20*/  SHF.L.U64.HI R12, R2, 0x1, R133 ;  /* 0x00000001020c7819 */ /* 0x000fc60000010285 */
        /* <DEDUP_REMOVED lines=23> */
.L_x_4639:
        /* <DEDUP_REMOVED lines=52> */
[----:B------:R-:W-:Y:S01]  /*20e0*/  IADD3 R56, -R22, 0x10, RZ ;  /* 0x0000001016387810 */ /* 0x000fe20007ffe1ff */
[----:B------:R-:W-:Y:S01]  /*20f0*/  IMAD.SHL.U32 R23, R149, 0x2, RZ ;  /* 0x0000000295177824 */ /* 0x000fe200078e00ff */
[----:B------:R-:W-:Y:S01]  /*2100*/  IADD3 R27, -R147, 0x10, RZ ;  /* 0x00000010931b7810 */ /* 0x000fe20007ffe1ff */
[----:B------:R-:W-:Y:S01]  /*2110*/  IMAD R10, R193, c[0x0][0x20c], R0 ;  /* 0x00008300c10a7a24 */ /* 0x000fe200078e0200 */
[----:B------:R-:W-:Y:S02]  /*2120*/  SHF.R.S32.HI R0, RZ, 0x1f, R192 ;  /* 0x0000001fff007819 */ /* 0x000fe400000114c0 */
[----:B------:R-:W-:Y:S01]  /*2130*/  LOP3.LUT R56, R56, 0xf, RZ, 0xc0, !PT ;  /* 0x0000000f38387812 */ /* 0x000fe200078ec0ff */
[----:B------:R-:W-:Y:S01]  /*2140*/  IMAD.IADD R21, R21, 0x1, R10 ;  /* 0x0000000115157824 */ /* 0x000fe200078e020a */
[----:B------:R-:W-:Y:S01]  /*2150*/  LOP3.LUT R27, R27, 0xf, RZ, 0xc0, !PT ;  /* 0x0000000f1b1b7812 */ /* 0x000fe200078ec0ff */
[----:B------:R-:W-:-:S02]  /*2160*/  IMAD R25, R0, c[0x0][0x218], RZ ;  /* 0x0000860000197a24 */ /* 0x000fc400078e02ff */
[----:B------:R-:W-:Y:S01]  /*2170*/  IMAD.WIDE.U32 R10, R192, c[0x0][0x218], R20 ;  /* 0x00008600c00a7a25 */ /* 0x000fe200078e0014 */
[----:B------:R-:W-:-:S03]  /*2180*/  SHF.L.U64.HI R21, R134, 0x1, R145 ;  /* 0x0000000186157819 */ /* 0x000fc60000010291 */
[----:B------:R-:W-:Y:S01]  /*2190*/  IMAD R25, R192, c[0x0][0x21c], R25 ;  /* 0x00008700c0197a24 */ /* 0x000fe200078e0219 */
[----:B------:R-:W-:Y:S01]  /*21a0*/  IADD3 R0, P1, R198, R10, RZ ;  /* 0x0000000ac6007210 */ /* 0x000fe20007f3e0ff */
[----:B------:R-:W-:Y:S01]  /*21b0*/  IMAD.SHL.U32 R20, R134, 0x2, RZ ;  /* 0x0000000286147824 */ /* 0x000fe200078e00ff */
[----:B------:R-:W-:Y:S02]  /*21c0*/  SHF.L.U64.HI R10, R2, 0x1, R133 ;  /* 0x00000001020a7819 */ /* 0x000fe40000010285 */
[----:B------:R-:W-:Y:S02]  /*21d0*/  IADD3.X R25, R186, R11, R25, P1, !PT ;  /* 0x0000000bba197210 */ /* 0x000fe40000ffe419 */
[C---:B------:R-:W-:Y:S02]  /*21e0*/  LEA R26, P1, R0.reuse, c[0x0][0x1f8], 0x1 ;  /* 0x00007e00001a7a11 */ /* 0x040fe400078208ff */
[----:B------:R-:W-:Y:S02]  /*21f0*/  SEL R11, RZ, 0x10, P4 ;  /* 0x00000010ff0b7807 */ /* 0x000fe40002000000 */
[----:B------:R-:W-:Y:S01]  /*2200*/  LEA.HI.X R25, R0, c[0x0][0x1fc], R25, 0x1, P1 ;  /* 0x00007f0000197a11 */ /* 0x000fe200008f0c19 */
[----:B------:R-:W5:Y:S01]  /*2210*/  SHFL.IDX PT, R48, R26, 0x1, 0x181f ;  /* 0x00381f001a307f89 */ /* 0x000f6200000e0000 */
[----:B------:R-:W-:Y:S01]  /*2220*/  IADD3 R51, -R11, 0x10, RZ ;  /* 0x000000100b337810 */ /* 0x000fe20007ffe1ff */
[----:B------:R-:W-:-:S02]  /*2230*/  IMAD.SHL.U32 R0, R2, 0x2, RZ ;  /* 0x0000000202007824 */ /* 0x000fc400078e00ff */
[----:B------:R-:W4:Y:S01]  /*2240*/  SHFL.IDX PT, R49, R25, 0x1, 0x181f ;  /* 0x00381f0019317f89 */ /* 0x000f2200000e0000 */
[----:B------:R-:W-:-:S03]  /*2250*/  LOP3.LUT R51, R51, 0xf, RZ, 0xc0, !PT ;  /* 0x0000000f33337812 */ /* 0x000fc600078ec0ff */
        /* <DEDUP_REMOVED lines=23> */
.L_x_4640:
[----:B------:R-:W-:Y:S01]  /*23d0*/  IMAD.MOV.U32 R0, RZ, RZ, 0x40 ;  /* 0x00000040ff007424 */ /* 0x000fe200078e00ff */
[----:B------:R-:W-:Y:S01]  /*23e0*/  LOP3.LUT P1, RZ, R5, 0x4, RZ, 0xc0, !PT ;  /* 0x0000000405ff7812 */ /* 0x000fe2000782c0ff */
[C---:B-12-4-:R-:W-:Y:S01]  /*23f0*/  HMMA.16816.F32.BF16 R20, R32.reuse, R16, RZ ;  /* 0x000000102014723c */ /* 0x056fe200000418ff */
[----:B------:R-:W0:Y:S01]  /*2400*/  LDGDEPBAR ;  /* 0x00000000000079af */ /* 0x000e220000000000 */
[----:B------:R-:W-:Y:S01]  /*2410*/  IMAD.IADD R176, R7, 0x1, R4 ;  /* 0x0000000107b07824 */ /* 0x000fe200078e0204 */
[----:B------:R-:W-:Y:S02]  /*2420*/  SEL R5, R0, 0xffffffc0, !P1 ;  /* 0xffffffc000057807 */ /* 0x000fe40004800000 */
[----:B------:R-:W-:Y:S01]  /*2430*/  LOP3.LUT P1, RZ, R8, 0x4, RZ, 0xc0, !PT ;  /* 0x0000000408ff7812 */ /* 0x000fe2000782c0ff */
[----:B------:R-:W-:Y:S02]  /*2440*/  IMAD.SHL.U32 R176, R176, 0x2, RZ ;  /* 0x00000002b0b07824 */ /* 0x000fe400078e00ff */
[--C-:B------:R-:W-:Y:S01]  /*2450*/  IMAD.IADD R178, R184, 0x1, R5.reuse ;  /* 0x00000001b8b27824 */ /* 0x100fe200078e0205 */
[----:B------:R-:W-:Y:S01]  /*2460*/  SEL R179, R0, 0xffffffc0, !P1 ;  /* 0xffffffc000b37807 */ /* 0x000fe20004800000 */
[----:B------:R-:W-:Y:S01]  /*2470*/  HMMA.16816.F32.BF16 R16, R32, R18, RZ ;  /* 0x000000122010723c */ /* 0x000fe200000418ff */
[----:B------:R-:W-:-:S02]  /*2480*/  IMAD.IADD R177, R180, 0x1, R5 ;  /* 0x00000001b4b17824 */ /* 0x000fc400078e0205 */
[----:B------:R-:W-:Y:S01]  /*2490*/  LDSM.16.M88.4 R24, [R178] ;  /* 0x00000000b218783b */ /* 0x000fe20000000200 */
[----:B------:R-:W-:Y:S02]  /*24a0*/  IMAD.IADD R85, R182, 0x1, R179 ;  /* 0x00000001b6557824 */ /* 0x000fe400078e02b3 */
[----:B------:R-:W-:Y:S02]  /*24b0*/  IMAD.IADD R0, R179, 0x1, R86 ;  /* 0x00000001b3007824 */ /* 0x000fe400078e0256 */
[----:B---3--:R-:W-:Y:S01]  /*24c0*/  HMMA.16816.F32.BF16 R64, R32, R60, RZ ;  /* 0x0000003c2040723c */ /* 0x008fe200000418ff */
[----:B------:R-:W1:Y:S01]  /*24d0*/  LDSM.16.M88.4 R8, [R85+0xc100] ;  /* 0x00c100005508783b */ /* 0x000e620000000200 */
[--C-:B------:R-:W-:Y:S02]  /*24e0*/  IMAD.IADD R135, R5, 0x1, R176.reuse ;  /* 0x0000000105877824 */ /* 0x100fe400078e02b0 */
[C---:B------:R-:W-:Y:S01]  /*24f0*/  IMAD.IADD R172, R181.reuse, 0x1, R176 ;  /* 0x00000001b5ac7824 */ /* 0x040fe200078e02b0 */
[----:B------:R-:W2:Y:S01]  /*2500*/  LDSM.16.M88.4 R76, [R85+0xc900] ;  /* 0x00c90000554c783b */ /* 0x000ea20000000200 */
[----:B------:R-:W-:-:S02]  /*2510*/  IMAD.IADD R162, R181, 0x1, R135 ;  /* 0x00000001b5a27824 */ /* 0x000fc400078e0287 */
[----:B------:R-:W-:Y:S01]  /*2520*/  HMMA.16816.F32.BF16 R56, R32, R52, RZ ;  /* 0x000000342038723c */ /* 0x000fe200000418ff */
[----:B------:R-:W-:Y:S01]  /*2530*/  LDSM.16.M88.4 R68, [R85+0xd900] ;  /* 0x00d900005544783b */ /* 0x000fe20000000200 */
[----:B------:R-:W-:-:S03]  /*2540*/  IMAD.IADD R5, R5, 0x1, R172 ;  /* 0x0000000105057824 */ /* 0x000fc600078e02ac */
[----:B------:R-:W-:Y:S03]  /*2550*/  LDSM.16.M88.4 R72, [R85+0xd100] ;  /* 0x00d100005548783b */ /* 0x000fe60000000200 */
[----:B------:R-:W-:Y:S08]  /*2560*/  HMMA.16816.F32.BF16 R20, R44, R12, R20 ;  /* 0x0000000c2c14723c */ /* 0x000ff00000041814 */
[C---:B------:R-:W-:Y:S08]  /*2570*/  HMMA.16816.F32.BF16 R60, R32.reuse, R62, RZ ;  /* 0x0000003e203c723c */ /* 0x040ff000000418ff */
[C---:B------:R-:W-:Y:S08]  /*2580*/  HMMA.16816.F32.BF16 R52, R32.reuse, R54, RZ ;  /* 0x000000362034723c */ /* 0x040ff000000418ff */
[C---:B------:R-:W-:Y:S08]  /*2590*/  HMMA.16816.F32.BF16 R48, R32.reuse, R28, RZ ;  /* 0x0000001c2030723c */ /* 0x040ff000000418ff */
[----:B------:R-:W-:Y:S01]  /*25a0*/  HMMA.16816.F32.BF16 R32, R32, R30, RZ ;  /* 0x0000001e2020723c */ /* 0x000fe200000418ff */
[----:B------:R-:W-:Y:S07]  /*25b0*/  LDSM.16.M88.4 R28, [R177] ;  /* 0x00000000b11c783b */ /* 0x000fee0000000200 */
[C---:B------:R-:W-:Y:S01]  /*25c0*/  HMMA.16816.F32.BF16 R16, R44.reuse, R14, R16 ;  /* 0x0000000e2c10723c */ /* 0x040fe20000041810 */
[----:B------:R-:W3:Y:S07]  /*25d0*/  LDSM.16.M88.4 R12, [R0+0xc100] ;  /* 0x00c10000000c783b */ /* 0x000eee0000000200 */
[----:B------:R-:W-:Y:S08]  /*25e0*/  HMMA.16816.F32.BF16 R64, R44, R80, R64 ;  /* 0x000000502c40723c */ /* 0x000ff00000041840 */
[----:B-1----:R-:W-:Y:S08]  /*25f0*/  HMMA.16816.F32.BF16 R20, R24, R8, R20 ;  /* 0x000000081814723c */ /* 0x002ff00000041814 */
        /* <DEDUP_REMOVED lines=10> */
[----:B------:R-:W4:Y:S07]  /*26a0*/  LDSM.16.M88.4 R8, [R182+0xe100] ;  /* 0x00e10000b608783b */ /* 0x000f2e0000000200 */
[----:B--2---:R-:W-:Y:S08]  /*26b0*/  HMMA.16816.F32.BF16 R64, R24, R76, R64 ;  /* 0x0000004c1840723c */ /* 0x004ff00000041840 */
[----:B---3--:R-:W-:Y:S08]  /*26c0*/  HMMA.16816.F32.BF16 R20, R28, R12, R20 ;  /* 0x0000000c1c14723c */ /* 0x008ff00000041814 */
[C---:B------:R-:W-:Y:S08]  /*26d0*/  HMMA.16816.F32.BF16 R48, R24.reuse, R68, R48 ;  /* 0x000000441830723c */ /* 0x040ff00000041830 */
        /* <DEDUP_REMOVED lines=9> */
[----:B------:R-:W3:Y:S07]  /*2770*/  LDSM.16.M88.4 R12, [R86+0xe100] ;  /* 0x00e10000560c783b */ /* 0x000eee0000000200 */
[----:B-1----:R-:W-:Y:S08]  /*2780*/  HMMA.16816.F32.BF16 R64, R28, R80, R64 ;  /* 0x000000501c40723c */ /* 0x002ff00000041840 */
[----:B----4-:R-:W-:Y:S08]  /*2790*/  HMMA.16816.F32.BF16 R20, R36, R8, R20 ;  /* 0x000000082414723c */ /* 0x010ff00000041814 */
[C---:B------:R-:W-:Y:S08]  /*27a0*/  HMMA.16816.F32.BF16 R48, R28.reuse, R32, R48 ;  /* 0x000000201c30723c */ /* 0x040ff00000041830 */
[C---:B------:R-:W-:Y:S01]  /*27b0*/  HMMA.16816.F32.BF16 R44, R28.reuse, R34, R44 ;  /* 0x000000221c2c723c */ /* 0x040fe2000004182c */
[----:B------:R-:W-:Y:S07]  /*27c0*/  LDSM.16.M88.4 R32, [R86+0xf100] ;  /* 0x00f100005620783b */ /* 0x000fee0000000200 */
[C---:B------:R-:W-:Y:S08]  /*27d0*/  HMMA.16816.F32.BF16 R56, R28.reuse, R40, R56 ;  /* 0x000000281c38723c */ /* 0x040ff00000041838 */
[C---:B------:R-:W-:Y:S01]  /*27e0*/  HMMA.16816.F32.BF16 R52, R28.reuse, R42, R52 ;  /* 0x0000002a1c34723c */ /* 0x040fe20000041834 */
[----:B------:R-:W-:Y:S07]  /*27f0*/  LDSM.16.M88.4 R40, [R178+0x4000] ;  /* 0x00400000b228783b */ /* 0x000fee0000000200 */
[----:B------:R-:W-:Y:S01]  /*2800*/  HMMA.16816.F32.BF16 R60, R28, R82, R60 ;  /* 0x000000521c3c723c */ /* 0x000fe2000004183c */
[----:B------:R-:W1:Y:S04]  /*2810*/  LDSM.16.M88.4 R80, [R86+0xe900] ;  /* 0x00e900005650783b */ /* 0x000e680000000200 */
        /* <DEDUP_REMOVED lines=23> */
[----:B------:R-:W1:Y:S07]  /*2990*/  LDSM.16.M88.4 R32, [R0+0xe900] ;  /* 0x00e900000020783b */ /* 0x000e6e0000000200 */
        /* <DEDUP_REMOVED lines=35> */
[----:B------:R-:W2:Y:S07]  /*2bd0*/  LDSM.16.M88.4 R68, [R85+0x10900] ;  /* 0x010900005544783b */ /* 0x000eae0000000200 */
[C---:B------:R-:W-:Y:S08]  /*2be0*/  HMMA.16816.F32.BF16 R56, R80.reuse, R72, R56 ;  /* 0x000000485038723c */ /* 0x040ff00000041838 */
[----:B------:R-:W-:Y:S08]  /*2bf0*/  HMMA.16816.F32.BF16 R52, R80, R74, R52 ;  /* 0x0000004a5034723c */ /* 0x000ff00000041834 */
[----:B------:R-:W-:Y:S01]  /*2c00*/  HMMA.16816.F32.BF16 R72, R40, R38, R16 ;  /* 0x000000262848723c */ /* 0x000fe20000041810 */
[----:B------:R-:W-:Y:S04]  /*2c10*/  LDSM.16.M88.4 R36, [R177+0x8000] ;  /* 0x00800000b124783b */ /* 0x000fe80000000200 */
[----:B------:R-:W3:Y:S03]  /*2c20*/  LDSM.16.M88.4 R16, [R0+0x10100] ;  /* 0x010100000010783b */ /* 0x000ee60000000200 */
[----:B------:R-:W-:Y:S08]  /*2c30*/  HMMA.16816.F32.BF16 R60, R80, R78, R60 ;  /* 0x0000004e503c723c */ /* 0x000ff0000004183c */
[----:B-1----:R-:W-:Y:S08]  /*2c40*/  HMMA.16816.F32.BF16 R64, R40, R32, R64 ;  /* 0x000000202840723c */ /* 0x002ff00000041840 */
[----:B----4-:R-:W-:Y:S08]  /*2c50*/  HMMA.16816.F32.BF16 R20, R12, R8, R20 ;  /* 0x000000080c14723c */ /* 0x010ff00000041814 */
[C---:B------:R-:W-:Y:S08]  /*2c60*/  HMMA.16816.F32.BF16 R48, R40.reuse, R24, R48 ;  /* 0x000000182830723c */ /* 0x040ff00000041830 */
[----:B------:R-:W-:Y:S01]  /*2c70*/  HMMA.16816.F32.BF16 R44, R40, R26, R44 ;  /* 0x0000001a282c723c */ /* 0x000fe2000004182c */
[----:B------:R-:W1:Y:S07]  /*2c80*/  LDSM.16.M88.4 R24, [R85+0x11100] ;  /* 0x011100005518783b */ /* 0x000e6e0000000200 */
[----:B------:R-:W-:Y:S01]  /*2c90*/  HMMA.16816.F32.BF16 R72, R12, R10, R72 ;  /* 0x0000000a0c48723c */ /* 0x000fe20000041848 */
[----:B------:R-:W4:Y:S07]  /*2ca0*/  LDSM.16.M88.4 R8, [R0+0x10900] ;  /* 0x010900000008783b */ /* 0x000f2e0000000200 */
[C---:B------:R-:W-:Y:S01]  /*2cb0*/  HMMA.16816.F32.BF16 R60, R40.reuse, R34, R60 ;  /* 0x00000022283c723c */ /* 0x040fe2000004183c */
[----:B------:R-:W-:Y:S07]  /*2cc0*/  LDSM.16.M88.4 R32, [R0+0x11100] ;  /* 0x011100000020783b */ /* 0x000fee0000000200 */
[C---:B------:R-:W-:Y:S07]  /*2cd0*/  HMMA.16816.F32.BF16 R56, R40.reuse, R28, R56 ;  /* 0x0000001c2838723c */ /* 0x040fee0000041838 */
[----:B------:R-:W-:Y:S01]  /*2ce0*/  LOP3.LUT R29, R84, 0xffffffe0, RZ, 0xc0, !PT ;  /* 0xffffffe0541d7812 */ /* 0x000fe200078ec0ff */
[----:B------:R-:W-:Y:S04]  /*2cf0*/  HMMA.16816.F32.BF16 R52, R40, R30, R52 ;  /* 0x0000001e2834723c */ /* 0x000fe80000041834 */
[----:B------:R-:W-:-:S02]  /*2d00*/  IMAD.IADD R6, R6, 0x1, -R29 ;  /* 0x0000000106067824 */ /* 0x000fc400078e0a1d */
[----:B------:R-:W5:Y:S02]  /*2d10*/  LDSM.16.M88.4 R28, [R85+0x11900] ;  /* 0x01190000551c783b */ /* 0x000f640000000200 */
[----:B--2---:R-:W-:Y:S08]  /*2d20*/  HMMA.16816.F32.BF16 R64, R12, R68, R64 ;  /* 0x000000440c40723c */ /* 0x004ff00000041840 */
[----:B---3--:R-:W-:Y:S07]  /*2d30*/  HMMA.16816.F32.BF16 R20, R36, R16, R20 ;  /* 0x000000102414723c */ /* 0x008fee0000041814 */
[----:B------:R-:W-:Y:S01]  /*2d40*/  SHF.R.S32.HI R17, RZ, 0x1f, R6 ;  /* 0x0000001fff117819 */ /* 0x000fe20000011406 */
[----:B------:R-:W-:Y:S03]  /*2d50*/  HMMA.16816.F32.BF16 R60, R12, R70, R60 ;  /* 0x000000460c3c723c */ /* 0x000fe6000004183c */
[----:B------:R-:W-:-:S04]  /*2d60*/  LEA.HI R16, R17, R6, RZ, 0x2 ;  /* 0x0000000611107211 */ /* 0x000fc800078f10ff */
[----:B------:R-:W-:Y:S01]  /*2d70*/  LOP3.LUT R17, R16, 0x7ffffffc, RZ, 0xc0, !PT ;  /* 0x7ffffffc10117812 */ /* 0x000fe200078ec0ff */
[----:B------:R-:W-:Y:S04]  /*2d80*/  HMMA.16816.F32.BF16 R72, R36, R18, R72 ;  /* 0x000000122448723c */ /* 0x000fe80000041848 */
[----:B------:R-:W-:Y:S02]  /*2d90*/  IMAD.IADD R6, R6, 0x1, -R17 ;  /* 0x0000000106067824 */ /* 0x000fe400078e0a11 */
[----:B------:R2:W3:Y:S01]  /*2da0*/  LDSM.16.M88.4 R16, [R0+0x11900] ;  /* 0x011900000010783b */ /* 0x0004e20000000200 */
[----:B------:R-:W-:-:S04]  /*2db0*/  DEPBAR.LE SB0, 0x2 ;  /* 0x000080800000791a */ /* 0x000fc80000000000 */
[----:B------:R-:W-:Y:S01]  /*2dc0*/  IMAD R3, R6, -0x2, R3 ;  /* 0xfffffffe06037824 */ /* 0x000fe200078e0203 */
[----:B-1----:R-:W-:Y:S01]  /*2dd0*/  HMMA.16816.F32.BF16 R56, R12, R24, R56 ;  /* 0x000000180c38723c */ /* 0x002fe20000041838 */
[----:B------:R-:W-:Y:S03]  /*2de0*/  BAR.SYNC.DEFER_BLOCKING 0x0 ;  /* 0x0000000000007b1d */ /* 0x000fe60000010000 */
[----:B------:R-:W-:-:S04]  /*2df0*/  ISETP.GT.AND P1, PT, R3, RZ, PT ;  /* 0x000000ff0300720c */ /* 0x000fc80003f24270 */
[----:B----4-:R-:W-:Y:S01]  /*2e00*/  HMMA.16816.F32.BF16 R64, R36, R8, R64 ;  /* 0x000000082440723c */ /* 0x010fe20000041840 */
[----:B------:R-:W-:Y:S02]  /*2e10*/  FSEL R22, R22, -INF , P1 ;  /* 0xff80000016167808 */ /* 0x000fe40000800000 */
[----:B------:R-:W-:Y:S02]  /*2e20*/  FSEL R25, R20, -INF , P1 ;  /* 0xff80000014197808 */ /* 0x000fe40000800000 */
[----:B------:R-:W-:-:S03]  /*2e30*/  ISETP.GT.AND P1, PT, R3, 0x1, PT ;  /* 0x000000010300780c */ /* 0x000fc60003f24270 */
[----:B------:R-:W-:Y:S01]  /*2e40*/  HMMA.16816.F32.BF16 R52, R12, R26, R52 ;  /* 0x0000001a0c34723c */ /* 0x000fe20000041834 */
[----:B------:R-:W-:Y:S02]  /*2e50*/  FSEL R23, R23, -INF , P1 ;  /* 0xff80000017177808 */ /* 0x000fe40000800000 */
[----:B------:R-:W-:Y:S02]  /*2e60*/  FSEL R24, R21, -INF , P1 ;  /* 0xff80000015187808 */ /* 0x000fe40000800000 */
[----:B------:R-:W-:-:S03]  /*2e70*/  ISETP.GT.AND P1, PT, R3, 0x8, PT ;  /* 0x000000080300780c */ /* 0x000fc60003f24270 */
[----:B------:R-:W-:Y:S01]  /*2e80*/  HMMA.16816.F32.BF16 R60, R36, R10, R60 ;  /* 0x0000000a243c723c */ /* 0x000fe2000004183c */
[----:B------:R-:W-:Y:S01]  /*2e90*/  FSEL R74, R74, -INF , P1 ;  /* 0xff8000004a4a7808 */ /* 0x000fe20000800000 */
[----:B------:R-:W-:Y:S01]  /*2ea0*/  LDSM.16.MT88.4 R80, [R135+0x2100] ;  /* 0x002100008750783b */ /* 0x000fe20000004200 */
[----:B------:R-:W-:Y:S02]  /*2eb0*/  FSEL R27, R72, -INF , P1 ;  /* 0xff800000481b7808 */ /* 0x000fe40000800000 */
[----:B------:R-:W-:Y:S01]  /*2ec0*/  ISETP.GT.AND P1, PT, R3, 0x9, PT ;  /* 0x000000090300780c */ /* 0x000fe20003f24270 */
[----:B------:R-:W-:Y:S02]  /*2ed0*/  LDSM.16.MT88.4 R124, [R176+0x100] ;  /* 0x00010000b07c783b */ /* 0x000fe40000004200 */
[----:B-----5:R-:W-:Y:S01]  /*2ee0*/  HMMA.16816.F32.BF16 R48, R12, R28, R48 ;  /* 0x0000001c0c30723c */ /* 0x020fe20000041830 */
[----:B------:R-:W-:Y:S01]  /*2ef0*/  FSEL R6, R75, -INF , P1 ;  /* 0xff8000004b067808 */ /* 0x000fe20000800000 */
[----:B------:R-:W-:Y:S01]  /*2f00*/  LDSM.16.MT88.4 R40, [R172+0x100] ;  /* 0x00010000ac28783b */ /* 0x000fe20000004200 */
[----:B------:R-:W-:-:S02]  /*2f10*/  FSEL R73, R73, -INF , P1 ;  /* 0xff80000049497808 */ /* 0x000fc40000800000 */
[C---:B------:R-:W-:Y:S01]  /*2f20*/  ISETP.GT.AND P1, PT, R3.reuse, 0x10, PT ;  /* 0x000000100300780c */ /* 0x040fe20003f24270 */
[----:B------:R-:W-:Y:S02]  /*2f30*/  LDSM.16.MT88.4 R88, [R162+0x2100] ;  /* 0x00210000a258783b */ /* 0x000fe40000004200 */
[----:B------:R-:W-:Y:S01]  /*2f40*/  HMMA.16816.F32.BF16 R56, R36, R32, R56 ;  /* 0x000000202438723c */ /* 0x000fe20000041838 */
[----:B------:R-:W-:Y:S01]  /*2f50*/  FSEL R20, R66, -INF , P1 ;  /* 0xff80000042147808 */ /* 0x000fe20000800000 */
[----:B------:R-:W-:Y:S01]  /*2f60*/  LDSM.16.MT88.4 R96, [R176+0x4100] ;  /* 0x00410000b060783b */ /* 0x000fe20000004200 */
[----:B------:R-:W-:Y:S02]  /*2f70*/  FSEL R21, R64, -INF , P1 ;  /* 0xff80000040157808 */ /* 0x000fe40000800000 */
[----:B------:R-:W-:Y:S01]  /*2f80*/  ISETP.GT.AND P1, PT, R3, 0x11, PT ;  /* 0x000000110300780c */ /* 0x000fe20003f24270 */
[----:B------:R-:W-:Y:S02]  /*2f90*/  LDSM.16.MT88.4 R100, [R172+0x4100] ;  /* 0x00410000ac64783b */ /* 0x000fe40000004200 */
[----:B------:R-:W-:Y:S01]  /*2fa0*/  HMMA.16816.F32.BF16 R44, R12, R30, R44 ;  /* 0x0000001e0c2c723c */ /* 0x000fe2000004182c */
[----:B------:R-:W-:Y:S01]  /*2fb0*/  FSEL R10, R67, -INF , P1 ;  /* 0xff800000430a7808 */ /* 0x000fe20000800000 */
[----:B------:R-:W-:Y:S01]  /*2fc0*/  LDSM.16.MT88.4 R108, [R135+0x4100] ;  /* 0x00410000876c783b */ /* 0x000fe20000004200 */
[----:B------:R-:W-:-:S02]  /*2fd0*/  FSEL R11, R65, -INF , P1 ;  /* 0xff800000410b7808 */ /* 0x000fc40000800000 */
[----:B------:R-:W-:Y:S01]  /*2fe0*/  ISETP.GT.AND P1, PT, R3, 0x18, PT ;  /* 0x000000180300780c */ /* 0x000fe20003f24270 */
[----:B------:R-:W-:Y:S01]  /*2ff0*/  LDSM.16.MT88.4 R64, [R176+0x2100] ;  /* 0x00210000b040783b */ /* 0x000fe20000004200 */
[----:B------:R-:W-:Y:S01]  /*3000*/  FMNMX.FTZ R12, R25, R24, !PT ;  /* 0x00000018190c7209 */ /* 0x000fe20007810000 */
[C---:B------:R-:W-:Y:S01]  /*3010*/  HMMA.16816.F32.BF16 R52, R36.reuse, R34, R52 ;  /* 0x000000222434723c */ /* 0x040fe20000041834 */
[----:B--2---:R-:W-:Y:S01]  /*3020*/  FSEL R0, R62, -INF , P1 ;  /* 0xff8000003e007808 */ /* 0x004fe20000800000 */
[----:B------:R-:W-:Y:S01]  /*3030*/  LDSM.16.MT88.4 R136, [R172+0x900] ;  /* 0x00090000ac88783b */ /* 0x000fe20000004200 */
[----:B------:R-:W-:Y:S02]  /*3040*/  FSEL R9, R60, -INF , P1 ;  /* 0xff8000003c097808 */ /* 0x000fe40000800000 */
[----:B------:R-:W-:Y:S01]  /*3050*/  ISETP.GT.AND P1, PT, R3, 0x19, PT ;  /* 0x000000190300780c */ /* 0x000fe20003f24270 */
[----:B------:R-:W-:Y:S01]  /*3060*/  LDSM.16.MT88.4 R32, [R135+0x900] ;  /* 0x000900008720783b */ /* 0x000fe20000004200 */
[----:B------:R-:W-:Y:S01]  /*3070*/  FMNMX.FTZ R12, R27, R12, !PT ;  /* 0x0000000c1b0c7209 */ /* 0x000fe20007810000 */
[----:B---3--:R-:W-:Y:S01]  /*3080*/  HMMA.16816.F32.BF16 R48, R36, R16, R48 ;  /* 0x000000102430723c */ /* 0x008fe20000041830 */
[----:B------:R-:W-:Y:S01]  /*3090*/  FSEL R8, R63, -INF , P1 ;  /* 0xff8000003f087808 */ /* 0x000fe20000800000 */
[----:B------:R-:W-:Y:S01]  /*30a0*/  LDSM.16.MT88.4 R28, [R162+0x900] ;  /* 0x00090000a21c783b */ /* 0x000fe20000004200 */
[----:B------:R-:W-:-:S02]  /*30b0*/  FSEL R13, R61, -INF , P1 ;  /* 0xff8000003d0d7808 */ /* 0x000fc40000800000 */
[C---:B------:R-:W-:Y:S02]  /*30c0*/  ISETP.GT.AND P1, PT, R3.reuse, 0x20, PT ;  /* 0x000000200300780c */ /* 0x040fe40003f24270 */
[----:B------:R-:W-:Y:S01]  /*30d0*/  FMNMX.FTZ R15, R22, R23, !PT ;  /* 0x00000017160f7209 */ /* 0x000fe20007810000 */
[----:B------:R-:W-:Y:S01]  /*30e0*/  HMMA.16816.F32.BF16 R44, R36, R18, R44 ;  /* 0x00000012242c723c */ /* 0x000fe2000004182c */
[----:B------:R-:W-:Y:S02]  /*30f0*/  FSEL R170, R58, -INF , P1 ;  /* 0xff8000003aaa7808 */ /* 0x000fe40000800000 */
[----:B------:R-:W-:Y:S02]  /*3100*/  FSEL R175, R56, -INF , P1 ;  /* 0xff80000038af7808 */ /* 0x000fe40000800000 */
[----:B------:R-:W-:Y:S02]  /*3110*/  ISETP.GT.AND P1, PT, R3, 0x21, PT ;  /* 0x000000210300780c */ /* 0x000fe40003f24270 */
[----:B------:R-:W-:-:S02]  /*3120*/  FMNMX.FTZ R12, R73, R12, !PT ;  /* 0x0000000c490c7209 */ /* 0x000fc40007810000 */
[----:B------:R-:W-:Y:S02]  /*3130*/  FSEL R212, R59, -INF , P1 ;  /* 0xff8000003bd47808 */ /* 0x000fe40000800000 */
[----:B------:R-:W-:Y:S02]  /*3140*/  FSEL R167, R57, -INF , P1 ;  /* 0xff80000039a77808 */ /* 0x000fe40000800000 */
[----:B------:R-:W-:Y:S01]  /*3150*/  ISETP.GT.AND P1, PT, R3, 0x28, PT ;  /* 0x000000280300780c */ /* 0x000fe20003f24270 */
[----:B------:R-:W-:Y:S01]  /*3160*/  LDSM.16.MT88.4 R56, [R5+0x100] ;  /* 0x000100000538783b */ /* 0x000fe20000004200 */
[----:B------:R-:W-:Y:S02]  /*3170*/  FMNMX.FTZ R15, R74, R15, !PT ;  /* 0x0000000f4a0f7209 */ /* 0x000fe40007810000 */
[----:B------:R-:W-:Y:S02]  /*3180*/  FSEL R174, R54, -INF , P1 ;  /* 0xff80000036ae7808 */ /* 0x000fe40000800000 */
[----:B------:R-:W-:-:S02]  /*3190*/  FSEL R169, R52, -INF , P1 ;  /* 0xff80000034a97808 */ /* 0x000fc40000800000 */
[----:B------:R-:W-:Y:S02]  /*31a0*/  FMNMX.FTZ R12, R21, R12, !PT ;  /* 0x0000000c150c7209 */ /* 0x000fe40007810000 */
[----:B------:R-:W-:Y:S02]  /*31b0*/  ISETP.GT.AND P1, PT, R3, 0x29, PT ;  /* 0x000000290300780c */ /* 0x000fe40003f24270 */
[----:B------:R-:W-:Y:S02]  /*31c0*/  FMNMX.FTZ R15, R6, R15, !PT ;  /* 0x0000000f060f7209 */ /* 0x000fe40007810000 */
[----:B------:R-:W-:Y:S02]  /*31d0*/  FMNMX.FTZ R12, R11, R12, !PT ;  /* 0x0000000c0b0c7209 */ /* 0x000fe40007810000 */
[----:B------:R-:W-:Y:S02]  /*31e0*/  FSEL R210, R55, -INF , P1 ;  /* 0xff80000037d27808 */ /* 0x000fe40000800000 */
[----:B------:R-:W-:-:S02]  /*31f0*/  FSEL R173, R53, -INF , P1 ;  /* 0xff80000035ad7808 */ /* 0x000fc40000800000 */
[----:B------:R-:W-:Y:S02]  /*3200*/  ISETP.GT.AND P1, PT, R3, 0x30, PT ;  /* 0x000000300300780c */ /* 0x000fe40003f24270 */
[----:B------:R-:W-:Y:S02]  /*3210*/  FMNMX.FTZ R15, R20, R15, !PT ;  /* 0x0000000f140f7209 */ /* 0x000fe40007810000 */
[----:B------:R-:W-:Y:S02]  /*3220*/  FMNMX.FTZ R12, R9, R12, !PT ;  /* 0x0000000c090c7209 */ /* 0x000fe40007810000 */
        /* <DEDUP_REMOVED lines=8> */
[----:B------:R-:W-:Y:S01]  /*32b0*/  ISETP.GT.AND P1, PT, R3, 0x38, PT ;  /* 0x000000380300780c */ /* 0x000fe20003f24270 */
[----:B------:R-:W-:Y:S01]  /*32c0*/  LDSM.16.MT88.4 R48, [R135+0x100] ;  /* 0x000100008730783b */ /* 0x000fe20000004200 */
[----:B------:R-:W-:-:S02]  /*32d0*/  FMNMX.FTZ R12, R175, R12, !PT ;  /* 0x0000000caf0c7209 */ /* 0x000fc40007810000 */
[----:B------:R-:W-:Y:S02]  /*32e0*/  FMNMX.FTZ R15, R8, R15, !PT ;  /* 0x0000000f080f7209 */ /* 0x000fe40007810000 */
[----:B------:R-:W-:Y:S02]  /*32f0*/  FSEL R140, R46, -INF , P1 ;  /* 0xff8000002e8c7808 */ /* 0x000fe40000800000 */
[----:B------:R-:W-:Y:S02]  /*3300*/  FSEL R143, R44, -INF , P1 ;  /* 0xff8000002c8f7808 */ /* 0x000fe40000800000 */
[----:B------:R-:W-:Y:S02]  /*3310*/  FMNMX.FTZ R12, R167, R12, !PT ;  /* 0x0000000ca70c7209 */ /* 0x000fe40007810000 */
        /* <DEDUP_REMOVED lines=14> */
[----:B------:R-:W-:Y:S02]  /*3400*/  FSEL R168, R47, -INF , P1 ;  /* 0xff8000002fa87808 */ /* 0x000fe40000800000 */
[----:B------:R-:W-:Y:S01]  /*3410*/  FMNMX.FTZ R3, R140, R3, !PT ;  /* 0x000000038c037209 */ /* 0x000fe20007810000 */
[----:B------:R-:W1:Y:S03]  /*3420*/  SHFL.BFLY PT, R15, R16, 0x2, 0x1f ;  /* 0x0c401f00100f7f89 */ /* 0x000e6600000e0000 */
[----:B------:R-:W-:-:S05]  /*3430*/  FMNMX.FTZ R14, R168, R3, !PT ;  /* 0x00000003a80e7209 */ /* 0x000fca0007810000 */
[----:B------:R-:W2:Y:S01]  /*3440*/  SHFL.BFLY PT, R3, R14, 0x2, 0x1f ;  /* 0x0c401f000e037f89 */ /* 0x000ea200000e0000 */
[----:B-1----:R-:W-:-:S03]  /*3450*/  FMNMX.FTZ R15, R16, R15, !PT ;  /* 0x0000000f100f7209 */ /* 0x002fc60007810000 */
[----:B------:R-:W-:Y:S04]  /*3460*/  LDSM.16.MT88.4 R16, [R135+0x2900] ;  /* 0x002900008710783b */ /* 0x000fe80000004200 */
        /* <DEDUP_REMOVED lines=8> */
[C---:B------:R-:W-:Y:S01]  /*34f0*/  FMUL.FTZ R171, R3.reuse, c[0x0][0x2d0] ;  /* 0x0000b40003ab7a20 */ /* 0x040fe20000410000 */
[----:B------:R-:W-:-:S03]  /*3500*/  FSETP.NEU.FTZ.AND P1, PT, R3, -INF , PT ;  /* 0xff8000000300780b */ /* 0x000fc60003f3d000 */
[--C-:B------:R-:W-:Y:S01]  /*3510*/  FFMA.FTZ R161, R25, c[0x0][0x2d0], -R208.reuse ;  /* 0x0000b40019a17a23 */ /* 0x100fe200000108d0 */
[----:B------:R-:W-:Y:S01]  /*3520*/  FSEL R171, R171, RZ, P1 ;  /* 0x000000ffabab7208 */ /* 0x000fe20000800000 */
[--C-:B------:R-:W-:Y:S02]  /*3530*/  FFMA.FTZ R158, R24, c[0x0][0x2d0], -R208.reuse ;  /* 0x0000b400189e7a23 */ /* 0x100fe400000108d0 */
[--C-:B------:R-:W-:Y:S02]  /*3540*/  FFMA.FTZ R159, R27, c[0x0][0x2d0], -R208.reuse ;  /* 0x0000b4001b9f7a23 */ /* 0x100fe400000108d0 */
[----:B------:R-:W-:Y:S01]  /*3550*/  MUFU.EX2 R161, R161 ;  /* 0x000000a100a17308 */ /* 0x000fe20000000800 */
[----:B------:R-:W-:Y:S01]  /*3560*/  FFMA.FTZ R154, R73, c[0x0][0x2d0], -R208 ;  /* 0x0000b400499a7a23 */ /* 0x000fe200000108d0 */
[----:B------:R-:W-:Y:S01]  /*3570*/  LDSM.16.MT88.4 R24, [R172+0x2900] ;  /* 0x00290000ac18783b */ /* 0x000fe20000004200 */
[--C-:B------:R-:W-:Y:S02]  /*3580*/  FFMA.FTZ R163, R22, c[0x0][0x2d0], -R171.reuse ;  /* 0x0000b40016a37a23 */ /* 0x100fe400000108ab */
[----:B------:R-:W-:-:S02]  /*3590*/  FFMA.FTZ R160, R23, c[0x0][0x2d0], -R171 ;  /* 0x0000b40017a07a23 */ /* 0x000fc400000108ab */
[--C-:B------:R-:W-:Y:S01]  /*35a0*/  FFMA.FTZ R165, R74, c[0x0][0x2d0], -R171.reuse ;  /* 0x0000b4004aa57a23 */ /* 0x100fe200000108ab */
[----:B------:R-:W1:Y:S01]  /*35b0*/  MUFU.EX2 R158, R158 ;  /* 0x0000009e009e7308 */ /* 0x000e620000000800 */
[--C-:B------:R-:W-:Y:S01]  /*35c0*/  FFMA.FTZ R156, R6, c[0x0][0x2d0], -R171.reuse ;  /* 0x0000b400069c7a23 */ /* 0x100fe200000108ab */
[----:B------:R-:W2:Y:S01]  /*35d0*/  LDSM.16.MT88.4 R72, [R172+0x2100] ;  /* 0x00210000ac48783b */ /* 0x000ea20000004200 */
[--C-:B------:R-:W-:Y:S02]  /*35e0*/  FFMA.FTZ R151, R0, c[0x0][0x2d0], -R171.reuse ;  /* 0x0000b40000977a23 */ /* 0x100fe400000108ab */
[--C-:B------:R-:W-:Y:S01]  /*35f0*/  FFMA.FTZ R152, R11, c[0x0][0x2d0], -R208.reuse ;  /* 0x0000b4000b987a23 */ /* 0x100fe200000108d0 */
[----:B------:R-:W3:Y:S01]  /*3600*/  LDSM.16.MT88.4 R4, [R5+0x4100] ;  /* 0x004100000504783b */ /* 0x000ee20000004200 */
[----:B------:R-:W-:Y:S01]  /*3610*/  FFMA.FTZ R153, R9, c[0x0][0x2d0], -R208 ;  /* 0x0000b40009997a23 */ /* 0x000fe200000108d0 */
[----:B------:R-:W-:Y:S01]  /*3620*/  MUFU.EX2 R159, R159 ;  /* 0x0000009f009f7308 */ /* 0x000fe20000000800 */
[----:B------:R-:W-:-:S02]  /*3630*/  FFMA.FTZ R150, R10, c[0x0][0x2d0], -R171 ;  /* 0x0000b4000a967a23 */ /* 0x000fc400000108ab */
[--C-:B------:R-:W-:Y:S02]  /*3640*/  FFMA.FTZ R0, R8, c[0x0][0x2d0], -R171.reuse ;  /* 0x0000b40008007a23 */ /* 0x100fe400000108ab */
[----:B------:R-:W4:Y:S01]  /*3650*/  LDSM.16.MT88.4 R8, [R176+0x2900] ;  /* 0x00290000b008783b */ /* 0x000f220000004200 */
[--C-:B------:R-:W-:Y:S02]  /*3660*/  FFMA.FTZ R157, R21, c[0x0][0x2d0], -R208.reuse ;  /* 0x0000b400159d7a23 */ /* 0x100fe400000108d0 */
[----:B------:R-:W5:Y:S01]  /*3670*/  MUFU.EX2 R154, R154 ;  /* 0x0000009a009a7308 */ /* 0x000f620000000800 */
[----:B-1----:R-:W-:Y:S01]  /*3680*/  F2FP.BF16.PACK_AB R112, R158, R161 ;  /* 0x000000a19e70723e */ /* 0x002fe200000010ff */
[--C-:B------:R-:W-:Y:S02]  /*3690*/  FFMA.FTZ R148, R13, c[0x0][0x2d0], -R208.reuse ;  /* 0x0000b4000d947a23 */ /* 0x100fe400000108d0 */
[----:B------:R-:W-:Y:S01]  /*36a0*/  FFMA.FTZ R155, R20, c[0x0][0x2d0], -R171 ;  /* 0x0000b400149b7a23 */ /* 0x000fe200000108ab */
[----:B------:R-:W-:Y:S01]  /*36b0*/  LDSM.16.MT88.4 R12, [R162+0x2900] ;  /* 0x00290000a20c783b */ /* 0x000fe20000004200 */
[----:B------:R-:W-:-:S02]  /*36c0*/  FFMA.FTZ R166, R169, c[0x0][0x2d0], -R208 ;  /* 0x0000b400a9a67a23 */ /* 0x000fc400000108d0 */
[----:B------:R-:W-:Y:S01]  /*36d0*/  MUFU.EX2 R163, R163 ;  /* 0x000000a300a37308 */ /* 0x000fe20000000800 */
[----:B------:R-:W1:Y:S01]  /*36e0*/  LDSM.16.MT88.4 R20, [R176+0x900] ;  /* 0x00090000b014783b */ /* 0x000e620000004200 */
[--C-:B------:R-:W-:Y:S02]  /*36f0*/  FFMA.FTZ R164, R175, c[0x0][0x2d0], -R208.reuse ;  /* 0x0000b400afa47a23 */ /* 0x100fe400000108d0 */
[--C-:B------:R-:W-:Y:S02]  /*3700*/  FFMA.FTZ R169, R173, c[0x0][0x2d0], -R208.reuse ;  /* 0x0000b400ada97a23 */ /* 0x100fe400000108d0 */
[----:B------:R-:W-:Y:S02]  /*3710*/  FFMA.FTZ R167, R167, c[0x0][0x2d0], -R208 ;  /* 0x0000b400a7a77a23 */ /* 0x000fe400000108d0 */
[----:B------:R-:W2:Y:S01]  /*3720*/  MUFU.EX2 R160, R160 ;  /* 0x000000a000a07308 */ /* 0x000ea20000000800 */
[----:B-----5:R-:W-:Y:S01]  /*3730*/  F2FP.BF16.PACK_AB R114, R154, R159 ;  /* 0x0000009f9a72723e */ /* 0x020fe200000010ff */
[----:B------:R-:W-:-:S02]  /*3740*/  FFMA.FTZ R170, R170, c[0x0][0x2d0], -R171 ;  /* 0x0000b400aaaa7a23 */ /* 0x000fc400000108ab */
[--C-:B------:R-:W-:Y:S02]  /*3750*/  FFMA.FTZ R173, R212, c[0x0][0x2d0], -R171.reuse ;  /* 0x0000b400d4ad7a23 */ /* 0x100fe400000108ab */
[--C-:B------:R-:W-:Y:S02]  /*3760*/  FFMA.FTZ R174, R174, c[0x0][0x2d0], -R171.reuse ;  /* 0x0000b400aeae7a23 */ /* 0x100fe400000108ab */
[----:B------:R-:W-:Y:S01]  /*3770*/  MUFU.EX2 R165, R165 ;  /* 0x000000a500a57308 */ /* 0x000fe20000000800 */
[----:B------:R-:W-:Y:S02]  /*3780*/  FFMA.FTZ R175, R210, c[0x0][0x2d0], -R171 ;  /* 0x0000b400d2af7a23 */ /* 0x000fe400000108ab */
[--C-:B------:R-:W-:Y:S02]  /*3790*/  FFMA.FTZ R210, R183, c[0x0][0x2d0], -R208.reuse ;  /* 0x0000b400b7d27a23 */ /* 0x100fe400000108d0 */
[--C-:B------:R-:W-:Y:S02]  /*37a0*/  FFMA.FTZ R185, R185, c[0x0][0x2d0], -R208.reuse ;  /* 0x0000b400b9b97a23 */ /* 0x100fe400000108d0 */
[--C-:B------:R-:W-:Y:S01]  /*37b0*/  FFMA.FTZ R183, R143, c[0x0][0x2d0], -R208.reuse ;  /* 0x0000b4008fb77a23 */ /* 0x100fe200000108d0 */
[----:B------:R-:W5:Y:S01]  /*37c0*/  MUFU.EX2 R156, R156 ;  /* 0x0000009c009c7308 */ /* 0x000f620000000800 */
[----:B--2---:R-:W-:Y:S01]  /*37d0*/  F2FP.BF16.PACK_AB R113, R160, R163 ;  /* 0x000000a3a071723e */ /* 0x004fe200000010ff */
[----:B------:R-:W-:-:S02]  /*37e0*/  FFMA.FTZ R208, R141, c[0x0][0x2d0], -R208 ;  /* 0x0000b4008dd07a23 */ /* 0x000fc400000108d0 */
[--C-:B------:R-:W-:Y:S02]  /*37f0*/  FFMA.FTZ R206, R206, c[0x0][0x2d0], -R171.reuse ;  /* 0x0000b400cece7a23 */ /* 0x100fe400000108ab */
[--C-:B------:R-:W-:Y:S02]  /*3800*/  FFMA.FTZ R207, R142, c[0x0][0x2d0], -R171.reuse ;  /* 0x0000b4008ecf7a23 */ /* 0x100fe400000108ab */
[----:B------:R-:W-:Y:S01]  /*3810*/  MUFU.EX2 R157, R157 ;  /* 0x0000009d009d7308 */ /* 0x000fe20000000800 */
[--C-:B------:R-:W-:Y:S02]  /*3820*/  FFMA.FTZ R209, R140, c[0x0][0x2d0], -R171.reuse ;  /* 0x0000b4008cd17a23 */ /* 0x100fe400000108ab */
[----:B------:R-:W-:Y:S01]  /*3830*/  FFMA.FTZ R168, R168, c[0x0][0x2d0], -R171 ;  /* 0x0000b400a8a87a23 */ /* 0x000fe200000108ab */
[----:B------:R-:W-:Y:S01]  /*3840*/  LDSM.16.MT88.4 R140, [R172+0x3900] ;  /* 0x00390000ac8c783b */ /* 0x000fe20000004200 */
[----:B------:R-:W-:Y:S02]  /*3850*/  FADD.FTZ R158, R161, R158 ;  /* 0x0000009ea19e7221 */ /* 0x000fe40000010000 */
[----:B------:R-:W-:Y:S01]  /*3860*/  FADD.FTZ R160, R163, R160 ;  /* 0x000000a0a3a07221 */ /* 0x000fe20000010000 */
[----:B-----5:R-:W-:Y:S01]  /*3870*/  F2FP.BF16.PACK_AB R115, R156, R165 ;  /* 0x000000a59c73723e */ /* 0x020fe200000010ff */
[----:B------:R-:W2:Y:S01]  /*3880*/  MUFU.EX2 R152, R152 ;  /* 0x0000009800987308 */ /* 0x000ea20000000800 */
[----:B------:R-:W-:-:S02]  /*3890*/  FADD.FTZ R159, R159, R158 ;  /* 0x0000009e9f9f7221 */ /* 0x000fc40000010000 */
[----:B------:R-:W-:Y:S02]  /*38a0*/  FADD.FTZ R165, R165, R160 ;  /* 0x000000a0a5a57221 */ /* 0x000fe40000010000 */
[----:B------:R-:W-:Y:S01]  /*38b0*/  FADD.FTZ R154, R154, R159 ;  /* 0x0000009f9a9a7221 */ /* 0x000fe20000010000 */
[C---:B------:R-:W-:Y:S01]  /*38c0*/  HMMA.16816.F32.BF16 R60, R112.reuse, R64, RZ ;  /* 0x00000040703c723c */ /* 0x040fe200000418ff */
[----:B------:R-:W-:Y:S01]  /*38d0*/  FADD.FTZ R156, R156, R165 ;  /* 0x000000a59c9c7221 */ /* 0x000fe20000010000 */
        /* <DEDUP_REMOVED lines=56> */
[----:B----4-:R-:W-:Y:S01]  /*3c60*/  HMMA.16816.F32.BF16 R60, R4, R8, R60 ;  /* 0x00000008043c723c */ /* 0x010fe2000004183c */
[----:B------:R-:W-:Y:S01]  /*3c70*/  FADD.FTZ R151, R0, R151 ;  /* 0x0000009700977221 */ /* 0x000fe20000010000 */
[----:B------:R-:W-:-:S04]  /*3c80*/  IADD3 R0, R144, -0x3, RZ ;  /* 0xfffffffd90007810 */ /* 0x000fc80007ffe0ff */
[----:B------:R-:W-:Y:S02]  /*3c90*/  ISETP.GE.AND P1, PT, R0, R189, PT ;  /* 0x000000bd0000720c */ /* 0x000fe40003f26270 */
        /* <DEDUP_REMOVED lines=85> */
[C---:B------:R-:W-:Y:S01]  /*41f0*/  F2FP.BF16.PACK_AB R5, R207.reuse, R206 ;  /* 0x000000cecf05723e */ /* 0x040fe200000010ff */
        /* <DEDUP_REMOVED lines=36> */
[----:B------:R-:W-:Y:S07]  /*4440*/  @!P1 BRA `(.L_x_4641) ;  /* 0x0000045000009947 */ /* 0x000fee0003800000 */
        /* <DEDUP_REMOVED lines=14> */
[----:B------:R-:W-:Y:S01]  /*4530*/  SEL R11, RZ, 0x10, P4 ;  /* 0x00000010ff0b7807 */ /* 0x000fe20002000000 */
[----:B------:R-:W-:Y:S01]  /*4540*/  IMAD.SHL.U32 R12, R134, 0x2, RZ ;  /* 0x00000002860c7824 */ /* 0x000fe200078e00ff */
[----:B------:R-:W-:Y:S01]  /*4550*/  IADD3 R14, -R147, 0x10, RZ ;  /* 0x00000010930e7810 */ /* 0x000fe20007ffe1ff */
[----:B------:R-:W-:Y:S01]  /*4560*/  IMAD R193, R0, c[0x0][0x2b8], R193 ;  /* 0x0000ae0000c17a24 */ /* 0x000fe200078e02c1 */
[----:B------:R-:W-:Y:S01]  /*4570*/  IADD3 R16, -R11, 0x10, RZ ;  /* 0x000000100b107810 */ /* 0x000fe20007ffe1ff */
[----:B------:R-:W-:Y:S01]  /*4580*/  IMAD.SHL.U32 R10, R2, 0x2, RZ ;  /* 0x00000002020a7824 */ /* 0x000fe200078e00ff */
[----:B------:R-:W-:Y:S01]  /*4590*/  SHF.L.U64.HI R13, R134, 0x1, R145 ;  /* 0x00000001860d7819 */ /* 0x000fe20000010291 */
[----:B------:R-:W-:Y:S01]  /*45a0*/  IMAD.WIDE.U32 R4, R193, c[0x0][0x1e0], RZ ;  /* 0x00007800c1047a25 */ /* 0x000fe200078e00ff */
[----:B------:R-:W-:-:S02]  /*45b0*/  SHF.R.S32.HI R0, RZ, 0x1f, R193 ;  /* 0x0000001fff007819 */ /* 0x000fc400000114c1 */
[----:B------:R-:W-:Y:S01]  /*45c0*/  LOP3.LUT R16, R16, 0xf, RZ, 0xc0, !PT ;  /* 0x0000000f10107812 */ /* 0x000fe200078ec0ff */
[----:B------:R-:W-:Y:S01]  /*45d0*/  IMAD.MOV.U32 R8, RZ, RZ, R4 ;  /* 0x000000ffff087224 */ /* 0x000fe200078e0004 */
[----:B------:R-:W-:Y:S01]  /*45e0*/  LOP3.LUT R14, R14, 0xf, RZ, 0xc0, !PT ;  /* 0x0000000f0e0e7812 */ /* 0x000fe200078ec0ff */
[----:B------:R-:W-:-:S04]  /*45f0*/  IMAD R0, R0, c[0x0][0x1e0], RZ ;  /* 0x0000780000007a24 */ /* 0x000fc800078e02ff */
[----:B------:R-:W-:-:S04]  /*4600*/  IMAD R0, R193, c[0x0][0x1e4], R0 ;  /* 0x00007900c1007a24 */ /* 0x000fc800078e0200 */
[----:B------:R-:W-:Y:S01]  /*4610*/  IMAD.IADD R9, R5, 0x1, R0 ;  /* 0x0000000105097824 */ /* 0x000fe200078e0200 */
[----:B--2---:R-:W-:-:S03]  /*4620*/  SHF.R.S32.HI R5, RZ, 0x1f, R192 ;  /* 0x0000001fff057819 */ /* 0x004fc600000114c0 */
[----:B------:R-:W-:Y:S01]  /*4630*/  IMAD.WIDE.U32 R6, R192, c[0x0][0x1f0], R8 ;  /* 0x00007c00c0067a25 */ /* 0x000fe200078e0008 */
[----:B------:R-:W-:-:S03]  /*4640*/  SHF.L.U64.HI R9, R2, 0x1, R133 ;  /* 0x0000000102097819 */ /* 0x000fc60000010285 */
[----:B------:R-:W-:Y:S01]  /*4650*/  IMAD R5, R5, c[0x0][0x1f0], RZ ;  /* 0x00007c0005057a24 */ /* 0x000fe200078e02ff */
[----:B------:R-:W-:-:S03]  /*4660*/  IADD3 R0, P1, R200, R6, RZ ;  /* 0x00000006c8007210 */ /* 0x000fc60007f3e0ff */
[----:B------:R-:W-:-:S05]  /*4670*/  IMAD R4, R192, c[0x0][0x1f4], R5 ;  /* 0x00007d00c0047a24 */ /* 0x000fca00078e0205 */
[----:B------:R-:W-:Y:S01]  /*4680*/  IADD3.X R5, R187, R7, R4, P1, !PT ;  /* 0x00000007bb057210 */ /* 0x000fe20000ffe404 */
[C---:B------:R-:W-:Y:S01]  /*4690*/  IMAD.SHL.U32 R4, R149.reuse, 0x2, RZ ;  /* 0x0000000295047824 */ /* 0x040fe200078e00ff */
[C---:B------:R-:W-:Y:S02]  /*46a0*/  LEA R6, P1, R0.reuse, c[0x0][0x1c8], 0x1 ;  /* 0x0000720000067a11 */ /* 0x040fe400078208ff */
[----:B------:R-:W-:Y:S02]  /*46b0*/  SHF.L.U64.HI R149, R149, 0x1, R146 ;  /* 0x0000000195957819 */ /* 0x000fe40000010292 */
        /* <DEDUP_REMOVED lines=30> */
.L_x_4641:
        /* <DEDUP_REMOVED lines=14> */
.L_x_4645:
        /* <DEDUP_REMOVED lines=18> */
[----:B-1----:R-:W-:Y:S01]  /*4aa0*/  IMAD.WIDE.U32 R6, R193, c[0x0][0x208], RZ ;  /* 0x00008200c1067a25 */ /* 0x002fe200078e00ff */
[----:B------:R-:W-:Y:S02]  /*4ab0*/  SHF.R.S32.HI R5, RZ, 0x1f, R192 ;  /* 0x0000001fff057819 */ /* 0x000fe400000114c0 */
[----:B------:R-:W-:Y:S01]  /*4ac0*/  SEL R4, RZ, 0x10, P5 ;  /* 0x00000010ff047807 */ /* 0x000fe20002800000 */
[----:B------:R-:W-:Y:S02]  /*4ad0*/  IMAD R2, R2, c[0x0][0x208], RZ ;  /* 0x0000820002027a24 */ /* 0x000fe400078e02ff */
[----:B------:R-:W-:Y:S01]  /*4ae0*/  IMAD R5, R5, c[0x0][0x218], RZ ;  /* 0x0000860005057a24 */ /* 0x000fe200078e02ff */
[----:B------:R-:W-:Y:S01]  /*4af0*/  ISETP.NE.U32.AND P2, PT, R4, RZ, PT ;  /* 0x000000ff0400720c */ /* 0x000fe20003f45070 */
[----:B------:R-:W-:Y:S02]  /*4b00*/  IMAD R2, R193, c[0x0][0x20c], R2 ;  /* 0x00008300c1027a24 */ /* 0x000fe400078e0202 */
[C---:B------:R-:W-:Y:S02]  /*4b10*/  IMAD R5, R192.reuse, c[0x0][0x21c], R5 ;  /* 0x00008700c0057a24 */ /* 0x040fe400078e0205 */
[----:B------:R-:W-:Y:S04]  /*4b20*/  IMAD.IADD R7, R7, 0x1, R2 ;  /* 0x0000000107077824 */ /* 0x000fe800078e0202 */
[----:B------:R-:W-:Y:S05]  /*4b30*/  IMAD.WIDE.U32 R6, R192, c[0x0][0x218], R6 ;  /* 0x00008600c0067a25 */ /* 0x000fea00078e0006 */
[----:B------:R-:W-:Y:S04]  /*4b40*/  IADD3 R3, P0, R198, R6, RZ ;  /* 0x00000006c6037210 */ /* 0x000fe80007f1e0ff */
[----:B------:R-:W-:Y:S02]  /*4b50*/  IADD3.X R2, R186, R7, R5, P0, !PT ;  /* 0x00000007ba027210 */ /* 0x000fe400007fe405 */
[C---:B------:R-:W-:Y:S02]  /*4b60*/  LEA R14, P0, R3.reuse, c[0x0][0x1f8], 0x1 ;  /* 0x00007e00030e7a11 */ /* 0x040fe400078008ff */
[----:B------:R-:W-:Y:S02]  /*4b70*/  IADD3 R5, -R4, 0x10, RZ ;  /* 0x0000001004057810 */ /* 0x000fe40007ffe1ff */
[----:B------:R-:W-:Y:S01]  /*4b80*/  LEA.HI.X R10, R3, c[0x0][0x1fc], R2, 0x1, P0 ;  /* 0x00007f00030a7a11 */ /* 0x000fe200000f0c02 */
[----:B------:R-:W1:Y:S01]  /*4b90*/  SHFL.IDX PT, R9, R14, 0x1, 0x181f ;  /* 0x00381f000e097f89 */ /* 0x000e6200000e0000 */
[----:B------:R-:W-:Y:S02]  /*4ba0*/  SEL R3, RZ, 0x10, P4 ;  /* 0x00000010ff037807 */ /* 0x000fe40002000000 */
[----:B------:R-:W-:Y:S01]  /*4bb0*/  LOP3.LUT R5, R5, 0xf, RZ, 0xc0, !PT ;  /* 0x0000000f05057812 */ /* 0x000fe200078ec0ff */
[----:B------:R-:W5:Y:S01]  /*4bc0*/  SHFL.IDX PT, R6, R10, 0x1, 0x181f ;  /* 0x00381f000a067f89 */ /* 0x000f6200000e0000 */
[----:B------:R-:W-:Y:S02]  /*4bd0*/  SEL R2, RZ, 0x10, P6 ;  /* 0x00000010ff027807 */ /* 0x000fe40003000000 */
[----:B------:R-:W-:Y:S01]  /*4be0*/  IADD3 R7, -R3, 0x10, RZ ;  /* 0x0000001003077810 */ /* 0x000fe20007ffe1ff */
[----:B------:R2:W4:Y:S03]  /*4bf0*/  SHFL.IDX PT, R11, R14, RZ, 0x181f ;  /* 0x00181fff0e0b7589 */ /* 0x00052600000e0000 */
[----:B------:R-:W-:Y:S01]  /*4c00*/  LOP3.LUT R7, R7, 0xf, RZ, 0xc0, !PT ;  /* 0x0000000f07077812 */ /* 0x000fe200078ec0ff */
[----:B------:R-:W3:Y:S01]  /*4c10*/  SHFL.IDX PT, R8, R10, RZ, 0x181f ;  /* 0x00181fff0a087589 */ /* 0x000ee200000e0000 */
[-C--:B-1----:R-:W-:Y:S02]  /*4c20*/  IADD3 R12, P1, P0, R5, R9.reuse, R204 ;  /* 0x00000009050c7210 */ /* 0x082fe4000783e0cc */
[----:B------:R-:W-:Y:S02]  /*4c30*/  IADD3 R5, -R2, 0x10, RZ ;  /* 0x0000001002057810 */ /* 0x000fe40007ffe1ff */
[-C--:B-----5:R-:W-:Y:S02]  /*4c40*/  IADD3.X R13, RZ, R6.reuse, R205, P1, P0 ;  /* 0x00000006ff0d7210 */ /* 0x0a0fe40000fe04cd */
[----:B------:R-:W-:Y:S02]  /*4c50*/  LOP3.LUT R5, R5, 0xf, RZ, 0xc0, !PT ;  /* 0x0000000f05057812 */ /* 0x000fe400078ec0ff */
[-C--:B--2---:R-:W-:Y:S04]  /*4c60*/  IADD3 R14, P1, P0, R7, R9.reuse, R208 ;  /* 0x00000009070e7210 */ /* 0x084fe8000783e0d0 */
[-C--:B------:R-:W-:Y:S02]  /*4c70*/  IADD3.X R15, RZ, R6.reuse, R209, P1, P0 ;  /* 0x00000006ff0f7210 */ /* 0x080fe40000fe04d1 */
[----:B------:R-:W-:Y:S01]  /*4c80*/  IADD3 R16, P1, P0, R5, R9, R206 ;  /* 0x0000000905107210 */ /* 0x000fe2000783e0ce */
[----:B------:R-:W-:Y:S03]  /*4c90*/  IMAD R5, R210, 0x6000, R191 ;  /* 0x00006000d2057824 */ /* 0x000fe600078e02bf */
[----:B------:R-:W-:Y:S02]  /*4ca0*/  IADD3.X R17, RZ, R6, R207, P1, P0 ;  /* 0x00000006ff117210 */ /* 0x000fe40000fe04cf */
[----:B----4-:R-:W-:Y:S02]  /*4cb0*/  IADD3 R18, P1, R204, R11, RZ ;  /* 0x0000000bcc127210 */ /* 0x010fe40007f3e0ff */
[----:B------:R-:W-:Y:S03]  /*4cc0*/  IADD3 R6, P0, R11, R208, RZ ;  /* 0x000000d00b067210 */ /* 0x000fe60007f1e0ff */
        /* <DEDUP_REMOVED lines=12> */
.L_x_4643:
[C---:B-1-34-:R-:W-:Y:S01]  /*4d90*/  HMMA.16816.F32.BF16 R4, R136.reuse, R140, RZ ;  /* 0x0000008c8804723c */ /* 0x05afe200000418ff */
[----:B------:R-:W0:Y:S02]  /*4da0*/  LDGDEPBAR ;  /* 0x00000000000079af */ /* 0x000e240000000000 */
[----:B------:R-:W-:Y:S02]  /*4db0*/  ISETP.GE.AND P1, PT, R210, 0x1, PT ;  /* 0x00000001d200780c */ /* 0x000fe40003f26270 */
[CC--:B------:R-:W-:Y:S02]  /*4dc0*/  IADD3 R183, R179.reuse, R185.reuse, RZ ;  /* 0x000000b9b3b77210 */ /* 0x0c0fe40007ffe0ff */
[----:B------:R-:W-:Y:S01]  /*4dd0*/  IADD3 R2, R179, R132, RZ ;  /* 0x00000084b3027210 */ /* 0x000fe20007ffe0ff */
[C---:B------:R-:W-:Y:S01]  /*4de0*/  HMMA.16816.F32.BF16 R8, R136.reuse, R142, RZ ;  /* 0x0000008e8808723c */ /* 0x040fe200000418ff */
[----:B------:R-:W-:Y:S01]  /*4df0*/  IADD3 R185, R134, R185, R179 ;  /* 0x000000b986b97210 */ /* 0x000fe20007ffe0b3 */
[----:B------:R-:W-:Y:S02]  /*4e00*/  LDSM.16.M88.4 R140, [R183+0xc100] ;  /* 0x00c10000b78c783b */ /* 0x000fe40000000200 */
[----:B------:R-:W-:Y:S04]  /*4e10*/  IADD3 R210, R210, 0x1, RZ ;  /* 0x00000001d2d27810 */ /* 0x000fe80007ffe0ff */
[C---:B------:R-:W-:Y:S01]  /*4e20*/  HMMA.16816.F32.BF16 R12, R136.reuse, R144, RZ ;  /* 0x00000090880c723c */ /* 0x040fe200000418ff */
[----:B------:R-:W-:Y:S07]  /*4e30*/  SEL R210, R210, RZ, !P1 ;  /* 0x000000ffd2d27207 */ /* 0x000fee0004800000 */
[C---:B------:R-:W-:Y:S01]  /*4e40*/  HMMA.16816.F32.BF16 R16, R136.reuse, R146, RZ ;  /* 0x000000928810723c */ /* 0x040fe200000418ff */
[----:B------:R-:W-:Y:S07]  /*4e50*/  LDSM.16.M88.4 R144, [R183+0xc900] ;  /* 0x00c90000b790783b */ /* 0x000fee0000000200 */
[C---:B------:R-:W-:Y:S08]  /*4e60*/  HMMA.16816.F32.BF16 R20, R136.reuse, R148, RZ ;  /* 0x000000948814723c */ /* 0x040ff000000418ff */
[C---:B------:R-:W-:Y:S01]  /*4e70*/  HMMA.16816.F32.BF16 R24, R136.reuse, R150, RZ ;  /* 0x000000968818723c */ /* 0x040fe200000418ff */
[----:B------:R-:W-:Y:S07]  /*4e80*/  LDSM.16.M88.4 R148, [R183+0xd100] ;  /* 0x00d10000b794783b */ /* 0x000fee0000000200 */
[C---:B------:R-:W-:Y:S08]  /*4e90*/  HMMA.16816.F32.BF16 R28, R136.reuse, R152, RZ ;  /* 0x00000098881c723c */ /* 0x040ff000000418ff */
[----:B------:R-:W-:Y:S01]  /*4ea0*/  HMMA.16816.F32.BF16 R32, R136, R154, RZ ;  /* 0x0000009a8820723c */ /* 0x000fe200000418ff */
[----:B------:R-:W1:Y:S07]  /*4eb0*/  LDSM.16.M88.4 R136, [R178] ;  /* 0x00000000b288783b */ /* 0x000e6e0000000200 */
        /* <DEDUP_REMOVED lines=13> */
[C---:B-1----:R-:W-:Y:S01]  /*4f90*/  HMMA.16816.F32.BF16 R4, R136.reuse, R140, R4 ;  /* 0x0000008c8804723c */ /* 0x042fe20000041804 */
[----:B------:R-:W-:Y:S07]  /*4fa0*/  LDSM.16.M88.4 R172, [R2+0x10100] ;  /* 0x0101000002ac783b */ /* 0x000fee0000000200 */
[C---:B------:R-:W-:Y:S01]  /*4fb0*/  HMMA.16816.F32.BF16 R8, R136.reuse, R142, R8 ;  /* 0x0000008e8808723c */ /* 0x040fe20000041808 */
[----:B------:R-:W1:Y:S07]  /*4fc0*/  LDSM.16.M88.4 R140, [R2+0xd900] ;  /* 0x00d90000028c783b */ /* 0x000e6e0000000200 */
[C---:B------:R-:W-:Y:S08]  /*4fd0*/  HMMA.16816.F32.BF16 R12, R136.reuse, R144, R12 ;  /* 0x00000090880c723c */ /* 0x040ff0000004180c */
[C---:B------:R-:W-:Y:S01]  /*4fe0*/  HMMA.16816.F32.BF16 R16, R136.reuse, R146, R16 ;  /* 0x000000928810723c */ /* 0x040fe20000041810 */
[----:B------:R-:W-:Y:S07]  /*4ff0*/  LDSM.16.M88.4 R144, [R182+UR4+0xe100] ;  /* 0x00e10004b690783b */ /* 0x000fee0008000200 */
        /* <DEDUP_REMOVED lines=9> */
[----:B------:R-:W-:Y:S07]  /*5090*/  LDSM.16.M88.4 R164, [R180+0x4000] ;  /* 0x00400000b4a4783b */ /* 0x000fee0000000200 */
[C---:B-----5:R-:W-:Y:S08]  /*50a0*/  HMMA.16816.F32.BF16 R12, R160.reuse, R156, R12 ;  /* 0x0000009ca00c723c */ /* 0x060ff0000004180c */
[C---:B------:R-:W-:Y:S01]  /*50b0*/  HMMA.16816.F32.BF16 R16, R160.reuse, R158, R16 ;  /* 0x0000009ea010723c */ /* 0x040fe20000041810 */
[----:B------:R-:W5:Y:S07]  /*50c0*/  LDSM.16.M88.4 R156, [R182+UR4+0xf900] ;  /* 0x00f90004b69c783b */ /* 0x000f6e0008000200 */
[C---:B------:R-:W-:Y:S08]  /*50d0*/  HMMA.16816.F32.BF16 R20, R160.reuse, R168, R20 ;  /* 0x000000a8a014723c */ /* 0x040ff00000041814 */
        /* <DEDUP_REMOVED lines=9> */
[C---:B------:R-:W-:Y:S08]  /*5170*/  HMMA.16816.F32.BF16 R12, R136.reuse, R148, R12 ;  /* 0x00000094880c723c */ /* 0x040ff0000004180c */
[C---:B------:R-:W-:Y:S01]  /*5180*/  HMMA.16816.F32.BF16 R16, R136.reuse, R150, R16 ;  /* 0x000000968810723c */ /* 0x040fe20000041810 */
[----:B------:R-:W-:Y:S07]  /*5190*/  LDSM.16.M88.4 R148, [R178+0x4000] ;  /* 0x00400000b294783b */ /* 0x000fee0000000200 */
[C---:B----4-:R-:W-:Y:S08]  /*51a0*/  HMMA.16816.F32.BF16 R20, R136.reuse, R152, R20 ;  /* 0x000000988814723c */ /* 0x050ff00000041814 */
[C---:B------:R-:W-:Y:S01]  /*51b0*/  HMMA.16816.F32.BF16 R24, R136.reuse, R154, R24 ;  /* 0x0000009a8818723c */ /* 0x040fe20000041818 */
[----:B------:R-:W4:Y:S07]  /*51c0*/  LDSM.16.M88.4 R152, [R183+0xe100] ;  /* 0x00e10000b798783b */ /* 0x000f2e0000000200 */
[C---:B-----5:R-:W-:Y:S08]  /*51d0*/  HMMA.16816.F32.BF16 R28, R136.reuse, R156, R28 ;  /* 0x0000009c881c723c */ /* 0x060ff0000004181c */
[----:B------:R-:W-:Y:S01]  /*51e0*/  HMMA.16816.F32.BF16 R32, R136, R158, R32 ;  /* 0x0000009e8820723c */ /* 0x000fe20000041820 */
[----:B------:R-:W5:Y:S07]  /*51f0*/  LDSM.16.M88.4 R136, [R183+0xe900] ;  /* 0x00e90000b788783b */ /* 0x000f6e0000000200 */
[C---:B--2---:R-:W-:Y:S01]  /*5200*/  HMMA.16816.F32.BF16 R4, R164.reuse, R168, R4 ;  /* 0x000000a8a404723c */ /* 0x044fe20000041804 */
[----:B------:R-:W-:Y:S07]  /*5210*/  LDSM.16.M88.4 R156, [R177+0x4000] ;  /* 0x00400000b19c783b */ /* 0x000fee0000000200 */
        /* <DEDUP_REMOVED lines=8> */
[C---:B------:R-:W-:Y:S08]  /*52a0*/  HMMA.16816.F32.BF16 R28, R164.reuse, R160, R28 ;  /* 0x000000a0a41c723c */ /* 0x040ff0000004181c */
[----:B------:R-:W-:Y:S01]  /*52b0*/  HMMA.16816.F32.BF16 R32, R164, R162, R32 ;  /* 0x000000a2a420723c */ /* 0x000fe20000041820 */
[----:B------:R-:W3:Y:S07]  /*52c0*/  LDSM.16.M88.4 R160, [R185+0xe900] ;  /* 0x00e90000b9a0783b */ /* 0x000eee0000000200 */
[C---:B----4-:R-:W-:Y:S01]  /*52d0*/  HMMA.16816.F32.BF16 R4, R148.reuse, R152, R4 ;  /* 0x000000989404723c */ /* 0x050fe20000041804 */
[----:B------:R-:W-:Y:S07]  /*52e0*/  LDSM.16.M88.4 R164, [R182+UR4+0x11100] ;  /* 0x01110004b6a4783b */ /* 0x000fee0008000200 */
[C---:B------:R-:W-:Y:S01]  /*52f0*/  HMMA.16816.F32.BF16 R8, R148.reuse, R154, R8 ;  /* 0x0000009a9408723c */ /* 0x040fe20000041808 */
[----:B------:R-:W-:Y:S07]  /*5300*/  LDSM.16.M88.4 R152, [R182+UR4+0x10900] ;  /* 0x01090004b698783b */ /* 0x000fee0008000200 */
[C---:B-----5:R-:W-:Y:S08]  /*5310*/  HMMA.16816.F32.BF16 R12, R148.reuse, R136, R12 ;  /* 0x00000088940c723c */ /* 0x060ff0000004180c */
[C---:B------:R-:W-:Y:S01]  /*5320*/  HMMA.16816.F32.BF16 R16, R148.reuse, R138, R16 ;  /* 0x0000008a9410723c */ /* 0x040fe20000041810 */
[----:B------:R-:W4:Y:S07]  /*5330*/  LDSM.16.M88.4 R136, [R185+0xf100] ;  /* 0x00f10000b988783b */ /* 0x000f2e0000000200 */
[C---:B-1----:R-:W-:Y:S08]  /*5340*/  HMMA.16816.F32.BF16 R20, R148.reuse, R140, R20 ;  /* 0x0000008c9414723c */ /* 0x042ff00000041814 */
[C---:B------:R-:W-:Y:S01]  /*5350*/  HMMA.16816.F32.BF16 R24, R148.reuse, R142, R24 ;  /* 0x0000008e9418723c */ /* 0x040fe20000041818 */
[----:B------:R-:W1:Y:S07]  /*5360*/  LDSM.16.M88.4 R140, [R185+0xf900] ;  /* 0x00f90000b98c783b */ /* 0x000e6e0000000200 */
[C---:B--2---:R-:W-:Y:S08]  /*5370*/  HMMA.16816.F32.BF16 R28, R148.reuse, R144, R28 ;  /* 0x00000090941c723c */ /* 0x044ff0000004181c */
[----:B------:R-:W-:Y:S01]  /*5380*/  HMMA.16816.F32.BF16 R32, R148, R146, R32 ;  /* 0x000000929420723c */ /* 0x000fe20000041820 */
[----:B------:R-:W-:Y:S07]  /*5390*/  LDSM.16.M88.4 R144, [R184+0x8000] ;  /* 0x00800000b890783b */ /* 0x000fee0000000200 */
[C---:B------:R-:W-:Y:S01]  /*53a0*/  HMMA.16816.F32.BF16 R4, R156.reuse, R168, R4 ;  /* 0x000000a89c04723c */ /* 0x040fe20000041804 */
[----:B------:R-:W2:Y:S07]  /*53b0*/  LDSM.16.M88.4 R148, [R182+UR4+0x10100] ;  /* 0x01010004b694783b */ /* 0x000eae0008000200 */
[C---:B------:R-:W-:Y:S01]  /*53c0*/  HMMA.16816.F32.BF16 R8, R156.reuse, R170, R8 ;  /* 0x000000aa9c08723c */ /* 0x040fe20000041808 */
[----:B------:R-:W-:Y:S07]  /*53d0*/  LDSM.16.M88.4 R168, [R132+0x10100] ;  /* 0x0101000084a8783b */ /* 0x000fee0000000200 */
[C---:B---3--:R-:W-:Y:S08]  /*53e0*/  HMMA.16816.F32.BF16 R12, R156.reuse, R160, R12 ;  /* 0x000000a09c0c723c */ /* 0x048ff0000004180c */
[C---:B------:R-:W-:Y:S01]  /*53f0*/  HMMA.16816.F32.BF16 R16, R156.reuse, R162, R16 ;  /* 0x000000a29c10723c */ /* 0x040fe20000041810 */
[----:B------:R-:W3:Y:S07]  /*5400*/  LDSM.16.M88.4 R160, [R182+UR4+0x11900] ;  /* 0x01190004b6a0783b */ /* 0x000eee0008000200 */
[C---:B----4-:R-:W-:Y:S08]  /*5410*/  HMMA.16816.F32.BF16 R20, R156.reuse, R136, R20 ;  /* 0x000000889c14723c */ /* 0x050ff00000041814 */
[C---:B------:R-:W-:Y:S01]  /*5420*/  HMMA.16816.F32.BF16 R24, R156.reuse, R138, R24 ;  /* 0x0000008a9c18723c */ /* 0x040fe20000041818 */
[----:B------:R-:W4:Y:S07]  /*5430*/  LDSM.16.M88.4 R136, [R180+0x8000] ;  /* 0x00800000b488783b */ /* 0x000f2e0000000200 */
[C---:B-1----:R-:W-:Y:S08]  /*5440*/  HMMA.16816.F32.BF16 R28, R156.reuse, R140, R28 ;  /* 0x0000008c9c1c723c */ /* 0x042ff0000004181c */
[----:B------:R-:W-:Y:S01]  /*5450*/  HMMA.16816.F32.BF16 R32, R156, R142, R32 ;  /* 0x0000008e9c20723c */ /* 0x000fe20000041820 */
[----:B------:R-:W1:Y:S07]  /*5460*/  LDSM.16.M88.4 R140, [R132+0x10900] ;  /* 0x01090000848c783b */ /* 0x000e6e0000000200 */
[C---:B--2---:R-:W-:Y:S01]  /*5470*/  HMMA.16816.F32.BF16 R4, R144.reuse, R148, R4 ;  /* 0x000000949004723c */ /* 0x044fe20000041804 */
[----:B------:R-:W-:Y:S07]  /*5480*/  LDSM.16.M88.4 R156, [R178+0x8000] ;  /* 0x00800000b29c783b */ /* 0x000fee0000000200 */
[C---:B------:R-:W-:Y:S01]  /*5490*/  HMMA.16816.F32.BF16 R8, R144.reuse, R150, R8 ;  /* 0x000000969008723c */ /* 0x040fe20000041808 */
[----:B------:R-:W2:Y:S07]  /*54a0*/  LDSM.16.M88.4 R148, [R132+0x11100] ;  /* 0x011100008494783b */ /* 0x000eae0000000200 */
[C---:B------:R-:W-:Y:S08]  /*54b0*/  HMMA.16816.F32.BF16 R12, R144.reuse, R152, R12 ;  /* 0x00000098900c723c */ /* 0x040ff0000004180c */
[C---:B------:R-:W-:Y:S01]  /*54c0*/  HMMA.16816.F32.BF16 R16, R144.reuse, R154, R16 ;  /* 0x0000009a9010723c */ /* 0x040fe20000041810 */
[----:B------:R-:W5:Y:S07]  /*54d0*/  LDSM.16.M88.4 R152, [R132+0x11900] ;  /* 0x011900008498783b */ /* 0x000f6e0000000200 */
[C---:B------:R-:W-:Y:S08]  /*54e0*/  HMMA.16816.F32.BF16 R20, R144.reuse, R164, R20 ;  /* 0x000000a49014723c */ /* 0x040ff00000041814 */
[C---:B------:R-:W-:Y:S01]  /*54f0*/  HMMA.16816.F32.BF16 R24, R144.reuse, R166, R24 ;  /* 0x000000a69018723c */ /* 0x040fe20000041818 */
[----:B------:R-:W2:Y:S07]  /*5500*/  LDSM.16.M88.4 R164, [R183+0x10100] ;  /* 0x01010000b7a4783b */ /* 0x000eae0000000200 */
[C---:B---3--:R-:W-:Y:S08]  /*5510*/  HMMA.16816.F32.BF16 R28, R144.reuse, R160, R28 ;  /* 0x000000a0901c723c */ /* 0x048ff0000004181c */
[----:B------:R-:W-:Y:S01]  /*5520*/  HMMA.16816.F32.BF16 R32, R144, R162, R32 ;  /* 0x000000a29020723c */ /* 0x000fe20000041820 */
[----:B------:R-:W3:Y:S07]  /*5530*/  LDSM.16.M88.4 R144, [R183+0x10900] ;  /* 0x01090000b790783b */ /* 0x000eee0000000200 */
[C---:B----4-:R-:W-:Y:S01]  /*5540*/  HMMA.16816.F32.BF16 R4, R136.reuse, R168, R4 ;  /* 0x000000a88804723c */ /* 0x050fe20000041804 */
[----:B------:R-:W4:Y:S07]  /*5550*/  LDSM.16.M88.4 R160, [R183+0x11100] ;  /* 0x01110000b7a0783b */ /* 0x000f2e0000000200 */
[C---:B------:R-:W-:Y:S01]  /*5560*/  HMMA.16816.F32.BF16 R8, R136.reuse, R170, R8 ;  /* 0x000000aa8808723c */ /* 0x040fe20000041808 */
[----:B------:R-:W-:Y:S07]  /*5570*/  LDSM.16.M88.4 R168, [R177+0x8000] ;  /* 0x00800000b1a8783b */ /* 0x000fee0000000200 */
[C---:B-1----:R-:W-:Y:S08]  /*5580*/  HMMA.16816.F32.BF16 R12, R136.reuse, R140, R12 ;  /* 0x0000008c880c723c */ /* 0x042ff0000004180c */
[C---:B------:R-:W-:Y:S01]  /*5590*/  HMMA.16816.F32.BF16 R16, R136.reuse, R142, R16 ;  /* 0x0000008e8810723c */ /* 0x040fe20000041810 */
[----:B------:R-:W1:Y:S07]  /*55a0*/  LDSM.16.M88.4 R140, [R183+0x11900] ;  /* 0x01190000b78c783b */ /* 0x000e6e0000000200 */
[C---:B--2---:R-:W-:Y:S08]  /*55b0*/  HMMA.16816.F32.BF16 R20, R136.reuse, R148, R20 ;  /* 0x000000948814723c */ /* 0x044ff00000041814 */
[C---:B------:R-:W-:Y:S08]  /*55c0*/  HMMA.16816.F32.BF16 R24, R136.reuse, R150, R24 ;  /* 0x000000968818723c */ /* 0x040ff00000041818 */
[C---:B-----5:R-:W-:Y:S08]  /*55d0*/  HMMA.16816.F32.BF16 R28, R136.reuse, R152, R28 ;  /* 0x00000098881c723c */ /* 0x060ff0000004181c */
[----:B------:R-:W-:Y:S01]  /*55e0*/  HMMA.16816.F32.BF16 R32, R136, R154, R32 ;  /* 0x0000009a8820723c */ /* 0x000fe20000041820 */
[----:B------:R-:W2:Y:S07]  /*55f0*/  LDSM.16.M88.4 R136, [R185+0x10900] ;  /* 0x01090000b988783b */ /* 0x000eae0000000200 */
[C---:B------:R-:W-:Y:S08]  /*5600*/  HMMA.16816.F32.BF16 R4, R156.reuse, R164, R4 ;  /* 0x000000a49c04723c */ /* 0x040ff00000041804 */
[C---:B------:R-:W-:Y:S08]  /*5610*/  HMMA.16816.F32.BF16 R8, R156.reuse, R166, R8 ;  /* 0x000000a69c08723c */ /* 0x040ff00000041808 */
[C---:B---3--:R-:W-:Y:S08]  /*5620*/  HMMA.16816.F32.BF16 R12, R156.reuse, R144, R12 ;  /* 0x000000909c0c723c */ /* 0x048ff0000004180c */
[C---:B------:R-:W-:Y:S01]  /*5630*/  HMMA.16816.F32.BF16 R16, R156.reuse, R146, R16 ;  /* 0x000000929c10723c */ /* 0x040fe20000041810 */
[----:B------:R-:W3:Y:S07]  /*5640*/  LDSM.16.M88.4 R144, [R185+0x11100] ;  /* 0x01110000b990783b */ /* 0x000eee0000000200 */
[C---:B----4-:R-:W-:Y:S08]  /*5650*/  HMMA.16816.F32.BF16 R20, R156.reuse, R160, R20 ;  /* 0x000000a09c14723c */ /* 0x050ff00000041814 */
[C---:B------:R-:W-:Y:S08]  /*5660*/  HMMA.16816.F32.BF16 R24, R156.reuse, R162, R24 ;  /* 0x000000a29c18723c */ /* 0x040ff00000041818 */
[C---:B-1----:R-:W-:Y:S08]  /*5670*/  HMMA.16816.F32.BF16 R28, R156.reuse, R140, R28 ;  /* 0x0000008c9c1c723c */ /* 0x042ff0000004181c */
[----:B------:R-:W-:Y:S01]  /*5680*/  HMMA.16816.F32.BF16 R32, R156, R142, R32 ;  /* 0x0000008e9c20723c */ /* 0x000fe20000041820 */
[----:B------:R-:W1:Y:S01]  /*5690*/  LDSM.16.M88.4 R140, [R185+0x11900] ;  /* 0x01190000b98c783b */ /* 0x000e620000000200 */
[----:B------:R-:W-:Y:S06]  /*56a0*/  DEPBAR.LE SB0, 0x2 ;  /* 0x000080800000791a */ /* 0x000fec0000000000 */
[C---:B------:R-:W-:Y:S01]  /*56b0*/  HMMA.16816.F32.BF16 R4, R168.reuse, R172, R4 ;  /* 0x000000aca804723c */ /* 0x040fe20000041804 */
[----:B------:R-:W-:Y:S07]  /*56c0*/  BAR.SYNC.DEFER_BLOCKING 0x0 ;  /* 0x0000000000007b1d */ /* 0x000fee0000010000 */
[C---:B------:R-:W-:Y:S08]  /*56d0*/  HMMA.16816.F32.BF16 R8, R168.reuse, R174, R8 ;  /* 0x000000aea808723c */ /* 0x040ff00000041808 */
[C---:B--2---:R-:W-:Y:S08]  /*56e0*/  HMMA.16816.F32.BF16 R12, R168.reuse, R136, R12 ;  /* 0x00000088a80c723c */ /* 0x044ff0000004180c */
[C---:B------:R-:W-:Y:S01]  /*56f0*/  HMMA.16816.F32.BF16 R16, R168.reuse, R138, R16 ;  /* 0x0000008aa810723c */ /* 0x040fe20000041810 */
[----:B------:R-:W-:Y:S03]  /*5700*/  LDSM.16.MT88.4 R136, [R176+UR4+0x100] ;  /* 0x00010004b088783b */ /* 0x000fe60008004200 */
[----:B------:R-:W-:Y:S02]  /*5710*/  FMNMX.FTZ R2, R4, R133, !PT ;  /* 0x0000008504027209 */ /* 0x000fe40007810000 */
[----:B------:R-:W-:Y:S02]  /*5720*/  FMNMX.FTZ R132, R6, R0, !PT ;  /* 0x0000000006847209 */ /* 0x000fe40007810000 */
[C---:B---3--:R-:W-:Y:S01]  /*5730*/  HMMA.16816.F32.BF16 R20, R168.reuse, R144, R20 ;  /* 0x00000090a814723c */ /* 0x048fe20000041814 */
[----:B------:R-:W-:Y:S03]  /*5740*/  LDSM.16.MT88.4 R148, [R176+UR4+0x2900] ;  /* 0x00290004b094783b */ /* 0x000fe60008004200 */
[----:B------:R-:W-:Y:S02]  /*5750*/  FMNMX.FTZ R3, R5, R2, !PT ;  /* 0x0000000205037209 */ /* 0x000fe40007810000 */
[----:B------:R-:W-:Y:S02]  /*5760*/  FMNMX.FTZ R163, R7, R132, !PT ;  /* 0x0000008407a37209 */ /* 0x000fe40007810000 */
[C---:B------:R-:W-:Y:S01]  /*5770*/  HMMA.16816.F32.BF16 R24, R168.reuse, R146, R24 ;  /* 0x00000092a818723c */ /* 0x040fe20000041818 */
[----:B------:R-:W-:Y:S03]  /*5780*/  LDSM.16.MT88.4 R156, [R135+UR4+0x2900] ;  /* 0x00290004879c783b */ /* 0x000fe60008004200 */
[----:B------:R-:W-:Y:S02]  /*5790*/  FMNMX.FTZ R2, R8, R3, !PT ;  /* 0x0000000308027209 */ /* 0x000fe40007810000 */
[----:B------:R-:W-:Y:S02]  /*57a0*/  FMNMX.FTZ R132, R10, R163, !PT ;  /* 0x000000a30a847209 */ /* 0x000fe40007810000 */
[C---:B-1----:R-:W-:Y:S04]  /*57b0*/  HMMA.16816.F32.BF16 R28, R168.reuse, R140, R28 ;  /* 0x0000008ca81c723c */ /* 0x042fe8000004181c */
[----:B------:R-:W-:Y:S02]  /*57c0*/  FMNMX.FTZ R3, R9, R2, !PT ;  /* 0x0000000209037209 */ /* 0x000fe40007810000 */
[----:B------:R-:W-:Y:S02]  /*57d0*/  FMNMX.FTZ R163, R11, R132, !PT ;  /* 0x000000840ba37209 */ /* 0x000fe40007810000 */
[----:B------:R-:W-:Y:S04]  /*57e0*/  HMMA.16816.F32.BF16 R32, R168, R142, R32 ;  /* 0x0000008ea820723c */ /* 0x000fe80000041820 */
[----:B------:R-:W-:Y:S02]  /*57f0*/  FMNMX.FTZ R2, R12, R3, !PT ;  /* 0x000000030c027209 */ /* 0x000fe40007810000 */
[----:B------:R-:W-:Y:S02]  /*5800*/  FMNMX.FTZ R132, R14, R163, !PT ;  /* 0x000000a30e847209 */ /* 0x000fe40007810000 */
[----:B------:R-:W-:Y:S04]  /*5810*/  FMNMX.FTZ R3, R13, R2, !PT ;  /* 0x000000020d037209 */ /* 0x000fe80007810000 */
        /* <DEDUP_REMOVED lines=16> */
[----:B------:R-:W-:Y:S02]  /*5920*/  IADD3 R140, R176, UR4, RZ ;  /* 0x00000004b08c7c10 */ /* 0x000fe4000fffe0ff */
[----:B------:R-:W-:Y:S02]  /*5930*/  FMNMX.FTZ R2, R32, R3, !PT ;  /* 0x0000000320027209 */ /* 0x000fe40007810000 */
[----:B------:R-:W-:Y:S02]  /*5940*/  FMNMX.FTZ R3, R31, R132, !PT ;  /* 0x000000841f037209 */ /* 0x000fe40007810000 */
        /* <DEDUP_REMOVED lines=8> */
[----:B------:R-:W2:Y:S08]  /*59d0*/  SHFL.BFLY PT, R3, R162, 0x1, 0x1f ;  /* 0x0c201f00a2037f89 */ /* 0x000eb000000e0000 */
[----:B------:R-:W-:Y:S01]  /*59e0*/  LDSM.16.MT88.4 R164, [R176+UR4+0x5900] ;  /* 0x00590004b0a4783b */ /* 0x000fe20008004200 */
[----:B-1----:R-:W-:Y:S05]  /*59f0*/  FMNMX.FTZ R132, R163, R132, !PT ;  /* 0x00000084a3847209 */ /* 0x002fea0007810000 */
[C---:B------:R-:W-:Y:S02]  /*5a00*/  FADD.FTZ R133, -R132.reuse, R133 ;  /* 0x0000008584857221 */ /* 0x040fe40000010100 */
[----:B------:R-:W-:Y:S01]  /*5a10*/  FMUL.FTZ R163, R132, c[0x0][0x2d0] ;  /* 0x0000b40084a37a20 */ /* 0x000fe20000410000 */
[----:B--2---:R-:W-:Y:S01]  /*5a20*/  FMNMX.FTZ R3, R162, R3, !PT ;  /* 0x00000003a2037209 */ /* 0x004fe20007810000 */
[----:B------:R-:W-:Y:S02]  /*5a30*/  FMUL.FTZ R2, R133, c[0x0][0x2d0] ;  /* 0x0000b40085027a20 */ /* 0x000fe40000410000 */
[--C-:B------:R-:W-:Y:S02]  /*5a40*/  FFMA.FTZ R173, R4, c[0x0][0x2d0], -R163.reuse ;  /* 0x0000b40004ad7a23 */ /* 0x100fe400000108a3 */
[C---:B------:R-:W-:Y:S02]  /*5a50*/  FADD.FTZ R133, -R3.reuse, R0 ;  /* 0x0000000003857221 */ /* 0x040fe40000010100 */
[----:B------:R-:W-:Y:S01]  /*5a60*/  FMUL.FTZ R162, R3, c[0x0][0x2d0] ;  /* 0x0000b40003a27a20 */ /* 0x000fe20000410000 */
[----:B------:R-:W1:Y:S01]  /*5a70*/  MUFU.EX2 R2, R2 ;  /* 0x0000000200027308 */ /* 0x000e620000000800 */
[----:B------:R-:W-:Y:S01]  /*5a80*/  FMUL.FTZ R0, R133, c[0x0][0x2d0] ;  /* 0x0000b40085007a20 */ /* 0x000fe20000410000 */
[----:B------:R-:W-:Y:S01]  /*5a90*/  IADD3 R133, R181, R140, RZ ;  /* 0x0000008cb5857210 */ /* 0x000fe20007ffe0ff */
[--C-:B------:R-:W-:Y:S02]  /*5aa0*/  FFMA.FTZ R174, R5, c[0x0][0x2d0], -R163.reuse ;  /* 0x0000b40005ae7a23 */ /* 0x100fe400000108a3 */
[--C-:B------:R-:W-:Y:S02]  /*5ab0*/  FFMA.FTZ R175, R8, c[0x0][0x2d0], -R163.reuse ;  /* 0x0000b40008af7a23 */ /* 0x100fe400000108a3 */
[--C-:B------:R-:W-:Y:S01]  /*5ac0*/  FFMA.FTZ R214, R9, c[0x0][0x2d0], -R163.reuse ;  /* 0x0000b40009d67a23 */ /* 0x100fe200000108a3 */
[----:B------:R-:W2:Y:S01]  /*5ad0*/  LDSM.16.MT88.4 R140, [R133+0x100] ;  /* 0x00010000858c783b */ /* 0x000ea20000004200 */
[--C-:B------:R-:W-:Y:S01]  /*5ae0*/  FFMA.FTZ R215, R6, c[0x0][0x2d0], -R162.reuse ;  /* 0x0000b40006d77a23 */ /* 0x100fe200000108a2 */
[----:B------:R-:W3:Y:S01]  /*5af0*/  MUFU.EX2 R0, R0 ;  /* 0x0000000000007308 */ /* 0x000ee20000000800 */
[--C-:B------:R-:W-:Y:S02]  /*5b00*/  FFMA.FTZ R216, R7, c[0x0][0x2d0], -R162.reuse ;  /* 0x0000b40007d87a23 */ /* 0x100fe400000108a2 */
[--C-:B------:R-:W-:Y:S02]  /*5b10*/  FFMA.FTZ R217, R10, c[0x0][0x2d0], -R162.reuse ;  /* 0x0000b4000ad97a23 */ /* 0x100fe400000108a2 */
[--C-:B------:R-:W-:Y:S01]  /*5b20*/  FFMA.FTZ R218, R11, c[0x0][0x2d0], -R162.reuse ;  /* 0x0000b4000bda7a23 */ /* 0x100fe200000108a2 */
[----:B------:R-:W-:Y:S01]  /*5b30*/  LDSM.16.MT88.4 R152, [R133+0x2900] ;  /* 0x002900008598783b */ /* 0x000fe20000004200 */
[--C-:B------:R-:W-:Y:S02]  /*5b40*/  FFMA.FTZ R219, R12, c[0x0][0x2d0], -R163.reuse ;  /* 0x0000b4000cdb7a23 */ /* 0x100fe400000108a3 */
[--C-:B------:R-:W-:Y:S01]  /*5b50*/  FFMA.FTZ R220, R13, c[0x0][0x2d0], -R163.reuse ;  /* 0x0000b4000ddc7a23 */ /* 0x100fe200000108a3 */
[----:B------:R-:W-:Y:S01]  /*5b60*/  MUFU.EX2 R173, R173 ;  /* 0x000000ad00ad7308 */ /* 0x000fe20000000800 */
[--C-:B------:R-:W-:Y:S02]  /*5b70*/  FFMA.FTZ R221, R14, c[0x0][0x2d0], -R162.reuse ;  /* 0x0000b4000edd7a23 */ /* 0x100fe400000108a2 */
[--C-:B------:R-:W-:Y:S01]  /*5b80*/  FFMA.FTZ R222, R15, c[0x0][0x2d0], -R162.reuse ;  /* 0x0000b4000fde7a23 */ /* 0x100fe200000108a2 */
[----:B------:R-:W-:Y:S01]  /*5b90*/  LDSM.16.MT88.4 R168, [R133+0x5900] ;  /* 0x0059000085a8783b */ /* 0x000fe20000004200 */
[C---:B-1----:R-:W-:Y:S02]  /*5ba0*/  FMUL.FTZ R4, R2.reuse, R128 ;  /* 0x0000008002047220 */ /* 0x042fe40000410000 */
[C---:B------:R-:W-:Y:S02]  /*5bb0*/  FMUL.FTZ R5, R2.reuse, R129 ;  /* 0x0000008102057220 */ /* 0x040fe40000410000 */
[C---:B------:R-:W-:Y:S01]  /*5bc0*/  FMUL.FTZ R8, R2.reuse, R124 ;  /* 0x0000007c02087220 */ /* 0x040fe20000410000 */
[----:B------:R-:W1:Y:S01]  /*5bd0*/  MUFU.EX2 R174, R174 ;  /* 0x000000ae00ae7308 */ /* 0x000e620000000800 */
[C---:B------:R-:W-:Y:S02]  /*5be0*/  FMUL.FTZ R9, R2.reuse, R125 ;  /* 0x0000007d02097220 */ /* 0x040fe40000410000 */
[----:B------:R-:W-:Y:S02]  /*5bf0*/  FMUL.FTZ R36, R2, R36 ;  /* 0x0000002402247220 */ /* 0x000fe40000410000 */
[C---:B---3--:R-:W-:Y:S02]  /*5c00*/  FMUL.FTZ R6, R0.reuse, R130 ;  /* 0x0000008200067220 */ /* 0x048fe40000410000 */
[C---:B------:R-:W-:Y:S02]  /*5c10*/  FMUL.FTZ R7, R0.reuse, R131 ;  /* 0x0000008300077220 */ /* 0x040fe40000410000 */
[C---:B------:R-:W-:Y:S01]  /*5c20*/  FMUL.FTZ R10, R0.reuse, R126 ;  /* 0x0000007e000a7220 */ /* 0x040fe20000410000 */
[----:B------:R-:W-:Y:S01]  /*5c30*/  MUFU.EX2 R175, R175 ;  /* 0x000000af00af7308 */ /* 0x000fe20000000800 */
[----:B------:R-:W-:Y:S02]  /*5c40*/  FMUL.FTZ R11, R0, R127 ;  /* 0x0000007f000b7220 */ /* 0x000fe40000410000 */
[----:B------:R-:W3:Y:S01]  /*5c50*/  LDSM.16.MT88.4 R124, [R135+UR4+0x100] ;  /* 0x00010004877c783b */ /* 0x000ee20008004200 */
[----:B------:R-:W-:Y:S02]  /*5c60*/  FMUL.FTZ R37, R2, R37 ;  /* 0x0000002502257220 */ /* 0x000fe40000410000 */
[C---:B------:R-:W-:Y:S02]  /*5c70*/  FMUL.FTZ R38, R0.reuse, R38 ;  /* 0x0000002600267220 */ /* 0x040fe40000410000 */
[----:B------:R-:W-:Y:S02]  /*5c80*/  FMUL.FTZ R39, R0, R39 ;  /* 0x0000002700277220 */ /* 0x000fe40000410000 */
[----:B------:R-:W4:Y:S01]  /*5c90*/  MUFU.EX2 R214, R214 ;  /* 0x000000d600d67308 */ /* 0x000f220000000800 */
[C---:B------:R-:W-:Y:S02]  /*5ca0*/  FMUL.FTZ R40, R2.reuse, R40 ;  /* 0x0000002802287220 */ /* 0x040fe40000410000 */
[----:B------:R-:W-:Y:S01]  /*5cb0*/  FMUL.FTZ R41, R2, R41 ;  /* 0x0000002902297220 */ /* 0x000fe20000410000 */
[----:B-1----:R-:W-:Y:S01]  /*5cc0*/  F2FP.BF16.PACK_AB R128, R174, R173 ;  /* 0x000000adae80723e */ /* 0x002fe200000010ff */
        /* <DEDUP_REMOVED lines=9> */
[----:B------:R-:W1:Y:S01]  /*5d60*/  MUFU.EX2 R216, R216 ;  /* 0x000000d800d87308 */ /* 0x000e620000000800 */
[C---:B------:R-:W-:Y:S02]  /*5d70*/  FMUL.FTZ R46, R0.reuse, R46 ;  /* 0x0000002e002e7220 */ /* 0x040fe40000410000 */
[----:B------:R-:W-:Y:S01]  /*5d80*/  FMUL.FTZ R47, R0, R47 ;  /* 0x0000002f002f7220 */ /* 0x000fe20000410000 */
[----:B----4-:R-:W-:Y:S01]  /*5d90*/  F2FP.BF16.PACK_AB R130, R214, R175 ;  /* 0x000000afd682723e */ /* 0x010fe200000010ff */
        /* <DEDUP_REMOVED lines=30> */
[C---:B------:R-:W-:Y:S05]  /*5f80*/  HMMA.16816.F32.BF16 R4, R128.reuse, R136, R4 ;  /* 0x000000888004723c */ /* 0x040fea0000041804 */
[----:B------:R-:W-:Y:S02]  /*5f90*/  FMUL.FTZ R71, R0, R71 ;  /* 0x0000004700477220 */ /* 0x000fe40000410000 */
[----:B------:R-:W-:Y:S01]  /*5fa0*/  IADD3 R136, R135, UR4, RZ ;  /* 0x0000000487887c10 */ /* 0x000fe2000fffe0ff */
[C---:B------:R-:W-:Y:S01]  /*5fb0*/  HMMA.16816.F32.BF16 R8, R128.reuse, R138, R8 ;  /* 0x0000008a8008723c */ /* 0x040fe20000041808 */
[----:B------:R-:W4:Y:S03]  /*5fc0*/  MUFU.EX2 R222, R222 ;  /* 0x000000de00de7308 */ /* 0x000f260000000800 */
[----:B------:R-:W-:Y:S01]  /*5fd0*/  IADD3 R172, R181, R136, RZ ;  /* 0x00000088b5ac7210 */ /* 0x000fe20007ffe0ff */
[C---:B------:R-:W-:Y:S02]  /*5fe0*/  FMUL.FTZ R72, R2.reuse, R72 ;  /* 0x0000004802487220 */ /* 0x040fe40000410000 */
[----:B------:R-:W-:Y:S01]  /*5ff0*/  FMUL.FTZ R73, R2, R73 ;  /* 0x0000004902497220 */ /* 0x000fe20000410000 */
[C---:B--2---:R-:W-:Y:S01]  /*6000*/  HMMA.16816.F32.BF16 R36, R128.reuse, R140, R36 ;  /* 0x0000008c8024723c */ /* 0x044fe20000041824 */
[----:B------:R-:W2:Y:S03]  /*6010*/  LDSM.16.MT88.4 R136, [R172+0x100] ;  /* 0x00010000ac88783b */ /* 0x000ea60000004200 */
[C---:B------:R-:W-:Y:S02]  /*6020*/  FMUL.FTZ R74, R0.reuse, R74 ;  /* 0x0000004a004a7220 */ /* 0x040fe40000410000 */
[----:B------:R-:W-:Y:S02]  /*6030*/  FMUL.FTZ R75, R0, R75 ;  /* 0x0000004b004b7220 */ /* 0x000fe40000410000 */
[C---:B------:R-:W-:Y:S01]  /*6040*/  HMMA.16816.F32.BF16 R40, R128.reuse, R142, R40 ;  /* 0x0000008e8028723c */ /* 0x040fe20000041828 */
[----:B------:R-:W5:Y:S03]  /*6050*/  LDSM.16.MT88.4 R140, [R176+UR4+0x2100] ;  /* 0x00210004b08c783b */ /* 0x000f660008004200 */
[C---:B------:R-:W-:Y:S02]  /*6060*/  FMUL.FTZ R76, R2.reuse, R76 ;  /* 0x0000004c024c7220 */ /* 0x040fe40000410000 */
[----:B------:R-:W-:Y:S02]  /*6070*/  FMUL.FTZ R77, R2, R77 ;  /* 0x0000004d024d7220 */ /* 0x000fe40000410000 */
[C---:B---3--:R-:W-:Y:S01]  /*6080*/  HMMA.16816.F32.BF16 R44, R128.reuse, R124, R44 ;  /* 0x0000007c802c723c */ /* 0x048fe2000004182c */
[----:B------:R-:W-:Y:S03]  /*6090*/  LDSM.16.MT88.4 R120, [R172+0x4100] ;  /* 0x00410000ac78783b */ /* 0x000fe60000004200 */
[C---:B------:R-:W-:Y:S02]  /*60a0*/  FMUL.FTZ R78, R0.reuse, R78 ;  /* 0x0000004e004e7220 */ /* 0x040fe40000410000 */
[----:B------:R-:W-:Y:S02]  /*60b0*/  FMUL.FTZ R79, R0, R79 ;  /* 0x0000004f004f7220 */ /* 0x000fe40000410000 */
[C---:B------:R-:W-:Y:S01]  /*60c0*/  HMMA.16816.F32.BF16 R48, R128.reuse, R126, R48 ;  /* 0x0000007e8030723c */ /* 0x040fe20000041830 */
[----:B------:R-:W3:Y:S03]  /*60d0*/  LDSM.16.MT88.4 R124, [R133+0x2100] ;  /* 0x00210000857c783b */ /* 0x000ee60000004200 */
[C---:B------:R-:W-:Y:S02]  /*60e0*/  FMUL.FTZ R80, R2.reuse, R80 ;  /* 0x0000005002507220 */ /* 0x040fe40000410000 */
[----:B------:R-:W-:Y:S02]  /*60f0*/  FMUL.FTZ R81, R2, R81 ;  /* 0x0000005102517220 */ /* 0x000fe40000410000 */
[C---:B------:R-:W-:Y:S01]  /*6100*/  FMUL.FTZ R82, R0.reuse, R82 ;  /* 0x0000005200527220 */ /* 0x040fe20000410000 */
[----:B------:R-:W-:Y:S03]  /*6110*/  LDSM.16.MT88.4 R144, [R172+0x900] ;  /* 0x00090000ac90783b */ /* 0x000fe60000004200 */
        /* <DEDUP_REMOVED lines=8> */
[----:B------:R-:W2:Y:S03]  /*61a0*/  LDSM.16.MT88.4 R136, [R135+UR4+0x2100] ;  /* 0x002100048788783b */ /* 0x000ea60008004200 */
[----:B------:R-:W-:Y:S02]  /*61b0*/  FMUL.FTZ R89, R2, R89 ;  /* 0x0000005902597220 */ /* 0x000fe40000410000 */
[C---:B------:R-:W-:Y:S02]  /*61c0*/  FMUL.FTZ R90, R0.reuse, R90 ;  /* 0x0000005a005a7220 */ /* 0x040fe40000410000 */
[C---:B-----5:R-:W-:Y:S04]  /*61d0*/  HMMA.16816.F32.BF16 R60, R128.reuse, R140, R60 ;  /* 0x0000008c803c723c */ /* 0x060fe8000004183c */
[----:B------:R-:W-:Y:S02]  /*61e0*/  FMUL.FTZ R91, R0, R91 ;  /* 0x0000005b005b7220 */ /* 0x000fe40000410000 */
[C---:B------:R-:W-:Y:S02]  /*61f0*/  FMUL.FTZ R92, R2.reuse, R92 ;  /* 0x0000005c025c7220 */ /* 0x040fe40000410000 */
[C---:B------:R-:W-:Y:S01]  /*6200*/  HMMA.16816.F32.BF16 R64, R128.reuse, R142, R64 ;  /* 0x0000008e8040723c */ /* 0x040fe20000041840 */
[----:B------:R-:W5:Y:S03]  /*6210*/  LDSM.16.MT88.4 R140, [R172+0x2100] ;  /* 0x00210000ac8c783b */ /* 0x000f660000004200 */
[----:B------:R-:W-:Y:S02]  /*6220*/  FMUL.FTZ R93, R2, R93 ;  /* 0x0000005d025d7220 */ /* 0x000fe40000410000 */
[C---:B------:R-:W-:Y:S02]  /*6230*/  FMUL.FTZ R94, R0.reuse, R94 ;  /* 0x0000005e005e7220 */ /* 0x040fe40000410000 */
[C---:B---3--:R-:W-:Y:S04]  /*6240*/  HMMA.16816.F32.BF16 R68, R128.reuse, R124, R68 ;  /* 0x0000007c8044723c */ /* 0x048fe80000041844 */
[----:B------:R-:W-:Y:S02]  /*6250*/  FMUL.FTZ R95, R0, R95 ;  /* 0x0000005f005f7220 */ /* 0x000fe40000410000 */
[C---:B------:R-:W-:Y:S02]  /*6260*/  FMUL.FTZ R96, R2.reuse, R96 ;  /* 0x0000006002607220 */ /* 0x040fe40000410000 */
[C---:B------:R-:W-:Y:S01]  /*6270*/  HMMA.16816.F32.BF16 R72, R128.reuse, R126, R72 ;  /* 0x0000007e8048723c */ /* 0x040fe20000041848 */
[----:B------:R-:W3:Y:S03]  /*6280*/  LDSM.16.MT88.4 R124, [R176+UR4+0x4100] ;  /* 0x00410004b07c783b */ /* 0x000ee60008004200 */
        /* <DEDUP_REMOVED lines=8> */
[----:B------:R-:W2:Y:S03]  /*6310*/  LDSM.16.MT88.4 R136, [R133+0x4100] ;  /* 0x004100008588783b */ /* 0x000ea60000004200 */
[----:B------:R-:W-:Y:S02]  /*6320*/  FMUL.FTZ R103, R0, R103 ;  /* 0x0000006700677220 */ /* 0x000fe40000410000 */
[C---:B------:R-:W-:Y:S02]  /*6330*/  FMUL.FTZ R104, R2.reuse, R104 ;  /* 0x0000006802687220 */ /* 0x040fe40000410000 */
[C---:B-----5:R-:W-:Y:S04]  /*6340*/  HMMA.16816.F32.BF16 R84, R128.reuse, R140, R84 ;  /* 0x0000008c8054723c */ /* 0x060fe80000041854 */
[----:B------:R-:W-:Y:S02]  /*6350*/  FMUL.FTZ R105, R2, R105 ;  /* 0x0000006902697220 */ /* 0x000fe40000410000 */
[C---:B------:R-:W-:Y:S02]  /*6360*/  FMUL.FTZ R106, R0.reuse, R106 ;  /* 0x0000006a006a7220 */ /* 0x040fe40000410000 */
[C---:B------:R-:W-:Y:S01]  /*6370*/  HMMA.16816.F32.BF16 R88, R128.reuse, R142, R88 ;  /* 0x0000008e8058723c */ /* 0x040fe20000041858 */
[----:B------:R-:W5:Y:S03]  /*6380*/  LDSM.16.MT88.4 R140, [R135+UR4+0x4100] ;  /* 0x00410004878c783b */ /* 0x000f660008004200 */
[----:B------:R-:W-:Y:S02]  /*6390*/  FMUL.FTZ R107, R0, R107 ;  /* 0x0000006b006b7220 */ /* 0x000fe40000410000 */
[--C-:B------:R-:W-:Y:S02]  /*63a0*/  FFMA.FTZ R223, R16, c[0x0][0x2d0], -R163.reuse ;  /* 0x0000b40010df7a23 */ /* 0x100fe400000108a3 */
[C---:B---3--:R-:W-:Y:S04]  /*63b0*/  HMMA.16816.F32.BF16 R92, R128.reuse, R124, R92 ;  /* 0x0000007c805c723c */ /* 0x048fe8000004185c */
[--C-:B------:R-:W-:Y:S01]  /*63c0*/  FFMA.FTZ R224, R17, c[0x0][0x2d0], -R163.reuse ;  /* 0x0000b40011e07a23 */ /* 0x100fe200000108a3 */
[----:B------:R-:W-:Y:S01]  /*63d0*/  MUFU.EX2 R223, R223 ;  /* 0x000000df00df7308 */ /* 0x000fe20000000800 */
[--C-:B------:R-:W-:Y:S02]  /*63e0*/  FFMA.FTZ R225, R18, c[0x0][0x2d0], -R162.reuse ;  /* 0x0000b40012e17a23 */ /* 0x100fe400000108a2 */
[C---:B------:R-:W-:Y:S01]  /*63f0*/  HMMA.16816.F32.BF16 R96, R128.reuse, R126, R96 ;  /* 0x0000007e8060723c */ /* 0x040fe20000041860 */
[----:B------:R-:W3:Y:S03]  /*6400*/  LDSM.16.MT88.4 R124, [R176+UR4+0x900] ;  /* 0x00090004b07c783b */ /* 0x000ee60008004200 */
[--C-:B------:R-:W-:Y:S02]  /*6410*/  FFMA.FTZ R226, R19, c[0x0][0x2d0], -R162.reuse ;  /* 0x0000b40013e27a23 */ /* 0x100fe400000108a2 */
[C---:B------:R-:W-:Y:S01]  /*6420*/  FMUL.FTZ R108, R2.reuse, R108 ;  /* 0x0000006c026c7220 */ /* 0x040fe20000410000 */
[----:B------:R-:W5:Y:S01]  /*6430*/  MUFU.EX2 R224, R224 ;  /* 0x000000e000e07308 */ /* 0x000f620000000800 */
[----:B------:R-:W-:Y:S01]  /*6440*/  FMUL.FTZ R109, R2, R109 ;  /* 0x0000006d026d7220 */ /* 0x000fe20000410000 */
[C---:B--2---:R-:W-:Y:S03]  /*6450*/  HMMA.16816.F32.BF16 R12, R128.reuse, R136, R12 ;  /* 0x00000088800c723c */ /* 0x044fe6000004180c */
[C---:B------:R-:W-:Y:S02]  /*6460*/  FMUL.FTZ R110, R0.reuse, R110 ;  /* 0x0000006e006e7220 */ /* 0x040fe40000410000 */
[----:B------:R-:W-:Y:S02]  /*6470*/  FMUL.FTZ R111, R0, R111 ;  /* 0x0000006f006f7220 */ /* 0x000fe40000410000 */
[C---:B------:R-:W-:Y:S01]  /*6480*/  FMUL.FTZ R16, R2.reuse, R116 ;  /* 0x0000007402107220 */ /* 0x040fe20000410000 */
[C---:B------:R-:W-:Y:S01]  /*6490*/  HMMA.16816.F32.BF16 R100, R128.reuse, R138, R100 ;  /* 0x0000008a8064723c */ /* 0x040fe20000041864 */
[----:B------:R-:W2:Y:S01]  /*64a0*/  LDSM.16.MT88.4 R136, [R133+0x900] ;  /* 0x000900008588783b */ /* 0x000ea20000004200 */
[----:B------:R-:W-:Y:S02]  /*64b0*/  MUFU.EX2 R225, R225 ;  /* 0x000000e100e17308 */ /* 0x000fe40000000800 */
[----:B------:R-:W-:Y:S01]  /*64c0*/  FMUL.FTZ R17, R2, R117 ;  /* 0x0000007502117220 */ /* 0x000fe20000410000 */
[----:B-1----:R-:W-:Y:S01]  /*64d0*/  F2FP.BF16.PACK_AB R116, R220, R219 ;  /* 0x000000dbdc74723e */ /* 0x002fe200000010ff */
[----:B------:R-:W-:Y:S01]  /*64e0*/  FMUL.FTZ R18, R0, R118 ;  /* 0x0000007600127220 */ /* 0x000fe20000410000 */
[----:B----4-:R-:W-:Y:S01]  /*64f0*/  F2FP.BF16.PACK_AB R117, R222, R221 ;  /* 0x000000ddde75723e */ /* 0x010fe200000010ff */
[C---:B-----5:R-:W-:Y:S04]  /*6500*/  HMMA.16816.F32.BF16 R104, R128.reuse, R140, R104 ;  /* 0x0000008c8068723c */ /* 0x060fe80000041868 */
[----:B------:R-:W1:Y:S01]  /*6510*/  MUFU.EX2 R226, R226 ;  /* 0x000000e200e27308 */ /* 0x000e620000000800 */
[----:B------:R-:W-:Y:S01]  /*6520*/  FMUL.FTZ R19, R0, R119 ;  /* 0x0000007700137220 */ /* 0x000fe20000410000 */
[----:B------:R-:W-:Y:S01]  /*6530*/  F2FP.BF16.PACK_AB R118, R224, R223 ;  /* 0x000000dfe076723e */ /* 0x000fe200000010ff */
[C---:B------:R-:W-:Y:S01]  /*6540*/  FMUL.FTZ R112, R2.reuse, R112 ;  /* 0x0000007002707220 */ /* 0x040fe20000410000 */
[C---:B------:R-:W-:Y:S01]  /*6550*/  HMMA.16816.F32.BF16 R108, R128.reuse, R142, R108 ;  /* 0x0000008e806c723c */ /* 0x040fe2000004186c */
[----:B------:R-:W4:Y:S03]  /*6560*/  LDSM.16.MT88.4 R140, [R135+UR4+0x900] ;  /* 0x00090004878c783b */ /* 0x000f260008004200 */
[----:B------:R-:W-:Y:S02]  /*6570*/  FMUL.FTZ R113, R2, R113 ;  /* 0x0000007102717220 */ /* 0x000fe40000410000 */
[C---:B------:R-:W-:Y:S02]  /*6580*/  FMUL.FTZ R114, R0.reuse, R114 ;  /* 0x0000007200727220 */ /* 0x040fe40000410000 */
[C---:B------:R-:W-:Y:S04]  /*6590*/  HMMA.16816.F32.BF16 R16, R128.reuse, R120, R16 ;  /* 0x000000788010723c */ /* 0x040fe80000041810 */
[----:B------:R-:W-:Y:S02]  /*65a0*/  FMUL.FTZ R115, R0, R115 ;  /* 0x0000007300737220 */ /* 0x000fe40000410000 */
[--C-:B------:R-:W-:Y:S02]  /*65b0*/  FFMA.FTZ R227, R20, c[0x0][0x2d0], -R163.reuse ;  /* 0x0000b40014e37a23 */ /* 0x100fe400000108a3 */
[--C-:B------:R-:W-:Y:S03]  /*65c0*/  FFMA.FTZ R228, R21, c[0x0][0x2d0], -R163.reuse ;  /* 0x0000b40015e47a23 */ /* 0x100fe600000108a3 */
[----:B------:R-:W-:Y:S01]  /*65d0*/  HMMA.16816.F32.BF16 R112, R128, R122, R112 ;  /* 0x0000007a8070723c */ /* 0x000fe20000041870 */
[----:B------:R-:W5:Y:S01]  /*65e0*/  LDSM.16.MT88.4 R120, [R172+0x2900] ;  /* 0x00290000ac78783b */ /* 0x000f620000004200 */
[----:B------:R-:W-:Y:S01]  /*65f0*/  MUFU.EX2 R227, R227 ;  /* 0x000000e300e37308 */ /* 0x000fe20000000800 */
[----:B-1----:R-:W-:Y:S01]  /*6600*/  F2FP.BF16.PACK_AB R119, R226, R225 ;  /* 0x000000e1e277723e */ /* 0x002fe200000010ff */
[--C-:B------:R-:W-:Y:S02]  /*6610*/  FFMA.FTZ R229, R22, c[0x0][0x2d0], -R162.reuse ;  /* 0x0000b40016e57a23 */ /* 0x100fe400000108a2 */
[--C-:B------:R-:W-:Y:S02]  /*6620*/  FFMA.FTZ R230, R23, c[0x0][0x2d0], -R162.reuse ;  /* 0x0000b40017e67a23 */ /* 0x100fe400000108a2 */
[--C-:B------:R-:W-:Y:S01]  /*6630*/  FFMA.FTZ R231, R24, c[0x0][0x2d0], -R163.reuse ;  /* 0x0000b40018e77a23 */ /* 0x100fe200000108a3 */
[----:B------:R-:W-:Y:S01]  /*6640*/  LDSM.16.MT88.4 R128, [R133+0x4900] ;  /* 0x004900008580783b */ /* 0x000fe20000004200 */
[C---:B---3--:R-:W-:Y:S02]  /*6650*/  HMMA.16816.F32.BF16 R4, R116.reuse, R124, R4 ;  /* 0x0000007c7404723c */ /* 0x048fe40000041804 */
[----:B------:R-:W1:Y:S03]  /*6660*/  MUFU.EX2 R228, R228 ;  /* 0x000000e400e47308 */ /* 0x000e660000000800 */
[--C-:B------:R-:W-:Y:S02]  /*6670*/  FFMA.FTZ R232, R25, c[0x0][0x2d0], -R163.reuse ;  /* 0x0000b40019e87a23 */ /* 0x100fe400000108a3 */
[--C-:B------:R-:W-:Y:S01]  /*6680*/  FFMA.FTZ R233, R26, c[0x0][0x2d0], -R162.reuse ;  /* 0x0000b4001ae97a23 */ /* 0x100fe200000108a2 */
[C---:B------:R-:W-:Y:S01]  /*6690*/  HMMA.16816.F32.BF16 R8, R116.reuse, R126, R8 ;  /* 0x0000007e7408723c */ /* 0x040fe20000041808 */
[----:B------:R-:W3:Y:S03]  /*66a0*/  LDSM.16.MT88.4 R124, [R176+UR4+0x4900] ;  /* 0x00490004b07c783b */ /* 0x000ee60008004200 */
[--C-:B------:R-:W-:Y:S01]  /*66b0*/  FFMA.FTZ R234, R27, c[0x0][0x2d0], -R162.reuse ;  /* 0x0000b4001bea7a23 */ /* 0x100fe200000108a2 */
[----:B------:R-:W-:Y:S01]  /*66c0*/  MUFU.EX2 R229, R229 ;  /* 0x000000e500e57308 */ /* 0x000fe20000000800 */
[--C-:B------:R-:W-:Y:S02]  /*66d0*/  FFMA.FTZ R235, R28, c[0x0][0x2d0], -R163.reuse ;  /* 0x0000b4001ceb7a23 */ /* 0x100fe400000108a3 */
[C---:B--2---:R-:W-:Y:S04]  /*66e0*/  HMMA.16816.F32.BF16 R36, R116.reuse, R136, R36 ;  /* 0x000000887424723c */ /* 0x044fe80000041824 */
[--C-:B------:R-:W-:Y:S02]  /*66f0*/  FFMA.FTZ R236, R29, c[0x0][0x2d0], -R163.reuse ;  /* 0x0000b4001dec7a23 */ /* 0x100fe400000108a3 */
[--C-:B------:R-:W-:Y:S01]  /*6700*/  FFMA.FTZ R237, R30, c[0x0][0x2d0], -R162.reuse ;  /* 0x0000b4001eed7a23 */ /* 0x100fe200000108a2 */
[----:B------:R-:W2:Y:S01]  /*6710*/  MUFU.EX2 R230, R230 ;  /* 0x000000e600e67308 */ /* 0x000ea20000000800 */
[C---:B------:R-:W-:Y:S01]  /*6720*/  HMMA.16816.F32.BF16 R40, R116.reuse, R138, R40 ;  /* 0x0000008a7428723c */ /* 0x040fe20000041828 */
[----:B------:R-:W1:Y:S03]  /*6730*/  LDSM.16.MT88.4 R136, [R135+UR4+0x4900] ;  /* 0x004900048788783b */ /* 0x000e660008004200 */
[--C-:B------:R-:W-:Y:S02]  /*6740*/  FFMA.FTZ R238, R31, c[0x0][0x2d0], -R162.reuse ;  /* 0x0000b4001fee7a23 */ /* 0x100fe400000108a2 */
[--C-:B------:R-:W-:Y:S02]  /*6750*/  FFMA.FTZ R239, R32, c[0x0][0x2d0], -R163.reuse ;  /* 0x0000b40020ef7a23 */ /* 0x100fe400000108a3 */
[C---:B----4-:R-:W-:Y:S01]  /*6760*/  HMMA.16816.F32.BF16 R44, R116.reuse, R140, R44 ;  /* 0x0000008c742c723c */ /* 0x050fe2000004182c */
[----:B------:R-:W-:Y:S03]  /*6770*/  MUFU.EX2 R231, R231 ;  /* 0x000000e700e77308 */ /* 0x000fe60000000800 */
[----:B------:R-:W-:Y:S02]  /*6780*/  FFMA.FTZ R163, R33, c[0x0][0x2d0], -R163 ;  /* 0x0000b40021a37a23 */ /* 0x000fe400000108a3 */
[--C-:B------:R-:W-:Y:S02]  /*6790*/  FFMA.FTZ R241, R34, c[0x0][0x2d0], -R162.reuse ;  /* 0x0000b40022f17a23 */ /* 0x100fe400000108a2 */
[C---:B------:R-:W-:Y:S01]  /*67a0*/  HMMA.16816.F32.BF16 R48, R116.reuse, R142, R48 ;  /* 0x0000008e7430723c */ /* 0x040fe20000041830 */
[----:B------:R-:W-:Y:S02]  /*67b0*/  LDSM.16.MT88.4 R140, [R133+0x1100] ;  /* 0x00110000858c783b */ /* 0x000fe40000004200 */
[----:B------:R-:W-:Y:S01]  /*67c0*/  MUFU.EX2 R240, R163 ;  /* 0x000000a300f07308 */ /* 0x000fe20000000800 */
[----:B------:R-:W-:Y:S02]  /*67d0*/  FFMA.FTZ R162, R35, c[0x0][0x2d0], -R162 ;  /* 0x0000b40023a27a23 */ /* 0x000fe400000108a2 */
[----:B------:R-:W-:Y:S02]  /*67e0*/  FFMA.FTZ R173, R2, R213, R173 ;  /* 0x000000d502ad7223 */ /* 0x000fe400000100ad */
[C---:B------:R-:W-:Y:S04]  /*67f0*/  HMMA.16816.F32.BF16 R52, R116.reuse, R144, R52 ;  /* 0x000000907434723c */ /* 0x040fe80000041834 */
[----:B------:R-:W-:Y:S01]  /*6800*/  FFMA.FTZ R215, R0, R211, R215 ;  /* 0x000000d300d77223 */ /* 0x000fe200000100d7 */
[----:B------:R4:W-:Y:S01]  /*6810*/  MUFU.EX2 R242, R162 ;  /* 0x000000a200f27308 */ /* 0x0009e20000000800 */
[----:B------:R-:W-:Y:S01]  /*6820*/  IADD3 R0, R212, -0x2, RZ ;  /* 0xfffffffed4007810 */ /* 0x000fe20007ffe0ff */
[----:B------:R-:W-:Y:S01]  /*6830*/  FADD.FTZ R174, R174, R173 ;  /* 0x000000adaeae7221 */ /* 0x000fe20000010000 */
[C---:B------:R-:W-:Y:S01]  /*6840*/  HMMA.16816.F32.BF16 R56, R116.reuse, R146, R56 ;  /* 0x000000927438723c */ /* 0x040fe20000041838 */
[----:B------:R-:W-:Y:S02]  /*6850*/  LDSM.16.MT88.4 R144, [R135+UR4+0x1100] ;  /* 0x001100048790783b */ /* 0x000fe40008004200 */
[----:B------:R-:W-:Y:S01]  /*6860*/  ISETP.GE.AND P0, PT, R0, R189, PT ;  /* 0x000000bd0000720c */ /* 0x000fe20003f06270 */
[----:B------:R-:W-:Y:S02]  /*6870*/  FADD.FTZ R216, R216, R215 ;  /* 0x000000d7d8d87221 */ /* 0x000fe40000010000 */
[----:B------:R-:W-:Y:S01]  /*6880*/  FADD.FTZ R175, R175, R174 ;  /* 0x000000aeafaf7221 */ /* 0x000fe20000010000 */
[----:B------:R-:W1:Y:S01]  /*6890*/  MUFU.EX2 R232, R232 ;  /* 0x000000e800e87308 */ /* 0x000e620000000800 */
[C---:B------:R-:W-:Y:S04]  /*68a0*/  HMMA.16816.F32.BF16 R60, R116.reuse, R148, R60 ;  /* 0x00000094743c723c */ /* 0x040fe8000004183c */
[----:B------:R-:W-:Y:S02]  /*68b0*/  FADD.FTZ R217, R217, R216 ;  /* 0x000000d8d9d97221 */ /* 0x000fe40000010000 */
[----:B------:R-:W-:Y:S02]  /*68c0*/  FADD.FTZ R214, R214, R175 ;  /* 0x000000afd6d67221 */ /* 0x000fe40000010000 */
[C---:B------:R-:W-:Y:S01]  /*68d0*/  HMMA.16816.F32.BF16 R64, R116.reuse, R150, R64 ;  /* 0x000000967440723c */ /* 0x040fe20000041840 */
[----:B------:R-:W-:Y:S01]  /*68e0*/  LDSM.16.MT88.4 R148, [R172+0x1900] ;  /* 0x00190000ac94783b */ /* 0x000fe20000004200 */
[----:B------:R-:W-:Y:S02]  /*68f0*/  MUFU.EX2 R233, R233 ;  /* 0x000000e900e97308 */ /* 0x000fe40000000800 */
[----:B------:R-:W-:Y:S02]  /*6900*/  FADD.FTZ R218, R218, R217 ;  /* 0x000000d9dada7221 */ /* 0x000fe40000010000 */
[----:B------:R-:W-:Y:S02]  /*6910*/  FADD.FTZ R219, R219, R214 ;  /* 0x000000d6dbdb7221 */ /* 0x000fe40000010000 */
[C---:B------:R-:W-:Y:S01]  /*6920*/  HMMA.16816.F32.BF16 R68, R116.reuse, R152, R68 ;  /* 0x000000987444723c */ /* 0x040fe20000041844 */
[----:B----4-:R-:W-:Y:S03]  /*6930*/  LDSM.16.MT88.4 R160, [R172+0x3900] ;  /* 0x00390000aca0783b */ /* 0x010fe60000004200 */
[----:B------:R-:W4:Y:S01]  /*6940*/  MUFU.EX2 R234, R234 ;  /* 0x000000ea00ea7308 */ /* 0x000f220000000800 */
[----:B------:R-:W-:Y:S02]  /*6950*/  FADD.FTZ R221, R221, R218 ;  /* 0x000000dadddd7221 */ /* 0x000fe40000010000 */
[----:B------:R-:W-:Y:S01]  /*6960*/  FADD.FTZ R220, R220, R219 ;  /* 0x000000dbdcdc7221 */ /* 0x000fe20000010000 */
[C---:B------:R-:W-:Y:S01]  /*6970*/  HMMA.16816.F32.BF16 R72, R116.reuse, R154, R72 ;  /* 0x0000009a7448723c */ /* 0x040fe20000041848 */
[----:B------:R-:W-:Y:S03]  /*6980*/  LDSM.16.MT88.4 R152, [R176+UR4+0x3900] ;  /* 0x00390004b098783b */ /* 0x000fe60008004200 */
[----:B------:R-:W-:Y:S02]  /*6990*/  FADD.FTZ R222, R222, R221 ;  /* 0x000000dddede7221 */ /* 0x000fe40000010000 */
[----:B------:R-:W-:Y:S01]  /*69a0*/  MUFU.EX2 R235, R235 ;  /* 0x000000eb00eb7308 */ /* 0x000fe20000000800 */
[----:B------:R-:W-:Y:S01]  /*69b0*/  FADD.FTZ R223, R223, R220 ;  /* 0x000000dcdfdf7221 */ /* 0x000fe20000010000 */
[C---:B------:R-:W-:Y:S04]  /*69c0*/  HMMA.16816.F32.BF16 R76, R116.reuse, R156, R76 ;  /* 0x0000009c744c723c */ /* 0x040fe8000004184c */
[----:B------:R-:W-:Y:S02]  /*69d0*/  FADD.FTZ R225, R225, R222 ;  /* 0x000000dee1e17221 */ /* 0x000fe40000010000 */
[----:B------:R-:W-:Y:S02]  /*69e0*/  FADD.FTZ R224, R224, R223 ;  /* 0x000000dfe0e07221 */ /* 0x000fe40000010000 */
[C---:B------:R-:W-:Y:S01]  /*69f0*/  HMMA.16816.F32.BF16 R80, R116.reuse, R158, R80 ;  /* 0x0000009e7450723c */ /* 0x040fe20000041850 */
[----:B------:R-:W-:Y:S01]  /*6a00*/  LDSM.16.MT88.4 R156, [R135+UR4+0x3900] ;  /* 0x00390004879c783b */ /* 0x000fe20008004200 */
[----:B------:R-:W1:Y:S02]  /*6a10*/  MUFU.EX2 R236, R236 ;  /* 0x000000ec00ec7308 */ /* 0x000e640000000800 */
[----:B------:R-:W-:Y:S04]  /*6a20*/  FADD.FTZ R226, R226, R225 ;  /* 0x000000e1e2e27221 */ /* 0x000fe80000010000 */
[C---:B-----5:R-:W-:Y:S04]  /*6a30*/  HMMA.16816.F32.BF16 R84, R116.reuse, R120, R84 ;  /* 0x000000787454723c */ /* 0x060fe80000041854 */
[----:B------:R-:W-:Y:S04]  /*6a40*/  MUFU.EX2 R237, R237 ;  /* 0x000000ed00ed7308 */ /* 0x000fe80000000800 */
[C---:B------:R-:W-:Y:S01]  /*6a50*/  HMMA.16816.F32.BF16 R88, R116.reuse, R122, R88 ;  /* 0x0000007a7458723c */ /* 0x040fe20000041858 */
[----:B------:R-:W5:Y:S05]  /*6a60*/  LDSM.16.MT88.4 R120, [R172+0x4900] ;  /* 0x00490000ac78783b */ /* 0x000f6a0000004200 */
[----:B------:R-:W1:Y:S02]  /*6a70*/  MUFU.EX2 R238, R238 ;  /* 0x000000ee00ee7308 */ /* 0x000e640000000800 */
[C---:B---3--:R-:W-:Y:S08]  /*6a80*/  HMMA.16816.F32.BF16 R92, R116.reuse, R124, R92 ;  /* 0x0000007c745c723c */ /* 0x048ff0000004185c */
[C---:B------:R-:W-:Y:S01]  /*6a90*/  HMMA.16816.F32.BF16 R96, R116.reuse, R126, R96 ;  /* 0x0000007e7460723c */ /* 0x040fe20000041860 */
[----:B------:R-:W3:Y:S01]  /*6aa0*/  LDSM.16.MT88.4 R124, [R176+UR4+0x1100] ;  /* 0x00110004b07c783b */ /* 0x000ee20008004200 */
[----:B------:R-:W2:Y:S06]  /*6ab0*/  MUFU.EX2 R239, R239 ;  /* 0x000000ef00ef7308 */ /* 0x000eac0000000800 */
[C---:B------:R-:W-:Y:S04]  /*6ac0*/  HMMA.16816.F32.BF16 R12, R116.reuse, R128, R12 ;  /* 0x00000080740c723c */ /* 0x040fe8000004180c */
[----:B------:R-:W2:Y:S04]  /*6ad0*/  MUFU.EX2 R241, R241 ;  /* 0x000000f100f17308 */ /* 0x000ea80000000800 */
[C---:B------:R-:W-:Y:S01]  /*6ae0*/  HMMA.16816.F32.BF16 R100, R116.reuse, R130, R100 ;  /* 0x000000827464723c */ /* 0x040fe20000041864 */
[----:B------:R-:W2:Y:S07]  /*6af0*/  LDSM.16.MT88.4 R128, [R172+0x1100] ;  /* 0x00110000ac80783b */ /* 0x000eae0000004200 */
[C---:B-1----:R-:W-:Y:S08]  /*6b00*/  HMMA.16816.F32.BF16 R104, R116.reuse, R136, R104 ;  /* 0x000000887468723c */ /* 0x042ff00000041868 */
[C---:B------:R-:W-:Y:S01]  /*6b10*/  HMMA.16816.F32.BF16 R108, R116.reuse, R138, R108 ;  /* 0x0000008a746c723c */ /* 0x040fe2000004186c */
[----:B------:R-:W1:Y:S07]  /*6b20*/  LDSM.16.MT88.4 R136, [R176+UR4+0x3100] ;  /* 0x00310004b088783b */ /* 0x000e6e0008004200 */
[C---:B-----5:R-:W-:Y:S08]  /*6b30*/  HMMA.16816.F32.BF16 R16, R116.reuse, R120, R16 ;  /* 0x000000787410723c */ /* 0x060ff00000041810 */
[----:B------:R-:W-:Y:S01]  /*6b40*/  HMMA.16816.F32.BF16 R112, R116, R122, R112 ;  /* 0x0000007a7470723c */ /* 0x000fe20000041870 */
[----:B------:R-:W5:Y:S06]  /*6b50*/  LDSM.16.MT88.4 R120, [R133+0x3100] ;  /* 0x003100008578783b */ /* 0x000f6c0000004200 */
[----:B------:R-:W-:Y:S01]  /*6b60*/  F2FP.BF16.PACK_AB R116, R228, R227 ;  /* 0x000000e3e474723e */ /* 0x000fe200000010ff */
[----:B------:R-:W-:Y:S01]  /*6b70*/  FADD.FTZ R227, R227, R224 ;  /* 0x000000e0e3e37221 */ /* 0x000fe20000010000 */
[----:B--2---:R-:W-:Y:S03]  /*6b80*/  F2FP.BF16.PACK_AB R117, R230, R229 ;  /* 0x000000e5e675723e */ /* 0x004fe600000010ff */
        /* <DEDUP_REMOVED lines=11> */
[----:B------:R-:W2:Y:S07]  /*6c40*/  LDSM.16.MT88.4 R124, [R135+UR4+0x3100] ;  /* 0x00310004877c783b */ /* 0x000eae0008004200 */
[C---:B------:R-:W-:Y:S08]  /*6c50*/  HMMA.16816.F32.BF16 R36, R116.reuse, R140, R36 ;  /* 0x0000008c7424723c */ /* 0x040ff00000041824 */
[C---:B------:R-:W-:Y:S01]  /*6c60*/  HMMA.16816.F32.BF16 R40, R116.reuse, R142, R40 ;  /* 0x0000008e7428723c */ /* 0x040fe20000041828 */
[----:B------:R-:W-:Y:S07]  /*6c70*/  LDSM.16.MT88.4 R140, [R133+0x1900] ;  /* 0x00190000858c783b */ /* 0x000fee0000004200 */
[C---:B------:R-:W-:Y:S08]  /*6c80*/  HMMA.16816.F32.BF16 R44, R116.reuse, R144, R44 ;  /* 0x00000090742c723c */ /* 0x040ff0000004182c */
[C---:B------:R-:W-:Y:S01]  /*6c90*/  HMMA.16816.F32.BF16 R48, R116.reuse, R146, R48 ;  /* 0x000000927430723c */ /* 0x040fe20000041830 */
[----:B------:R-:W-:Y:S07]  /*6ca0*/  LDSM.16.MT88.4 R144, [R135+UR4+0x1900] ;  /* 0x001900048790783b */ /* 0x000fee0008004200 */
[C---:B------:R-:W-:Y:S08]  /*6cb0*/  HMMA.16816.F32.BF16 R52, R116.reuse, R128, R52 ;  /* 0x000000807434723c */ /* 0x040ff00000041834 */
[C---:B------:R-:W-:Y:S01]  /*6cc0*/  HMMA.16816.F32.BF16 R56, R116.reuse, R130, R56 ;  /* 0x000000827438723c */ /* 0x040fe20000041838 */
[----:B------:R-:W3:Y:S07]  /*6cd0*/  LDSM.16.MT88.4 R128, [R172+0x3100] ;  /* 0x00310000ac80783b */ /* 0x000eee0000004200 */
[C---:B-1----:R-:W-:Y:S08]  /*6ce0*/  HMMA.16816.F32.BF16 R60, R116.reuse, R136, R60 ;  /* 0x00000088743c723c */ /* 0x042ff0000004183c */
[C---:B------:R-:W-:Y:S01]  /*6cf0*/  HMMA.16816.F32.BF16 R64, R116.reuse, R138, R64 ;  /* 0x0000008a7440723c */ /* 0x040fe20000041840 */
[----:B------:R-:W1:Y:S07]  /*6d00*/  LDSM.16.MT88.4 R136, [R176+UR4+0x5100] ;  /* 0x00510004b088783b */ /* 0x000e6e0008004200 */
[C---:B-----5:R-:W-:Y:S08]  /*6d10*/  HMMA.16816.F32.BF16 R68, R116.reuse, R120, R68 ;  /* 0x000000787444723c */ /* 0x060ff00000041844 */
        /* <DEDUP_REMOVED lines=8> */
[C---:B-1----:R-:W-:Y:S07]  /*6da0*/  HMMA.16816.F32.BF16 R92, R116.reuse, R136, R92 ;  /* 0x00000088745c723c */ /* 0x042fee000004185c */
[----:B------:R-:W-:Y:S01]  /*6db0*/  F2FP.BF16.PACK_AB R136, R236, R235 ;  /* 0x000000ebec88723e */ /* 0x000fe200000010ff */
[C---:B------:R-:W-:Y:S04]  /*6dc0*/  HMMA.16816.F32.BF16 R96, R116.reuse, R138, R96 ;  /* 0x0000008a7460723c */ /* 0x040fe80000041860 */
[----:B------:R-:W-:Y:S01]  /*6dd0*/  F2FP.BF16.PACK_AB R137, R238, R237 ;  /* 0x000000edee89723e */ /* 0x000fe200000010ff */
[----:B------:R-:W-:Y:S02]  /*6de0*/  FADD.FTZ R235, R235, R232 ;  /* 0x000000e8ebeb7221 */ /* 0x000fe40000010000 */
[----:B------:R-:W-:Y:S01]  /*6df0*/  F2FP.BF16.PACK_AB R138, R240, R239 ;  /* 0x000000eff08a723e */ /* 0x000fe200000010ff */
[C---:B----4-:R-:W-:Y:S04]  /*6e00*/  HMMA.16816.F32.BF16 R12, R116.reuse, R120, R12 ;  /* 0x00000078740c723c */ /* 0x050fe8000004180c */
[----:B------:R-:W-:Y:S01]  /*6e10*/  F2FP.BF16.PACK_AB R139, R242, R241 ;  /* 0x000000f1f28b723e */ /* 0x000fe200000010ff */
[----:B------:R-:W-:Y:S02]  /*6e20*/  FADD.FTZ R237, R237, R234 ;  /* 0x000000eaeded7221 */ /* 0x000fe40000010000 */
[----:B------:R-:W-:Y:S01]  /*6e30*/  FADD.FTZ R236, R236, R235 ;  /* 0x000000ebecec7221 */ /* 0x000fe20000010000 */
[C---:B------:R-:W-:Y:S01]  /*6e40*/  HMMA.16816.F32.BF16 R100, R116.reuse, R122, R100 ;  /* 0x0000007a7464723c */ /* 0x040fe20000041864 */
[----:B------:R-:W1:Y:S03]  /*6e50*/  LDSM.16.MT88.4 R120, [R176+UR4+0x1900] ;  /* 0x00190004b078783b */ /* 0x000e660008004200 */
[----:B------:R-:W-:Y:S02]  /*6e60*/  FADD.FTZ R238, R238, R237 ;  /* 0x000000edeeee7221 */ /* 0x000fe40000010000 */
[----:B------:R-:W-:Y:S02]  /*6e70*/  FADD.FTZ R213, R239, R236 ;  /* 0x000000ecefd57221 */ /* 0x000fe40000010000 */
[C---:B--2---:R-:W-:Y:S04]  /*6e80*/  HMMA.16816.F32.BF16 R104, R116.reuse, R124, R104 ;  /* 0x0000007c7468723c */ /* 0x044fe80000041868 */
[----:B------:R-:W-:Y:S02]  /*6e90*/  FADD.FTZ R211, R241, R238 ;  /* 0x000000eef1d37221 */ /* 0x000fe40000010000 */
[----:B------:R-:W-:Y:S02]  /*6ea0*/  FADD.FTZ R213, R240, R213 ;  /* 0x000000d5f0d57221 */ /* 0x000fe40000010000 */
[C---:B------:R-:W-:Y:S04]  /*6eb0*/  HMMA.16816.F32.BF16 R108, R116.reuse, R126, R108 ;  /* 0x0000007e746c723c */ /* 0x040fe8000004186c */
[----:B------:R-:W-:Y:S04]  /*6ec0*/  FADD.FTZ R211, R242, R211 ;  /* 0x000000d3f2d37221 */ /* 0x000fe80000010000 */
[C---:B---3--:R-:W-:Y:S08]  /*6ed0*/  HMMA.16816.F32.BF16 R16, R116.reuse, R128, R16 ;  /* 0x000000807410723c */ /* 0x048ff00000041810 */
[----:B------:R-:W-:Y:S01]  /*6ee0*/  HMMA.16816.F32.BF16 R112, R116, R130, R112 ;  /* 0x000000827470723c */ /* 0x000fe20000041870 */
[----:B------:R-:W2:Y:S07]  /*6ef0*/  LDSM.16.MT88.4 R116, [R133+0x3900] ;  /* 0x003900008574783b */ /* 0x000eae0000004200 */
[C---:B-1----:R-:W-:Y:S08]  /*6f00*/  HMMA.16816.F32.BF16 R128, R136.reuse, R120, R4 ;  /* 0x000000788880723c */ /* 0x042ff00000041804 */
[C---:B------:R-:W-:Y:S08]  /*6f10*/  HMMA.16816.F32.BF16 R124, R136.reuse, R122, R8 ;  /* 0x0000007a887c723c */ /* 0x040ff00000041808 */
[C---:B------:R-:W-:Y:S08]  /*6f20*/  HMMA.16816.F32.BF16 R36, R136.reuse, R140, R36 ;  /* 0x0000008c8824723c */ /* 0x040ff00000041824 */
[C---:B------:R-:W-:Y:S01]  /*6f30*/  HMMA.16816.F32.BF16 R40, R136.reuse, R142, R40 ;  /* 0x0000008e8828723c */ /* 0x040fe20000041828 */
[----:B------:R-:W1:Y:S07]  /*6f40*/  LDSM.16.MT88.4 R140, [R135+UR4+0x5900] ;  /* 0x00590004878c783b */ /* 0x000e6e0008004200 */
[C---:B------:R-:W-:Y:S08]  /*6f50*/  HMMA.16816.F32.BF16 R44, R136.reuse, R144, R44 ;  /* 0x00000090882c723c */ /* 0x040ff0000004182c */
[C---:B------:R-:W-:Y:S01]  /*6f60*/  HMMA.16816.F32.BF16 R48, R136.reuse, R146, R48 ;  /* 0x000000928830723c */ /* 0x040fe20000041830 */
[----:B------:R-:W3:Y:S07]  /*6f70*/  LDSM.16.MT88.4 R144, [R172+0x5900] ;  /* 0x00590000ac90783b */ /* 0x000eee0000004200 */
[C---:B------:R-:W-:Y:S08]  /*6f80*/  HMMA.16816.F32.BF16 R52, R136.reuse, R148, R52 ;  /* 0x000000948834723c */ /* 0x040ff00000041834 */
[C---:B------:R-:W-:Y:S08]  /*6f90*/  HMMA.16816.F32.BF16 R56, R136.reuse, R150, R56 ;  /* 0x000000968838723c */ /* 0x040ff00000041838 */
[C---:B------:R-:W-:Y:S08]  /*6fa0*/  HMMA.16816.F32.BF16 R60, R136.reuse, R152, R60 ;  /* 0x00000098883c723c */ /* 0x040ff0000004183c */
[C---:B------:R-:W-:Y:S08]  /*6fb0*/  HMMA.16816.F32.BF16 R64, R136.reuse, R154, R64 ;  /* 0x0000009a8840723c */ /* 0x040ff00000041840 */
        /* <DEDUP_REMOVED lines=13> */
[----:B------:R-:W-:Y:S01]  /*7090*/  HMMA.16816.F32.BF16 R112, R136, R146, R112 ;  /* 0x000000928870723c */ /* 0x000fe20000041870 */
[----:B------:R-:W-:-:S07]  /*70a0*/  @!P0 BRA `(.L_x_4644) ;  /* 0x000003f000008947 */ /* 0x000fce0003800000 */
[----:B------:R-:W-:Y:S01]  /*70b0*/  ISETP.NE.AND P2, PT, R190, 0x1, PT ;  /* 0x00000001be00780c */ /* 0x000fe20003f45270 */
[----:B------:R-:W-:Y:S01]  /*70c0*/  IMAD R0, R212, 0x40, R196 ;  /* 0x00000040d4007824 */ /* 0x000fe200078e02c4 */
[----:B------:R-:W-:Y:S01]  /*70d0*/  SEL R4, RZ, 0x10, P5 ;  /* 0x00000010ff047807 */ /* 0x000fe20002800000 */
[----:B------:R-:W-:Y:S01]  /*70e0*/  IMAD.MOV.U32 R192, RZ, RZ, RZ ;  /* 0x000000ffffc07224 */ /* 0x000fe200078e00ff */
[----:B------:R-:W-:Y:S02]  /*70f0*/  SEL R2, RZ, 0x10, P4 ;  /* 0x00000010ff027807 */ /* 0x000fe40002000000 */
        /* <DEDUP_REMOVED lines=9> */
[----:B------:R-:W-:Y:S04]  /*7190*/  IMAD.MOV R0, RZ, RZ, -R5 ;  /* 0x000000ffff007224 */ /* 0x000fe800078e0a05 */
[----:B------:R-:W2:Y:S01]  /*71a0*/  @!P3 LDG.E R192, [R8.64] ;  /* 0x0000000608c0b981 */ /* 0x000ea2000c1e1900 */
[----:B------:R-:W-:Y:S04]  /*71b0*/  IMAD R193, R0, c[0x0][0x2b8], R193 ;  /* 0x0000ae0000c17a24 */ /* 0x000fe800078e02c1 */
        /* <DEDUP_REMOVED lines=11> */
[C---:B------:R-:W-:Y:S02]  /*7270*/  LEA R14, P0, R5.reuse, c[0x0][0x1c8], 0x1 ;  /* 0x00007200050e7a11 */ /* 0x040fe400078008ff */
[----:B------:R-:W-:Y:S02]  /*7280*/  IADD3 R7, -R2, 0x10, RZ ;  /* 0x0000001002077810 */ /* 0x000fe40007ffe1ff */
[----:B------:R-:W-:Y:S01]  /*7290*/  LEA.HI.X R10, R5, c[0x0][0x1cc], R0, 0x1, P0 ;  /* 0x00007300050a7a11 */ /* 0x000fe200000f0c00 */
[----:B------:R-:W1:Y:S01]  /*72a0*/  SHFL.IDX PT, R9, R14, 0x1, 0x181f ;  /* 0x00381f000e097f89 */ /* 0x000e6200000e0000 */
[----:B------:R-:W-:Y:S02]  /*72b0*/  SEL R0, RZ, 0x10, P6 ;  /* 0x00000010ff007807 */ /* 0x000fe40003000000 */
[----:B------:R-:W-:Y:S01]  /*72c0*/  LOP3.LUT R7, R7, 0xf, RZ, 0xc0, !PT ;  /* 0x0000000f07077812 */ /* 0x000fe200078ec0ff */
[----:B------:R-:W2:Y:S01]  /*72d0*/  SHFL.IDX PT, R6, R10, 0x1, 0x181f ;  /* 0x00381f000a067f89 */ /* 0x000ea200000e0000 */
[----:B------:R-:W-:Y:S03]  /*72e0*/  IADD3 R5, -R4, 0x10, RZ ;  /* 0x0000001004057810 */ /* 0x000fe60007ffe1ff */
[----:B------:R3:W4:Y:S01]  /*72f0*/  SHFL.IDX PT, R11, R14, RZ, 0x181f ;  /* 0x00181fff0e0b7589 */ /* 0x00072200000e0000 */
[----:B------:R-:W-:Y:S03]  /*7300*/  LOP3.LUT R5, R5, 0xf, RZ, 0xc0, !PT ;  /* 0x0000000f05057812 */ /* 0x000fe600078ec0ff */
[----:B------:R-:W5:Y:S01]  /*7310*/  SHFL.IDX PT, R8, R10, RZ, 0x181f ;  /* 0x00181fff0a087589 */ /* 0x000f6200000e0000 */
[-C--:B-1----:R-:W-:Y:S02]  /*7320*/  IADD3 R12, P1, P0, R5, R9.reuse, R204 ;  /* 0x00000009050c7210 */ /* 0x082fe4000783e0cc */
[----:B------:R-:W-:Y:S02]  /*7330*/  IADD3 R5, -R0, 0x10, RZ ;  /* 0x0000001000057810 */ /* 0x000fe40007ffe1ff */
[-C--:B--2---:R-:W-:Y:S02]  /*7340*/  IADD3.X R13, RZ, R6.reuse, R205, P1, P0 ;  /* 0x00000006ff0d7210 */ /* 0x084fe40000fe04cd */
[----:B------:R-:W-:Y:S02]  /*7350*/  LOP3.LUT R5, R5, 0xf, RZ, 0xc0, !PT ;  /* 0x0000000f05057812 */ /* 0x000fe400078ec0ff */
[-C--:B---3--:R-:W-:Y:S04]  /*7360*/  IADD3 R14, P1, P0, R7, R9.reuse, R208 ;  /* 0x00000009070e7210 */ /* 0x088fe8000783e0d0 */
[-C--:B------:R-:W-:Y:S02]  /*7370*/  IADD3.X R15, RZ, R6.reuse, R209, P1, P0 ;  /* 0x00000006ff0f7210 */ /* 0x080fe40000fe04d1 */
[----:B------:R-:W-:Y:S01]  /*7380*/  IADD3 R16, P1, P0, R5, R9, R206 ;  /* 0x0000000905107210 */ /* 0x000fe2000783e0ce */
[----:B------:R-:W-:Y:S03]  /*7390*/  IMAD R5, R210, 0x3000, R194 ;  /* 0x00003000d2057824 */ /* 0x000fe600078e02c2 */
[----:B------:R-:W-:Y:S01]  /*73a0*/  IADD3.X R17, RZ, R6, R207, P1, P0 ;  /* 0x00000006ff117210 */ /* 0x000fe20000fe04cf */
[----:B------:R-:W-:Y:S01]  /*73b0*/  IMAD.SHL.U32 R7, R5, 0x2, RZ ;  /* 0x0000000205077824 */ /* 0x000fe200078e00ff */
        /* <DEDUP_REMOVED lines=14> */
.L_x_4644:
        /* <DEDUP_REMOVED lines=9> */
.L_x_4642:
        /* <DEDUP_REMOVED lines=123> */
.L_x_4632:
[----:B------:R-:W-:Y:S05]  /*7ce0*/  @P2 BRA `(.L_x_4646) ;  /* 0x000018f000002947 */ /* 0x000fea0003800000 */
[----:B-1----:R-:W1:Y:S01]  /*7cf0*/  S2R R9, SR_TID.X ;  /* 0x0000000000097919 */ /* 0x002e620000002100 */
[----:B------:R-:W-:Y:S01]  /*7d00*/  SHF.R.S32.HI R8, RZ, 0x1f, R197 ;  /* 0x0000001fff087819 */ /* 0x000fe200000114c5 */
[----:B------:R-:W-:Y:S01]  /*7d10*/  IMAD.WIDE.U32 R14, R197, c[0x0][0x4d0], RZ ;  /* 0x00013400c50e7a25 */ /* 0x000fe200078e00ff */
[----:B------:R-:W-:Y:S01]  /*7d20*/  BSSY B0, `(.L_x_4647) ;  /* 0x00000f8000007945 */ /* 0x000fe20003800000 */
[----:B------:R-:W2:Y:S02]  /*7d30*/  S2R R3, SR_CTAID.Y ;  /* 0x0000000000037919 */ /* 0x000ea40000002600 */
[----:B------:R-:W-:-:S02]  /*7d40*/  IMAD R0, R8, c[0x0][0x4d0], RZ ;  /* 0x0001340008007a24 */ /* 0x000fc400078e02ff */
[----:B------:R-:W3:Y:S01]  /*7d50*/  S2R R7, SR_CTAID.Z ;  /* 0x0000000000077919 */ /* 0x000ee20000002700 */
[----:B------:R-:W-:Y:S02]  /*7d60*/  IMAD.MOV R6, RZ, RZ, -R197 ;  /* 0x000000ffff067224 */ /* 0x000fe400078e0ac5 */
[----:B------:R-:W-:Y:S01]  /*7d70*/  IMAD R11, R197, c[0x0][0x4d4], R0 ;  /* 0x00013500c50b7a24 */ /* 0x000fe200078e0200 */
[----:B------:R-:W-:Y:S01]  /*7d80*/  BAR.SYNC.DEFER_BLOCKING 0x1, 0x100 ;  /* 0x0044000000007b1d */ /* 0x000fe20000010000 */
[----:B------:R-:W-:Y:S02]  /*7d90*/  IMAD R8, R8, c[0x0][0x438], RZ ;  /* 0x00010e0008087a24 */ /* 0x000fe400078e02ff */
[----:B------:R-:W-:Y:S02]  /*7da0*/  IMAD.IADD R15, R15, 0x1, R11 ;  /* 0x000000010f0f7824 */ /* 0x000fe400078e020b */
[C---:B------:R-:W-:Y:S01]  /*7db0*/  IMAD R8, R197.reuse, c[0x0][0x43c], R8 ;  /* 0x00010f00c5087a24 */ /* 0x040fe200078e0208 */
[----:B------:R-:W4:Y:S01]  /*7dc0*/  S2R R0, SR_CTAID.X ;  /* 0x0000000000007919 */ /* 0x000f220000002500 */
[----:B------:R-:W-:-:S04]  /*7dd0*/  IMAD.WIDE.U32 R18, R197, c[0x0][0x438], RZ ;  /* 0x00010e00c5127a25 */ /* 0x000fc800078e00ff */
[----:B------:R-:W-:Y:S01]  /*7de0*/  IMAD.IADD R19, R19, 0x1, R8 ;  /* 0x0000000113137824 */ /* 0x000fe200078e0208 */
[----:B-1----:R-:W-:-:S04]  /*7df0*/  SHF.R.S32.HI R12, RZ, 0x1f, R9 ;  /* 0x0000001fff0c7819 */ /* 0x002fc80000011409 */
[-C--:B------:R-:W-:Y:S01]  /*7e00*/  LEA.HI R4, R12, R9.reuse, RZ, 0x5 ;  /* 0x000000090c047211 */ /* 0x080fe200078f28ff */
[----:B--2---:R-:W-:Y:S01]  /*7e10*/  IMAD R6, R6, c[0x0][0x550], R3 ;  /* 0x0001540006067a24 */ /* 0x004fe200078e0203 */
[----:B------:R-:W-:Y:S02]  /*7e20*/  LEA.HI R12, R12, R9, RZ, 0x2 ;  /* 0x000000090c0c7211 */ /* 0x000fe400078f10ff */
[----:B------:R-:W-:Y:S01]  /*7e30*/  SHF.R.S32.HI R11, RZ, 0x5, R4 ;  /* 0x00000005ff0b7819 */ /* 0x000fe20000011404 */
[C---:B---3--:R-:W-:Y:S01]  /*7e40*/  IMAD.WIDE.U32 R14, R7.reuse, c[0x0][0x4d8], R14 ;  /* 0x00013600070e7a25 */ /* 0x048fe200078e000e */
[----:B------:R-:W-:Y:S02]  /*7e50*/  SHF.R.S32.HI R10, RZ, 0x1f, R4 ;  /* 0x0000001fff0a7819 */ /* 0x000fe40000011404 */
[----:B------:R-:W-:Y:S01]  /*7e60*/  LOP3.LUT R4, R4, 0xffffffe0, RZ, 0xc0, !PT ;  /* 0xffffffe004047812 */ /* 0x000fe200078ec0ff */
[----:B------:R-:W-:Y:S01]  /*7e70*/  IMAD.WIDE.U32 R18, R7, c[0x0][0x440], R18 ;  /* 0x0001100007127a25 */ /* 0x000fe200078e0012 */
[----:B------:R-:W-:-:S02]  /*7e80*/  LOP3.LUT R12, R12, 0xfffffffc, RZ, 0xc0, !PT ;  /* 0xfffffffc0c0c7812 */ /* 0x000fc400078ec0ff */
[----:B------:R-:W-:Y:S02]  /*7e90*/  IADD3 R4, -R4, R9, RZ ;  /* 0x0000000904047210 */ /* 0x000fe40007ffe1ff */
[----:B------:R-:W-:Y:S01]  /*7ea0*/  LEA.HI R10, R10, R11, RZ, 0x3 ;  /* 0x0000000b0a0a7211 */ /* 0x000fe200078f18ff */
[----:B------:R-:W-:Y:S01]  /*7eb0*/  IMAD.IADD R9, R9, 0x1, -R12 ;  /* 0x0000000109097824 */ /* 0x000fe200078e0a0c */
[----:B------:R-:W-:Y:S02]  /*7ec0*/  SHF.R.S32.HI R3, RZ, 0x1f, R4 ;  /* 0x0000001fff037819 */ /* 0x000fe40000011404 */
[----:B------:R-:W-:Y:S02]  /*7ed0*/  LOP3.LUT R10, R10, 0xffffff8, RZ, 0xc0, !PT ;  /* 0x0ffffff80a0a7812 */ /* 0x000fe400078ec0ff */
[----:B------:R-:W-:Y:S02]  /*7ee0*/  LEA.HI R3, R3, R4, RZ, 0x2 ;  /* 0x0000000403037211 */ /* 0x000fe400078f10ff */
[----:B------:R-:W-:Y:S01]  /*7ef0*/  LEA.HI R16, R9, R9, RZ, 0x1 ;  /* 0x0000000909107211 */ /* 0x000fe200078f08ff */
[----:B------:R-:W-:Y:S01]  /*7f00*/  IMAD.IADD R10, R11, 0x1, -R10 ;  /* 0x000000010b0a7824 */ /* 0x000fe200078e0a0a */
[----:B------:R-:W-:-:S02]  /*7f10*/  SHF.R.S32.HI R13, RZ, 0x2, R3 ;  /* 0x00000002ff0d7819 */ /* 0x000fc40000011403 */
[----:B------:R-:W-:Y:S02]  /*7f20*/  LOP3.LUT R16, R16, 0x1ffffffe, RZ, 0xc0, !PT ;  /* 0x1ffffffe10107812 */ /* 0x000fe400078ec0ff */
[----:B------:R-:W-:Y:S01]  /*7f30*/  MOV R12, c[0x0][0x4e8] ;  /* 0x00013a00000c7a02 */ /* 0x000fe20000000f00 */
[----:B------:R-:W-:Y:S01]  /*7f40*/  IMAD R13, R10, 0x10, R13 ;  /* 0x000000100a0d7824 */ /* 0x000fe200078e020d */
[----:B------:R-:W-:Y:S02]  /*7f50*/  SHF.R.S32.HI R11, RZ, 0x1f, R7 ;  /* 0x0000001fff0b7819 */ /* 0x000fe40000011407 */
[----:B------:R-:W-:Y:S02]  /*7f60*/  IADD3 R16, R9, -R16, RZ ;  /* 0x8000001009107210 */ /* 0x000fe40007ffe0ff */
[----:B------:R-:W-:Y:S01]  /*7f70*/  ISETP.NE.AND P1, PT, R12, 0x1, PT ;  /* 0x000000010c00780c */ /* 0x000fe20003f25270 */
[C---:B------:R-:W-:Y:S01]  /*7f80*/  IMAD R8, R11.reuse, c[0x0][0x4d8], RZ ;  /* 0x000136000b087a24 */ /* 0x040fe200078e02ff */
[----:B------:R-:W-:Y:S01]  /*7f90*/  LEA R9, R16, R13, 0x3 ;  /* 0x0000000d10097211 */ /* 0x000fe200078e18ff */
[----:B------:R-:W-:Y:S01]  /*7fa0*/  IMAD R10, R11, c[0x0][0x440], RZ ;  /* 0x000110000b0a7a24 */ /* 0x000fe200078e02ff */
[----:B------:R-:W-:Y:S01]  /*7fb0*/  LOP3.LUT R3, R3, 0x7ffffffc, RZ, 0xc0, !PT ;  /* 0x7ffffffc03037812 */ /* 0x000fe200078ec0ff */
[----:B------:R-:W-:-:S02]  /*7fc0*/  IMAD R8, R7, c[0x0][0x4dc], R8 ;  /* 0x0001370007087a24 */ /* 0x000fc400078e0208 */
[C---:B----4-:R-:W-:Y:S01]  /*7fd0*/  IMAD R9, R0.reuse, 0x80, R9 ;  /* 0x0000008000097824 */ /* 0x050fe200078e0209 */
[----:B------:R-:W-:Y:S01]  /*7fe0*/  LEA R0, R0, R13, 0x7 ;  /* 0x0000000d00007211 */ /* 0x000fe200078e38ff */
[----:B------:R-:W-:Y:S01]  /*7ff0*/  IMAD R10, R7, c[0x0][0x444], R10 ;  /* 0x00011100070a7a24 */ /* 0x000fe200078e020a */
[----:B------:R-:W-:Y:S01]  /*8000*/  IADD3 R15, R15, R8, RZ ;  /* 0x000000080f0f7210 */ /* 0x000fe20007ffe0ff */
[----:B------:R-:W-:Y:S01]  /*8010*/  IMAD R13, R12, c[0x0][0x388], RZ ;  /* 0x0000e2000c0d7a24 */ /* 0x000fe200078e02ff */
[----:B------:R-:W-:Y:S01]  /*8020*/  SHF.R.S32.HI R7, RZ, 0x1f, R6 ;  /* 0x0000001fff077819 */ /* 0x000fe20000011406 */
[----:B------:R-:W-:-:S04]  /*8030*/  @P1 IMAD.HI.U32 R8, R9, c[0x0][0x4ec], RZ ;  /* 0x00013b0009081a27 */ /* 0x000fc800078e00ff */
        /* <DEDUP_REMOVED lines=16> */
[----:B------:R-:W-:Y:S01]  /*8140*/  IMAD.IADD R3, R4, 0x1, -R3 ;  /* 0x0000000104037824 */ /* 0x000fe200078e0a03 */
[----:B------:R-:W-:Y:S01]  /*8150*/  IADD3 R10, P0, R10, R16, RZ ;  /* 0x000000100a0a7210 */ /* 0x000fe20007f1e0ff */
[C---:B------:R-:W-:Y:S01]  /*8160*/  IMAD.WIDE.U32 R18, R14.reuse, c[0x0][0x430], R18 ;  /* 0x00010c000e127a25 */ /* 0x040fe200078e0012 */
[----:B------:R-:W-:Y:S02]  /*8170*/  SHF.R.S32.HI R6, RZ, 0x1f, R8 ;  /* 0x0000001fff067819 */ /* 0x000fe40000011408 */
[----:B------:R-:W-:Y:S02]  /*8180*/  IADD3.X R11, R7, R17, R11, P0, !PT ;  /* 0x00000011070b7210 */ /* 0x000fe400007fe40b */
        /* <DEDUP_REMOVED lines=177> */
.L_x_4648:
[----:B----4-:R-:W-:Y:S05]  /*8ca0*/  BSYNC B0 ;  /* 0x0000000000007941 */ /* 0x010fea0003800000 */
.L_x_4647:
        /* <DEDUP_REMOVED lines=147> */
.L_x_4646:
        /* <DEDUP_REMOVED lines=10> */
[----:B-1----:R-:W-:Y:S01]  /*9680*/  SHF.R.S32.HI R8, RZ, 0x1f, R197 ;  /* 0x0000001fff087819 */ /* 0x002fe200000114c5 */
[----:B------:R-:W-:Y:S01]  /*9690*/  IMAD.WIDE.U32 R6, R197, c[0x0][0x4d0], RZ ;  /* 0x00013400c5067a25 */ /* 0x000fe200078e00ff */
[----:B------:R-:W-:Y:S01]  /*96a0*/  ISETP.NE.AND P0, PT, R3, 0x1, PT ;  /* 0x000000010300780c */ /* 0x000fe20003f05270 */
[----:B------:R-:W1:Y:S01]  /*96b0*/  S2R R0, SR_CTAID.Y ;  /* 0x0000000000007919 */ /* 0x000e620000002600 */
[----:B------:R-:W-:Y:S01]  /*96c0*/  MOV R9, R4 ;  /* 0x0000000400097202 */ /* 0x000fe20000000f00 */
[----:B------:R-:W-:-:S04]  /*96d0*/  IMAD R8, R8, c[0x0][0x4d0], RZ ;  /* 0x0001340008087a24 */ /* 0x000fc800078e02ff */
[C---:B------:R-:W-:Y:S01]  /*96e0*/  IMAD R3, R197.reuse, c[0x0][0x4d4], R8 ;  /* 0x00013500c5037a24 */ /* 0x040fe200078e0208 */
[----:B------:R-:W-:-:S04]  /*96f0*/  IADD3 R197, -R197, RZ, RZ ;  /* 0x000000ffc5c57210 */ /* 0x000fc80007ffe1ff */
[----:B------:R-:W-:Y:S01]  /*9700*/  IADD3 R7, R7, R3, RZ ;  /* 0x0000000307077210 */ /* 0x000fe20007ffe0ff */
[----:B------:R-:W-:-:S05]  /*9710*/  @P0 IMAD.HI.U32 R8, R4, c[0x0][0x4ec], RZ ;  /* 0x00013b0004080a27 */ /* 0x000fca00078e00ff */
[----:B------:R-:W-:Y:S02]  /*9720*/  @P0 SHF.R.U32.HI R9, RZ, c[0x0][0x4f0], R8 ;  /* 0x00013c00ff090a19 */ /* 0x000fe40000011608 */
[----:B--2---:R-:W-:Y:S01]  /*9730*/  SHF.R.S32.HI R5, RZ, 0x1f, R2 ;  /* 0x0000001fff057819 */ /* 0x004fe20000011402 */
[----:B------:R-:W-:Y:S01]  /*9740*/  IMAD.WIDE.U32 R6, R2, c[0x0][0x4d8], R6 ;  /* 0x0001360002067a25 */ /* 0x000fe200078e0006 */
[----:B------:R-:W-:-:S03]  /*9750*/  IADD3 R3, -R9, RZ, RZ ;  /* 0x000000ff09037210 */ /* 0x000fc60007ffe1ff */
[----:B------:R-:W-:Y:S02]  /*9760*/  IMAD R5, R5, c[0x0][0x4d8], RZ ;  /* 0x0001360005057a24 */ /* 0x000fe400078e02ff */
[----:B-1----:R-:W-:Y:S02]  /*9770*/  IMAD R0, R197, c[0x0][0x550], R0 ;  /* 0x00015400c5007a24 */ /* 0x002fe400078e0200 */
[----:B------:R-:W-:Y:S02]  /*9780*/  IMAD R5, R2, c[0x0][0x4dc], R5 ;  /* 0x0001370002057a24 */ /* 0x000fe400078e0205 */
[----:B------:R-:W-:Y:S01]  /*9790*/  IMAD R3, R3, c[0x0][0x4e8], R4 ;  /* 0x00013a0003037a24 */ /* 0x000fe200078e0204 */
[----:B------:R-:W-:Y:S02]  /*97a0*/  SHF.R.S32.HI R2, RZ, 0x1f, R0 ;  /* 0x0000001fff027819 */ /* 0x000fe40000011400 */
        /* <DEDUP_REMOVED lines=10> */
[----:B------:R-:W-:-:S05]  /*9850*/  IMAD.WIDE.U32 R4, R3, c[0x0][0x4c8], R4 ;  /* 0x0001320003047a25 */ /* 0x000fca00078e0004 */
[----:B------:R-:W-:Y:S02]  /*9860*/  IADD3 R3, R5, R2, RZ ;  /* 0x0000000205037210 */ /* 0x000fe40007ffe0ff */
[C---:B------:R-:W-:Y:S02]  /*9870*/  LEA R2, P0, R4.reuse, c[0x0][0x4a8], 0x2 ;  /* 0x00012a0004027a11 */ /* 0x040fe400078010ff */
[----:B------:R-:W-:Y:S02]  /*9880*/  MOV R5, 0xff800000 ;  /* 0xff80000000057802 */ /* 0x000fe40000000f00 */
[----:B------:R-:W-:-:S05]  /*9890*/  LEA.HI.X R3, R4, c[0x0][0x4ac], R3, 0x2, P0 ;  /* 0x00012b0004037a11 */ /* 0x000fca00000f1403 */
[----:B------:R-:W-:Y:S01]  /*98a0*/  STG.E [R2.64], R5 ;  /* 0x0000000502007986 */ /* 0x000fe2000c101906 */
[----:B------:R-:W-:Y:S05]  /*98b0*/  EXIT ;  /* 0x000000000000794d */ /* 0x000fea0003800000 */
.L_x_4649:
        /* <DEDUP_REMOVED lines=12> */
.L_x_6318:


//--------------------- .text._ZN7cutlass13device_kernelIN5flash19enable_sm80_to_sm89INS1_16FlashAttnFwdSm80INS1_25CollectiveMainloopFwdSm80ILi8ELi2ELb0EN4cute5tupleIJNS5_1CILi128EEENS7_ILi64EEENS7_ILi192EEEEEELi192ENS_10bfloat16_tEfNS_4arch4Sm80ELb0ELb0ELb0ELb1ELb1ELb0ELb1ELb1EEENS1_21CollectiveEpilogueFwdINS6_IJS8_SA_S9_EEENS6_IJNS7_ILi1EEESI_SI_EEESC_SE_Li256ELb1ELb1ELb1ELb0EEENS1_36VarlenDynamicPersistentTileSchedulerILi128ELi64ELi256ELi256ELb1ELb1ELb0ELb0ELb1ELb1EEEEEEEEEvNT_6ParamsE --------------------------
	.section	.text._ZN7cutlass13device_kernelIN5flash19enable_sm80_to_sm89INS1_16FlashAttnFwdSm80INS1_25CollectiveMainloopFwdSm80ILi8ELi2ELb0EN4cute5tupleIJNS5_1CILi128EEENS7_ILi64EEENS7_ILi192EEEEEELi192ENS_10bfloat16_tEfNS_4arch4Sm80ELb0ELb0ELb0ELb1ELb1ELb0ELb1ELb1EEENS1_21CollectiveEpilogueFwdINS6_IJS8_SA_S9_EEENS6_IJNS7_ILi1EEESI_SI_EEESC_SE_Li256ELb1ELb1ELb1ELb0EEENS1_36VarlenDynamicPersistentTileSchedulerILi128ELi64ELi256ELi256ELb1ELb1ELb0ELb0ELb1ELb1EEEEEEEEEvNT_6ParamsE,"ax",@progbits
	.sectioninfo	@"SHI_REGISTERS=255"
	.align	128
.text._ZN7cutlass13device_kernelIN5flash19enable_sm80_to_sm89INS1_16FlashAttnFwdSm80INS1_25CollectiveMainloopFwdSm80ILi8ELi2ELb0EN4cute5tupleIJNS5_1CILi128EEENS7_ILi64EEENS7_ILi192EEEEEELi192ENS_10bfloat16_tEfNS_4arch4Sm80ELb0ELb0ELb0ELb1ELb1ELb0ELb1ELb1EEENS1_21CollectiveEpilogueFwdINS6_IJS8_SA_S9_EEENS6_IJNS7_ILi1EEESI_SI_EEESC_SE_Li256ELb1ELb1ELb1ELb0EEENS1_36VarlenDynamicPersistentTileSchedulerILi128ELi64ELi256ELi256ELb1ELb1ELb0ELb0ELb1ELb1EEEEEEEEEvNT_6ParamsE:
        .type           _ZN7cutlass13device_kernelIN5flash19enable_sm80_to_sm89INS1_16FlashAttnFwdSm80INS1_25CollectiveMainloopFwdSm80ILi8ELi2ELb0EN4cute5tupleIJNS5_1CILi128EEENS7_ILi64EEENS7_ILi192EEEEEELi192ENS_10bfloat16_tEfNS_4arch4Sm80ELb0ELb0ELb0ELb1ELb1ELb0ELb1ELb1EEENS1_21CollectiveEpilogueFwdINS6_IJS8_SA_S9_EEENS6_IJNS7_ILi1EEESI_SI_EEESC_SE_Li256ELb1ELb1ELb1ELb0EEENS1_36VarlenDynamicPersistentTileSchedulerILi128ELi64ELi256ELi256ELb1ELb1ELb0ELb0ELb1ELb1EEEEEEEEEvNT_6ParamsE,@function
        .size           _ZN7cutlass13device_kernelIN5flash19enable_sm80_to_sm89INS1_16FlashAttnFwdSm80INS1_25CollectiveMainloopFwdSm80ILi8ELi2ELb0EN4cute5tupleIJNS5_1CILi128EEENS7_ILi64EEENS7_ILi192EEEEEELi192ENS_10bfloat16_tEfNS_4arch4Sm80ELb0ELb0ELb0ELb1ELb1ELb0ELb1ELb1EEENS1_21CollectiveEpilogueFwdINS6_IJS8_SA_S9_EEENS6_IJNS7_ILi1EEESI_SI_EEESC_SE_Li256ELb1ELb1ELb1ELb0EEENS1_36VarlenDynamicPersistentTileSchedulerILi128ELi64ELi256ELi256ELb1ELb1ELb0ELb0ELb1ELb1EEEEEEEEEvNT_6ParamsE,(.L_x_6319 - _ZN7cutlass13device_kernelIN5flash19enable_sm80_to_sm89INS1_16FlashAttnFwdSm80INS1_25CollectiveMainloopFwdSm80ILi8ELi2ELb0EN4cute5tupleIJNS5_1CILi128EEENS7_ILi64EEENS7_ILi192EEEEEELi192ENS_10bfloat16_tEfNS_4arch4Sm80ELb0ELb0ELb0ELb1ELb1ELb0ELb1ELb1EEENS1_21CollectiveEpilogueFwdINS6_IJS8_SA_S9_EEENS6_IJNS7_ILi1EEESI_SI_EEESC_SE_Li256ELb1ELb1ELb1ELb0EEENS1_36VarlenDynamicPersistentTileSchedulerILi128ELi64ELi256ELi256ELb1ELb1ELb0ELb0ELb1ELb1EEEEEEEEEvNT_6ParamsE)
        .other          _ZN7cutlass13device_kernelIN5flash19enable_sm80_to_sm89INS1_16FlashAttnFwdSm80INS1_25CollectiveMainloopFwdSm80ILi8ELi2ELb0EN4cute5tupleIJNS5_1CILi128EEENS7_ILi64EEENS7_ILi192EEEEEELi192ENS_10bfloat16_tEfNS_4arch4Sm80ELb0ELb0ELb0ELb1ELb1ELb0ELb1ELb1EEENS1_21CollectiveEpilogueFwdINS6_IJS8_SA_S9_EEENS6_IJNS7_ILi1EEESI_SI_EEESC_SE_Li256ELb1ELb1ELb1ELb0EEENS1_36VarlenDynamicPersistentTileSchedulerILi128ELi64ELi256ELi256ELb1ELb1ELb0ELb0ELb1ELb1EEEEEEEEEvNT_6ParamsE,@"STO_CUDA_ENTRY STV_DEFAULT"
_ZN7cutlass13device_kernelIN5flash19enable_sm80_to_sm89INS1_16FlashAttnFwdSm80INS1_25CollectiveMainloopFwdSm80ILi8ELi2ELb0EN4cute5tupleIJNS5_1CILi128EEENS7_ILi64EEENS7_ILi192EEEEEELi192ENS_10bfloat16_tEfNS_4arch4Sm80ELb0ELb0ELb0ELb1ELb1ELb0ELb1ELb1EEENS1_21CollectiveEpilogueFwdINS6_IJS8_SA_S9_EEENS6_IJNS7_ILi1EEESI_SI_EEESC_SE_Li256ELb1ELb1ELb1ELb0EEENS1_36VarlenDynamicPersistentTileSchedulerILi128ELi64ELi256ELi256ELb1ELb1ELb0ELb0ELb1ELb1EEEEEEEEEvNT_6ParamsE:
        /* <DEDUP_REMOVED lines=52> */
.L_x_4655:
        /* <DEDUP_REMOVED lines=17> */
.L_x_4764:
        /* <DEDUP_REMOVED lines=16> */
.L_x_4765:
[----:B---3--:R-:W-:-:S05]  /*0550*/  IMAD R0, R0, c[0x0][0x538], RZ ;  /* 0x00014e0000007a24 */ /* 0x008fca00078e02ff */
[----:B------:R-:W-:-:S04]  /*0560*/  IADD3 R6, R0, R6, RZ ;  /* 0x0000000600067210 */ /* 0x000fc80007ffe0ff */
[----:B------:R-:W-:-:S13]  /*0570*/  ISETP.GT.AND P0, PT, R6, UR4, PT ;  /* 0x0000000406007c0c */ /* 0x000fda000bf04270 */
[----:B-12---:R-:W-:Y:S05]  /*0580*/  @!P0 BRA `(.L_x_4655) ;  /* 0xfffffdb000008947 */ /* 0x006fea000383ffff */
.L_x_4651:
[----:B--2---:R-:W-:-:S05]  /*0590*/  IADD3 R200, -R0, R6, RZ ;  /* 0x0000000600c87210 */ /* 0x004fca0007ffe1ff */
[----:B------:R-:W-:-:S05]  /*05a0*/  IMAD R0, R4, c[0x0][0x538], R200 ;  /* 0x00014e0004007a24 */ /* 0x000fca00078e02c8 */
[----:B------:R-:W-:Y:S01]  /*05b0*/  ISETP.GT.AND P0, PT, R0, UR4, PT ;  /* 0x0000000400007c0c */ /* 0x000fe2000bf04270 */
[----:B------:R-:W-:-:S12]  /*05c0*/  BRA.DIV ~URZ, `(.L_x_4656) ;  /* 0x0000d0f27f007947 */ /* 0x000fd8000b800000 */
[----:B------:R-:W-:-:S04]  /*05d0*/  VOTE.ANY R0, PT, !P0 ;  /* 0x0000000000007806 */ /* 0x000fc800040e0100 */
.L_x_4766:
[----:B------:R1:W2:Y:S01]  /*05e0*/  POPC R203, R0 ;  /* 0x0000000000cb7309 */ /* 0x0002a20000000000 */
[----:B------:R-:W-:Y:S05]  /*05f0*/  BRA.DIV ~URZ, `(.L_x_4657) ;  /* 0x0000d1027f007947 */ /* 0x000fea000b800000 */
[----:B--2---:R2:W3:Y:S01]  /*0600*/  SHFL.IDX PT, R11, R8, R203, 0x1f ;  /* 0x00001fcb080b7589 */ /* 0x0044e200000e0000 */
[----:B------:R-:W-:-:S03]  /*0610*/  MOV R5, RZ ;  /* 0x000000ff00057202 */ /* 0x000fc60000000f00 */
[----:B------:R2:W4:Y:S04]  /*0620*/  SHFL.IDX PT, R10, R7, R203, 0x1f ;  /* 0x00001fcb070a7589 */ /* 0x00052800000e0000 */
.L_x_4767:
[----:B------:R-:W-:Y:S01]  /*0630*/  ISETP.NE.AND P0, PT, R0, RZ, PT ;  /* 0x000000ff0000720c */ /* 0x000fe20003f05270 */
[----:B------:R-:W-:-:S12]  /*0640*/  BSSY B0, `(.L_x_4658) ;  /* 0x0000005000007945 */ /* 0x000fd80003800000 */
[----:B------:R-:W-:Y:S05]  /*0650*/  @!P0 BRA `(.L_x_4659) ;  /* 0x0000003000008947 */ /* 0x000fea0003800000 */
[----:B------:R-:W-:Y:S01]  /*0660*/  IADD3 R30, R203, -0x1, RZ ;  /* 0xffffffffcb1e7810 */ /* 0x000fe20007ffe0ff */
[----:B------:R-:W-:Y:S05]  /*0670*/  BRA.DIV ~URZ, `(.L_x_4660) ;  /* 0x0000d1627f007947 */ /* 0x000fea000b800000 */
[----:B------:R1:W2:Y:S02]  /*0680*/  SHFL.IDX PT, R5, R4, R30, 0x1f ;  /* 0x00001f1e04057589 */ /* 0x0002a400000e0000 */
.L_x_4659:
[----:B------:R-:W-:Y:S05]  /*0690*/  BSYNC B0 ;  /* 0x0000000000007941 */ /* 0x000fea0003800000 */
.L_x_4658:
        /* <DEDUP_REMOVED lines=65> */
.L_x_4652:
[----:B--2---:R-:W-:Y:S01]  /*0ab0*/  IMAD.MOV.U32 R201, RZ, RZ, RZ ;  /* 0x000000ffffc97224 */ /* 0x004fe200078e00ff */
[----:B------:R-:W-:Y:S01]  /*0ac0*/  MOV R202, RZ ;  /* 0x000000ff00ca7202 */ /* 0x000fe20000000f00 */
[----:B------:R-:W-:Y:S01]  /*0ad0*/  IMAD.U32 R200, RZ, RZ, UR4 ;  /* 0x00000004ffc87e24 */ /* 0x000fe2000f8e00ff */
[----:B------:R-:W-:Y:S02]  /*0ae0*/  MOV R203, c[0x0][0x53c] ;  /* 0x00014f0000cb7a02 */ /* 0x000fe40000000f00 */
.L_x_4661:
[----:B------:R-:W-:Y:S01]  /*0af0*/  ISETP.NE.AND P0, PT, R12, RZ, PT ;  /* 0x000000ff0c00720c */ /* 0x000fe20003f05270 */
[----:B------:R-:W-:-:S12]  /*0b00*/  WARPSYNC 0xffffffff ;  /* 0xffffffff00007948 */ /* 0x000fd80003800000 */
[----:B------:R1:W-:Y:S04]  /*0b10*/  @!P0 STS.128 [0x24100], R200 ;  /* 0x024100c8ff008388 */ /* 0x0003e80000000c00 */
[----:B------:R-:W-:Y:S06]  /*0b20*/  BAR.ARV 0x5, 0x100 ;  /* 0x0144000000007b1d */ /* 0x000fec0000002000 */
.L_x_4650:
        /* <DEDUP_REMOVED lines=167> */
.L_x_4763:
        /* <DEDUP_REMOVED lines=30> */
.L_x_4662:
[----:B------:R-:W-:-:S04]  /*1780*/  ISETP.NE.U32.AND P0, PT, RZ, c[0x0][0x368], PT ;  /* 0x0000da00ff007a0c */ /* 0x000fc80003f05070 */
[----:B------:R-:W-:-:S13]  /*1790*/  ISETP.NE.AND.EX P0, PT, RZ, c[0x0][0x36c], PT, P0 ;  /* 0x0000db00ff007a0c */ /* 0x000fda0003f05300 */
[----:B------:R-:W-:Y:S05]  /*17a0*/  @!P0 BRA `(.L_x_4663) ;  /* 0x0000004000008947 */ /* 0x000fea0003800000 */
[----:B-1----:R-:W-:-:S04]  /*17b0*/  IADD3 R2, P0, R209, c[0x0][0x368], RZ ;  /* 0x0000da00d1027a10 */ /* 0x002fc80007f1e0ff */
[----:B------:R-:W-:-:S05]  /*17c0*/  IADD3.X R3, R210, c[0x0][0x36c], RZ, P0, !PT ;  /* 0x0000db00d2037a10 */ /* 0x000fca00007fe4ff */
[----:B------:R1:W5:Y:S01]  /*17d0*/  LDG.E R0, [R2.64] ;  /* 0x0000000602007981 */ /* 0x000362000c1e1900 */
[----:B------:R-:W-:Y:S05]  /*17e0*/  BRA `(.L_x_4664) ;  /* 0x0000008000007947 */ /* 0x000fea0003800000 */
.L_x_4663:
        /* <DEDUP_REMOVED lines=8> */
.L_x_4664:
        /* <DEDUP_REMOVED lines=45> */
.L_x_4666:
[----:B------:R-:W-:Y:S05]  /*1b40*/  BSYNC B0 ;  /* 0x0000000000007941 */ /* 0x000fea0003800000 */
.L_x_4665:
        /* <DEDUP_REMOVED lines=101> */
.L_x_4768:
[----:B------:R-:W-:Y:S05]  /*21a0*/  BRA.DIV ~URZ, `(.L_x_4669) ;  /* 0x0000b7027f007947 */ /* 0x000fea000b800000 */
[----:B------:R3:W4:Y:S02]  /*21b0*/  SHFL.IDX PT, R0, R12, RZ, 0x181f ;  /* 0x00181fff0c007589 */ /* 0x00072400000e0000 */
.L_x_4769:
        /* <DEDUP_REMOVED lines=20> */
.L_x_4671:
[----:B------:R-:W-:Y:S05]  /*2300*/  BSYNC B0 ;  /* 0x0000000000007941 */ /* 0x000fea0003800000 */
.L_x_4670:
[----:B------:R-:W-:Y:S05]  /*2310*/  BRA.DIV ~URZ, `(.L_x_4672) ;  /* 0x0000b6027f007947 */ /* 0x000fea000b800000 */
[----:B--2---:R2:W1:Y:S04]  /*2320*/  SHFL.IDX PT, R4, R5, 0x1, 0x181f ;  /* 0x00381f0005047f89 */ /* 0x00446800000e0000 */
[----:B----4-:R2:W4:Y:S02]  /*2330*/  SHFL.IDX PT, R0, R12, 0x1, 0x181f ;  /* 0x00381f000c007f89 */ /* 0x01052400000e0000 */
.L_x_4770:
        /* <DEDUP_REMOVED lines=19> */
.L_x_4674:
[----:B------:R-:W-:Y:S05]  /*2470*/  BSYNC B0 ;  /* 0x0000000000007941 */ /* 0x000fea0003800000 */
.L_x_4673:
[----:B------:R-:W-:Y:S05]  /*2480*/  BRA.DIV ~URZ, `(.L_x_4675) ;  /* 0x0000b5627f007947 */ /* 0x000fea000b800000 */
[----:B-1----:R1:W2:Y:S02]  /*2490*/  SHFL.IDX PT, R4, R5, 0x2, 0x181f ;  /* 0x00581f0005047f89 */ /* 0x0022a400000e0000 */
.L_x_4771:
[----:B------:R-:W-:Y:S05]  /*24a0*/  BRA.DIV ~URZ, `(.L_x_4676) ;  /* 0x0000b5b27f007947 */ /* 0x000fea000b800000 */
[----:B----4-:R4:W1:Y:S02]  /*24b0*/  SHFL.IDX PT, R0, R12, 0x2, 0x181f ;  /* 0x00581f000c007f89 */ /* 0x01086400000e0000 */
.L_x_4772:
        /* <DEDUP_REMOVED lines=19> */
.L_x_4678:
[----:B------:R-:W-:Y:S05]  /*25f0*/  BSYNC B0 ;  /* 0x0000000000007941 */ /* 0x000fea0003800000 */
.L_x_4677:
[----:B------:R-:W-:Y:S05]  /*2600*/  BRA.DIV ~URZ, `(.L_x_4679) ;  /* 0x0000b4c27f007947 */ /* 0x000fea000b800000 */
[----:B--2---:R2:W3:Y:S04]  /*2610*/  SHFL.IDX PT, R4, R5, 0x3, 0x181f ;  /* 0x00781f0005047f89 */ /* 0x0044e800000e0000 */
[----:B-1----:R2:W1:Y:S02]  /*2620*/  SHFL.IDX PT, R0, R12, 0x3, 0x181f ;  /* 0x00781f000c007f89 */ /* 0x00246400000e0000 */
.L_x_4773:
        /* <DEDUP_REMOVED lines=172> */
.L_x_4774:
        /* <DEDUP_REMOVED lines=18> */
.L_x_4775:
        /* <DEDUP_REMOVED lines=21> */
.L_x_4681:
[----:B------:R-:W-:Y:S05]  /*3360*/  BSYNC B0 ;  /* 0x0000000000007941 */ /* 0x000fea0003800000 */
.L_x_4680:
        /* <DEDUP_REMOVED lines=10> */
[----:B-1----:R1:W2:Y:S04]  /*3410*/  LDSM.16.M88.4 R4, [R163] ;  /* 0x00000000a304783b */ /* 0x0022a80000000200 */
        /* <DEDUP_REMOVED lines=18> */
[----:B------:R-:W-:-:S02]  /*3540*/  SHF.L.U64.HI R23, R186, 0x1, R14 ;  /* 0x00000001ba177819 */ /* 0x000fc4000001020e */
[----:B------:R-:W-:Y:S01]  /*3550*/  SHF.R.S32.HI R14, RZ, 0x1f, R177 ;  /* 0x0000001fff0e7819 */ /* 0x000fe200000114b1 */
[----:B------:R-:W-:Y:S01]  /*3560*/  IMAD R12, R174, c[0x0][0x20c], R12 ;  /* 0x00008300ae0c7a24 */ /* 0x000fe200078e020c */
[----:B------:R-:W-:Y:S01]  /*3570*/  SHF.L.U64.HI R22, R185, 0x1, R15 ;  /* 0x00000001b9167819 */ /* 0x000fe2000001020f */
[C---:B------:R-:W-:Y:S01]  /*3580*/  IMAD.SHL.U32 R28, R177.reuse, 0x2, RZ ;  /* 0x00000002b11c7824 */ /* 0x040fe200078e00ff */
[----:B------:R-:W-:Y:S01]  /*3590*/  SHF.L.U64.HI R21, R177, 0x1, R14 ;  /* 0x00000001b1157819 */ /* 0x000fe2000001020e */
[----:B------:R-:W-:Y:S02]  /*35a0*/  IMAD.IADD R3, R3, 0x1, R12 ;  /* 0x0000000103037824 */ /* 0x000fe400078e020c */
[----:B------:R-:W-:Y:S02]  /*35b0*/  IMAD R12, R13, c[0x0][0x218], RZ ;  /* 0x000086000d0c7a24 */ /* 0x000fe400078e02ff */
        /* <DEDUP_REMOVED lines=8> */
.L_x_4776:
[----:B------:R-:W-:Y:S05]  /*3640*/  BRA.DIV ~URZ, `(.L_x_4687) ;  /* 0x0000a8427f007947 */ /* 0x000fea000b800000 */
[----:B------:R-:W5:Y:S02]  /*3650*/  SHFL.IDX PT, R2, R20, RZ, 0x181f ;  /* 0x00181fff14027589 */ /* 0x000f6400000e0000 */
[C---:B-----5:R-:W-:Y:S02]  /*3660*/  IADD3 R18, P0, R2.reuse, R28, RZ ;  /* 0x0000001c02127210 */ /* 0x060fe40007f1e0ff */
[----:B------:R-:W-:-:S03]  /*3670*/  IADD3 R16, P1, R2, R29, RZ ;  /* 0x0000001d02107210 */ /* 0x000fc60007f3e0ff */
[----:B---3--:R-:W-:Y:S01]  /*3680*/  IMAD.X R19, R12, 0x1, R21, P0 ;  /* 0x000000010c137824 */ /* 0x008fe200000e0615 */
[----:B------:R-:W-:Y:S01]  /*3690*/  IADD3 R14, P0, R2, R40, RZ ;  /* 0x00000028020e7210 */ /* 0x000fe20007f1e0ff */
[C---:B------:R-:W-:Y:S01]  /*36a0*/  IMAD.X R17, R12.reuse, 0x1, R22, P1 ;  /* 0x000000010c117824 */ /* 0x040fe200008e0616 */
[----:B------:R3:W4:Y:S03]  /*36b0*/  SHFL.IDX PT, R2, R20, 0x1, 0x181f ;  /* 0x00381f0014027f89 */ /* 0x00072600000e0000 */
[----:B------:R-:W-:Y:S01]  /*36c0*/  IMAD.X R15, R12, 0x1, R23, P0 ;  /* 0x000000010c0f7824 */ /* 0x000fe200000e0617 */
[----:B------:R-:W-:Y:S01]  /*36d0*/  @!PT LDS RZ, [RZ] ;  /* 0x00000000fffff984 */ /* 0x000fe20000000800 */
[----:B------:R5:W-:Y:S04]  /*36e0*/  LDGSTS.E.BYPASS.LTC128B.128 [R188+0x6100], [R18.64], !P5 ;  /* 0x0610000012bc7fae */ /* 0x000be8000e901d46 */
[----:B------:R2:W-:Y:S04]  /*36f0*/  LDGSTS.E.BYPASS.LTC128B.128 [R188+0x8100], [R16.64], !P4 ;  /* 0x0810000010bc7fae */ /* 0x0005e8000e101d46 */
[----:B------:R3:W-:Y:S04]  /*3700*/  LDGSTS.E.BYPASS.LTC128B.128 [R188+0xa100], [R14.64], !P6 ;  /* 0x0a1000000ebc7fae */ /* 0x0007e8000f101d46 */
[----:B-----5:R3:W1:Y:S01]  /*3710*/  SHFL.IDX PT, R18, R13, 0x1, 0x181f ;  /* 0x00381f000d127f89 */ /* 0x02066200000e0000 */
[----:B------:R-:W-:-:S02]  /*3720*/  SEL R19, RZ, 0x10, P5 ;  /* 0x00000010ff137807 */ /* 0x000fc40002800000 */
[----:B--2---:R-:W-:Y:S01]  /*3730*/  SEL R17, RZ, 0x10, P4 ;  /* 0x00000010ff117807 */ /* 0x004fe20002000000 */
[----:B------:R-:W-:Y:S02]  /*3740*/  IMAD.MOV.U32 R16, RZ, RZ, R252 ;  /* 0x000000ffff107224 */ /* 0x000fe400078e00fc */
.L_x_4777:
[----:B----4-:R-:W-:Y:S02]  /*3750*/  IADD3 R3, -R19, 0x10, RZ ;  /* 0x0000001013037810 */ /* 0x010fe40007ffe1ff */
[----:B------:R-:W-:Y:S02]  /*3760*/  IADD3 R12, -R17, 0x10, RZ ;  /* 0x00000010110c7810 */ /* 0x000fe40007ffe1ff */
[----:B------:R-:W-:Y:S02]  /*3770*/  LOP3.LUT R3, R3, 0xf, RZ, 0xc0, !PT ;  /* 0x0000000f03037812 */ /* 0x000fe400078ec0ff */
[----:B---3--:R-:W-:Y:S02]  /*3780*/  IADD3 R13, -R16, 0x10, RZ ;  /* 0x00000010100d7810 */ /* 0x008fe40007ffe1ff */
[----:B------:R-:W-:Y:S02]  /*3790*/  IADD3 R14, P1, P0, R3, R2, R28 ;  /* 0x00000002030e7210 */ /* 0x000fe4000783e01c */
[----:B------:R-:W-:-:S02]  /*37a0*/  LOP3.LUT R3, R12, 0xf, RZ, 0xc0, !PT ;  /* 0x0000000f0c037812 */ /* 0x000fc400078ec0ff */
[----:B-1----:R-:W-:Y:S02]  /*37b0*/  IADD3.X R15, RZ, R18, R21, P1, P0 ;  /* 0x00000012ff0f7210 */ /* 0x002fe40000fe0415 */
[----:B------:R-:W-:Y:S02]  /*37c0*/  IADD3 R12, P1, P0, R3, R2, R29 ;  /* 0x00000002030c7210 */ /* 0x000fe4000783e01d */
[----:B------:R-:W-:Y:S02]  /*37d0*/  LOP3.LUT R3, R13, 0xf, RZ, 0xc0, !PT ;  /* 0x0000000f0d037812 */ /* 0x000fe400078ec0ff */
        /* <DEDUP_REMOVED lines=12> */
.L_x_4685:
[----:B------:R-:W-:Y:S05]  /*38a0*/  BSYNC B0 ;  /* 0x0000000000007941 */ /* 0x000fea0003800000 */
.L_x_4684:
[----:B-1----:R-:W-:Y:S01]  /*38b0*/  IMAD.MOV.U32 R2, RZ, RZ, 0x40 ;  /* 0x00000040ff027424 */ /* 0x002fe200078e00ff */
[----:B------:R-:W-:Y:S01]  /*38c0*/  LOP3.LUT P0, RZ, R162, 0x4, RZ, 0xc0, !PT ;  /* 0x00000004a2ff7812 */ /* 0x000fe2000780c0ff */
[----:B------:R-:W0:Y:S01]  /*38d0*/  LDGDEPBAR ;  /* 0x00000000000079af */ /* 0x000e220000000000 */
[----:B------:R-:W-:Y:S02]  /*38e0*/  WARPSYNC 0xffffffff ;  /* 0xffffffff00007948 */ /* 0x000fe40003800000 */
[----:B------:R-:W-:-:S04]  /*38f0*/  SEL R2, R2, 0xffffffc0, !P0 ;  /* 0xffffffc002027807 */ /* 0x000fc80004000000 */
[----:B------:R-:W-:Y:S01]  /*3900*/  IADD3 R3, R2, R169, R167 ;  /* 0x000000a902037210 */ /* 0x000fe20007ffe0a7 */
[----:B------:R-:W-:-:S04]  /*3910*/  IMAD.IADD R2, R169, 0x1, R2 ;  /* 0x00000001a9027824 */ /* 0x000fc800078e0202 */
[C---:B--2-4-:R-:W-:Y:S01]  /*3920*/  HMMA.16816.F32.BF16 R12, R4.reuse, R24, RZ ;  /* 0x00000018040c723c */ /* 0x054fe200000418ff */
[----:B------:R-:W-:Y:S04]  /*3930*/  LDSM.16.M88.4 R40, [R2] ;  /* 0x000000000228783b */ /* 0x000fe80000000200 */
[----:B------:R-:W-:Y:S03]  /*3940*/  LDSM.16.M88.4 R60, [R2+0x800] ;  /* 0x00080000023c783b */ /* 0x000fe60000000200 */
[C---:B---3--:R-:W-:Y:S01]  /*3950*/  HMMA.16816.F32.BF16 R16, R4.reuse, R34, RZ ;  /* 0x000000220410723c */ /* 0x048fe200000418ff */
[----:B------:R-:W-:Y:S04]  /*3960*/  LDSM.16.M88.4 R64, [R2+0x1000] ;  /* 0x001000000240783b */ /* 0x000fe80000000200 */
[----:B------:R-:W-:Y:S03]  /*3970*/  LDSM.16.M88.4 R72, [R2+0x1800] ;  /* 0x001800000248783b */ /* 0x000fe60000000200 */
[C---:B------:R-:W-:Y:S01]  /*3980*/  HMMA.16816.F32.BF16 R24, R4.reuse, R26, RZ ;  /* 0x0000001a0418723c */ /* 0x040fe200000418ff */
[----:B------:R-:W-:Y:S04]  /*3990*/  LDSM.16.M88.4 R84, [R3+0x1000] ;  /* 0x001000000354783b */ /* 0x000fe80000000200 */
[----:B------:R-:W-:Y:S03]  /*39a0*/  LDSM.16.M88.4 R88, [R3+0x1800] ;  /* 0x001800000358783b */ /* 0x000fe60000000200 */
[C---:B------:R-:W-:Y:S01]  /*39b0*/  HMMA.16816.F32.BF16 R32, R4.reuse, R32, RZ ;  /* 0x000000200420723c */ /* 0x040fe200000418ff */
[----:B------:R-:W-:Y:S07]  /*39c0*/  LDSM.16.M88.4 R92, [R169+0x3800] ;  /* 0x00380000a95c783b */ /* 0x000fee0000000200 */
[C---:B------:R-:W-:Y:S08]  /*39d0*/  HMMA.16816.F32.BF16 R20, R4.reuse, R36, RZ ;  /* 0x000000240414723c */ /* 0x040ff000000418ff */
[C---:B------:R-:W-:Y:S08]  /*39e0*/  HMMA.16816.F32.BF16 R28, R4.reuse, R38, RZ ;  /* 0x00000026041c723c */ /* 0x040ff000000418ff */
[C---:B------:R-:W-:Y:S08]  /*39f0*/  HMMA.16816.F32.BF16 R36, R4.reuse, R44, RZ ;  /* 0x0000002c0424723c */ /* 0x040ff000000418ff */
[----:B------:R-:W-:Y:S01]  /*3a00*/  HMMA.16816.F32.BF16 R44, R4, R46, RZ ;  /* 0x0000002e042c723c */ /* 0x000fe200000418ff */
[----:B------:R-:W1:Y:S07]  /*3a10*/  LDSM.16.M88.4 R4, [R166] ;  /* 0x00000000a604783b */ /* 0x000e6e0000000200 */
[C---:B------:R-:W-:Y:S08]  /*3a20*/  HMMA.16816.F32.BF16 R48, R8.reuse, R56, R12 ;  /* 0x000000380830723c */ /* 0x040ff0000004180c */
[C---:B------:R-:W-:Y:S08]  /*3a30*/  HMMA.16816.F32.BF16 R56, R8.reuse, R58, R24 ;  /* 0x0000003a0838723c */ /* 0x040ff00000041818 */
[C---:B------:R-:W-:Y:S08]  /*3a40*/  HMMA.16816.F32.BF16 R24, R8.reuse, R68, R32 ;  /* 0x000000440818723c */ /* 0x040ff00000041820 */
[C---:B------:R-:W-:Y:S01]  /*3a50*/  HMMA.16816.F32.BF16 R52, R8.reuse, R70, R16 ;  /* 0x000000460834723c */ /* 0x040fe20000041810 */
[----:B------:R-:W-:Y:S04]  /*3a60*/  LDSM.16.M88.4 R16, [R165] ;  /* 0x00000000a510783b */ /* 0x000fe80000000200 */
[----:B------:R-:W2:Y:S03]  /*3a70*/  LDSM.16.M88.4 R68, [R3] ;  /* 0x000000000344783b */ /* 0x000ea60000000200 */
[C---:B------:R-:W-:Y:S08]  /*3a80*/  HMMA.16816.F32.BF16 R20, R8.reuse, R76, R20 ;  /* 0x0000004c0814723c */ /* 0x040ff00000041814 */
[C---:B------:R-:W-:Y:S01]  /*3a90*/  HMMA.16816.F32.BF16 R12, R8.reuse, R78, R28 ;  /* 0x0000004e080c723c */ /* 0x040fe2000004181c */
[----:B------:R-:W3:Y:S07]  /*3aa0*/  LDSM.16.M88.4 R76, [R3+0x800] ;  /* 0x00080000034c783b */ /* 0x000eee0000000200 */
[C---:B------:R-:W-:Y:S08]  /*3ab0*/  HMMA.16816.F32.BF16 R28, R8.reuse, R80, R36 ;  /* 0x00000050081c723c */ /* 0x040ff00000041824 */
[----:B------:R-:W-:Y:S01]  /*3ac0*/  HMMA.16816.F32.BF16 R32, R8, R82, R44 ;  /* 0x000000520820723c */ /* 0x000fe2000004182c */
[----:B------:R-:W-:Y:S07]  /*3ad0*/  LDSM.16.M88.4 R80, [R169+0x3000] ;  /* 0x00300000a950783b */ /* 0x000fee0000000200 */
[C---:B-1----:R-:W-:Y:S08]  /*3ae0*/  HMMA.16816.F32.BF16 R24, R4.reuse, R40, R24 ;  /* 0x000000280418723c */ /* 0x042ff00000041818 */
[C---:B------:R-:W-:Y:S01]  /*3af0*/  HMMA.16816.F32.BF16 R40, R4.reuse, R42, R52 ;  /* 0x0000002a0428723c */ /* 0x040fe20000041834 */
[----:B------:R-:W-:Y:S07]  /*3b00*/  LDSM.16.M88.4 R52, [R169+0x2000] ;  /* 0x00200000a934783b */ /* 0x000fee0000000200 */
[C---:B------:R-:W-:Y:S08]  /*3b10*/  HMMA.16816.F32.BF16 R56, R4.reuse, R62, R56 ;  /* 0x0000003e0438723c */ /* 0x040ff00000041838 */
[C---:B------:R-:W-:Y:S08]  /*3b20*/  HMMA.16816.F32.BF16 R36, R4.reuse, R64, R20 ;  /* 0x000000400424723c */ /* 0x040ff00000041814 */
[C---:B------:R-:W-:Y:S01]  /*3b30*/  HMMA.16816.F32.BF16 R48, R4.reuse, R60, R48 ;  /* 0x0000003c0430723c */ /* 0x040fe20000041830 */
[----:B------:R-:W-:Y:S07]  /*3b40*/  LDSM.16.M88.4 R60, [R169+0x2800] ;  /* 0x00280000a93c783b */ /* 0x000fee0000000200 */
[C---:B------:R-:W-:Y:S01]  /*3b50*/  HMMA.16816.F32.BF16 R20, R4.reuse, R66, R12 ;  /* 0x000000420414723c */ /* 0x040fe2000004180c */
[----:B------:R-:W1:Y:S04]  /*3b60*/  LDSM.16.M88.4 R12, [R163+0x4000] ;  /* 0x00400000a30c783b */ /* 0x000e680000000200 */
[----:B------:R-:W-:Y:S03]  /*3b70*/  LDSM.16.M88.4 R64, [R0+0x2000] ;  /* 0x002000000040783b */ /* 0x000fe60000000200 */
[C---:B------:R-:W-:Y:S08]  /*3b80*/  HMMA.16816.F32.BF16 R8, R4.reuse, R72, R28 ;  /* 0x000000480408723c */ /* 0x040ff0000004181c */
[----:B------:R-:W-:Y:S01]  /*3b90*/  HMMA.16816.F32.BF16 R4, R4, R74, R32 ;  /* 0x0000004a0404723c */ /* 0x000fe20000041820 */
[----:B------:R-:W-:Y:S07]  /*3ba0*/  LDSM.16.M88.4 R72, [R0+0x2800] ;  /* 0x002800000048783b */ /* 0x000fee0000000200 */
[C---:B--2---:R-:W-:Y:S08]  /*3bb0*/  HMMA.16816.F32.BF16 R32, R16.reuse, R70, R40 ;  /* 0x000000461020723c */ /* 0x044ff00000041828 */
[C---:B------:R-:W-:Y:S01]  /*3bc0*/  HMMA.16816.F32.BF16 R28, R16.reuse, R68, R24 ;  /* 0x00000044101c723c */ /* 0x040fe20000041818 */
[----:B------:R-:W-:Y:S07]  /*3bd0*/  LDSM.16.M88.4 R68, [R2+0x2800] ;  /* 0x002800000244783b */ /* 0x000fee0000000200 */
[C---:B---3--:R-:W-:Y:S08]  /*3be0*/  HMMA.16816.F32.BF16 R56, R16.reuse, R78, R56 ;  /* 0x0000004e1038723c */ /* 0x048ff00000041838 */
[C---:B------:R-:W-:Y:S08]  /*3bf0*/  HMMA.16816.F32.BF16 R44, R16.reuse, R84, R36 ;  /* 0x00000054102c723c */ /* 0x040ff00000041824 */
[C---:B------:R-:W-:Y:S01]  /*3c00*/  HMMA.16816.F32.BF16 R48, R16.reuse, R76, R48 ;  /* 0x0000004c1030723c */ /* 0x040fe20000041830 */
[----:B------:R-:W-:Y:S07]  /*3c10*/  LDSM.16.M88.4 R76, [R2+0x3000] ;  /* 0x00300000024c783b */ /* 0x000fee0000000200 */
[C---:B------:R-:W-:Y:S01]  /*3c20*/  HMMA.16816.F32.BF16 R36, R16.reuse, R88, R8 ;  /* 0x000000581024723c */ /* 0x040fe20000041808 */
[----:B------:R-:W2:Y:S07]  /*3c30*/  LDSM.16.M88.4 R8, [R164+0x4000] ;  /* 0x00400000a408783b */ /* 0x000eae0000000200 */
[C---:B------:R-:W-:Y:S01]  /*3c40*/  HMMA.16816.F32.BF16 R40, R16.reuse, R86, R20 ;  /* 0x000000561028723c */ /* 0x040fe20000041814 */
[----:B------:R-:W3:Y:S07]  /*3c50*/  LDSM.16.M88.4 R84, [R0+0x3000] ;  /* 0x003000000054783b */ /* 0x000eee0000000200 */
[----:B------:R-:W-:Y:S01]  /*3c60*/  HMMA.16816.F32.BF16 R24, R16, R90, R4 ;  /* 0x0000005a1018723c */ /* 0x000fe20000041804 */
[----:B------:R-:W4:Y:S04]  /*3c70*/  LDSM.16.M88.4 R88, [R0+0x3800] ;  /* 0x003800000058783b */ /* 0x000f280000000200 */
[----:B------:R-:W-:Y:S03]  /*3c80*/  LDSM.16.M88.4 R4, [R166+0x4000] ;  /* 0x00400000a604783b */ /* 0x000fe60000000200 */
[C---:B-1----:R-:W-:Y:S08]  /*3c90*/  HMMA.16816.F32.BF16 R16, R12.reuse, R54, R32 ;  /* 0x000000360c10723c */ /* 0x042ff00000041820 */
[C---:B------:R-:W-:Y:S08]  /*3ca0*/  HMMA.16816.F32.BF16 R20, R12.reuse, R52, R28 ;  /* 0x000000340c14723c */ /* 0x040ff0000004181c */
[C---:B------:R-:W-:Y:S08]  /*3cb0*/  HMMA.16816.F32.BF16 R56, R12.reuse, R62, R56 ;  /* 0x0000003e0c38723c */ /* 0x040ff00000041838 */
[C---:B------:R-:W-:Y:S01]  /*3cc0*/  HMMA.16816.F32.BF16 R32, R12.reuse, R60, R48 ;  /* 0x0000003c0c20723c */ /* 0x040fe20000041830 */
[----:B------:R-:W1:Y:S07]  /*3cd0*/  LDSM.16.M88.4 R60, [R2+0x2000] ;  /* 0x00200000023c783b */ /* 0x000e6e0000000200 */
[C---:B------:R-:W-:Y:S08]  /*3ce0*/  HMMA.16816.F32.BF16 R52, R12.reuse, R80, R44 ;  /* 0x000000500c34723c */ /* 0x040ff0000004182c */
[C---:B------:R-:W-:Y:S01]  /*3cf0*/  HMMA.16816.F32.BF16 R48, R12.reuse, R82, R40 ;  /* 0x000000520c30723c */ /* 0x040fe20000041828 */
[----:B------:R-:W5:Y:S07]  /*3d00*/  LDSM.16.M88.4 R80, [R2+0x3800] ;  /* 0x003800000250783b */ /* 0x000f6e0000000200 */
[C---:B------:R-:W-:Y:S08]  /*3d10*/  HMMA.16816.F32.BF16 R44, R12.reuse, R92, R36 ;  /* 0x0000005c0c2c723c */ /* 0x040ff00000041824 */
[----:B------:R-:W-:Y:S08]  /*3d20*/  HMMA.16816.F32.BF16 R40, R12, R94, R24 ;  /* 0x0000005e0c28723c */ /* 0x000ff00000041818 */
[C---:B--2---:R-:W-:Y:S01]  /*3d30*/  HMMA.16816.F32.BF16 R28, R8.reuse, R66, R16 ;  /* 0x00000042081c723c */ /* 0x044fe20000041810 */
[----:B------:R-:W-:Y:S07]  /*3d40*/  LDSM.16.M88.4 R16, [R165+0x4000] ;  /* 0x00400000a510783b */ /* 0x000fee0000000200 */
[C---:B------:R-:W-:Y:S01]  /*3d50*/  HMMA.16816.F32.BF16 R36, R8.reuse, R64, R20 ;  /* 0x000000400824723c */ /* 0x040fe20000041814 */
[----:B------:R-:W2:Y:S07]  /*3d60*/  LDSM.16.M88.4 R64, [R3+0x2000] ;  /* 0x002000000340783b */ /* 0x000eae0000000200 */
[C---:B------:R-:W-:Y:S08]  /*3d70*/  HMMA.16816.F32.BF16 R20, R8.reuse, R74, R56 ;  /* 0x0000004a0814723c */ /* 0x040ff00000041838 */
[C---:B------:R-:W-:Y:S01]  /*3d80*/  HMMA.16816.F32.BF16 R24, R8.reuse, R72, R32 ;  /* 0x000000480818723c */ /* 0x040fe20000041820 */
[----:B------:R-:W2:Y:S07]  /*3d90*/  LDSM.16.M88.4 R72, [R3+0x2800] ;  /* 0x002800000348783b */ /* 0x000eae0000000200 */
[C---:B---3--:R-:W-:Y:S08]  /*3da0*/  HMMA.16816.F32.BF16 R12, R8.reuse, R84, R52 ;  /* 0x00000054080c723c */ /* 0x048ff00000041834 */
[C---:B------:R-:W-:Y:S01]  /*3db0*/  HMMA.16816.F32.BF16 R32, R8.reuse, R86, R48 ;  /* 0x000000560820723c */ /* 0x040fe20000041830 */
[----:B------:R-:W-:Y:S07]  /*3dc0*/  LDSM.16.M88.4 R84, [R0+0x5000] ;  /* 0x005000000054783b */ /* 0x000fee0000000200 */
[C---:B----4-:R-:W-:Y:S08]  /*3dd0*/  HMMA.16816.F32.BF16 R44, R8.reuse, R88, R44 ;  /* 0x00000058082c723c */ /* 0x050ff0000004182c */
[----:B------:R-:W-:Y:S08]  /*3de0*/  HMMA.16816.F32.BF16 R40, R8, R90, R40 ;  /* 0x0000005a0828723c */ /* 0x000ff00000041828 */
[C---:B-1----:R-:W-:Y:S08]  /*3df0*/  HMMA.16816.F32.BF16 R28, R4.reuse, R62, R28 ;  /* 0x0000003e041c723c */ /* 0x042ff0000004181c */
[C---:B------:R-:W-:Y:S01]  /*3e00*/  HMMA.16816.F32.BF16 R48, R4.reuse, R70, R20 ;  /* 0x000000460430723c */ /* 0x040fe20000041814 */
[----:B------:R-:W1:Y:S07]  /*3e10*/  LDSM.16.M88.4 R20, [R3+0x3000] ;  /* 0x003000000314783b */ /* 0x000e6e0000000200 */
[C---:B------:R-:W-:Y:S01]  /*3e20*/  HMMA.16816.F32.BF16 R52, R4.reuse, R68, R24 ;  /* 0x000000440434723c */ /* 0x040fe20000041818 */
[----:B------:R-:W3:Y:S04]  /*3e30*/  LDSM.16.M88.4 R24, [R3+0x3800] ;  /* 0x003800000318783b */ /* 0x000ee80000000200 */
[----:B------:R-:W-:Y:S03]  /*3e40*/  LDSM.16.M88.4 R68, [R0+0x4000] ;  /* 0x004000000044783b */ /* 0x000fe60000000200 */
[C---:B------:R-:W-:Y:S01]  /*3e50*/  HMMA.16816.F32.BF16 R36, R4.reuse, R60, R36 ;  /* 0x0000003c0424723c */ /* 0x040fe20000041824 */
[----:B------:R-:W-:Y:S07]  /*3e60*/  LDSM.16.M88.4 R60, [R169+0x4800] ;  /* 0x00480000a93c783b */ /* 0x000fee0000000200 */
[C---:B------:R-:W-:Y:S08]  /*3e70*/  HMMA.16816.F32.BF16 R12, R4.reuse, R76, R12 ;  /* 0x0000004c040c723c */ /* 0x040ff0000004180c */
[C---:B------:R-:W-:Y:S01]  /*3e80*/  HMMA.16816.F32.BF16 R8, R4.reuse, R78, R32 ;  /* 0x0000004e0408723c */ /* 0x040fe20000041820 */
[----:B------:R-:W-:Y:S07]  /*3e90*/  LDSM.16.M88.4 R76, [R0+0x4800] ;  /* 0x00480000004c783b */ /* 0x000fee0000000200 */
[C---:B-----5:R-:W-:Y:S08]  /*3ea0*/  HMMA.16816.F32.BF16 R56, R4.reuse, R80, R44 ;  /* 0x000000500438723c */ /* 0x060ff0000004182c */
[----:B------:R-:W-:Y:S01]  /*3eb0*/  HMMA.16816.F32.BF16 R40, R4, R82, R40 ;  /* 0x000000520428723c */ /* 0x000fe20000041828 */
[----:B------:R-:W-:Y:S04]  /*3ec0*/  LDSM.16.M88.4 R4, [R163+0x8000] ;  /* 0x00800000a304783b */ /* 0x000fe80000000200 */
[----:B------:R-:W-:Y:S03]  /*3ed0*/  LDSM.16.M88.4 R80, [R2+0x4000] ;  /* 0x004000000250783b */ /* 0x000fe60000000200 */
[C---:B--2---:R-:W-:Y:S01]  /*3ee0*/  HMMA.16816.F32.BF16 R32, R16.reuse, R66, R28 ;  /* 0x000000421020723c */ /* 0x044fe2000004181c */
[----:B------:R-:W2:Y:S07]  /*3ef0*/  LDSM.16.M88.4 R28, [R169+0x4000] ;  /* 0x00400000a91c783b */ /* 0x000eae0000000200 */
[C---:B------:R-:W-:Y:S08]  /*3f00*/  HMMA.16816.F32.BF16 R52, R16.reuse, R72, R52 ;  /* 0x000000481034723c */ /* 0x040ff00000041834 */
[C---:B------:R-:W-:Y:S01]  /*3f10*/  HMMA.16816.F32.BF16 R48, R16.reuse, R74, R48 ;  /* 0x0000004a1030723c */ /* 0x040fe20000041830 */
[----:B------:R-:W4:Y:S07]  /*3f20*/  LDSM.16.M88.4 R72, [R169+0x5800] ;  /* 0x00580000a948783b */ /* 0x000f2e0000000200 */
[C---:B------:R-:W-:Y:S01]  /*3f30*/  HMMA.16816.F32.BF16 R36, R16.reuse, R64, R36 ;  /* 0x000000401024723c */ /* 0x040fe20000041824 */
[----:B------:R-:W5:Y:S07]  /*3f40*/  LDSM.16.M88.4 R64, [R169+0x5000] ;  /* 0x00500000a940783b */ /* 0x000f6e0000000200 */
[C---:B-1----:R-:W-:Y:S01]  /*3f50*/  HMMA.16816.F32.BF16 R44, R16.reuse, R20, R12 ;  /* 0x00000014102c723c */ /* 0x042fe2000004180c */
[----:B------:R-:W1:Y:S07]  /*3f60*/  LDSM.16.M88.4 R12, [R164+0x8000] ;  /* 0x00800000a40c783b */ /* 0x000e6e0000000200 */
[C---:B------:R-:W-:Y:S08]  /*3f70*/  HMMA.16816.F32.BF16 R20, R16.reuse, R22, R8 ;  /* 0x000000161014723c */ /* 0x040ff00000041808 */
[C---:B---3--:R-:W-:Y:S01]  /*3f80*/  HMMA.16816.F32.BF16 R8, R16.reuse, R24, R56 ;  /* 0x000000181008723c */ /* 0x048fe20000041838 */
[----:B------:R-:W-:Y:S07]  /*3f90*/  LDSM.16.M88.4 R56, [R2+0x5000] ;  /* 0x005000000238783b */ /* 0x000fee0000000200 */
[----:B------:R-:W-:Y:S08]  /*3fa0*/  HMMA.16816.F32.BF16 R16, R16, R26, R40 ;  /* 0x0000001a1010723c */ /* 0x000ff00000041828 */
[C---:B--2---:R-:W-:Y:S01]  /*3fb0*/  HMMA.16816.F32.BF16 R24, R4.reuse, R28, R36 ;  /* 0x0000001c0418723c */ /* 0x044fe20000041824 */
[----:B------:R-:W-:Y:S07]  /*3fc0*/  LDSM.16.M88.4 R36, [R2+0x4800] ;  /* 0x004800000224783b */ /* 0x000fee0000000200 */
[C---:B------:R-:W-:Y:S08]  /*3fd0*/  HMMA.16816.F32.BF16 R28, R4.reuse, R30, R32 ;  /* 0x0000001e041c723c */ /* 0x040ff00000041820 */
[C---:B------:R-:W-:Y:S08]  /*3fe0*/  HMMA.16816.F32.BF16 R32, R4.reuse, R60, R52 ;  /* 0x0000003c0420723c */ /* 0x040ff00000041834 */
[C---:B------:R-:W-:Y:S01]  /*3ff0*/  HMMA.16816.F32.BF16 R40, R4.reuse, R62, R48 ;  /* 0x0000003e0428723c */ /* 0x040fe20000041830 */
[----:B------:R2:W3:Y:S07]  /*4000*/  LDSM.16.M88.4 R60, [R0+0x5800] ;  /* 0x00580000003c783b */ /* 0x0004ee0000000200 */
[C---:B----4-:R-:W-:Y:S01]  /*4010*/  HMMA.16816.F32.BF16 R52, R4.reuse, R72, R8 ;  /* 0x000000480434723c */ /* 0x050fe20000041808 */
[----:B------:R-:W4:Y:S07]  /*4020*/  LDSM.16.M88.4 R8, [R166+0x8000] ;  /* 0x00800000a608783b */ /* 0x000f2e0000000200 */
[C---:B-----5:R-:W-:Y:S08]  /*4030*/  HMMA.16816.F32.BF16 R48, R4.reuse, R66, R20 ;  /* 0x000000420430723c */ /* 0x060ff00000041814 */
[----:B------:R-:W-:Y:S01]  /*4040*/  HMMA.16816.F32.BF16 R20, R4, R74, R16 ;  /* 0x0000004a0414723c */ /* 0x000fe20000041810 */
[----:B------:R-:W-:Y:S01]  /*4050*/  LDSM.16.M88.4 R72, [R3+0x4000] ;  /* 0x004000000348783b */ /* 0x000fe20000000200 */
[----:B--2---:R-:W-:-:S05]  /*4060*/  IMAD.IADD R0, R96, 0x1, -R220 ;  /* 0x0000000160007824 */ /* 0x004fca00078e0adc */
[C---:B------:R-:W-:Y:S01]  /*4070*/  ISETP.GT.AND P0, PT, R0.reuse, RZ, PT ;  /* 0x000000ff0000720c */ /* 0x040fe20003f04270 */
[----:B------:R-:W-:Y:S01]  /*4080*/  HMMA.16816.F32.BF16 R44, R4, R64, R44 ;  /* 0x00000040042c723c */ /* 0x000fe2000004182c */
[----:B------:R-:W2:Y:S01]  /*4090*/  LDSM.16.M88.4 R64, [R2+0x5800] ;  /* 0x005800000240783b */ /* 0x000ea20000000200 */
[C---:B------:R-:W-:Y:S02]  /*40a0*/  ISETP.GT.AND P1, PT, R0.reuse, 0x1, PT ;  /* 0x000000010000780c */ /* 0x040fe40003f24270 */
[----:B------:R-:W-:Y:S01]  /*40b0*/  ISETP.GT.AND P2, PT, R0, 0x11, PT ;  /* 0x000000110000780c */ /* 0x000fe20003f44270 */
[----:B------:R-:W5:Y:S03]  /*40c0*/  LDSM.16.M88.4 R4, [R165+0x8000] ;  /* 0x00800000a504783b */ /* 0x000f660000000200 */
[C---:B-1----:R-:W-:Y:S08]  /*40d0*/  HMMA.16816.F32.BF16 R16, R12.reuse, R68, R24 ;  /* 0x000000440c10723c */ /* 0x042ff00000041818 */
[C---:B------:R-:W-:Y:S01]  /*40e0*/  HMMA.16816.F32.BF16 R28, R12.reuse, R70, R28 ;  /* 0x000000460c1c723c */ /* 0x040fe2000004181c */
[----:B------:R-:W-:Y:S07]  /*40f0*/  LDSM.16.M88.4 R68, [R3+0x5000] ;  /* 0x005000000344783b */ /* 0x000fee0000000200 */
[C---:B------:R-:W-:Y:S08]  /*4100*/  HMMA.16816.F32.BF16 R32, R12.reuse, R76, R32 ;  /* 0x0000004c0c20723c */ /* 0x040ff00000041820 */
[C---:B---3--:R-:W-:Y:S08]  /*4110*/  HMMA.16816.F32.BF16 R52, R12.reuse, R60, R52 ;  /* 0x0000003c0c34723c */ /* 0x048ff00000041834 */
[C---:B------:R-:W-:Y:S01]  /*4120*/  HMMA.16816.F32.BF16 R24, R12.reuse, R62, R20 ;  /* 0x0000003e0c18723c */ /* 0x040fe20000041814 */
[----:B------:R-:W1:Y:S07]  /*4130*/  LDSM.16.M88.4 R60, [R3+0x4800] ;  /* 0x00480000033c783b */ /* 0x000e6e0000000200 */
[C---:B------:R-:W-:Y:S01]  /*4140*/  HMMA.16816.F32.BF16 R40, R12.reuse, R78, R40 ;  /* 0x0000004e0c28723c */ /* 0x040fe20000041828 */
[----:B------:R3:W1:Y:S07]  /*4150*/  LDSM.16.M88.4 R76, [R3+0x5800] ;  /* 0x00580000034c783b */ /* 0x00066e0000000200 */
[C---:B------:R-:W-:Y:S08]  /*4160*/  HMMA.16816.F32.BF16 R44, R12.reuse, R84, R44 ;  /* 0x000000540c2c723c */ /* 0x040ff0000004182c */
[----:B------:R-:W-:Y:S08]  /*4170*/  HMMA.16816.F32.BF16 R48, R12, R86, R48 ;  /* 0x000000560c30723c */ /* 0x000ff00000041830 */
[C---:B----4-:R-:W-:Y:S08]  /*4180*/  HMMA.16816.F32.BF16 R16, R8.reuse, R80, R16 ;  /* 0x000000500810723c */ /* 0x050ff00000041810 */
[C---:B------:R-:W-:Y:S08]  /*4190*/  HMMA.16816.F32.BF16 R12, R8.reuse, R82, R28 ;  /* 0x00000052080c723c */ /* 0x040ff0000004181c */
[C---:B------:R-:W-:Y:S08]  /*41a0*/  HMMA.16816.F32.BF16 R20, R8.reuse, R36, R32 ;  /* 0x000000240814723c */ /* 0x040ff00000041820 */
[C---:B------:R-:W-:Y:S08]  /*41b0*/  HMMA.16816.F32.BF16 R28, R8.reuse, R38, R40 ;  /* 0x00000026081c723c */ /* 0x040ff00000041828 */
[C---:B------:R-:W-:Y:S08]  /*41c0*/  HMMA.16816.F32.BF16 R36, R8.reuse, R56, R44 ;  /* 0x000000380824723c */ /* 0x040ff0000004182c */
[C---:B------:R-:W-:Y:S08]  /*41d0*/  HMMA.16816.F32.BF16 R40, R8.reuse, R58, R48 ;  /* 0x0000003a0828723c */ /* 0x040ff00000041830 */
[C---:B--2---:R-:W-:Y:S08]  /*41e0*/  HMMA.16816.F32.BF16 R44, R8.reuse, R64, R52 ;  /* 0x00000040082c723c */ /* 0x044ff00000041834 */
[----:B------:R-:W-:Y:S08]  /*41f0*/  HMMA.16816.F32.BF16 R32, R8, R66, R24 ;  /* 0x000000420820723c */ /* 0x000ff00000041818 */
[C---:B-----5:R-:W-:Y:S08]  /*4200*/  HMMA.16816.F32.BF16 R24, R4.reuse, R72, R16 ;  /* 0x000000480418723c */ /* 0x060ff00000041810 */
[C---:B------:R-:W-:Y:S08]  /*4210*/  HMMA.16816.F32.BF16 R12, R4.reuse, R74, R12 ;  /* 0x0000004a040c723c */ /* 0x040ff0000004180c */
[C---:B-1----:R-:W-:Y:S08]  /*4220*/  HMMA.16816.F32.BF16 R8, R4.reuse, R60, R20 ;  /* 0x0000003c0408723c */ /* 0x042ff00000041814 */
[----:B------:R-:W-:Y:S01]  /*4230*/  HMMA.16816.F32.BF16 R16, R4, R62, R28 ;  /* 0x0000003e0410723c */ /* 0x000fe2000004181c */
[----:B------:R-:W-:-:S02]  /*4240*/  FSEL R26, R26, -INF , P0 ;  /* 0xff8000001a1a7808 */ /* 0x000fc40000000000 */
[----:B------:R-:W-:-:S04]  /*4250*/  FSEL R27, R27, -INF , P1 ;  /* 0xff8000001b1b7808 */ /* 0x000fc80000800000 */
[----:B---3--:R-:W-:Y:S01]  /*4260*/  FMNMX.FTZ R3, R26, R27, !PT ;  /* 0x0000001b1a037209 */ /* 0x008fe20007810000 */
[C---:B------:R-:W-:Y:S08]  /*4270*/  HMMA.16816.F32.BF16 R20, R4.reuse, R68, R36 ;  /* 0x000000440414723c */ /* 0x040ff00000041824 */
[----:B------:R-:W-:Y:S01]  /*4280*/  HMMA.16816.F32.BF16 R28, R4, R70, R40 ;  /* 0x00000046041c723c */ /* 0x000fe20000041828 */
[----:B------:R-:W-:-:S06]  /*4290*/  FSEL R9, R9, -INF , P2 ;  /* 0xff80000009097808 */ /* 0x000fcc0001000000 */
[----:B------:R-:W-:Y:S01]  /*42a0*/  FSEL R41, R11, -INF , P2 ;  /* 0xff8000000b297808 */ /* 0x000fe20001000000 */
[C---:B------:R-:W-:Y:S08]  /*42b0*/  HMMA.16816.F32.BF16 R44, R4.reuse, R76, R44 ;  /* 0x0000004c042c723c */ /* 0x040ff0000004182c */
[----:B------:R-:W-:Y:S07]  /*42c0*/  HMMA.16816.F32.BF16 R32, R4, R78, R32 ;  /* 0x0000004e0420723c */ /* 0x000fee0000041820 */
[----:B------:R-:W-:-:S02]  /*42d0*/  FSEL R7, R24, -INF , P0 ;  /* 0xff80000018077808 */ /* 0x000fc40000000000 */
[C---:B------:R-:W-:Y:S02]  /*42e0*/  ISETP.GT.AND P0, PT, R0.reuse, 0x8, PT ;  /* 0x000000080000780c */ /* 0x040fe40003f04270 */
[----:B------:R-:W-:Y:S02]  /*42f0*/  FSEL R6, R25, -INF , P1 ;  /* 0xff80000019067808 */ /* 0x000fe40000800000 */
[----:B------:R-:W-:Y:S02]  /*4300*/  ISETP.GT.AND P1, PT, R0, 0x9, PT ;  /* 0x000000090000780c */ /* 0x000fe40003f24270 */
[----:B------:R-:W-:Y:S02]  /*4310*/  FSEL R12, R12, -INF , P0 ;  /* 0xff8000000c0c7808 */ /* 0x000fe40000000000 */
[----:B------:R-:W-:Y:S02]  /*4320*/  FMNMX.FTZ R2, R7, R6, !PT ;  /* 0x0000000607027209 */ /* 0x000fe40007810000 */
[----:B------:R-:W-:-:S02]  /*4330*/  FSEL R24, R14, -INF , P0 ;  /* 0xff8000000e187808 */ /* 0x000fc40000000000 */
[----:B------:R-:W-:Y:S02]  /*4340*/  ISETP.GT.AND P0, PT, R0, 0x10, PT ;  /* 0x000000100000780c */ /* 0x000fe40003f04270 */
[----:B------:R-:W-:Y:S02]  /*4350*/  FSEL R13, R13, -INF , P1 ;  /* 0xff8000000d0d7808 */ /* 0x000fe40000800000 */
[----:B------:R-:W-:Y:S02]  /*4360*/  FMNMX.FTZ R2, R12, R2, !PT ;  /* 0x000000020c027209 */ /* 0x000fe40007810000 */
[----:B------:R-:W-:Y:S02]  /*4370*/  FSEL R25, R15, -INF , P1 ;  /* 0xff8000000f197808 */ /* 0x000fe40000800000 */
[----:B------:R-:W-:Y:S02]  /*4380*/  FMNMX.FTZ R3, R24, R3, !PT ;  /* 0x0000000318037209 */ /* 0x000fe40007810000 */
[----:B------:R-:W-:-:S02]  /*4390*/  FSEL R8, R8, -INF , P0 ;  /* 0xff80000008087808 */ /* 0x000fc40000000000 */
[----:B------:R-:W-:Y:S02]  /*43a0*/  FMNMX.FTZ R2, R13, R2, !PT ;  /* 0x000000020d027209 */ /* 0x000fe40007810000 */
[----:B------:R-:W-:Y:S02]  /*43b0*/  FSEL R40, R10, -INF , P0 ;  /* 0xff8000000a287808 */ /* 0x000fe40000000000 */
[----:B------:R-:W-:Y:S02]  /*43c0*/  FMNMX.FTZ R3, R25, R3, !PT ;  /* 0x0000000319037209 */ /* 0x000fe40007810000 */
[----:B------:R-:W-:Y:S02]  /*43d0*/  ISETP.GT.AND P1, PT, R0, 0x18, PT ;  /* 0x000000180000780c */ /* 0x000fe40003f24270 */
[----:B------:R-:W-:Y:S02]  /*43e0*/  FMNMX.FTZ R2, R8, R2, !PT ;  /* 0x0000000208027209 */ /* 0x000fe40007810000 */
[----:B------:R-:W-:-:S02]  /*43f0*/  FMNMX.FTZ R3, R40, R3, !PT ;  /* 0x0000000328037209 */ /* 0x000fc40007810000 */
[----:B------:R-:W-:Y:S02]  /*4400*/  ISETP.GT.AND P0, PT, R0, 0x19, PT ;  /* 0x000000190000780c */ /* 0x000fe40003f04270 */
[----:B------:R-:W-:Y:S02]  /*4410*/  FSEL R16, R16, -INF , P1 ;  /* 0xff80000010107808 */ /* 0x000fe40000800000 */
        /* <DEDUP_REMOVED lines=14> */
[----:B------:R-:W-:Y:S02]  /*4500*/  ISETP.GT.AND P1, PT, R0, 0x28, PT ;  /* 0x000000280000780c */ /* 0x000fe40003f24270 */
        /* <DEDUP_REMOVED lines=8> */
[----:B------:R-:W-:Y:S02]  /*4590*/  FSEL R66, R29, -INF , P0 ;  /* 0xff8000001d427808 */ /* 0x000fe40000000000 */
[----:B------:R-:W-:Y:S02]  /*45a0*/  ISETP.GT.AND P1, PT, R0, 0x30, PT ;  /* 0x000000300000780c */ /* 0x000fe40003f24270 */
        /* <DEDUP_REMOVED lines=8> */
[----:B------:R-:W-:-:S02]  /*4630*/  FSEL R152, R47, -INF , P0 ;  /* 0xff8000002f987808 */ /* 0x000fc40000000000 */
[----:B------:R-:W-:Y:S02]  /*4640*/  FSEL R67, R45, -INF , P0 ;  /* 0xff8000002d437808 */ /* 0x000fe40000000000 */
[C---:B------:R-:W-:Y:S02]  /*4650*/  ISETP.GT.AND P1, PT, R0.reuse, 0x38, PT ;  /* 0x000000380000780c */ /* 0x040fe40003f24270 */
[----:B------:R-:W-:Y:S02]  /*4660*/  ISETP.GT.AND P0, PT, R0, 0x39, PT ;  /* 0x000000390000780c */ /* 0x000fe40003f04270 */
[----:B------:R-:W-:Y:S02]  /*4670*/  FMNMX.FTZ R0, R69, R2, !PT ;  /* 0x0000000245007209 */ /* 0x000fe40007810000 */
[----:B------:R-:W-:Y:S02]  /*4680*/  FMNMX.FTZ R2, R153, R3, !PT ;  /* 0x0000000399027209 */ /* 0x000fe40007810000 */
[----:B------:R-:W-:-:S02]  /*4690*/  FSEL R103, R34, -INF , P1 ;  /* 0xff80000022677808 */ /* 0x000fc40000800000 */
[----:B------:R-:W-:Y:S02]  /*46a0*/  FSEL R65, R32, -INF , P1 ;  /* 0xff80000020417808 */ /* 0x000fe40000800000 */
[----:B------:R-:W-:Y:S02]  /*46b0*/  FMNMX.FTZ R0, R67, R0, !PT ;  /* 0x0000000043007209 */ /* 0x000fe40007810000 */
[----:B------:R-:W-:Y:S02]  /*46c0*/  FMNMX.FTZ R2, R152, R2, !PT ;  /* 0x0000000298027209 */ /* 0x000fe40007810000 */
[----:B------:R-:W-:Y:S02]  /*46d0*/  FSEL R102, R35, -INF , P0 ;  /* 0xff80000023667808 */ /* 0x000fe40000000000 */
[----:B------:R-:W-:Y:S02]  /*46e0*/  FSEL R64, R33, -INF , P0 ;  /* 0xff80000021407808 */ /* 0x000fe40000000000 */
[----:B------:R-:W-:-:S02]  /*46f0*/  FMNMX.FTZ R0, R65, R0, !PT ;  /* 0x0000000041007209 */ /* 0x000fc40007810000 */
[----:B------:R-:W-:Y:S02]  /*4700*/  FMNMX.FTZ R2, R103, R2, !PT ;  /* 0x0000000267027209 */ /* 0x000fe40007810000 */
[----:B------:R-:W-:Y:S02]  /*4710*/  FMNMX.FTZ R0, R64, R0, !PT ;  /* 0x0000000040007209 */ /* 0x000fe40007810000 */
[----:B------:R-:W-:Y:S01]  /*4720*/  FMNMX.FTZ R4, R102, R2, !PT ;  /* 0x0000000266047209 */ /* 0x000fe20007810000 */
[----:B------:R-:W-:Y:S05]  /*4730*/  @!PT BRA `(.L_x_4688) ;  /* 0x000099600000f947 */ /* 0x000fea0003800000 */
[----:B------:R1:W2:Y:S02]  /*4740*/  SHFL.BFLY PT, R2, R0, 0x2, 0x1f ;  /* 0x0c401f0000027f89 */ /* 0x0002a400000e0000 */
.L_x_4778:
        /* <DEDUP_REMOVED lines=14> */
[----:B------:R-:W-:Y:S04]  /*4830*/  LDSM.16.MT88.4 R28, [R208+0x800] ;  /* 0x00080000d01c783b */ /* 0x000fe80000004200 */
[----:B------:R-:W-:Y:S01]  /*4840*/  FFMA.FTZ R3, R7, c[0x0][0x2d0], -R0 ;  /* 0x0000b40007037a23 */ /* 0x000fe20000010800 */
[----:B------:R-:W-:Y:S03]  /*4850*/  LDSM.16.MT88.4 R32, [R170+0x800] ;  /* 0x00080000aa20783b */ /* 0x000fe60000004200 */
[----:B------:R2:W-:Y:S01]  /*4860*/  MUFU.EX2 R156, R3 ;  /* 0x00000003009c7308 */ /* 0x0005e20000000800 */
[----:B------:R-:W-:Y:S04]  /*4870*/  LDSM.16.MT88.4 R60, [R170+0x2000] ;  /* 0x00200000aa3c783b */ /* 0x000fe80000004200 */
[----:B------:R-:W-:Y:S01]  /*4880*/  LDSM.16.MT88.4 R56, [R211+0x2000] ;  /* 0x00200000d338783b */ /* 0x000fe20000004200 */
[----:B-1----:R-:W-:-:S04]  /*4890*/  FMNMX.FTZ R100, R2, R4, !PT ;  /* 0x0000000402647209 */ /* 0x002fc80007810000 */
[C---:B------:R-:W-:Y:S01]  /*48a0*/  FSETP.NEU.FTZ.AND P0, PT, R100.reuse, -INF , PT ;  /* 0xff8000006400780b */ /* 0x040fe20003f1d000 */
[----:B------:R-:W-:Y:S02]  /*48b0*/  FMUL.FTZ R2, R100, c[0x0][0x2d0] ;  /* 0x0000b40064027a20 */ /* 0x000fe40000410000 */
[----:B--2---:R-:W-:-:S03]  /*48c0*/  FFMA.FTZ R3, R6, c[0x0][0x2d0], -R0 ;  /* 0x0000b40006037a23 */ /* 0x004fc60000010800 */
[----:B------:R-:W-:Y:S01]  /*48d0*/  FSEL R2, R2, RZ, P0 ;  /* 0x000000ff02027208 */ /* 0x000fe20000000000 */
[----:B------:R-:W1:Y:S01]  /*48e0*/  LDSM.16.MT88.4 R4, [R208] ;  /* 0x00000000d004783b */ /* 0x000e620000004200 */
[----:B------:R2:W-:Y:S02]  /*48f0*/  MUFU.EX2 R150, R3 ;  /* 0x0000000300967308 */ /* 0x0005e40000000800 */
[----:B--2---:R-:W-:-:S06]  /*4900*/  FFMA.FTZ R3, R12, c[0x0][0x2d0], -R0 ;  /* 0x0000b4000c037a23 */ /* 0x004fcc0000010800 */
[----:B------:R2:W-:Y:S02]  /*4910*/  MUFU.EX2 R149, R3 ;  /* 0x0000000300957308 */ /* 0x0005e40000000800 */
[----:B--2---:R-:W-:Y:S02]  /*4920*/  FFMA.FTZ R3, R13, c[0x0][0x2d0], -R0 ;  /* 0x0000b4000d037a23 */ /* 0x004fe40000010800 */
[----:B------:R-:W2:Y:S04]  /*4930*/  LDSM.16.MT88.4 R12, [R170] ;  /* 0x00000000aa0c783b */ /* 0x000ea80000004200 */
[----:B------:R4:W5:Y:S02]  /*4940*/  MUFU.EX2 R157, R3 ;  /* 0x00000003009d7308 */ /* 0x0009640000000800 */
[----:B----4-:R-:W-:Y:S01]  /*4950*/  FFMA.FTZ R3, R26, c[0x0][0x2d0], -R2 ;  /* 0x0000b4001a037a23 */ /* 0x010fe20000010802 */
[----:B-----5:R-:W-:-:S05]  /*4960*/  F2FP.BF16.PACK_AB R10, R157, R149 ;  /* 0x000000959d0a723e */ /* 0x020fca00000010ff */
[----:B------:R4:W-:Y:S02]  /*4970*/  MUFU.EX2 R151, R3 ;  /* 0x0000000300977308 */ /* 0x0009e40000000800 */
[----:B----4-:R-:W-:-:S06]  /*4980*/  FFMA.FTZ R3, R27, c[0x0][0x2d0], -R2 ;  /* 0x0000b4001b037a23 */ /* 0x010fcc0000010802 */
[----:B------:R4:W-:Y:S02]  /*4990*/  MUFU.EX2 R148, R3 ;  /* 0x0000000300947308 */ /* 0x0009e40000000800 */
[----:B----4-:R-:W-:-:S06]  /*49a0*/  FFMA.FTZ R3, R24, c[0x0][0x2d0], -R2 ;  /* 0x0000b40018037a23 */ /* 0x010fcc0000010802 */
[----:B------:R4:W-:Y:S02]  /*49b0*/  MUFU.EX2 R155, R3 ;  /* 0x00000003009b7308 */ /* 0x0009e40000000800 */
[----:B----4-:R-:W-:-:S06]  /*49c0*/  FFMA.FTZ R3, R25, c[0x0][0x2d0], -R2 ;  /* 0x0000b40019037a23 */ /* 0x010fcc0000010802 */
[----:B------:R4:W5:Y:S02]  /*49d0*/  MUFU.EX2 R182, R3 ;  /* 0x0000000300b67308 */ /* 0x0009640000000800 */
[----:B----4-:R-:W-:Y:S01]  /*49e0*/  FFMA.FTZ R3, R8, c[0x0][0x2d0], -R0 ;  /* 0x0000b40008037a23 */ /* 0x010fe20000010800 */
[----:B------:R-:W-:Y:S02]  /*49f0*/  F2FP.BF16.PACK_AB R8, R150, R156 ;  /* 0x0000009c9608723e */ /* 0x000fe400000010ff */
[----:B-----5:R-:W-:-:S03]  /*4a00*/  F2FP.BF16.PACK_AB R11, R182, R155 ;  /* 0x0000009bb60b723e */ /* 0x020fc600000010ff */
[----:B------:R4:W-:Y:S02]  /*4a10*/  MUFU.EX2 R183, R3 ;  /* 0x0000000300b77308 */ /* 0x0009e40000000800 */
[----:B----4-:R-:W-:Y:S01]  /*4a20*/  FFMA.FTZ R3, R9, c[0x0][0x2d0], -R0 ;  /* 0x0000b40009037a23 */ /* 0x010fe20000010800 */
[----:B------:R-:W-:-:S05]  /*4a30*/  F2FP.BF16.PACK_AB R9, R148, R151 ;  /* 0x000000979409723e */ /* 0x000fca00000010ff */
[----:B------:R4:W5:Y:S02]  /*4a40*/  MUFU.EX2 R214, R3 ;  /* 0x0000000300d67308 */ /* 0x0009640000000800 */
[C---:B-1----:R-:W-:Y:S08]  /*4a50*/  HMMA.16816.F32.BF16 R24, R8.reuse, R4, RZ ;  /* 0x000000040818723c */ /* 0x042ff000000418ff */
[----:B------:R-:W-:Y:S01]  /*4a60*/  HMMA.16816.F32.BF16 R20, R8, R6, RZ ;  /* 0x000000060814723c */ /* 0x000fe200000418ff */
[----:B----4-:R-:W-:Y:S01]  /*4a70*/  FFMA.FTZ R3, R16, c[0x0][0x2d0], -R0 ;  /* 0x0000b40010037a23 */ /* 0x010fe20000010800 */
[----:B-----5:R-:W-:-:S03]  /*4a80*/  F2FP.BF16.PACK_AB R4, R214, R183 ;  /* 0x000000b7d604723e */ /* 0x020fc600000010ff */
[----:B------:R1:W-:Y:S03]  /*4a90*/  MUFU.EX2 R213, R3 ;  /* 0x0000000300d57308 */ /* 0x0003e60000000800 */
[C---:B--2---:R-:W-:Y:S08]  /*4aa0*/  HMMA.16816.F32.BF16 R52, R8.reuse, R12, RZ ;  /* 0x0000000c0834723c */ /* 0x044ff000000418ff */
[----:B------:R-:W-:Y:S01]  /*4ab0*/  HMMA.16816.F32.BF16 R44, R8, R14, RZ ;  /* 0x0000000e082c723c */ /* 0x000fe200000418ff */
[----:B-1----:R-:W-:-:S07]  /*4ac0*/  FFMA.FTZ R3, R17, c[0x0][0x2d0], -R0 ;  /* 0x0000b40011037a23 */ /* 0x002fce0000010800 */
[----:B------:R-:W-:Y:S01]  /*4ad0*/  HMMA.16816.F32.BF16 R12, R8, R38, RZ ;  /* 0x00000026080c723c */ /* 0x000fe200000418ff */
[----:B------:R1:W2:Y:S02]  /*4ae0*/  MUFU.EX2 R217, R3 ;  /* 0x0000000300d97308 */ /* 0x0002a40000000800 */
[----:B-1----:R-:W-:Y:S01]  /*4af0*/  FFMA.FTZ R3, R40, c[0x0][0x2d0], -R2 ;  /* 0x0000b40028037a23 */ /* 0x002fe20000010802 */
[----:B--2---:R-:W-:-:S05]  /*4b00*/  F2FP.BF16.PACK_AB R6, R217, R213 ;  /* 0x000000d5d906723e */ /* 0x004fca00000010ff */
[----:B------:R1:W-:Y:S01]  /*4b10*/  MUFU.EX2 R180, R3 ;  /* 0x0000000300b47308 */ /* 0x0003e20000000800 */
[----:B---3--:R-:W-:Y:S01]  /*4b20*/  LDSM.16.MT88.4 R48, [R158] ;  /* 0x000000009e30783b */ /* 0x008fe20000004200 */
[----:B-1----:R-:W-:-:S03]  /*4b30*/  FFMA.FTZ R3, R41, c[0x0][0x2d0], -R2 ;  /* 0x0000b40029037a23 */ /* 0x002fc60000010802 */
[----:B------:R-:W1:Y:S03]  /*4b40*/  LDSM.16.MT88.4 R40, [R171+0x800] ;  /* 0x00080000ab28783b */ /* 0x000e660000004200 */
[----:B------:R2:W3:Y:S02]  /*4b50*/  MUFU.EX2 R212, R3 ;  /* 0x0000000300d47308 */ /* 0x0004e40000000800 */
[----:B--2---:R-:W-:Y:S01]  /*4b60*/  FFMA.FTZ R3, R18, c[0x0][0x2d0], -R2 ;  /* 0x0000b40012037a23 */ /* 0x004fe20000010802 */
[----:B---3--:R-:W-:-:S05]  /*4b70*/  F2FP.BF16.PACK_AB R5, R212, R180 ;  /* 0x000000b4d405723e */ /* 0x008fca00000010ff */
[----:B------:R2:W-:Y:S02]  /*4b80*/  MUFU.EX2 R181, R3 ;  /* 0x0000000300b57308 */ /* 0x0005e40000000800 */
[----:B--2---:R-:W-:Y:S02]  /*4b90*/  FFMA.FTZ R3, R19, c[0x0][0x2d0], -R2 ;  /* 0x0000b40013037a23 */ /* 0x004fe40000010802 */
[----:B------:R-:W-:Y:S01]  /*4ba0*/  HMMA.16816.F32.BF16 R16, R8, R36, RZ ;  /* 0x000000240810723c */ /* 0x000fe200000418ff */
[----:B------:R-:W-:Y:S03]  /*4bb0*/  LDSM.16.MT88.4 R36, [R208+0x2800] ;  /* 0x00280000d024783b */ /* 0x000fe60000004200 */
        /* <DEDUP_REMOVED lines=12> */
[C---:B-1----:R-:W-:Y:S08]  /*4c80*/  HMMA.16816.F32.BF16 R140, R4.reuse, R40, R16 ;  /* 0x00000028048c723c */ /* 0x042ff00000041810 */
[----:B------:R-:W-:Y:S01]  /*4c90*/  HMMA.16816.F32.BF16 R136, R4, R42, R12 ;  /* 0x0000002a0488723c */ /* 0x000fe2000004180c */
[----:B------:R-:W1:Y:S01]  /*4ca0*/  LDSM.16.MT88.4 R40, [R170+0x2800] ;  /* 0x00280000aa28783b */ /* 0x000e620000004200 */
[----:B--2---:R-:W-:-:S04]  /*4cb0*/  FFMA.FTZ R3, R68, c[0x0][0x2d0], -R0 ;  /* 0x0000b40044037a23 */ /* 0x004fc80000010800 */
[----:B------:R2:W-:Y:S02]  /*4cc0*/  MUFU.EX2 R175, R3 ;  /* 0x0000000300af7308 */ /* 0x0005e40000000800 */
[----:B------:R-:W-:Y:S08]  /*4cd0*/  HMMA.16816.F32.BF16 R16, R8, R48, RZ ;  /* 0x000000300810723c */ /* 0x000ff000000418ff */
[----:B------:R-:W-:Y:S01]  /*4ce0*/  HMMA.16816.F32.BF16 R124, R4, R34, R44 ;  /* 0x00000022047c723c */ /* 0x000fe2000004182c */
[----:B------:R-:W-:Y:S01]  /*4cf0*/  LDSM.16.MT88.4 R44, [R211+0x2800] ;  /* 0x00280000d32c783b */ /* 0x000fe20000004200 */
[----:B--2---:R-:W-:-:S06]  /*4d00*/  FFMA.FTZ R3, R66, c[0x0][0x2d0], -R0 ;  /* 0x0000b40042037a23 */ /* 0x004fcc0000010800 */
[C---:B------:R-:W-:Y:S01]  /*4d10*/  HMMA.16816.F32.BF16 R12, R8.reuse, R50, RZ ;  /* 0x00000032080c723c */ /* 0x040fe200000418ff */
[----:B------:R-:W2:Y:S01]  /*4d20*/  LDSM.16.MT88.4 R48, [R171+0x2800] ;  /* 0x00280000ab30783b */ /* 0x000ea20000004200 */
[----:B------:R5:W1:Y:S06]  /*4d30*/  MUFU.EX2 R178, R3 ;  /* 0x0000000300b27308 */ /* 0x000a6c0000000800 */
[----:B------:R-:W-:Y:S08]  /*4d40*/  HMMA.16816.F32.BF16 R32, R8, R60, RZ ;  /* 0x0000003c0820723c */ /* 0x000ff000000418ff */
[----:B---3--:R-:W-:Y:S01]  /*4d50*/  HMMA.16816.F32.BF16 R108, R4, R24, R16 ;  /* 0x00000018046c723c */ /* 0x008fe20000041810 */
[----:B-----5:R-:W-:-:S04]  /*4d60*/  FFMA.FTZ R3, R75, c[0x0][0x2d0], -R2 ;  /* 0x0000b4004b037a23 */ /* 0x020fc80000010802 */
[----:B------:R3:W-:Y:S03]  /*4d70*/  MUFU.EX2 R159, R3 ;  /* 0x00000003009f7308 */ /* 0x0007e60000000800 */
[C---:B------:R-:W-:Y:S01]  /*4d80*/  HMMA.16816.F32.BF16 R28, R8.reuse, R62, RZ ;  /* 0x0000003e081c723c */ /* 0x040fe200000418ff */
[----:B------:R-:W5:Y:S07]  /*4d90*/  LDSM.16.MT88.4 R60, [R170+0x4000] ;  /* 0x00400000aa3c783b */ /* 0x000f6e0000004200 */
[----:B----4-:R-:W-:Y:S01]  /*4da0*/  HMMA.16816.F32.BF16 R16, R8, R20, RZ ;  /* 0x000000140810723c */ /* 0x010fe200000418ff */
        /* <DEDUP_REMOVED lines=14> */
[----:B-----5:R-:W-:Y:S08]  /*4e90*/  HMMA.16816.F32.BF16 R12, R8, R60, RZ ;  /* 0x0000003c080c723c */ /* 0x020ff000000418ff */
        /* <DEDUP_REMOVED lines=202> */
.L_x_4779:
        /* <DEDUP_REMOVED lines=17> */
.L_x_4780:
        /* <DEDUP_REMOVED lines=21> */
.L_x_4690:
[----:B------:R-:W-:Y:S05]  /*5da0*/  BSYNC B0 ;  /* 0x0000000000007941 */ /* 0x000fea0003800000 */
.L_x_4689:
        /* <DEDUP_REMOVED lines=9> */
.L_x_4703:
        /* <DEDUP_REMOVED lines=43> */
.L_x_4781:
        /* <DEDUP_REMOVED lines=19> */
.L_x_4782:
        /* <DEDUP_REMOVED lines=21> */
.L_x_4695:
[----:B------:R-:W-:Y:S05]  /*6370*/  BSYNC B0 ;  /* 0x0000000000007941 */ /* 0x000fea0003800000 */
.L_x_4694:
        /* <DEDUP_REMOVED lines=42> */
[----:B------:R-:W1:Y:S07]  /*6620*/  LDSM.16.M88.4 R136, [R156+0x800] ;  /* 0x000800009c88783b */ /* 0x000e6e0000000200 */
        /* <DEDUP_REMOVED lines=25> */
[----:B------:R-:W2:Y:S07]  /*67c0*/  LDSM.16.M88.4 R144, [R3+0x2800] ;  /* 0x002800000390783b */ /* 0x000eae0000000200 */
        /* <DEDUP_REMOVED lines=65> */
[----:B------:R-:W-:Y:S01]  /*6be0*/  LDSM.16.M88.4 R152, [R156+0x4000] ;  /* 0x004000009c98783b */ /* 0x000fe20000000200 */
[C---:B-1----:R-:W-:Y:S08]  /*6bf0*/  HMMA.16816.F32.BF16 R4, R140.reuse, R148, R4 ;  /* 0x000000948c04723c */ /* 0x042ff00000041804 */
[C---:B------:R-:W-:Y:S01]  /*6c00*/  HMMA.16816.F32.BF16 R8, R140.reuse, R150, R8 ;  /* 0x000000968c08723c */ /* 0x040fe20000041808 */
[----:B------:R-:W1:Y:S07]  /*6c10*/  LDSM.16.M88.4 R148, [R101+0x5800] ;  /* 0x005800006594783b */ /* 0x000e6e0000000200 */
[C---:B--2---:R-:W-:Y:S08]  /*6c20*/  HMMA.16816.F32.BF16 R12, R140.reuse, R144, R12 ;  /* 0x000000908c0c723c */ /* 0x044ff0000004180c */
[C---:B------:R-:W-:Y:S01]  /*6c30*/  HMMA.16816.F32.BF16 R16, R140.reuse, R146, R16 ;  /* 0x000000928c10723c */ /* 0x040fe20000041810 */
[----:B------:R-:W2:Y:S07]  /*6c40*/  LDSM.16.M88.4 R144, [R165+0x8000] ;  /* 0x00800000a590783b */ /* 0x000eae0000000200 */
[C---:B---3--:R-:W-:Y:S08]  /*6c50*/  HMMA.16816.F32.BF16 R20, R140.reuse, R136, R20 ;  /* 0x000000888c14723c */ /* 0x048ff00000041814 */
[C---:B------:R-:W-:Y:S01]  /*6c60*/  HMMA.16816.F32.BF16 R24, R140.reuse, R138, R24 ;  /* 0x0000008a8c18723c */ /* 0x040fe20000041818 */
[----:B------:R-:W3:Y:S07]  /*6c70*/  LDSM.16.M88.4 R136, [R2+0x4800] ;  /* 0x004800000288783b */ /* 0x000eee0000000200 */
[C---:B-1----:R-:W-:Y:S08]  /*6c80*/  HMMA.16816.F32.BF16 R28, R140.reuse, R148, R28 ;  /* 0x000000948c1c723c */ /* 0x042ff0000004181c */
[----:B------:R-:W-:Y:S01]  /*6c90*/  HMMA.16816.F32.BF16 R32, R140, R150, R32 ;  /* 0x000000968c20723c */ /* 0x000fe20000041820 */
[----:B------:R-:W1:Y:S07]  /*6ca0*/  LDSM.16.M88.4 R140, [R2+0x5000] ;  /* 0x00500000028c783b */ /* 0x000e6e0000000200 */
[C---:B--2---:R-:W-:Y:S01]  /*6cb0*/  HMMA.16816.F32.BF16 R4, R144.reuse, R152, R4 ;  /* 0x000000989004723c */ /* 0x044fe20000041804 */
[----:B------:R2:W4:Y:S07]  /*6cc0*/  LDSM.16.M88.4 R148, [R2+0x5800] ;  /* 0x005800000294783b */ /* 0x00052e0000000200 */
[C---:B------:R-:W-:Y:S08]  /*6cd0*/  HMMA.16816.F32.BF16 R8, R144.reuse, R154, R8 ;  /* 0x0000009a9008723c */ /* 0x040ff00000041808 */
[C---:B---3--:R-:W-:Y:S08]  /*6ce0*/  HMMA.16816.F32.BF16 R12, R144.reuse, R136, R12 ;  /* 0x00000088900c723c */ /* 0x048ff0000004180c */
[----:B------:R-:W-:Y:S01]  /*6cf0*/  FMNMX.FTZ R3, R4, R0, !PT ;  /* 0x0000000004037209 */ /* 0x000fe20007810000 */
[C---:B------:R-:W-:Y:S03]  /*6d00*/  HMMA.16816.F32.BF16 R16, R144.reuse, R138, R16 ;  /* 0x0000008a9010723c */ /* 0x040fe60000041810 */
[----:B--2---:R-:W-:Y:S02]  /*6d10*/  FMNMX.FTZ R2, R6, R102, !PT ;  /* 0x0000006606027209 */ /* 0x004fe40007810000 */
[----:B------:R-:W-:Y:S02]  /*6d20*/  FMNMX.FTZ R3, R5, R3, !PT ;  /* 0x0000000305037209 */ /* 0x000fe40007810000 */
[----:B------:R-:W-:Y:S01]  /*6d30*/  FMNMX.FTZ R2, R7, R2, !PT ;  /* 0x0000000207027209 */ /* 0x000fe20007810000 */
[C---:B-1----:R-:W-:Y:S04]  /*6d40*/  HMMA.16816.F32.BF16 R20, R144.reuse, R140, R20 ;  /* 0x0000008c9014723c */ /* 0x042fe80000041814 */
[----:B------:R-:W-:Y:S02]  /*6d50*/  FMNMX.FTZ R3, R8, R3, !PT ;  /* 0x0000000308037209 */ /* 0x000fe40007810000 */
[----:B------:R-:W-:Y:S02]  /*6d60*/  FMNMX.FTZ R2, R10, R2, !PT ;  /* 0x000000020a027209 */ /* 0x000fe40007810000 */
[----:B------:R-:W-:Y:S01]  /*6d70*/  FMNMX.FTZ R3, R9, R3, !PT ;  /* 0x0000000309037209 */ /* 0x000fe20007810000 */
[C---:B------:R-:W-:Y:S03]  /*6d80*/  HMMA.16816.F32.BF16 R24, R144.reuse, R142, R24 ;  /* 0x0000008e9018723c */ /* 0x040fe60000041818 */
[----:B------:R-:W-:Y:S02]  /*6d90*/  FMNMX.FTZ R2, R11, R2, !PT ;  /* 0x000000020b027209 */ /* 0x000fe40007810000 */
[----:B------:R-:W-:Y:S02]  /*6da0*/  FMNMX.FTZ R3, R12, R3, !PT ;  /* 0x000000030c037209 */ /* 0x000fe40007810000 */
[----:B------:R-:W-:Y:S01]  /*6db0*/  FMNMX.FTZ R2, R14, R2, !PT ;  /* 0x000000020e027209 */ /* 0x000fe20007810000 */
[C---:B----4-:R-:W-:Y:S04]  /*6dc0*/  HMMA.16816.F32.BF16 R28, R144.reuse, R148, R28 ;  /* 0x00000094901c723c */ /* 0x050fe8000004181c */
[----:B------:R-:W-:Y:S02]  /*6dd0*/  FMNMX.FTZ R3, R13, R3, !PT ;  /* 0x000000030d037209 */ /* 0x000fe40007810000 */
[----:B------:R-:W-:Y:S02]  /*6de0*/  FMNMX.FTZ R2, R15, R2, !PT ;  /* 0x000000020f027209 */ /* 0x000fe40007810000 */
[----:B------:R-:W-:Y:S01]  /*6df0*/  FMNMX.FTZ R3, R16, R3, !PT ;  /* 0x0000000310037209 */ /* 0x000fe20007810000 */
[----:B------:R-:W-:Y:S03]  /*6e00*/  HMMA.16816.F32.BF16 R32, R144, R150, R32 ;  /* 0x000000969020723c */ /* 0x000fe60000041820 */
[----:B------:R-:W-:Y:S02]  /*6e10*/  FMNMX.FTZ R2, R18, R2, !PT ;  /* 0x0000000212027209 */ /* 0x000fe40007810000 */
[----:B------:R-:W-:Y:S02]  /*6e20*/  FMNMX.FTZ R100, R17, R3, !PT ;  /* 0x0000000311647209 */ /* 0x000fe40007810000 */
[----:B------:R-:W-:Y:S02]  /*6e30*/  FMNMX.FTZ R3, R19, R2, !PT ;  /* 0x0000000213037209 */ /* 0x000fe40007810000 */
[----:B------:R-:W-:Y:S03]  /*6e40*/  FMNMX.FTZ R2, R20, R100, !PT ;  /* 0x0000006414027209 */ /* 0x000fe60007810000 */
        /* <DEDUP_REMOVED lines=11> */
[----:B------:R-:W-:Y:S02]  /*6f00*/  IADD3 R100, R176, 0x1, RZ ;  /* 0x00000001b0647810 */ /* 0x000fe40007ffe0ff */
[----:B------:R-:W-:Y:S02]  /*6f10*/  FMNMX.FTZ R2, R32, R2, !PT ;  /* 0x0000000220027209 */ /* 0x000fe40007810000 */
[----:B------:R-:W-:Y:S02]  /*6f20*/  FMNMX.FTZ R3, R34, R3, !PT ;  /* 0x0000000322037209 */ /* 0x000fe40007810000 */
[----:B------:R-:W-:Y:S02]  /*6f30*/  SEL R176, R100, RZ, !P0 ;  /* 0x000000ff64b07207 */ /* 0x000fe40004000000 */
[----:B------:R-:W-:Y:S02]  /*6f40*/  FMNMX.FTZ R100, R33, R2, !PT ;  /* 0x0000000221647209 */ /* 0x000fe40007810000 */
[----:B------:R-:W-:Y:S01]  /*6f50*/  FMNMX.FTZ R103, R35, R3, !PT ;  /* 0x0000000323677209 */ /* 0x000fe20007810000 */
[----:B------:R-:W-:-:S05]  /*6f60*/  BRA.DIV ~URZ, `(.L_x_4698) ;  /* 0x000076a27f007947 */ /* 0x000fca000b800000 */
[----:B------:R1:W2:Y:S02]  /*6f70*/  SHFL.BFLY PT, R2, R100, 0x2, 0x1f ;  /* 0x0c401f0064027f89 */ /* 0x0002a400000e0000 */
.L_x_4783:
        /* <DEDUP_REMOVED lines=19> */
[--C-:B-1----:R-:W-:Y:S02]  /*70b0*/  FFMA.FTZ R100, R9, c[0x0][0x2d0], -R3.reuse ;  /* 0x0000b40009647a23 */ /* 0x102fe40000010803 */
[--C-:B------:R-:W-:Y:S02]  /*70c0*/  FFMA.FTZ R9, R13, c[0x0][0x2d0], -R3.reuse ;  /* 0x0000b4000d097a23 */ /* 0x100fe40000010803 */
[--C-:B------:R-:W-:Y:S02]  /*70d0*/  FFMA.FTZ R149, R16, c[0x0][0x2d0], -R3.reuse ;  /* 0x0000b40010957a23 */ /* 0x100fe40000010803 */
[--C-:B------:R-:W-:Y:S02]  /*70e0*/  FFMA.FTZ R148, R17, c[0x0][0x2d0], -R3.reuse ;  /* 0x0000b40011947a23 */ /* 0x100fe40000010803 */
[--C-:B------:R-:W-:Y:S02]  /*70f0*/  FFMA.FTZ R155, R24, c[0x0][0x2d0], -R3.reuse ;  /* 0x0000b400189b7a23 */ /* 0x100fe40000010803 */
[--C-:B------:R-:W-:Y:S02]  /*7100*/  FFMA.FTZ R154, R25, c[0x0][0x2d0], -R3.reuse ;  /* 0x0000b400199a7a23 */ /* 0x100fe40000010803 */
[--C-:B------:R-:W-:Y:S02]  /*7110*/  FFMA.FTZ R178, R28, c[0x0][0x2d0], -R3.reuse ;  /* 0x0000b4001cb27a23 */ /* 0x100fe40000010803 */
[----:B------:R-:W-:Y:S02]  /*7120*/  FFMA.FTZ R180, R29, c[0x0][0x2d0], -R3 ;  /* 0x0000b4001db47a23 */ /* 0x000fe40000010803 */
[----:B------:R-:W1:Y:S01]  /*7130*/  MUFU.EX2 R3, R5 ;  /* 0x0000000500037308 */ /* 0x000e620000000800 */
[C---:B--2---:R-:W-:Y:S02]  /*7140*/  FMUL.FTZ R32, R2.reuse, R104 ;  /* 0x0000006802207220 */ /* 0x044fe40000410000 */
[C---:B------:R-:W-:Y:S02]  /*7150*/  FMUL.FTZ R33, R2.reuse, R105 ;  /* 0x0000006902217220 */ /* 0x040fe40000410000 */
[C---:B------:R-:W-:Y:S02]  /*7160*/  FMUL.FTZ R13, R2.reuse, R125 ;  /* 0x0000007d020d7220 */ /* 0x040fe40000410000 */
[C---:B---3--:R-:W-:Y:S02]  /*7170*/  FFMA.FTZ R0, R2.reuse, R179, R12 ;  /* 0x000000b302007223 */ /* 0x048fe4000001000c */
        /* <DEDUP_REMOVED lines=10> */
[C---:B-1----:R-:W-:Y:S01]  /*7220*/  F2FP.BF16.PACK_AB R136, R3.reuse, R12 ;  /* 0x0000000c0388723e */ /* 0x042fe200000010ff */
[----:B------:R-:W-:Y:S02]  /*7230*/  FADD.FTZ R4, R3, R0 ;  /* 0x0000000003047221 */ /* 0x000fe40000010000 */
[----:B------:R-:W1:Y:S01]  /*7240*/  SHFL.BFLY PT, R0, R103, 0x2, 0x1f ;  /* 0x0c401f0067007f89 */ /* 0x000e6200000e0000 */
[C---:B------:R-:W-:Y:S02]  /*7250*/  FMUL.FTZ R36, R2.reuse, R36 ;  /* 0x0000002402247220 */ /* 0x040fe40000410000 */
[----:B------:R-:W2:Y:S01]  /*7260*/  MUFU.EX2 R12, R137 ;  /* 0x00000089000c7308 */ /* 0x000ea20000000800 */
        /* <DEDUP_REMOVED lines=11> */
[----:B------:R-:W-:Y:S01]  /*7320*/  MUFU.EX2 R109, R149 ;  /* 0x00000095006d7308 */ /* 0x000fe20000000800 */
[----:B-1----:R-:W-:Y:S01]  /*7330*/  FMNMX.FTZ R0, R103, R0, !PT ;  /* 0x0000000067007209 */ /* 0x002fe20007810000 */
[C---:B------:R-:W-:Y:S01]  /*7340*/  FMUL.FTZ R57, R2.reuse, R57 ;  /* 0x0000003902397220 */ /* 0x040fe20000410000 */
[----:B--2---:R-:W-:Y:S01]  /*7350*/  F2FP.BF16.PACK_AB R138, R5, R12 ;  /* 0x0000000c058a723e */ /* 0x004fe200000010ff */
[C---:B------:R-:W-:Y:S02]  /*7360*/  FMUL.FTZ R60, R2.reuse, R60 ;  /* 0x0000003c023c7220 */ /* 0x040fe40000410000 */
[----:B------:R-:W1:Y:S01]  /*7370*/  SHFL.BFLY PT, R3, R0, 0x1, 0x1f ;  /* 0x0c201f0000037f89 */ /* 0x000e6200000e0000 */
[C---:B------:R-:W-:Y:S02]  /*7380*/  FMUL.FTZ R61, R2.reuse, R61 ;  /* 0x0000003d023d7220 */ /* 0x040fe40000410000 */
[C---:B------:R-:W-:Y:S01]  /*7390*/  FMUL.FTZ R64, R2.reuse, R64 ;  /* 0x0000004002407220 */ /* 0x040fe20000410000 */
[----:B------:R-:W2:Y:S01]  /*73a0*/  MUFU.EX2 R103, R9 ;  /* 0x0000000900677308 */ /* 0x000ea20000000800 */
[C---:B------:R-:W-:Y:S02]  /*73b0*/  FMUL.FTZ R65, R2.reuse, R65 ;  /* 0x0000004102417220 */ /* 0x040fe40000410000 */
[C---:B------:R-:W-:Y:S02]  /*73c0*/  FMUL.FTZ R68, R2.reuse, R68 ;  /* 0x0000004402447220 */ /* 0x040fe40000410000 */
[C---:B---3--:R-:W-:Y:S02]  /*73d0*/  FMUL.FTZ R8, R2.reuse, R128 ;  /* 0x0000008002087220 */ /* 0x048fe40000410000 */
        /* <DEDUP_REMOVED lines=9> */
[C---:B------:R-:W-:Y:S01]  /*7470*/  FMUL.FTZ R84, R2.reuse, R84 ;  /* 0x0000005402547220 */ /* 0x040fe20000410000 */
[----:B------:R-:W-:Y:S01]  /*7480*/  MUFU.EX2 R116, R154 ;  /* 0x0000009a00747308 */ /* 0x000fe20000000800 */
[----:B------:R-:W-:Y:S01]  /*7490*/  FMUL.FTZ R85, R2, R85 ;  /* 0x0000005502557220 */ /* 0x000fe20000410000 */
[----:B--2---:R-:W-:Y:S01]  /*74a0*/  F2FP.BF16.PACK_AB R108, R103, R137 ;  /* 0x00000089676c723e */ /* 0x004fe200000010ff */
[C---:B------:R-:W-:Y:S02]  /*74b0*/  FADD.FTZ R0, -R100.reuse, R102 ;  /* 0x0000006664007221 */ /* 0x040fe40000010100 */
[----:B------:R-:W-:Y:S02]  /*74c0*/  FMUL.FTZ R3, R100, c[0x0][0x2d0] ;  /* 0x0000b40064037a20 */ /* 0x000fe40000410000 */
[----:B------:R-:W-:Y:S02]  /*74d0*/  FMUL.FTZ R0, R0, c[0x0][0x2d0] ;  /* 0x0000b40000007a20 */ /* 0x000fe40000410000 */
[--C-:B------:R-:W-:Y:S02]  /*74e0*/  FFMA.FTZ R10, R10, c[0x0][0x2d0], -R3.reuse ;  /* 0x0000b4000a0a7a23 */ /* 0x100fe40000010803 */
[--C-:B------:R-:W-:Y:S02]  /*74f0*/  FFMA.FTZ R11, R11, c[0x0][0x2d0], -R3.reuse ;  /* 0x0000b4000b0b7a23 */ /* 0x100fe40000010803 */
        /* <DEDUP_REMOVED lines=17> */
[----:B------:R-:W-:Y:S01]  /*7610*/  FADD.FTZ R3, R12, R4 ;  /* 0x000000040c037221 */ /* 0x000fe20000010000 */
        /* <DEDUP_REMOVED lines=11> */
[----:B------:R-:W-:Y:S01]  /*76d0*/  FADD.FTZ R3, R5, R3 ;  /* 0x0000000305037221 */ /* 0x000fe20000010000 */
[----:B------:R-:W-:Y:S01]  /*76e0*/  MUFU.EX2 R121, R145 ;  /* 0x0000009100797308 */ /* 0x000fe20000000800 */
[----:B------:R-:W-:Y:S01]  /*76f0*/  FMUL.FTZ R5, R2, R133 ;  /* 0x0000008502057220 */ /* 0x000fe20000410000 */
[----:B------:R-:W-:Y:S01]  /*7700*/  IADD3 R2, R170, R160, RZ ;  /* 0x000000a0aa027210 */ /* 0x000fe20007ffe0ff */
[----:B-1----:R-:W-:Y:S01]  /*7710*/  FMUL.FTZ R34, R0, R106 ;  /* 0x0000006a00227220 */ /* 0x002fe20000410000 */
[----:B--2---:R-:W-:Y:S01]  /*7720*/  F2FP.BF16.PACK_AB R139, R128, R125 ;  /* 0x0000007d808b723e */ /* 0x004fe200000010ff */
[----:B------:R-:W-:Y:S01]  /*7730*/  FMUL.FTZ R35, R0, R107 ;  /* 0x0000006b00237220 */ /* 0x000fe20000410000 */
[----:B------:R-:W-:Y:S01]  /*7740*/  IADD3 R102, R168, R2, RZ ;  /* 0x00000002a8667210 */ /* 0x000fe20007ffe0ff */
[----:B------:R-:W1:Y:S01]  /*7750*/  LDSM.16.MT88.4 R140, [R2] ;  /* 0x00000000028c783b */ /* 0x000e620000004200 */
[C---:B------:R-:W-:Y:S02]  /*7760*/  FFMA.FTZ R6, R0.reuse, R184, R14 ;  /* 0x000000b800067223 */ /* 0x040fe4000001000e */
[----:B------:R-:W-:Y:S01]  /*7770*/  FADD.FTZ R3, R137, R3 ;  /* 0x0000000389037221 */ /* 0x000fe20000010000 */
[----:B------:R-:W-:Y:S01]  /*7780*/  MUFU.EX2 R124, R146 ;  /* 0x00000092007c7308 */ /* 0x000fe20000000800 */
[C---:B------:R-:W-:Y:S02]  /*7790*/  FMUL.FTZ R10, R0.reuse, R130 ;  /* 0x00000082000a7220 */ /* 0x040fe40000410000 */
[C---:B---3--:R-:W-:Y:S01]  /*77a0*/  FADD.FTZ R120, R7.reuse, R6 ;  /* 0x0000000607787221 */ /* 0x048fe20000010000 */
[----:B------:R-:W2:Y:S01]  /*77b0*/  LDSM.16.MT88.4 R104, [R102] ;  /* 0x000000006668783b */ /* 0x000ea20000004200 */
[----:B------:R-:W-:Y:S01]  /*77c0*/  F2FP.BF16.PACK_AB R137, R7, R14 ;  /* 0x0000000e0789723e */ /* 0x000fe200000010ff */
        /* <DEDUP_REMOVED lines=18> */
[C---:B-1----:R-:W-:Y:S05]  /*78f0*/  HMMA.16816.F32.BF16 R4, R136.reuse, R140, R4 ;  /* 0x0000008c8804723c */ /* 0x042fea0000041804 */
[C---:B------:R-:W-:Y:S01]  /*7900*/  FMUL.FTZ R39, R0.reuse, R39 ;  /* 0x0000002700277220 */ /* 0x040fe20000410000 */
[----:B------:R-:W-:Y:S01]  /*7910*/  MUFU.EX2 R110, R148 ;  /* 0x00000094006e7308 */ /* 0x000fe20000000800 */
[C---:B------:R-:W-:Y:S01]  /*7920*/  FMUL.FTZ R42, R0.reuse, R42 ;  /* 0x0000002a002a7220 */ /* 0x040fe20000410000 */
[C---:B------:R-:W-:Y:S04]  /*7930*/  HMMA.16816.F32.BF16 R8, R136.reuse, R142, R8 ;  /* 0x0000008e8808723c */ /* 0x040fe80000041808 */
[C---:B------:R-:W-:Y:S02]  /*7940*/  FMUL.FTZ R43, R0.reuse, R43 ;  /* 0x0000002b002b7220 */ /* 0x040fe40000410000 */
[C---:B------:R-:W-:Y:S02]  /*7950*/  FMUL.FTZ R46, R0.reuse, R46 ;  /* 0x0000002e002e7220 */ /* 0x040fe40000410000 */
[C---:B--2---:R-:W-:Y:S01]  /*7960*/  HMMA.16816.F32.BF16 R12, R136.reuse, R104, R12 ;  /* 0x00000068880c723c */ /* 0x044fe2000004180c */
[----:B------:R-:W1:Y:S03]  /*7970*/  MUFU.EX2 R148, R147 ;  /* 0x0000009300947308 */ /* 0x000e660000000800 */
[C---:B------:R-:W-:Y:S02]  /*7980*/  FMUL.FTZ R47, R0.reuse, R47 ;  /* 0x0000002f002f7220 */ /* 0x040fe40000410000 */
[C---:B------:R-:W-:Y:S02]  /*7990*/  FMUL.FTZ R50, R0.reuse, R50 ;  /* 0x0000003200327220 */ /* 0x040fe40000410000 */
[C---:B------:R-:W-:Y:S03]  /*79a0*/  HMMA.16816.F32.BF16 R16, R136.reuse, R106, R16 ;  /* 0x0000006a8810723c */ /* 0x040fe60000041810 */
[----:B------:R-:W-:Y:S01]  /*79b0*/  MUFU.EX2 R147, R150 ;  /* 0x0000009600937308 */ /* 0x000fe20000000800 */
[C---:B------:R-:W-:Y:S02]  /*79c0*/  FMUL.FTZ R51, R0.reuse, R51 ;  /* 0x0000003300337220 */ /* 0x040fe40000410000 */
[C---:B------:R-:W-:Y:S02]  /*79d0*/  FMUL.FTZ R54, R0.reuse, R54 ;  /* 0x0000003600367220 */ /* 0x040fe40000410000 */
[C---:B------:R-:W-:Y:S04]  /*79e0*/  FMUL.FTZ R55, R0.reuse, R55 ;  /* 0x0000003700377220 */ /* 0x040fe80000410000 */
        /* <DEDUP_REMOVED lines=28> */
[----:B------:R-:W-:Y:S01]  /*7bb0*/  IADD3 R0, R171, R160, RZ ;  /* 0x000000a0ab007210 */ /* 0x000fe20007ffe0ff */
[----:B------:R-:W-:Y:S03]  /*7bc0*/  FADD.FTZ R112, R103, R3 ;  /* 0x0000000367707221 */ /* 0x000fe60000010000 */
[----:B------:R-:W-:Y:S01]  /*7bd0*/  IADD3 R3, R168, R0, RZ ;  /* 0x00000000a8037210 */ /* 0x000fe20007ffe0ff */
[----:B------:R-:W1:Y:S01]  /*7be0*/  LDSM.16.MT88.4 R104, [R0] ;  /* 0x000000000068783b */ /* 0x000e620000004200 */
[----:B------:R-:W-:Y:S02]  /*7bf0*/  FADD.FTZ R103, R109, R112 ;  /* 0x000000706d677221 */ /* 0x000fe40000010000 */
[----:B------:R-:W2:Y:S02]  /*7c00*/  MUFU.EX2 R112, R156 ;  /* 0x0000009c00707308 */ /* 0x000ea40000000800 */
[C---:B------:R-:W-:Y:S01]  /*7c10*/  FADD.FTZ R103, R110.reuse, R103 ;  /* 0x000000676e677221 */ /* 0x040fe20000010000 */
[----:B------:R-:W-:Y:S02]  /*7c20*/  F2FP.BF16.PACK_AB R110, R110, R109 ;  /* 0x0000006d6e6e723e */ /* 0x000fe400000010ff */
[----:B------:R-:W-:Y:S01]  /*7c30*/  F2FP.BF16.PACK_AB R109, R122, R121 ;  /* 0x000000797a6d723e */ /* 0x000fe200000010ff */
[----:B------:R-:W-:Y:S04]  /*7c40*/  FADD.FTZ R103, R113, R103 ;  /* 0x0000006771677221 */ /* 0x000fe80000010000 */
[----:B------:R-:W3:Y:S10]  /*7c50*/  MUFU.EX2 R142, R159 ;  /* 0x0000009f008e7308 */ /* 0x000ef40000000800 */
[----:B------:R-:W4:Y:S01]  /*7c60*/  MUFU.EX2 R140, R183 ;  /* 0x000000b7008c7308 */ /* 0x000f220000000800 */
[----:B--2---:R-:W-:Y:S04]  /*7c70*/  FADD.FTZ R103, R112, R103 ;  /* 0x0000006770677221 */ /* 0x004fe80000010000 */
[----:B------:R-:W-:Y:S04]  /*7c80*/  FADD.FTZ R103, R117, R103 ;  /* 0x0000006775677221 */ /* 0x000fe80000010000 */
[----:B------:R-:W-:Y:S04]  /*7c90*/  FADD.FTZ R103, R116, R103 ;  /* 0x0000006774677221 */ /* 0x000fe80000010000 */
[----:B------:R-:W-:Y:S01]  /*7ca0*/  FADD.FTZ R103, R119, R103 ;  /* 0x0000006777677221 */ /* 0x000fe20000010000 */
        /* <DEDUP_REMOVED lines=30> */
[----:B---3--:R-:W-:Y:S02]  /*7e90*/  F2FP.BF16.PACK_AB R137, R142, R143 ;  /* 0x0000008f8e89723e */ /* 0x008fe400000010ff */
        /* <DEDUP_REMOVED lines=175> */
.L_x_4784:
        /* <DEDUP_REMOVED lines=19> */
.L_x_4785:
        /* <DEDUP_REMOVED lines=21> */
.L_x_4700:
[----:B------:R-:W-:Y:S05]  /*8c10*/  BSYNC B0 ;  /* 0x0000000000007941 */ /* 0x000fea0003800000 */
.L_x_4699:
        /* <DEDUP_REMOVED lines=10> */
.L_x_4693:
[----:B------:R-:W-:Y:S05]  /*8cc0*/  BRA.DIV ~URZ, `(.L_x_4704) ;  /* 0x00005c327f007947 */ /* 0x000fea000b800000 */
[----:B------:R2:W3:Y:S02]  /*8cd0*/  SHFL.BFLY PT, R0, R179, 0x2, 0x1f ;  /* 0x0c401f00b3007f89 */ /* 0x0004e400000e0000 */
.L_x_4786:
[----:B---3--:R-:W-:Y:S01]  /*8ce0*/  FADD.FTZ R0, R0, R179 ;  /* 0x000000b300007221 */ /* 0x008fe20000010000 */
[----:B------:R-:W-:Y:S05]  /*8cf0*/  BRA.DIV ~URZ, `(.L_x_4705) ;  /* 0x00005c627f007947 */ /* 0x000fea000b800000 */
[----:B-1----:R-:W1:Y:S04]  /*8d00*/  SHFL.BFLY PT, R2, R184, 0x2, 0x1f ;  /* 0x0c401f00b8027f89 */ /* 0x002e6800000e0000 */
[----:B------:R-:W3:Y:S01]  /*8d10*/  SHFL.BFLY PT, R5, R0, 0x1, 0x1f ;  /* 0x0c201f0000057f89 */ /* 0x000ee200000e0000 */
[----:B-1----:R-:W-:-:S02]  /*8d20*/  FADD.FTZ R4, R2, R184 ;  /* 0x000000b802047221 */ /* 0x002fc40000010000 */
[----:B---3--:R-:W-:-:S03]  /*8d30*/  FADD.FTZ R0, R0, R5 ;  /* 0x0000000500007221 */ /* 0x008fc60000010000 */
[----:B------:R1:W3:Y:S04]  /*8d40*/  SHFL.BFLY PT, R3, R4, 0x1, 0x1f ;  /* 0x0c201f0004037f89 */ /* 0x0002e800000e0000 */
.L_x_4787:
        /* <DEDUP_REMOVED lines=117> */
.L_x_4667:
        /* <DEDUP_REMOVED lines=16> */
.L_x_4707:
[----:B------:R-:W-:Y:S05]  /*95a0*/  BSYNC B0 ;  /* 0x0000000000007941 */ /* 0x000fea0003800000 */
.L_x_4706:
        /* <DEDUP_REMOVED lines=123> */
.L_x_4710:
        /* <DEDUP_REMOVED lines=113> */
.L_x_4788:
[----:B------:R-:W-:Y:S05]  /*a470*/  BRA.DIV ~URZ, `(.L_x_4713) ;  /* 0x000046527f007947 */ /* 0x000fea000b800000 */
[----:B------:R4:W2:Y:S02]  /*a480*/  SHFL.IDX PT, R0, R11, RZ, 0x181f ;  /* 0x00181fff0b007589 */ /* 0x0008a400000e0000 */
.L_x_4789:
        /* <DEDUP_REMOVED lines=19> */
.L_x_4715:
[----:B------:R-:W-:Y:S05]  /*a5c0*/  BSYNC B0 ;  /* 0x0000000000007941 */ /* 0x000fea0003800000 */
.L_x_4714:
[----:B------:R-:W-:Y:S05]  /*a5d0*/  BRA.DIV ~URZ, `(.L_x_4716) ;  /* 0x000045627f007947 */ /* 0x000fea000b800000 */
[----:B---3--:R3:W4:Y:S04]  /*a5e0*/  SHFL.IDX PT, R4, R5, 0x1, 0x181f ;  /* 0x00381f0005047f89 */ /* 0x00872800000e0000 */
[----:B--2---:R3:W2:Y:S02]  /*a5f0*/  SHFL.IDX PT, R0, R11, 0x1, 0x181f ;  /* 0x00381f000b007f89 */ /* 0x0046a400000e0000 */
.L_x_4790:
        /* <DEDUP_REMOVED lines=19> */
.L_x_4718:
[----:B------:R-:W-:Y:S05]  /*a730*/  BSYNC B0 ;  /* 0x0000000000007941 */ /* 0x000fea0003800000 */
.L_x_4717:
[----:B------:R-:W-:Y:S05]  /*a740*/  BRA.DIV ~URZ, `(.L_x_4719) ;  /* 0x000044c27f007947 */ /* 0x000fea000b800000 */
[----:B----4-:R4:W3:Y:S02]  /*a750*/  SHFL.IDX PT, R4, R5, 0x2, 0x181f ;  /* 0x00581f0005047f89 */ /* 0x0108e400000e0000 */
.L_x_4791:
[----:B------:R-:W-:Y:S05]  /*a760*/  BRA.DIV ~URZ, `(.L_x_4720) ;  /* 0x000045127f007947 */ /* 0x000fea000b800000 */
[----:B--2---:R2:W4:Y:S02]  /*a770*/  SHFL.IDX PT, R0, R11, 0x2, 0x181f ;  /* 0x00581f000b007f89 */ /* 0x00452400000e0000 */
.L_x_4792:
        /* <DEDUP_REMOVED lines=19> */
.L_x_4722:
[----:B------:R-:W-:Y:S05]  /*a8b0*/  BSYNC B0 ;  /* 0x0000000000007941 */ /* 0x000fea0003800000 */
.L_x_4721:
[----:B------:R-:W-:Y:S05]  /*a8c0*/  BRA.DIV ~URZ, `(.L_x_4723) ;  /* 0x000044227f007947 */ /* 0x000fea000b800000 */
[----:B---3--:R3:W2:Y:S04]  /*a8d0*/  SHFL.IDX PT, R6, R5, 0x3, 0x181f ;  /* 0x00781f0005067f89 */ /* 0x0086a800000e0000 */
[----:B----4-:R3:W4:Y:S02]  /*a8e0*/  SHFL.IDX PT, R0, R11, 0x3, 0x181f ;  /* 0x00781f000b007f89 */ /* 0x01072400000e0000 */
.L_x_4793:
        /* <DEDUP_REMOVED lines=20> */
.L_x_4711:
        /* <DEDUP_REMOVED lines=32> */
.L_x_4794:
[----:B------:R-:W-:Y:S05]  /*ac30*/  BRA.DIV ~URZ, `(.L_x_4726) ;  /* 0x000041f27f007947 */ /* 0x000fea000b800000 */
[----:B------:R3:W4:Y:S02]  /*ac40*/  SHFL.IDX PT, R0, R12, RZ, 0x1c1f ;  /* 0x001c1fff0c007589 */ /* 0x00072400000e0000 */
.L_x_4795:
        /* <DEDUP_REMOVED lines=122> */
.L_x_4728:
[----:B------:R-:W-:Y:S05]  /*b3f0*/  BSYNC B0 ;  /* 0x0000000000007941 */ /* 0x000fea0003800000 */
.L_x_4727:
[----:B------:R-:W-:Y:S05]  /*b400*/  BRA.DIV ~URZ, `(.L_x_4729) ;  /* 0x00003a927f007947 */ /* 0x000fea000b800000 */
[----:B--2---:R2:W1:Y:S04]  /*b410*/  SHFL.IDX PT, R4, R5, 0x1, 0x1c1f ;  /* 0x003c1f0005047f89 */ /* 0x00446800000e0000 */
[----:B----4-:R2:W4:Y:S02]  /*b420*/  SHFL.IDX PT, R0, R12, 0x1, 0x1c1f ;  /* 0x003c1f000c007f89 */ /* 0x01052400000e0000 */
.L_x_4796:
        /* <DEDUP_REMOVED lines=136> */
.L_x_4709:
        /* <DEDUP_REMOVED lines=19> */
.L_x_4730:
        /* <DEDUP_REMOVED lines=54> */
.L_x_4732:
[----:B------:R-:W-:Y:S05]  /*c140*/  BSYNC B0 ;  /* 0x0000000000007941 */ /* 0x000fea0003800000 */
.L_x_4731:
        /* <DEDUP_REMOVED lines=34> */
.L_x_4797:
[----:B------:R-:W-:Y:S05]  /*c370*/  BRA.DIV ~URZ, `(.L_x_4734) ;  /* 0x00002c627f007947 */ /* 0x000fea000b800000 */
[----:B------:R4:W1:Y:S02]  /*c380*/  SHFL.IDX PT, R0, R12, RZ, 0x181f ;  /* 0x00181fff0c007589 */ /* 0x00086400000e0000 */
.L_x_4798:
        /* <DEDUP_REMOVED lines=20> */
.L_x_4736:
[----:B------:R-:W-:Y:S05]  /*c4d0*/  BSYNC B0 ;  /* 0x0000000000007941 */ /* 0x000fea0003800000 */
.L_x_4735:
[----:B------:R-:W-:Y:S05]  /*c4e0*/  BRA.DIV ~URZ, `(.L_x_4737) ;  /* 0x00002b627f007947 */ /* 0x000fea000b800000 */
[----:B---3--:R3:W2:Y:S04]  /*c4f0*/  SHFL.IDX PT, R4, R5, 0x1, 0x181f ;  /* 0x00381f0005047f89 */ /* 0x0086a800000e0000 */
[----:B-1----:R3:W1:Y:S02]  /*c500*/  SHFL.IDX PT, R0, R12, 0x1, 0x181f ;  /* 0x00381f000c007f89 */ /* 0x00266400000e0000 */
.L_x_4799:
        /* <DEDUP_REMOVED lines=19> */
.L_x_4739:
[----:B------:R-:W-:Y:S05]  /*c640*/  BSYNC B0 ;  /* 0x0000000000007941 */ /* 0x000fea0003800000 */
.L_x_4738:
[----:B------:R-:W-:Y:S05]  /*c650*/  BRA.DIV ~URZ, `(.L_x_4740) ;  /* 0x00002ac27f007947 */ /* 0x000fea000b800000 */
[----:B--2---:R2:W3:Y:S02]  /*c660*/  SHFL.IDX PT, R4, R5, 0x2, 0x181f ;  /* 0x00581f0005047f89 */ /* 0x0044e400000e0000 */
.L_x_4800:
[----:B------:R-:W-:Y:S05]  /*c670*/  BRA.DIV ~URZ, `(.L_x_4741) ;  /* 0x00002b127f007947 */ /* 0x000fea000b800000 */
[----:B-1----:R1:W2:Y:S02]  /*c680*/  SHFL.IDX PT, R0, R12, 0x2, 0x181f ;  /* 0x00581f000c007f89 */ /* 0x0022a400000e0000 */
.L_x_4801:
        /* <DEDUP_REMOVED lines=19> */
.L_x_4743:
[----:B------:R-:W-:Y:S05]  /*c7c0*/  BSYNC B0 ;  /* 0x0000000000007941 */ /* 0x000fea0003800000 */
.L_x_4742:
[----:B------:R-:W-:Y:S05]  /*c7d0*/  BRA.DIV ~URZ, `(.L_x_4744) ;  /* 0x00002a227f007947 */ /* 0x000fea000b800000 */
[----:B---3--:R3:W1:Y:S04]  /*c7e0*/  SHFL.IDX PT, R4, R5, 0x3, 0x181f ;  /* 0x00781f0005047f89 */ /* 0x00866800000e0000 */
[----:B--2---:R3:W2:Y:S02]  /*c7f0*/  SHFL.IDX PT, R0, R12, 0x3, 0x181f ;  /* 0x00781f000c007f89 */ /* 0x0046a400000e0000 */
.L_x_4802:
        /* <DEDUP_REMOVED lines=18> */
.L_x_4724:
[----:B------:R-:W-:Y:S05]  /*c920*/  BSYNC B1 ;  /* 0x0000000000017941 */ /* 0x000fea0003800000 */
.L_x_4708:
        /* <DEDUP_REMOVED lines=12> */
.L_x_4803:
[----:B------:R-:W-:Y:S05]  /*c9f0*/  BRA.DIV ~URZ, `(.L_x_4747) ;  /* 0x000029427f007947 */ /* 0x000fea000b800000 */
[----:B------:R2:W3:Y:S02]  /*ca00*/  SHFL.IDX PT, R8, R82, 0x1, 0x1f ;  /* 0x00201f0052087f89 */ /* 0x0004e400000e0000 */
.L_x_4804:
        /* <DEDUP_REMOVED lines=18> */
.L_x_4805:
        /* <DEDUP_REMOVED lines=16> */
.L_x_4806:
[----:B---3--:R-:W-:Y:S01]  /*cc30*/  IMAD R0, R0, c[0x0][0x538], RZ ;  /* 0x00014e0000007a24 */ /* 0x008fe200078e02ff */
[----:B------:R-:W-:Y:S04]  /*cc40*/  BSSY B1, `(.L_x_4750) ;  /* 0x000007c000017945 */ /* 0x000fe80003800000 */
[----:B------:R-:W-:-:S04]  /*cc50*/  IADD3 R8, R0, R8, RZ ;  /* 0x0000000800087210 */ /* 0x000fc80007ffe0ff */
[----:B----4-:R-:W-:-:S13]  /*cc60*/  ISETP.GT.AND P0, PT, R8, R9, PT ;  /* 0x000000090800720c */ /* 0x010fda0003f04270 */
[----:B------:R-:W-:Y:S05]  /*cc70*/  @P0 BRA `(.L_x_4751) ;  /* 0x0000024000000947 */ /* 0x000fea0003800000 */
.L_x_4755:
        /* <DEDUP_REMOVED lines=16> */
.L_x_4807:
        /* <DEDUP_REMOVED lines=16> */
.L_x_4808:
[----:B---3--:R-:W-:-:S05]  /*ce80*/  IMAD R0, R0, c[0x0][0x538], RZ ;  /* 0x00014e0000007a24 */ /* 0x008fca00078e02ff */
[----:B------:R-:W-:-:S04]  /*ce90*/  IADD3 R8, R0, R8, RZ ;  /* 0x0000000800087210 */ /* 0x000fc80007ffe0ff */
[----:B------:R-:W-:-:S13]  /*cea0*/  ISETP.GT.AND P0, PT, R8, R9, PT ;  /* 0x000000090800720c */ /* 0x000fda0003f04270 */
[----:B-12---:R-:W-:Y:S05]  /*ceb0*/  @!P0 BRA `(.L_x_4755) ;  /* 0xfffffdc000008947 */ /* 0x006fea000383ffff */
.L_x_4751:
[----:B------:R-:W-:-:S05]  /*cec0*/  IADD3 R8, -R0, R8, RZ ;  /* 0x0000000800087210 */ /* 0x000fca0007ffe1ff */
[----:B------:R-:W-:-:S05]  /*ced0*/  IMAD R0, R4, c[0x0][0x538], R8 ;  /* 0x00014e0004007a24 */ /* 0x000fca00078e0208 */
[----:B------:R-:W-:Y:S01]  /*cee0*/  ISETP.GT.AND P0, PT, R0, R9, PT ;  /* 0x000000090000720c */ /* 0x000fe20003f04270 */
[----:B------:R-:W-:-:S12]  /*cef0*/  BRA.DIV ~URZ, `(.L_x_4756) ;  /* 0x000028a27f007947 */ /* 0x000fd8000b800000 */
[----:B------:R-:W-:-:S04]  /*cf00*/  VOTE.ANY R0, PT, !P0 ;  /* 0x0000000000007806 */ /* 0x000fc800040e0100 */
.L_x_4809:
[----:B------:R3:W4:Y:S01]  /*cf10*/  POPC R11, R0 ;  /* 0x00000000000b7309 */ /* 0x0007220000000000 */
[----:B------:R-:W-:Y:S05]  /*cf20*/  BRA.DIV ~URZ, `(.L_x_4757) ;  /* 0x000028b27f007947 */ /* 0x000fea000b800000 */
[----:B----4-:R4:W1:Y:S04]  /*cf30*/  SHFL.IDX PT, R6, R6, R11, 0x1f ;  /* 0x00001f0b06067589 */ /* 0x01086800000e0000 */
[----:B------:R4:W2:Y:S02]  /*cf40*/  SHFL.IDX PT, R7, R7, R11, 0x1f ;  /* 0x00001f0b07077589 */ /* 0x0008a400000e0000 */
.L_x_4810:
[----:B------:R-:W-:Y:S01]  /*cf50*/  ISETP.NE.AND P0, PT, R0, RZ, PT ;  /* 0x000000ff0000720c */ /* 0x000fe20003f05270 */
[----:B------:R-:W-:-:S12]  /*cf60*/  BSSY B0, `(.L_x_4758) ;  /* 0x0000005000007945 */ /* 0x000fd80003800000 */
[----:B------:R-:W-:Y:S05]  /*cf70*/  @!P0 BRA `(.L_x_4759) ;  /* 0x0000003000008947 */ /* 0x000fea0003800000 */
[----:B---3--:R-:W-:Y:S01]  /*cf80*/  IADD3 R0, R11, -0x1, RZ ;  /* 0xffffffff0b007810 */ /* 0x008fe20007ffe0ff */
[----:B------:R-:W-:Y:S05]  /*cf90*/  BRA.DIV ~URZ, `(.L_x_4760) ;  /* 0x000029127f007947 */ /* 0x000fea000b800000 */
[----:B------:R3:W4:Y:S02]  /*cfa0*/  SHFL.IDX PT, R10, R4, R0, 0x1f ;  /* 0x00001f00040a7589 */ /* 0x00072400000e0000 */
.L_x_4759:
[----:B------:R-:W-:Y:S05]  /*cfb0*/  BSYNC B0 ;  /* 0x0000000000007941 */ /* 0x000fea0003800000 */
.L_x_4758:
        /* <DEDUP_REMOVED lines=64> */
.L_x_4752:
[----:B------:R-:W-:Y:S01]  /*d3c0*/  IMAD.MOV.U32 R200, RZ, RZ, R9 ;  /* 0x000000ffffc87224 */ /* 0x000fe200078e0009 */
[----:B------:R-:W-:Y:S01]  /*d3d0*/  MOV R202, RZ ;  /* 0x000000ff00ca7202 */ /* 0x000fe20000000f00 */
[----:B------:R-:W-:Y:S01]  /*d3e0*/  IMAD.MOV.U32 R201, RZ, RZ, RZ ;  /* 0x000000ffffc97224 */ /* 0x000fe200078e00ff */
[----:B------:R-:W-:Y:S02]  /*d3f0*/  MOV R203, c[0x0][0x53c] ;  /* 0x00014f0000cb7a02 */ /* 0x000fe40000000f00 */
.L_x_4761:
[----:B------:R-:W-:Y:S05]  /*d400*/  BSYNC B1 ;  /* 0x0000000000017941 */ /* 0x000fea0003800000 */
.L_x_4750:
[----:B------:R-:W-:Y:S01]  /*d410*/  WARPSYNC 0xffffffff ;  /* 0xffffffff00007948 */ /* 0x000fe20003800000 */
[----:B------:R-:W-:Y:S01]  /*d420*/  BAR.SYNC.DEFER_BLOCKING 0x4, 0x100 ;  /* 0x0104000000007b1d */ /* 0x000fe20000010000 */
[----:B------:R-:W-:-:S13]  /*d430*/  ISETP.NE.AND P0, PT, R13, RZ, PT ;  /* 0x000000ff0d00720c */ /* 0x000fda0003f05270 */
[----:B------:R3:W-:Y:S04]  /*d440*/  @!P0 STS.128 [0x24100], R200 ;  /* 0x024100c8ff008388 */ /* 0x0007e80000000c00 */
[----:B------:R-:W-:Y:S06]  /*d450*/  BAR.ARV 0x5, 0x100 ;  /* 0x0144000000007b1d */ /* 0x000fec0000002000 */
.L_x_4745:
[----:B-1----:R-:W-:-:S13]  /*d460*/  ISETP.GE.AND P0, PT, R203, c[0x0][0x53c], PT ;  /* 0x00014f00cb007a0c */ /* 0x002fda0003f06270 */
[----:B--23--:R-:W-:Y:S01]  /*d470*/  @P0 CALL.REL.NOINC `(.L_x_4762) ;  /* 0x0000001000000944 */ /* 0x00cfe20003c00000 */
[----:B------:R-:W-:Y:S05]  /*d480*/  BRA `(.L_x_4763) ;  /* 0xffff411000007947 */ /* 0x000fea000383ffff */
.L_x_4762:
[----:B------:R-:W-:Y:S05]  /*d490*/  EXIT ;  /* 0x000000000000794d */ /* 0x000fea0003800000 */
.L_x_4653:
[----:B------:R-:W-:Y:S01]  /*d4a0*/  IMAD.MOV.U32 R0, RZ, RZ, R5 ;  /* 0x000000ffff007224 */ /* 0x000fe200078e0005 */
[----:B------:R-:W-:Y:S02]  /*d4b0*/  MOV R2, 0x1 ;  /* 0x0000000100027802 */ /* 0x000fe40000000f00 */
[----:B------:R-:W-:Y:S02]  /*d4c0*/  MOV R3, 0xd4e0 ;  /* 0x0000d4e000037802 */ /* 0x000fe40000000f00 */
[----:B--2---:R-:W-:Y:S05]  /*d4d0*/  CALL.REL.NOINC `($__internal_80_$__cuda_sm70_shflsync_up_p) ;  /* 0x0000250000007944 */ /* 0x004fea0003c00000 */
[----:B------:R-:W-:Y:S01]  /*d4e0*/  MOV R0, R4 ;  /* 0x0000000400007202 */ /* 0x000fe20000000f00 */
[----:B------:R-:W-:Y:S05]  /*d4f0*/  BRA `(.L_x_4764) ;  /* 0xffff2f5000007947 */ /* 0x000fea000383ffff */
.L_x_4654:
[----:B------:R-:W-:Y:S01]  /*d500*/  IMAD.MOV.U32 R0, RZ, RZ, R5 ;  /* 0x000000ffff007224 */ /* 0x000fe200078e0005 */
[----:B------:R-:W-:Y:S02]  /*d510*/  MOV R2, 0x2 ;  /* 0x0000000200027802 */ /* 0x000fe40000000f00 */
[----:B------:R-:W-:Y:S02]  /*d520*/  MOV R3, 0xd540 ;  /* 0x0000d54000037802 */ /* 0x000fe40000000f00 */
[----:B--2---:R-:W-:Y:S05]  /*d530*/  CALL.REL.NOINC `($__internal_80_$__cuda_sm70_shflsync_up_p) ;  /* 0x000024a000007944 */ /* 0x004fea0003c00000 */
[----:B------:R-:W-:Y:S01]  /*d540*/  SEL R0, R4, RZ, P4 ;  /* 0x000000ff04007207 */ /* 0x000fe20002000000 */
[----:B------:R-:W-:Y:S01]  /*d550*/  IMAD.MOV.U32 R2, RZ, RZ, 0x4 ;  /* 0x00000004ff027424 */ /* 0x000fe200078e00ff */
[----:B------:R-:W-:-:S03]  /*d560*/  MOV R3, 0xd590 ;  /* 0x0000d59000037802 */ /* 0x000fc60000000f00 */
[----:B------:R-:W-:Y:S02]  /*d570*/  IMAD.IADD R0, R5, 0x1, R0 ;  /* 0x0000000105007824 */ /* 0x000fe400078e0200 */
[----:B------:R-:W-:Y:S05]  /*d580*/  CALL.REL.NOINC `($__internal_80_$__cuda_sm70_shflsync_up_p) ;  /* 0x0000245000007944 */ /* 0x000fea0003c00000 */
        /* <DEDUP_REMOVED lines=12> */
[----:B------:R-:W-:Y:S02]  /*d650*/  MOV R3, 0x1f ;  /* 0x0000001f00037802 */ /* 0x000fe40000000f00 */
[----:B------:R-:W-:Y:S01]  /*d660*/  MOV R2, 0xd6a0 ;  /* 0x0000d6a000027802 */ /* 0x000fe20000000f00 */
[----:B------:R-:W-:-:S04]  /*d670*/  IMAD.IADD R4, R0, 0x1, R4 ;  /* 0x0000000100047824 */ /* 0x000fc800078e0204 */
[----:B------:R-:W-:Y:S02]  /*d680*/  IMAD.MOV.U32 R31, RZ, RZ, R4 ;  /* 0x000000ffff1f7224 */ /* 0x000fe400078e0004 */
[----:B------:R-:W-:Y:S05]  /*d690*/  CALL.REL.NOINC `($__internal_79_$__cuda_sm70_shflsync_idx_p) ;  /* 0x000022f000007944 */ /* 0x000fea0003c00000 */
[----:B------:R-:W-:Y:S01]  /*d6a0*/  MOV R0, R30 ;  /* 0x0000001e00007202 */ /* 0x000fe20000000f00 */
[----:B------:R-:W-:Y:S05]  /*d6b0*/  BRA `(.L_x_4765) ;  /* 0xffff2e9000007947 */ /* 0x000fea000383ffff */
.L_x_4656:
[----:B------:R-:W-:Y:S02]  /*d6c0*/  SEL R0, RZ, 0x1, P0 ;  /* 0x00000001ff007807 */ /* 0x000fe40000000000 */
[----:B------:R-:W-:Y:S02]  /*d6d0*/  MOV R2, 0xd6f0 ;  /* 0x0000d6f000027802 */ /* 0x000fe40000000f00 */
[----:B------:R-:W-:Y:S05]  /*d6e0*/  CALL.REL.NOINC `($__internal_81_$__cuda_sm70_votesync_ballot) ;  /* 0x0000236000007944 */ /* 0x000fea0003c00000 */
[----:B------:R-:W-:Y:S05]  /*d6f0*/  BRA `(.L_x_4766) ;  /* 0xffff2ee000007947 */ /* 0x000fea000383ffff */
.L_x_4657:
[----:B------:R-:W-:Y:S01]  /*d700*/  IMAD.MOV.U32 R31, RZ, RZ, R8 ;  /* 0x000000ffff1f7224 */ /* 0x000fe200078e0008 */
[----:B--2---:R-:W-:Y:S01]  /*d710*/  MOV R30, R203 ;  /* 0x000000cb001e7202 */ /* 0x004fe20000000f00 */
[----:B------:R-:W-:Y:S01]  /*d720*/  IMAD.MOV.U32 R3, RZ, RZ, 0x1f ;  /* 0x0000001fff037424 */ /* 0x000fe200078e00ff */
[----:B------:R-:W-:Y:S02]  /*d730*/  MOV R2, 0xd750 ;  /* 0x0000d75000027802 */ /* 0x000fe40000000f00 */
[----:B-1----:R-:W-:Y:S05]  /*d740*/  CALL.REL.NOINC `($__internal_79_$__cuda_sm70_shflsync_idx_p) ;  /* 0x0000224000007944 */ /* 0x002fea0003c00000 */
[----:B------:R-:W-:Y:S01]  /*d750*/  IMAD.MOV.U32 R11, RZ, RZ, R30 ;  /* 0x000000ffff0b7224 */ /* 0x000fe200078e001e */
[----:B------:R-:W-:Y:S01]  /*d760*/  MOV R31, R7 ;  /* 0x00000007001f7202 */ /* 0x000fe20000000f00 */
[----:B------:R-:W-:Y:S01]  /*d770*/  IMAD.MOV.U32 R5, RZ, RZ, RZ ;  /* 0x000000ffff057224 */ /* 0x000fe200078e00ff */
[----:B------:R-:W-:Y:S01]  /*d780*/  MOV R30, R203 ;  /* 0x000000cb001e7202 */ /* 0x000fe20000000f00 */
[----:B------:R-:W-:Y:S01]  /*d790*/  IMAD.MOV.U32 R3, RZ, RZ, 0x1f ;  /* 0x0000001fff037424 */ /* 0x000fe200078e00ff */
[----:B------:R-:W-:-:S02]  /*d7a0*/  MOV R2, 0xd7c0 ;  /* 0x0000d7c000027802 */ /* 0x000fc40000000f00 */
[----:B------:R-:W-:Y:S05]  /*d7b0*/  CALL.REL.NOINC `($__internal_79_$__cuda_sm70_shflsync_idx_p) ;  /* 0x000021d000007944 */ /* 0x000fea0003c00000 */
[----:B------:R-:W-:Y:S01]  /*d7c0*/  MOV R10, R30 ;  /* 0x0000001e000a7202 */ /* 0x000fe20000000f00 */
[----:B------:R-:W-:Y:S05]  /*d7d0*/  BRA `(.L_x_4767) ;  /* 0xffff2e5000007947 */ /* 0x000fea000383ffff */
.L_x_4660:
[----:B------:R-:W-:Y:S01]  /*d7e0*/  IMAD.MOV.U32 R31, RZ, RZ, R4 ;  /* 0x000000ffff1f7224 */ /* 0x000fe200078e0004 */
[----:B------:R-:W-:-:S02]  /*d7f0*/  MOV R3, 0x1f ;  /* 0x0000001f00037802 */ /* 0x000fc40000000f00 */
[----:B------:R-:W-:Y:S02]  /*d800*/  MOV R2, 0xd820 ;  /* 0x0000d82000027802 */ /* 0x000fe40000000f00 */
[----:B-1234-:R-:W-:Y:S05]  /*d810*/  CALL.REL.NOINC `($__internal_79_$__cuda_sm70_shflsync_idx_p) ;  /* 0x0000217000007944 */ /* 0x01efea0003c00000 */
[----:B------:R-:W-:Y:S01]  /*d820*/  MOV R5, R30 ;  /* 0x0000001e00057202 */ /* 0x000fe20000000f00 */
[----:B------:R-:W-:Y:S05]  /*d830*/  BRA `(.L_x_4659) ;  /* 0xffff2e5000007947 */ /* 0x000fea000383ffff */
.L_x_4668:
[----:B------:R-:W-:Y:S01]  /*d840*/  IMAD.MOV.U32 R31, RZ, RZ, R5 ;  /* 0x000000ffff1f7224 */ /* 0x000fe200078e0005 */
[----:B------:R-:W-:Y:S01]  /*d850*/  MOV R30, RZ ;  /* 0x000000ff001e7202 */ /* 0x000fe20000000f00 */
[----:B------:R-:W-:Y:S01]  /*d860*/  IMAD.MOV.U32 R3, RZ, RZ, 0x181f ;  /* 0x0000181fff037424 */ /* 0x000fe200078e00ff */
[----:B------:R-:W-:Y:S02]  /*d870*/  MOV R2, 0xd890 ;  /* 0x0000d89000027802 */ /* 0x000fe40000000f00 */
[----:B-----5:R-:W-:Y:S05]  /*d880*/  CALL.REL.NOINC `($__internal_79_$__cuda_sm70_shflsync_idx_p) ;  /* 0x0000210000007944 */ /* 0x020fea0003c00000 */
[----:B------:R-:W-:Y:S01]  /*d890*/  MOV R4, R30 ;  /* 0x0000001e00047202 */ /* 0x000fe20000000f00 */
[----:B------:R-:W-:Y:S05]  /*d8a0*/  BRA `(.L_x_4768) ;  /* 0xffff48f000007947 */ /* 0x000fea000383ffff */
.L_x_4669:
[----:B------:R-:W-:Y:S01]  /*d8b0*/  IMAD.MOV.U32 R31, RZ, RZ, R12 ;  /* 0x000000ffff1f7224 */ /* 0x000fe200078e000c */
[----:B------:R-:W-:Y:S01]  /*d8c0*/  MOV R30, RZ ;  /* 0x000000ff001e7202 */ /* 0x000fe20000000f00 */
[----:B------:R-:W-:Y:S01]  /*d8d0*/  IMAD.MOV.U32 R3, RZ, RZ, 0x181f ;  /* 0x0000181fff037424 */ /* 0x000fe200078e00ff */
[----:B------:R-:W-:Y:S02]  /*d8e0*/  MOV R2, 0xd900 ;  /* 0x0000d90000027802 */ /* 0x000fe40000000f00 */
[----:B-12--5:R-:W-:Y:S05]  /*d8f0*/  CALL.REL.NOINC `($__internal_79_$__cuda_sm70_shflsync_idx_p) ;  /* 0x0000209000007944 */ /* 0x026fea0003c00000 */
[----:B------:R-:W-:Y:S01]  /*d900*/  MOV R0, R30 ;  /* 0x0000001e00007202 */ /* 0x000fe20000000f00 */
[----:B------:R-:W-:Y:S05]  /*d910*/  BRA `(.L_x_4769) ;  /* 0xffff48a000007947 */ /* 0x000fea000383ffff */
.L_x_4672:
[----:B------:R-:W-:Y:S01]  /*d920*/  IMAD.MOV.U32 R31, RZ, RZ, R5 ;  /* 0x000000ffff1f7224 */ /* 0x000fe200078e0005 */
[----:B------:R-:W-:Y:S01]  /*d930*/  MOV R30, 0x1 ;  /* 0x00000001001e7802 */ /* 0x000fe20000000f00 */
[----:B--2---:R-:W-:Y:S01]  /*d940*/  IMAD.MOV.U32 R3, RZ, RZ, 0x181f ;  /* 0x0000181fff037424 */ /* 0x004fe200078e00ff */
[----:B------:R-:W-:-:S02]  /*d950*/  MOV R2, 0xd970 ;  /* 0x0000d97000027802 */ /* 0x000fc40000000f00 */
[----:B-1-345:R-:W-:Y:S05]  /*d960*/  CALL.REL.NOINC `($__internal_79_$__cuda_sm70_shflsync_idx_p) ;  /* 0x0000202000007944 */ /* 0x03afea0003c00000 */
[----:B------:R-:W-:Y:S01]  /*d970*/  IMAD.MOV.U32 R4, RZ, RZ, R30 ;  /* 0x000000ffff047224 */ /* 0x000fe200078e001e */
[----:B------:R-:W-:Y:S01]  /*d980*/  MOV R30, 0x1 ;  /* 0x00000001001e7802 */ /* 0x000fe20000000f00 */
[----:B------:R-:W-:Y:S01]  /*d990*/  IMAD.MOV.U32 R31, RZ, RZ, R12 ;  /* 0x000000ffff1f7224 */ /* 0x000fe200078e000c */
[----:B------:R-:W-:-:S02]  /*d9a0*/  MOV R3, 0x181f ;  /* 0x0000181f00037802 */ /* 0x000fc40000000f00 */
[----:B------:R-:W-:Y:S02]  /*d9b0*/  MOV R2, 0xd9d0 ;  /* 0x0000d9d000027802 */ /* 0x000fe40000000f00 */
[----:B------:R-:W-:Y:S05]  /*d9c0*/  CALL.REL.NOINC `($__internal_79_$__cuda_sm70_shflsync_idx_p) ;  /* 0x00001fc000007944 */ /* 0x000fea0003c00000 */
[----:B------:R-:W-:Y:S01]  /*d9d0*/  MOV R0, R30 ;  /* 0x0000001e00007202 */ /* 0x000fe20000000f00 */
[----:B------:R-:W-:Y:S05]  /*d9e0*/  BRA `(.L_x_4770) ;  /* 0xffff495000007947 */ /* 0x000fea000383ffff */
.L_x_4675:
[----:B------:R-:W-:Y:S01]  /*d9f0*/  IMAD.MOV.U32 R31, RZ, RZ, R5 ;  /* 0x000000ffff1f7224 */ /* 0x000fe200078e0005 */
[----:B------:R-:W-:Y:S01]  /*da00*/  MOV R30, 0x2 ;  /* 0x00000002001e7802 */ /* 0x000fe20000000f00 */
[----:B-1----:R-:W-:Y:S01]  /*da10*/  IMAD.MOV.U32 R3, RZ, RZ, 0x181f ;  /* 0x0000181fff037424 */ /* 0x002fe200078e00ff */
[----:B------:R-:W-:Y:S02]  /*da20*/  MOV R2, 0xda40 ;  /* 0x0000da4000027802 */ /* 0x000fe40000000f00 */
[----:B--2345:R-:W-:Y:S05]  /*da30*/  CALL.REL.NOINC `($__internal_79_$__cuda_sm70_shflsync_idx_p) ;  /* 0x00001f5000007944 */ /* 0x03cfea0003c00000 */
[----:B------:R-:W-:Y:S01]  /*da40*/  MOV R4, R30 ;  /* 0x0000001e00047202 */ /* 0x000fe20000000f00 */
[----:B------:R-:W-:Y:S05]  /*da50*/  BRA `(.L_x_4771) ;  /* 0xffff4a4000007947 */ /* 0x000fea000383ffff */
.L_x_4676:
[----:B------:R-:W-:Y:S01]  /*da60*/  IMAD.MOV.U32 R31, RZ, RZ, R12 ;  /* 0x000000ffff1f7224 */ /* 0x000fe200078e000c */
[----:B------:R-:W-:Y:S01]  /*da70*/  MOV R30, 0x2 ;  /* 0x00000002001e7802 */ /* 0x000fe20000000f00 */
[----:B------:R-:W-:Y:S01]  /*da80*/  IMAD.MOV.U32 R3, RZ, RZ, 0x181f ;  /* 0x0000181fff037424 */ /* 0x000fe200078e00ff */
[----:B------:R-:W-:Y:S02]  /*da90*/  MOV R2, 0xdab0 ;  /* 0x0000dab000027802 */ /* 0x000fe40000000f00 */
[----:B-12345:R-:W-:Y:S05]  /*daa0*/  CALL.REL.NOINC `($__internal_79_$__cuda_sm70_shflsync_idx_p) ;  /* 0x00001ee000007944 */ /* 0x03efea0003c00000 */
[----:B------:R-:W-:Y:S01]  /*dab0*/  MOV R0, R30 ;  /* 0x0000001e00007202 */ /* 0x000fe20000000f00 */
[----:B------:R-:W-:Y:S05]  /*dac0*/  BRA `(.L_x_4772) ;  /* 0xffff49f000007947 */ /* 0x000fea000383ffff */
.L_x_4679:
[----:B------:R-:W-:Y:S01]  /*dad0*/  IMAD.MOV.U32 R31, RZ, RZ, R5 ;  /* 0x000000ffff1f7224 */ /* 0x000fe200078e0005 */
[----:B------:R-:W-:Y:S01]  /*dae0*/  MOV R30, 0x3 ;  /* 0x00000003001e7802 */ /* 0x000fe20000000f00 */
[----:B-1----:R-:W-:Y:S01]  /*daf0*/  IMAD.MOV.U32 R3, RZ, RZ, 0x181f ;  /* 0x0000181fff037424 */ /* 0x002fe200078e00ff */
[----:B------:R-:W-:-:S02]  /*db00*/  MOV R2, 0xdb20 ;  /* 0x0000db2000027802 */ /* 0x000fc40000000f00 */
[----:B--2345:R-:W-:Y:S05]  /*db10*/  CALL.REL.NOINC `($__internal_79_$__cuda_sm70_shflsync_idx_p) ;  /* 0x00001e7000007944 */ /* 0x03cfea0003c00000 */
        /* <DEDUP_REMOVED lines=8> */
.L_x_4682:
[----:B------:R-:W-:Y:S01]  /*dba0*/  IMAD.MOV.U32 R31, RZ, RZ, R5 ;  /* 0x000000ffff1f7224 */ /* 0x000fe200078e0005 */
[----:B------:R-:W-:Y:S01]  /*dbb0*/  MOV R30, RZ ;  /* 0x000000ff001e7202 */ /* 0x000fe20000000f00 */
[----:B------:R-:W-:Y:S01]  /*dbc0*/  IMAD.MOV.U32 R3, RZ, RZ, 0x181f ;  /* 0x0000181fff037424 */ /* 0x000fe200078e00ff */
[----:B------:R-:W-:Y:S02]  /*dbd0*/  MOV R2, 0xdbf0 ;  /* 0x0000dbf000027802 */ /* 0x000fe40000000f00 */
[----:B------:R-:W-:Y:S05]  /*dbe0*/  CALL.REL.NOINC `($__internal_79_$__cuda_sm70_shflsync_idx_p) ;  /* 0x00001da000007944 */ /* 0x000fea0003c00000 */
[----:B------:R-:W-:Y:S01]  /*dbf0*/  MOV R4, R30 ;  /* 0x0000001e00047202 */ /* 0x000fe20000000f00 */
[----:B------:R-:W-:Y:S05]  /*dc00*/  BRA `(.L_x_4774) ;  /* 0xffff54e000007947 */ /* 0x000fea000383ffff */
.L_x_4683:
[----:B------:R-:W-:Y:S01]  /*dc10*/  IMAD.MOV.U32 R31, RZ, RZ, R10 ;  /* 0x000000ffff1f7224 */ /* 0x000fe200078e000a */
[----:B------:R-:W-:Y:S01]  /*dc20*/  MOV R30, RZ ;  /* 0x000000ff001e7202 */ /* 0x000fe20000000f00 */
[----:B------:R-:W-:Y:S01]  /*dc30*/  IMAD.MOV.U32 R3, RZ, RZ, 0x181f ;  /* 0x0000181fff037424 */ /* 0x000fe200078e00ff */
[----:B------:R-:W-:Y:S02]  /*dc40*/  MOV R2, 0xdc60 ;  /* 0x0000dc6000027802 */ /* 0x000fe40000000f00 */
[----:B-12---:R-:W-:Y:S05]  /*dc50*/  CALL.REL.NOINC `($__internal_79_$__cuda_sm70_shflsync_idx_p) ;  /* 0x00001d3000007944 */ /* 0x006fea0003c00000 */
        /* <DEDUP_REMOVED lines=19> */
[----:B--2---:R-:W-:Y:S05]  /*dd90*/  CALL.REL.NOINC `($__internal_79_$__cuda_sm70_shflsync_idx_p) ;  /* 0x00001bf000007944 */ /* 0x004fea0003c00000 */
[----:B------:R-:W-:Y:S01]  /*dda0*/  IMAD.MOV.U32 R8, RZ, RZ, R30 ;  /* 0x000000ffff087224 */ /* 0x000fe200078e001e */
[----:B------:R-:W-:Y:S01]  /*ddb0*/  MOV R30, 0x1 ;  /* 0x00000001001e7802 */ /* 0x000fe20000000f00 */
[----:B------:R-:W-:Y:S01]  /*ddc0*/  IMAD.MOV.U32 R31, RZ, RZ, R10 ;  /* 0x000000ffff1f7224 */ /* 0x000fe200078e000a */
[----:B------:R-:W-:Y:S02]  /*ddd0*/  MOV R3, 0x181f ;  /* 0x0000181f00037802 */ /* 0x000fe40000000f00 */
[----:B------:R-:W-:Y:S02]  /*dde0*/  MOV R2, 0xde00 ;  /* 0x0000de0000027802 */ /* 0x000fe40000000f00 */
[----:B------:R-:W-:Y:S05]  /*ddf0*/  CALL.REL.NOINC `($__internal_79_$__cuda_sm70_shflsync_idx_p) ;  /* 0x00001b9000007944 */ /* 0x000fea0003c00000 */
[----:B------:R-:W-:Y:S01]  /*de00*/  MOV R0, R30 ;  /* 0x0000001e00007202 */ /* 0x000fe20000000f00 */
[----:B------:R-:W-:Y:S05]  /*de10*/  BRA `(.L_x_4775) ;  /* 0xffff53f000007947 */ /* 0x000fea000383ffff */
.L_x_4686:
[----:B------:R-:W-:Y:S01]  /*de20*/  IMAD.MOV.U32 R31, RZ, RZ, R13 ;  /* 0x000000ffff1f7224 */ /* 0x000fe200078e000d */
[----:B------:R-:W-:Y:S01]  /*de30*/  MOV R30, RZ ;  /* 0x000000ff001e7202 */ /* 0x000fe20000000f00 */
[----:B------:R-:W-:Y:S01]  /*de40*/  IMAD.MOV.U32 R3, RZ, RZ, 0x181f ;  /* 0x0000181fff037424 */ /* 0x000fe200078e00ff */
[----:B------:R-:W-:-:S02]  /*de50*/  MOV R2, 0xde70 ;  /* 0x0000de7000027802 */ /* 0x000fc40000000f00 */
[----:B-1234-:R-:W-:Y:S05]  /*de60*/  CALL.REL.NOINC `($__internal_79_$__cuda_sm70_shflsync_idx_p) ;  /* 0x00001b2000007944 */ /* 0x01efea0003c00000 */
[----:B------:R-:W-:Y:S01]  /*de70*/  MOV R12, R30 ;  /* 0x0000001e000c7202 */ /* 0x000fe20000000f00 */
[----:B------:R-:W-:Y:S05]  /*de80*/  BRA `(.L_x_4776) ;  /* 0xffff57b000007947 */ /* 0x000fea000383ffff */
.L_x_4687:
[----:B------:R-:W-:Y:S01]  /*de90*/  IMAD.MOV.U32 R31, RZ, RZ, R20 ;  /* 0x000000ffff1f7224 */ /* 0x000fe200078e0014 */
[----:B------:R-:W-:Y:S01]  /*dea0*/  MOV R30, RZ ;  /* 0x000000ff001e7202 */ /* 0x000fe20000000f00 */
[----:B------:R-:W-:Y:S01]  /*deb0*/  IMAD.MOV.U32 R3, RZ, RZ, 0x181f ;  /* 0x0000181fff037424 */ /* 0x000fe200078e00ff */
[----:B------:R-:W-:-:S02]  /*dec0*/  MOV R2, 0xdee0 ;  /* 0x0000dee000027802 */ /* 0x000fc40000000f00 */
[----:B-1234-:R-:W-:Y:S05]  /*ded0*/  CALL.REL.NOINC `($__internal_79_$__cuda_sm70_shflsync_idx_p) ;  /* 0x00001ab000007944 */ /* 0x01efea0003c00000 */
        /* <DEDUP_REMOVED lines=12> */
[----:B------:R-:W-:-:S03]  /*dfa0*/  IMAD.X R3, R12, 0x1, R23, P0 ;  /* 0x000000010c037824 */ /* 0x000fc600000e0617 */
[----:B------:R2:W-:Y:S04]  /*dfb0*/  LDGSTS.E.BYPASS.LTC128B.128 [R188+0x8100], [R14.64], !P4 ;  /* 0x081000000ebc7fae */ /* 0x0005e8000e101d46 */
[----:B------:R3:W-:Y:S01]  /*dfc0*/  LDGSTS.E.BYPASS.LTC128B.128 [R188+0xa100], [R2.64], !P6 ;  /* 0x0a10000002bc7fae */ /* 0x0007e2000f101d46 */
[----:B-1----:R-:W-:Y:S01]  /*dfd0*/  SEL R17, RZ, 0x10, P4 ;  /* 0x00000010ff117807 */ /* 0x002fe20002000000 */
[----:B------:R-:W-:Y:S01]  /*dfe0*/  IMAD.MOV.U32 R16, RZ, RZ, R252 ;  /* 0x000000ffff107224 */ /* 0x000fe200078e00fc */
[----:B---3--:R-:W-:Y:S02]  /*dff0*/  MOV R3, 0x181f ;  /* 0x0000181f00037802 */ /* 0x008fe40000000f00 */
[----:B------:R-:W-:Y:S02]  /*e000*/  MOV R2, 0xe020 ;  /* 0x0000e02000027802 */ /* 0x000fe40000000f00 */
[----:B--2---:R-:W-:Y:S05]  /*e010*/  CALL.REL.NOINC `($__internal_79_$__cuda_sm70_shflsync_idx_p) ;  /* 0x0000197000007944 */ /* 0x004fea0003c00000 */
        /* <DEDUP_REMOVED lines=8> */
.L_x_4688:
[----:B------:R-:W-:Y:S01]  /*e0a0*/  IMAD.MOV.U32 R2, RZ, RZ, R0 ;  /* 0x000000ffff027224 */ /* 0x000fe200078e0000 */
[----:B------:R-:W-:Y:S02]  /*e0b0*/  MOV R136, 0x2 ;  /* 0x0000000200887802 */ /* 0x000fe40000000f00 */
[----:B------:R-:W-:Y:S02]  /*e0c0*/  MOV R3, 0xe0e0 ;  /* 0x0000e0e000037802 */ /* 0x000fe40000000f00 */
[----:B------:R-:W-:Y:S05]  /*e0d0*/  CALL.REL.NOINC `($__internal_78_$__cuda_sm70_shflsync_bfly_p) ;  /* 0x0000184000007944 */ /* 0x000fea0003c00000 */
[----:B------:R-:W-:Y:S01]  /*e0e0*/  MOV R2, R136 ;  /* 0x0000008800027202 */ /* 0x000fe20000000f00 */
[----:B------:R-:W-:Y:S05]  /*e0f0*/  BRA `(.L_x_4778) ;  /* 0xffff665000007947 */ /* 0x000fea000383ffff */
.L_x_4691:
[----:B------:R-:W-:Y:S01]  /*e100*/  IMAD.MOV.U32 R31, RZ, RZ, R10 ;  /* 0x000000ffff1f7224 */ /* 0x000fe200078e000a */
[----:B------:R-:W-:Y:S01]  /*e110*/  MOV R30, RZ ;  /* 0x000000ff001e7202 */ /* 0x000fe20000000f00 */
[----:B------:R-:W-:Y:S01]  /*e120*/  IMAD.MOV.U32 R3, RZ, RZ, 0x181f ;  /* 0x0000181fff037424 */ /* 0x000fe200078e00ff */
[----:B------:R-:W-:Y:S02]  /*e130*/  MOV R2, 0xe150 ;  /* 0x0000e15000027802 */ /* 0x000fe40000000f00 */
[----:B------:R-:W-:Y:S05]  /*e140*/  CALL.REL.NOINC `($__internal_79_$__cuda_sm70_shflsync_idx_p) ;  /* 0x0000184000007944 */ /* 0x000fea0003c00000 */
[----:B------:R-:W-:Y:S01]  /*e150*/  MOV R4, R30 ;  /* 0x0000001e00047202 */ /* 0x000fe20000000f00 */
[----:B------:R-:W-:Y:S05]  /*e160*/  BRA `(.L_x_4779) ;  /* 0xffff79d000007947 */ /* 0x000fea000383ffff */
.L_x_4692:
[----:B------:R-:W-:Y:S01]  /*e170*/  IMAD.MOV.U32 R31, RZ, RZ, R12 ;  /* 0x000000ffff1f7224 */ /* 0x000fe200078e000c */
[----:B------:R-:W-:Y:S01]  /*e180*/  MOV R30, RZ ;  /* 0x000000ff001e7202 */ /* 0x000fe20000000f00 */
[----:B------:R-:W-:Y:S01]  /*e190*/  IMAD.MOV.U32 R3, RZ, RZ, 0x181f ;  /* 0x0000181fff037424 */ /* 0x000fe200078e00ff */
[----:B------:R-:W-:-:S02]  /*e1a0*/  MOV R2, 0xe1c0 ;  /* 0x0000e1c000027802 */ /* 0x000fc40000000f00 */
[----:B-12---:R-:W-:Y:S05]  /*e1b0*/  CALL.REL.NOINC `($__internal_79_$__cuda_sm70_shflsync_idx_p) ;  /* 0x000017d000007944 */ /* 0x006fea0003c00000 */
        /* <DEDUP_REMOVED lines=19> */
[----:B-1----:R-:W-:Y:S05]  /*e2f0*/  CALL.REL.NOINC `($__internal_79_$__cuda_sm70_shflsync_idx_p) ;  /* 0x0000169000007944 */ /* 0x002fea0003c00000 */
        /* <DEDUP_REMOVED lines=8> */
.L_x_4696:
[----:B------:R-:W-:Y:S01]  /*e380*/  MOV R30, RZ ;  /* 0x000000ff001e7202 */ /* 0x000fe20000000f00 */
[----:B------:R-:W-:Y:S01]  /*e390*/  IMAD.MOV.U32 R31, RZ, RZ, R12 ;  /* 0x000000ffff1f7224 */ /* 0x000fe200078e000c */
[----:B------:R-:W-:Y:S01]  /*e3a0*/  MOV R2, 0xe3d0 ;  /* 0x0000e3d000027802 */ /* 0x000fe20000000f00 */
[----:B------:R-:W-:Y:S02]  /*e3b0*/  IMAD.MOV.U32 R3, RZ, RZ, 0x181f ;  /* 0x0000181fff037424 */ /* 0x000fe400078e00ff */
[----:B-1234-:R-:W-:Y:S05]  /*e3c0*/  CALL.REL.NOINC `($__internal_79_$__cuda_sm70_shflsync_idx_p) ;  /* 0x000015c000007944 */ /* 0x01efea0003c00000 */
[----:B------:R-:W-:Y:S01]  /*e3d0*/  MOV R5, R30 ;  /* 0x0000001e00057202 */ /* 0x000fe20000000f00 */
[----:B------:R-:W-:-:S05]  /*e3e0*/  BRA `(.L_x_4781) ;  /* 0xffff7d0000007947 */ /* 0x000fca000383ffff */
.L_x_4697:
[----:B------:R-:W-:Y:S01]  /*e3f0*/  MOV R30, RZ ;  /* 0x000000ff001e7202 */ /* 0x000fe20000000f00 */
[----:B------:R-:W-:Y:S01]  /*e400*/  IMAD.MOV.U32 R31, RZ, RZ, R13 ;  /* 0x000000ffff1f7224 */ /* 0x000fe200078e000d */
[----:B------:R-:W-:Y:S01]  /*e410*/  MOV R2, 0xe440 ;  /* 0x0000e44000027802 */ /* 0x000fe20000000f00 */
[----:B------:R-:W-:Y:S02]  /*e420*/  IMAD.MOV.U32 R3, RZ, RZ, 0x181f ;  /* 0x0000181fff037424 */ /* 0x000fe400078e00ff */
[----:B-1234-:R-:W-:Y:S05]  /*e430*/  CALL.REL.NOINC `($__internal_79_$__cuda_sm70_shflsync_idx_p) ;  /* 0x0000155000007944 */ /* 0x01efea0003c00000 */
        /* <DEDUP_REMOVED lines=20> */
[----:B------:R-:W-:Y:S05]  /*e580*/  CALL.REL.NOINC `($__internal_79_$__cuda_sm70_shflsync_idx_p) ;  /* 0x0000140000007944 */ /* 0x000fea0003c00000 */
[----:B------:R-:W-:Y:S01]  /*e590*/  MOV R3, 0x181f ;  /* 0x0000181f00037802 */ /* 0x000fe20000000f00 */
[----:B------:R-:W-:Y:S01]  /*e5a0*/  IMAD.MOV.U32 R5, RZ, RZ, R30 ;  /* 0x000000ffff057224 */ /* 0x000fe200078e001e */
[----:B------:R-:W-:Y:S01]  /*e5b0*/  MOV R30, 0x1 ;  /* 0x00000001001e7802 */ /* 0x000fe20000000f00 */
[----:B------:R-:W-:Y:S01]  /*e5c0*/  IMAD.MOV.U32 R31, RZ, RZ, R13 ;  /* 0x000000ffff1f7224 */ /* 0x000fe200078e000d */
[----:B------:R-:W-:Y:S02]  /*e5d0*/  MOV R2, 0xe5f0 ;  /* 0x0000e5f000027802 */ /* 0x000fe40000000f00 */
[----:B------:R-:W-:Y:S05]  /*e5e0*/  CALL.REL.NOINC `($__internal_79_$__cuda_sm70_shflsync_idx_p) ;  /* 0x000013a000007944 */ /* 0x000fea0003c00000 */
[----:B------:R-:W-:Y:S01]  /*e5f0*/  MOV R2, R30 ;  /* 0x0000001e00027202 */ /* 0x000fe20000000f00 */
[----:B------:R-:W-:-:S05]  /*e600*/  BRA `(.L_x_4782) ;  /* 0xffff7c1000007947 */ /* 0x000fca000383ffff */
.L_x_4698:
[----:B------:R-:W-:Y:S01]  /*e610*/  MOV R136, 0x2 ;  /* 0x0000000200887802 */ /* 0x000fe20000000f00 */
[----:B------:R-:W-:Y:S01]  /*e620*/  IMAD.MOV.U32 R2, RZ, RZ, R100 ;  /* 0x000000ffff027224 */ /* 0x000fe200078e0064 */
[----:B------:R-:W-:Y:S02]  /*e630*/  MOV R3, 0xe650 ;  /* 0x0000e65000037802 */ /* 0x000fe40000000f00 */
[----:B------:R-:W-:Y:S05]  /*e640*/  CALL.REL.NOINC `($__internal_78_$__cuda_sm70_shflsync_bfly_p) ;  /* 0x000012d000007944 */ /* 0x000fea0003c00000 */
[----:B------:R-:W-:Y:S01]  /*e650*/  MOV R2, R136 ;  /* 0x0000008800027202 */ /* 0x000fe20000000f00 */
[----:B------:R-:W-:-:S05]  /*e660*/  BRA `(.L_x_4783) ;  /* 0xffff891000007947 */ /* 0x000fca000383ffff */
.L_x_4701:
[----:B------:R-:W-:Y:S01]  /*e670*/  MOV R30, RZ ;  /* 0x000000ff001e7202 */ /* 0x000fe20000000f00 */
[----:B------:R-:W-:Y:S01]  /*e680*/  IMAD.MOV.U32 R31, RZ, RZ, R5 ;  /* 0x000000ffff1f7224 */ /* 0x000fe200078e0005 */
[----:B------:R-:W-:Y:S01]  /*e690*/  MOV R2, 0xe6c0 ;  /* 0x0000e6c000027802 */ /* 0x000fe20000000f00 */
[----:B------:R-:W-:Y:S02]  /*e6a0*/  IMAD.MOV.U32 R3, RZ, RZ, 0x181f ;  /* 0x0000181fff037424 */ /* 0x000fe400078e00ff */
[----:B------:R-:W-:Y:S05]  /*e6b0*/  CALL.REL.NOINC `($__internal_79_$__cuda_sm70_shflsync_idx_p) ;  /* 0x000012d000007944 */ /* 0x000fea0003c00000 */
[----:B------:R-:W-:Y:S01]  /*e6c0*/  MOV R4, R30 ;  /* 0x0000001e00047202 */ /* 0x000fe20000000f00 */
[----:B------:R-:W-:-:S05]  /*e6d0*/  BRA `(.L_x_4784) ;  /* 0xffffa2b000007947 */ /* 0x000fca000383ffff */
.L_x_4702:
[----:B------:R-:W-:Y:S01]  /*e6e0*/  MOV R30, RZ ;  /* 0x000000ff001e7202 */ /* 0x000fe20000000f00 */
[----:B------:R-:W-:Y:S01]  /*e6f0*/  IMAD.MOV.U32 R31, RZ, RZ, R12 ;  /* 0x000000ffff1f7224 */ /* 0x000fe200078e000c */
[----:B------:R-:W-:Y:S01]  /*e700*/  MOV R2, 0xe730 ;  /* 0x0000e73000027802 */ /* 0x000fe20000000f00 */
[----:B------:R-:W-:Y:S02]  /*e710*/  IMAD.MOV.U32 R3, RZ, RZ, 0x181f ;  /* 0x0000181fff037424 */ /* 0x000fe400078e00ff */
[----:B-12---:R-:W-:Y:S05]  /*e720*/  CALL.REL.NOINC `($__internal_79_$__cuda_sm70_shflsync_idx_p) ;  /* 0x0000126000007944 */ /* 0x006fea0003c00000 */
        /* <DEDUP_REMOVED lines=20> */
[----:B--2---:R-:W-:Y:S05]  /*e870*/  CALL.REL.NOINC `($__internal_79_$__cuda_sm70_shflsync_idx_p) ;  /* 0x0000111000007944 */ /* 0x004fea0003c00000 */
        /* <DEDUP_REMOVED lines=8> */
.L_x_4704:
[----:B-1----:R-:W-:Y:S01]  /*e900*/  IMAD.MOV.U32 R2, RZ, RZ, R179 ;  /* 0x000000ffff027224 */ /* 0x002fe200078e00b3 */
[----:B------:R-:W-:-:S02]  /*e910*/  MOV R136, 0x2 ;  /* 0x0000000200887802 */ /* 0x000fc40000000f00 */
[----:B------:R-:W-:Y:S02]  /*e920*/  MOV R3, 0xe940 ;  /* 0x0000e94000037802 */ /* 0x000fe40000000f00 */
[----:B------:R-:W-:Y:S05]  /*e930*/  CALL.REL.NOINC `($__internal_78_$__cuda_sm70_shflsync_bfly_p) ;  /* 0x00000fe000007944 */ /* 0x000fea0003c00000 */
[----:B------:R-:W-:Y:S01]  /*e940*/  MOV R0, R136 ;  /* 0x0000008800007202 */ /* 0x000fe20000000f00 */
[----:B------:R-:W-:Y:S05]  /*e950*/  BRA `(.L_x_4786) ;  /* 0xffffa38000007947 */ /* 0x000fea000383ffff */
.L_x_4705:
[----:B-1----:R-:W-:Y:S01]  /*e960*/  IMAD.MOV.U32 R2, RZ, RZ, R0 ;  /* 0x000000ffff027224 */ /* 0x002fe200078e0000 */
[----:B------:R-:W-:Y:S02]  /*e970*/  MOV R136, 0x1 ;  /* 0x0000000100887802 */ /* 0x000fe40000000f00 */
[----:B------:R-:W-:Y:S02]  /*e980*/  MOV R3, 0xe9a0 ;  /* 0x0000e9a000037802 */ /* 0x000fe40000000f00 */
[----:B--2---:R-:W-:Y:S05]  /*e990*/  CALL.REL.NOINC `($__internal_78_$__cuda_sm70_shflsync_bfly_p) ;  /* 0x00000f8000007944 */ /* 0x004fea0003c00000 */
[----:B------:R-:W-:Y:S01]  /*e9a0*/  FADD.FTZ R0, R0, R136 ;  /* 0x0000008800007221 */ /* 0x000fe20000010000 */
[----:B------:R-:W-:Y:S02]  /*e9b0*/  MOV R2, R184 ;  /* 0x000000b800027202 */ /* 0x000fe40000000f00 */
[----:B------:R-:W-:Y:S02]  /*e9c0*/  MOV R136, 0x2 ;  /* 0x0000000200887802 */ /* 0x000fe40000000f00 */
[----:B------:R-:W-:Y:S02]  /*e9d0*/  MOV R3, 0xe9f0 ;  /* 0x0000e9f000037802 */ /* 0x000fe40000000f00 */
[----:B------:R-:W-:Y:S05]  /*e9e0*/  CALL.REL.NOINC `($__internal_78_$__cuda_sm70_shflsync_bfly_p) ;  /* 0x00000f3000007944 */ /* 0x000fea0003c00000 */
[----:B------:R-:W-:Y:S01]  /*e9f0*/  FADD.FTZ R4, R184, R136 ;  /* 0x00000088b8047221 */ /* 0x000fe20000010000 */
[----:B------:R-:W-:-:S02]  /*ea00*/  MOV R136, 0x1 ;  /* 0x0000000100887802 */ /* 0x000fc40000000f00 */
[----:B------:R-:W-:Y:S02]  /*ea10*/  MOV R3, 0xea40 ;  /* 0x0000ea4000037802 */ /* 0x000fe40000000f00 */
[----:B------:R-:W-:Y:S02]  /*ea20*/  MOV R2, R4 ;  /* 0x0000000400027202 */ /* 0x000fe40000000f00 */
[----:B------:R-:W-:Y:S05]  /*ea30*/  CALL.REL.NOINC `($__internal_78_$__cuda_sm70_shflsync_bfly_p) ;  /* 0x00000ee000007944 */ /* 0x000fea0003c00000 */
[----:B------:R-:W-:Y:S01]  /*ea40*/  MOV R3, R136 ;  /* 0x0000008800037202 */ /* 0x000fe20000000f00 */
[----:B------:R-:W-:Y:S05]  /*ea50*/  BRA `(.L_x_4787) ;  /* 0xffffa2f000007947 */ /* 0x000fea000383ffff */
.L_x_4712:
[----:B--234-:R-:W-:Y:S01]  /*ea60*/  IMAD.MOV.U32 R31, RZ, RZ, R5 ;  /* 0x000000ffff1f7224 */ /* 0x01cfe200078e0005 */
[----:B------:R-:W-:Y:S01]  /*ea70*/  MOV R30, RZ ;  /* 0x000000ff001e7202 */ /* 0x000fe20000000f00 */
[----:B------:R-:W-:Y:S01]  /*ea80*/  IMAD.MOV.U32 R3, RZ, RZ, 0x181f ;  /* 0x0000181fff037424 */ /* 0x000fe200078e00ff */
[----:B------:R-:W-:Y:S02]  /*ea90*/  MOV R2, 0xeab0 ;  /* 0x0000eab000027802 */ /* 0x000fe40000000f00 */
[----:B-1----:R-:W-:Y:S05]  /*eaa0*/  CALL.REL.NOINC `($__internal_79_$__cuda_sm70_shflsync_idx_p) ;  /* 0x00000ee000007944 */ /* 0x002fea0003c00000 */
[----:B------:R-:W-:Y:S01]  /*eab0*/  MOV R4, R30 ;  /* 0x0000001e00047202 */ /* 0x000fe20000000f00 */
[----:B------:R-:W-:Y:S05]  /*eac0*/  BRA `(.L_x_4788) ;  /* 0xffffb9a000007947 */ /* 0x000fea000383ffff */
.L_x_4713:
[----:B------:R-:W-:Y:S01]  /*ead0*/  IMAD.MOV.U32 R31, RZ, RZ, R11 ;  /* 0x000000ffff1f7224 */ /* 0x000fe200078e000b */
[----:B------:R-:W-:Y:S01]  /*eae0*/  MOV R30, RZ ;  /* 0x000000ff001e7202 */ /* 0x000fe20000000f00 */
[----:B------:R-:W-:Y:S01]  /*eaf0*/  IMAD.MOV.U32 R3, RZ, RZ, 0x181f ;  /* 0x0000181fff037424 */ /* 0x000fe200078e00ff */
[----:B------:R-:W-:-:S02]  /*eb00*/  MOV R2, 0xeb20 ;  /* 0x0000eb2000027802 */ /* 0x000fc40000000f00 */
[----:B-123--:R-:W-:Y:S05]  /*eb10*/  CALL.REL.NOINC `($__internal_79_$__cuda_sm70_shflsync_idx_p) ;  /* 0x00000e7000007944 */ /* 0x00efea0003c00000 */
[----:B------:R-:W-:Y:S01]  /*eb20*/  MOV R0, R30 ;  /* 0x0000001e00007202 */ /* 0x000fe20000000f00 */
[----:B------:R-:W-:Y:S05]  /*eb30*/  BRA `(.L_x_4789) ;  /* 0xffffb95000007947 */ /* 0x000fea000383ffff */
.L_x_4716:
[----:B------:R-:W-:Y:S01]  /*eb40*/  IMAD.MOV.U32 R31, RZ, RZ, R5 ;  /* 0x000000ffff1f7224 */ /* 0x000fe200078e0005 */
[----:B------:R-:W-:Y:S01]  /*eb50*/  MOV R30, 0x1 ;  /* 0x00000001001e7802 */ /* 0x000fe20000000f00 */
[----:B--2---:R-:W-:Y:S01]  /*eb60*/  IMAD.MOV.U32 R3, RZ, RZ, 0x181f ;  /* 0x0000181fff037424 */ /* 0x004fe200078e00ff */
[----:B------:R-:W-:-:S02]  /*eb70*/  MOV R2, 0xeb90 ;  /* 0x0000eb9000027802 */ /* 0x000fc40000000f00 */
[----:B-1-34-:R-:W-:Y:S05]  /*eb80*/  CALL.REL.NOINC `($__internal_79_$__cuda_sm70_shflsync_idx_p) ;  /* 0x00000e0000007944 */ /* 0x01afea0003c00000 */
        /* <DEDUP_REMOVED lines=8> */
.L_x_4719:
[----:B------:R-:W-:Y:S01]  /*ec10*/  IMAD.MOV.U32 R31, RZ, RZ, R5 ;  /* 0x000000ffff1f7224 */ /* 0x000fe200078e0005 */
[----:B------:R-:W-:Y:S01]  /*ec20*/  MOV R30, 0x2 ;  /* 0x00000002001e7802 */ /* 0x000fe20000000f00 */
[----:B--2---:R-:W-:Y:S01]  /*ec30*/  IMAD.MOV.U32 R3, RZ, RZ, 0x181f ;  /* 0x0000181fff037424 */ /* 0x004fe200078e00ff */
[----:B------:R-:W-:Y:S02]  /*ec40*/  MOV R2, 0xec60 ;  /* 0x0000ec6000027802 */ /* 0x000fe40000000f00 */
[----:B-1-34-:R-:W-:Y:S05]  /*ec50*/  CALL.REL.NOINC `($__internal_79_$__cuda_sm70_shflsync_idx_p) ;  /* 0x00000d3000007944 */ /* 0x01afea0003c00000 */
[----:B------:R-:W-:Y:S01]  /*ec60*/  MOV R4, R30 ;  /* 0x0000001e00047202 */ /* 0x000fe20000000f00 */
[----:B------:R-:W-:Y:S05]  /*ec70*/  BRA `(.L_x_4791) ;  /* 0xffffbae000007947 */ /* 0x000fea000383ffff */
.L_x_4720:
[----:B------:R-:W-:Y:S01]  /*ec80*/  IMAD.MOV.U32 R31, RZ, RZ, R11 ;  /* 0x000000ffff1f7224 */ /* 0x000fe200078e000b */
[----:B------:R-:W-:Y:S01]  /*ec90*/  MOV R30, 0x2 ;  /* 0x00000002001e7802 */ /* 0x000fe20000000f00 */
[----:B--2---:R-:W-:Y:S01]  /*eca0*/  IMAD.MOV.U32 R3, RZ, RZ, 0x181f ;  /* 0x0000181fff037424 */ /* 0x004fe200078e00ff */
[----:B------:R-:W-:Y:S02]  /*ecb0*/  MOV R2, 0xecd0 ;  /* 0x0000ecd000027802 */ /* 0x000fe40000000f00 */
[----:B-1-34-:R-:W-:Y:S05]  /*ecc0*/  CALL.REL.NOINC `($__internal_79_$__cuda_sm70_shflsync_idx_p) ;  /* 0x00000cc000007944 */ /* 0x01afea0003c00000 */
[----:B------:R-:W-:Y:S01]  /*ecd0*/  MOV R0, R30 ;  /* 0x0000001e00007202 */ /* 0x000fe20000000f00 */
[----:B------:R-:W-:Y:S05]  /*ece0*/  BRA `(.L_x_4792) ;  /* 0xffffba9000007947 */ /* 0x000fea000383ffff */
.L_x_4723:
[----:B------:R-:W-:Y:S01]  /*ecf0*/  IMAD.MOV.U32 R31, RZ, RZ, R5 ;  /* 0x000000ffff1f7224 */ /* 0x000fe200078e0005 */
[----:B------:R-:W-:Y:S01]  /*ed00*/  MOV R30, 0x3 ;  /* 0x00000003001e7802 */ /* 0x000fe20000000f00 */
[----:B---3--:R-:W-:Y:S01]  /*ed10*/  IMAD.MOV.U32 R3, RZ, RZ, 0x181f ;  /* 0x0000181fff037424 */ /* 0x008fe200078e00ff */
        /* <DEDUP_REMOVED lines=10> */
.L_x_4725:
[----:B------:R-:W-:Y:S01]  /*edc0*/  IMAD.MOV.U32 R31, RZ, RZ, R5 ;  /* 0x000000ffff1f7224 */ /* 0x000fe200078e0005 */
[----:B------:R-:W-:Y:S01]  /*edd0*/  MOV R30, RZ ;  /* 0x000000ff001e7202 */ /* 0x000fe20000000f00 */
[----:B------:R-:W-:Y:S01]  /*ede0*/  IMAD.MOV.U32 R3, RZ, RZ, 0x1c1f ;  /* 0x00001c1fff037424 */ /* 0x000fe200078e00ff */
[----:B------:R-:W-:Y:S02]  /*edf0*/  MOV R2, 0xee10 ;  /* 0x0000ee1000027802 */ /* 0x000fe40000000f00 */
[----:B------:R-:W-:Y:S05]  /*ee00*/  CALL.REL.NOINC `($__internal_79_$__cuda_sm70_shflsync_idx_p) ;  /* 0x00000b8000007944 */ /* 0x000fea0003c00000 */
[----:B------:R-:W-:Y:S01]  /*ee10*/  MOV R4, R30 ;  /* 0x0000001e00047202 */ /* 0x000fe20000000f00 */
[----:B------:R-:W-:Y:S05]  /*ee20*/  BRA `(.L_x_4794) ;  /* 0xffffbe0000007947 */ /* 0x000fea000383ffff */
.L_x_4726:
[----:B------:R-:W-:Y:S01]  /*ee30*/  IMAD.MOV.U32 R31, RZ, RZ, R12 ;  /* 0x000000ffff1f7224 */ /* 0x000fe200078e000c */
[----:B------:R-:W-:Y:S01]  /*ee40*/  MOV R30, RZ ;  /* 0x000000ff001e7202 */ /* 0x000fe20000000f00 */
[----:B------:R-:W-:Y:S01]  /*ee50*/  IMAD.MOV.U32 R3, RZ, RZ, 0x1c1f ;  /* 0x00001c1fff037424 */ /* 0x000fe200078e00ff */
[----:B------:R-:W-:Y:S02]  /*ee60*/  MOV R2, 0xee80 ;  /* 0x0000ee8000027802 */ /* 0x000fe40000000f00 */
[----:B-12---:R-:W-:Y:S05]  /*ee70*/  CALL.REL.NOINC `($__internal_79_$__cuda_sm70_shflsync_idx_p) ;  /* 0x00000b1000007944 */ /* 0x006fea0003c00000 */
[----:B------:R-:W-:Y:S01]  /*ee80*/  MOV R0, R30 ;  /* 0x0000001e00007202 */ /* 0x000fe20000000f00 */
[----:B------:R-:W-:Y:S05]  /*ee90*/  BRA `(.L_x_4795) ;  /* 0xffffbdb000007947 */ /* 0x000fea000383ffff */
.L_x_4729:
[----:B------:R-:W-:Y:S01]  /*eea0*/  IMAD.MOV.U32 R31, RZ, RZ, R5 ;  /* 0x000000ffff1f7224 */ /* 0x000fe200078e0005 */
[----:B------:R-:W-:Y:S01]  /*eeb0*/  MOV R30, 0x1 ;  /* 0x00000001001e7802 */ /* 0x000fe20000000f00 */
[----:B----4-:R-:W-:Y:S01]  /*eec0*/  IMAD.MOV.U32 R3, RZ, RZ, 0x1c1f ;  /* 0x00001c1fff037424 */ /* 0x010fe200078e00ff */
[----:B------:R-:W-:-:S02]  /*eed0*/  MOV R2, 0xeef0 ;  /* 0x0000eef000027802 */ /* 0x000fc40000000f00 */
[----:B-123--:R-:W-:Y:S05]  /*eee0*/  CALL.REL.NOINC `($__internal_79_$__cuda_sm70_shflsync_idx_p) ;  /* 0x00000aa000007944 */ /* 0x00efea0003c00000 */
        /* <DEDUP_REMOVED lines=8> */
.L_x_4733:
[----:B------:R-:W-:Y:S01]  /*ef70*/  IMAD.MOV.U32 R31, RZ, RZ, R5 ;  /* 0x000000ffff1f7224 */ /* 0x000fe200078e0005 */
[----:B------:R-:W-:Y:S01]  /*ef80*/  MOV R30, RZ ;  /* 0x000000ff001e7202 */ /* 0x000fe20000000f00 */
[----:B------:R-:W-:Y:S01]  /*ef90*/  IMAD.MOV.U32 R3, RZ, RZ, 0x181f ;  /* 0x0000181fff037424 */ /* 0x000fe200078e00ff */
[----:B------:R-:W-:Y:S02]  /*efa0*/  MOV R2, 0xefc0 ;  /* 0x0000efc000027802 */ /* 0x000fe40000000f00 */
[----:B--2---:R-:W-:Y:S05]  /*efb0*/  CALL.REL.NOINC `($__internal_79_$__cuda_sm70_shflsync_idx_p) ;  /* 0x000009d000007944 */ /* 0x004fea0003c00000 */
[----:B------:R-:W-:Y:S01]  /*efc0*/  MOV R4, R30 ;  /* 0x0000001e00047202 */ /* 0x000fe20000000f00 */
[----:B------:R-:W-:Y:S05]  /*efd0*/  BRA `(.L_x_4797) ;  /* 0xffffd39000007947 */ /* 0x000fea000383ffff */
.L_x_4734:
[----:B------:R-:W-:Y:S01]  /*efe0*/  IMAD.MOV.U32 R31, RZ, RZ, R12 ;  /* 0x000000ffff1f7224 */ /* 0x000fe200078e000c */
[----:B------:R-:W-:Y:S01]  /*eff0*/  MOV R30, RZ ;  /* 0x000000ff001e7202 */ /* 0x000fe20000000f00 */
[----:B------:R-:W-:Y:S01]  /*f000*/  IMAD.MOV.U32 R3, RZ, RZ, 0x181f ;  /* 0x0000181fff037424 */ /* 0x000fe200078e00ff */
[----:B------:R-:W-:Y:S02]  /*f010*/  MOV R2, 0xf030 ;  /* 0x0000f03000027802 */ /* 0x000fe40000000f00 */
[----:B-123--:R-:W-:Y:S05]  /*f020*/  CALL.REL.NOINC `($__internal_79_$__cuda_sm70_shflsync_idx_p) ;  /* 0x0000096000007944 */ /* 0x00efea0003c00000 */
[----:B------:R-:W-:Y:S01]  /*f030*/  MOV R0, R30 ;  /* 0x0000001e00007202 */ /* 0x000fe20000000f00 */
[----:B------:R-:W-:Y:S05]  /*f040*/  BRA `(.L_x_4798) ;  /* 0xffffd34000007947 */ /* 0x000fea000383ffff */
.L_x_4737:
[----:B------:R-:W-:Y:S01]  /*f050*/  IMAD.MOV.U32 R31, RZ, RZ, R5 ;  /* 0x000000ffff1f7224 */ /* 0x000fe200078e0005 */
[----:B------:R-:W-:Y:S01]  /*f060*/  MOV R30, 0x1 ;  /* 0x00000001001e7802 */ /* 0x000fe20000000f00 */
[----:B-1----:R-:W-:Y:S01]  /*f070*/  IMAD.MOV.U32 R3, RZ, RZ, 0x181f ;  /* 0x0000181fff037424 */ /* 0x002fe200078e00ff */
[----:B------:R-:W-:-:S02]  /*f080*/  MOV R2, 0xf0a0 ;  /* 0x0000f0a000027802 */ /* 0x000fc40000000f00 */
[----:B--234-:R-:W-:Y:S05]  /*f090*/  CALL.REL.NOINC `($__internal_79_$__cuda_sm70_shflsync_idx_p) ;  /* 0x000008f000007944 */ /* 0x01cfea0003c00000 */
        /* <DEDUP_REMOVED lines=8> */
.L_x_4740:
[----:B------:R-:W-:Y:S01]  /*f120*/  IMAD.MOV.U32 R31, RZ, RZ, R5 ;  /* 0x000000ffff1f7224 */ /* 0x000fe200078e0005 */
[----:B------:R-:W-:Y:S01]  /*f130*/  MOV R30, 0x2 ;  /* 0x00000002001e7802 */ /* 0x000fe20000000f00 */
[----:B-1----:R-:W-:Y:S01]  /*f140*/  IMAD.MOV.U32 R3, RZ, RZ, 0x181f ;  /* 0x0000181fff037424 */ /* 0x002fe200078e00ff */
[----:B------:R-:W-:Y:S02]  /*f150*/  MOV R2, 0xf170 ;  /* 0x0000f17000027802 */ /* 0x000fe40000000f00 */
[----:B--234-:R-:W-:Y:S05]  /*f160*/  CALL.REL.NOINC `($__internal_79_$__cuda_sm70_shflsync_idx_p) ;  /* 0x0000082000007944 */ /* 0x01cfea0003c00000 */
[----:B------:R-:W-:Y:S01]  /*f170*/  MOV R4, R30 ;  /* 0x0000001e00047202 */ /* 0x000fe20000000f00 */
[----:B------:R-:W-:Y:S05]  /*f180*/  BRA `(.L_x_4800) ;  /* 0xffffd4e000007947 */ /* 0x000fea000383ffff */
.L_x_4741:
[----:B------:R-:W-:Y:S01]  /*f190*/  IMAD.MOV.U32 R31, RZ, RZ, R12 ;  /* 0x000000ffff1f7224 */ /* 0x000fe200078e000c */
[----:B------:R-:W-:Y:S01]  /*f1a0*/  MOV R30, 0x2 ;  /* 0x00000002001e7802 */ /* 0x000fe20000000f00 */
[----:B-1----:R-:W-:Y:S01]  /*f1b0*/  IMAD.MOV.U32 R3, RZ, RZ, 0x181f ;  /* 0x0000181fff037424 */ /* 0x002fe200078e00ff */
[----:B------:R-:W-:Y:S02]  /*f1c0*/  MOV R2, 0xf1e0 ;  /* 0x0000f1e000027802 */ /* 0x000fe40000000f00 */
[----:B--234-:R-:W-:Y:S05]  /*f1d0*/  CALL.REL.NOINC `($__internal_79_$__cuda_sm70_shflsync_idx_p) ;  /* 0x000007b000007944 */ /* 0x01cfea0003c00000 */
[----:B------:R-:W-:Y:S01]  /*f1e0*/  MOV R0, R30 ;  /* 0x0000001e00007202 */ /* 0x000fe20000000f00 */
[----:B------:R-:W-:Y:S05]  /*f1f0*/  BRA `(.L_x_4801) ;  /* 0xffffd49000007947 */ /* 0x000fea000383ffff */
.L_x_4744:
        /* <DEDUP_REMOVED lines=13> */
.L_x_4746:
[----:B------:R-:W-:Y:S01]  /*f2d0*/  IMAD.MOV.U32 R31, RZ, RZ, R82 ;  /* 0x000000ffff1f7224 */ /* 0x000fe200078e0052 */
[----:B------:R-:W-:Y:S01]  /*f2e0*/  MOV R30, RZ ;  /* 0x000000ff001e7202 */ /* 0x000fe20000000f00 */
[----:B------:R-:W-:Y:S01]  /*f2f0*/  IMAD.MOV.U32 R3, RZ, RZ, 0x1f ;  /* 0x0000001fff037424 */ /* 0x000fe200078e00ff */
[----:B------:R-:W-:Y:S02]  /*f300*/  MOV R2, 0xf320 ;  /* 0x0000f32000027802 */ /* 0x000fe40000000f00 */
[----:B-1-3--:R-:W-:Y:S05]  /*f310*/  CALL.REL.NOINC `($__internal_79_$__cuda_sm70_shflsync_idx_p) ;  /* 0x0000067000007944 */ /* 0x00afea0003c00000 */
[----:B------:R-:W-:Y:S01]  /*f320*/  MOV R9, R30 ;  /* 0x0000001e00097202 */ /* 0x000fe20000000f00 */
[----:B------:R-:W-:Y:S05]  /*f330*/  BRA `(.L_x_4803) ;  /* 0xffffd6b000007947 */ /* 0x000fea000383ffff */
.L_x_4747:
[----:B------:R-:W-:Y:S01]  /*f340*/  IMAD.MOV.U32 R31, RZ, RZ, R82 ;  /* 0x000000ffff1f7224 */ /* 0x000fe200078e0052 */
[----:B------:R-:W-:Y:S01]  /*f350*/  MOV R30, 0x1 ;  /* 0x00000001001e7802 */ /* 0x000fe20000000f00 */
[----:B------:R-:W-:Y:S01]  /*f360*/  IMAD.MOV.U32 R3, RZ, RZ, 0x1f ;  /* 0x0000001fff037424 */ /* 0x000fe200078e00ff */
[----:B------:R-:W-:Y:S02]  /*f370*/  MOV R2, 0xf390 ;  /* 0x0000f39000027802 */ /* 0x000fe40000000f00 */
[----:B-1234-:R-:W-:Y:S05]  /*f380*/  CALL.REL.NOINC `($__internal_79_$__cuda_sm70_shflsync_idx_p) ;  /* 0x0000060000007944 */ /* 0x01efea0003c00000 */
[----:B------:R-:W-:Y:S01]  /*f390*/  MOV R8, R30 ;  /* 0x0000001e00087202 */ /* 0x000fe20000000f00 */
[----:B------:R-:W-:Y:S05]  /*f3a0*/  BRA `(.L_x_4804) ;  /* 0xffffd66000007947 */ /* 0x000fea000383ffff */
.L_x_4748:
[----:B------:R-:W-:Y:S02]  /*f3b0*/  MOV R2, 0x1 ;  /* 0x0000000100027802 */ /* 0x000fe40000000f00 */
[----:B------:R-:W-:-:S02]  /*f3c0*/  MOV R3, 0xf3e0 ;  /* 0x0000f3e000037802 */ /* 0x000fc40000000f00 */
[----:B--2-4-:R-:W-:Y:S05]  /*f3d0*/  CALL.REL.NOINC `($__internal_80_$__cuda_sm70_shflsync_up_p) ;  /* 0x0000060000007944 */ /* 0x014fea0003c00000 */
[----:B------:R-:W-:Y:S05]  /*f3e0*/  BRA `(.L_x_4805) ;  /* 0xffffd74000007947 */ /* 0x000fea000383ffff */
.L_x_4749:
[----:B------:R-:W-:Y:S02]  /*f3f0*/  MOV R2, 0x2 ;  /* 0x0000000200027802 */ /* 0x000fe40000000f00 */
[----:B------:R-:W-:-:S02]  /*f400*/  MOV R3, 0xf420 ;  /* 0x0000f42000037802 */ /* 0x000fc40000000f00 */
[----:B--2-4-:R-:W-:Y:S05]  /*f410*/  CALL.REL.NOINC `($__internal_80_$__cuda_sm70_shflsync_up_p) ;  /* 0x000005c000007944 */ /* 0x014fea0003c00000 */
        /* <DEDUP_REMOVED lines=24> */
.L_x_4753:
[----:B------:R-:W-:Y:S02]  /*f5a0*/  MOV R2, 0x1 ;  /* 0x0000000100027802 */ /* 0x000fe40000000f00 */
[----:B------:R-:W-:Y:S02]  /*f5b0*/  MOV R3, 0xf5d0 ;  /* 0x0000f5d000037802 */ /* 0x000fe40000000f00 */
[----:B--2---:R-:W-:Y:S05]  /*f5c0*/  CALL.REL.NOINC `($__internal_80_$__cuda_sm70_shflsync_up_p) ;  /* 0x0000041000007944 */ /* 0x004fea0003c00000 */
[----:B------:R-:W-:Y:S01]  /*f5d0*/  MOV R2, R4 ;  /* 0x0000000400027202 */ /* 0x000fe20000000f00 */
[----:B------:R-:W-:Y:S05]  /*f5e0*/  BRA `(.L_x_4807) ;  /* 0xffffd79000007947 */ /* 0x000fea000383ffff */
.L_x_4754:
        /* <DEDUP_REMOVED lines=27> */
.L_x_4756:
[----:B------:R-:W-:Y:S02]  /*f7a0*/  SEL R0, RZ, 0x1, P0 ;  /* 0x00000001ff007807 */ /* 0x000fe40000000000 */
[----:B------:R-:W-:Y:S02]  /*f7b0*/  MOV R2, 0xf7d0 ;  /* 0x0000f7d000027802 */ /* 0x000fe40000000f00 */
[----:B-12---:R-:W-:Y:S05]  /*f7c0*/  CALL.REL.NOINC `($__internal_81_$__cuda_sm70_votesync_ballot) ;  /* 0x0000028000007944 */ /* 0x006fea0003c00000 */
[----:B------:R-:W-:Y:S05]  /*f7d0*/  BRA `(.L_x_4809) ;  /* 0xffffd73000007947 */ /* 0x000fea000383ffff */
.L_x_4757:
[----:B------:R-:W-:Y:S01]  /*f7e0*/  IMAD.MOV.U32 R31, RZ, RZ, R6 ;  /* 0x000000ffff1f7224 */ /* 0x000fe200078e0006 */
[----:B----4-:R-:W-:Y:S01]  /*f7f0*/  MOV R30, R11 ;  /* 0x0000000b001e7202 */ /* 0x010fe20000000f00 */
[----:B------:R-:W-:Y:S01]  /*f800*/  IMAD.MOV.U32 R3, RZ, RZ, 0x1f ;  /* 0x0000001fff037424 */ /* 0x000fe200078e00ff */
[----:B------:R-:W-:Y:S02]  /*f810*/  MOV R2, 0xf830 ;  /* 0x0000f83000027802 */ /* 0x000fe40000000f00 */
[----:B-123--:R-:W-:Y:S05]  /*f820*/  CALL.REL.NOINC `($__internal_79_$__cuda_sm70_shflsync_idx_p) ;  /* 0x0000016000007944 */ /* 0x00efea0003c00000 */
[----:B------:R-:W-:Y:S01]  /*f830*/  IMAD.MOV.U32 R6, RZ, RZ, R30 ;  /* 0x000000ffff067224 */ /* 0x000fe200078e001e */
[----:B------:R-:W-:Y:S01]  /*f840*/  MOV R30, R11 ;  /* 0x0000000b001e7202 */ /* 0x000fe20000000f00 */
[----:B------:R-:W-:Y:S01]  /*f850*/  IMAD.MOV.U32 R31, RZ, RZ, R7 ;  /* 0x000000ffff1f7224 */ /* 0x000fe200078e0007 */
[----:B------:R-:W-:Y:S02]  /*f860*/  MOV R3, 0x1f ;  /* 0x0000001f00037802 */ /* 0x000fe40000000f00 */
[----:B------:R-:W-:-:S02]  /*f870*/  MOV R2, 0xf890 ;  /* 0x0000f89000027802 */ /* 0x000fc40000000f00 */
[----:B------:R-:W-:Y:S05]  /*f880*/  CALL.REL.NOINC `($__internal_79_$__cuda_sm70_shflsync_idx_p) ;  /* 0x0000010000007944 */ /* 0x000fea0003c00000 */
[----:B------:R-:W-:Y:S01]  /*f890*/  MOV R7, R30 ;  /* 0x0000001e00077202 */ /* 0x000fe20000000f00 */
[----:B------:R-:W-:Y:S05]  /*f8a0*/  BRA `(.L_x_4810) ;  /* 0xffffd6a000007947 */ /* 0x000fea000383ffff */
.L_x_4760:
[----:B------:R-:W-:Y:S01]  /*f8b0*/  IMAD.MOV.U32 R31, RZ, RZ, R4 ;  /* 0x000000ffff1f7224 */ /* 0x000fe200078e0004 */
[----:B------:R-:W-:Y:S01]  /*f8c0*/  MOV R30, R0 ;  /* 0x00000000001e7202 */ /* 0x000fe20000000f00 */
[----:B------:R-:W-:Y:S01]  /*f8d0*/  IMAD.MOV.U32 R3, RZ, RZ, 0x1f ;  /* 0x0000001fff037424 */ /* 0x000fe200078e00ff */
[----:B------:R-:W-:-:S02]  /*f8e0*/  MOV R2, 0xf900 ;  /* 0x0000f90000027802 */ /* 0x000fc40000000f00 */
[----:B-12-4-:R-:W-:Y:S05]  /*f8f0*/  CALL.REL.NOINC `($__internal_79_$__cuda_sm70_shflsync_idx_p) ;  /* 0x0000009000007944 */ /* 0x016fea0003c00000 */
[----:B------:R-:W-:Y:S01]  /*f900*/  MOV R10, R30 ;  /* 0x0000001e000a7202 */ /* 0x000fe20000000f00 */
[----:B------:R-:W-:Y:S05]  /*f910*/  BRA `(.L_x_4759) ;  /* 0xffffd69000007947 */ /* 0x000fea000383ffff */
        .weak           $__internal_78_$__cuda_sm70_shflsync_bfly_p
        .type           $__internal_78_$__cuda_sm70_shflsync_bfly_p,@function
        .size           $__internal_78_$__cuda_sm70_shflsync_bfly_p,($__internal_79_$__cuda_sm70_shflsync_idx_p - $__internal_78_$__cuda_sm70_shflsync_bfly_p)
$__internal_78_$__cuda_sm70_shflsync_bfly_p:
[----:B------:R-:W-:Y:S02]  /*f920*/  IMAD.MOV.U32 R138, RZ, RZ, -0x1 ;  /* 0xffffffffff8a7424 */ /* 0x000fe400078e00ff */
[----:B------:R-:W-:-:S02]  /*f930*/  IMAD.MOV.U32 R137, RZ, RZ, 0x1f ;  /* 0x0000001fff897424 */ /* 0x000fc400078e00ff */
[----:B------:R-:W-:Y:S04]  /*f940*/  WARPSYNC R138 ;  /* 0x0000008a00007348 */ /* 0x000fe80003800000 */
[----:B------:R1:W2:Y:S02]  /*f950*/  SHFL.BFLY PT, R136, R2, R136, R137 ;  /* 0x0c00008802887389 */ /* 0x0002a400000e0089 */
[----:B-1----:R-:W-:Y:S02]  /*f960*/  MOV R2, R3 ;  /* 0x0000000300027202 */ /* 0x002fe40000000f00 */
[----:B------:R-:W-:-:S04]  /*f970*/  MOV R3, 0x0 ;  /* 0x0000000000037802 */ /* 0x000fc80000000f00 */
[----:B--2---:R-:W-:Y:S05]  /*f980*/  RET.REL.NODEC R2 `(_ZN7cutlass13device_kernelIN5flash19enable_sm80_to_sm89INS1_16FlashAttnFwdSm80INS1_25CollectiveMainloopFwdSm80ILi8ELi2ELb0EN4cute5tupleIJNS5_1CILi128EEENS7_ILi64EEENS7_ILi192EEEEEELi192ENS_10bfloat16_tEfNS_4arch4Sm80ELb0ELb0ELb0ELb1ELb1ELb0ELb1ELb1EEENS1_21CollectiveEpilogueFwdINS6_IJS8_SA_S9_EEENS6_IJNS7_ILi1EEESI_SI_EEESC_SE_Li256ELb1ELb1ELb1ELb0EEENS1_36VarlenDynamicPersistentTileSchedulerILi128ELi64ELi256ELi256ELb1ELb1ELb0ELb0ELb1ELb1EEEEEEEEEvNT_6ParamsE) ;  /* 0xffff067002007950 */ /* 0x004fea0003c3ffff */
        .weak           $__internal_79_$__cuda_sm70_shflsync_idx_p
        .type           $__internal_79_$__cuda_sm70_shflsync_idx_p,@function
        .size           $__internal_79_$__cuda_sm70_shflsync_idx_p,($__internal_80_$__cuda_sm70_shflsync_up_p - $__internal_79_$__cuda_sm70_shflsync_idx_p)
$__internal_79_$__cuda_sm70_shflsync_idx_p:
[----:B------:R-:W-:-:S04]  /*f990*/  MOV R178, 0xffffffff ;  /* 0xffffffff00b27802 */ /* 0x000fc80000000f00 */
[----:B------:R-:W-:Y:S04]  /*f9a0*/  WARPSYNC R178 ;  /* 0x000000b200007348 */ /* 0x000fe80003800000 */
[----:B------:R1:W2:Y:S02]  /*f9b0*/  SHFL.IDX PT, R30, R31, R30, R3 ;  /* 0x0000001e1f1e7389 */ /* 0x0002a400000e0003 */
[----:B-1----:R-:W-:-:S04]  /*f9c0*/  MOV R3, 0x0 ;  /* 0x0000000000037802 */ /* 0x002fc80000000f00 */
[----:B--2---:R-:W-:Y:S05]  /*f9d0*/  RET.REL.NODEC R2 `(_ZN7cutlass13device_kernelIN5flash19enable_sm80_to_sm89INS1_16FlashAttnFwdSm80INS1_25CollectiveMainloopFwdSm80ILi8ELi2ELb0EN4cute5tupleIJNS5_1CILi128EEENS7_ILi64EEENS7_ILi192EEEEEELi192ENS_10bfloat16_tEfNS_4arch4Sm80ELb0ELb0ELb0ELb1ELb1ELb0ELb1ELb1EEENS1_21CollectiveEpilogueFwdINS6_IJS8_SA_S9_EEENS6_IJNS7_ILi1EEESI_SI_EEESC_SE_Li256ELb1ELb1ELb1ELb0EEENS1_36VarlenDynamicPersistentTileSchedulerILi128ELi64ELi256ELi256ELb1ELb1ELb0ELb0ELb1ELb1EEEEEEEEEvNT_6ParamsE) ;  /* 0xffff062002007950 */ /* 0x004fea0003c3ffff */
        .weak           $__internal_80_$__cuda_sm70_shflsync_up_p
        .type           $__internal_80_$__cuda_sm70_shflsync_up_p,@function
        .size           $__internal_80_$__cuda_sm70_shflsync_up_p,($__internal_81_$__cuda_sm70_votesync_ballot - $__internal_80_$__cuda_sm70_shflsync_up_p)
$__internal_80_$__cuda_sm70_shflsync_up_p:
[----:B------:R-:W-:Y:S02]  /*f9e0*/  IMAD.MOV.U32 R4, RZ, RZ, RZ ;  /* 0x000000ffff047224 */ /* 0x000fe400078e00ff */
[----:B------:R-:W-:-:S04]  /*f9f0*/  IMAD.MOV.U32 R11, RZ, RZ, -0x1 ;  /* 0xffffffffff0b7424 */ /* 0x000fc800078e00ff */
[----:B------:R-:W-:Y:S04]  /*fa00*/  WARPSYNC R11 ;  /* 0x0000000b00007348 */ /* 0x000fe80003800000 */
[----:B------:R1:W2:Y:S02]  /*fa10*/  SHFL.UP PT, R4, R0, R2, R4 ;  /* 0x0400000200047389 */ /* 0x0002a400000e0004 */
[----:B-1----:R-:W-:Y:S02]  /*fa20*/  MOV R2, R3 ;  /* 0x0000000300027202 */ /* 0x002fe40000000f00 */
[----:B------:R-:W-:-:S04]  /*fa30*/  MOV R3, 0x0 ;  /* 0x0000000000037802 */ /* 0x000fc80000000f00 */
[----:B--2---:R-:W-:Y:S05]  /*fa40*/  RET.REL.NODEC R2 `(_ZN7cutlass13device_kernelIN5flash19enable_sm80_to_sm89INS1_16FlashAttnFwdSm80INS1_25CollectiveMainloopFwdSm80ILi8ELi2ELb0EN4cute5tupleIJNS5_1CILi128EEENS7_ILi64EEENS7_ILi192EEEEEELi192ENS_10bfloat16_tEfNS_4arch4Sm80ELb0ELb0ELb0ELb1ELb1ELb0ELb1ELb1EEENS1_21CollectiveEpilogueFwdINS6_IJS8_SA_S9_EEENS6_IJNS7_ILi1EEESI_SI_EEESC_SE_Li256ELb1ELb1ELb1ELb0EEENS1_36VarlenDynamicPersistentTileSchedulerILi128ELi64ELi256ELi256ELb1ELb1ELb0ELb0ELb1ELb1EEEEEEEEEvNT_6ParamsE) ;  /* 0xffff05b002007950 */ /* 0x004fea0003c3ffff */
        .weak           $__internal_81_$__cuda_sm70_votesync_ballot
        .type           $__internal_81_$__cuda_sm70_votesync_ballot,@function
        .size           $__internal_81_$__cuda_sm70_votesync_ballot,(.L_x_6319 - $__internal_81_$__cuda_sm70_votesync_ballot)
$__internal_81_$__cuda_sm70_votesync_ballot:
[----:B------:R-:W-:Y:S01]  /*fa50*/  ISETP.NE.U32.AND P0, PT, R0, 0x1, PT ;  /* 0x000000010000780c */ /* 0x000fe20003f05070 */
[----:B------:R-:W-:-:S04]  /*fa60*/  IMAD.MOV.U32 R3, RZ, RZ, -0x1 ;  /* 0xffffffffff037424 */ /* 0x000fc800078e00ff */
[----:B------:R-:W-:Y:S08]  /*fa70*/  WARPSYNC R3 ;  /* 0x0000000300007348 */ /* 0x000ff00003800000 */
[----:B------:R-:W-:-:S04]  /*fa80*/  VOTE.ANY R0, PT, !P0 ;  /* 0x0000000000007806 */ /* 0x000fc800040e0100 */
[----:B------:R-:W-:Y:S01]  /*fa90*/  LOP3.LUT R0, R0, R3, RZ, 0xc0, !PT ;  /* 0x0000000300007212 */ /* 0x000fe200078ec0ff */
[----:B------:R-:W-:-:S04]  /*faa0*/  IMAD.MOV.U32 R3, RZ, RZ, 0x0 ;  /* 0x00000000ff037424 */ /* 0x000fc800078e00ff */
[----:B------:R-:W-:Y:S05]  /*fab0*/  RET.REL.NODEC R2 `(_ZN7cutlass13device_kernelIN5flash19enable_sm80_to_sm89INS1_16FlashAttnFwdSm80INS1_25CollectiveMainloopFwdSm80ILi8ELi2ELb0EN4cute5tupleIJNS5_1CILi128EEENS7_ILi64EEENS7_ILi192EEEEEELi192ENS_10bfloat16_tEfNS_4arch4Sm80ELb0ELb0ELb0ELb1ELb1ELb0ELb1ELb1EEENS1_21CollectiveEpilogueFwdINS6_IJS8_SA_S9_EEENS6_IJNS7_ILi1EEESI_SI_EEESC_SE_Li256ELb1ELb1ELb1ELb0EEENS1_36VarlenDynamicPersistentTileSchedulerILi128ELi64ELi256ELi256ELb1ELb1ELb0ELb0ELb1ELb1EEEEEEEEEvNT_6ParamsE) ;  /* 0xffff054002007950 */ /* 0x000fea0003c3ffff */
.L_x_4811:
        /* <DEDUP_REMOVED lines=12> */
.L_x_6319:


//--------------------- .text._ZN7cutlass13device_kernelIN5flash19enable_sm80_to_sm89INS1_16FlashAttnFwdSm80INS1_25CollectiveMainloopFwdSm80ILi8ELi2ELb0EN4cute5tupleIJNS5_1CILi128EEENS7_ILi64EEENS7_ILi192EEEEEELi192ENS_10bfloat16_tEfNS_4arch4Sm80ELb0ELb0ELb0ELb1ELb1ELb1ELb1ELb1EEENS1_21CollectiveEpilogueFwdINS6_IJS8_SA_S9_EEENS6_IJNS7_ILi1EEESI_SI_EEESC_SE_Li256ELb1ELb1ELb1ELb0EEENS1_36VarlenDynamicPersistentTileSchedulerILi128ELi64ELi256ELi256ELb1ELb1ELb0ELb0ELb1ELb1EEEEEEEEEvNT_6ParamsE --------------------------
	.section	.text._ZN7cutlass13device_kernelIN5flash19enable_sm80_to_sm89INS1_16FlashAttnFwdSm80INS1_25CollectiveMainloopFwdSm80ILi8ELi2ELb0EN4cute5tupleIJNS5_1CILi128EEENS7_ILi64EEENS7_ILi192EEEEEELi192ENS_10bfloat16_tEfNS_4arch4Sm80ELb0ELb0ELb0ELb1ELb1ELb1ELb1ELb1EEENS1_21CollectiveEpilogueFwdINS6_IJS8_SA_S9_EEENS6_IJNS7_ILi1EEESI_SI_EEESC_SE_Li256ELb1ELb1ELb1ELb0EEENS1_36VarlenDynamicPersistentTileSchedulerILi128ELi64ELi256ELi256ELb1ELb1ELb0ELb0ELb1ELb1EEEEEEEEEvNT_6ParamsE,"ax",@progbits
	.sectioninfo	@"SHI_REGISTERS=255"
	.align	128
.text._ZN7cutlass13device_kernelIN5flash19enable_sm80_to_sm89INS1_16FlashAttnFwdSm80INS1_25CollectiveMainloopFwdSm80ILi8ELi2ELb0EN4cute5tupleIJNS5_1CILi128EEENS7_ILi64EEENS7_ILi192EEEEEELi192ENS_10bfloat16_tEfNS_4arch4Sm80ELb0ELb0ELb0ELb1ELb1ELb1ELb1ELb1EEENS1_21CollectiveEpilogueFwdINS6_IJS8_SA_S9_EEENS6_IJNS7_ILi1EEESI_SI_EEESC_SE_Li256ELb1ELb1ELb1ELb0EEENS1_36VarlenDynamicPersistentTileSchedulerILi128ELi64ELi256ELi256ELb1ELb1ELb0ELb0ELb1ELb1EEEEEEEEEvNT_6ParamsE:
        .type           _ZN7cutlass13device_kernelIN5flash19enable_sm80_to_sm89INS1_16FlashAttnFwdSm80INS1_25CollectiveMainloopFwdSm80ILi8ELi2ELb0EN4cute5tupleIJNS5_1CILi128EEENS7_ILi64EEENS7_ILi192EEEEEELi192ENS_10bfloat16_tEfNS_4arch4Sm80ELb0ELb0ELb0ELb1ELb1ELb1ELb1ELb1EEENS1_21CollectiveEpilogueFwdINS6_IJS8_SA_S9_EEENS6_IJNS7_ILi1EEESI_SI_EEESC_SE_Li256ELb1ELb1ELb1ELb0EEENS1_36VarlenDynamicPersistentTileSchedulerILi128ELi64ELi256ELi256ELb1ELb1ELb0ELb0ELb1ELb1EEEEEEEEEvNT_6ParamsE,@function
        .size           _ZN7cutlass13device_kernelIN5flash19enable_sm80_to_sm89INS1_16FlashAttnFwdSm80INS1_25CollectiveMainloopFwdSm80ILi8ELi2ELb0EN4cute5tupleIJNS5_1CILi128EEENS7_ILi64EEENS7_ILi192EEEEEELi192ENS_10bfloat16_tEfNS_4arch4Sm80ELb0ELb0ELb0ELb1ELb1ELb1ELb1ELb1EEENS1_21CollectiveEpilogueFwdINS6_IJS8_SA_S9_EEENS6_IJNS7_ILi1EEESI_SI_EEESC_SE_Li256ELb1ELb1ELb1ELb0EEENS1_36VarlenDynamicPersistentTileSchedulerILi128ELi64ELi256ELi256ELb1ELb1ELb0ELb0ELb1ELb1EEEEEEEEEvNT_6ParamsE,(.L_x_6324 - _ZN7cutlass13device_kernelIN5flash19enable_sm80_to_sm89INS1_16FlashAttnFwdSm80INS1_25CollectiveMainloopFwdSm80ILi8ELi2ELb0EN4cute5tupleIJNS5_1CILi128EEENS7_ILi64EEENS7_ILi192EEEEEELi192ENS_10bfloat16_tEfNS_4arch4Sm80ELb0ELb0ELb0ELb1ELb1ELb1ELb1ELb1EEENS1_21CollectiveEpilogueFwdINS6_IJS8_SA_S9_EEENS6_IJNS7_ILi1EEESI_SI_EEESC_SE_Li256ELb1ELb1ELb1ELb0EEENS1_36VarlenDynamicPersistentTileSchedulerILi128ELi64ELi256ELi256ELb1ELb1ELb0ELb0ELb1ELb1EEEEEEEEEvNT_6ParamsE)
        .other          _ZN7cutlass13device_kernelIN5flash19enable_sm80_to_sm89INS1_16FlashAttnFwdSm80INS1_25CollectiveMainloopFwdSm80ILi8ELi2ELb0EN4cute5tupleIJNS5_1CILi128EEENS7_ILi64EEENS7_ILi192EEEEEELi192ENS_10bfloat16_tEfNS_4arch4Sm80ELb0ELb0ELb0ELb1ELb1ELb1ELb1ELb1EEENS1_21CollectiveEpilogueFwdINS6_IJS8_SA_S9_EEENS6_IJNS7_ILi1EEESI_SI_EEESC_SE_Li256ELb1ELb1ELb1ELb0EEENS1_36VarlenDynamicPersistentTileSchedulerILi128ELi64ELi256ELi256ELb1ELb1ELb0ELb0ELb1ELb1EEEEEEEEEvNT_6ParamsE,@"STO_CUDA_ENTRY STV_DEFAULT"
_ZN7cutlass13device_kernelIN5flash19enable_sm80_to_sm89INS1_16FlashAttnFwdSm80INS1_25CollectiveMainloopFwdSm80ILi8ELi2ELb0EN4cute5tupleIJNS5_1CILi128EEENS7_ILi64EEENS7_ILi192EEEEEELi192ENS_10bfloat16_tEfNS_4arch4Sm80ELb0ELb0ELb0ELb1ELb1ELb1ELb1ELb1EEENS1_21CollectiveEpilogueFwdINS6_IJS8_SA_S9_EEENS6_IJNS7_ILi1EEESI_SI_EEESC_SE_Li256ELb1ELb1ELb1ELb0EEENS1_36VarlenDynamicPersistentTileSchedulerILi128ELi64ELi256ELi256ELb1ELb1ELb0ELb0ELb1ELb1EEEEEEEEEvNT_6ParamsE:
        /* <DEDUP_REMOVED lines=52> */
.L_x_4817:
        /* <DEDUP_REMOVED lines=17> */
.L_x_4997:
        /* <DEDUP_REMOVED lines=16> */
.L_x_4998:
[----:B---3--:R-:W-:-:S05]  /*0550*/  IMAD R0, R0, c[0x0][0x538], RZ ;  /* 0x00014e0000007a24 */ /* 0x008fca00078e02ff */
[----:B------:R-:W-:-:S04]  /*0560*/  IADD3 R6, R0, R6, RZ ;  /* 0x0000000600067210 */ /* 0x000fc80007ffe0ff */
[----:B------:R-:W-:-:S13]  /*0570*/  ISETP.GT.AND P0, PT, R6, UR4, PT ;  /* 0x0000000406007c0c */ /* 0x000fda000bf04270 */
[----:B-12---:R-:W-:Y:S05]  /*0580*/  @!P0 BRA `(.L_x_4817) ;  /* 0xfffffdb000008947 */ /* 0x006fea000383ffff */
.L_x_4813:
[----:B------:R-:W-:-:S05]  /*0590*/  IADD3 R6, -R0, R6, RZ ;  /* 0x0000000600067210 */ /* 0x000fca0007ffe1ff */
[----:B------:R-:W-:-:S05]  /*05a0*/  IMAD R0, R4, c[0x0][0x538], R6 ;  /* 0x00014e0004007a24 */ /* 0x000fca00078e0206 */
[----:B------:R-:W-:Y:S01]  /*05b0*/  ISETP.GT.AND P0, PT, R0, UR4, PT ;  /* 0x0000000400007c0c */ /* 0x000fe2000bf04270 */
[----:B------:R-:W-:-:S12]  /*05c0*/  BRA.DIV ~URZ, `(.L_x_4818) ;  /* 0x00018db27f007947 */ /* 0x000fd8000b800000 */
[----:B------:R-:W-:-:S04]  /*05d0*/  VOTE.ANY R0, PT, !P0 ;  /* 0x0000000000007806 */ /* 0x000fc800040e0100 */
.L_x_4999:
[----:B------:R1:W3:Y:S01]  /*05e0*/  POPC R12, R0 ;  /* 0x00000000000c7309 */ /* 0x0002e20000000000 */
[----:B------:R-:W-:Y:S05]  /*05f0*/  BRA.DIV ~URZ, `(.L_x_4819) ;  /* 0x00018dc27f007947 */ /* 0x000fea000b800000 */
[----:B---3--:R3:W4:Y:S01]  /*0600*/  SHFL.IDX PT, R11, R8, R12, 0x1f ;  /* 0x00001f0c080b7589 */ /* 0x00872200000e0000 */
[----:B------:R-:W-:-:S03]  /*0610*/  MOV R5, RZ ;  /* 0x000000ff00057202 */ /* 0x000fc60000000f00 */
[----:B------:R3:W1:Y:S04]  /*0620*/  SHFL.IDX PT, R10, R7, R12, 0x1f ;  /* 0x00001f0c070a7589 */ /* 0x00066800000e0000 */
.L_x_5000:
[----:B------:R-:W-:Y:S01]  /*0630*/  ISETP.NE.AND P0, PT, R0, RZ, PT ;  /* 0x000000ff0000720c */ /* 0x000fe20003f05270 */
[----:B------:R-:W-:-:S12]  /*0640*/  BSSY B0, `(.L_x_4820) ;  /* 0x0000005000007945 */ /* 0x000fd80003800000 */
[----:B------:R-:W-:Y:S05]  /*0650*/  @!P0 BRA `(.L_x_4821) ;  /* 0x0000003000008947 */ /* 0x000fea0003800000 */
[----:B------:R-:W-:Y:S01]  /*0660*/  IADD3 R32, R12, -0x1, RZ ;  /* 0xffffffff0c207810 */ /* 0x000fe20007ffe0ff */
[----:B------:R-:W-:Y:S05]  /*0670*/  BRA.DIV ~URZ, `(.L_x_4822) ;  /* 0x00018e227f007947 */ /* 0x000fea000b800000 */
[----:B------:R3:W4:Y:S02]  /*0680*/  SHFL.IDX PT, R5, R4, R32, 0x1f ;  /* 0x00001f2004057589 */ /* 0x00072400000e0000 */
.L_x_4821:
[----:B------:R-:W-:Y:S05]  /*0690*/  BSYNC B0 ;  /* 0x0000000000007941 */ /* 0x000fea0003800000 */
.L_x_4820:
        /* <DEDUP_REMOVED lines=65> */
.L_x_4814:
[----:B--2---:R-:W-:Y:S01]  /*0ab0*/  IMAD.MOV.U32 R237, RZ, RZ, RZ ;  /* 0x000000ffffed7224 */ /* 0x004fe200078e00ff */
[----:B------:R-:W-:Y:S01]  /*0ac0*/  MOV R238, RZ ;  /* 0x000000ff00ee7202 */ /* 0x000fe20000000f00 */
[----:B------:R-:W-:Y:S01]  /*0ad0*/  IMAD.U32 R236, RZ, RZ, UR4 ;  /* 0x00000004ffec7e24 */ /* 0x000fe2000f8e00ff */
[----:B------:R-:W-:Y:S02]  /*0ae0*/  MOV R239, c[0x0][0x53c] ;  /* 0x00014f0000ef7a02 */ /* 0x000fe40000000f00 */
.L_x_4823:
[----:B------:R-:W-:Y:S01]  /*0af0*/  ISETP.NE.AND P0, PT, R14, RZ, PT ;  /* 0x000000ff0e00720c */ /* 0x000fe20003f05270 */
[----:B------:R-:W-:-:S12]  /*0b00*/  WARPSYNC 0xffffffff ;  /* 0xffffffff00007948 */ /* 0x000fd80003800000 */
[----:B------:R1:W-:Y:S04]  /*0b10*/  @!P0 STS.128 [0x24100], R236 ;  /* 0x024100ecff008388 */ /* 0x0003e80000000c00 */
[----:B------:R-:W-:Y:S06]  /*0b20*/  BAR.ARV 0x5, 0x100 ;  /* 0x0144000000007b1d */ /* 0x000fec0000002000 */
.L_x_4812:
        /* <DEDUP_REMOVED lines=140> */
[----:B------:R-:W-:Y:S01]  /*13f0*/  STL [R1+0x3c], R24 ;  /* 0x00003c1801007387 */ /* 0x000fe20000100800 */
[----:B------:R-:W-:Y:S02]  /*1400*/  SHF.L.U64.HI R5, R144, 0x1, R5 ;  /* 0x0000000190057819 */ /* 0x000fe40000010205 */
[----:B------:R-:W-:-:S02]  /*1410*/  IADD3 R34, R251, 0x8, RZ ;  /* 0x00000008fb227810 */ /* 0x000fc40007ffe0ff */
[C---:B------:R-:W-:Y:S01]  /*1420*/  IADD3 R33, R251.reuse, 0x10, RZ ;  /* 0x00000010fb217810 */ /* 0x040fe20007ffe0ff */
[----:B--2---:R-:W-:Y:S01]  /*1430*/  IMAD.SHL.U32 R23, R144, 0x2, RZ ;  /* 0x0000000290177824 */ /* 0x004fe200078e00ff */
[C---:B------:R-:W-:Y:S02]  /*1440*/  IADD3 R32, R251.reuse, 0x18, RZ ;  /* 0x00000018fb207810 */ /* 0x040fe40007ffe0ff */
[C---:B------:R-:W-:Y:S02]  /*1450*/  IADD3 R31, R251.reuse, 0x20, RZ ;  /* 0x00000020fb1f7810 */ /* 0x040fe40007ffe0ff */
[----:B------:R1:W-:Y:S01]  /*1460*/  STL [R1+0x40], R23 ;  /* 0x0000401701007387 */ /* 0x0003e20000100800 */
[C---:B------:R-:W-:Y:S02]  /*1470*/  IADD3 R29, R251.reuse, 0x30, RZ ;  /* 0x00000030fb1d7810 */ /* 0x040fe40007ffe0ff */
[C---:B------:R-:W-:Y:S01]  /*1480*/  IADD3 R28, R251.reuse, 0x38, RZ ;  /* 0x00000038fb1c7810 */ /* 0x040fe20007ffe0ff */
[----:B------:R2:W-:Y:S01]  /*1490*/  STL [R1+0x2c], R9 ;  /* 0x00002c0901007387 */ /* 0x0005e20000100800 */
[----:B------:R-:W-:-:S02]  /*14a0*/  IADD3 R26, R251, 0x48, RZ ;  /* 0x00000048fb1a7810 */ /* 0x000fc40007ffe0ff */
[----:B------:R-:W-:Y:S01]  /*14b0*/  SEL R183, R4, 0xffffffe0, !P1 ;  /* 0xffffffe004b77807 */ /* 0x000fe20004800000 */
[----:B------:R-:W-:Y:S01]  /*14c0*/  STL [R1+0x28], R8 ;  /* 0x0000280801007387 */ /* 0x000fe20000100800 */
[C---:B---3--:R-:W-:Y:S02]  /*14d0*/  IADD3 R25, R251.reuse, 0x50, RZ ;  /* 0x00000050fb197810 */ /* 0x048fe40007ffe0ff */
[----:B------:R-:W-:Y:S01]  /*14e0*/  IADD3 R22, R251, 0x68, RZ ;  /* 0x00000068fb167810 */ /* 0x000fe20007ffe0ff */
[----:B------:R3:W-:Y:S01]  /*14f0*/  STL [R1+0x24], R7 ;  /* 0x0000240701007387 */ /* 0x0007e20000100800 */
[----:B------:R-:W-:Y:S02]  /*1500*/  SHF.R.S32.HI R4, RZ, 0x1f, R33 ;  /* 0x0000001fff047819 */ /* 0x000fe40000011421 */
[----:B------:R-:W-:Y:S01]  /*1510*/  SHF.R.S32.HI R4, RZ, 0x1f, R31 ;  /* 0x0000001fff047819 */ /* 0x000fe2000001141f */
[----:B------:R4:W-:Y:S01]  /*1520*/  STL [R1+0x20], R6 ;  /* 0x0000200601007387 */ /* 0x0009e20000100800 */
[----:B------:R-:W-:-:S02]  /*1530*/  LEA R178, R2, 0x18100, 0x1 ;  /* 0x0001810002b27811 */ /* 0x000fc400078e08ff */
[----:B------:R-:W-:Y:S01]  /*1540*/  SHF.R.S32.HI R4, RZ, 0x1f, R28 ;  /* 0x0000001fff047819 */ /* 0x000fe2000001141c */
[----:B------:R5:W-:Y:S01]  /*1550*/  STL [R1+0x1c], R5 ;  /* 0x00001c0501007387 */ /* 0x000be20000100800 */
[----:B------:R-:W-:Y:S01]  /*1560*/  LEA R185, R3, 0x100, 0x1 ;  /* 0x0000010003b97811 */ /* 0x000fe200078e08ff */
[----:B------:R-:W-:Y:S01]  /*1570*/  IMAD.IADD R179, R178, 0x1, R183 ;  /* 0x00000001b2b37824 */ /* 0x000fe200078e02b7 */
[----:B------:R-:W-:Y:S02]  /*1580*/  SHF.R.S32.HI R4, RZ, 0x1f, R25 ;  /* 0x0000001fff047819 */ /* 0x000fe40000011419 */
[----:B-1----:R-:W-:Y:S01]  /*1590*/  IADD3 R23, R251, 0x60, RZ ;  /* 0x00000060fb177810 */ /* 0x002fe20007ffe0ff */
[----:B------:R-:W-:Y:S01]  /*15a0*/  IMAD.IADD R246, R183, 0x1, R185 ;  /* 0x00000001b7f67824 */ /* 0x000fe200078e02b9 */
[----:B------:R-:W-:Y:S02]  /*15b0*/  LEA R184, R0, 0xc100, 0x1 ;  /* 0x0000c10000b87811 */ /* 0x000fe400078e08ff */
[----:B--2---:R-:W-:-:S02]  /*15c0*/  IADD3 R9, R251, 0x98, RZ ;  /* 0x00000098fb097810 */ /* 0x004fc40007ffe0ff */
[----:B------:R-:W-:Y:S02]  /*15d0*/  SHF.R.S32.HI R4, RZ, 0x1f, R22 ;  /* 0x0000001fff047819 */ /* 0x000fe40000011416 */
[----:B------:R-:W-:Y:S02]  /*15e0*/  SEL R0, R18, 0xffffffc0, !P2 ;  /* 0xffffffc012007807 */ /* 0x000fe40005000000 */
[----:B------:R-:W-:Y:S02]  /*15f0*/  LEA R3, R15, 0x18100, 0x1 ;  /* 0x000181000f037811 */ /* 0x000fe400078e08ff */
[C---:B---3--:R-:W-:Y:S01]  /*1600*/  IADD3 R7, R251.reuse, 0xa8, RZ ;  /* 0x000000a8fb077810 */ /* 0x048fe20007ffe0ff */
[----:B------:R-:W-:Y:S01]  /*1610*/  IMAD.IADD R186, R0, 0x1, R185 ;  /* 0x0000000100ba7824 */ /* 0x000fe200078e02b9 */
[----:B------:R-:W-:Y:S01]  /*1620*/  LEA R2, R14, 0x18100, 0x1 ;  /* 0x000181000e027811 */ /* 0x000fe200078e08ff */
[--C-:B------:R-:W-:Y:S01]  /*1630*/  IMAD.IADD R181, R178, 0x1, R0.reuse ;  /* 0x00000001b2b57824 */ /* 0x100fe200078e0200 */
[----:B------:R-:W-:Y:S01]  /*1640*/  IADD3 R30, R251, 0x28, RZ ;  /* 0x00000028fb1e7810 */ /* 0x000fe20007ffe0ff */
[----:B----4-:R-:W-:Y:S01]  /*1650*/  IMAD R6, R13, 0x8, R21 ;  /* 0x000000080d067824 */ /* 0x010fe200078e0215 */
[----:B------:R-:W-:Y:S01]  /*1660*/  IADD3 R27, R251, 0x40, RZ ;  /* 0x00000040fb1b7810 */ /* 0x000fe20007ffe0ff */
[----:B------:R-:W-:Y:S01]  /*1670*/  IMAD.IADD R180, R179, 0x1, R0 ;  /* 0x00000001b3b47824 */ /* 0x000fe200078e0200 */
[----:B-----5:R-:W-:Y:S01]  /*1680*/  LOP3.LUT R5, R19, R12, R20, 0xf6, !PT ;  /* 0x0000000c13057212 */ /* 0x020fe200078ef614 */
[----:B------:R-:W-:Y:S01]  /*1690*/  IMAD.IADD R0, R0, 0x1, R246 ;  /* 0x0000000100007824 */ /* 0x000fe200078e02f6 */
[----:B------:R1:W-:Y:S01]  /*16a0*/  STL [R1+0x4c], R6 ;  /* 0x00004c0601007387 */ /* 0x0003e20000100800 */
[----:B------:R-:W-:Y:S01]  /*16b0*/  IADD3 R20, R251, 0x78, RZ ;  /* 0x00000078fb147810 */ /* 0x000fe20007ffe0ff */
[----:B------:R-:W-:Y:S01]  /*16c0*/  IMAD.IADD R247, R183, 0x1, R186 ;  /* 0x00000001b7f77824 */ /* 0x000fe200078e02ba */
[----:B------:R-:W-:-:S02]  /*16d0*/  LEA R5, R5, 0x18100, 0x1 ;  /* 0x0001810005057811 */ /* 0x000fc400078e08ff */
[C---:B------:R-:W-:Y:S02]  /*16e0*/  IADD3 R19, R251.reuse, 0x80, RZ ;  /* 0x00000080fb137810 */ /* 0x040fe40007ffe0ff */
[C---:B------:R-:W-:Y:S01]  /*16f0*/  IADD3 R12, R251.reuse, 0x90, RZ ;  /* 0x00000090fb0c7810 */ /* 0x040fe20007ffe0ff */
[----:B------:R2:W-:Y:S01]  /*1700*/  STL [R1+0x18], R5 ;  /* 0x0000180501007387 */ /* 0x0005e20000100800 */
[----:B------:R-:W-:Y:S02]  /*1710*/  SHF.R.S32.HI R4, RZ, 0x1f, R19 ;  /* 0x0000001fff047819 */ /* 0x000fe40000011413 */
[----:B------:R-:W-:Y:S02]  /*1720*/  SHF.R.S32.HI R4, RZ, 0x1f, R9 ;  /* 0x0000001fff047819 */ /* 0x000fe40000011409 */
[----:B------:R-:W-:Y:S02]  /*1730*/  IADD3 R24, R251, 0x58, RZ ;  /* 0x00000058fb187810 */ /* 0x000fe40007ffe0ff */
[----:B------:R-:W-:-:S02]  /*1740*/  IADD3 R203, R204, 0x40, RZ ;  /* 0x00000040cccb7810 */ /* 0x000fc40007ffe0ff */
[----:B------:R-:W-:Y:S02]  /*1750*/  IADD3 R206, R204, 0x80, RZ ;  /* 0x00000080ccce7810 */ /* 0x000fe40007ffe0ff */
[C---:B------:R-:W-:Y:S02]  /*1760*/  IADD3 R202, R104.reuse, 0x60, RZ ;  /* 0x0000006068ca7810 */ /* 0x040fe40007ffe0ff */
[C---:B------:R-:W-:Y:S02]  /*1770*/  IADD3 R201, R104.reuse, 0x80, RZ ;  /* 0x0000008068c97810 */ /* 0x040fe40007ffe0ff */
[----:B------:R-:W-:Y:S02]  /*1780*/  IADD3 R200, R104, 0xa0, RZ ;  /* 0x000000a068c87810 */ /* 0x000fe40007ffe0ff */
[C---:B-1----:R-:W-:Y:S02]  /*1790*/  IADD3 R6, R251.reuse, 0xb0, RZ ;  /* 0x000000b0fb067810 */ /* 0x042fe40007ffe0ff */
[----:B------:R-:W-:-:S02]  /*17a0*/  IADD3 R21, R251, 0x70, RZ ;  /* 0x00000070fb157810 */ /* 0x000fc40007ffe0ff */
[----:B------:R-:W-:Y:S02]  /*17b0*/  SHF.R.S32.HI R4, RZ, 0x1f, R6 ;  /* 0x0000001fff047819 */ /* 0x000fe40000011406 */
[----:B------:R-:W-:Y:S02]  /*17c0*/  LEA R4, R16, 0x18100, 0x1 ;  /* 0x0001810010047811 */ /* 0x000fe400078e08ff */
[----:B--2---:R-:W-:Y:S02]  /*17d0*/  SHF.R.S32.HI R5, RZ, 0x1f, R34 ;  /* 0x0000001fff057819 */ /* 0x004fe40000011422 */
[----:B------:R-:W-:Y:S02]  /*17e0*/  SHF.R.S32.HI R5, RZ, 0x1f, R32 ;  /* 0x0000001fff057819 */ /* 0x000fe40000011420 */
[----:B------:R-:W-:Y:S02]  /*17f0*/  SHF.R.S32.HI R5, RZ, 0x1f, R29 ;  /* 0x0000001fff057819 */ /* 0x000fe4000001141d */
[----:B------:R-:W-:-:S02]  /*1800*/  SHF.R.S32.HI R5, RZ, 0x1f, R26 ;  /* 0x0000001fff057819 */ /* 0x000fc4000001141a */
[----:B------:R-:W-:Y:S02]  /*1810*/  SHF.R.S32.HI R5, RZ, 0x1f, R23 ;  /* 0x0000001fff057819 */ /* 0x000fe40000011417 */
[----:B------:R-:W-:Y:S02]  /*1820*/  SHF.R.S32.HI R5, RZ, 0x1f, R20 ;  /* 0x0000001fff057819 */ /* 0x000fe40000011414 */
[----:B------:R-:W-:Y:S02]  /*1830*/  SHF.R.S32.HI R5, RZ, 0x1f, R12 ;  /* 0x0000001fff057819 */ /* 0x000fe4000001140c */
[----:B------:R-:W-:Y:S02]  /*1840*/  SHF.R.S32.HI R5, RZ, 0x1f, R7 ;  /* 0x0000001fff057819 */ /* 0x000fe40000011407 */
[----:B------:R-:W-:Y:S02]  /*1850*/  LEA R5, R17, 0x18100, 0x1 ;  /* 0x0001810011057811 */ /* 0x000fe400078e08ff */
[----:B------:R-:W-:-:S02]  /*1860*/  IADD3 R13, R251, 0x88, RZ ;  /* 0x00000088fb0d7810 */ /* 0x000fc40007ffe0ff */
[C---:B------:R-:W-:Y:S01]  /*1870*/  IADD3 R8, R251.reuse, 0xa0, RZ ;  /* 0x000000a0fb087810 */ /* 0x040fe20007ffe0ff */
[----:B------:R1:W-:Y:S01]  /*1880*/  STL [R1+0x14], R5 ;  /* 0x0000140501007387 */ /* 0x0003e20000100800 */
[----:B------:R-:W-:Y:S02]  /*1890*/  IADD3 R252, R251, 0xb8, RZ ;  /* 0x000000b8fbfc7810 */ /* 0x000fe40007ffe0ff */
        /* <DEDUP_REMOVED lines=19> */
[----:B------:R-:W-:-:S02]  /*19d0*/  SHF.R.S32.HI R13, RZ, 0x1f, R13 ;  /* 0x0000001fff0d7819 */ /* 0x000fc4000001140d */
[----:B------:R-:W-:Y:S02]  /*19e0*/  SHF.R.S32.HI R8, RZ, 0x1f, R8 ;  /* 0x0000001fff087819 */ /* 0x000fe40000011408 */
[----:B------:R-:W-:Y:S02]  /*19f0*/  SHF.R.S32.HI R6, RZ, 0x1f, R252 ;  /* 0x0000001fff067819 */ /* 0x000fe400000114fc */
.L_x_4996:
        /* <DEDUP_REMOVED lines=42> */
.L_x_4824:
[----:B------:R-:W-:-:S04]  /*1ca0*/  ISETP.NE.U32.AND P0, PT, RZ, c[0x0][0x368], PT ;  /* 0x0000da00ff007a0c */ /* 0x000fc80003f05070 */
[----:B------:R-:W-:-:S13]  /*1cb0*/  ISETP.NE.AND.EX P0, PT, RZ, c[0x0][0x36c], PT, P0 ;  /* 0x0000db00ff007a0c */ /* 0x000fda0003f05300 */
[----:B------:R-:W-:Y:S05]  /*1cc0*/  @!P0 BRA `(.L_x_4825) ;  /* 0x0000004000008947 */ /* 0x000fea0003800000 */
[----:B---3--:R-:W-:-:S04]  /*1cd0*/  IADD3 R4, P0, R243, c[0x0][0x368], RZ ;  /* 0x0000da00f3047a10 */ /* 0x008fc80007f1e0ff */
[----:B------:R-:W-:-:S05]  /*1ce0*/  IADD3.X R5, R244, c[0x0][0x36c], RZ, P0, !PT ;  /* 0x0000db00f4057a10 */ /* 0x000fca00007fe4ff */
[----:B------:R1:W5:Y:S01]  /*1cf0*/  LDG.E R17, [R4.64] ;  /* 0x0000000804117981 */ /* 0x000362000c1e1900 */
[----:B------:R-:W-:Y:S05]  /*1d00*/  BRA `(.L_x_4826) ;  /* 0x0000005000007947 */ /* 0x000fea0003800000 */
.L_x_4825:
[----:B------:R-:W-:Y:S01]  /*1d10*/  MOV R17, UR6 ;  /* 0x0000000600117c02 */ /* 0x000fe20008000f00 */
[----:B------:R-:W-:Y:S05]  /*1d20*/  @!P5 BRA `(.L_x_4826) ;  /* 0x000000300000d947 */ /* 0x000fea0003800000 */
[----:B---3--:R-:W2:Y:S04]  /*1d30*/  LDG.E R6, [R4.64] ;  /* 0x0000000804067981 */ /* 0x008ea8000c1e1900 */
[----:B------:R-:W2:Y:S02]  /*1d40*/  LDG.E R0, [R4.64+0x4] ;  /* 0x0000040804007981 */ /* 0x000ea4000c1e1900 */
[----:B--2---:R-:W-:Y:S02]  /*1d50*/  IADD3 R17, -R6, R0, RZ ;  /* 0x0000000006117210 */ /* 0x004fe40007ffe1ff */
.L_x_4826:
        /* <DEDUP_REMOVED lines=56> */
.L_x_4828:
[----:B------:R-:W-:Y:S05]  /*20e0*/  BSYNC B0 ;  /* 0x0000000000007941 */ /* 0x000fea0003800000 */
.L_x_4827:
        /* <DEDUP_REMOVED lines=221> */
[C---:B------:R-:W-:Y:S01]  /*2ec0*/  IMAD R3, R142.reuse, c[0x0][0x294], R3 ;  /* 0x0000a5008e037a24 */ /* 0x040fe200078e0203 */
        /* <DEDUP_REMOVED lines=27> */
.L_x_4854:
        /* <DEDUP_REMOVED lines=114> */
.L_x_4834:
[----:B------:R-:W-:Y:S05]  /*37a0*/  BSYNC B0 ;  /* 0x0000000000007941 */ /* 0x000fea0003800000 */
.L_x_4833:
        /* <DEDUP_REMOVED lines=93> */
.L_x_4837:
[----:B------:R-:W-:Y:S05]  /*3d80*/  BSYNC B0 ;  /* 0x0000000000007941 */ /* 0x000fea0003800000 */
.L_x_4836:
        /* <DEDUP_REMOVED lines=59> */
.L_x_4839:
[----:B------:R-:W-:Y:S05]  /*4140*/  BSYNC B0 ;  /* 0x0000000000007941 */ /* 0x000fea0003800000 */
.L_x_4838:
        /* <DEDUP_REMOVED lines=61> */
.L_x_4841:
[----:B------:R-:W-:Y:S05]  /*4520*/  BSYNC B0 ;  /* 0x0000000000007941 */ /* 0x000fea0003800000 */
.L_x_4840:
        /* <DEDUP_REMOVED lines=58> */
.L_x_4843:
[----:B------:R-:W-:Y:S05]  /*48d0*/  BSYNC B0 ;  /* 0x0000000000007941 */ /* 0x000fea0003800000 */
.L_x_4842:
        /* <DEDUP_REMOVED lines=58> */
.L_x_4845:
[----:B------:R-:W-:Y:S05]  /*4c80*/  BSYNC B0 ;  /* 0x0000000000007941 */ /* 0x000fea0003800000 */
.L_x_4844:
        /* <DEDUP_REMOVED lines=58> */
.L_x_4832:
        /* <DEDUP_REMOVED lines=47> */
.L_x_4847:
[----:B------:R-:W-:Y:S05]  /*5320*/  BSYNC B0 ;  /* 0x0000000000007941 */ /* 0x000fea0003800000 */
.L_x_4846:
        /* <DEDUP_REMOVED lines=162> */
.L_x_4849:
[----:B------:R-:W-:Y:S05]  /*5d50*/  BSYNC B0 ;  /* 0x0000000000007941 */ /* 0x000fea0003800000 */
.L_x_4848:
        /* <DEDUP_REMOVED lines=126> */
.L_x_4851:
[----:B------:R-:W-:Y:S05]  /*6540*/  BSYNC B0 ;  /* 0x0000000000007941 */ /* 0x000fea0003800000 */
.L_x_4850:
        /* <DEDUP_REMOVED lines=129> */
.L_x_4831:
        /* <DEDUP_REMOVED lines=52> */
.L_x_4835:
[----:B--2-4-:R-:W-:Y:S05]  /*70a0*/  BSYNC B1 ;  /* 0x0000000000017941 */ /* 0x014fea0003800000 */
.L_x_4830:
        /* <DEDUP_REMOVED lines=77> */
.L_x_4853:
[----:B-12-4-:R-:W-:Y:S05]  /*7580*/  BSYNC B0 ;  /* 0x0000000000007941 */ /* 0x016fea0003800000 */
.L_x_4852:
        /* <DEDUP_REMOVED lines=33> */
.L_x_4829:
        /* <DEDUP_REMOVED lines=32> */
.L_x_4856:
[----:B------:R-:W-:Y:S05]  /*79a0*/  BSYNC B0 ;  /* 0x0000000000007941 */ /* 0x000fea0003800000 */
.L_x_4855:
        /* <DEDUP_REMOVED lines=105> */
.L_x_5001:
[----:B------:R-:W-:Y:S05]  /*8040*/  BRA.DIV ~URZ, `(.L_x_4859) ;  /* 0x000115227f007947 */ /* 0x000fea000b800000 */
[----:B------:R3:W4:Y:S02]  /*8050*/  SHFL.IDX PT, R0, R13, RZ, 0x181f ;  /* 0x00181fff0d007589 */ /* 0x00072400000e0000 */
.L_x_5002:
        /* <DEDUP_REMOVED lines=16> */
.L_x_4861:
[----:B------:R-:W-:Y:S05]  /*8160*/  BSYNC B0 ;  /* 0x0000000000007941 */ /* 0x000fea0003800000 */
.L_x_4860:
[----:B------:R-:W-:Y:S05]  /*8170*/  BRA.DIV ~URZ, `(.L_x_4862) ;  /* 0x000114627f007947 */ /* 0x000fea000b800000 */
[----:B--2---:R2:W1:Y:S04]  /*8180*/  SHFL.IDX PT, R4, R12, 0x1, 0x181f ;  /* 0x00381f000c047f89 */ /* 0x00446800000e0000 */
[----:B----4-:R2:W4:Y:S02]  /*8190*/  SHFL.IDX PT, R0, R13, 0x1, 0x181f ;  /* 0x00381f000d007f89 */ /* 0x01052400000e0000 */
.L_x_5003:
        /* <DEDUP_REMOVED lines=16> */
.L_x_4864:
[----:B------:R-:W-:Y:S05]  /*82a0*/  BSYNC B0 ;  /* 0x0000000000007941 */ /* 0x000fea0003800000 */
.L_x_4863:
[----:B------:R-:W-:Y:S05]  /*82b0*/  BRA.DIV ~URZ, `(.L_x_4865) ;  /* 0x000113f27f007947 */ /* 0x000fea000b800000 */
[----:B-1----:R1:W2:Y:S02]  /*82c0*/  SHFL.IDX PT, R4, R12, 0x2, 0x181f ;  /* 0x00581f000c047f89 */ /* 0x0022a400000e0000 */
.L_x_5004:
[----:B------:R-:W-:Y:S05]  /*82d0*/  BRA.DIV ~URZ, `(.L_x_4866) ;  /* 0x000114427f007947 */ /* 0x000fea000b800000 */
[----:B----4-:R4:W1:Y:S02]  /*82e0*/  SHFL.IDX PT, R0, R13, 0x2, 0x181f ;  /* 0x00581f000d007f89 */ /* 0x01086400000e0000 */
.L_x_5005:
        /* <DEDUP_REMOVED lines=16> */
.L_x_4868:
[----:B------:R-:W-:Y:S05]  /*83f0*/  BSYNC B0 ;  /* 0x0000000000007941 */ /* 0x000fea0003800000 */
.L_x_4867:
[----:B------:R-:W-:Y:S05]  /*8400*/  BRA.DIV ~URZ, `(.L_x_4869) ;  /* 0x000113827f007947 */ /* 0x000fea000b800000 */
[----:B--2---:R2:W3:Y:S04]  /*8410*/  SHFL.IDX PT, R4, R12, 0x3, 0x181f ;  /* 0x00781f000c047f89 */ /* 0x0044e800000e0000 */
[----:B-1----:R2:W1:Y:S02]  /*8420*/  SHFL.IDX PT, R0, R13, 0x3, 0x181f ;  /* 0x00781f000d007f89 */ /* 0x00246400000e0000 */
.L_x_5006:
[----:B------:R-:W-:Y:S01]  /*8430*/  IADD3 R2, R5, 0x60, RZ ;  /* 0x0000006005027810 */ /* 0x000fe20007ffe0ff */
[----:B-----5:R-:W-:Y:S01]  /*8440*/  IMAD.WIDE.U32 R220, R15, c[0x0][0x2b0], RZ ;  /* 0x0000ac000fdc7a25 */ /* 0x020fe200078e00ff */
[----:B------:R-:W-:-:S02]  /*8450*/  LOP3.LUT R198, R198, 0xfffffffd, RZ, 0xc0, !PT ;  /* 0xfffffffdc6c67812 */ /* 0x000fc400078ec0ff */
[----:B------:R-:W-:-:S13]  /*8460*/  ISETP.GE.AND P0, PT, R2, R46, PT ;  /* 0x0000002e0200720c */ /* 0x000fda0003f06270 */
[CC--:B-1----:R-:W-:Y:S02]  /*8470*/  @!P0 LEA R8, P3, R204.reuse, R0.reuse, 0x1 ;  /* 0x00000000cc088211 */ /* 0x0c2fe400078608ff */
[C---:B------:R-:W-:Y:S02]  /*8480*/  @!P0 LEA R6, P2, R203.reuse, R0, 0x1 ;  /* 0x00000000cb068211 */ /* 0x040fe400078408ff */
        /* <DEDUP_REMOVED lines=11> */
[----:B------:R-:W-:Y:S01]  /*8540*/  ISETP.GE.AND P6, PT, R206, c[0x0][0x1d4], PT ;  /* 0x00007500ce007a0c */ /* 0x000fe20003fc6270 */
        /* <DEDUP_REMOVED lines=70> */
[C---:B------:R-:W-:Y:S02]  /*89b0*/  @P1 LEA R6, P2, R203.reuse, R0, 0x1 ;  /* 0x00000000cb061211 */ /* 0x040fe400078408ff */
[-C--:B---34-:R-:W-:Y:S02]  /*89c0*/  @P1 LEA.HI.X R13, R204, R4.reuse, R205, 0x1, P0 ;  /* 0x00000004cc0d1211 */ /* 0x098fe400000f0ccd */
[----:B------:R-:W-:-:S03]  /*89d0*/  @P1 LEA.HI.X R7, R203, R4, R213, 0x1, P2 ;  /* 0x00000004cb071211 */ /* 0x000fc600010f0cd5 */
[----:B------:R1:W-:Y:S01]  /*89e0*/  @P1 LDGSTS.E.BYPASS.LTC128B.128 [R107+0xc100], [R12.64], !P3 ;  /* 0x0c1000000c6b1fae */ /* 0x0003e2000d901d48 */
[----:B------:R-:W-:Y:S02]  /*89f0*/  @P1 LEA R8, P0, R206, R0, 0x1 ;  /* 0x00000000ce081211 */ /* 0x000fe400078008ff */
        /* <DEDUP_REMOVED lines=15> */
[CC--:B------:R-:W-:Y:S02]  /*8af0*/  @P0 LEA.HI.X R5, R203.reuse, R14.reuse, R213, 0x1, P2 ;  /* 0x0000000ecb050211 */ /* 0x0c0fe400010f0cd5 */
[----:B------:R-:W-:Y:S02]  /*8b00*/  @P0 LEA.HI.X R7, R204, R14, R205, 0x1, P3 ;  /* 0x0000000ecc070211 */ /* 0x000fe400018f0ccd */
[C---:B------:R-:W-:Y:S02]  /*8b10*/  LOP3.LUT P3, RZ, R198.reuse, 0x2, RZ, 0xc0, !PT ;  /* 0x00000002c6ff7812 */ /* 0x040fe4000786c0ff */
        /* <DEDUP_REMOVED lines=18> */
[C---:B------:R-:W-:Y:S02]  /*8c40*/  ISETP.LT.OR P0, PT, R15.reuse, 0x1, P2 ;  /* 0x000000010f00780c */ /* 0x040fe40001701670 */
        /* <DEDUP_REMOVED lines=49> */
.L_x_5007:
        /* <DEDUP_REMOVED lines=21> */
.L_x_5008:
        /* <DEDUP_REMOVED lines=21> */
.L_x_4871:
[----:B------:R-:W-:Y:S05]  /*9200*/  BSYNC B0 ;  /* 0x0000000000007941 */ /* 0x000fea0003800000 */
.L_x_4870:
[----:B------:R-:W-:Y:S01]  /*9210*/  ISETP.LT.AND P0, PT, RZ, c[0x0][0x27c], PT ;  /* 0x00009f00ff007a0c */ /* 0x000fe20003f01270 */
[----:B------:R-:W0:Y:S01]  /*9220*/  LDGDEPBAR ;  /* 0x00000000000079af */ /* 0x000e220000000000 */
[----:B------:R-:W-:Y:S11]  /*9230*/  BSSY B2, `(.L_x_4874) ;  /* 0x0000580000027945 */ /* 0x000ff60003800000 */
[----:B------:R-:W-:Y:S05]  /*9240*/  @P0 BRA `(.L_x_4875) ;  /* 0x0000002000000947 */ /* 0x000fea0003800000 */
[----:B------:R-:W-:-:S04]  /*9250*/  DEPBAR.LE SB0, 0x3 ;  /* 0x000080c00000791a */ /* 0x000fc80000000000 */
[----:B------:R-:W-:Y:S05]  /*9260*/  BRA `(.L_x_4876) ;  /* 0x000057c000007947 */ /* 0x000fea0003800000 */
.L_x_4875:
        /* <DEDUP_REMOVED lines=19> */
.L_x_5009:
[----:B------:R-:W-:Y:S05]  /*93a0*/  BRA.DIV ~URZ, `(.L_x_4879) ;  /* 0x000107d27f007947 */ /* 0x000fea000b800000 */
[----:B------:R-:W3:Y:S04]  /*93b0*/  SHFL.IDX PT, R4, R6, RZ, 0x1c1f ;  /* 0x001c1fff06047589 */ /* 0x000ee800000e0000 */
[----:B-1----:R-:W1:Y:S04]  /*93c0*/  SHFL.IDX PT, R0, R12, RZ, 0x1c1f ;  /* 0x001c1fff0c007589 */ /* 0x002e6800000e0000 */
[----:B------:R4:W2:Y:S02]  /*93d0*/  SHFL.IDX PT, R30, R5, RZ, 0x1c1f ;  /* 0x001c1fff051e7589 */ /* 0x0008a400000e0000 */
[----:B--2-4-:R-:W-:-:S02]  /*93e0*/  MOV R5, R8 ;  /* 0x0000000800057202 */ /* 0x014fc40000000f00 */
.L_x_5010:
        /* <DEDUP_REMOVED lines=81> */
.L_x_4881:
[----:B------:R-:W-:Y:S05]  /*9900*/  BSYNC B0 ;  /* 0x0000000000007941 */ /* 0x000fea0003800000 */
.L_x_4880:
        /* <DEDUP_REMOVED lines=128> */
.L_x_4885:
[----:B------:R-:W-:Y:S05]  /*a110*/  BSYNC B0 ;  /* 0x0000000000007941 */ /* 0x000fea0003800000 */
.L_x_4884:
        /* <DEDUP_REMOVED lines=41> */
.L_x_4887:
[----:B------:R-:W-:Y:S05]  /*a3b0*/  BSYNC B0 ;  /* 0x0000000000007941 */ /* 0x000fea0003800000 */
.L_x_4886:
        /* <DEDUP_REMOVED lines=41> */
.L_x_4889:
[----:B------:R-:W-:Y:S05]  /*a650*/  BSYNC B0 ;  /* 0x0000000000007941 */ /* 0x000fea0003800000 */
.L_x_4888:
        /* <DEDUP_REMOVED lines=41> */
.L_x_4891:
[----:B------:R-:W-:Y:S05]  /*a8f0*/  BSYNC B0 ;  /* 0x0000000000007941 */ /* 0x000fea0003800000 */
.L_x_4890:
        /* <DEDUP_REMOVED lines=41> */
.L_x_4893:
[----:B------:R-:W-:Y:S05]  /*ab90*/  BSYNC B0 ;  /* 0x0000000000007941 */ /* 0x000fea0003800000 */
.L_x_4892:
        /* <DEDUP_REMOVED lines=40> */
.L_x_4883:
[----:B------:R-:W-:Y:S05]  /*ae20*/  BSYNC B1 ;  /* 0x0000000000017941 */ /* 0x000fea0003800000 */
.L_x_4882:
        /* <DEDUP_REMOVED lines=44> */
.L_x_4895:
[----:B------:R-:W-:Y:S05]  /*b0f0*/  BSYNC B0 ;  /* 0x0000000000007941 */ /* 0x000fea0003800000 */
.L_x_4894:
        /* <DEDUP_REMOVED lines=41> */
.L_x_4897:
[----:B------:R-:W-:Y:S05]  /*b390*/  BSYNC B0 ;  /* 0x0000000000007941 */ /* 0x000fea0003800000 */
.L_x_4896:
        /* <DEDUP_REMOVED lines=41> */
.L_x_4899:
[----:B------:R-:W-:Y:S05]  /*b630*/  BSYNC B0 ;  /* 0x0000000000007941 */ /* 0x000fea0003800000 */
.L_x_4898:
        /* <DEDUP_REMOVED lines=41> */
.L_x_4901:
[----:B------:R-:W-:Y:S05]  /*b8d0*/  BSYNC B0 ;  /* 0x0000000000007941 */ /* 0x000fea0003800000 */
.L_x_4900:
        /* <DEDUP_REMOVED lines=41> */
.L_x_4903:
[----:B------:R-:W-:Y:S05]  /*bb70*/  BSYNC B0 ;  /* 0x0000000000007941 */ /* 0x000fea0003800000 */
.L_x_4902:
        /* <DEDUP_REMOVED lines=41> */
.L_x_4877:
[----:B------:R-:W-:Y:S05]  /*be10*/  BRA.DIV ~URZ, `(.L_x_4904) ;  /* 0x0000dea27f007947 */ /* 0x000fea000b800000 */
[----:B------:R-:W1:Y:S02]  /*be20*/  SHFL.IDX PT, R0, R0, RZ, 0x1c1f ;  /* 0x001c1fff00007589 */ /* 0x000e6400000e0000 */
.L_x_5011:
[----:B------:R-:W-:Y:S05]  /*be30*/  BRA.DIV ~URZ, `(.L_x_4905) ;  /* 0x0000def27f007947 */ /* 0x000fea000b800000 */
[----:B------:R2:W3:Y:S01]  /*be40*/  SHFL.IDX PT, R8, R6, RZ, 0x1c1f ;  /* 0x001c1fff06087589 */ /* 0x0004e200000e0000 */
[----:B-1----:R-:W-:-:S03]  /*be50*/  MOV R9, R0 ;  /* 0x0000000000097202 */ /* 0x002fc60000000f00 */
[----:B------:R2:W1:Y:S04]  /*be60*/  SHFL.IDX PT, R35, R5, RZ, 0x1c1f ;  /* 0x001c1fff05237589 */ /* 0x00046800000e0000 */
[----:B------:R2:W4:Y:S02]  /*be70*/  SHFL.IDX PT, R32, R12, RZ, 0x1c1f ;  /* 0x001c1fff0c207589 */ /* 0x00052400000e0000 */
.L_x_5012:
        /* <DEDUP_REMOVED lines=52> */
.L_x_4907:
[----:B------:R-:W-:Y:S05]  /*c1c0*/  BSYNC B0 ;  /* 0x0000000000007941 */ /* 0x000fea0003800000 */
.L_x_4906:
        /* <DEDUP_REMOVED lines=14> */
[--C-:B------:R-:W-:Y:S01]  /*c2b0*/  IMAD.MOV.U32 R48, RZ, RZ, R25.reuse ;  /* 0x000000ffff307224 */ /* 0x100fe200078e0019 */
[----:B------:R-:W-:Y:S01]  /*c2c0*/  ISETP.GE.AND P0, PT, R207, R57, PT ;  /* 0x00000039cf00720c */ /* 0x000fe20003f06270 */
[----:B------:R-:W-:Y:S01]  /*c2d0*/  IMAD.MOV.U32 R44, RZ, RZ, R26 ;  /* 0x000000ffff2c7224 */ /* 0x000fe200078e001a */
[----:B------:R-:W-:Y:S01]  /*c2e0*/  SHF.R.U32.HI R41, RZ, 0x10, R25 ;  /* 0x00000010ff297819 */ /* 0x000fe20000011619 */
[----:B------:R-:W-:Y:S01]  /*c2f0*/  IMAD.MOV.U32 R40, RZ, RZ, R29 ;  /* 0x000000ffff287224 */ /* 0x000fe200078e001d */
[----:B------:R-:W-:Y:S01]  /*c300*/  SHF.R.U64 R42, R26, 0x10, R27 ;  /* 0x000000101a2a7819 */ /* 0x000fe2000000121b */
[----:B------:R-:W-:Y:S01]  /*c310*/  IMAD.MOV.U32 R36, RZ, RZ, R31 ;  /* 0x000000ffff247224 */ /* 0x000fe200078e001f */
[--C-:B------:R-:W-:Y:S01]  /*c320*/  SHF.R.U64 R38, R28, 0x10, R29.reuse ;  /* 0x000000101c267819 */ /* 0x100fe2000000121d */
        /* <DEDUP_REMOVED lines=151> */
.L_x_4911:
[----:B------:R-:W-:Y:S05]  /*cca0*/  BSYNC B0 ;  /* 0x0000000000007941 */ /* 0x000fea0003800000 */
.L_x_4910:
        /* <DEDUP_REMOVED lines=92> */
.L_x_4913:
[----:B------:R-:W-:Y:S05]  /*d270*/  BSYNC B0 ;  /* 0x0000000000007941 */ /* 0x000fea0003800000 */
.L_x_4912:
        /* <DEDUP_REMOVED lines=91> */
.L_x_4909:
[----:B------:R-:W-:Y:S05]  /*d830*/  BSYNC B1 ;  /* 0x0000000000017941 */ /* 0x000fea0003800000 */
.L_x_4908:
        /* <DEDUP_REMOVED lines=102> */
.L_x_4915:
[----:B------:R-:W-:Y:S05]  /*dea0*/  BSYNC B0 ;  /* 0x0000000000007941 */ /* 0x000fea0003800000 */
.L_x_4914:
        /* <DEDUP_REMOVED lines=92> */
.L_x_4917:
[----:B------:R-:W-:Y:S05]  /*e470*/  BSYNC B0 ;  /* 0x0000000000007941 */ /* 0x000fea0003800000 */
.L_x_4916:
        /* <DEDUP_REMOVED lines=91> */
.L_x_4876:
[----:B------:R-:W-:Y:S05]  /*ea30*/  BSYNC B2 ;  /* 0x0000000000027941 */ /* 0x000fea0003800000 */
.L_x_4874:
        /* <DEDUP_REMOVED lines=24> */
[----:B------:R-:W-:Y:S01]  /*ebc0*/  SHF.L.U64.HI R28, R206, 0x1, R212 ;  /* 0x00000001ce1c7819 */ /* 0x000fe200000102d4 */
[----:B------:R-:W-:Y:S01]  /*ebd0*/  IMAD R8, R2, c[0x0][0x208], RZ ;  /* 0x0000820002087a24 */ /* 0x000fe200078e02ff */
[----:B------:R-:W-:Y:S01]  /*ebe0*/  SHF.L.U64.HI R26, R203, 0x1, R213 ;  /* 0x00000001cb1a7819 */ /* 0x000fe200000102d5 */
[----:B------:R-:W-:Y:S01]  /*ebf0*/  IMAD.WIDE.U32 R2, R191, c[0x0][0x208], RZ ;  /* 0x00008200bf027a25 */ /* 0x000fe200078e00ff */
[----:B------:R-:W-:-:S02]  /*ec00*/  SHF.L.U32 R25, R203, 0x1, RZ ;  /* 0x00000001cb197819 */ /* 0x000fc400000006ff */
[----:B------:R-:W-:Y:S01]  /*ec10*/  SHF.L.U64.HI R24, R204, 0x1, R205 ;  /* 0x00000001cc187819 */ /* 0x000fe200000102cd */
[----:B------:R-:W-:-:S04]  /*ec20*/  IMAD R8, R191, c[0x0][0x20c], R8 ;  /* 0x00008300bf087a24 */ /* 0x000fc800078e0208 */
        /* <DEDUP_REMOVED lines=10> */
.L_x_5013:
[----:B------:R-:W-:Y:S05]  /*ecd0*/  BRA.DIV ~URZ, `(.L_x_4921) ;  /* 0x0000b2027f007947 */ /* 0x000fea000b800000 */
[----:B------:R-:W4:Y:S01]  /*ece0*/  SHFL.IDX PT, R2, R23, RZ, 0x181f ;  /* 0x00181fff17027589 */ /* 0x000f2200000e0000 */
[C---:B------:R-:W-:Y:S02]  /*ecf0*/  LOP3.LUT P3, RZ, R198.reuse, 0x2, RZ, 0xc0, !PT ;  /* 0x00000002c6ff7812 */ /* 0x040fe4000786c0ff */
[C---:B------:R-:W-:Y:S02]  /*ed00*/  LOP3.LUT P2, RZ, R198.reuse, 0x1, RZ, 0xc0, !PT ;  /* 0x00000001c6ff7812 */ /* 0x040fe4000784c0ff */
[----:B------:R-:W-:Y:S02]  /*ed10*/  LOP3.LUT P4, RZ, R198, 0x4, RZ, 0xc0, !PT ;  /* 0x00000004c6ff7812 */ /* 0x000fe4000788c0ff */
[C---:B----4-:R-:W-:Y:S02]  /*ed20*/  IADD3 R16, P0, R2.reuse, R22, RZ ;  /* 0x0000001602107210 */ /* 0x050fe40007f1e0ff */
[----:B------:R-:W-:-:S03]  /*ed30*/  IADD3 R20, P1, R2, R25, RZ ;  /* 0x0000001902147210 */ /* 0x000fc60007f3e0ff */
[----:B---3--:R-:W-:Y:S01]  /*ed40*/  IMAD.X R17, R8, 0x1, R24, P0 ;  /* 0x0000000108117824 */ /* 0x008fe200000e0618 */
        /* <DEDUP_REMOVED lines=8> */
[----:B------:R1:W3:Y:S01]  /*edd0*/  SHFL.IDX PT, R8, R9, 0x1, 0x181f ;  /* 0x00381f0009087f89 */ /* 0x0002e200000e0000 */
[----:B--2---:R-:W-:-:S02]  /*ede0*/  SEL R21, RZ, 0x10, P3 ;  /* 0x00000010ff157807 */ /* 0x004fc40001800000 */
[----:B------:R-:W-:Y:S01]  /*edf0*/  SEL R20, RZ, 0x10, P2 ;  /* 0x00000010ff147807 */ /* 0x000fe20001000000 */
[----:B-1----:R-:W-:Y:S02]  /*ee00*/  IMAD.MOV.U32 R9, RZ, RZ, R149 ;  /* 0x000000ffff097224 */ /* 0x002fe400078e0095 */
.L_x_5014:
[----:B----4-:R-:W-:Y:S02]  /*ee10*/  IADD3 R3, -R21, 0x10, RZ ;  /* 0x0000001015037810 */ /* 0x010fe40007ffe1ff */
[----:B------:R-:W-:Y:S02]  /*ee20*/  IADD3 R16, -R20, 0x10, RZ ;  /* 0x0000001014107810 */ /* 0x000fe40007ffe1ff */
[----:B------:R-:W-:Y:S02]  /*ee30*/  LOP3.LUT R3, R3, 0xf, RZ, 0xc0, !PT ;  /* 0x0000000f03037812 */ /* 0x000fe400078ec0ff */
[----:B------:R-:W-:Y:S02]  /*ee40*/  IADD3 R17, -R9, 0x10, RZ ;  /* 0x0000001009117810 */ /* 0x000fe40007ffe1ff */
[----:B---3--:R-:W-:Y:S02]  /*ee50*/  IADD3 R18, P1, P0, R3, R2, R22 ;  /* 0x0000000203127210 */ /* 0x008fe4000783e016 */
[----:B------:R-:W-:-:S02]  /*ee60*/  LOP3.LUT R3, R16, 0xf, RZ, 0xc0, !PT ;  /* 0x0000000f10037812 */ /* 0x000fc400078ec0ff */
[----:B------:R-:W-:Y:S02]  /*ee70*/  IADD3.X R19, RZ, R8, R24, P1, P0 ;  /* 0x00000008ff137210 */ /* 0x000fe40000fe0418 */
        /* <DEDUP_REMOVED lines=14> */
.L_x_4919:
[----:B------:R-:W-:Y:S05]  /*ef60*/  BSYNC B0 ;  /* 0x0000000000007941 */ /* 0x000fea0003800000 */
.L_x_4918:
[----:B-1----:R-:W-:Y:S01]  /*ef70*/  IMAD.MOV.U32 R2, RZ, RZ, 0x40 ;  /* 0x00000040ff027424 */ /* 0x002fe200078e00ff */
[----:B------:R-:W-:Y:S01]  /*ef80*/  LOP3.LUT P0, RZ, R182, 0x4, RZ, 0xc0, !PT ;  /* 0x00000004b6ff7812 */ /* 0x000fe2000780c0ff */
[----:B------:R-:W0:Y:S01]  /*ef90*/  LDGDEPBAR ;  /* 0x00000000000079af */ /* 0x000e220000000000 */
[----:B------:R-:W-:Y:S02]  /*efa0*/  WARPSYNC 0xffffffff ;  /* 0xffffffff00007948 */ /* 0x000fe40003800000 */
[----:B------:R-:W-:-:S04]  /*efb0*/  SEL R2, R2, 0xffffffc0, !P0 ;  /* 0xffffffc002027807 */ /* 0x000fc80004000000 */
[----:B------:R-:W-:Y:S01]  /*efc0*/  IADD3 R3, R2, R184, R177 ;  /* 0x000000b802037210 */ /* 0x000fe20007ffe0b1 */
[----:B------:R-:W-:-:S04]  /*efd0*/  IMAD.IADD R2, R184, 0x1, R2 ;  /* 0x00000001b8027824 */ /* 0x000fc800078e0202 */
[C---:B--23--:R-:W-:Y:S01]  /*efe0*/  HMMA.16816.F32.BF16 R16, R4.reuse, R36, RZ ;  /* 0x000000240410723c */ /* 0x04cfe200000418ff */
[----:B------:R-:W-:Y:S04]  /*eff0*/  LDSM.16.M88.4 R68, [R2+0x1000] ;  /* 0x001000000244783b */ /* 0x000fe80000000200 */
[----:B------:R-:W-:Y:S03]  /*f000*/  LDSM.16.M88.4 R64, [R2+0x800] ;  /* 0x000800000240783b */ /* 0x000fe60000000200 */
[C---:B------:R-:W-:Y:S01]  /*f010*/  HMMA.16816.F32.BF16 R28, R4.reuse, R38, RZ ;  /* 0x00000026041c723c */ /* 0x040fe200000418ff */
[----:B------:R-:W-:Y:S04]  /*f020*/  LDSM.16.M88.4 R76, [R2+0x1800] ;  /* 0x00180000024c783b */ /* 0x000fe80000000200 */
[----:B------:R-:W-:Y:S03]  /*f030*/  LDSM.16.M88.4 R88, [R3+0x1000] ;  /* 0x001000000358783b */ /* 0x000fe60000000200 */
[C---:B----4-:R-:W-:Y:S01]  /*f040*/  HMMA.16816.F32.BF16 R36, R4.reuse, R44, RZ ;  /* 0x0000002c0424723c */ /* 0x050fe200000418ff */
[----:B------:R-:W-:Y:S04]  /*f050*/  LDSM.16.M88.4 R92, [R3+0x1800] ;  /* 0x00180000035c783b */ /* 0x000fe80000000200 */
[----:B------:R-:W-:Y:S03]  /*f060*/  LDSM.16.M88.4 R96, [R184+0x3800] ;  /* 0x00380000b860783b */ /* 0x000fe60000000200 */
[C---:B------:R-:W-:Y:S01]  /*f070*/  HMMA.16816.F32.BF16 R20, R4.reuse, R46, RZ ;  /* 0x0000002e0414723c */ /* 0x040fe200000418ff */
[----:B------:R-:W-:Y:S04]  /*f080*/  LDSM.16.M88.4 R44, [R2] ;  /* 0x00000000022c783b */ /* 0x000fe80000000200 */
[----:B------:R-:W2:Y:S01]  /*f090*/  LDL R103, [R1+0x4] ;  /* 0x0000040001677983 */ /* 0x000ea20000100800 */
[----:B------:R-:W-:Y:S02]  /*f0a0*/  BSSY B0, `(.L_x_4922) ;  /* 0x0000241000007945 */ /* 0x000fe40003800000 */
        /* <DEDUP_REMOVED lines=8> */
[C---:B-----5:R-:W-:Y:S01]  /*f130*/  HMMA.16816.F32.BF16 R56, R12.reuse, R74, R20 ;  /* 0x0000004a0c38723c */ /* 0x060fe20000041814 */
[----:B------:R-:W-:Y:S04]  /*f140*/  LDSM.16.M88.4 R20, [R180] ;  /* 0x00000000b414783b */ /* 0x000fe80000000200 */
[----:B------:R-:W3:Y:S03]  /*f150*/  LDSM.16.M88.4 R72, [R3] ;  /* 0x000000000348783b */ /* 0x000ee60000000200 */
[C---:B------:R-:W-:Y:S08]  /*f160*/  HMMA.16816.F32.BF16 R24, R12.reuse, R80, R24 ;  /* 0x000000500c18723c */ /* 0x040ff00000041818 */
[C---:B------:R-:W-:Y:S01]  /*f170*/  HMMA.16816.F32.BF16 R16, R12.reuse, R82, R32 ;  /* 0x000000520c10723c */ /* 0x040fe20000041820 */
[----:B------:R-:W4:Y:S07]  /*f180*/  LDSM.16.M88.4 R80, [R3+0x800] ;  /* 0x000800000350783b */ /* 0x000f2e0000000200 */
        /* <DEDUP_REMOVED lines=16> */
[C---:B---3--:R-:W-:Y:S08]  /*f290*/  HMMA.16816.F32.BF16 R36, R20.reuse, R74, R44 ;  /* 0x0000004a1424723c */ /* 0x048ff0000004182c */
[C---:B------:R-:W-:Y:S01]  /*f2a0*/  HMMA.16816.F32.BF16 R32, R20.reuse, R72, R28 ;  /* 0x000000481420723c */ /* 0x040fe2000004181c */
[----:B------:R-:W-:Y:S07]  /*f2b0*/  LDSM.16.M88.4 R72, [R2+0x2800] ;  /* 0x002800000248783b */ /* 0x000fee0000000200 */
[C---:B------:R-:W-:Y:S08]  /*f2c0*/  HMMA.16816.F32.BF16 R48, R20.reuse, R88, R40 ;  /* 0x000000581430723c */ /* 0x040ff00000041828 */
[C---:B----4-:R-:W-:Y:S08]  /*f2d0*/  HMMA.16816.F32.BF16 R52, R20.reuse, R80, R52 ;  /* 0x000000501434723c */ /* 0x050ff00000041834 */
[C---:B------:R-:W-:Y:S01]  /*f2e0*/  HMMA.16816.F32.BF16 R60, R20.reuse, R82, R60 ;  /* 0x00000052143c723c */ /* 0x040fe2000004183c */
[----:B------:R-:W-:Y:S07]  /*f2f0*/  LDSM.16.M88.4 R80, [R2+0x3000] ;  /* 0x003000000250783b */ /* 0x000fee0000000200 */
[C---:B------:R-:W-:Y:S01]  /*f300*/  HMMA.16816.F32.BF16 R40, R20.reuse, R92, R12 ;  /* 0x0000005c1428723c */ /* 0x040fe2000004180c */
[----:B------:R-:W3:Y:S07]  /*f310*/  LDSM.16.M88.4 R12, [R179+0x4000] ;  /* 0x00400000b30c783b */ /* 0x000eee0000000200 */
[C---:B------:R-:W-:Y:S01]  /*f320*/  HMMA.16816.F32.BF16 R44, R20.reuse, R90, R24 ;  /* 0x0000005a142c723c */ /* 0x040fe20000041818 */
[----:B------:R-:W4:Y:S07]  /*f330*/  LDSM.16.M88.4 R88, [R0+0x3000] ;  /* 0x003000000058783b */ /* 0x000f2e0000000200 */
[----:B------:R-:W-:Y:S01]  /*f340*/  HMMA.16816.F32.BF16 R28, R20, R94, R4 ;  /* 0x0000005e141c723c */ /* 0x000fe20000041804 */
[----:B------:R-:W2:Y:S04]  /*f350*/  LDSM.16.M88.4 R92, [R0+0x3800] ;  /* 0x00380000005c783b */ /* 0x000ea80000000200 */
        /* <DEDUP_REMOVED lines=8> */
[----:B------:R-:W1:Y:S07]  /*f3e0*/  LDSM.16.M88.4 R84, [R2+0x3800] ;  /* 0x003800000254783b */ /* 0x000e6e0000000200 */
        /* <DEDUP_REMOVED lines=8> */
[----:B------:R-:W3:Y:S07]  /*f470*/  LDSM.16.M88.4 R76, [R3+0x2800] ;  /* 0x00280000034c783b */ /* 0x000eee0000000200 */
[C---:B----4-:R-:W-:Y:S08]  /*f480*/  HMMA.16816.F32.BF16 R36, R12.reuse, R90, R52 ;  /* 0x0000005a0c24723c */ /* 0x050ff00000041834 */
[C---:B------:R-:W-:Y:S01]  /*f490*/  HMMA.16816.F32.BF16 R16, R12.reuse, R88, R56 ;  /* 0x000000580c10723c */ /* 0x040fe20000041838 */
[----:B------:R-:W-:Y:S07]  /*f4a0*/  LDSM.16.M88.4 R88, [R0+0x5000] ;  /* 0x005000000058783b */ /* 0x000fee0000000200 */
[C---:B--2---:R-:W-:Y:S08]  /*f4b0*/  HMMA.16816.F32.BF16 R48, R12.reuse, R92, R48 ;  /* 0x0000005c0c30723c */ /* 0x044ff00000041830 */
[----:B------:R-:W-:Y:S08]  /*f4c0*/  HMMA.16816.F32.BF16 R44, R12, R94, R44 ;  /* 0x0000005e0c2c723c */ /* 0x000ff0000004182c */
[C---:B-1----:R-:W-:Y:S08]  /*f4d0*/  HMMA.16816.F32.BF16 R32, R4.reuse, R66, R32 ;  /* 0x000000420420723c */ /* 0x042ff00000041820 */
[C---:B------:R-:W-:Y:S01]  /*f4e0*/  HMMA.16816.F32.BF16 R52, R4.reuse, R74, R24 ;  /* 0x0000004a0434723c */ /* 0x040fe20000041818 */
[----:B------:R-:W1:Y:S07]  /*f4f0*/  LDSM.16.M88.4 R24, [R3+0x3000] ;  /* 0x003000000318783b */ /* 0x000e6e0000000200 */
[C---:B------:R-:W-:Y:S01]  /*f500*/  HMMA.16816.F32.BF16 R56, R4.reuse, R72, R28 ;  /* 0x000000480438723c */ /* 0x040fe2000004181c */
[----:B------:R-:W2:Y:S04]  /*f510*/  LDSM.16.M88.4 R28, [R3+0x3800] ;  /* 0x00380000031c783b */ /* 0x000ea80000000200 */
[----:B------:R-:W-:Y:S03]  /*f520*/  LDSM.16.M88.4 R72, [R0+0x4000] ;  /* 0x004000000048783b */ /* 0x000fe60000000200 */
[C---:B------:R-:W-:Y:S01]  /*f530*/  HMMA.16816.F32.BF16 R40, R4.reuse, R64, R40 ;  /* 0x000000400428723c */ /* 0x040fe20000041828 */
[----:B------:R-:W-:Y:S07]  /*f540*/  LDSM.16.M88.4 R64, [R184+0x4800] ;  /* 0x00480000b840783b */ /* 0x000fee0000000200 */
[C---:B------:R-:W-:Y:S08]  /*f550*/  HMMA.16816.F32.BF16 R12, R4.reuse, R82, R36 ;  /* 0x00000052040c723c */ /* 0x040ff00000041824 */
[C---:B------:R-:W-:Y:S01]  /*f560*/  HMMA.16816.F32.BF16 R16, R4.reuse, R80, R16 ;  /* 0x000000500410723c */ /* 0x040fe20000041810 */
[----:B------:R-:W-:Y:S07]  /*f570*/  LDSM.16.M88.4 R80, [R0+0x4800] ;  /* 0x004800000050783b */ /* 0x000fee0000000200 */
[C---:B------:R-:W-:Y:S08]  /*f580*/  HMMA.16816.F32.BF16 R60, R4.reuse, R84, R48 ;  /* 0x00000054043c723c */ /* 0x040ff00000041830 */
[----:B------:R-:W-:Y:S01]  /*f590*/  HMMA.16816.F32.BF16 R44, R4, R86, R44 ;  /* 0x00000056042c723c */ /* 0x000fe2000004182c */
[----:B------:R-:W-:Y:S04]  /*f5a0*/  LDSM.16.M88.4 R4, [R178+0x8000] ;  /* 0x00800000b204783b */ /* 0x000fe80000000200 */
[----:B------:R-:W-:Y:S03]  /*f5b0*/  LDSM.16.M88.4 R84, [R2+0x4000] ;  /* 0x004000000254783b */ /* 0x000fe60000000200 */
[C---:B---3--:R-:W-:Y:S01]  /*f5c0*/  HMMA.16816.F32.BF16 R36, R20.reuse, R70, R32 ;  /* 0x000000461424723c */ /* 0x048fe20000041820 */
[----:B------:R-:W3:Y:S07]  /*f5d0*/  LDSM.16.M88.4 R32, [R184+0x4000] ;  /* 0x00400000b820783b */ /* 0x000eee0000000200 */
[C---:B------:R-:W-:Y:S08]  /*f5e0*/  HMMA.16816.F32.BF16 R56, R20.reuse, R76, R56 ;  /* 0x0000004c1438723c */ /* 0x040ff00000041838 */
[C---:B------:R-:W-:Y:S01]  /*f5f0*/  HMMA.16816.F32.BF16 R52, R20.reuse, R78, R52 ;  /* 0x0000004e1434723c */ /* 0x040fe20000041834 */
[----:B------:R-:W4:Y:S07]  /*f600*/  LDSM.16.M88.4 R76, [R184+0x5800] ;  /* 0x00580000b84c783b */ /* 0x000f2e0000000200 */
[C---:B------:R-:W-:Y:S01]  /*f610*/  HMMA.16816.F32.BF16 R40, R20.reuse, R68, R40 ;  /* 0x000000441428723c */ /* 0x040fe20000041828 */
[----:B------:R-:W4:Y:S07]  /*f620*/  LDSM.16.M88.4 R68, [R184+0x5000] ;  /* 0x00500000b844783b */ /* 0x000f2e0000000200 */
[C---:B-1----:R-:W-:Y:S01]  /*f630*/  HMMA.16816.F32.BF16 R48, R20.reuse, R24, R16 ;  /* 0x000000181430723c */ /* 0x042fe20000041810 */
[----:B------:R-:W1:Y:S07]  /*f640*/  LDSM.16.M88.4 R16, [R179+0x8000] ;  /* 0x00800000b310783b */ /* 0x000e6e0000000200 */
[C---:B------:R-:W-:Y:S08]  /*f650*/  HMMA.16816.F32.BF16 R24, R20.reuse, R26, R12 ;  /* 0x0000001a1418723c */ /* 0x040ff0000004180c */
[C---:B--2---:R-:W-:Y:S01]  /*f660*/  HMMA.16816.F32.BF16 R12, R20.reuse, R28, R60 ;  /* 0x0000001c140c723c */ /* 0x044fe2000004183c */
[----:B------:R-:W-:Y:S07]  /*f670*/  LDSM.16.M88.4 R60, [R2+0x5000] ;  /* 0x00500000023c783b */ /* 0x000fee0000000200 */
[----:B------:R-:W-:Y:S08]  /*f680*/  HMMA.16816.F32.BF16 R20, R20, R30, R44 ;  /* 0x0000001e1414723c */ /* 0x000ff0000004182c */
[C---:B---3--:R-:W-:Y:S01]  /*f690*/  HMMA.16816.F32.BF16 R28, R4.reuse, R32, R40 ;  /* 0x00000020041c723c */ /* 0x048fe20000041828 */
[----:B------:R2:W3:Y:S07]  /*f6a0*/  LDSM.16.M88.4 R40, [R0+0x5800] ;  /* 0x005800000028783b */ /* 0x0004ee0000000200 */
[C---:B------:R-:W-:Y:S08]  /*f6b0*/  HMMA.16816.F32.BF16 R32, R4.reuse, R34, R36 ;  /* 0x000000220420723c */ /* 0x040ff00000041824 */
[C---:B------:R-:W-:Y:S08]  /*f6c0*/  HMMA.16816.F32.BF16 R36, R4.reuse, R64, R56 ;  /* 0x000000400424723c */ /* 0x040ff00000041838 */
[----:B----4-:R-:W-:Y:S01]  /*f6d0*/  HMMA.16816.F32.BF16 R56, R4, R76, R12 ;  /* 0x0000004c0438723c */ /* 0x010fe2000004180c */
[----:B------:R-:W4:Y:S01]  /*f6e0*/  LDSM.16.M88.4 R12, [R181+0x8000] ;  /* 0x00800000b50c783b */ /* 0x000f220000000200 */
[----:B--2---:R-:W-:-:S05]  /*f6f0*/  IMAD.IADD R0, R143, 0x1, -R251 ;  /* 0x000000018f007824 */ /* 0x004fca00078e0afb */
[C---:B------:R-:W-:Y:S01]  /*f700*/  ISETP.GT.AND P0, PT, R0.reuse, RZ, PT ;  /* 0x000000ff0000720c */ /* 0x040fe20003f04270 */
[----:B------:R-:W-:Y:S01]  /*f710*/  HMMA.16816.F32.BF16 R44, R4, R66, R52 ;  /* 0x00000042042c723c */ /* 0x000fe20000041834 */
[----:B------:R-:W-:Y:S01]  /*f720*/  LDSM.16.M88.4 R64, [R3+0x4800] ;  /* 0x004800000340783b */ /* 0x000fe20000000200 */
[C---:B------:R-:W-:Y:S02]  /*f730*/  ISETP.GT.AND P1, PT, R0.reuse, 0x1, PT ;  /* 0x000000010000780c */ /* 0x040fe40003f24270 */
[----:B------:R-:W-:-:S04]  /*f740*/  ISETP.GT.AND P2, PT, R0, 0x21, PT ;  /* 0x000000210000780c */ /* 0x000fc80003f44270 */
[C---:B------:R-:W-:Y:S08]  /*f750*/  HMMA.16816.F32.BF16 R52, R4.reuse, R70, R24 ;  /* 0x000000460434723c */ /* 0x040ff00000041818 */
[----:B------:R-:W-:Y:S01]  /*f760*/  HMMA.16816.F32.BF16 R24, R4, R78, R20 ;  /* 0x0000004e0418723c */ /* 0x000fe20000041814 */
[----:B------:R-:W-:Y:S07]  /*f770*/  LDSM.16.M88.4 R76, [R3+0x4000] ;  /* 0x00400000034c783b */ /* 0x000fee0000000200 */
[C---:B-1----:R-:W-:Y:S08]  /*f780*/  HMMA.16816.F32.BF16 R20, R16.reuse, R72, R28 ;  /* 0x000000481014723c */ /* 0x042ff0000004181c */
[C---:B------:R-:W-:Y:S01]  /*f790*/  HMMA.16816.F32.BF16 R28, R16.reuse, R74, R32 ;  /* 0x0000004a101c723c */ /* 0x040fe20000041820 */
[----:B------:R-:W-:Y:S07]  /*f7a0*/  LDSM.16.M88.4 R72, [R3+0x5000] ;  /* 0x005000000348783b */ /* 0x000fee0000000200 */
[----:B------:R-:W-:Y:S01]  /*f7b0*/  HMMA.16816.F32.BF16 R32, R16, R80, R36 ;  /* 0x000000501020723c */ /* 0x000fe20000041824 */
[----:B------:R-:W1:Y:S07]  /*f7c0*/  LDSM.16.M88.4 R36, [R2+0x4800] ;  /* 0x004800000224783b */ /* 0x000e6e0000000200 */
[----:B------:R-:W-:Y:S01]  /*f7d0*/  HMMA.16816.F32.BF16 R48, R4, R68, R48 ;  /* 0x000000440430723c */ /* 0x000fe20000041830 */
[----:B------:R-:W2:Y:S04]  /*f7e0*/  LDSM.16.M88.4 R68, [R2+0x5800] ;  /* 0x005800000244783b */ /* 0x000ea80000000200 */
[----:B------:R-:W1:Y:S03]  /*f7f0*/  LDSM.16.M88.4 R4, [R180+0x8000] ;  /* 0x00800000b404783b */ /* 0x000e660000000200 */
[----:B------:R-:W-:Y:S01]  /*f800*/  HMMA.16816.F32.BF16 R44, R16, R82, R44 ;  /* 0x00000052102c723c */ /* 0x000fe2000004182c */
[----:B------:R1:W1:Y:S01]  /*f810*/  LDSM.16.M88.4 R80, [R3+0x5800] ;  /* 0x005800000350783b */ /* 0x0002620000000200 */
[----:B------:R-:W-:-:S06]  /*f820*/  DEPBAR.LE SB0, 0x2 ;  /* 0x000080800000791a */ /* 0x000fcc0000000000 */
[C---:B------:R-:W-:Y:S08]  /*f830*/  HMMA.16816.F32.BF16 R52, R16.reuse, R90, R52 ;  /* 0x0000005a1034723c */ /* 0x040ff00000041834 */
[C---:B------:R-:W-:Y:S08]  /*f840*/  HMMA.16816.F32.BF16 R48, R16.reuse, R88, R48 ;  /* 0x000000581030723c */ /* 0x040ff00000041830 */
[C---:B---3--:R-:W-:Y:S08]  /*f850*/  HMMA.16816.F32.BF16 R56, R16.reuse, R40, R56 ;  /* 0x000000281038723c */ /* 0x048ff00000041838 */
[----:B------:R-:W-:Y:S08]  /*f860*/  HMMA.16816.F32.BF16 R40, R16, R42, R24 ;  /* 0x0000002a1028723c */ /* 0x000ff00000041818 */
[C---:B----4-:R-:W-:Y:S08]  /*f870*/  HMMA.16816.F32.BF16 R20, R12.reuse, R84, R20 ;  /* 0x000000540c14723c */ /* 0x050ff00000041814 */
[C---:B------:R-:W-:Y:S08]  /*f880*/  HMMA.16816.F32.BF16 R16, R12.reuse, R86, R28 ;  /* 0x000000560c10723c */ /* 0x040ff0000004181c */
[C---:B-1----:R-:W-:Y:S08]  /*f890*/  HMMA.16816.F32.BF16 R24, R12.reuse, R36, R32 ;  /* 0x000000240c18723c */ /* 0x042ff00000041820 */
[C---:B------:R-:W-:Y:S08]  /*f8a0*/  HMMA.16816.F32.BF16 R28, R12.reuse, R38, R44 ;  /* 0x000000260c1c723c */ /* 0x040ff0000004182c */
[C---:B------:R-:W-:Y:S08]  /*f8b0*/  HMMA.16816.F32.BF16 R36, R12.reuse, R60, R48 ;  /* 0x0000003c0c24723c */ /* 0x040ff00000041830 */
[C---:B------:R-:W-:Y:S01]  /*f8c0*/  HMMA.16816.F32.BF16 R44, R12.reuse, R62, R52 ;  /* 0x0000003e0c2c723c */ /* 0x040fe20000041834 */
[----:B------:R-:W-:Y:S07]  /*f8d0*/  BAR.SYNC.DEFER_BLOCKING 0x0 ;  /* 0x0000000000007b1d */ /* 0x000fee0000010000 */
[C---:B--2---:R-:W-:Y:S08]  /*f8e0*/  HMMA.16816.F32.BF16 R48, R12.reuse, R68, R56 ;  /* 0x000000440c30723c */ /* 0x044ff00000041838 */
[----:B------:R-:W-:Y:S08]  /*f8f0*/  HMMA.16816.F32.BF16 R40, R12, R70, R40 ;  /* 0x000000460c28723c */ /* 0x000ff00000041828 */
[C---:B------:R-:W-:Y:S01]  /*f900*/  HMMA.16816.F32.BF16 R32, R4.reuse, R76, R20 ;  /* 0x0000004c0420723c */ /* 0x040fe20000041814 */
[----:B------:R-:W-:Y:S04]  /*f910*/  LDSM.16.MT88.4 R52, [R186+0x800] ;  /* 0x00080000ba34783b */ /* 0x000fe80000004200 */
[----:B------:R-:W-:Y:S03]  /*f920*/  LDSM.16.MT88.4 R60, [R185+0x2000] ;  /* 0x00200000b93c783b */ /* 0x000fe60000004200 */
[C---:B------:R-:W-:Y:S01]  /*f930*/  HMMA.16816.F32.BF16 R12, R4.reuse, R78, R16 ;  /* 0x0000004e040c723c */ /* 0x040fe20000041810 */
[----:B------:R-:W-:Y:S07]  /*f940*/  LDSM.16.MT88.4 R68, [R185+0x2800] ;  /* 0x00280000b944783b */ /* 0x000fee0000004200 */
[C---:B------:R-:W-:Y:S08]  /*f950*/  HMMA.16816.F32.BF16 R16, R4.reuse, R64, R24 ;  /* 0x000000400410723c */ /* 0x040ff00000041818 */
[----:B------:R-:W-:Y:S01]  /*f960*/  HMMA.16816.F32.BF16 R20, R4, R66, R28 ;  /* 0x000000420414723c */ /* 0x000fe2000004181c */
[----:B------:R-:W-:-:S06]  /*f970*/  FSEL R8, R33, -INF , P1 ;  /* 0xff80000021087808 */ /* 0x000fcc0000800000 */
[----:B------:R-:W-:Y:S01]  /*f980*/  FSEL R28, R34, -INF , P0 ;  /* 0xff800000221c7808 */ /* 0x000fe20000000000 */
[C---:B------:R-:W-:Y:S01]  /*f990*/  HMMA.16816.F32.BF16 R24, R4.reuse, R72, R36 ;  /* 0x000000480418723c */ /* 0x040fe20000041824 */
[----:B------:R-:W-:Y:S02]  /*f9a0*/  FSEL R30, R35, -INF , P1 ;  /* 0xff800000231e7808 */ /* 0x000fe40000800000 */
[----:B------:R-:W-:Y:S02]  /*f9b0*/  ISETP.GT.AND P1, PT, R0, 0x9, PT ;  /* 0x000000090000780c */ /* 0x000fe40003f24270 */
[----:B------:R-:W-:Y:S02]  /*f9c0*/  FMNMX.FTZ R3, R28, R30, !PT ;  /* 0x0000001e1c037209 */ /* 0x000fe40007810000 */
[----:B------:R-:W-:Y:S01]  /*f9d0*/  FSEL R31, R15, -INF , P1 ;  /* 0xff8000000f1f7808 */ /* 0x000fe20000800000 */
[C---:B------:R-:W-:Y:S08]  /*f9e0*/  HMMA.16816.F32.BF16 R36, R4.reuse, R74, R44 ;  /* 0x0000004a0424723c */ /* 0x040ff0000004182c */
[C---:B------:R-:W-:Y:S01]  /*f9f0*/  HMMA.16816.F32.BF16 R44, R4.reuse, R80, R48 ;  /* 0x00000050042c723c */ /* 0x040fe20000041830 */
[----:B------:R-:W-:Y:S07]  /*fa00*/  LDSM.16.MT88.4 R48, [R186] ;  /* 0x00000000ba30783b */ /* 0x000fee0000004200 */
[----:B------:R-:W-:Y:S01]  /*fa10*/  HMMA.16816.F32.BF16 R40, R4, R82, R40 ;  /* 0x000000520428723c */ /* 0x000fe20000041828 */
[----:B------:R-:W-:-:S02]  /*fa20*/  FSEL R90, R25, -INF , P2 ;  /* 0xff800000195a7808 */ /* 0x000fc40001000000 */
[----:B------:R-:W-:-:S04]  /*fa30*/  FSEL R98, R27, -INF , P2 ;  /* 0xff8000001b627808 */ /* 0x000fc80001000000 */
[----:B------:R-:W-:Y:S02]  /*fa40*/  FSEL R5, R32, -INF , P0 ;  /* 0xff80000020057808 */ /* 0x000fe40000000000 */
[----:B------:R-:W-:Y:S02]  /*fa50*/  ISETP.GT.AND P0, PT, R0, 0x8, PT ;  /* 0x000000080000780c */ /* 0x000fe40003f04270 */
[----:B------:R-:W-:Y:S02]  /*fa60*/  FMNMX.FTZ R2, R5, R8, !PT ;  /* 0x0000000805027209 */ /* 0x000fe40007810000 */
[----:B------:R-:W-:Y:S02]  /*fa70*/  FSEL R12, R12, -INF , P0 ;  /* 0xff8000000c0c7808 */ /* 0x000fe40000000000 */
[----:B------:R-:W-:Y:S02]  /*fa80*/  FSEL R29, R14, -INF , P0 ;  /* 0xff8000000e1d7808 */ /* 0x000fe40000000000 */
[----:B------:R-:W-:-:S02]  /*fa90*/  ISETP.GT.AND P0, PT, R0, 0x10, PT ;  /* 0x000000100000780c */ /* 0x000fc40003f04270 */
[----:B------:R-:W-:Y:S02]  /*faa0*/  FSEL R7, R13, -INF , P1 ;  /* 0xff8000000d077808 */ /* 0x000fe40000800000 */
[----:B------:R-:W-:Y:S02]  /*fab0*/  FMNMX.FTZ R2, R12, R2, !PT ;  /* 0x000000020c027209 */ /* 0x000fe40007810000 */
        /* <DEDUP_REMOVED lines=8> */
[----:B------:R-:W-:Y:S02]  /*fb40*/  ISETP.GT.AND P1, PT, R0, 0x19, PT ;  /* 0x000000190000780c */ /* 0x000fe40003f24270 */
[----:B------:R-:W-:-:S02]  /*fb50*/  FSEL R16, R20, -INF , P0 ;  /* 0xff80000014107808 */ /* 0x000fc40000000000 */
[----:B------:R-:W-:Y:S02]  /*fb60*/  FMNMX.FTZ R2, R17, R2, !PT ;  /* 0x0000000211027209 */ /* 0x000fe40007810000 */
[----:B------:R-:W-:Y:S02]  /*fb70*/  FSEL R22, R22, -INF , P0 ;  /* 0xff80000016167808 */ /* 0x000fe40000000000 */
        /* <DEDUP_REMOVED lines=20> */
[----:B------:R-:W-:Y:S01]  /*fcc0*/  ISETP.GT.AND P0, PT, R0, 0x31, PT ;  /* 0x000000310000780c */ /* 0x000fe20003f04270 */
[----:B------:R-:W-:Y:S01]  /*fcd0*/  LDSM.16.MT88.4 R36, [R185+0x800] ;  /* 0x00080000b924783b */ /* 0x000fe20000004200 */
[----:B------:R-:W-:-:S02]  /*fce0*/  FSEL R87, R44, -INF , P1 ;  /* 0xff8000002c577808 */ /* 0x000fc40000800000 */
[----:B------:R-:W-:Y:S02]  /*fcf0*/  FMNMX.FTZ R2, R88, R2, !PT ;  /* 0x0000000258027209 */ /* 0x000fe40007810000 */
[----:B------:R-:W-:Y:S02]  /*fd00*/  FMNMX.FTZ R3, R33, R3, !PT ;  /* 0x0000000321037209 */ /* 0x000fe40007810000 */
[----:B------:R-:W-:Y:S02]  /*fd10*/  FSEL R95, R46, -INF , P1 ;  /* 0xff8000002e5f7808 */ /* 0x000fe40000800000 */
[----:B------:R-:W-:Y:S02]  /*fd20*/  FSEL R86, R45, -INF , P0 ;  /* 0xff8000002d567808 */ /* 0x000fe40000000000 */
[----:B------:R-:W-:Y:S02]  /*fd30*/  ISETP.GT.AND P1, PT, R0, 0x38, PT ;  /* 0x000000380000780c */ /* 0x000fe40003f24270 */
[----:B------:R-:W-:-:S02]  /*fd40*/  FMNMX.FTZ R2, R87, R2, !PT ;  /* 0x0000000257027209 */ /* 0x000fc40007810000 */
[----:B------:R-:W-:Y:S02]  /*fd50*/  FMNMX.FTZ R3, R22, R3, !PT ;  /* 0x0000000316037209 */ /* 0x000fe40007810000 */
[----:B------:R-:W-:Y:S02]  /*fd60*/  FSEL R94, R47, -INF , P0 ;  /* 0xff8000002f5e7808 */ /* 0x000fe40000000000 */
[----:B------:R-:W-:Y:S01]  /*fd70*/  ISETP.GT.AND P0, PT, R0, 0x39, PT ;  /* 0x000000390000780c */ /* 0x000fe20003f04270 */
[----:B------:R-:W-:Y:S01]  /*fd80*/  LDSM.16.MT88.4 R44, [R103] ;  /* 0x00000000672c783b */ /* 0x000fe20000004200 */
[----:B------:R-:W-:Y:S02]  /*fd90*/  FSEL R85, R40, -INF , P1 ;  /* 0xff80000028557808 */ /* 0x000fe40000800000 */
[----:B------:R-:W-:Y:S02]  /*fda0*/  FMNMX.FTZ R0, R86, R2, !PT ;  /* 0x0000000256007209 */ /* 0x000fe40007810000 */
[----:B------:R-:W-:-:S02]  /*fdb0*/  FMNMX.FTZ R3, R56, R3, !PT ;  /* 0x0000000338037209 */ /* 0x000fc40007810000 */
[----:B------:R-:W-:Y:S02]  /*fdc0*/  FSEL R84, R41, -INF , P0 ;  /* 0xff80000029547808 */ /* 0x000fe40000000000 */
[----:B------:R-:W-:Y:S02]  /*fdd0*/  FMNMX.FTZ R0, R85, R0, !PT ;  /* 0x0000000055007209 */ /* 0x000fe40007810000 */
[----:B------:R-:W-:Y:S02]  /*fde0*/  FMNMX.FTZ R2, R97, R3, !PT ;  /* 0x0000000361027209 */ /* 0x000fe40007810000 */
[----:B------:R-:W-:Y:S02]  /*fdf0*/  FMNMX.FTZ R0, R84, R0, !PT ;  /* 0x0000000054007209 */ /* 0x000fe40007810000 */
[----:B------:R-:W-:Y:S02]  /*fe00*/  FMNMX.FTZ R2, R98, R2, !PT ;  /* 0x0000000262027209 */ /* 0x000fe40007810000 */
[----:B------:R-:W-:Y:S01]  /*fe10*/  FSEL R93, R42, -INF , P1 ;  /* 0xff8000002a5d7808 */ /* 0x000fe20000800000 */
[----:B------:R-:W1:Y:S01]  /*fe20*/  SHFL.BFLY PT, R3, R0, 0x2, 0x1f ;  /* 0x0c401f0000037f89 */ /* 0x000e6200000e0000 */
[----:B------:R-:W-:-:S02]  /*fe30*/  FMNMX.FTZ R2, R96, R2, !PT ;  /* 0x0000000260027209 */ /* 0x000fc40007810000 */
[----:B------:R-:W-:Y:S02]  /*fe40*/  FSEL R92, R43, -INF , P0 ;  /* 0xff8000002b5c7808 */ /* 0x000fe40000000000 */
[----:B------:R-:W-:-:S04]  /*fe50*/  FMNMX.FTZ R2, R99, R2, !PT ;  /* 0x0000000263027209 */ /* 0x000fc80007810000 */
[----:B------:R-:W-:-:S04]  /*fe60*/  FMNMX.FTZ R2, R95, R2, !PT ;  /* 0x000000025f027209 */ /* 0x000fc80007810000 */
        /* <DEDUP_REMOVED lines=13> */
[----:B------:R2:W-:Y:S02]  /*ff40*/  MUFU.EX2 R67, R0 ;  /* 0x0000000000437308 */ /* 0x0005e40000000800 */
[--C-:B--2---:R-:W-:Y:S01]  /*ff50*/  FFMA.FTZ R0, R8, c[0x0][0x2d0], -R2.reuse ;  /* 0x0000b40008007a23 */ /* 0x104fe20000010802 */
[----:B-1----:R-:W-:Y:S01]  /*ff60*/  FMNMX.FTZ R8, R3, R4, !PT ;  /* 0x0000000403087209 */ /* 0x002fe20007810000 */
[----:B------:R-:W-:-:S04]  /*ff70*/  FFMA.FTZ R3, R7, c[0x0][0x2d0], -R2 ;  /* 0x0000b40007037a23 */ /* 0x000fc80000010802 */
[----:B------:R1:W-:Y:S01]  /*ff80*/  MUFU.EX2 R66, R0 ;  /* 0x0000000000427308 */ /* 0x0003e20000000800 */
[----:B------:R-:W-:-:S07]  /*ff90*/  FSETP.NEU.FTZ.AND P0, PT, R8, -INF , PT ;  /* 0xff8000000800780b */ /* 0x000fce0003f1d000 */
[----:B------:R2:W-:Y:S01]  /*ffa0*/  MUFU.EX2 R77, R3 ;  /* 0x00000003004d7308 */ /* 0x0005e20000000800 */
[--C-:B-1----:R-:W-:Y:S02]  /*ffb0*/  FFMA.FTZ R0, R12, c[0x0][0x2d0], -R2.reuse ;  /* 0x0000b4000c007a23 */ /* 0x102fe40000010802 */
[----:B------:R-:W1:Y:S05]  /*ffc0*/  LDSM.16.MT88.4 R12, [R185] ;  /* 0x00000000b90c783b */ /* 0x000e6a0000004200 */
[----:B------:R3:W4:Y:S01]  /*ffd0*/  MUFU.EX2 R74, R0 ;  /* 0x00000000004a7308 */ /* 0x0007220000000800 */
[----:B--2---:R-:W-:Y:S02]  /*ffe0*/  FFMA.FTZ R3, R6, c[0x0][0x2d0], -R2 ;  /* 0x0000b40006037a23 */ /* 0x004fe40000010802 */
[----:B------:R-:W2:Y:S05]  /*fff0*/  LDSM.16.MT88.4 R4, [R246] ;  /* 0x00000000f604783b */ /* 0x000eaa0000004200 */
[----:B------:R4:W-:Y:S01]  /*10000*/  MUFU.EX2 R78, R3 ;  /* 0x00000003004e7308 */ /* 0x0009e20000000800 */
[----:B---3--:R-:W-:Y:S01]  /*10010*/  FMUL.FTZ R0, R8, c[0x0][0x2d0] ;  /* 0x0000b40008007a20 */ /* 0x008fe20000410000 */
[----:B----4-:R-:W-:-:S04]  /*10020*/  F2FP.BF16.PACK_AB R18, R77, R74 ;  /* 0x0000004a4d12723e */ /* 0x010fc800000010ff */
[----:B------:R-:W-:-:S05]  /*10030*/  FSEL R0, R0, RZ, P0 ;  /* 0x000000ff00007208 */ /* 0x000fca0000000000 */
[----:B------:R-:W-:-:S04]  /*10040*/  FFMA.FTZ R3, R28, c[0x0][0x2d0], -R0 ;  /* 0x0000b4001c037a23 */ /* 0x000fc80000010800 */
[----:B------:R3:W-:Y:S02]  /*10050*/  MUFU.EX2 R65, R3 ;  /* 0x0000000300417308 */ /* 0x0007e40000000800 */
[----:B---3--:R-:W-:-:S06]  /*10060*/  FFMA.FTZ R3, R30, c[0x0][0x2d0], -R0 ;  /* 0x0000b4001e037a23 */ /* 0x008fcc0000010800 */
[----:B------:R3:W4:Y:S02]  /*10070*/  MUFU.EX2 R64, R3 ;  /* 0x0000000300407308 */ /* 0x0007240000000800 */
[----:B---3--:R-:W-:-:S06]  /*10080*/  FFMA.FTZ R3, R29, c[0x0][0x2d0], -R0 ;  /* 0x0000b4001d037a23 */ /* 0x008fcc0000010800 */
[----:B------:R3:W-:Y:S02]  /*10090*/  MUFU.EX2 R73, R3 ;  /* 0x0000000300497308 */ /* 0x0007e40000000800 */
[----:B---3--:R-:W-:-:S06]  /*100a0*/  FFMA.FTZ R3, R31, c[0x0][0x2d0], -R0 ;  /* 0x0000b4001f037a23 */ /* 0x008fcc0000010800 */
[----:B------:R3:W1:Y:S02]  /*100b0*/  MUFU.EX2 R75, R3 ;  /* 0x00000003004b7308 */ /* 0x0006640000000800 */
[----:B---3--:R-:W-:Y:S01]  /*100c0*/  FFMA.FTZ R3, R17, c[0x0][0x2d0], -R2 ;  /* 0x0000b40011037a23 */ /* 0x008fe20000010802 */
[----:B----4-:R-:W-:Y:S02]  /*100d0*/  F2FP.BF16.PACK_AB R17, R64, R65 ;  /* 0x000000414011723e */ /* 0x010fe400000010ff */
[----:B-1----:R-:W-:-:S03]  /*100e0*/  F2FP.BF16.PACK_AB R19, R75, R73 ;  /* 0x000000494b13723e */ /* 0x002fc600000010ff */
[----:B------:R1:W3:Y:S02]  /*100f0*/  MUFU.EX2 R79, R3 ;  /* 0x00000003004f7308 */ /* 0x0002e40000000800 */
[----:B-1----:R-:W-:Y:S01]  /*10100*/  FFMA.FTZ R3, R16, c[0x0][0x2d0], -R2 ;  /* 0x0000b40010037a23 */ /* 0x002fe20000010802 */
[----:B------:R-:W-:-:S05]  /*10110*/  F2FP.BF16.PACK_AB R16, R66, R67 ;  /* 0x000000434210723e */ /* 0x000fca00000010ff */
[----:B------:R1:W-:Y:S02]  /*10120*/  MUFU.EX2 R82, R3 ;  /* 0x0000000300527308 */ /* 0x0003e40000000800 */
[C---:B------:R-:W-:Y:S07]  /*10130*/  HMMA.16816.F32.BF16 R40, R16.reuse, R12, RZ ;  /* 0x0000000c1028723c */ /* 0x040fee00000418ff */
[----:B---3--:R-:W-:Y:S01]  /*10140*/  F2FP.BF16.PACK_AB R12, R79, R78 ;  /* 0x0000004e4f0c723e */ /* 0x008fe200000010ff */
[----:B--2---:R-:W-:Y:S01]  /*10150*/  HMMA.16816.F32.BF16 R24, R16, R4, RZ ;  /* 0x000000041018723c */ /* 0x004fe200000418ff */
[----:B-1----:R-:W-:-:S04]  /*10160*/  FFMA.FTZ R3, R21, c[0x0][0x2d0], -R2 ;  /* 0x0000b40015037a23 */ /* 0x002fc80000010802 */
[----:B------:R1:W2:Y:S03]  /*10170*/  MUFU.EX2 R83, R3 ;  /* 0x0000000300537308 */ /* 0x0002a60000000800 */
[----:B------:R-:W-:Y:S01]  /*10180*/  HMMA.16816.F32.BF16 R28, R16, R14, RZ ;  /* 0x0000000e101c723c */ /* 0x000fe200000418ff */
[----:B-1----:R-:W-:-:S06]  /*10190*/  FFMA.FTZ R3, R32, c[0x0][0x2d0], -R0 ;  /* 0x0000b40020037a23 */ /* 0x002fcc0000010800 */
[----:B--2---:R-:W-:Y:S01]  /*101a0*/  F2FP.BF16.PACK_AB R14, R83, R82 ;  /* 0x00000052530e723e */ /* 0x004fe200000010ff */
[----:B------:R1:W-:Y:S02]  /*101b0*/  MUFU.EX2 R72, R3 ;  /* 0x0000000300487308 */ /* 0x0003e40000000800 */
[--C-:B-1----:R-:W-:Y:S02]  /*101c0*/  FFMA.FTZ R3, R33, c[0x0][0x2d0], -R0.reuse ;  /* 0x0000b40021037a23 */ /* 0x102fe40000010800 */
[----:B------:R-:W1:Y:S04]  /*101d0*/  LDSM.16.MT88.4 R32, [R246+0x800] ;  /* 0x00080000f620783b */ /* 0x000e680000004200 */
[----:B------:R2:W3:Y:S02]  /*101e0*/  MUFU.EX2 R76, R3 ;  /* 0x00000003004c7308 */ /* 0x0004e40000000800 */
[--C-:B--2---:R-:W-:Y:S01]  /*101f0*/  FFMA.FTZ R3, R22, c[0x0][0x2d0], -R0.reuse ;  /* 0x0000b40016037a23 */ /* 0x104fe20000010800 */
[----:B---3--:R-:W-:Y:S01]  /*10200*/  F2FP.BF16.PACK_AB R13, R76, R72 ;  /* 0x000000484c0d723e */ /* 0x008fe200000010ff */
[C---:B------:R-:W-:Y:S04]  /*10210*/  HMMA.16816.F32.BF16 R20, R16.reuse, R6, RZ ;  /* 0x000000061014723c */ /* 0x040fe800000418ff */
[----:B------:R2:W-:Y:S04]  /*10220*/  MUFU.EX2 R81, R3 ;  /* 0x0000000300517308 */ /* 0x0005e80000000800 */
[----:B------:R-:W-:Y:S01]  /*10230*/  HMMA.16816.F32.BF16 R4, R16, R48, RZ ;  /* 0x000000301004723c */ /* 0x000fe200000418ff */
[----:B--2---:R-:W-:-:S02]  /*10240*/  FFMA.FTZ R3, R56, c[0x0][0x2d0], -R0 ;  /* 0x0000b40038037a23 */ /* 0x004fc40000010800 */
[----:B------:R-:W2:Y:S02]  /*10250*/  LDSM.16.MT88.4 R56, [R247+0x800] ;  /* 0x00080000f738783b */ /* 0x000ea40000004200 */
[----:B------:R-:W3:Y:S02]  /*10260*/  MUFU.EX2 R80, R3 ;  /* 0x0000000300507308 */ /* 0x000ee40000000800 */
[----:B---3--:R-:W-:Y:S01]  /*10270*/  F2FP.BF16.PACK_AB R15, R80, R81 ;  /* 0x00000051500f723e */ /* 0x008fe200000010ff */
[----:B------:R-:W-:-:S04]  /*10280*/  FADD.FTZ R3, R67, R66 ;  /* 0x0000004243037221 */ /* 0x000fc80000010000 */
[----:B------:R-:W-:Y:S02]  /*10290*/  FADD.FTZ R3, R74, R3 ;  /* 0x000000034a037221 */ /* 0x000fe40000010000 */
[C---:B------:R-:W-:Y:S01]  /*102a0*/  HMMA.16816.F32.BF16 R140, R12.reuse, R36, R40 ;  /* 0x000000240c8c723c */ /* 0x040fe20000041828 */
[----:B------:R-:W3:Y:S07]  /*102b0*/  LDSM.16.MT88.4 R40, [R246+0x2000] ;  /* 0x00200000f628783b */ /* 0x000eee0000004200 */
[C---:B-1----:R-:W-:Y:S08]  /*102c0*/  HMMA.16816.F32.BF16 R228, R12.reuse, R32, R24 ;  /* 0x000000200ce4723c */ /* 0x042ff00000041818 */
[----:B------:R-:W-:Y:S01]  /*102d0*/  HMMA.16816.F32.BF16 R124, R12, R34, R20 ;  /* 0x000000220c7c723c */ /* 0x000fe20000041814 */
[----:B------:R-:W-:Y:S07]  /*102e0*/  LDSM.16.MT88.4 R32, [R246+0x2800] ;  /* 0x00280000f620783b */ /* 0x000fee0000004200 */
[C---:B------:R-:W-:Y:S08]  /*102f0*/  HMMA.16816.F32.BF16 R24, R16.reuse, R44, RZ ;  /* 0x0000002c1018723c */ /* 0x040ff000000418ff */
[----:B------:R-:W-:Y:S01]  /*10300*/  HMMA.16816.F32.BF16 R20, R16, R46, RZ ;  /* 0x0000002e1014723c */ /* 0x000fe200000418ff */
[----:B------:R-:W1:Y:S07]  /*10310*/  LDSM.16.MT88.4 R44, [R186+0x2000] ;  /* 0x00200000ba2c783b */ /* 0x000e6e0000004200 */
[----:B------:R-:W-:Y:S08]  /*10320*/  HMMA.16816.F32.BF16 R224, R12, R52, R4 ;  /* 0x000000340ce0723c */ /* 0x000ff00000041804 */
[----:B------:R-:W-:Y:S08]  /*10330*/  HMMA.16816.F32.BF16 R4, R16, R60, RZ ;  /* 0x0000003c1004723c */ /* 0x000ff000000418ff */
[C---:B------:R-:W-:Y:S01]  /*10340*/  HMMA.16816.F32.BF16 R132, R12.reuse, R38, R28 ;  /* 0x000000260c84723c */ /* 0x040fe2000004181c */
[----:B------:R-:W4:Y:S07]  /*10350*/  LDSM.16.MT88.4 R36, [R186+0x2800] ;  /* 0x00280000ba24783b */ /* 0x000f2e0000004200 */
[C---:B--2---:R-:W-:Y:S08]  /*10360*/  HMMA.16816.F32.BF16 R172, R12.reuse, R56, R24 ;  /* 0x000000380cac723c */ /* 0x044ff00000041818 */
[----:B------:R-:W-:Y:S08]  /*10370*/  HMMA.16816.F32.BF16 R164, R12, R58, R20 ;  /* 0x0000003a0ca4723c */ /* 0x000ff00000041814 */
[C---:B---3--:R-:W-:Y:S08]  /*10380*/  HMMA.16816.F32.BF16 R24, R16.reuse, R40, RZ ;  /* 0x000000281018723c */ /* 0x048ff000000418ff */
[----:B------:R-:W-:Y:S01]  /*10390*/  HMMA.16816.F32.BF16 R20, R16, R42, RZ ;  /* 0x0000002a1014723c */ /* 0x000fe200000418ff */
[----:B------:R-:W2:Y:S07]  /*103a0*/  LDSM.16.MT88.4 R40, [R247+0x2000] ;  /* 0x00200000f728783b */ /* 0x000eae0000004200 */
[----:B------:R-:W-:Y:S08]  /*103b0*/  HMMA.16816.F32.BF16 R168, R12, R68, R4 ;  /* 0x000000440ca8723c */ /* 0x000ff00000041804 */
[C---:B-1----:R-:W-:Y:S08]  /*103c0*/  HMMA.16816.F32.BF16 R4, R16.reuse, R44, RZ ;  /* 0x0000002c1004723c */ /* 0x042ff000000418ff */
[----:B------:R-:W-:Y:S08]  /*103d0*/  HMMA.16816.F32.BF16 R28, R16, R50, RZ ;  /* 0x00000032101c723c */ /* 0x000ff000000418ff */
[C---:B------:R-:W-:Y:S01]  /*103e0*/  HMMA.16816.F32.BF16 R56, R12.reuse, R32, R24 ;  /* 0x000000200c38723c */ /* 0x040fe20000041818 */
[----:B------:R-:W1:Y:S06]  /*103f0*/  LDSM.16.MT88.4 R24, [R247+0x2800] ;  /* 0x00280000f718783b */ /* 0x000e6c0000004200 */
[--C-:B------:R-:W-:Y:S01]  /*10400*/  FFMA.FTZ R32, R89, c[0x0][0x2d0], -R2.reuse ;  /* 0x0000b40059207a23 */ /* 0x100fe20000010802 */
[----:B----4-:R-:W-:Y:S01]  /*10410*/  HMMA.16816.F32.BF16 R160, R12, R36, R4 ;  /* 0x000000240ca0723c */ /* 0x010fe20000041804 */
[----:B------:R-:W-:-:S06]  /*10420*/  FFMA.FTZ R33, R88, c[0x0][0x2d0], -R2 ;  /* 0x0000b40058217a23 */ /* 0x000fcc0000010802 */
[--C-:B------:R-:W-:Y:S01]  /*10430*/  FFMA.FTZ R37, R95, c[0x0][0x2d0], -R0.reuse ;  /* 0x0000b4005f257a23 */ /* 0x100fe20000010800 */
[----:B------:R-:W-:Y:S01]  /*10440*/  HMMA.16816.F32.BF16 R116, R12, R54, R28 ;  /* 0x000000360c74723c */ /* 0x000fe2000004181c */
[----:B------:R-:W-:-:S07]  /*10450*/  FFMA.FTZ R36, R94, c[0x0][0x2d0], -R0 ;  /* 0x0000b4005e247a23 */ /* 0x000fce0000010800 */
[C---:B--2---:R-:W-:Y:S07]  /*10460*/  HMMA.16816.F32.BF16 R4, R16.reuse, R40, RZ ;  /* 0x000000281004723c */ /* 0x044fee00000418ff */
[--C-:B------:R-:W-:Y:S01]  /*10470*/  FFMA.FTZ R40, R87, c[0x0][0x2d0], -R2.reuse ;  /* 0x0000b40057287a23 */ /* 0x100fe20000010802 */
[----:B------:R-:W-:Y:S01]  /*10480*/  HMMA.16816.F32.BF16 R28, R16, R62, RZ ;  /* 0x0000003e101c723c */ /* 0x000fe200000418ff */
[----:B------:R-:W-:-:S07]  /*10490*/  FFMA.FTZ R41, R86, c[0x0][0x2d0], -R2 ;  /* 0x0000b40056297a23 */ /* 0x000fce0000010802 */
[C---:B------:R-:W-:Y:S07]  /*104a0*/  HMMA.16816.F32.BF16 R60, R12.reuse, R34, R20 ;  /* 0x000000220c3c723c */ /* 0x040fee0000041814 */
[--C-:B------:R-:W-:Y:S01]  /*104b0*/  FFMA.FTZ R35, R96, c[0x0][0x2d0], -R0.reuse ;  /* 0x0000b40060237a23 */ /* 0x100fe20000010800 */
[----:B-1----:R-:W-:Y:S01]  /*104c0*/  HMMA.16816.F32.BF16 R156, R12, R24, R4 ;  /* 0x000000180c9c723c */ /* 0x002fe20000041804 */
        /* <DEDUP_REMOVED lines=88> */
[----:B------:R2:W3:Y:S01]  /*10a50*/  LDSM.16.MT88.4 R20, [R103+0x4000] ;  /* 0x004000006714783b */ /* 0x0004e20000004200 */
[----:B-1----:R-:W-:-:S04]  /*10a60*/  FADD.FTZ R3, R2, R3 ;  /* 0x0000000302037221 */ /* 0x002fc80000010000 */
[C---:B------:R-:W-:Y:S01]  /*10a70*/  FADD.FTZ R199, R0.reuse, R3 ;  /* 0x0000000300c77221 */ /* 0x040fe20000010000 */
        /* <DEDUP_REMOVED lines=101> */
[C---:B------:R-:W-:Y:S01]  /*110d0*/  SHF.L.U64.HI R16, R203.reuse, 0x1, R213 ;  /* 0x00000001cb107819 */ /* 0x040fe200000102d5 */
        /* <DEDUP_REMOVED lines=19> */
.L_x_5015:
        /* <DEDUP_REMOVED lines=21> */
.L_x_5016:
        /* <DEDUP_REMOVED lines=21> */
.L_x_4923:
[----:B------:R-:W-:Y:S05]  /*114b0*/  BSYNC B0 ;  /* 0x0000000000007941 */ /* 0x000fea0003800000 */
.L_x_4922:
        /* <DEDUP_REMOVED lines=9> */
.L_x_4936:
        /* <DEDUP_REMOVED lines=40> */
.L_x_5017:
        /* <DEDUP_REMOVED lines=22> */
.L_x_5018:
        /* <DEDUP_REMOVED lines=21> */
.L_x_4928:
[----:B------:R-:W-:Y:S05]  /*11a80*/  BSYNC B0 ;  /* 0x0000000000007941 */ /* 0x000fea0003800000 */
.L_x_4927:
        /* <DEDUP_REMOVED lines=42> */
[----:B------:R-:W1:Y:S07]  /*11d30*/  LDSM.16.M88.4 R152, [R150+0x800] ;  /* 0x000800009698783b */ /* 0x000e6e0000000200 */
        /* <DEDUP_REMOVED lines=25> */
[----:B------:R-:W3:Y:S07]  /*11ed0*/  LDSM.16.M88.4 R160, [R9+0x2800] ;  /* 0x0028000009a0783b */ /* 0x000eee0000000200 */
        /* <DEDUP_REMOVED lines=62> */
[C---:B------:R-:W-:Y:S08]  /*122c0*/  HMMA.16816.F32.BF16 R32, R152.reuse, R168, R32 ;  /* 0x000000a89820723c */ /* 0x040ff00000041820 */
[----:B------:R-:W-:Y:S01]  /*122d0*/  HMMA.16816.F32.BF16 R36, R152, R170, R36 ;  /* 0x000000aa9824723c */ /* 0x000fe20000041824 */
[----:B------:R-:W4:Y:S07]  /*122e0*/  LDSM.16.M88.4 R152, [R3+0x5000] ;  /* 0x005000000398783b */ /* 0x000f2e0000000200 */
[----:B------:R-:W-:Y:S01]  /*122f0*/  LDSM.16.M88.4 R168, [R150+0x4000] ;  /* 0x0040000096a8783b */ /* 0x000fe20000000200 */
[C---:B-1----:R-:W-:Y:S08]  /*12300*/  HMMA.16816.F32.BF16 R4, R156.reuse, R164, R4 ;  /* 0x000000a49c04723c */ /* 0x042ff00000041804 */
[C---:B------:R-:W-:Y:S01]  /*12310*/  HMMA.16816.F32.BF16 R12, R156.reuse, R166, R12 ;  /* 0x000000a69c0c723c */ /* 0x040fe2000004180c */
[----:B------:R-:W1:Y:S07]  /*12320*/  LDSM.16.M88.4 R164, [R3+0x5800] ;  /* 0x0058000003a4783b */ /* 0x000e6e0000000200 */
        /* <DEDUP_REMOVED lines=8> */
[----:B------:R-:W1:Y:S07]  /*123b0*/  LDSM.16.M88.4 R156, [R2+0x5000] ;  /* 0x00500000029c783b */ /* 0x000e6e0000000200 */
[C---:B---3--:R-:W-:Y:S01]  /*123c0*/  HMMA.16816.F32.BF16 R4, R160.reuse, R168, R4 ;  /* 0x000000a8a004723c */ /* 0x048fe20000041804 */
[----:B------:R3:W5:Y:S07]  /*123d0*/  LDSM.16.M88.4 R164, [R2+0x5800] ;  /* 0x0058000002a4783b */ /* 0x00076e0000000200 */
[C---:B------:R-:W-:Y:S08]  /*123e0*/  HMMA.16816.F32.BF16 R12, R160.reuse, R170, R12 ;  /* 0x000000aaa00c723c */ /* 0x040ff0000004180c */
[C---:B----4-:R-:W-:Y:S08]  /*123f0*/  HMMA.16816.F32.BF16 R16, R160.reuse, R152, R16 ;  /* 0x00000098a010723c */ /* 0x050ff00000041810 */
[----:B------:R-:W-:Y:S01]  /*12400*/  FMNMX.FTZ R3, R4, R0, !PT ;  /* 0x0000000004037209 */ /* 0x000fe20007810000 */
[C---:B------:R-:W-:Y:S03]  /*12410*/  HMMA.16816.F32.BF16 R20, R160.reuse, R154, R20 ;  /* 0x0000009aa014723c */ /* 0x040fe60000041814 */
[----:B---3--:R-:W-:Y:S02]  /*12420*/  FMNMX.FTZ R2, R6, R106, !PT ;  /* 0x0000006a06027209 */ /* 0x008fe40007810000 */
        /* <DEDUP_REMOVED lines=10> */
[C---:B-----5:R-:W-:Y:S04]  /*124d0*/  HMMA.16816.F32.BF16 R32, R160.reuse, R164, R32 ;  /* 0x000000a4a020723c */ /* 0x060fe80000041820 */
[----:B------:R-:W-:Y:S02]  /*124e0*/  FMNMX.FTZ R3, R17, R3, !PT ;  /* 0x0000000311037209 */ /* 0x000fe40007810000 */
[----:B------:R-:W-:Y:S02]  /*124f0*/  FMNMX.FTZ R2, R19, R2, !PT ;  /* 0x0000000213027209 */ /* 0x000fe40007810000 */
[----:B------:R-:W-:Y:S01]  /*12500*/  FMNMX.FTZ R3, R20, R3, !PT ;  /* 0x0000000314037209 */ /* 0x000fe20007810000 */
[----:B------:R-:W-:Y:S03]  /*12510*/  HMMA.16816.F32.BF16 R36, R160, R166, R36 ;  /* 0x000000a6a024723c */ /* 0x000fe60000041824 */
[----:B------:R-:W-:Y:S02]  /*12520*/  FMNMX.FTZ R2, R22, R2, !PT ;  /* 0x0000000216027209 */ /* 0x000fe40007810000 */
[----:B--2---:R-:W-:Y:S02]  /*12530*/  FMNMX.FTZ R8, R21, R3, !PT ;  /* 0x0000000315087209 */ /* 0x004fe40007810000 */
        /* <DEDUP_REMOVED lines=21> */
.L_x_5019:
        /* <DEDUP_REMOVED lines=10> */
[--C-:B-1----:R-:W-:Y:S02]  /*12730*/  FFMA.FTZ R8, R16, c[0x0][0x2d0], -R3.reuse ;  /* 0x0000b40010087a23 */ /* 0x102fe40000010803 */
        /* <DEDUP_REMOVED lines=15> */
[----:B------:R-:W-:Y:S02]  /*12830*/  FFMA.FTZ R194, R33, c[0x0][0x2d0], -R3 ;  /* 0x0000b40021c27a23 */ /* 0x000fe40000010803 */
[----:B------:R-:W3:Y:S01]  /*12840*/  MUFU.EX2 R3, R5 ;  /* 0x0000000500037308 */ /* 0x000ee20000000800 */
[C---:B-1----:R-:W-:Y:S02]  /*12850*/  FMUL.FTZ R36, R2.reuse, R112 ;  /* 0x0000007002247220 */ /* 0x042fe40000410000 */
        /* <DEDUP_REMOVED lines=13> */
[C---:B---3--:R-:W-:Y:S01]  /*12930*/  F2FP.BF16.PACK_AB R152, R3.reuse, R16 ;  /* 0x000000100398723e */ /* 0x048fe200000010ff */
[----:B------:R-:W-:Y:S02]  /*12940*/  FADD.FTZ R4, R3, R0 ;  /* 0x0000000003047221 */ /* 0x000fe40000010000 */
[----:B------:R-:W2:Y:S01]  /*12950*/  SHFL.BFLY PT, R0, R149, 0x2, 0x1f ;  /* 0x0c401f0095007f89 */ /* 0x000ea200000e0000 */
[C---:B------:R-:W-:Y:S02]  /*12960*/  FMUL.FTZ R40, R2.reuse, R40 ;  /* 0x0000002802287220 */ /* 0x040fe40000410000 */
[----:B------:R-:W3:Y:S01]  /*12970*/  MUFU.EX2 R16, R150 ;  /* 0x0000009600107308 */ /* 0x000ee20000000800 */
[C---:B------:R-:W-:Y:S02]  /*12980*/  FMUL.FTZ R41, R2.reuse, R41 ;  /* 0x0000002902297220 */ /* 0x040fe40000410000 */
[C---:B------:R-:W-:Y:S02]  /*12990*/  FMUL.FTZ R44, R2.reuse, R44 ;  /* 0x0000002c022c7220 */ /* 0x040fe40000410000 */
[C---:B-1----:R-:W-:Y:S02]  /*129a0*/  FMUL.FTZ R13, R2.reuse, R137 ;  /* 0x00000089020d7220 */ /* 0x042fe40000410000 */
        /* <DEDUP_REMOVED lines=9> */
[----:B--2---:R-:W-:Y:S01]  /*12a40*/  FMNMX.FTZ R0, R149, R0, !PT ;  /* 0x0000000095007209 */ /* 0x004fe20007810000 */
[C---:B------:R-:W-:Y:S01]  /*12a50*/  FMUL.FTZ R60, R2.reuse, R60 ;  /* 0x0000003c023c7220 */ /* 0x040fe20000410000 */
[----:B---3--:R-:W-:Y:S01]  /*12a60*/  F2FP.BF16.PACK_AB R154, R5, R16 ;  /* 0x00000010059a723e */ /* 0x008fe200000010ff */
[C---:B------:R-:W-:Y:S02]  /*12a70*/  FMUL.FTZ R61, R2.reuse, R61 ;  /* 0x0000003d023d7220 */ /* 0x040fe40000410000 */
[----:B------:R-:W1:Y:S01]  /*12a80*/  SHFL.BFLY PT, R3, R0, 0x1, 0x1f ;  /* 0x0c201f0000037f89 */ /* 0x000e6200000e0000 */
        /* <DEDUP_REMOVED lines=19> */
[----:B------:R-:W-:Y:S01]  /*12bc0*/  FADD.FTZ R0, -R8, R106 ;  /* 0x0000006a08007221 */ /* 0x000fe20000010100 */
[----:B------:R-:W-:Y:S01]  /*12bd0*/  IADD3 R106, R186, R151, RZ ;  /* 0x00000097ba6a7210 */ /* 0x000fe20007ffe0ff */
        /* <DEDUP_REMOVED lines=20> */
[----:B------:R-:W-:Y:S02]  /*12d20*/  FFMA.FTZ R7, R7, c[0x0][0x2d0], -R3 ;  /* 0x0000b40007077a23 */ /* 0x000fe40000010803 */
[----:B------:R-:W-:Y:S01]  /*12d30*/  FADD.FTZ R3, R16, R4 ;  /* 0x0000000410037221 */ /* 0x000fe20000010000 */
        /* <DEDUP_REMOVED lines=12> */
[----:B------:R-:W4:Y:S01]  /*12e00*/  MUFU.EX2 R7, R7 ;  /* 0x0000000700077308 */ /* 0x000f220000000800 */
[----:B------:R-:W-:Y:S01]  /*12e10*/  FMUL.FTZ R5, R2, R141 ;  /* 0x0000008d02057220 */ /* 0x000fe20000410000 */
[----:B------:R-:W-:Y:S01]  /*12e20*/  IADD3 R2, R185, R151, RZ ;  /* 0x00000097b9027210 */ /* 0x000fe20007ffe0ff */
[----:B------:R-:W-:Y:S02]  /*12e30*/  FADD.FTZ R3, R150, R3 ;  /* 0x0000000396037221 */ /* 0x000fe40000010000 */
[C---:B-1----:R-:W-:Y:S02]  /*12e40*/  FMUL.FTZ R38, R0.reuse, R114 ;  /* 0x0000007200267220 */ /* 0x042fe40000410000 */
[----:B------:R-:W1:Y:S01]  /*12e50*/  LDSM.16.MT88.4 R156, [R2] ;  /* 0x00000000029c783b */ /* 0x000e620000004200 */
[----:B------:R-:W-:Y:S01]  /*12e60*/  FADD.FTZ R117, R149, R3 ;  /* 0x0000000395757221 */ /* 0x000fe20000010000 */
[----:B------:R-:W-:Y:S01]  /*12e70*/  IADD3 R3, R183, R2, RZ ;  /* 0x00000002b7037210 */ /* 0x000fe20007ffe0ff */
[C---:B------:R-:W-:Y:S01]  /*12e80*/  FMUL.FTZ R39, R0.reuse, R115 ;  /* 0x0000007300277220 */ /* 0x040fe20000410000 */
[----:B------:R-:W-:Y:S01]  /*12e90*/  MUFU.EX2 R132, R162 ;  /* 0x000000a200847308 */ /* 0x000fe20000000800 */
[----:B--2---:R-:W-:Y:S01]  /*12ea0*/  FFMA.FTZ R6, R0, R199, R18 ;  /* 0x000000c700067223 */ /* 0x004fe20000010012 */
[----:B---3--:R-:W-:Y:S02]  /*12eb0*/  F2FP.BF16.PACK_AB R155, R136, R133 ;  /* 0x00000085889b723e */ /* 0x008fe400000010ff */
[----:B------:R-:W2:Y:S01]  /*12ec0*/  LDSM.16.MT88.4 R112, [R3] ;  /* 0x000000000370783b */ /* 0x000ea20000004200 */
[C---:B------:R-:W-:Y:S02]  /*12ed0*/  FMUL.FTZ R14, R0.reuse, R138 ;  /* 0x0000008a000e7220 */ /* 0x040fe40000410000 */
[C---:B------:R-:W-:Y:S02]  /*12ee0*/  FMUL.FTZ R15, R0.reuse, R139 ;  /* 0x0000008b000f7220 */ /* 0x040fe40000410000 */
[C---:B------:R-:W-:Y:S01]  /*12ef0*/  FMUL.FTZ R19, R0.reuse, R135 ;  /* 0x0000008700137220 */ /* 0x040fe20000410000 */
[----:B------:R-:W-:Y:S01]  /*12f00*/  MUFU.EX2 R151, R193 ;  /* 0x000000c100977308 */ /* 0x000fe20000000800 */
[C---:B------:R-:W-:Y:S02]  /*12f10*/  FMUL.FTZ R22, R0.reuse, R130 ;  /* 0x0000008200167220 */ /* 0x040fe40000410000 */
[C---:B----4-:R-:W-:Y:S01]  /*12f20*/  FADD.FTZ R129, R7.reuse, R6 ;  /* 0x0000000607817221 */ /* 0x050fe20000010000 */
[----:B------:R-:W-:Y:S01]  /*12f30*/  F2FP.BF16.PACK_AB R153, R7, R18 ;  /* 0x000000120799723e */ /* 0x000fe200000010ff */
[C---:B------:R-:W-:Y:S02]  /*12f40*/  FMUL.FTZ R6, R0.reuse, R142 ;  /* 0x0000008e00067220 */ /* 0x040fe40000410000 */
[C---:B------:R-:W-:Y:S02]  /*12f50*/  FMUL.FTZ R7, R0.reuse, R143 ;  /* 0x0000008f00077220 */ /* 0x040fe40000410000 */
[C---:B------:R-:W-:Y:S01]  /*12f60*/  FMUL.FTZ R31, R0.reuse, R123 ;  /* 0x0000007b001f7220 */ /* 0x040fe20000410000 */
[----:B------:R-:W-:Y:S01]  /*12f70*/  MUFU.EX2 R130, R161 ;  /* 0x000000a100827308 */ /* 0x000fe20000000800 */
[----:B------:R-:W-:Y:S02]  /*12f80*/  FADD.FTZ R129, R133, R129 ;  /* 0x0000008185817221 */ /* 0x000fe40000010000 */
[C---:B------:R-:W-:Y:S02]  /*12f90*/  FMUL.FTZ R18, R0.reuse, R134 ;  /* 0x0000008600127220 */ /* 0x040fe40000410000 */
[C---:B------:R-:W-:Y:S02]  /*12fa0*/  FMUL.FTZ R23, R0.reuse, R131 ;  /* 0x0000008300177220 */ /* 0x040fe40000410000 */
[C---:B------:R-:W-:Y:S02]  /*12fb0*/  FMUL.FTZ R26, R0.reuse, R126 ;  /* 0x0000007e001a7220 */ /* 0x040fe40000410000 */
[C---:B------:R-:W-:Y:S01]  /*12fc0*/  FMUL.FTZ R27, R0.reuse, R127 ;  /* 0x0000007f001b7220 */ /* 0x040fe20000410000 */
[----:B------:R-:W-:Y:S01]  /*12fd0*/  MUFU.EX2 R131, R160 ;  /* 0x000000a000837308 */ /* 0x000fe20000000800 */
[C---:B------:R-:W-:Y:S02]  /*12fe0*/  FMUL.FTZ R30, R0.reuse, R122 ;  /* 0x0000007a001e7220 */ /* 0x040fe40000410000 */
[C---:B------:R-:W-:Y:S02]  /*12ff0*/  FMUL.FTZ R34, R0.reuse, R118 ;  /* 0x0000007600227220 */ /* 0x040fe40000410000 */
[C---:B------:R-:W-:Y:S01]  /*13000*/  FMUL.FTZ R35, R0.reuse, R119 ;  /* 0x0000007700237220 */ /* 0x040fe20000410000 */
[C---:B-1----:R-:W-:Y:S04]  /*13010*/  HMMA.16816.F32.BF16 R4, R152.reuse, R156, R4 ;  /* 0x0000009c9804723c */ /* 0x042fe80000041804 */
[----:B------:R-:W1:Y:S01]  /*13020*/  MUFU.EX2 R119, R165 ;  /* 0x000000a500777308 */ /* 0x000e620000000800 */
[C---:B------:R-:W-:Y:S02]  /*13030*/  FMUL.FTZ R42, R0.reuse, R42 ;  /* 0x0000002a002a7220 */ /* 0x040fe40000410000 */
[C---:B------:R-:W-:Y:S01]  /*13040*/  FMUL.FTZ R43, R0.reuse, R43 ;  /* 0x0000002b002b7220 */ /* 0x040fe20000410000 */
[C---:B------:R-:W-:Y:S04]  /*13050*/  HMMA.16816.F32.BF16 R12, R152.reuse, R158, R12 ;  /* 0x0000009e980c723c */ /* 0x040fe8000004180c */
[C---:B------:R-:W-:Y:S02]  /*13060*/  FMUL.FTZ R46, R0.reuse, R46 ;  /* 0x0000002e002e7220 */ /* 0x040fe40000410000 */
[C---:B------:R-:W-:Y:S01]  /*13070*/  FMUL.FTZ R47, R0.reuse, R47 ;  /* 0x0000002f002f7220 */ /* 0x040fe20000410000 */
[----:B------:R-:W3:Y:S01]  /*13080*/  MUFU.EX2 R118, R164 ;  /* 0x000000a400767308 */ /* 0x000ee20000000800 */
[C---:B--2---:R-:W-:Y:S04]  /*13090*/  HMMA.16816.F32.BF16 R16, R152.reuse, R112, R16 ;  /* 0x000000709810723c */ /* 0x044fe80000041810 */
[C---:B------:R-:W-:Y:S02]  /*130a0*/  FMUL.FTZ R50, R0.reuse, R50 ;  /* 0x0000003200327220 */ /* 0x040fe40000410000 */
[C---:B------:R-:W-:Y:S02]  /*130b0*/  FMUL.FTZ R51, R0.reuse, R51 ;  /* 0x0000003300337220 */ /* 0x040fe40000410000 */
[C---:B------:R-:W-:Y:S01]  /*130c0*/  HMMA.16816.F32.BF16 R20, R152.reuse, R114, R20 ;  /* 0x000000729814723c */ /* 0x040fe20000041814 */
[----:B------:R-:W2:Y:S01]  /*130d0*/  LDSM.16.MT88.4 R112, [R106] ;  /* 0x000000006a70783b */ /* 0x000ea20000004200 */
[----:B------:R-:W-:Y:S02]  /*130e0*/  MUFU.EX2 R160, R167 ;  /* 0x000000a700a07308 */ /* 0x000fe40000000800 */
        /* <DEDUP_REMOVED lines=32> */
[----:B------:R-:W-:Y:S01]  /*132f0*/  FMUL.FTZ R103, R0, R103 ;  /* 0x0000006700677220 */ /* 0x000fe20000410000 */
[----:B------:R-:W-:Y:S01]  /*13300*/  IADD3 R0, R183, R106, RZ ;  /* 0x0000006ab7007210 */ /* 0x000fe20007ffe0ff */
[----:B-1----:R-:W-:Y:S01]  /*13310*/  FADD.FTZ R117, R119, R117 ;  /* 0x0000007577757221 */ /* 0x002fe20000010000 */
[----:B------:R-:W-:Y:S03]  /*13320*/  MUFU.EX2 R157, R174 ;  /* 0x000000ae009d7308 */ /* 0x000fe60000000800 */
[----:B------:R-:W1:Y:S01]  /*13330*/  LDSM.16.MT88.4 R112, [R0] ;  /* 0x000000000070783b */ /* 0x000e620000004200 */
[C---:B---3--:R-:W-:Y:S01]  /*13340*/  FADD.FTZ R122, R118.reuse, R117 ;  /* 0x00000075767a7221 */ /* 0x048fe20000010000 */
[----:B------:R-:W-:Y:S02]  /*13350*/  F2FP.BF16.PACK_AB R118, R118, R119 ;  /* 0x000000777676723e */ /* 0x000fe400000010ff */
[----:B------:R-:W-:Y:S02]  /*13360*/  F2FP.BF16.PACK_AB R117, R131, R130 ;  /* 0x000000828375723e */ /* 0x000fe400000010ff */
[----:B------:R-:W-:Y:S01]  /*13370*/  F2FP.BF16.PACK_AB R119, R163, R132 ;  /* 0x00000084a377723e */ /* 0x000fe200000010ff */
[----:B------:R-:W2:Y:S10]  /*13380*/  MUFU.EX2 R156, R175 ;  /* 0x000000af009c7308 */ /* 0x000eb40000000800 */
        /* <DEDUP_REMOVED lines=169> */
[----:B------:R-:W-:Y:S01]  /*13e20*/  SHF.L.U64.HI R20, R206, 0x1, R212 ;  /* 0x00000001ce147819 */ /* 0x000fe200000102d4 */
[----:B------:R-:W-:Y:S01]  /*13e30*/  IMAD.MOV.U32 R226, RZ, RZ, c[0x0][0x2b8] ;  /* 0x0000ae00ffe27624 */ /* 0x000fe200078e00ff */
[C---:B------:R-:W-:Y:S01]  /*13e40*/  SHF.L.U64.HI R18, R203.reuse, 0x1, R213 ;  /* 0x00000001cb127819 */ /* 0x040fe200000102d5 */
        /* <DEDUP_REMOVED lines=33> */
.L_x_5020:
        /* <DEDUP_REMOVED lines=22> */
.L_x_5021:
        /* <DEDUP_REMOVED lines=21> */
.L_x_4933:
[----:B------:R-:W-:Y:S05]  /*14310*/  BSYNC B0 ;  /* 0x0000000000007941 */ /* 0x000fea0003800000 */
.L_x_4932:
        /* <DEDUP_REMOVED lines=10> */
.L_x_4926:
[----:B------:R-:W-:Y:S05]  /*143c0*/  BRA.DIV ~URZ, `(.L_x_4937) ;  /* 0x000065e27f007947 */ /* 0x000fea000b800000 */
[----:B------:R2:W3:Y:S02]  /*143d0*/  SHFL.BFLY PT, R0, R193, 0x2, 0x1f ;  /* 0x0c401f00c1007f89 */ /* 0x0004e400000e0000 */
.L_x_5022:
[----:B---3--:R-:W-:Y:S01]  /*143e0*/  FADD.FTZ R0, R0, R193 ;  /* 0x000000c100007221 */ /* 0x008fe20000010000 */
[----:B------:R-:W-:Y:S05]  /*143f0*/  BRA.DIV ~URZ, `(.L_x_4938) ;  /* 0x000066127f007947 */ /* 0x000fea000b800000 */
[----:B-1----:R-:W1:Y:S04]  /*14400*/  SHFL.BFLY PT, R2, R199, 0x2, 0x1f ;  /* 0x0c401f00c7027f89 */ /* 0x002e6800000e0000 */
[----:B------:R-:W3:Y:S01]  /*14410*/  SHFL.BFLY PT, R5, R0, 0x1, 0x1f ;  /* 0x0c201f0000057f89 */ /* 0x000ee200000e0000 */
[----:B-1----:R-:W-:-:S02]  /*14420*/  FADD.FTZ R4, R2, R199 ;  /* 0x000000c702047221 */ /* 0x002fc40000010000 */
[----:B---3--:R-:W-:-:S03]  /*14430*/  FADD.FTZ R0, R0, R5 ;  /* 0x0000000500007221 */ /* 0x008fc60000010000 */
[----:B------:R1:W3:Y:S04]  /*14440*/  SHFL.BFLY PT, R3, R4, 0x1, 0x1f ;  /* 0x0c201f0004037f89 */ /* 0x0002e800000e0000 */
.L_x_5023:
        /* <DEDUP_REMOVED lines=117> */
.L_x_4857:
        /* <DEDUP_REMOVED lines=16> */
.L_x_4940:
[----:B------:R-:W-:Y:S05]  /*14ca0*/  BSYNC B0 ;  /* 0x0000000000007941 */ /* 0x000fea0003800000 */
.L_x_4939:
        /* <DEDUP_REMOVED lines=116> */
[----:B-1----:R-:W-:Y:S02]  /*153f0*/  @P2 IADD3 R8, P0, R243, c[0x0][0x508], RZ ;  /* 0x00014200f3082a10 */ /* 0x002fe40007f1e0ff */
        /* <DEDUP_REMOVED lines=30> */
.L_x_4943:
        /* <DEDUP_REMOVED lines=115> */
.L_x_5024:
[----:B------:R-:W-:Y:S05]  /*15d10*/  BRA.DIV ~URZ, `(.L_x_4946) ;  /* 0x00004e627f007947 */ /* 0x000fea000b800000 */
[----:B------:R4:W2:Y:S02]  /*15d20*/  SHFL.IDX PT, R0, R14, RZ, 0x181f ;  /* 0x00181fff0e007589 */ /* 0x0008a400000e0000 */
.L_x_5025:
        /* <DEDUP_REMOVED lines=15> */
.L_x_4948:
[----:B------:R-:W-:Y:S05]  /*15e20*/  BSYNC B0 ;  /* 0x0000000000007941 */ /* 0x000fea0003800000 */
.L_x_4947:
[----:B------:R-:W-:Y:S05]  /*15e30*/  BRA.DIV ~URZ, `(.L_x_4949) ;  /* 0x00004db27f007947 */ /* 0x000fea000b800000 */
[----:B---3--:R3:W4:Y:S04]  /*15e40*/  SHFL.IDX PT, R5, R13, 0x1, 0x181f ;  /* 0x00381f000d057f89 */ /* 0x00872800000e0000 */
[----:B--2---:R3:W2:Y:S02]  /*15e50*/  SHFL.IDX PT, R0, R14, 0x1, 0x181f ;  /* 0x00381f000e007f89 */ /* 0x0046a400000e0000 */
.L_x_5026:
        /* <DEDUP_REMOVED lines=16> */
.L_x_4951:
[----:B------:R-:W-:Y:S05]  /*15f60*/  BSYNC B0 ;  /* 0x0000000000007941 */ /* 0x000fea0003800000 */
.L_x_4950:
[----:B------:R-:W-:Y:S05]  /*15f70*/  BRA.DIV ~URZ, `(.L_x_4952) ;  /* 0x00004d427f007947 */ /* 0x000fea000b800000 */
[----:B----4-:R4:W3:Y:S02]  /*15f80*/  SHFL.IDX PT, R5, R13, 0x2, 0x181f ;  /* 0x00581f000d057f89 */ /* 0x0108e400000e0000 */
.L_x_5027:
[----:B------:R-:W-:Y:S05]  /*15f90*/  BRA.DIV ~URZ, `(.L_x_4953) ;  /* 0x00004d927f007947 */ /* 0x000fea000b800000 */
[----:B--2---:R2:W4:Y:S02]  /*15fa0*/  SHFL.IDX PT, R0, R14, 0x2, 0x181f ;  /* 0x00581f000e007f89 */ /* 0x00452400000e0000 */
.L_x_5028:
        /* <DEDUP_REMOVED lines=16> */
.L_x_4955:
[----:B------:R-:W-:Y:S05]  /*160b0*/  BSYNC B0 ;  /* 0x0000000000007941 */ /* 0x000fea0003800000 */
.L_x_4954:
[----:B------:R-:W-:Y:S05]  /*160c0*/  BRA.DIV ~URZ, `(.L_x_4956) ;  /* 0x00004cd27f007947 */ /* 0x000fea000b800000 */
[----:B---3--:R3:W2:Y:S04]  /*160d0*/  SHFL.IDX PT, R6, R13, 0x3, 0x181f ;  /* 0x00781f000d067f89 */ /* 0x0086a800000e0000 */
[----:B----4-:R3:W4:Y:S02]  /*160e0*/  SHFL.IDX PT, R0, R14, 0x3, 0x181f ;  /* 0x00781f000e007f89 */ /* 0x01072400000e0000 */
.L_x_5029:
[----:B------:R-:W-:-:S04]  /*160f0*/  IADD3 R2, R12, 0x60, RZ ;  /* 0x000000600c027810 */ /* 0x000fc80007ffe0ff */
[----:B------:R-:W-:-:S13]  /*16100*/  ISETP.GE.AND P0, PT, R2, R4, PT ;  /* 0x000000040200720c */ /* 0x000fda0003f06270 */
[----:B------:R-:W-:Y:S05]  /*16110*/  @P0 BRA `(.L_x_4957) ;  /* 0x000024a000000947 */ /* 0x000fea0003800000 */
[----:B------:R-:W-:Y:S02]  /*16120*/  ISETP.GE.AND P1, PT, R204, c[0x0][0x3c8], PT ;  /* 0x0000f200cc007a0c */ /* 0x000fe40003f26270 */
[----:B------:R-:W-:-:S11]  /*16130*/  ISETP.GE.AND P0, PT, R203, c[0x0][0x3c8], PT ;  /* 0x0000f200cb007a0c */ /* 0x000fd60003f06270 */
        /* <DEDUP_REMOVED lines=12> */
.L_x_4944:
        /* <DEDUP_REMOVED lines=33> */
.L_x_5030:
[----:B------:R-:W-:Y:S05]  /*16410*/  BRA.DIV ~URZ, `(.L_x_4959) ;  /* 0x00004ac27f007947 */ /* 0x000fea000b800000 */
[----:B------:R4:W1:Y:S02]  /*16420*/  SHFL.IDX PT, R0, R14, RZ, 0x1c1f ;  /* 0x001c1fff0e007589 */ /* 0x00086400000e0000 */
.L_x_5031:
[----:B------:R-:W-:Y:S01]  /*16430*/  BSSY B0, `(.L_x_4960) ;  /* 0x00000a6000007945 */ /* 0x000fe20003800000 */
[----:B------:R-:W-:Y:S05]  /*16440*/  @P0 BRA `(.L_x_4961) ;  /* 0x00000a4000000947 */ /* 0x000fea0003800000 */
[C---:B------:R-:W-:Y:S02]  /*16450*/  IADD3 R9, R251.reuse, 0x8, RZ ;  /* 0x00000008fb097810 */ /* 0x040fe40007ffe0ff */
[----:B------:R-:W-:Y:S02]  /*16460*/  ISETP.GE.AND P1, PT, R251, c[0x0][0x3c8], PT ;  /* 0x0000f200fb007a0c */ /* 0x000fe40003f26270 */
        /* <DEDUP_REMOVED lines=9> */
[----:B------:R-:W-:Y:S02]  /*16500*/  @!P0 LEA R2, P2, R9, R0, 0x2 ;  /* 0x0000000009028211 */ /* 0x000fe400078410ff */
[C---:B------:R-:W-:Y:S01]  /*16510*/  IADD3 R16, R251.reuse, 0x20, RZ ;  /* 0x00000020fb107810 */ /* 0x040fe20007ffe0ff */
[----:B------:R-:W-:Y:S01]  /*16520*/  @!P1 IMAD.WIDE R6, R251, 0x4, R6 ;  /* 0x00000004fb069825 */ /* 0x000fe200078e0206 */
[----:B------:R-:W-:-:S02]  /*16530*/  @!P0 LEA.HI.X R3, R9, R4, R13, 0x2, P2 ;  /* 0x0000000409038211 */ /* 0x000fc400010f140d */
[C---:B------:R-:W-:Y:S02]  /*16540*/  IADD3 R9, R251.reuse, 0x28, RZ ;  /* 0x00000028fb097810 */ /* 0x040fe40007ffe0ff */
[C---:B------:R-:W-:Y:S01]  /*16550*/  IADD3 R17, R251.reuse, 0x10, RZ ;  /* 0x00000010fb117810 */ /* 0x040fe20007ffe0ff */
        /* <DEDUP_REMOVED lines=34> */
[C---:B------:R-:W-:Y:S01]  /*16780*/  IADD3 R17, R251.reuse, 0x30, RZ ;  /* 0x00000030fb117810 */ /* 0x040fe20007ffe0ff */
        /* <DEDUP_REMOVED lines=44> */
[----:B------:R-:W-:Y:S02]  /*16a50*/  ISETP.GE.AND P4, PT, R8, c[0x0][0x3c8], PT ;  /* 0x0000f20008007a0c */ /* 0x000fe40003f86270 */
[----:B------:R-:W-:Y:S02]  /*16a60*/  SHF.R.S32.HI R13, RZ, 0x1f, R13 ;  /* 0x0000001fff0d7819 */ /* 0x000fe4000001140d */
[----:B------:R-:W-:Y:S02]  /*16a70*/  IADD3 R16, R251, 0x80, RZ ;  /* 0x00000080fb107810 */ /* 0x000fe40007ffe0ff */
[----:B-1----:R-:W-:-:S02]  /*16a80*/  @!P2 LEA R6, P5, R17, R0, 0x2 ;  /* 0x000000001106a211 */ /* 0x002fc400078a10ff */
[----:B--2---:R-:W-:Y:S02]  /*16a90*/  @!P1 LEA R2, P0, R9, R0, 0x2 ;  /* 0x0000000009029211 */ /* 0x004fe400078010ff */
        /* <DEDUP_REMOVED lines=29> */
[----:B------:R-:W-:Y:S02]  /*16c70*/  ISETP.GE.AND P2, PT, R19, c[0x0][0x3c8], PT ;  /* 0x0000f20013007a0c */ /* 0x000fe40003f46270 */
        /* <DEDUP_REMOVED lines=14> */
[----:B------:R-:W-:Y:S02]  /*16d60*/  SHF.R.S32.HI R18, RZ, 0x1f, R18 ;  /* 0x0000001fff127819 */ /* 0x000fe40000011412 */
        /* <DEDUP_REMOVED lines=18> */
.L_x_4961:
[----:B------:R-:W-:Y:S05]  /*16e90*/  BSYNC B0 ;  /* 0x0000000000007941 */ /* 0x000fea0003800000 */
.L_x_4960:
[----:B------:R-:W-:Y:S05]  /*16ea0*/  BRA.DIV ~URZ, `(.L_x_4962) ;  /* 0x000040a27f007947 */ /* 0x000fea000b800000 */
[----:B---3--:R3:W2:Y:S04]  /*16eb0*/  SHFL.IDX PT, R4, R5, 0x1, 0x1c1f ;  /* 0x003c1f0005047f89 */ /* 0x0086a800000e0000 */
[----:B-1----:R3:W1:Y:S02]  /*16ec0*/  SHFL.IDX PT, R0, R14, 0x1, 0x1c1f ;  /* 0x003c1f000e007f89 */ /* 0x00266400000e0000 */
.L_x_5032:
        /* <DEDUP_REMOVED lines=180> */
.L_x_4942:
        /* <DEDUP_REMOVED lines=19> */
.L_x_4963:
        /* <DEDUP_REMOVED lines=54> */
.L_x_4965:
[----:B------:R-:W-:Y:S05]  /*17ea0*/  BSYNC B0 ;  /* 0x0000000000007941 */ /* 0x000fea0003800000 */
.L_x_4964:
        /* <DEDUP_REMOVED lines=35> */
.L_x_5033:
[----:B------:R-:W-:Y:S05]  /*180e0*/  BRA.DIV ~URZ, `(.L_x_4967) ;  /* 0x00002fa27f007947 */ /* 0x000fea000b800000 */
[----:B------:R4:W1:Y:S02]  /*180f0*/  SHFL.IDX PT, R0, R14, RZ, 0x181f ;  /* 0x00181fff0e007589 */ /* 0x00086400000e0000 */
.L_x_5034:
        /* <DEDUP_REMOVED lines=16> */
.L_x_4969:
[----:B------:R-:W-:Y:S05]  /*18200*/  BSYNC B0 ;  /* 0x0000000000007941 */ /* 0x000fea0003800000 */
.L_x_4968:
[----:B------:R-:W-:Y:S05]  /*18210*/  BRA.DIV ~URZ, `(.L_x_4970) ;  /* 0x00002ee27f007947 */ /* 0x000fea000b800000 */
[----:B---3--:R3:W2:Y:S04]  /*18220*/  SHFL.IDX PT, R4, R5, 0x1, 0x181f ;  /* 0x00381f0005047f89 */ /* 0x0086a800000e0000 */
[----:B-1----:R3:W1:Y:S02]  /*18230*/  SHFL.IDX PT, R0, R14, 0x1, 0x181f ;  /* 0x00381f000e007f89 */ /* 0x00266400000e0000 */
.L_x_5035:
        /* <DEDUP_REMOVED lines=16> */
.L_x_4972:
[----:B------:R-:W-:Y:S05]  /*18340*/  BSYNC B0 ;  /* 0x0000000000007941 */ /* 0x000fea0003800000 */
.L_x_4971:
[----:B------:R-:W-:Y:S05]  /*18350*/  BRA.DIV ~URZ, `(.L_x_4973) ;  /* 0x00002e727f007947 */ /* 0x000fea000b800000 */
[----:B--2---:R2:W3:Y:S02]  /*18360*/  SHFL.IDX PT, R4, R5, 0x2, 0x181f ;  /* 0x00581f0005047f89 */ /* 0x0044e400000e0000 */
.L_x_5036:
[----:B------:R-:W-:Y:S05]  /*18370*/  BRA.DIV ~URZ, `(.L_x_4974) ;  /* 0x00002ec27f007947 */ /* 0x000fea000b800000 */
[----:B-1----:R1:W2:Y:S02]  /*18380*/  SHFL.IDX PT, R0, R14, 0x2, 0x181f ;  /* 0x00581f000e007f89 */ /* 0x0022a400000e0000 */
.L_x_5037:
        /* <DEDUP_REMOVED lines=16> */
.L_x_4976:
[----:B------:R-:W-:Y:S05]  /*18490*/  BSYNC B0 ;  /* 0x0000000000007941 */ /* 0x000fea0003800000 */
.L_x_4975:
[----:B------:R-:W-:Y:S05]  /*184a0*/  BRA.DIV ~URZ, `(.L_x_4977) ;  /* 0x00002e027f007947 */ /* 0x000fea000b800000 */
[----:B---3--:R3:W1:Y:S04]  /*184b0*/  SHFL.IDX PT, R4, R5, 0x3, 0x181f ;  /* 0x00781f0005047f89 */ /* 0x00866800000e0000 */
[----:B--2---:R3:W2:Y:S02]  /*184c0*/  SHFL.IDX PT, R0, R14, 0x3, 0x181f ;  /* 0x00781f000e007f89 */ /* 0x0046a400000e0000 */
.L_x_5038:
        /* <DEDUP_REMOVED lines=15> */
.L_x_4957:
[----:B------:R-:W-:Y:S05]  /*185c0*/  BSYNC B1 ;  /* 0x0000000000017941 */ /* 0x000fea0003800000 */
.L_x_4941:
        /* <DEDUP_REMOVED lines=12> */
.L_x_5039:
[----:B------:R-:W-:Y:S05]  /*18690*/  BRA.DIV ~URZ, `(.L_x_4980) ;  /* 0x00002d527f007947 */ /* 0x000fea000b800000 */
[----:B------:R2:W3:Y:S02]  /*186a0*/  SHFL.IDX PT, R6, R35, 0x1, 0x1f ;  /* 0x00201f0023067f89 */ /* 0x0004e400000e0000 */
.L_x_5040:
        /* <DEDUP_REMOVED lines=18> */
.L_x_5041:
        /* <DEDUP_REMOVED lines=16> */
.L_x_5042:
[----:B---3--:R-:W-:Y:S01]  /*188d0*/  IMAD R0, R0, c[0x0][0x538], RZ ;  /* 0x00014e0000007a24 */ /* 0x008fe200078e02ff */
[----:B------:R-:W-:Y:S04]  /*188e0*/  BSSY B1, `(.L_x_4983) ;  /* 0x000007e000017945 */ /* 0x000fe80003800000 */
[----:B------:R-:W-:-:S04]  /*188f0*/  IADD3 R6, R0, R6, RZ ;  /* 0x0000000600067210 */ /* 0x000fc80007ffe0ff */
[----:B----4-:R-:W-:-:S13]  /*18900*/  ISETP.GT.AND P0, PT, R6, R9, PT ;  /* 0x000000090600720c */ /* 0x010fda0003f04270 */
[----:B------:R-:W-:Y:S05]  /*18910*/  @P0 BRA `(.L_x_4984) ;  /* 0x0000025000000947 */ /* 0x000fea0003800000 */
.L_x_4988:
        /* <DEDUP_REMOVED lines=17> */
.L_x_5043:
        /* <DEDUP_REMOVED lines=16> */
.L_x_5044:
[----:B---3--:R-:W-:-:S05]  /*18b30*/  IMAD R0, R0, c[0x0][0x538], RZ ;  /* 0x00014e0000007a24 */ /* 0x008fca00078e02ff */
[----:B------:R-:W-:-:S04]  /*18b40*/  IADD3 R6, R0, R6, RZ ;  /* 0x0000000600067210 */ /* 0x000fc80007ffe0ff */
[----:B------:R-:W-:-:S13]  /*18b50*/  ISETP.GT.AND P0, PT, R6, R9, PT ;  /* 0x000000090600720c */ /* 0x000fda0003f04270 */
[----:B-12---:R-:W-:Y:S05]  /*18b60*/  @!P0 BRA `(.L_x_4988) ;  /* 0xfffffdb000008947 */ /* 0x006fea000383ffff */
.L_x_4984:
[----:B------:R-:W-:-:S05]  /*18b70*/  IADD3 R14, -R0, R6, RZ ;  /* 0x00000006000e7210 */ /* 0x000fca0007ffe1ff */
[----:B------:R-:W-:-:S05]  /*18b80*/  IMAD R0, R4, c[0x0][0x538], R14 ;  /* 0x00014e0004007a24 */ /* 0x000fca00078e020e */
[----:B------:R-:W-:Y:S01]  /*18b90*/  ISETP.GT.AND P0, PT, R0, R9, PT ;  /* 0x000000090000720c */ /* 0x000fe20003f04270 */
[----:B------:R-:W-:-:S12]  /*18ba0*/  BRA.DIV ~URZ, `(.L_x_4989) ;  /* 0x00002ca27f007947 */ /* 0x000fd8000b800000 */
[----:B------:R-:W-:-:S04]  /*18bb0*/  VOTE.ANY R0, PT, !P0 ;  /* 0x0000000000007806 */ /* 0x000fc800040e0100 */
.L_x_5045:
[----:B------:R3:W4:Y:S01]  /*18bc0*/  POPC R13, R0 ;  /* 0x00000000000d7309 */ /* 0x0007220000000000 */
[----:B------:R-:W-:Y:S05]  /*18bd0*/  BRA.DIV ~URZ, `(.L_x_4990) ;  /* 0x00002cb27f007947 */ /* 0x000fea000b800000 */
[----:B----4-:R4:W1:Y:S04]  /*18be0*/  SHFL.IDX PT, R12, R7, R13, 0x1f ;  /* 0x00001f0d070c7589 */ /* 0x01086800000e0000 */
[----:B------:R4:W2:Y:S02]  /*18bf0*/  SHFL.IDX PT, R5, R8, R13, 0x1f ;  /* 0x00001f0d08057589 */ /* 0x0008a400000e0000 */
.L_x_5046:
[----:B------:R-:W-:Y:S01]  /*18c00*/  ISETP.NE.AND P0, PT, R0, RZ, PT ;  /* 0x000000ff0000720c */ /* 0x000fe20003f05270 */
[----:B------:R-:W-:-:S12]  /*18c10*/  BSSY B0, `(.L_x_4991) ;  /* 0x0000005000007945 */ /* 0x000fd80003800000 */
[----:B------:R-:W-:Y:S05]  /*18c20*/  @!P0 BRA `(.L_x_4992) ;  /* 0x0000003000008947 */ /* 0x000fea0003800000 */
[----:B---3--:R-:W-:Y:S01]  /*18c30*/  IADD3 R0, R13, -0x1, RZ ;  /* 0xffffffff0d007810 */ /* 0x008fe20007ffe0ff */
[----:B------:R-:W-:Y:S05]  /*18c40*/  BRA.DIV ~URZ, `(.L_x_4993) ;  /* 0x00002d127f007947 */ /* 0x000fea000b800000 */
[----:B------:R3:W4:Y:S02]  /*18c50*/  SHFL.IDX PT, R15, R4, R0, 0x1f ;  /* 0x00001f00040f7589 */ /* 0x00072400000e0000 */
.L_x_4992:
[----:B------:R-:W-:Y:S05]  /*18c60*/  BSYNC B0 ;  /* 0x0000000000007941 */ /* 0x000fea0003800000 */
.L_x_4991:
        /* <DEDUP_REMOVED lines=65> */
.L_x_4985:
[----:B------:R-:W-:Y:S01]  /*19080*/  IMAD.MOV.U32 R236, RZ, RZ, R9 ;  /* 0x000000ffffec7224 */ /* 0x000fe200078e0009 */
[----:B------:R-:W-:Y:S01]  /*19090*/  MOV R238, RZ ;  /* 0x000000ff00ee7202 */ /* 0x000fe20000000f00 */
[----:B------:R-:W-:Y:S01]  /*190a0*/  IMAD.MOV.U32 R237, RZ, RZ, RZ ;  /* 0x000000ffffed7224 */ /* 0x000fe200078e00ff */
[----:B------:R-:W-:Y:S02]  /*190b0*/  MOV R239, c[0x0][0x53c] ;  /* 0x00014f0000ef7a02 */ /* 0x000fe40000000f00 */
.L_x_4994:
[----:B------:R-:W-:Y:S05]  /*190c0*/  BSYNC B1 ;  /* 0x0000000000017941 */ /* 0x000fea0003800000 */
.L_x_4983:
[----:B------:R-:W-:Y:S01]  /*190d0*/  WARPSYNC 0xffffffff ;  /* 0xffffffff00007948 */ /* 0x000fe20003800000 */
[----:B------:R-:W-:Y:S01]  /*190e0*/  BAR.SYNC.DEFER_BLOCKING 0x4, 0x100 ;  /* 0x0104000000007b1d */ /* 0x000fe20000010000 */
[----:B------:R-:W-:-:S13]  /*190f0*/  ISETP.NE.AND P0, PT, R16, RZ, PT ;  /* 0x000000ff1000720c */ /* 0x000fda0003f05270 */
[----:B------:R3:W-:Y:S04]  /*19100*/  @!P0 STS.128 [0x24100], R236 ;  /* 0x024100ecff008388 */ /* 0x0007e80000000c00 */
[----:B------:R-:W-:Y:S06]  /*19110*/  BAR.ARV 0x5, 0x100 ;  /* 0x0144000000007b1d */ /* 0x000fec0000002000 */
.L_x_4978:
[----:B-1----:R-:W-:-:S13]  /*19120*/  ISETP.GE.AND P0, PT, R239, c[0x0][0x53c], PT ;  /* 0x00014f00ef007a0c */ /* 0x002fda0003f06270 */
[----:B--23--:R-:W-:Y:S01]  /*19130*/  @P0 CALL.REL.NOINC `(.L_x_4995) ;  /* 0x0000001000000944 */ /* 0x00cfe20003c00000 */
[----:B------:R-:W-:Y:S05]  /*19140*/  BRA `(.L_x_4996) ;  /* 0xfffe88b000007947 */ /* 0x000fea000383ffff */
.L_x_4995:
[----:B------:R-:W-:Y:S05]  /*19150*/  EXIT ;  /* 0x000000000000794d */ /* 0x000fea0003800000 */
.L_x_4815:
[----:B------:R-:W-:Y:S01]  /*19160*/  IMAD.MOV.U32 R0, RZ, RZ, R5 ;  /* 0x000000ffff007224 */ /* 0x000fe200078e0005 */
[----:B------:R-:W-:Y:S02]  /*19170*/  MOV R3, 0x1 ;  /* 0x0000000100037802 */ /* 0x000fe40000000f00 */
[----:B------:R-:W-:Y:S02]  /*19180*/  MOV R2, 0x191a0 ;  /* 0x000191a000027802 */ /* 0x000fe40000000f00 */
[----:B--2---:R-:W-:Y:S05]  /*19190*/  CALL.REL.NOINC `($__internal_84_$__cuda_sm70_shflsync_up_p) ;  /* 0x000028d000007944 */ /* 0x004fea0003c00000 */
[----:B------:R-:W-:Y:S01]  /*191a0*/  MOV R0, R4 ;  /* 0x0000000400007202 */ /* 0x000fe20000000f00 */
[----:B------:R-:W-:Y:S05]  /*191b0*/  BRA `(.L_x_4997) ;  /* 0xfffe729000007947 */ /* 0x000fea000383ffff */
.L_x_4816:
[----:B------:R-:W-:Y:S01]  /*191c0*/  IMAD.MOV.U32 R0, RZ, RZ, R5 ;  /* 0x000000ffff007224 */ /* 0x000fe200078e0005 */
[----:B------:R-:W-:Y:S02]  /*191d0*/  MOV R3, 0x2 ;  /* 0x0000000200037802 */ /* 0x000fe40000000f00 */
[----:B------:R-:W-:Y:S02]  /*191e0*/  MOV R2, 0x19200 ;  /* 0x0001920000027802 */ /* 0x000fe40000000f00 */
[----:B--2---:R-:W-:Y:S05]  /*191f0*/  CALL.REL.NOINC `($__internal_84_$__cuda_sm70_shflsync_up_p) ;  /* 0x0000287000007944 */ /* 0x004fea0003c00000 */
[----:B------:R-:W-:Y:S01]  /*19200*/  SEL R4, R4, RZ, P4 ;  /* 0x000000ff04047207 */ /* 0x000fe20002000000 */
[----:B------:R-:W-:Y:S01]  /*19210*/  IMAD.MOV.U32 R3, RZ, RZ, 0x4 ;  /* 0x00000004ff037424 */ /* 0x000fe200078e00ff */
[----:B------:R-:W-:-:S03]  /*19220*/  MOV R2, 0x19250 ;  /* 0x0001925000027802 */ /* 0x000fc60000000f00 */
[----:B------:R-:W-:Y:S02]  /*19230*/  IMAD.IADD R0, R5, 0x1, R4 ;  /* 0x0000000105007824 */ /* 0x000fe400078e0204 */
[----:B------:R-:W-:Y:S05]  /*19240*/  CALL.REL.NOINC `($__internal_84_$__cuda_sm70_shflsync_up_p) ;  /* 0x0000282000007944 */ /* 0x000fea0003c00000 */
        /* <DEDUP_REMOVED lines=12> */
[----:B------:R-:W-:Y:S02]  /*19310*/  MOV R3, 0x1f ;  /* 0x0000001f00037802 */ /* 0x000fe40000000f00 */
[----:B------:R-:W-:Y:S01]  /*19320*/  MOV R2, 0x19360 ;  /* 0x0001936000027802 */ /* 0x000fe20000000f00 */
[----:B------:R-:W-:-:S04]  /*19330*/  IMAD.IADD R4, R0, 0x1, R4 ;  /* 0x0000000100047824 */ /* 0x000fc800078e0204 */
[----:B------:R-:W-:Y:S02]  /*19340*/  IMAD.MOV.U32 R33, RZ, RZ, R4 ;  /* 0x000000ffff217224 */ /* 0x000fe400078e0004 */
[----:B------:R-:W-:Y:S05]  /*19350*/  CALL.REL.NOINC `($__internal_83_$__cuda_sm70_shflsync_idx_p) ;  /* 0x000026c000007944 */ /* 0x000fea0003c00000 */
[----:B------:R-:W-:Y:S01]  /*19360*/  MOV R0, R34 ;  /* 0x0000002200007202 */ /* 0x000fe20000000f00 */
[----:B------:R-:W-:Y:S05]  /*19370*/  BRA `(.L_x_4998) ;  /* 0xfffe71d000007947 */ /* 0x000fea000383ffff */
.L_x_4818:
[----:B------:R-:W-:Y:S02]  /*19380*/  SEL R0, RZ, 0x1, P0 ;  /* 0x00000001ff007807 */ /* 0x000fe40000000000 */
[----:B------:R-:W-:Y:S02]  /*19390*/  MOV R2, 0x193b0 ;  /* 0x000193b000027802 */ /* 0x000fe40000000f00 */
[----:B--2---:R-:W-:Y:S05]  /*193a0*/  CALL.REL.NOINC `($__internal_85_$__cuda_sm70_votesync_ballot) ;  /* 0x0000272000007944 */ /* 0x004fea0003c00000 */
[----:B------:R-:W-:Y:S05]  /*193b0*/  BRA `(.L_x_4999) ;  /* 0xfffe722000007947 */ /* 0x000fea000383ffff */
.L_x_4819:
[----:B------:R-:W-:Y:S01]  /*193c0*/  IMAD.MOV.U32 R33, RZ, RZ, R8 ;  /* 0x000000ffff217224 */ /* 0x000fe200078e0008 */
[----:B---3--:R-:W-:Y:S01]  /*193d0*/  MOV R32, R12 ;  /* 0x0000000c00207202 */ /* 0x008fe20000000f00 */
[----:B------:R-:W-:Y:S01]  /*193e0*/  IMAD.MOV.U32 R3, RZ, RZ, 0x1f ;  /* 0x0000001fff037424 */ /* 0x000fe200078e00ff */
[----:B------:R-:W-:Y:S02]  /*193f0*/  MOV R2, 0x19410 ;  /* 0x0001941000027802 */ /* 0x000fe40000000f00 */
[----:B-12---:R-:W-:Y:S05]  /*19400*/  CALL.REL.NOINC `($__internal_83_$__cuda_sm70_shflsync_idx_p) ;  /* 0x0000261000007944 */ /* 0x006fea0003c00000 */
[----:B------:R-:W-:Y:S01]  /*19410*/  IMAD.MOV.U32 R11, RZ, RZ, R34 ;  /* 0x000000ffff0b7224 */ /* 0x000fe200078e0022 */
[----:B------:R-:W-:Y:S01]  /*19420*/  MOV R33, R7 ;  /* 0x0000000700217202 */ /* 0x000fe20000000f00 */
[----:B------:R-:W-:Y:S01]  /*19430*/  IMAD.MOV.U32 R5, RZ, RZ, RZ ;  /* 0x000000ffff057224 */ /* 0x000fe200078e00ff */
[----:B------:R-:W-:Y:S01]  /*19440*/  MOV R32, R12 ;  /* 0x0000000c00207202 */ /* 0x000fe20000000f00 */
[----:B------:R-:W-:Y:S01]  /*19450*/  IMAD.MOV.U32 R3, RZ, RZ, 0x1f ;  /* 0x0000001fff037424 */ /* 0x000fe200078e00ff */
[----:B------:R-:W-:-:S02]  /*19460*/  MOV R2, 0x19480 ;  /* 0x0001948000027802 */ /* 0x000fc40000000f00 */
[----:B------:R-:W-:Y:S05]  /*19470*/  CALL.REL.NOINC `($__internal_83_$__cuda_sm70_shflsync_idx_p) ;  /* 0x000025a000007944 */ /* 0x000fea0003c00000 */
[----:B------:R-:W-:Y:S01]  /*19480*/  MOV R10, R34 ;  /* 0x00000022000a7202 */ /* 0x000fe20000000f00 */
[----:B------:R-:W-:Y:S05]  /*19490*/  BRA `(.L_x_5000) ;  /* 0xfffe719000007947 */ /* 0x000fea000383ffff */
.L_x_4822:
[----:B------:R-:W-:Y:S01]  /*194a0*/  IMAD.MOV.U32 R33, RZ, RZ, R4 ;  /* 0x000000ffff217224 */ /* 0x000fe200078e0004 */
[----:B------:R-:W-:-:S02]  /*194b0*/  MOV R3, 0x1f ;  /* 0x0000001f00037802 */ /* 0x000fc40000000f00 */
[----:B------:R-:W-:Y:S02]  /*194c0*/  MOV R2, 0x194e0 ;  /* 0x000194e000027802 */ /* 0x000fe40000000f00 */
[----:B-1234-:R-:W-:Y:S05]  /*194d0*/  CALL.REL.NOINC `($__internal_83_$__cuda_sm70_shflsync_idx_p) ;  /* 0x0000254000007944 */ /* 0x01efea0003c00000 */
[----:B------:R-:W-:Y:S01]  /*194e0*/  MOV R5, R34 ;  /* 0x0000002200057202 */ /* 0x000fe20000000f00 */
[----:B------:R-:W-:Y:S05]  /*194f0*/  BRA `(.L_x_4821) ;  /* 0xfffe719000007947 */ /* 0x000fea000383ffff */
.L_x_4858:
[----:B------:R-:W-:Y:S01]  /*19500*/  IMAD.MOV.U32 R33, RZ, RZ, R12 ;  /* 0x000000ffff217224 */ /* 0x000fe200078e000c */
[----:B------:R-:W-:Y:S01]  /*19510*/  MOV R32, RZ ;  /* 0x000000ff00207202 */ /* 0x000fe20000000f00 */
[----:B------:R-:W-:Y:S01]  /*19520*/  IMAD.MOV.U32 R3, RZ, RZ, 0x181f ;  /* 0x0000181fff037424 */ /* 0x000fe200078e00ff */
[----:B------:R-:W-:Y:S02]  /*19530*/  MOV R2, 0x19550 ;  /* 0x0001955000027802 */ /* 0x000fe40000000f00 */
[----:B-----5:R-:W-:Y:S05]  /*19540*/  CALL.REL.NOINC `($__internal_83_$__cuda_sm70_shflsync_idx_p) ;  /* 0x000024d000007944 */ /* 0x020fea0003c00000 */
[----:B------:R-:W-:Y:S01]  /*19550*/  MOV R4, R34 ;  /* 0x0000002200047202 */ /* 0x000fe20000000f00 */
[----:B------:R-:W-:Y:S05]  /*19560*/  BRA `(.L_x_5001) ;  /* 0xfffeead000007947 */ /* 0x000fea000383ffff */
.L_x_4859:
[----:B------:R-:W-:Y:S01]  /*19570*/  IMAD.MOV.U32 R33, RZ, RZ, R13 ;  /* 0x000000ffff217224 */ /* 0x000fe200078e000d */
[----:B------:R-:W-:Y:S01]  /*19580*/  MOV R32, RZ ;  /* 0x000000ff00207202 */ /* 0x000fe20000000f00 */
[----:B------:R-:W-:Y:S01]  /*19590*/  IMAD.MOV.U32 R3, RZ, RZ, 0x181f ;  /* 0x0000181fff037424 */ /* 0x000fe200078e00ff */
[----:B------:R-:W-:Y:S02]  /*195a0*/  MOV R2, 0x195c0 ;  /* 0x000195c000027802 */ /* 0x000fe40000000f00 */
[----:B-12--5:R-:W-:Y:S05]  /*195b0*/  CALL.REL.NOINC `($__internal_83_$__cuda_sm70_shflsync_idx_p) ;  /* 0x0000246000007944 */ /* 0x026fea0003c00000 */
[----:B------:R-:W-:Y:S01]  /*195c0*/  MOV R0, R34 ;  /* 0x0000002200007202 */ /* 0x000fe20000000f00 */
[----:B------:R-:W-:Y:S05]  /*195d0*/  BRA `(.L_x_5002) ;  /* 0xfffeea8000007947 */ /* 0x000fea000383ffff */
.L_x_4862:
[----:B------:R-:W-:Y:S01]  /*195e0*/  IMAD.MOV.U32 R33, RZ, RZ, R12 ;  /* 0x000000ffff217224 */ /* 0x000fe200078e000c */
[----:B------:R-:W-:Y:S01]  /*195f0*/  MOV R32, 0x1 ;  /* 0x0000000100207802 */ /* 0x000fe20000000f00 */
[----:B--2---:R-:W-:Y:S01]  /*19600*/  IMAD.MOV.U32 R3, RZ, RZ, 0x181f ;  /* 0x0000181fff037424 */ /* 0x004fe200078e00ff */
[----:B------:R-:W-:-:S02]  /*19610*/  MOV R2, 0x19630 ;  /* 0x0001963000027802 */ /* 0x000fc40000000f00 */
[----:B-1-345:R-:W-:Y:S05]  /*19620*/  CALL.REL.NOINC `($__internal_83_$__cuda_sm70_shflsync_idx_p) ;  /* 0x000023f000007944 */ /* 0x03afea0003c00000 */
[----:B------:R-:W-:Y:S01]  /*19630*/  IMAD.MOV.U32 R4, RZ, RZ, R34 ;  /* 0x000000ffff047224 */ /* 0x000fe200078e0022 */
[----:B------:R-:W-:Y:S01]  /*19640*/  MOV R32, 0x1 ;  /* 0x0000000100207802 */ /* 0x000fe20000000f00 */
[----:B------:R-:W-:Y:S01]  /*19650*/  IMAD.MOV.U32 R33, RZ, RZ, R13 ;  /* 0x000000ffff217224 */ /* 0x000fe200078e000d */
[----:B------:R-:W-:-:S02]  /*19660*/  MOV R3, 0x181f ;  /* 0x0000181f00037802 */ /* 0x000fc40000000f00 */
[----:B------:R-:W-:Y:S02]  /*19670*/  MOV R2, 0x19690 ;  /* 0x0001969000027802 */ /* 0x000fe40000000f00 */
[----:B------:R-:W-:Y:S05]  /*19680*/  CALL.REL.NOINC `($__internal_83_$__cuda_sm70_shflsync_idx_p) ;  /* 0x0000239000007944 */ /* 0x000fea0003c00000 */
[----:B------:R-:W-:Y:S01]  /*19690*/  MOV R0, R34 ;  /* 0x0000002200007202 */ /* 0x000fe20000000f00 */
[----:B------:R-:W-:Y:S05]  /*196a0*/  BRA `(.L_x_5003) ;  /* 0xfffeeaf000007947 */ /* 0x000fea000383ffff */
.L_x_4865:
[----:B------:R-:W-:Y:S01]  /*196b0*/  IMAD.MOV.U32 R33, RZ, RZ, R12 ;  /* 0x000000ffff217224 */ /* 0x000fe200078e000c */
[----:B------:R-:W-:Y:S01]  /*196c0*/  MOV R32, 0x2 ;  /* 0x0000000200207802 */ /* 0x000fe20000000f00 */
[----:B-1----:R-:W-:Y:S01]  /*196d0*/  IMAD.MOV.U32 R3, RZ, RZ, 0x181f ;  /* 0x0000181fff037424 */ /* 0x002fe200078e00ff */
[----:B------:R-:W-:Y:S02]  /*196e0*/  MOV R2, 0x19700 ;  /* 0x0001970000027802 */ /* 0x000fe40000000f00 */
[----:B--2345:R-:W-:Y:S05]  /*196f0*/  CALL.REL.NOINC `($__internal_83_$__cuda_sm70_shflsync_idx_p) ;  /* 0x0000232000007944 */ /* 0x03cfea0003c00000 */
[----:B------:R-:W-:Y:S01]  /*19700*/  MOV R4, R34 ;  /* 0x0000002200047202 */ /* 0x000fe20000000f00 */
[----:B------:R-:W-:Y:S05]  /*19710*/  BRA `(.L_x_5004) ;  /* 0xfffeebb000007947 */ /* 0x000fea000383ffff */
.L_x_4866:
[----:B------:R-:W-:Y:S01]  /*19720*/  IMAD.MOV.U32 R33, RZ, RZ, R13 ;  /* 0x000000ffff217224 */ /* 0x000fe200078e000d */
[----:B------:R-:W-:Y:S01]  /*19730*/  MOV R32, 0x2 ;  /* 0x0000000200207802 */ /* 0x000fe20000000f00 */
[----:B------:R-:W-:Y:S01]  /*19740*/  IMAD.MOV.U32 R3, RZ, RZ, 0x181f ;  /* 0x0000181fff037424 */ /* 0x000fe200078e00ff */
[----:B------:R-:W-:Y:S02]  /*19750*/  MOV R2, 0x19770 ;  /* 0x0001977000027802 */ /* 0x000fe40000000f00 */
[----:B-12345:R-:W-:Y:S05]  /*19760*/  CALL.REL.NOINC `($__internal_83_$__cuda_sm70_shflsync_idx_p) ;  /* 0x000022b000007944 */ /* 0x03efea0003c00000 */
[----:B------:R-:W-:Y:S01]  /*19770*/  MOV R0, R34 ;  /* 0x0000002200007202 */ /* 0x000fe20000000f00 */
[----:B------:R-:W-:Y:S05]  /*19780*/  BRA `(.L_x_5005) ;  /* 0xfffeeb6000007947 */ /* 0x000fea000383ffff */
.L_x_4869:
[----:B------:R-:W-:Y:S01]  /*19790*/  IMAD.MOV.U32 R33, RZ, RZ, R12 ;  /* 0x000000ffff217224 */ /* 0x000fe200078e000c */
[----:B------:R-:W-:Y:S01]  /*197a0*/  MOV R32, 0x3 ;  /* 0x0000000300207802 */ /* 0x000fe20000000f00 */
[----:B-1----:R-:W-:Y:S01]  /*197b0*/  IMAD.MOV.U32 R3, RZ, RZ, 0x181f ;  /* 0x0000181fff037424 */ /* 0x002fe200078e00ff */
[----:B------:R-:W-:-:S02]  /*197c0*/  MOV R2, 0x197e0 ;  /* 0x000197e000027802 */ /* 0x000fc40000000f00 */
[----:B--2345:R-:W-:Y:S05]  /*197d0*/  CALL.REL.NOINC `($__internal_83_$__cuda_sm70_shflsync_idx_p) ;  /* 0x0000224000007944 */ /* 0x03cfea0003c00000 */
        /* <DEDUP_REMOVED lines=8> */
.L_x_4872:
[----:B------:R-:W-:Y:S01]  /*19860*/  IMAD.MOV.U32 R33, RZ, RZ, R5 ;  /* 0x000000ffff217224 */ /* 0x000fe200078e0005 */
[----:B------:R-:W-:Y:S01]  /*19870*/  MOV R32, RZ ;  /* 0x000000ff00207202 */ /* 0x000fe20000000f00 */
[----:B------:R-:W-:Y:S01]  /*19880*/  IMAD.MOV.U32 R3, RZ, RZ, 0x181f ;  /* 0x0000181fff037424 */ /* 0x000fe200078e00ff */
[----:B------:R-:W-:Y:S02]  /*19890*/  MOV R2, 0x198b0 ;  /* 0x000198b000027802 */ /* 0x000fe40000000f00 */
[----:B------:R-:W-:Y:S05]  /*198a0*/  CALL.REL.NOINC `($__internal_83_$__cuda_sm70_shflsync_idx_p) ;  /* 0x0000217000007944 */ /* 0x000fea0003c00000 */
[----:B------:R-:W-:Y:S01]  /*198b0*/  MOV R4, R34 ;  /* 0x0000002200047202 */ /* 0x000fe20000000f00 */
[----:B------:R-:W-:Y:S05]  /*198c0*/  BRA `(.L_x_5007) ;  /* 0xfffef69000007947 */ /* 0x000fea000383ffff */
.L_x_4873:
[----:B------:R-:W-:Y:S01]  /*198d0*/  IMAD.MOV.U32 R33, RZ, RZ, R14 ;  /* 0x000000ffff217224 */ /* 0x000fe200078e000e */
[----:B------:R-:W-:Y:S01]  /*198e0*/  MOV R32, RZ ;  /* 0x000000ff00207202 */ /* 0x000fe20000000f00 */
[----:B------:R-:W-:Y:S01]  /*198f0*/  IMAD.MOV.U32 R3, RZ, RZ, 0x181f ;  /* 0x0000181fff037424 */ /* 0x000fe200078e00ff */
[----:B------:R-:W-:Y:S02]  /*19900*/  MOV R2, 0x19920 ;  /* 0x0001992000027802 */ /* 0x000fe40000000f00 */
[----:B-12---:R-:W-:Y:S05]  /*19910*/  CALL.REL.NOINC `($__internal_83_$__cuda_sm70_shflsync_idx_p) ;  /* 0x0000210000007944 */ /* 0x006fea0003c00000 */
        /* <DEDUP_REMOVED lines=22> */
[----:B--2---:R-:W-:Y:S05]  /*19a80*/  CALL.REL.NOINC `($__internal_83_$__cuda_sm70_shflsync_idx_p) ;  /* 0x00001f9000007944 */ /* 0x004fea0003c00000 */
[----:B------:R-:W-:Y:S01]  /*19a90*/  IMAD.MOV.U32 R8, RZ, RZ, R34 ;  /* 0x000000ffff087224 */ /* 0x000fe200078e0022 */
[----:B------:R-:W-:Y:S01]  /*19aa0*/  MOV R32, 0x1 ;  /* 0x0000000100207802 */ /* 0x000fe20000000f00 */
[----:B------:R-:W-:Y:S01]  /*19ab0*/  IMAD.MOV.U32 R33, RZ, RZ, R14 ;  /* 0x000000ffff217224 */ /* 0x000fe200078e000e */
[----:B------:R-:W-:Y:S02]  /*19ac0*/  MOV R3, 0x181f ;  /* 0x0000181f00037802 */ /* 0x000fe40000000f00 */
[----:B------:R-:W-:Y:S02]  /*19ad0*/  MOV R2, 0x19af0 ;  /* 0x00019af000027802 */ /* 0x000fe40000000f00 */
[----:B------:R-:W-:Y:S05]  /*19ae0*/  CALL.REL.NOINC `($__internal_83_$__cuda_sm70_shflsync_idx_p) ;  /* 0x00001f3000007944 */ /* 0x000fea0003c00000 */
[----:B------:R-:W-:Y:S01]  /*19af0*/  MOV R0, R34 ;  /* 0x0000002200007202 */ /* 0x000fe20000000f00 */
[----:B------:R-:W-:Y:S05]  /*19b00*/  BRA `(.L_x_5008) ;  /* 0xfffef5a000007947 */ /* 0x000fea000383ffff */
.L_x_4878:
[----:B------:R-:W-:Y:S01]  /*19b10*/  IMAD.MOV.U32 R33, RZ, RZ, R0 ;  /* 0x000000ffff217224 */ /* 0x000fe200078e0000 */
[----:B------:R-:W-:Y:S01]  /*19b20*/  MOV R32, RZ ;  /* 0x000000ff00207202 */ /* 0x000fe20000000f00 */
[----:B------:R-:W-:Y:S01]  /*19b30*/  IMAD.MOV.U32 R3, RZ, RZ, 0x1c1f ;  /* 0x00001c1fff037424 */ /* 0x000fe200078e00ff */
[----:B------:R-:W-:-:S02]  /*19b40*/  MOV R2, 0x19b60 ;  /* 0x00019b6000027802 */ /* 0x000fc40000000f00 */
[----:B------:R-:W-:Y:S05]  /*19b50*/  CALL.REL.NOINC `($__internal_83_$__cuda_sm70_shflsync_idx_p) ;  /* 0x00001ec000007944 */ /* 0x000fea0003c00000 */
[----:B------:R-:W-:Y:S01]  /*19b60*/  MOV R8, R34 ;  /* 0x0000002200087202 */ /* 0x000fe20000000f00 */
[----:B------:R-:W-:Y:S05]  /*19b70*/  BRA `(.L_x_5009) ;  /* 0xfffef82000007947 */ /* 0x000fea000383ffff */
.L_x_4879:
[----:B------:R-:W-:Y:S01]  /*19b80*/  IMAD.MOV.U32 R33, RZ, RZ, R6 ;  /* 0x000000ffff217224 */ /* 0x000fe200078e0006 */
[----:B------:R-:W-:Y:S01]  /*19b90*/  MOV R32, RZ ;  /* 0x000000ff00207202 */ /* 0x000fe20000000f00 */
[----:B------:R-:W-:Y:S01]  /*19ba0*/  IMAD.MOV.U32 R3, RZ, RZ, 0x1c1f ;  /* 0x00001c1fff037424 */ /* 0x000fe200078e00ff */
[----:B------:R-:W-:-:S02]  /*19bb0*/  MOV R2, 0x19bd0 ;  /* 0x00019bd000027802 */ /* 0x000fc40000000f00 */
[----:B-12---:R-:W-:Y:S05]  /*19bc0*/  CALL.REL.NOINC `($__internal_83_$__cuda_sm70_shflsync_idx_p) ;  /* 0x00001e5000007944 */ /* 0x006fea0003c00000 */
[----:B------:R-:W-:Y:S01]  /*19bd0*/  IMAD.MOV.U32 R33, RZ, RZ, R5 ;  /* 0x000000ffff217224 */ /* 0x000fe200078e0005 */
[----:B------:R-:W-:Y:S01]  /*19be0*/  MOV R32, RZ ;  /* 0x000000ff00207202 */ /* 0x000fe20000000f00 */
[----:B------:R-:W-:Y:S01]  /*19bf0*/  IMAD.MOV.U32 R3, RZ, RZ, 0x1c1f ;  /* 0x00001c1fff037424 */ /* 0x000fe200078e00ff */
[----:B------:R-:W-:Y:S01]  /*19c00*/  MOV R4, R34 ;  /* 0x0000002200047202 */ /* 0x000fe20000000f00 */
[----:B------:R-:W-:Y:S01]  /*19c10*/  IMAD.MOV.U32 R5, RZ, RZ, R8 ;  /* 0x000000ffff057224 */ /* 0x000fe200078e0008 */
[----:B------:R-:W-:-:S02]  /*19c20*/  MOV R2, 0x19c40 ;  /* 0x00019c4000027802 */ /* 0x000fc40000000f00 */
[----:B------:R-:W-:Y:S05]  /*19c30*/  CALL.REL.NOINC `($__internal_83_$__cuda_sm70_shflsync_idx_p) ;  /* 0x00001de000007944 */ /* 0x000fea0003c00000 */
[----:B------:R-:W-:Y:S01]  /*19c40*/  IMAD.MOV.U32 R30, RZ, RZ, R34 ;  /* 0x000000ffff1e7224 */ /* 0x000fe200078e0022 */
[----:B------:R-:W-:Y:S01]  /*19c50*/  MOV R32, RZ ;  /* 0x000000ff00207202 */ /* 0x000fe20000000f00 */
[----:B------:R-:W-:Y:S01]  /*19c60*/  IMAD.MOV.U32 R33, RZ, RZ, R12 ;  /* 0x000000ffff217224 */ /* 0x000fe200078e000c */
[----:B------:R-:W-:-:S02]  /*19c70*/  MOV R3, 0x1c1f ;  /* 0x00001c1f00037802 */ /* 0x000fc40000000f00 */
[----:B------:R-:W-:Y:S02]  /*19c80*/  MOV R2, 0x19ca0 ;  /* 0x00019ca000027802 */ /* 0x000fe40000000f00 */
[----:B------:R-:W-:Y:S05]  /*19c90*/  CALL.REL.NOINC `($__internal_83_$__cuda_sm70_shflsync_idx_p) ;  /* 0x00001d8000007944 */ /* 0x000fea0003c00000 */
[----:B------:R-:W-:Y:S01]  /*19ca0*/  MOV R0, R34 ;  /* 0x0000002200007202 */ /* 0x000fe20000000f00 */
[----:B------:R-:W-:Y:S05]  /*19cb0*/  BRA `(.L_x_5010) ;  /* 0xfffef73000007947 */ /* 0x000fea000383ffff */
.L_x_4904:
[----:B------:R-:W-:Y:S01]  /*19cc0*/  IMAD.MOV.U32 R33, RZ, RZ, R0 ;  /* 0x000000ffff217224 */ /* 0x000fe200078e0000 */
[----:B------:R-:W-:Y:S01]  /*19cd0*/  MOV R32, RZ ;  /* 0x000000ff00207202 */ /* 0x000fe20000000f00 */
[----:B------:R-:W-:Y:S01]  /*19ce0*/  IMAD.MOV.U32 R3, RZ, RZ, 0x1c1f ;  /* 0x00001c1fff037424 */ /* 0x000fe200078e00ff */
[----:B------:R-:W-:Y:S02]  /*19cf0*/  MOV R2, 0x19d10 ;  /* 0x00019d1000027802 */ /* 0x000fe40000000f00 */
[----:B------:R-:W-:Y:S05]  /*19d00*/  CALL.REL.NOINC `($__internal_83_$__cuda_sm70_shflsync_idx_p) ;  /* 0x00001d1000007944 */ /* 0x000fea0003c00000 */
[----:B------:R-:W-:Y:S01]  /*19d10*/  MOV R0, R34 ;  /* 0x0000002200007202 */ /* 0x000fe20000000f00 */
[----:B------:R-:W-:Y:S05]  /*19d20*/  BRA `(.L_x_5011) ;  /* 0xffff210000007947 */ /* 0x000fea000383ffff */
.L_x_4905:
[----:B------:R-:W-:Y:S01]  /*19d30*/  IMAD.MOV.U32 R33, RZ, RZ, R6 ;  /* 0x000000ffff217224 */ /* 0x000fe200078e0006 */
[----:B------:R-:W-:Y:S01]  /*19d40*/  MOV R32, RZ ;  /* 0x000000ff00207202 */ /* 0x000fe20000000f00 */
[----:B------:R-:W-:Y:S01]  /*19d50*/  IMAD.MOV.U32 R3, RZ, RZ, 0x1c1f ;  /* 0x00001c1fff037424 */ /* 0x000fe200078e00ff */
[----:B------:R-:W-:Y:S02]  /*19d60*/  MOV R2, 0x19d80 ;  /* 0x00019d8000027802 */ /* 0x000fe40000000f00 */
[----:B-1----:R-:W-:Y:S05]  /*19d70*/  CALL.REL.NOINC `($__internal_83_$__cuda_sm70_shflsync_idx_p) ;  /* 0x00001ca000007944 */ /* 0x002fea0003c00000 */
        /* <DEDUP_REMOVED lines=15> */
.L_x_4920:
[----:B------:R-:W-:Y:S01]  /*19e70*/  IMAD.MOV.U32 R33, RZ, RZ, R9 ;  /* 0x000000ffff217224 */ /* 0x000fe200078e0009 */
[----:B------:R-:W-:Y:S01]  /*19e80*/  MOV R32, RZ ;  /* 0x000000ff00207202 */ /* 0x000fe20000000f00 */
[----:B------:R-:W-:Y:S01]  /*19e90*/  IMAD.MOV.U32 R3, RZ, RZ, 0x181f ;  /* 0x0000181fff037424 */ /* 0x000fe200078e00ff */
[----:B------:R-:W-:Y:S02]  /*19ea0*/  MOV R2, 0x19ec0 ;  /* 0x00019ec000027802 */ /* 0x000fe40000000f00 */
[----:B-12345:R-:W-:Y:S05]  /*19eb0*/  CALL.REL.NOINC `($__internal_83_$__cuda_sm70_shflsync_idx_p) ;  /* 0x00001b6000007944 */ /* 0x03efea0003c00000 */
[----:B------:R-:W-:Y:S01]  /*19ec0*/  MOV R8, R34 ;  /* 0x0000002200087202 */ /* 0x000fe20000000f00 */
[----:B------:R-:W-:Y:S05]  /*19ed0*/  BRA `(.L_x_5013) ;  /* 0xffff4df000007947 */ /* 0x000fea000383ffff */
.L_x_4921:
[----:B------:R-:W-:Y:S01]  /*19ee0*/  IMAD.MOV.U32 R33, RZ, RZ, R23 ;  /* 0x000000ffff217224 */ /* 0x000fe200078e0017 */
[----:B------:R-:W-:Y:S01]  /*19ef0*/  MOV R32, RZ ;  /* 0x000000ff00207202 */ /* 0x000fe20000000f00 */
[----:B------:R-:W-:Y:S01]  /*19f00*/  IMAD.MOV.U32 R3, RZ, RZ, 0x181f ;  /* 0x0000181fff037424 */ /* 0x000fe200078e00ff */
[----:B------:R-:W-:Y:S02]  /*19f10*/  MOV R2, 0x19f30 ;  /* 0x00019f3000027802 */ /* 0x000fe40000000f00 */
[----:B-12345:R-:W-:Y:S05]  /*19f20*/  CALL.REL.NOINC `($__internal_83_$__cuda_sm70_shflsync_idx_p) ;  /* 0x00001af000007944 */ /* 0x03efea0003c00000 */
        /* <DEDUP_REMOVED lines=22> */
[----:B------:R-:W-:Y:S05]  /*1a090*/  CALL.REL.NOINC `($__internal_83_$__cuda_sm70_shflsync_idx_p) ;  /* 0x0000198000007944 */ /* 0x000fea0003c00000 */
        /* <DEDUP_REMOVED lines=8> */
.L_x_4924:
[----:B------:R-:W-:Y:S01]  /*1a120*/  IMAD.MOV.U32 R33, RZ, RZ, R5 ;  /* 0x000000ffff217224 */ /* 0x000fe200078e0005 */
[----:B------:R-:W-:Y:S01]  /*1a130*/  MOV R32, RZ ;  /* 0x000000ff00207202 */ /* 0x000fe20000000f00 */
[----:B------:R-:W-:Y:S01]  /*1a140*/  IMAD.MOV.U32 R3, RZ, RZ, 0x181f ;  /* 0x0000181fff037424 */ /* 0x000fe200078e00ff */
[----:B------:R-:W-:-:S02]  /*1a150*/  MOV R2, 0x1a170 ;  /* 0x0001a17000027802 */ /* 0x000fc40000000f00 */
[----:B------:R-:W-:Y:S05]  /*1a160*/  CALL.REL.NOINC `($__internal_83_$__cuda_sm70_shflsync_idx_p) ;  /* 0x000018b000007944 */ /* 0x000fea0003c00000 */
[----:B------:R-:W-:Y:S01]  /*1a170*/  MOV R4, R34 ;  /* 0x0000002200047202 */ /* 0x000fe20000000f00 */
[----:B------:R-:W-:Y:S05]  /*1a180*/  BRA `(.L_x_5015) ;  /* 0xffff708000007947 */ /* 0x000fea000383ffff */
.L_x_4925:
[----:B------:R-:W-:Y:S01]  /*1a190*/  IMAD.MOV.U32 R33, RZ, RZ, R6 ;  /* 0x000000ffff217224 */ /* 0x000fe200078e0006 */
[----:B------:R-:W-:Y:S01]  /*1a1a0*/  MOV R32, RZ ;  /* 0x000000ff00207202 */ /* 0x000fe20000000f00 */
[----:B------:R-:W-:Y:S01]  /*1a1b0*/  IMAD.MOV.U32 R3, RZ, RZ, 0x181f ;  /* 0x0000181fff037424 */ /* 0x000fe200078e00ff */
[----:B------:R-:W-:-:S02]  /*1a1c0*/  MOV R2, 0x1a1e0 ;  /* 0x0001a1e000027802 */ /* 0x000fc40000000f00 */
[----:B-12---:R-:W-:Y:S05]  /*1a1d0*/  CALL.REL.NOINC `($__internal_83_$__cuda_sm70_shflsync_idx_p) ;  /* 0x0000184000007944 */ /* 0x006fea0003c00000 */
        /* <DEDUP_REMOVED lines=22> */
[----:B-1----:R-:W-:Y:S05]  /*1a340*/  CALL.REL.NOINC `($__internal_83_$__cuda_sm70_shflsync_idx_p) ;  /* 0x000016d000007944 */ /* 0x002fea0003c00000 */
        /* <DEDUP_REMOVED lines=8> */
.L_x_4929:
[----:B------:R-:W-:Y:S01]  /*1a3d0*/  MOV R32, RZ ;  /* 0x000000ff00207202 */ /* 0x000fe20000000f00 */
[----:B------:R-:W-:Y:S01]  /*1a3e0*/  IMAD.MOV.U32 R33, RZ, RZ, R9 ;  /* 0x000000ffff217224 */ /* 0x000fe200078e0009 */
[----:B------:R-:W-:Y:S01]  /*1a3f0*/  MOV R2, 0x1a420 ;  /* 0x0001a42000027802 */ /* 0x000fe20000000f00 */
[----:B------:R-:W-:Y:S02]  /*1a400*/  IMAD.MOV.U32 R3, RZ, RZ, 0x181f ;  /* 0x0000181fff037424 */ /* 0x000fe400078e00ff */
[----:B--234-:R-:W-:Y:S05]  /*1a410*/  CALL.REL.NOINC `($__internal_83_$__cuda_sm70_shflsync_idx_p) ;  /* 0x0000160000007944 */ /* 0x01cfea0003c00000 */
[----:B------:R-:W-:Y:S01]  /*1a420*/  MOV R5, R34 ;  /* 0x0000002200057202 */ /* 0x000fe20000000f00 */
[----:B------:R-:W-:-:S05]  /*1a430*/  BRA `(.L_x_5017) ;  /* 0xffff739000007947 */ /* 0x000fca000383ffff */
.L_x_4930:
[----:B------:R-:W-:Y:S01]  /*1a440*/  MOV R32, RZ ;  /* 0x000000ff00207202 */ /* 0x000fe20000000f00 */
[----:B------:R-:W-:Y:S01]  /*1a450*/  IMAD.MOV.U32 R33, RZ, RZ, R16 ;  /* 0x000000ffff217224 */ /* 0x000fe200078e0010 */
[----:B------:R-:W-:Y:S01]  /*1a460*/  MOV R2, 0x1a490 ;  /* 0x0001a49000027802 */ /* 0x000fe20000000f00 */
[----:B------:R-:W-:Y:S02]  /*1a470*/  IMAD.MOV.U32 R3, RZ, RZ, 0x181f ;  /* 0x0000181fff037424 */ /* 0x000fe400078e00ff */
[----:B-1234-:R-:W-:Y:S05]  /*1a480*/  CALL.REL.NOINC `($__internal_83_$__cuda_sm70_shflsync_idx_p) ;  /* 0x0000159000007944 */ /* 0x01efea0003c00000 */
        /* <DEDUP_REMOVED lines=23> */
[----:B------:R-:W-:Y:S05]  /*1a600*/  CALL.REL.NOINC `($__internal_83_$__cuda_sm70_shflsync_idx_p) ;  /* 0x0000141000007944 */ /* 0x000fea0003c00000 */
[----:B------:R-:W-:Y:S01]  /*1a610*/  MOV R32, 0x1 ;  /* 0x0000000100207802 */ /* 0x000fe20000000f00 */
[----:B------:R-:W-:Y:S01]  /*1a620*/  IMAD.MOV.U32 R5, RZ, RZ, R34 ;  /* 0x000000ffff057224 */ /* 0x000fe200078e0022 */
[----:B------:R-:W-:Y:S01]  /*1a630*/  MOV R3, 0x181f ;  /* 0x0000181f00037802 */ /* 0x000fe20000000f00 */
[----:B------:R-:W-:Y:S01]  /*1a640*/  IMAD.MOV.U32 R33, RZ, RZ, R16 ;  /* 0x000000ffff217224 */ /* 0x000fe200078e0010 */
[----:B------:R-:W-:Y:S02]  /*1a650*/  MOV R2, 0x1a670 ;  /* 0x0001a67000027802 */ /* 0x000fe40000000f00 */
[----:B------:R-:W-:Y:S05]  /*1a660*/  CALL.REL.NOINC `($__internal_83_$__cuda_sm70_shflsync_idx_p) ;  /* 0x000013b000007944 */ /* 0x000fea0003c00000 */
[----:B------:R-:W-:Y:S01]  /*1a670*/  MOV R2, R34 ;  /* 0x0000002200027202 */ /* 0x000fe20000000f00 */
[----:B------:R-:W-:-:S05]  /*1a680*/  BRA `(.L_x_5018) ;  /* 0xffff72a000007947 */ /* 0x000fca000383ffff */
.L_x_4931:
[----:B------:R-:W-:Y:S01]  /*1a690*/  MOV R150, 0x2 ;  /* 0x0000000200967802 */ /* 0x000fe20000000f00 */
[----:B------:R-:W-:Y:S01]  /*1a6a0*/  IMAD.MOV.U32 R2, RZ, RZ, R8 ;  /* 0x000000ffff027224 */ /* 0x000fe200078e0008 */
[----:B------:R-:W-:Y:S02]  /*1a6b0*/  MOV R3, 0x1a6d0 ;  /* 0x0001a6d000037802 */ /* 0x000fe40000000f00 */
[----:B------:R-:W-:Y:S05]  /*1a6c0*/  CALL.REL.NOINC `($__internal_82_$__cuda_sm70_shflsync_bfly_p) ;  /* 0x0000130000007944 */ /* 0x000fea0003c00000 */
[----:B------:R-:W-:Y:S01]  /*1a6d0*/  MOV R2, R150 ;  /* 0x0000009600027202 */ /* 0x000fe20000000f00 */
[----:B------:R-:W-:-:S05]  /*1a6e0*/  BRA `(.L_x_5019) ;  /* 0xffff7fa000007947 */ /* 0x000fca000383ffff */
.L_x_4934:
[----:B------:R-:W-:Y:S01]  /*1a6f0*/  MOV R32, RZ ;  /* 0x000000ff00207202 */ /* 0x000fe20000000f00 */
[----:B------:R-:W-:Y:S01]  /*1a700*/  IMAD.MOV.U32 R33, RZ, RZ, R5 ;  /* 0x000000ffff217224 */ /* 0x000fe200078e0005 */
[----:B------:R-:W-:Y:S01]  /*1a710*/  MOV R2, 0x1a740 ;  /* 0x0001a74000027802 */ /* 0x000fe20000000f00 */
[----:B------:R-:W-:Y:S02]  /*1a720*/  IMAD.MOV.U32 R3, RZ, RZ, 0x181f ;  /* 0x0000181fff037424 */ /* 0x000fe400078e00ff */
[----:B------:R-:W-:Y:S05]  /*1a730*/  CALL.REL.NOINC `($__internal_83_$__cuda_sm70_shflsync_idx_p) ;  /* 0x000012e000007944 */ /* 0x000fea0003c00000 */
[----:B------:R-:W-:Y:S01]  /*1a740*/  MOV R4, R34 ;  /* 0x0000002200047202 */ /* 0x000fe20000000f00 */
[----:B------:R-:W-:-:S05]  /*1a750*/  BRA `(.L_x_5020) ;  /* 0xffff990000007947 */ /* 0x000fca000383ffff */
.L_x_4935:
[----:B------:R-:W-:Y:S01]  /*1a760*/  MOV R32, RZ ;  /* 0x000000ff00207202 */ /* 0x000fe20000000f00 */
[----:B------:R-:W-:Y:S01]  /*1a770*/  IMAD.MOV.U32 R33, RZ, RZ, R12 ;  /* 0x000000ffff217224 */ /* 0x000fe200078e000c */
[----:B------:R-:W-:Y:S01]  /*1a780*/  MOV R2, 0x1a7b0 ;  /* 0x0001a7b000027802 */ /* 0x000fe20000000f00 */
[----:B------:R-:W-:Y:S02]  /*1a790*/  IMAD.MOV.U32 R3, RZ, RZ, 0x181f ;  /* 0x0000181fff037424 */ /* 0x000fe400078e00ff */
[----:B-12---:R-:W-:Y:S05]  /*1a7a0*/  CALL.REL.NOINC `($__internal_83_$__cuda_sm70_shflsync_idx_p) ;  /* 0x0000127000007944 */ /* 0x006fea0003c00000 */
        /* <DEDUP_REMOVED lines=23> */
[----:B--2---:R-:W-:Y:S05]  /*1a920*/  CALL.REL.NOINC `($__internal_83_$__cuda_sm70_shflsync_idx_p) ;  /* 0x000010f000007944 */ /* 0x004fea0003c00000 */
        /* <DEDUP_REMOVED lines=8> */
.L_x_4937:
[----:B-1----:R-:W-:Y:S01]  /*1a9b0*/  IMAD.MOV.U32 R2, RZ, RZ, R193 ;  /* 0x000000ffff027224 */ /* 0x002fe200078e00c1 */
[----:B------:R-:W-:-:S02]  /*1a9c0*/  MOV R150, 0x2 ;  /* 0x0000000200967802 */ /* 0x000fc40000000f00 */
[----:B------:R-:W-:Y:S02]  /*1a9d0*/  MOV R3, 0x1a9f0 ;  /* 0x0001a9f000037802 */ /* 0x000fe40000000f00 */
[----:B------:R-:W-:Y:S05]  /*1a9e0*/  CALL.REL.NOINC `($__internal_82_$__cuda_sm70_shflsync_bfly_p) ;  /* 0x00000fe000007944 */ /* 0x000fea0003c00000 */
[----:B------:R-:W-:Y:S01]  /*1a9f0*/  MOV R0, R150 ;  /* 0x0000009600007202 */ /* 0x000fe20000000f00 */
[----:B------:R-:W-:Y:S05]  /*1aa00*/  BRA `(.L_x_5022) ;  /* 0xffff99d000007947 */ /* 0x000fea000383ffff */
.L_x_4938:
[----:B-1----:R-:W-:Y:S01]  /*1aa10*/  IMAD.MOV.U32 R2, RZ, RZ, R0 ;  /* 0x000000ffff027224 */ /* 0x002fe200078e0000 */
[----:B------:R-:W-:Y:S02]  /*1aa20*/  MOV R150, 0x1 ;  /* 0x0000000100967802 */ /* 0x000fe40000000f00 */
[----:B------:R-:W-:Y:S02]  /*1aa30*/  MOV R3, 0x1aa50 ;  /* 0x0001aa5000037802 */ /* 0x000fe40000000f00 */
[----:B--2---:R-:W-:Y:S05]  /*1aa40*/  CALL.REL.NOINC `($__internal_82_$__cuda_sm70_shflsync_bfly_p) ;  /* 0x00000f8000007944 */ /* 0x004fea0003c00000 */
[----:B------:R-:W-:Y:S01]  /*1aa50*/  FADD.FTZ R0, R0, R150 ;  /* 0x0000009600007221 */ /* 0x000fe20000010000 */
[----:B------:R-:W-:Y:S02]  /*1aa60*/  MOV R2, R199 ;  /* 0x000000c700027202 */ /* 0x000fe40000000f00 */
[----:B------:R-:W-:Y:S02]  /*1aa70*/  MOV R150, 0x2 ;  /* 0x0000000200967802 */ /* 0x000fe40000000f00 */
[----:B------:R-:W-:Y:S02]  /*1aa80*/  MOV R3, 0x1aaa0 ;  /* 0x0001aaa000037802 */ /* 0x000fe40000000f00 */
[----:B------:R-:W-:Y:S05]  /*1aa90*/  CALL.REL.NOINC `($__internal_82_$__cuda_sm70_shflsync_bfly_p) ;  /* 0x00000f3000007944 */ /* 0x000fea0003c00000 */
[----:B------:R-:W-:Y:S01]  /*1aaa0*/  FADD.FTZ R4, R199, R150 ;  /* 0x00000096c7047221 */ /* 0x000fe20000010000 */
[----:B------:R-:W-:-:S02]  /*1aab0*/  MOV R150, 0x1 ;  /* 0x0000000100967802 */ /* 0x000fc40000000f00 */
[----:B------:R-:W-:Y:S02]  /*1aac0*/  MOV R3, 0x1aaf0 ;  /* 0x0001aaf000037802 */ /* 0x000fe40000000f00 */
[----:B------:R-:W-:Y:S02]  /*1aad0*/  MOV R2, R4 ;  /* 0x0000000400027202 */ /* 0x000fe40000000f00 */
[----:B------:R-:W-:Y:S05]  /*1aae0*/  CALL.REL.NOINC `($__internal_82_$__cuda_sm70_shflsync_bfly_p) ;  /* 0x00000ee000007944 */ /* 0x000fea0003c00000 */
[----:B------:R-:W-:Y:S01]  /*1aaf0*/  MOV R3, R150 ;  /* 0x0000009600037202 */ /* 0x000fe20000000f00 */
[----:B------:R-:W-:Y:S05]  /*1ab00*/  BRA `(.L_x_5023) ;  /* 0xffff994000007947 */ /* 0x000fea000383ffff */
.L_x_4945:
[----:B--234-:R-:W-:Y:S01]  /*1ab10*/  IMAD.MOV.U32 R33, RZ, RZ, R13 ;  /* 0x000000ffff217224 */ /* 0x01cfe200078e000d */
[----:B------:R-:W-:Y:S01]  /*1ab20*/  MOV R32, RZ ;  /* 0x000000ff00207202 */ /* 0x000fe20000000f00 */
[----:B------:R-:W-:Y:S01]  /*1ab30*/  IMAD.MOV.U32 R3, RZ, RZ, 0x181f ;  /* 0x0000181fff037424 */ /* 0x000fe200078e00ff */
[----:B------:R-:W-:Y:S02]  /*1ab40*/  MOV R2, 0x1ab60 ;  /* 0x0001ab6000027802 */ /* 0x000fe40000000f00 */
[----:B-1----:R-:W-:Y:S05]  /*1ab50*/  CALL.REL.NOINC `($__internal_83_$__cuda_sm70_shflsync_idx_p) ;  /* 0x00000ec000007944 */ /* 0x002fea0003c00000 */
[----:B------:R-:W-:Y:S01]  /*1ab60*/  MOV R5, R34 ;  /* 0x0000002200057202 */ /* 0x000fe20000000f00 */
[----:B------:R-:W-:Y:S05]  /*1ab70*/  BRA `(.L_x_5024) ;  /* 0xffffb19000007947 */ /* 0x000fea000383ffff */
.L_x_4946:
[----:B------:R-:W-:Y:S01]  /*1ab80*/  IMAD.MOV.U32 R33, RZ, RZ, R14 ;  /* 0x000000ffff217224 */ /* 0x000fe200078e000e */
[----:B------:R-:W-:Y:S01]  /*1ab90*/  MOV R32, RZ ;  /* 0x000000ff00207202 */ /* 0x000fe20000000f00 */
[----:B------:R-:W-:Y:S01]  /*1aba0*/  IMAD.MOV.U32 R3, RZ, RZ, 0x181f ;  /* 0x0000181fff037424 */ /* 0x000fe200078e00ff */
[----:B------:R-:W-:-:S02]  /*1abb0*/  MOV R2, 0x1abd0 ;  /* 0x0001abd000027802 */ /* 0x000fc40000000f00 */
[----:B-123--:R-:W-:Y:S05]  /*1abc0*/  CALL.REL.NOINC `($__internal_83_$__cuda_sm70_shflsync_idx_p) ;  /* 0x00000e5000007944 */ /* 0x00efea0003c00000 */
[----:B------:R-:W-:Y:S01]  /*1abd0*/  MOV R0, R34 ;  /* 0x0000002200007202 */ /* 0x000fe20000000f00 */
[----:B------:R-:W-:Y:S05]  /*1abe0*/  BRA `(.L_x_5025) ;  /* 0xffffb14000007947 */ /* 0x000fea000383ffff */
.L_x_4949:
[----:B------:R-:W-:Y:S01]  /*1abf0*/  IMAD.MOV.U32 R33, RZ, RZ, R13 ;  /* 0x000000ffff217224 */ /* 0x000fe200078e000d */
[----:B------:R-:W-:Y:S01]  /*1ac00*/  MOV R32, 0x1 ;  /* 0x0000000100207802 */ /* 0x000fe20000000f00 */
[----:B--2---:R-:W-:Y:S01]  /*1ac10*/  IMAD.MOV.U32 R3, RZ, RZ, 0x181f ;  /* 0x0000181fff037424 */ /* 0x004fe200078e00ff */
[----:B------:R-:W-:-:S02]  /*1ac20*/  MOV R2, 0x1ac40 ;  /* 0x0001ac4000027802 */ /* 0x000fc40000000f00 */
[----:B-1-34-:R-:W-:Y:S05]  /*1ac30*/  CALL.REL.NOINC `($__internal_83_$__cuda_sm70_shflsync_idx_p) ;  /* 0x00000de000007944 */ /* 0x01afea0003c00000 */
        /* <DEDUP_REMOVED lines=8> */
.L_x_4952:
[----:B------:R-:W-:Y:S01]  /*1acc0*/  IMAD.MOV.U32 R33, RZ, RZ, R13 ;  /* 0x000000ffff217224 */ /* 0x000fe200078e000d */
[----:B------:R-:W-:Y:S01]  /*1acd0*/  MOV R32, 0x2 ;  /* 0x0000000200207802 */ /* 0x000fe20000000f00 */
[----:B--2---:R-:W-:Y:S01]  /*1ace0*/  IMAD.MOV.U32 R3, RZ, RZ, 0x181f ;  /* 0x0000181fff037424 */ /* 0x004fe200078e00ff */
[----:B------:R-:W-:Y:S02]  /*1acf0*/  MOV R2, 0x1ad10 ;  /* 0x0001ad1000027802 */ /* 0x000fe40000000f00 */
[----:B-1-34-:R-:W-:Y:S05]  /*1ad00*/  CALL.REL.NOINC `($__internal_83_$__cuda_sm70_shflsync_idx_p) ;  /* 0x00000d1000007944 */ /* 0x01afea0003c00000 */
[----:B------:R-:W-:Y:S01]  /*1ad10*/  MOV R5, R34 ;  /* 0x0000002200057202 */ /* 0x000fe20000000f00 */
[----:B------:R-:W-:Y:S05]  /*1ad20*/  BRA `(.L_x_5027) ;  /* 0xffffb26000007947 */ /* 0x000fea000383ffff */
.L_x_4953:
[----:B------:R-:W-:Y:S01]  /*1ad30*/  IMAD.MOV.U32 R33, RZ, RZ, R14 ;  /* 0x000000ffff217224 */ /* 0x000fe200078e000e */
[----:B------:R-:W-:Y:S01]  /*1ad40*/  MOV R32, 0x2 ;  /* 0x0000000200207802 */ /* 0x000fe20000000f00 */
[----:B--2---:R-:W-:Y:S01]  /*1ad50*/  IMAD.MOV.U32 R3, RZ, RZ, 0x181f ;  /* 0x0000181fff037424 */ /* 0x004fe200078e00ff */
[----:B------:R-:W-:Y:S02]  /*1ad60*/  MOV R2, 0x1ad80 ;  /* 0x0001ad8000027802 */ /* 0x000fe40000000f00 */
[----:B-1-34-:R-:W-:Y:S05]  /*1ad70*/  CALL.REL.NOINC `($__internal_83_$__cuda_sm70_shflsync_idx_p) ;  /* 0x00000ca000007944 */ /* 0x01afea0003c00000 */
[----:B------:R-:W-:Y:S01]  /*1ad80*/  MOV R0, R34 ;  /* 0x0000002200007202 */ /* 0x000fe20000000f00 */
[----:B------:R-:W-:Y:S05]  /*1ad90*/  BRA `(.L_x_5028) ;  /* 0xffffb21000007947 */ /* 0x000fea000383ffff */
.L_x_4956:
[----:B------:R-:W-:Y:S01]  /*1ada0*/  IMAD.MOV.U32 R33, RZ, RZ, R13 ;  /* 0x000000ffff217224 */ /* 0x000fe200078e000d */
[----:B------:R-:W-:Y:S01]  /*1adb0*/  MOV R32, 0x3 ;  /* 0x0000000300207802 */ /* 0x000fe20000000f00 */
[----:B---3--:R-:W-:Y:S01]  /*1adc0*/  IMAD.MOV.U32 R3, RZ, RZ, 0x181f ;  /* 0x0000181fff037424 */ /* 0x008fe200078e00ff */
        /* <DEDUP_REMOVED lines=10> */
.L_x_4958:
[----:B------:R-:W-:Y:S01]  /*1ae70*/  IMAD.MOV.U32 R33, RZ, RZ, R5 ;  /* 0x000000ffff217224 */ /* 0x000fe200078e0005 */
[----:B------:R-:W-:Y:S01]  /*1ae80*/  MOV R32, RZ ;  /* 0x000000ff00207202 */ /* 0x000fe20000000f00 */
[----:B------:R-:W-:Y:S01]  /*1ae90*/  IMAD.MOV.U32 R3, RZ, RZ, 0x1c1f ;  /* 0x00001c1fff037424 */ /* 0x000fe200078e00ff */
[----:B------:R-:W-:Y:S02]  /*1aea0*/  MOV R2, 0x1aec0 ;  /* 0x0001aec000027802 */ /* 0x000fe40000000f00 */
[----:B--2---:R-:W-:Y:S05]  /*1aeb0*/  CALL.REL.NOINC `($__internal_83_$__cuda_sm70_shflsync_idx_p) ;  /* 0x00000b6000007944 */ /* 0x004fea0003c00000 */
[----:B------:R-:W-:Y:S01]  /*1aec0*/  MOV R4, R34 ;  /* 0x0000002200047202 */ /* 0x000fe20000000f00 */
[----:B------:R-:W-:Y:S05]  /*1aed0*/  BRA `(.L_x_5030) ;  /* 0xffffb53000007947 */ /* 0x000fea000383ffff */
.L_x_4959:
[----:B------:R-:W-:Y:S01]  /*1aee0*/  IMAD.MOV.U32 R33, RZ, RZ, R14 ;  /* 0x000000ffff217224 */ /* 0x000fe200078e000e */
[----:B------:R-:W-:Y:S01]  /*1aef0*/  MOV R32, RZ ;  /* 0x000000ff00207202 */ /* 0x000fe20000000f00 */
[----:B------:R-:W-:Y:S01]  /*1af00*/  IMAD.MOV.U32 R3, RZ, RZ, 0x1c1f ;  /* 0x00001c1fff037424 */ /* 0x000fe200078e00ff */
[----:B------:R-:W-:Y:S02]  /*1af10*/  MOV R2, 0x1af30 ;  /* 0x0001af3000027802 */ /* 0x000fe40000000f00 */
[----:B-123--:R-:W-:Y:S05]  /*1af20*/  CALL.REL.NOINC `($__internal_83_$__cuda_sm70_shflsync_idx_p) ;  /* 0x00000af000007944 */ /* 0x00efea0003c00000 */
[----:B------:R-:W-:Y:S01]  /*1af30*/  MOV R0, R34 ;  /* 0x0000002200007202 */ /* 0x000fe20000000f00 */
[----:B------:R-:W-:Y:S05]  /*1af40*/  BRA `(.L_x_5031) ;  /* 0xffffb4e000007947 */ /* 0x000fea000383ffff */
.L_x_4962:
        /* <DEDUP_REMOVED lines=13> */
.L_x_4966:
[----:B------:R-:W-:Y:S01]  /*1b020*/  IMAD.MOV.U32 R33, RZ, RZ, R5 ;  /* 0x000000ffff217224 */ /* 0x000fe200078e0005 */
[----:B------:R-:W-:Y:S01]  /*1b030*/  MOV R32, RZ ;  /* 0x000000ff00207202 */ /* 0x000fe20000000f00 */
[----:B------:R-:W-:Y:S01]  /*1b040*/  IMAD.MOV.U32 R3, RZ, RZ, 0x181f ;  /* 0x0000181fff037424 */ /* 0x000fe200078e00ff */
[----:B------:R-:W-:Y:S02]  /*1b050*/  MOV R2, 0x1b070 ;  /* 0x0001b07000027802 */ /* 0x000fe40000000f00 */
[----:B--2---:R-:W-:Y:S05]  /*1b060*/  CALL.REL.NOINC `($__internal_83_$__cuda_sm70_shflsync_idx_p) ;  /* 0x000009b000007944 */ /* 0x004fea0003c00000 */
[----:B------:R-:W-:Y:S01]  /*1b070*/  MOV R4, R34 ;  /* 0x0000002200047202 */ /* 0x000fe20000000f00 */
[----:B------:R-:W-:Y:S05]  /*1b080*/  BRA `(.L_x_5033) ;  /* 0xffffd05000007947 */ /* 0x000fea000383ffff */
.L_x_4967:
[----:B------:R-:W-:Y:S01]  /*1b090*/  IMAD.MOV.U32 R33, RZ, RZ, R14 ;  /* 0x000000ffff217224 */ /* 0x000fe200078e000e */
[----:B------:R-:W-:Y:S01]  /*1b0a0*/  MOV R32, RZ ;  /* 0x000000ff00207202 */ /* 0x000fe20000000f00 */
[----:B------:R-:W-:Y:S01]  /*1b0b0*/  IMAD.MOV.U32 R3, RZ, RZ, 0x181f ;  /* 0x0000181fff037424 */ /* 0x000fe200078e00ff */
[----:B------:R-:W-:Y:S02]  /*1b0c0*/  MOV R2, 0x1b0e0 ;  /* 0x0001b0e000027802 */ /* 0x000fe40000000f00 */
[----:B-123--:R-:W-:Y:S05]  /*1b0d0*/  CALL.REL.NOINC `($__internal_83_$__cuda_sm70_shflsync_idx_p) ;  /* 0x0000094000007944 */ /* 0x00efea0003c00000 */
[----:B------:R-:W-:Y:S01]  /*1b0e0*/  MOV R0, R34 ;  /* 0x0000002200007202 */ /* 0x000fe20000000f00 */
[----:B------:R-:W-:Y:S05]  /*1b0f0*/  BRA `(.L_x_5034) ;  /* 0xffffd00000007947 */ /* 0x000fea000383ffff */
.L_x_4970:
[----:B------:R-:W-:Y:S01]  /*1b100*/  IMAD.MOV.U32 R33, RZ, RZ, R5 ;  /* 0x000000ffff217224 */ /* 0x000fe200078e0005 */
[----:B------:R-:W-:Y:S01]  /*1b110*/  MOV R32, 0x1 ;  /* 0x0000000100207802 */ /* 0x000fe20000000f00 */
[----:B-1----:R-:W-:Y:S01]  /*1b120*/  IMAD.MOV.U32 R3, RZ, RZ, 0x181f ;  /* 0x0000181fff037424 */ /* 0x002fe200078e00ff */
[----:B------:R-:W-:-:S02]  /*1b130*/  MOV R2, 0x1b150 ;  /* 0x0001b15000027802 */ /* 0x000fc40000000f00 */
[----:B--234-:R-:W-:Y:S05]  /*1b140*/  CALL.REL.NOINC `($__internal_83_$__cuda_sm70_shflsync_idx_p) ;  /* 0x000008d000007944 */ /* 0x01cfea0003c00000 */
        /* <DEDUP_REMOVED lines=8> */
.L_x_4973:
[----:B------:R-:W-:Y:S01]  /*1b1d0*/  IMAD.MOV.U32 R33, RZ, RZ, R5 ;  /* 0x000000ffff217224 */ /* 0x000fe200078e0005 */
[----:B------:R-:W-:Y:S01]  /*1b1e0*/  MOV R32, 0x2 ;  /* 0x0000000200207802 */ /* 0x000fe20000000f00 */
[----:B-1----:R-:W-:Y:S01]  /*1b1f0*/  IMAD.MOV.U32 R3, RZ, RZ, 0x181f ;  /* 0x0000181fff037424 */ /* 0x002fe200078e00ff */
[----:B------:R-:W-:Y:S02]  /*1b200*/  MOV R2, 0x1b220 ;  /* 0x0001b22000027802 */ /* 0x000fe40000000f00 */
[----:B--234-:R-:W-:Y:S05]  /*1b210*/  CALL.REL.NOINC `($__internal_83_$__cuda_sm70_shflsync_idx_p) ;  /* 0x0000080000007944 */ /* 0x01cfea0003c00000 */
[----:B------:R-:W-:Y:S01]  /*1b220*/  MOV R4, R34 ;  /* 0x0000002200047202 */ /* 0x000fe20000000f00 */
[----:B------:R-:W-:Y:S05]  /*1b230*/  BRA `(.L_x_5036) ;  /* 0xffffd13000007947 */ /* 0x000fea000383ffff */
.L_x_4974:
[----:B------:R-:W-:Y:S01]  /*1b240*/  IMAD.MOV.U32 R33, RZ, RZ, R14 ;  /* 0x000000ffff217224 */ /* 0x000fe200078e000e */
[----:B------:R-:W-:Y:S01]  /*1b250*/  MOV R32, 0x2 ;  /* 0x0000000200207802 */ /* 0x000fe20000000f00 */
[----:B-1----:R-:W-:Y:S01]  /*1b260*/  IMAD.MOV.U32 R3, RZ, RZ, 0x181f ;  /* 0x0000181fff037424 */ /* 0x002fe200078e00ff */
[----:B------:R-:W-:Y:S02]  /*1b270*/  MOV R2, 0x1b290 ;  /* 0x0001b29000027802 */ /* 0x000fe40000000f00 */
[----:B--234-:R-:W-:Y:S05]  /*1b280*/  CALL.REL.NOINC `($__internal_83_$__cuda_sm70_shflsync_idx_p) ;  /* 0x0000079000007944 */ /* 0x01cfea0003c00000 */
[----:B------:R-:W-:Y:S01]  /*1b290*/  MOV R0, R34 ;  /* 0x0000002200007202 */ /* 0x000fe20000000f00 */
[----:B------:R-:W-:Y:S05]  /*1b2a0*/  BRA `(.L_x_5037) ;  /* 0xffffd0e000007947 */ /* 0x000fea000383ffff */
.L_x_4977:
        /* <DEDUP_REMOVED lines=13> */
.L_x_4979:
[----:B------:R-:W-:Y:S01]  /*1b380*/  IMAD.MOV.U32 R33, RZ, RZ, R35 ;  /* 0x000000ffff217224 */ /* 0x000fe200078e0023 */
[----:B------:R-:W-:Y:S01]  /*1b390*/  MOV R32, RZ ;  /* 0x000000ff00207202 */ /* 0x000fe20000000f00 */
[----:B------:R-:W-:Y:S01]  /*1b3a0*/  IMAD.MOV.U32 R3, RZ, RZ, 0x1f ;  /* 0x0000001fff037424 */ /* 0x000fe200078e00ff */
[----:B------:R-:W-:Y:S02]  /*1b3b0*/  MOV R2, 0x1b3d0 ;  /* 0x0001b3d000027802 */ /* 0x000fe40000000f00 */
[----:B-1-3--:R-:W-:Y:S05]  /*1b3c0*/  CALL.REL.NOINC `($__internal_83_$__cuda_sm70_shflsync_idx_p) ;  /* 0x0000065000007944 */ /* 0x00afea0003c00000 */
[----:B------:R-:W-:Y:S01]  /*1b3d0*/  MOV R9, R34 ;  /* 0x0000002200097202 */ /* 0x000fe20000000f00 */
[----:B------:R-:W-:Y:S05]  /*1b3e0*/  BRA `(.L_x_5039) ;  /* 0xffffd2a000007947 */ /* 0x000fea000383ffff */
.L_x_4980:
[----:B------:R-:W-:Y:S01]  /*1b3f0*/  IMAD.MOV.U32 R33, RZ, RZ, R35 ;  /* 0x000000ffff217224 */ /* 0x000fe200078e0023 */
[----:B------:R-:W-:Y:S01]  /*1b400*/  MOV R32, 0x1 ;  /* 0x0000000100207802 */ /* 0x000fe20000000f00 */
[----:B------:R-:W-:Y:S01]  /*1b410*/  IMAD.MOV.U32 R3, RZ, RZ, 0x1f ;  /* 0x0000001fff037424 */ /* 0x000fe200078e00ff */
[----:B------:R-:W-:Y:S02]  /*1b420*/  MOV R2, 0x1b440 ;  /* 0x0001b44000027802 */ /* 0x000fe40000000f00 */
[----:B-1234-:R-:W-:Y:S05]  /*1b430*/  CALL.REL.NOINC `($__internal_83_$__cuda_sm70_shflsync_idx_p) ;  /* 0x000005e000007944 */ /* 0x01efea0003c00000 */
[----:B------:R-:W-:Y:S01]  /*1b440*/  MOV R6, R34 ;  /* 0x0000002200067202 */ /* 0x000fe20000000f00 */
[----:B------:R-:W-:Y:S05]  /*1b450*/  BRA `(.L_x_5040) ;  /* 0xffffd25000007947 */ /* 0x000fea000383ffff */
.L_x_4981:
[----:B------:R-:W-:Y:S02]  /*1b460*/  MOV R3, 0x1 ;  /* 0x0000000100037802 */ /* 0x000fe40000000f00 */
[----:B------:R-:W-:-:S02]  /*1b470*/  MOV R2, 0x1b490 ;  /* 0x0001b49000027802 */ /* 0x000fc40000000f00 */
[----:B--2-4-:R-:W-:Y:S05]  /*1b480*/  CALL.REL.NOINC `($__internal_84_$__cuda_sm70_shflsync_up_p) ;  /* 0x000005e000007944 */ /* 0x014fea0003c00000 */
[----:B------:R-:W-:Y:S05]  /*1b490*/  BRA `(.L_x_5041) ;  /* 0xffffd33000007947 */ /* 0x000fea000383ffff */
.L_x_4982:
[----:B------:R-:W-:Y:S02]  /*1b4a0*/  MOV R3, 0x2 ;  /* 0x0000000200037802 */ /* 0x000fe40000000f00 */
[----:B------:R-:W-:-:S02]  /*1b4b0*/  MOV R2, 0x1b4d0 ;  /* 0x0001b4d000027802 */ /* 0x000fc40000000f00 */
[----:B--2-4-:R-:W-:Y:S05]  /*1b4c0*/  CALL.REL.NOINC `($__internal_84_$__cuda_sm70_shflsync_up_p) ;  /* 0x000005a000007944 */ /* 0x014fea0003c00000 */
        /* <DEDUP_REMOVED lines=24> */
.L_x_4986:
[----:B------:R-:W-:Y:S02]  /*1b650*/  MOV R3, 0x1 ;  /* 0x0000000100037802 */ /* 0x000fe40000000f00 */
[----:B------:R-:W-:Y:S02]  /*1b660*/  MOV R2, 0x1b680 ;  /* 0x0001b68000027802 */ /* 0x000fe40000000f00 */
[----:B--2---:R-:W-:Y:S05]  /*1b670*/  CALL.REL.NOINC `($__internal_84_$__cuda_sm70_shflsync_up_p) ;  /* 0x000003f000007944 */ /* 0x004fea0003c00000 */
[----:B------:R-:W-:Y:S01]  /*1b680*/  MOV R2, R4 ;  /* 0x0000000400027202 */ /* 0x000fe20000000f00 */
[----:B------:R-:W-:Y:S05]  /*1b690*/  BRA `(.L_x_5043) ;  /* 0xffffd39000007947 */ /* 0x000fea000383ffff */
.L_x_4987:
        /* <DEDUP_REMOVED lines=27> */
.L_x_4989:
[----:B------:R-:W-:Y:S02]  /*1b850*/  SEL R0, RZ, 0x1, P0 ;  /* 0x00000001ff007807 */ /* 0x000fe40000000000 */
[----:B------:R-:W-:Y:S02]  /*1b860*/  MOV R2, 0x1b880 ;  /* 0x0001b88000027802 */ /* 0x000fe40000000f00 */
[----:B-12---:R-:W-:Y:S05]  /*1b870*/  CALL.REL.NOINC `($__internal_85_$__cuda_sm70_votesync_ballot) ;  /* 0x0000025000007944 */ /* 0x006fea0003c00000 */
[----:B------:R-:W-:Y:S05]  /*1b880*/  BRA `(.L_x_5045) ;  /* 0xffffd33000007947 */ /* 0x000fea000383ffff */
.L_x_4990:
[----:B------:R-:W-:Y:S01]  /*1b890*/  IMAD.MOV.U32 R33, RZ, RZ, R7 ;  /* 0x000000ffff217224 */ /* 0x000fe200078e0007 */
[----:B----4-:R-:W-:Y:S01]  /*1b8a0*/  MOV R32, R13 ;  /* 0x0000000d00207202 */ /* 0x010fe20000000f00 */
[----:B------:R-:W-:Y:S01]  /*1b8b0*/  IMAD.MOV.U32 R3, RZ, RZ, 0x1f ;  /* 0x0000001fff037424 */ /* 0x000fe200078e00ff */
[----:B------:R-:W-:Y:S02]  /*1b8c0*/  MOV R2, 0x1b8e0 ;  /* 0x0001b8e000027802 */ /* 0x000fe40000000f00 */
[----:B-123--:R-:W-:Y:S05]  /*1b8d0*/  CALL.REL.NOINC `($__internal_83_$__cuda_sm70_shflsync_idx_p) ;  /* 0x0000014000007944 */ /* 0x00efea0003c00000 */
[----:B------:R-:W-:Y:S01]  /*1b8e0*/  IMAD.MOV.U32 R12, RZ, RZ, R34 ;  /* 0x000000ffff0c7224 */ /* 0x000fe200078e0022 */
[----:B------:R-:W-:Y:S01]  /*1b8f0*/  MOV R32, R13 ;  /* 0x0000000d00207202 */ /* 0x000fe20000000f00 */
[----:B------:R-:W-:Y:S01]  /*1b900*/  IMAD.MOV.U32 R33, RZ, RZ, R8 ;  /* 0x000000ffff217224 */ /* 0x000fe200078e0008 */
[----:B------:R-:W-:Y:S02]  /*1b910*/  MOV R3, 0x1f ;  /* 0x0000001f00037802 */ /* 0x000fe40000000f00 */
[----:B------:R-:W-:-:S02]  /*1b920*/  MOV R2, 0x1b940 ;  /* 0x0001b94000027802 */ /* 0x000fc40000000f00 */
[----:B------:R-:W-:Y:S05]  /*1b930*/  CALL.REL.NOINC `($__internal_83_$__cuda_sm70_shflsync_idx_p) ;  /* 0x000000e000007944 */ /* 0x000fea0003c00000 */
[----:B------:R-:W-:Y:S01]  /*1b940*/  MOV R5, R34 ;  /* 0x0000002200057202 */ /* 0x000fe20000000f00 */
[----:B------:R-:W-:Y:S05]  /*1b950*/  BRA `(.L_x_5046) ;  /* 0xffffd2a000007947 */ /* 0x000fea000383ffff */
.L_x_4993:
[----:B------:R-:W-:Y:S01]  /*1b960*/  IMAD.MOV.U32 R33, RZ, RZ, R4 ;  /* 0x000000ffff217224 */ /* 0x000fe200078e0004 */
[----:B------:R-:W-:Y:S01]  /*1b970*/  MOV R32, R0 ;  /* 0x0000000000207202 */ /* 0x000fe20000000f00 */
[----:B------:R-:W-:Y:S01]  /*1b980*/  IMAD.MOV.U32 R3, RZ, RZ, 0x1f ;  /* 0x0000001fff037424 */ /* 0x000fe200078e00ff */
[----:B------:R-:W-:-:S02]  /*1b990*/  MOV R2, 0x1b9b0 ;  /* 0x0001b9b000027802 */ /* 0x000fc40000000f00 */
[----:B-12-4-:R-:W-:Y:S05]  /*1b9a0*/  CALL.REL.NOINC `($__internal_83_$__cuda_sm70_shflsync_idx_p) ;  /* 0x0000007000007944 */ /* 0x016fea0003c00000 */
[----:B------:R-:W-:Y:S01]  /*1b9b0*/  MOV R15, R34 ;  /* 0x00000022000f7202 */ /* 0x000fe20000000f00 */
[----:B------:R-:W-:Y:S05]  /*1b9c0*/  BRA `(.L_x_4992) ;  /* 0xffffd29000007947 */ /* 0x000fea000383ffff */
        .weak           $__internal_82_$__cuda_sm70_shflsync_bfly_p
        .type           $__internal_82_$__cuda_sm70_shflsync_bfly_p,@function
        .size           $__internal_82_$__cuda_sm70_shflsync_bfly_p,($__internal_83_$__cuda_sm70_shflsync_idx_p - $__internal_82_$__cuda_sm70_shflsync_bfly_p)
$__internal_82_$__cuda_sm70_shflsync_bfly_p:
[----:B------:R-:W-:Y:S04]  /*1b9d0*/  WARPSYNC R224 ;  /* 0x000000e000007348 */ /* 0x000fe80003800000 */
[----:B------:R1:W2:Y:S02]  /*1b9e0*/  SHFL.BFLY PT, R150, R2, R150, R225 ;  /* 0x0c00009602967389 */ /* 0x0002a400000e00e1 */
[----:B-1----:R-:W-:-:S02]  /*1b9f0*/  MOV R2, R3 ;  /* 0x0000000300027202 */ /* 0x002fc40000000f00 */
[----:B------:R-:W-:-:S04]  /*1ba00*/  MOV R3, 0x0 ;  /* 0x0000000000037802 */ /* 0x000fc80000000f00 */
[----:B--2---:R-:W-:Y:S05]  /*1ba10*/  RET.REL.NODEC R2 `(_ZN7cutlass13device_kernelIN5flash19enable_sm80_to_sm89INS1_16FlashAttnFwdSm80INS1_25CollectiveMainloopFwdSm80ILi8ELi2ELb0EN4cute5tupleIJNS5_1CILi128EEENS7_ILi64EEENS7_ILi192EEEEEELi192ENS_10bfloat16_tEfNS_4arch4Sm80ELb0ELb0ELb0ELb1ELb1ELb1ELb1ELb1EEENS1_21CollectiveEpilogueFwdINS6_IJS8_SA_S9_EEENS6_IJNS7_ILi1EEESI_SI_EEESC_SE_Li256ELb1ELb1ELb1ELb0EEENS1_36VarlenDynamicPersistentTileSchedulerILi128ELi64ELi256ELi256ELb1ELb1ELb0ELb0ELb1ELb1EEEEEEEEEvNT_6ParamsE) ;  /* 0xfffe45e002007950 */ /* 0x004fea0003c3ffff */
        .weak           $__internal_83_$__cuda_sm70_shflsync_idx_p
        .type           $__internal_83_$__cuda_sm70_shflsync_idx_p,@function
        .size           $__internal_83_$__cuda_sm70_shflsync_idx_p,($__internal_84_$__cuda_sm70_shflsync_up_p - $__internal_83_$__cuda_sm70_shflsync_idx_p)
$__internal_83_$__cuda_sm70_shflsync_idx_p:
[----:B------:R-:W-:-:S04]  /*1ba20*/  MOV R34, 0xffffffff ;  /* 0xffffffff00227802 */ /* 0x000fc80000000f00 */
[----:B------:R-:W-:Y:S04]  /*1ba30*/  WARPSYNC R34 ;  /* 0x0000002200007348 */ /* 0x000fe80003800000 */
[----:B------:R1:W2:Y:S02]  /*1ba40*/  SHFL.IDX PT, R34, R33, R32, R3 ;  /* 0x0000002021227389 */ /* 0x0002a400000e0003 */
[----:B-1----:R-:W-:-:S04]  /*1ba50*/  MOV R3, 0x0 ;  /* 0x0000000000037802 */ /* 0x002fc80000000f00 */
[----:B--2---:R-:W-:Y:S05]  /*1ba60*/  RET.REL.NODEC R2 `(_ZN7cutlass13device_kernelIN5flash19enable_sm80_to_sm89INS1_16FlashAttnFwdSm80INS1_25CollectiveMainloopFwdSm80ILi8ELi2ELb0EN4cute5tupleIJNS5_1CILi128EEENS7_ILi64EEENS7_ILi192EEEEEELi192ENS_10bfloat16_tEfNS_4arch4Sm80ELb0ELb0ELb0ELb1ELb1ELb1ELb1ELb1EEENS1_21CollectiveEpilogueFwdINS6_IJS8_SA_S9_EEENS6_IJNS7_ILi1EEESI_SI_EEESC_SE_Li256ELb1ELb1ELb1ELb0EEENS1_36VarlenDynamicPersistentTileSchedulerILi128ELi64ELi256ELi256ELb1ELb1ELb0ELb0ELb1ELb1EEEEEEEEEvNT_6ParamsE) ;  /* 0xfffe459002007950 */ /* 0x004fea0003c3ffff */
        .weak           $__internal_84_$__cuda_sm70_shflsync_up_p
        .type           $__internal_84_$__cuda_sm70_shflsync_up_p,@function
        .size           $__internal_84_$__cuda_sm70_shflsync_up_p,($__internal_85_$__cuda_sm70_votesync_ballot - $__internal_84_$__cuda_sm70_shflsync_up_p)
$__internal_84_$__cuda_sm70_shflsync_up_p:
[----:B------:R-:W-:Y:S02]  /*1ba70*/  MOV R4, RZ ;  /* 0x000000ff00047202 */ /* 0x000fe40000000f00 */
[----:B------:R-:W-:-:S04]  /*1ba80*/  MOV R12, 0xffffffff ;  /* 0xffffffff000c7802 */ /* 0x000fc80000000f00 */
[----:B------:R-:W-:Y:S04]  /*1ba90*/  WARPSYNC R12 ;  /* 0x0000000c00007348 */ /* 0x000fe80003800000 */
[----:B------:R1:W2:Y:S02]  /*1baa0*/  SHFL.UP PT, R4, R0, R3, R4 ;  /* 0x0400000300047389 */ /* 0x0002a400000e0004 */
[----:B-1----:R-:W-:-:S04]  /*1bab0*/  MOV R3, 0x0 ;  /* 0x0000000000037802 */ /* 0x002fc80000000f00 */
[----:B--2---:R-:W-:Y:S05]  /*1bac0*/  RET.REL.NODEC R2 `(_ZN7cutlass13device_kernelIN5flash19enable_sm80_to_sm89INS1_16FlashAttnFwdSm80INS1_25CollectiveMainloopFwdSm80ILi8ELi2ELb0EN4cute5tupleIJNS5_1CILi128EEENS7_ILi64EEENS7_ILi192EEEEEELi192ENS_10bfloat16_tEfNS_4arch4Sm80ELb0ELb0ELb0ELb1ELb1ELb1ELb1ELb1EEENS1_21CollectiveEpilogueFwdINS6_IJS8_SA_S9_EEENS6_IJNS7_ILi1EEESI_SI_EEESC_SE_Li256ELb1ELb1ELb1ELb0EEENS1_36VarlenDynamicPersistentTileSchedulerILi128ELi64ELi256ELi256ELb1ELb1ELb0ELb0ELb1ELb1EEEEEEEEEvNT_6ParamsE) ;  /* 0xfffe453002007950 */ /* 0x004fea0003c3ffff */
        .weak           $__internal_85_$__cuda_sm70_votesync_ballot
        .type           $__internal_85_$__cuda_sm70_votesync_ballot,@function
        .size           $__internal_85_$__cuda_sm70_votesync_ballot,(.L_x_6324 - $__internal_85_$__cuda_sm70_votesync_ballot)
$__internal_85_$__cuda_sm70_votesync_ballot:
[----:B------:R-:W-:Y:S01]  /*1bad0*/  ISETP.NE.U32.AND P0, PT, R0, 0x1, PT ;  /* 0x000000010000780c */ /* 0x000fe20003f05070 */
[----:B------:R-:W-:-:S04]  /*1bae0*/  IMAD.MOV.U32 R3, RZ, RZ, -0x1 ;  /* 0xffffffffff037424 */ /* 0x000fc800078e00ff */
[----:B------:R-:W-:Y:S08]  /*1baf0*/  WARPSYNC R3 ;  /* 0x0000000300007348 */ /* 0x000ff00003800000 */
[----:B------:R-:W-:-:S04]  /*1bb00*/  VOTE.ANY R0, PT, !P0 ;  /* 0x0000000000007806 */ /* 0x000fc800040e0100 */
[----:B------:R-:W-:Y:S01]  /*1bb10*/  LOP3.LUT R0, R0, R3, RZ, 0xc0, !PT ;  /* 0x0000000300007212 */ /* 0x000fe200078ec0ff */
[----:B------:R-:W-:-:S04]  /*1bb20*/  IMAD.MOV.U32 R3, RZ, RZ, 0x0 ;  /* 0x00000000ff037424 */ /* 0x000fc800078e00ff */
[----:B------:R-:W-:Y:S05]  /*1bb30*/  RET.REL.NODEC R2 `(_ZN7cutlass13device_kernelIN5flash19enable_sm80_to_sm89INS1_16FlashAttnFwdSm80INS1_25CollectiveMainloopFwdSm80ILi8ELi2ELb0EN4cute5tupleIJNS5_1CILi128EEENS7_ILi64EEENS7_ILi192EEEEEELi192ENS_10bfloat16_tEfNS_4arch4Sm80ELb0ELb0ELb0ELb1ELb1ELb1ELb1ELb1EEENS1_21CollectiveEpilogueFwdINS6_IJS8_SA_S9_EEENS6_IJNS7_ILi1EEESI_SI_EEESC_SE_Li256ELb1ELb1ELb1ELb0EEENS1_36VarlenDynamicPersistentTileSchedulerILi128ELi64ELi256ELi256ELb1ELb1ELb0ELb0ELb1ELb1EEEEEEEEEvNT_6ParamsE) ;  /* 0xfffe44c002007950 */ /* 0x000fea0003c3ffff */
.L_x_5047:
        /* <DEDUP_REMOVED lines=12> */
.L_x_6324:


//--------------------- .text._ZN7cutlass13device_kernelIN5flash19enable_sm80_to_sm89INS1_16FlashAttnFwdSm80INS1_25CollectiveMainloopFwdSm80ILi8ELi2ELb0EN4cute5tupleIJNS5_1CILi128EEENS7_ILi64EEENS7_ILi192EEEEEELi192ENS_10bfloat16_tEfNS_4arch4Sm80ELb0ELb1ELb0ELb0ELb1ELb0ELb1ELb1EEENS1_21CollectiveEpilogueFwdINS6_IJS8_SA_S9_EEENS6_IJNS7_ILi1EEESI_SI_EEESC_SE_Li256ELb0ELb1ELb1ELb0EEENS1_19SingleTileSchedulerILb0ELb1ELb1ELi128EEEEEEEEEvNT_6ParamsE --------------------------
	.section	.text._ZN7cutlass13device_kernelIN5flash19enable_sm80_to_sm89INS1_16FlashAttnFwdSm80INS1_25CollectiveMainloopFwdSm80ILi8ELi2ELb0EN4cute5tupleIJNS5_1CILi128EEENS7_ILi64EEENS7_ILi192EEEEEELi192ENS_10bfloat16_tEfNS_4arch4Sm80ELb0ELb1ELb0ELb0ELb1ELb0ELb1ELb1EEENS1_21CollectiveEpilogueFwdINS6_IJS8_SA_S9_EEENS6_IJNS7_ILi1EEESI_SI_EEESC_SE_Li256ELb0ELb1ELb1ELb0EEENS1_19SingleTileSchedulerILb0ELb1ELb1ELi128EEEEEEEEEvNT_6ParamsE,"ax",@progbits
	.sectioninfo	@"SHI_REGISTERS=228"
	.align	128
.text._ZN7cutlass13device_kernelIN5flash19enable_sm80_to_sm89INS1_16FlashAttnFwdSm80INS1_25CollectiveMainloopFwdSm80ILi8ELi2ELb0EN4cute5tupleIJNS5_1CILi128EEENS7_ILi64EEENS7_ILi192EEEEEELi192ENS_10bfloat16_tEfNS_4arch4Sm80ELb0ELb1ELb0ELb0ELb1ELb0ELb1ELb1EEENS1_21CollectiveEpilogueFwdINS6_IJS8_SA_S9_EEENS6_IJNS7_ILi1EEESI_SI_EEESC_SE_Li256ELb0ELb1ELb1ELb0EEENS1_19SingleTileSchedulerILb0ELb1ELb1ELi128EEEEEEEEEvNT_6ParamsE:
        .type           _ZN7cutlass13device_kernelIN5flash19enable_sm80_to_sm89INS1_16FlashAttnFwdSm80INS1_25CollectiveMainloopFwdSm80ILi8ELi2ELb0EN4cute5tupleIJNS5_1CILi128EEENS7_ILi64EEENS7_ILi192EEEEEELi192ENS_10bfloat16_tEfNS_4arch4Sm80ELb0ELb1ELb0ELb0ELb1ELb0ELb1ELb1EEENS1_21CollectiveEpilogueFwdINS6_IJS8_SA_S9_EEENS6_IJNS7_ILi1EEESI_SI_EEESC_SE_Li256ELb0ELb1ELb1ELb0EEENS1_19SingleTileSchedulerILb0ELb1ELb1ELi128EEEEEEEEEvNT_6ParamsE,@function
        .size           _ZN7cutlass13device_kernelIN5flash19enable_sm80_to_sm89INS1_16FlashAttnFwdSm80INS1_25CollectiveMainloopFwdSm80ILi8ELi2ELb0EN4cute5tupleIJNS5_1CILi128EEENS7_ILi64EEENS7_ILi192EEEEEELi192ENS_10bfloat16_tEfNS_4arch4Sm80ELb0ELb1ELb0ELb0ELb1ELb0ELb1ELb1EEENS1_21CollectiveEpilogueFwdINS6_IJS8_SA_S9_EEENS6_IJNS7_ILi1EEESI_SI_EEESC_SE_Li256ELb0ELb1ELb1ELb0EEENS1_19SingleTileSchedulerILb0ELb1ELb1ELi128EEEEEEEEEvNT_6ParamsE,(.L_x_6329 - _ZN7cutlass13device_kernelIN5flash19enable_sm80_to_sm89INS1_16FlashAttnFwdSm80INS1_25CollectiveMainloopFwdSm80ILi8ELi2ELb0EN4cute5tupleIJNS5_1CILi128EEENS7_ILi64EEENS7_ILi192EEEEEELi192ENS_10bfloat16_tEfNS_4arch4Sm80ELb0ELb1ELb0ELb0ELb1ELb0ELb1ELb1EEENS1_21CollectiveEpilogueFwdINS6_IJS8_SA_S9_EEENS6_IJNS7_ILi1EEESI_SI_EEESC_SE_Li256ELb0ELb1ELb1ELb0EEENS1_19SingleTileSchedulerILb0ELb1ELb1ELi128EEEEEEEEEvNT_6ParamsE)
        .other          _ZN7cutlass13device_kernelIN5flash19enable_sm80_to_sm89INS1_16FlashAttnFwdSm80INS1_25CollectiveMainloopFwdSm80ILi8ELi2ELb0EN4cute5tupleIJNS5_1CILi128EEENS7_ILi64EEENS7_ILi192EEEEEELi192ENS_10bfloat16_tEfNS_4arch4Sm80ELb0ELb1ELb0ELb0ELb1ELb0ELb1ELb1EEENS1_21CollectiveEpilogueFwdINS6_IJS8_SA_S9_EEENS6_IJNS7_ILi1EEESI_SI_EEESC_SE_Li256ELb0ELb1ELb1ELb0EEENS1_19SingleTileSchedulerILb0ELb1ELb1ELi128EEEEEEEEEvNT_6ParamsE,@"STO_CUDA_ENTRY STV_DEFAULT"
_ZN7cutlass13device_kernelIN5flash19enable_sm80_to_sm89INS1_16FlashAttnFwdSm80INS1_25CollectiveMainloopFwdSm80ILi8ELi2ELb0EN4cute5tupleIJNS5_1CILi128EEENS7_ILi64EEENS7_ILi192EEEEEELi192ENS_10bfloat16_tEfNS_4arch4Sm80ELb0ELb1ELb0ELb0ELb1ELb0ELb1ELb1EEENS1_21CollectiveEpilogueFwdINS6_IJS8_SA_S9_EEENS6_IJNS7_ILi1EEESI_SI_EEESC_SE_Li256ELb0ELb1ELb1ELb0EEENS1_19SingleTileSchedulerILb0ELb1ELb1ELi128EEEEEEEEEvNT_6ParamsE:
        /* <DEDUP_REMOVED lines=17> */
.L_x_5048:
[----:B------:R-:W-:Y:S02]  /*0110*/  ULDC.64 UR4, c[0x0][0x550] ;  /* 0x0001540000047ab9 */ /* 0x000fe40000000a00 */
[----:B------:R-:W-:Y:S02]  /*0120*/  UISETP.NE.AND UP0, UPT, UR4, 0x1, UPT ;  /* 0x000000010400788c */ /* 0x000fe4000bf05270 */
[----:B------:R-:W-:-:S02]  /*0130*/  UIMAD.WIDE.U32 UR10, UR6, UR5, URZ ;  /* 0x00000005060a72a5 */ /* 0x000fc4000f8e003f */
[----:B------:R-:W-:Y:S02]  /*0140*/  ULDC UR4, c[0x0][0x558] ;  /* 0x0001560000047ab9 */ /* 0x000fe40000000800 */
[----:B------:R-:W-:-:S05]  /*0150*/  UMOV UR14, UR6 ;  /* 0x00000006000e7c82 */ /* 0x000fca0008000000 */
[----:B------:R-:W-:-:S03]  /*0160*/  @UP0 USHF.R.U32.HI UR14, URZ, UR4, UR11 ;  /* 0x000000043f0e0299 */ /* 0x000fc6000801160b */
.L_x_5049:
        /* <DEDUP_REMOVED lines=50> */
.L_x_5051:
[----:B------:R-:W-:Y:S02]  /*0490*/  ULDC UR4, c[0x0][0x32c] ;  /* 0x0000cb0000047ab9 */ /* 0x000fe40000000800 */
[----:B------:R-:W-:-:S03]  /*04a0*/  UISETP.NE.AND UP2, UPT, UR10, UR4, UPT ;  /* 0x000000040a00728c */ /* 0x000fc6000bf45270 */
[----:B------:R-:W-:Y:S02]  /*04b0*/  ULDC.64 UR4, c[0x0][0x330] ;  /* 0x0000cc0000047ab9 */ /* 0x000fe40000000a00 */
[----:B------:R-:W-:-:S07]  /*04c0*/  UIMAD.WIDE.U32 UR16, UR11, UR4, URZ ;  /* 0x000000040b1072a5 */ /* 0x000fce000f8e003f */
[----:B------:R-:W-:Y:S02]  /*04d0*/  @UP2 UMOV UR13, UR17 ;  /* 0x00000011000d2c82 */ /* 0x000fe40008000000 */
[----:B------:R-:W-:Y:S02]  /*04e0*/  @UP2 USHF.R.U32.HI UR11, URZ, UR5, UR13 ;  /* 0x000000053f0b2299 */ /* 0x000fe4000801160d */
.L_x_5052:
[----:B------:R-:W-:Y:S02]  /*04f0*/  ULDC UR4, c[0x0][0x32c] ;  /* 0x0000cb0000047ab9 */ /* 0x000fe40000000800 */
[----:B------:R-:W-:-:S04]  /*0500*/  UIMAD UR4, UR11, UR4, UR4 ;  /* 0x000000040b0472a4 */ /* 0x000fc8000f8e0204 */
[----:B------:R-:W-:-:S04]  /*0510*/  UISETP.LT.AND UP2, UPT, UR9, UR4, UPT ;  /* 0x000000040900728c */ /* 0x000fc8000bf41270 */
[----:B------:R-:W-:Y:S02]  /*0520*/  USEL UR9, UR9, UR4, UP2 ;  /* 0x0000000409097287 */ /* 0x000fe40009000000 */
.L_x_5050:
        /* <DEDUP_REMOVED lines=34> */
.L_x_5054:
[----:B------:R-:W-:Y:S02]  /*0750*/  ULDC UR4, c[0x0][0x32c] ;  /* 0x0000cb0000047ab9 */ /* 0x000fe40000000800 */
[----:B------:R-:W-:-:S03]  /*0760*/  UISETP.NE.AND UP2, UPT, UR4, 0x1, UPT ;  /* 0x000000010400788c */ /* 0x000fc6000bf45270 */
[----:B------:R-:W-:Y:S02]  /*0770*/  ULDC.64 UR4, c[0x0][0x330] ;  /* 0x0000cc0000047ab9 */ /* 0x000fe40000000a00 */
[----:B------:R-:W-:-:S07]  /*0780*/  UIMAD.WIDE.U32 UR16, UR11, UR4, URZ ;  /* 0x000000040b1072a5 */ /* 0x000fce000f8e003f */
[----:B------:R-:W-:Y:S02]  /*0790*/  @UP2 UMOV UR13, UR17 ;  /* 0x00000011000d2c82 */ /* 0x000fe40008000000 */
[----:B------:R-:W-:Y:S02]  /*07a0*/  @UP2 USHF.R.U32.HI UR11, URZ, UR5, UR13 ;  /* 0x000000053f0b2299 */ /* 0x000fe4000801160d */
.L_x_5055:
[----:B------:R-:W-:Y:S02]  /*07b0*/  ULDC UR4, c[0x0][0x32c] ;  /* 0x0000cb0000047ab9 */ /* 0x000fe40000000800 */
[----:B------:R-:W-:-:S04]  /*07c0*/  UIMAD UR4, UR11, UR4, URZ ;  /* 0x000000040b0472a4 */ /* 0x000fc8000f8e023f */
[----:B------:R-:W-:-:S04]  /*07d0*/  UISETP.LT.AND UP2, UPT, UR10, UR4, UPT ;  /* 0x000000040a00728c */ /* 0x000fc8000bf41270 */
[----:B------:R-:W-:-:S04]  /*07e0*/  USEL UR10, UR10, UR4, !UP2 ;  /* 0x000000040a0a7287 */ /* 0x000fc8000d000000 */
.L_x_5053:
        /* <DEDUP_REMOVED lines=46> */
.L_x_5056:
        /* <DEDUP_REMOVED lines=86> */
[----:B------:R-:W-:Y:S01]  /*1030*/  IMAD R193, R201, 0x20, R20 ;  /* 0x00000020c9c17824 */ /* 0x000fe200078e0214 */
[----:B------:R-:W-:Y:S01]  /*1040*/  UIMAD UR10, UR10, UR4, URZ ;  /* 0x000000040a0a72a4 */ /* 0x000fe2000f8e023f */
[----:B------:R-:W-:Y:S01]  /*1050*/  LOP3.LUT R19, R21, 0xfffffff0, RZ, 0xc0, !PT ;  /* 0xfffffff015137812 */ /* 0x000fe200078ec0ff */
[----:B------:R-:W-:Y:S01]  /*1060*/  UIMAD.WIDE.U32 UR16, UR8, UR4, UR16 ;  /* 0x00000004081072a5 */ /* 0x000fe2000f8e0010 */
[----:B------:R-:W-:Y:S01]  /*1070*/  IMAD.SHL.U32 R200, R201, 0x8, RZ ;  /* 0x00000008c9c87824 */ /* 0x000fe200078e00ff */
[----:B------:R-:W-:Y:S01]  /*1080*/  IADD3 R2, R193, UR24, RZ ;  /* 0x00000018c1027c10 */ /* 0x000fe2000fffe0ff */
[----:B------:R-:W-:Y:S01]  /*1090*/  UIMAD UR5, UR8, UR5, UR10 ;  /* 0x00000005080572a4 */ /* 0x000fe2000f8e020a */
[----:B------:R-:W-:Y:S01]  /*10a0*/  IMAD.IADD R19, R6, 0x1, -R19 ;  /* 0x0000000106137824 */ /* 0x000fe200078e0a13 */
[----:B------:R-:W-:Y:S01]  /*10b0*/  ULDC UR4, c[0x0][0x168] ;  /* 0x00005a0000047ab9 */ /* 0x000fe20000000800 */
[----:B------:R-:W-:Y:S01]  /*10c0*/  IMAD.U32 R11, RZ, RZ, UR17 ;  /* 0x00000011ff0b7e24 */ /* 0x000fe2000f8e00ff */
[----:B------:R-:W-:Y:S01]  /*10d0*/  UIADD3 UR5, UR17, UR5, URZ ;  /* 0x0000000511057290 */ /* 0x000fe2000fffe03f */
[----:B------:R-:W-:Y:S01]  /*10e0*/  @P1 IMAD.HI.U32 R0, R2, c[0x0][0x2c8], RZ ;  /* 0x0000b20002001a27 */ /* 0x000fe200078e00ff */
[----:B------:R-:W-:Y:S01]  /*10f0*/  LOP3.LUT R9, R9, 0x1c0, RZ, 0xc0, !PT ;  /* 0x000001c009097812 */ /* 0x000fe200078ec0ff */
[----:B------:R-:W-:Y:S01]  /*1100*/  BSSY B0, `(.L_x_5058) ;  /* 0x0000042000007945 */ /* 0x000fe20003800000 */
[----:B------:R-:W-:Y:S01]  /*1110*/  LOP3.LUT P1, RZ, R201, 0x4, RZ, 0xc0, !PT ;  /* 0x00000004c9ff7812 */ /* 0x000fe2000782c0ff */
[----:B------:R-:W-:Y:S01]  /*1120*/  IMAD.MOV.U32 R3, RZ, RZ, R2 ;  /* 0x000000ffff037224 */ /* 0x000fe200078e0002 */
[----:B------:R-:W-:Y:S01]  /*1130*/  @P0 SHF.R.U32.HI R3, RZ, c[0x0][0x2cc], R0 ;  /* 0x0000b300ff030a19 */ /* 0x000fe20000011600 */
[----:B------:R-:W-:Y:S01]  /*1140*/  IMAD.U32 R10, RZ, RZ, UR16 ;  /* 0x00000010ff0a7e24 */ /* 0x000fe2000f8e00ff */
[----:B------:R-:W-:Y:S01]  /*1150*/  SHF.R.U32.HI R7, RZ, 0x3, R9 ;  /* 0x00000003ff077819 */ /* 0x000fe20000011609 */
[----:B------:R-:W-:Y:S01]  /*1160*/  IMAD.U32 R11, RZ, RZ, UR5 ;  /* 0x00000005ff0b7e24 */ /* 0x000fe2000f8e00ff */
[--C-:B------:R-:W-:Y:S01]  /*1170*/  SHF.R.S32.HI R0, RZ, 0x1f, R3.reuse ;  /* 0x0000001fff007819 */ /* 0x100fe20000011403 */
[----:B-1----:R-:W-:Y:S01]  /*1180*/  IMAD.MOV R5, RZ, RZ, -R3 ;  /* 0x000000ffff057224 */ /* 0x002fe200078e0a03 */
[----:B------:R-:W-:Y:S01]  /*1190*/  ULDC UR5, c[0x0][0x2c4] ;  /* 0x0000b10000057ab9 */ /* 0x000fe20000000800 */
[----:B------:R-:W-:Y:S01]  /*11a0*/  IMAD.WIDE.U32 R10, R3, c[0x0][0x1b0], R10 ;  /* 0x00006c00030a7a25 */ /* 0x000fe200078e000a */
[----:B------:R-:W-:Y:S01]  /*11b0*/  UIMAD UR4, UR5, UR4, URZ ;  /* 0x00000004050472a4 */ /* 0x000fe2000f8e023f */
[----:B------:R-:W-:-:S02]  /*11c0*/  LOP3.LUT R192, R9, 0x38, R200, 0xf8, !PT ;  /* 0x0000003809c07812 */ /* 0x000fc400078ef8c8 */
[----:B------:R-:W-:Y:S01]  /*11d0*/  IMAD R2, R5, c[0x0][0x2c4], R2 ;  /* 0x0000b10005027a24 */ /* 0x000fe200078e0202 */
[----:B------:R-:W-:Y:S01]  /*11e0*/  IADD3 R9, R200, 0x80, RZ ;  /* 0x00000080c8097810 */ /* 0x000fe20007ffe0ff */
[----:B------:R-:W-:Y:S01]  /*11f0*/  IMAD R0, R0, c[0x0][0x1b0], RZ ;  /* 0x00006c0000007a24 */ /* 0x000fe200078e02ff */
[----:B------:R-:W-:Y:S01]  /*1200*/  LOP3.LUT R192, R192, R7, RZ, 0x3c, !PT ;  /* 0x00000007c0c07212 */ /* 0x000fe200078e3cff */
[----:B------:R-:W-:Y:S01]  /*1210*/  IMAD.MOV.U32 R182, RZ, RZ, 0x10 ;  /* 0x00000010ffb67424 */ /* 0x000fe200078e00ff */
[----:B------:R-:W-:Y:S01]  /*1220*/  SHF.R.S32.HI R5, RZ, 0x1f, R2 ;  /* 0x0000001fff057819 */ /* 0x000fe20000011402 */
[----:B------:R-:W-:Y:S01]  /*1230*/  IMAD R3, R3, c[0x0][0x1b4], R0 ;  /* 0x00006d0003037a24 */ /* 0x000fe200078e0200 */
[----:B------:R-:W-:Y:S02]  /*1240*/  SHF.R.S32.HI R0, RZ, 0x1f, R19 ;  /* 0x0000001fff007819 */ /* 0x000fe40000011413 */
[----:B------:R-:W-:Y:S01]  /*1250*/  LEA.HI R7, R81, R6, RZ, 0x6 ;  /* 0x0000000651077211 */ /* 0x000fe200078f30ff */
[----:B------:R-:W-:Y:S01]  /*1260*/  IMAD R5, R5, c[0x0][0x1a8], RZ ;  /* 0x00006a0005057a24 */ /* 0x000fe200078e02ff */
[----:B------:R-:W-:Y:S01]  /*1270*/  LEA.HI R0, R0, R19, RZ, 0x3 ;  /* 0x0000001300007211 */ /* 0x000fe200078f18ff */
[----:B------:R-:W-:Y:S01]  /*1280*/  IMAD.IADD R11, R11, 0x1, R3 ;  /* 0x000000010b0b7824 */ /* 0x000fe200078e0203 */
[----:B------:R-:W-:Y:S01]  /*1290*/  ISETP.GE.AND P4, PT, R9, c[0x0][0x198], PT ;  /* 0x0000660009007a0c */ /* 0x000fe20003f86270 */
[----:B------:R-:W-:-:S02]  /*12a0*/  IMAD R5, R2, c[0x0][0x1ac], R5 ;  /* 0x00006b0002057a24 */ /* 0x000fc400078e0205 */
[----:B------:R-:W-:Y:S01]  /*12b0*/  IMAD.WIDE.U32 R2, R2, c[0x0][0x1a8], R10 ;  /* 0x00006a0002027a25 */ /* 0x000fe200078e000a */
[----:B------:R-:W-:-:S03]  /*12c0*/  IADD3 R10, R200, 0x40, RZ ;  /* 0x00000040c80a7810 */ /* 0x000fc60007ffe0ff */
[----:B------:R-:W-:Y:S01]  /*12d0*/  IMAD.IADD R3, R3, 0x1, R5 ;  /* 0x0000000103037824 */ /* 0x000fe200078e0205 */
[----:B------:R-:W-:Y:S01]  /*12e0*/  LEA R5, P0, R2, c[0x0][0x160], 0x1 ;  /* 0x0000580002057a11 */ /* 0x000fe200078008ff */
[----:B------:R-:W-:Y:S01]  /*12f0*/  IMAD.SHL.U32 R7, R7, 0x8, RZ ;  /* 0x0000000807077824 */ /* 0x000fe200078e00ff */
[----:B------:R-:W-:Y:S02]  /*1300*/  ISETP.GE.AND P3, PT, R10, c[0x0][0x198], PT ;  /* 0x000066000a007a0c */ /* 0x000fe40003f66270 */
[----:B------:R-:W-:Y:S01]  /*1310*/  LEA.HI.X R3, R2, c[0x0][0x164], R3, 0x1, P0 ;  /* 0x0000590002037a11 */ /* 0x000fe200000f0c03 */
[----:B------:R1:W3:Y:S01]  /*1320*/  SHFL.IDX PT, R12, R5, RZ, 0x181f ;  /* 0x00181fff050c7589 */ /* 0x0002e200000e0000 */
[----:B------:R-:W-:Y:S02]  /*1330*/  LOP3.LUT R2, R0, 0xfffffff8, RZ, 0xc0, !PT ;  /* 0xfffffff800027812 */ /* 0x000fe400078ec0ff */
[----:B------:R-:W-:Y:S01]  /*1340*/  LOP3.LUT P0, RZ, R201, 0x2, RZ, 0xc0, !PT ;  /* 0x00000002c9ff7812 */ /* 0x000fe2000780c0ff */
[----:B------:R1:W4:Y:S01]  /*1350*/  SHFL.IDX PT, R13, R3, RZ, 0x181f ;  /* 0x00181fff030d7589 */ /* 0x00032200000e0000 */
[----:B------:R-:W-:Y:S01]  /*1360*/  LOP3.LUT R192, R192, 0xfffffe00, R7, 0xf8, !PT ;  /* 0xfffffe00c0c07812 */ /* 0x000fe200078ef807 */
[----:B------:R-:W-:Y:S01]  /*1370*/  IMAD.IADD R19, R19, 0x1, -R2 ;  /* 0x0000000113137824 */ /* 0x000fe200078e0a02 */
[----:B------:R-:W-:-:S04]  /*1380*/  IADD3 R2, R20, UR24, RZ ;  /* 0x0000001814027c10 */ /* 0x000fc8000fffe0ff */
[----:B------:R-:W-:Y:S01]  /*1390*/  ISETP.GE.AND P5, PT, R2, UR4, PT ;  /* 0x0000000402007c0c */ /* 0x000fe2000bfa6270 */
[----:B--2---:R2:W1:Y:S02]  /*13a0*/  @P2 R2UR UR9, R4 ;  /* 0x00000000040923c2 */ /* 0x00446400000e0000 */
[----:B-1----:R-:W-:Y:S01]  /*13b0*/  @!UP2 UMOV UR9, UR8 ;  /* 0x000000080009ac82 */ /* 0x002fe20008000000 */
[----:B------:R-:W-:Y:S02]  /*13c0*/  ISETP.GE.AND P2, PT, R200, c[0x0][0x198], PT ;  /* 0x00006600c8007a0c */ /* 0x000fe40003f46270 */
        /* <DEDUP_REMOVED lines=8> */
[----:B------:R-:W-:Y:S01]  /*1450*/  IMAD.SHL.U32 R11, R192, 0x2, RZ ;  /* 0x00000002c00b7824 */ /* 0x000fe200078e00ff */
[----:B------:R-:W-:Y:S02]  /*1460*/  SHF.R.S32.HI R14, RZ, 0x1f, R9 ;  /* 0x0000001fff0e7819 */ /* 0x000fe40000011409 */
[----:B------:R-:W-:Y:S02]  /*1470*/  LEA.HI R8, R7, R10, RZ, 0x3 ;  /* 0x0000000a07087211 */ /* 0x000fe400078f18ff */
[----:B------:R-:W-:Y:S01]  /*1480*/  LEA.HI R7, R14, R9, RZ, 0x3 ;  /* 0x000000090e077211 */ /* 0x000fe200078f18ff */
[----:B------:R-:W-:Y:S01]  /*1490*/  IMAD.WIDE R14, R200, 0x2, R12 ;  /* 0x00000002c80e7825 */ /* 0x000fe200078e020c */
[----:B------:R-:W-:Y:S02]  /*14a0*/  LOP3.LUT R8, R8, 0xfffffff8, RZ, 0xc0, !PT ;  /* 0xfffffff808087812 */ /* 0x000fe400078ec0ff */
[----:B------:R-:W-:-:S02]  /*14b0*/  LOP3.LUT R7, R7, 0xfffffff8, RZ, 0xc0, !PT ;  /* 0xfffffff807077812 */ /* 0x000fc400078ec0ff */
[----:B------:R-:W-:Y:S01]  /*14c0*/  @!PT LDS RZ, [RZ] ;  /* 0x00000000fffff984 */ /* 0x000fe20000000800 */
[----:B------:R1:W-:Y:S01]  /*14d0*/  LDGSTS.E.BYPASS.LTC128B.128 [R11+0x18100], [R14.64], !P2 ;  /* 0x181000000e0b7fae */ /* 0x0003e2000d101d54 */
[----:B------:R-:W-:-:S04]  /*14e0*/  IMAD.WIDE R16, R8, 0x2, R12 ;  /* 0x0000000208107825 */ /* 0x000fc800078e020c */
[----:B------:R-:W-:Y:S01]  /*14f0*/  IMAD.WIDE R12, R7, 0x2, R12 ;  /* 0x00000002070c7825 */ /* 0x000fe200078e020c */
[----:B------:R1:W-:Y:S04]  /*1500*/  LDGSTS.E.BYPASS.LTC128B.128 [R11+0x1c100], [R16.64], !P3 ;  /* 0x1c100000100b7fae */ /* 0x0003e8000d901d54 */
[----:B------:R1:W-:Y:S02]  /*1510*/  LDGSTS.E.BYPASS.LTC128B.128 [R11+0x20100], [R12.64], !P4 ;  /* 0x201000000c0b7fae */ /* 0x0003e4000e101d54 */
.L_x_5059:
[----:B---34-:R-:W-:Y:S05]  /*1520*/  BSYNC B0 ;  /* 0x0000000000007941 */ /* 0x018fea0003800000 */
.L_x_5058:
[----:B------:R-:W-:Y:S01]  /*1530*/  IADD3 R7, R2, 0x20, RZ ;  /* 0x0000002002077810 */ /* 0x000fe20007ffe0ff */
[----:B-1----:R1:W2:Y:S01]  /*1540*/  SHFL.IDX PT, R13, R3, 0x1, 0x181f ;  /* 0x00381f00030d7f89 */ /* 0x0022a200000e0000 */
[----:B------:R-:W-:Y:S02]  /*1550*/  BSSY B0, `(.L_x_5060) ;  /* 0x0000012000007945 */ /* 0x000fe40003800000 */
[----:B------:R-:W-:Y:S01]  /*1560*/  ISETP.GE.AND P0, PT, R7, UR4, PT ;  /* 0x0000000407007c0c */ /* 0x000fe2000bf06270 */
[----:B------:R1:W3:-:S12]  /*1570*/  SHFL.IDX PT, R12, R5, 0x1, 0x181f ;  /* 0x00381f00050c7f89 */ /* 0x0002d800000e0000 */
[----:B------:R-:W-:Y:S05]  /*1580*/  @P0 BRA `(.L_x_5061) ;  /* 0x000000e000000947 */ /* 0x000fea0003800000 */
[----:B------:R-:W-:Y:S01]  /*1590*/  SHF.R.S32.HI R7, RZ, 0x1f, R10 ;  /* 0x0000001fff077819 */ /* 0x000fe2000001140a */
[----:B------:R-:W-:Y:S01]  /*15a0*/  IMAD.SHL.U32 R11, R192, 0x2, RZ ;  /* 0x00000002c00b7824 */ /* 0x000fe200078e00ff */
[----:B------:R-:W-:Y:S02]  /*15b0*/  SHF.R.S32.HI R14, RZ, 0x1f, R9 ;  /* 0x0000001fff0e7819 */ /* 0x000fe40000011409 */
[----:B------:R-:W-:Y:S02]  /*15c0*/  LEA.HI R8, R7, R10, RZ, 0x3 ;  /* 0x0000000a07087211 */ /* 0x000fe400078f18ff */
[----:B------:R-:W-:Y:S01]  /*15d0*/  LEA.HI R7, R14, R9, RZ, 0x3 ;  /* 0x000000090e077211 */ /* 0x000fe200078f18ff */
[----:B--23--:R-:W-:Y:S01]  /*15e0*/  IMAD.WIDE R14, R200, 0x2, R12 ;  /* 0x00000002c80e7825 */ /* 0x00cfe200078e020c */
        /* <DEDUP_REMOVED lines=8> */
.L_x_5061:
[----:B------:R-:W-:Y:S05]  /*1670*/  BSYNC B0 ;  /* 0x0000000000007941 */ /* 0x000fea0003800000 */
.L_x_5060:
        /* <DEDUP_REMOVED lines=8> */
[----:B------:R-:W-:Y:S02]  /*1700*/  SHF.R.S32.HI R14, RZ, 0x1f, R9 ;  /* 0x0000001fff0e7819 */ /* 0x000fe40000011409 */
[----:B------:R-:W-:Y:S02]  /*1710*/  LEA.HI R8, R7, R10, RZ, 0x3 ;  /* 0x0000000a07087211 */ /* 0x000fe400078f18ff */
[----:B------:R-:W-:Y:S01]  /*1720*/  LEA.HI R7, R14, R9, RZ, 0x3 ;  /* 0x000000090e077211 */ /* 0x000fe200078f18ff */
[----:B---34-:R-:W-:Y:S01]  /*1730*/  IMAD.WIDE R14, R200, 0x2, R12 ;  /* 0x00000002c80e7825 */ /* 0x018fe200078e020c */
        /* <DEDUP_REMOVED lines=8> */
.L_x_5063:
[----:B------:R-:W-:Y:S05]  /*17c0*/  BSYNC B0 ;  /* 0x0000000000007941 */ /* 0x000fea0003800000 */
.L_x_5062:
[----:B---3--:R-:W-:Y:S01]  /*17d0*/  SHFL.IDX PT, R16, R5, 0x3, 0x181f ;  /* 0x00781f0005107f89 */ /* 0x008fe200000e0000 */
[----:B------:R-:W-:Y:S01]  /*17e0*/  IADD3 R2, R2, 0x60, RZ ;  /* 0x0000006002027810 */ /* 0x000fe20007ffe0ff */
[----:B------:R-:W-:Y:S01]  /*17f0*/  UIADD3 UR13, UR7, -0x1, URZ ;  /* 0xffffffff070d7890 */ /* 0x000fe2000fffe03f */
[----:B------:R-:W-:Y:S01]  /*1800*/  SHF.R.S32.HI R199, RZ, 0x1f, R10 ;  /* 0x0000001fffc77819 */ /* 0x000fe2000001140a */
[----:B------:R-:W3:Y:S01]  /*1810*/  SHFL.IDX PT, R17, R3, 0x3, 0x181f ;  /* 0x00781f0003117f89 */ /* 0x000ee200000e0000 */
[----:B------:R-:W-:Y:S01]  /*1820*/  ISETP.GE.AND P0, PT, R2, UR4, PT ;  /* 0x0000000402007c0c */ /* 0x000fe2000bf06270 */
[----:B------:R-:W-:Y:S01]  /*1830*/  IMAD.MOV.U32 R187, RZ, RZ, c[0x0][0x2b8] ;  /* 0x0000ae00ffbb7624 */ /* 0x000fe200078e00ff */
[----:B------:R-:W-:Y:S01]  /*1840*/  SHF.R.S32.HI R186, RZ, 0x1f, R9 ;  /* 0x0000001fffba7819 */ /* 0x000fe20000011409 */
[----:B------:R-:W-:Y:S01]  /*1850*/  USHF.L.U32 UR25, UR13, 0x6, URZ ;  /* 0x000000060d197899 */ /* 0x000fe2000800063f */
[----:B------:R-:W-:Y:S01]  /*1860*/  LEA.HI R199, R199, R10, RZ, 0x3 ;  /* 0x0000000ac7c77211 */ /* 0x000fe200078f18ff */
[----:B------:R-:W-:Y:S01]  /*1870*/  IMAD.SHL.U32 R134, R192, 0x2, RZ ;  /* 0x00000002c0867824 */ /* 0x000fe200078e00ff */
[----:B------:R-:W-:Y:S01]  /*1880*/  LEA.HI R186, R186, R9, RZ, 0x3 ;  /* 0x00000009baba7211 */ /* 0x000fe200078f18ff */
[----:B------:R-:W-:Y:S01]  /*1890*/  USHF.R.S32.HI UR8, URZ, 0x1f, UR9 ;  /* 0x0000001f3f087899 */ /* 0x000fe20008011409 */
[----:B------:R-:W-:Y:S01]  /*18a0*/  LOP3.LUT R199, R199, 0xfffffff8, RZ, 0xc0, !PT ;  /* 0xfffffff8c7c77812 */ /* 0x000fe200078ec0ff */
[----:B------:R-:W-:Y:S01]  /*18b0*/  ULDC.64 UR4, c[0x0][0x2b0] ;  /* 0x0000ac0000047ab9 */ /* 0x000fe20000000a00 */
[----:B------:R-:W-:Y:S01]  /*18c0*/  ISETP.NE.AND P5, PT, R187, 0x1, PT ;  /* 0x00000001bb00780c */ /* 0x000fe20003fa5270 */
[----:B------:R-:W-:Y:S01]  /*18d0*/  UIMAD UR8, UR8, UR4, URZ ;  /* 0x00000004080872a4 */ /* 0x000fe2000f8e023f */
[----:B------:R-:W-:Y:S01]  /*18e0*/  LOP3.LUT R186, R186, 0xfffffff8, RZ, 0xc0, !PT ;  /* 0xfffffff8baba7812 */ /* 0x000fe200078ec0ff */
[----:B------:R-:W-:Y:S01]  /*18f0*/  UIMAD.WIDE.U32 UR18, UR9, UR4, URZ ;  /* 0x00000004091272a5 */ /* 0x000fe2000f8e003f */
[----:B------:R-:W-:Y:S01]  /*1900*/  IADD3 R191, R193, UR25, RZ ;  /* 0x00000019c1bf7c10 */ /* 0x000fe2000fffe0ff */
[----:B------:R-:W-:Y:S01]  /*1910*/  UIMAD UR5, UR9, UR5, UR8 ;  /* 0x00000005090572a4 */ /* 0x000fe2000f8e0208 */
[----:B------:R-:W-:Y:S01]  /*1920*/  P2R R2, PR, RZ, 0x20 ;  /* 0x00000020ff027803 */ /* 0x000fe20000000000 */
[----:B------:R-:W-:Y:S01]  /*1930*/  IMAD.MOV.U32 R190, RZ, RZ, RZ ;  /* 0x000000ffffbe7224 */ /* 0x000fe200078e00ff */
[----:B------:R-:W-:Y:S01]  /*1940*/  P2R R11, PR, RZ, 0x2 ;  /* 0x00000002ff0b7803 */ /* 0x000fe20000000000 */
[----:B------:R-:W-:Y:S01]  /*1950*/  UIADD3 UR10, UR19, UR5, URZ ;  /* 0x00000005130a7290 */ /* 0x000fe2000fffe03f */
[----:B---34-:R-:W-:-:S04]  /*1960*/  @!P0 IMAD.WIDE R12, R200, 0x2, R16 ;  /* 0x00000002c80c8825 */ /* 0x018fc800078e0210 */
[--C-:B------:R-:W-:Y:S01]  /*1970*/  @!P0 IMAD.WIDE R14, R199, 0x2, R16.reuse ;  /* 0x00000002c70e8825 */ /* 0x100fe200078e0210 */
[----:B------:R-:W-:Y:S01]  /*1980*/  @!PT LDS RZ, [RZ] ;  /* 0x00000000fffff984 */ /* 0x000fe20000000800 */
[----:B------:R3:W-:Y:S01]  /*1990*/  @!P0 LDGSTS.E.BYPASS.LTC128B.128 [R134+0x1b100], [R12.64], !P2 ;  /* 0x1b1000000c868fae */ /* 0x0007e2000d101d54 */
[----:B------:R-:W-:Y:S01]  /*19a0*/  ISETP.GE.AND P2, PT, R191, UR12, PT ;  /* 0x0000000cbf007c0c */ /* 0x000fe2000bf46270 */
[----:B------:R-:W-:Y:S01]  /*19b0*/  USHF.R.S32.HI UR8, URZ, 0x1f, UR14 ;  /* 0x0000001f3f087899 */ /* 0x000fe2000801140e */
[----:B------:R-:W-:Y:S01]  /*19c0*/  @!P0 IMAD.WIDE R16, R186, 0x2, R16 ;  /* 0x00000002ba108825 */ /* 0x000fe200078e0210 */
[----:B------:R4:W-:Y:S01]  /*19d0*/  @!P0 LDGSTS.E.BYPASS.LTC128B.128 [R134+0x1f100], [R14.64], !P3 ;  /* 0x1f1000000e868fae */ /* 0x0009e2000d901d54 */
[----:B------:R-:W-:Y:S01]  /*19e0*/  ISETP.GT.OR P2, PT, R193, 0x3f, P2 ;  /* 0x0000003fc100780c */ /* 0x000fe20001744670 */
[----:B------:R-:W-:Y:S01]  /*19f0*/  ULDC.64 UR4, c[0x0][0x1e8] ;  /* 0x00007a0000047ab9 */ /* 0x000fe20000000a00 */
[----:B-----5:R-:W-:Y:S01]  /*1a00*/  IMAD.IADD R191, R191, 0x1, R194 ;  /* 0x00000001bfbf7824 */ /* 0x020fe200078e02c2 */
[----:B------:R1:W-:Y:S03]  /*1a10*/  @!P0 LDGSTS.E.BYPASS.LTC128B.128 [R134+0x23100], [R16.64], !P4 ;  /* 0x2310000010868fae */ /* 0x0003e6000e101d54 */
[----:B-12---:R-:W-:Y:S01]  /*1a20*/  @P5 IMAD.HI.U32 R3, R191, c[0x0][0x2bc], RZ ;  /* 0x0000af00bf035a27 */ /* 0x006fe200078e00ff */
[----:B------:R-:W0:Y:S03]  /*1a30*/  LDGDEPBAR ;  /* 0x00000000000079af */ /* 0x000e260000000000 */
[----:B------:R-:W-:Y:S01]  /*1a40*/  IMAD.MOV.U32 R2, RZ, RZ, R191 ;  /* 0x000000ffff027224 */ /* 0x000fe200078e00bf */
[----:B------:R-:W-:-:S04]  /*1a50*/  @P5 SHF.R.U32.HI R2, RZ, c[0x0][0x2c0], R3 ;  /* 0x0000b000ff025a19 */ /* 0x000fc80000011603 */
[----:B------:R-:W-:-:S04]  /*1a60*/  @!P2 IADD3 R8, P3, R2, UR18, RZ ;  /* 0x000000120208ac10 */ /* 0x000fc8000ff7e0ff */
[----:B------:R-:W-:Y:S02]  /*1a70*/  @!P2 LEA.HI.X.SX32 R3, R2, UR10, 0x1, P3 ;  /* 0x0000000a0203ac11 */ /* 0x000fe400098f0eff */
[----:B---3--:R-:W-:-:S04]  /*1a80*/  @!P2 LEA R12, P3, R8, c[0x0][0x2a0], 0x2 ;  /* 0x0000a800080caa11 */ /* 0x008fc800078610ff */
[----:B------:R-:W-:Y:S01]  /*1a90*/  @!P2 LEA.HI.X R13, R8, c[0x0][0x2a4], R3, 0x2, P3 ;  /* 0x0000a900080daa11 */ /* 0x000fe200018f1403 */
[----:B------:R-:W-:Y:S06]  /*1aa0*/  BAR.SYNC.DEFER_BLOCKING 0x0 ;  /* 0x0000000000007b1d */ /* 0x000fec0000010000 */
[----:B------:R-:W2:Y:S01]  /*1ab0*/  @!P2 LDG.E R190, [R12.64] ;  /* 0x000000140cbea981 */ /* 0x000ea2000c1e1900 */
        /* <DEDUP_REMOVED lines=9> */
[----:B----4-:R-:W-:Y:S01]  /*1b50*/  SHF.R.S32.HI R14, RZ, 0x1f, R191 ;  /* 0x0000001fff0e7819 */ /* 0x010fe200000114bf */
[----:B------:R-:W-:Y:S01]  /*1b60*/  UIADD3 UR9, UR17, UR9, URZ ;  /* 0x0000000911097290 */ /* 0x000fe2000fffe03f */
[----:B------:R-:W-:Y:S01]  /*1b70*/  ISETP.GE.AND P6, PT, R9, c[0x0][0x1d4], PT ;  /* 0x0000750009007a0c */ /* 0x000fe20003fc6270 */
[----:B------:R-:W-:Y:S01]  /*1b80*/  IMAD.MOV.U32 R16, RZ, RZ, R22 ;  /* 0x000000ffff107224 */ /* 0x000fe200078e0016 */
        /* <DEDUP_REMOVED lines=12> */
[----:B------:R-:W-:-:S02]  /*1c50*/  SHF.R.S32.HI R133, RZ, 0x1f, R200 ;  /* 0x0000001fff857819 */ /* 0x000fc400000114c8 */
[----:B------:R-:W-:Y:S01]  /*1c60*/  SEL R184, RZ, 0x10, P6 ;  /* 0x00000010ffb87807 */ /* 0x000fe20003000000 */
[----:B------:R-:W-:Y:S01]  /*1c70*/  IMAD.IADD R15, R23, 0x1, R14 ;  /* 0x00000001170f7824 */ /* 0x000fe200078e020e */
[----:B------:R-:W-:Y:S01]  /*1c80*/  IADD3 R188, R134, 0x100, RZ ;  /* 0x0000010086bc7810 */ /* 0x000fe20007ffe0ff */
[----:B------:R-:W-:Y:S01]  /*1c90*/  IMAD.MOV.U32 R14, RZ, RZ, R22 ;  /* 0x000000ffff0e7224 */ /* 0x000fe200078e0016 */
[----:B------:R-:W-:Y:S02]  /*1ca0*/  SHF.R.S32.HI R132, RZ, 0x1f, R199 ;  /* 0x0000001fff847819 */ /* 0x000fe400000114c7 */
[----:B------:R-:W-:Y:S02]  /*1cb0*/  SHF.R.S32.HI R189, RZ, 0x1f, R186 ;  /* 0x0000001fffbd7819 */ /* 0x000fe400000114ba */
[----:B--2---:R-:W-:Y:S01]  /*1cc0*/  SHF.R.S32.HI R3, RZ, 0x1f, R190 ;  /* 0x0000001fff037819 */ /* 0x004fe200000114be */
        /* <DEDUP_REMOVED lines=49> */
[----:B------:R-:W-:-:S03]  /*1fe0*/  LEA.HI R7, R81, R6, RZ, 0x5 ;  /* 0x0000000651077211 */ /* 0x000fc600078f28ff */
[----:B------:R-:W-:Y:S01]  /*1ff0*/  IMAD.X R27, R8, 0x1, R23, P0 ;  /* 0x00000001081b7824 */ /* 0x000fe200000e0617 */
[----:B------:R-:W-:-:S05]  /*2000*/  IADD3 R24, P0, R24, R3, RZ ;  /* 0x0000000318187210 */ /* 0x000fca0007f1e0ff */
[----:B------:R-:W-:Y:S01]  /*2010*/  IMAD.X R25, R25, 0x1, R5, P0 ;  /* 0x0000000119197824 */ /* 0x000fe200000e0605 */
[----:B------:R-:W-:-:S05]  /*2020*/  IADD3 R22, P0, R22, R3, RZ ;  /* 0x0000000316167210 */ /* 0x000fca0007f1e0ff */
[----:B------:R-:W-:Y:S01]  /*2030*/  IMAD.X R23, R23, 0x1, R5, P0 ;  /* 0x0000000117177824 */ /* 0x000fe200000e0605 */
[C---:B------:R-:W-:Y:S02]  /*2040*/  ISETP.LT.OR P0, PT, R2.reuse, 0x1, P3 ;  /* 0x000000010200780c */ /* 0x040fe40001f01670 */
[----:B------:R-:W-:Y:S02]  /*2050*/  ISETP.LT.OR P3, PT, R2, 0x21, P3 ;  /* 0x000000210200780c */ /* 0x000fe40001f61670 */
[----:B------:R-:W-:-:S09]  /*2060*/  SHF.R.S32.HI R5, RZ, 0x5, R7 ;  /* 0x00000005ff057819 */ /* 0x000fd20000011407 */
        /* <DEDUP_REMOVED lines=83> */
.L_x_5064:
[----:B-1----:R-:W-:Y:S01]  /*25a0*/  SHF.R.S32.HI R2, RZ, 0x4, R21 ;  /* 0x00000004ff027819 */ /* 0x002fe20000011415 */
[----:B------:R-:W0:Y:S01]  /*25b0*/  LDGDEPBAR ;  /* 0x00000000000079af */ /* 0x000e220000000000 */
[C---:B------:R-:W-:Y:S01]  /*25c0*/  IMAD.SHL.U32 R3, R201.reuse, 0x40, RZ ;  /* 0x00000040c9037824 */ /* 0x040fe200078e00ff */
[----:B------:R-:W-:Y:S01]  /*25d0*/  LOP3.LUT P0, RZ, R201, 0x2, RZ, 0xc0, !PT ;  /* 0x00000002c9ff7812 */ /* 0x000fe2000780c0ff */
[----:B------:R-:W-:Y:S01]  /*25e0*/  IMAD.SHL.U32 R20, R20, 0x8, RZ ;  /* 0x0000000814147824 */ /* 0x000fe200078e00ff */
[----:B------:R-:W-:Y:S01]  /*25f0*/  LEA.HI R21, R21, R2, RZ, 0x1 ;  /* 0x0000000215157211 */ /* 0x000fe200078f08ff */
[----:B------:R-:W-:Y:S01]  /*2600*/  IMAD.SHL.U32 R19, R19, 0x40, RZ ;  /* 0x0000004013137824 */ /* 0x000fe200078e00ff */
[----:B------:R-:W-:Y:S01]  /*2610*/  LOP3.LUT R3, R3, 0x1c0, RZ, 0xc0, !PT ;  /* 0x000001c003037812 */ /* 0x000fe200078ec0ff */
[----:B------:R-:W-:Y:S01]  /*2620*/  IMAD.SHL.U32 R0, R0, 0x40, RZ ;  /* 0x0000004000007824 */ /* 0x000fe200078e00ff */
[----:B------:R-:W-:Y:S01]  /*2630*/  LOP3.LUT R21, R21, 0xfffffffe, RZ, 0xc0, !PT ;  /* 0xfffffffe15157812 */ /* 0x000fe200078ec0ff */
[----:B------:R-:W-:Y:S01]  /*2640*/  IMAD.MOV.U32 R180, RZ, RZ, 0x20 ;  /* 0x00000020ffb47424 */ /* 0x000fe200078e00ff */
[----:B------:R-:W-:Y:S01]  /*2650*/  LOP3.LUT R20, R3, 0x8, R20, 0xf8, !PT ;  /* 0x0000000803147812 */ /* 0x000fe200078ef814 */
[----:B------:R-:W-:Y:S01]  /*2660*/  IMAD.SHL.U32 R182, R182, 0x2, RZ ;  /* 0x00000002b6b67824 */ /* 0x000fe200078e00ff */
[----:B------:R-:W-:Y:S01]  /*2670*/  SHF.R.U32.HI R3, RZ, 0x3, R3 ;  /* 0x00000003ff037819 */ /* 0x000fe20000011603 */
[----:B------:R-:W-:Y:S01]  /*2680*/  IMAD.IADD R21, R2, 0x1, -R21 ;  /* 0x0000000102157824 */ /* 0x000fe200078e0a15 */
[----:B------:R-:W-:-:S02]  /*2690*/  LOP3.LUT R19, R19, 0x1c0, RZ, 0xc0, !PT ;  /* 0x000001c013137812 */ /* 0x000fc400078ec0ff */
[----:B------:R-:W-:Y:S01]  /*26a0*/  LOP3.LUT R20, R20, R3, RZ, 0x3c, !PT ;  /* 0x0000000314147212 */ /* 0x000fe200078e3cff */
[C---:B------:R-:W-:Y:S01]  /*26b0*/  IMAD.SHL.U32 R2, R21.reuse, 0x8, RZ ;  /* 0x0000000815027824 */ /* 0x040fe200078e00ff */
[----:B------:R-:W-:Y:S02]  /*26c0*/  SHF.R.U32.HI R3, RZ, 0x3, R19 ;  /* 0x00000003ff037819 */ /* 0x000fe40000011613 */
[----:B------:R-:W-:Y:S01]  /*26d0*/  SEL R180, R180, 0xffffffe0, !P0 ;  /* 0xffffffe0b4b47807 */ /* 0x000fe20004000000 */
[----:B------:R-:W-:Y:S01]  /*26e0*/  IMAD R183, R21, 0x200, R20 ;  /* 0x0000020015b77824 */ /* 0x000fe200078e0214 */
[----:B------:R-:W-:Y:S01]  /*26f0*/  LOP3.LUT R2, R19, 0x8, R2, 0xf8, !PT ;  /* 0x0000000813027812 */ /* 0x000fe200078ef802 */
[----:B------:R-:W-:-:S04]  /*2700*/  DEPBAR.LE SB0, 0x3 ;  /* 0x000080c00000791a */ /* 0x000fc80000000000 */
[----:B------:R-:W-:Y:S01]  /*2710*/  LOP3.LUT R3, R2, R3, RZ, 0x3c, !PT ;  /* 0x0000000302037212 */ /* 0x000fe200078e3cff */
[----:B------:R-:W-:-:S04]  /*2720*/  DEPBAR.LE SB0, 0x2 ;  /* 0x000080800000791a */ /* 0x000fc80000000000 */
[----:B------:R-:W-:Y:S01]  /*2730*/  LOP3.LUT R2, R0, 0xfffffe00, RZ, 0xc0, !PT ;  /* 0xfffffe0000027812 */ /* 0x000fe200078ec0ff */
[----:B------:R-:W-:Y:S01]  /*2740*/  IMAD.SHL.U32 R183, R183, 0x2, RZ ;  /* 0x00000002b7b77824 */ /* 0x000fe200078e00ff */
[----:B------:R-:W-:Y:S01]  /*2750*/  BAR.SYNC.DEFER_BLOCKING 0x0 ;  /* 0x0000000000007b1d */ /* 0x000fe20000010000 */
[----:B------:R-:W-:Y:S02]  /*2760*/  PLOP3.LUT P0, PT, PT, PT, UP2, 0x40, 0x0 ;  /* 0x000000000000781c */ /* 0x000fe40003f0e828 */
[----:B------:R-:W-:Y:S02]  /*2770*/  IMAD R0, R5, 0x400, R2 ;  /* 0x0000040005007824 */ /* 0x000fe400078e0202 */
[----:B------:R-:W-:Y:S02]  /*2780*/  IMAD.IADD R82, R183, 0x1, R180 ;  /* 0x00000001b7527824 */ /* 0x000fe400078e02b4 */
[----:B------:R-:W-:-:S04]  /*2790*/  IMAD.IADD R0, R3, 0x1, R0 ;  /* 0x0000000103007824 */ /* 0x000fc800078e0200 */
[C---:B------:R-:W-:Y:S01]  /*27a0*/  IMAD.SHL.U32 R12, R0.reuse, 0x2, RZ ;  /* 0x00000002000c7824 */ /* 0x040fe200078e00ff */
[----:B------:R-:W-:-:S05]  /*27b0*/  LEA R185, R0, 0x18100, 0x1 ;  /* 0x0001810000b97811 */ /* 0x000fca00078e08ff */
        /* <DEDUP_REMOVED lines=26> */
[C---:B------:R-:W-:Y:S01]  /*2960*/  IMAD R0, R190.reuse, c[0x0][0x21c], R11 ;  /* 0x00008700be007a24 */ /* 0x040fe200078e020b */
        /* <DEDUP_REMOVED lines=37> */
.L_x_5065:
[C---:B-1-34-:R-:W-:Y:S01]  /*2bc0*/  HMMA.16816.F32.BF16 R36, R12.reuse, R32, RZ ;  /* 0x000000200c24723c */ /* 0x05afe200000418ff */
[----:B------:R-:W-:Y:S01]  /*2bd0*/  IMAD.MOV.U32 R0, RZ, RZ, 0x40 ;  /* 0x00000040ff007424 */ /* 0x000fe200078e00ff */
[----:B------:R-:W-:Y:S01]  /*2be0*/  LDSM.16.M88.4 R72, [R185+0x4000] ;  /* 0x00400000b948783b */ /* 0x000fe20000000200 */
[C---:B------:R-:W-:Y:S01]  /*2bf0*/  IMAD R179, R4.reuse, 0x2, R185 ;  /* 0x0000000204b37824 */ /* 0x040fe200078e02b9 */
[----:B------:R-:W-:Y:S01]  /*2c00*/  LOP3.LUT R7, R7, 0xffffffe0, RZ, 0xc0, !PT ;  /* 0xffffffe007077812 */ /* 0x000fe200078ec0ff */
[----:B------:R-:W-:Y:S01]  /*2c10*/  IMAD R178, R4, 0x2, R181 ;  /* 0x0000000204b27824 */ /* 0x000fe200078e02b5 */
[----:B------:R-:W-:Y:S01]  /*2c20*/  SEL R135, R0, 0xffffffc0, !P1 ;  /* 0xffffffc000877807 */ /* 0x000fe20004800000 */
[----:B------:R-:W-:Y:S01]  /*2c30*/  LDSM.16.M88.4 R76, [R183+0xf900] ;  /* 0x00f90000b74c783b */ /* 0x000fe20000000200 */
[C---:B------:R-:W-:Y:S01]  /*2c40*/  HMMA.16816.F32.BF16 R32, R12.reuse, R34, RZ ;  /* 0x000000220c20723c */ /* 0x040fe200000418ff */
[----:B------:R-:W-:Y:S01]  /*2c50*/  LEA.HI R81, R81, R6, RZ, 0x2 ;  /* 0x0000000651517211 */ /* 0x000fe200078f10ff */
[C---:B------:R-:W-:Y:S01]  /*2c60*/  IMAD.IADD R7, R6.reuse, 0x1, -R7 ;  /* 0x0000000106077824 */ /* 0x040fe200078e0a07 */
[----:B------:R-:W-:Y:S01]  /*2c70*/  LDSM.16.M88.4 R60, [R179] ;  /* 0x00000000b33c783b */ /* 0x000fe20000000200 */
[----:B------:R-:W-:Y:S01]  /*2c80*/  IMAD.IADD R80, R183, 0x1, R135 ;  /* 0x00000001b7507824 */ /* 0x000fe200078e0287 */
[----:B------:R-:W-:Y:S01]  /*2c90*/  LOP3.LUT R81, R81, 0xfffffffc, RZ, 0xc0, !PT ;  /* 0xfffffffc51517812 */ /* 0x000fe200078ec0ff */
[----:B------:R-:W-:Y:S01]  /*2ca0*/  IMAD.IADD R0, R135, 0x1, R82 ;  /* 0x0000000187007824 */ /* 0x000fe200078e0252 */
[----:B------:R-:W-:Y:S01]  /*2cb0*/  PLOP3.LUT P0, PT, PT, PT, UP1, 0x80, 0x0 ;  /* 0x000000000000781c */ /* 0x000fe20003f0f018 */
[C---:B--2---:R-:W-:Y:S01]  /*2cc0*/  HMMA.16816.F32.BF16 R44, R12.reuse, R40, RZ ;  /* 0x000000280c2c723c */ /* 0x044fe200000418ff */
[----:B------:R-:W1:Y:S01]  /*2cd0*/  LDSM.16.M88.4 R8, [R80+0xc100] ;  /* 0x00c100005008783b */ /* 0x000e620000000200 */
[----:B------:R-:W-:Y:S01]  /*2ce0*/  IMAD.IADD R6, R6, 0x1, -R81 ;  /* 0x0000000106067824 */ /* 0x000fe200078e0a51 */
[----:B------:R-:W-:Y:S01]  /*2cf0*/  UIADD3 UR4, UR12, 0x1, -UR25 ;  /* 0x000000010c047890 */ /* 0x000fe2000fffe819 */
[----:B------:R-:W-:Y:S01]  /*2d00*/  IMAD.IADD R3, R2, 0x1, R3 ;  /* 0x0000000102037824 */ /* 0x000fe200078e0203 */
[----:B------:R-:W-:Y:S01]  /*2d10*/  ULDC UR13, c[0x0][0x324] ;  /* 0x0000c900000d7ab9 */ /* 0x000fe20000000800 */
[----:B------:R-:W0:Y:S01]  /*2d20*/  LDGDEPBAR ;  /* 0x00000000000079af */ /* 0x000e220000000000 */
[----:B------:R-:W-:Y:S01]  /*2d30*/  ULDC UR5, c[0x0][0x2ac] ;  /* 0x0000ab0000057ab9 */ /* 0x000fe20000000800 */
[----:B------:R-:W-:Y:S01]  /*2d40*/  HMMA.16816.F32.BF16 R28, R12, R24, RZ ;  /* 0x000000180c1c723c */ /* 0x000fe200000418ff */
[----:B------:R-:W-:-:S07]  /*2d50*/  ULOP3.LUT UR13, URZ, UR13, URZ, 0x33, !UPT ;  /* 0x0000000d3f0d7292 */ /* 0x000fce000f8e333f */
[C---:B------:R-:W-:Y:S08]  /*2d60*/  HMMA.16816.F32.BF16 R40, R12.reuse, R42, RZ ;  /* 0x0000002a0c28723c */ /* 0x040ff000000418ff */
[C---:B------:R-:W-:Y:S08]  /*2d70*/  HMMA.16816.F32.BF16 R24, R12.reuse, R26, RZ ;  /* 0x0000001a0c18723c */ /* 0x040ff000000418ff */
[C---:B------:R-:W-:Y:S08]  /*2d80*/  HMMA.16816.F32.BF16 R20, R12.reuse, R64, RZ ;  /* 0x000000400c14723c */ /* 0x040ff000000418ff */
[----:B------:R-:W-:Y:S01]  /*2d90*/  HMMA.16816.F32.BF16 R12, R12, R66, RZ ;  /* 0x000000420c0c723c */ /* 0x000fe200000418ff */
[----:B------:R-:W-:Y:S07]  /*2da0*/  LDSM.16.M88.4 R64, [R80+0xd900] ;  /* 0x00d900005040783b */ /* 0x000fee0000000200 */
[C---:B------:R-:W-:Y:S08]  /*2db0*/  HMMA.16816.F32.BF16 R36, R68.reuse, R52, R36 ;  /* 0x000000344424723c */ /* 0x040ff00000041824 */
        /* <DEDUP_REMOVED lines=10> */
[----:B------:R-:W-:Y:S04]  /*2e60*/  LDSM.16.M88.4 R16, [R178] ;  /* 0x00000000b210783b */ /* 0x000fe80000000200 */
[----:B------:R-:W4:Y:S03]  /*2e70*/  LDSM.16.M88.4 R12, [R0+0xc900] ;  /* 0x00c90000000c783b */ /* 0x000f260000000200 */
        /* <DEDUP_REMOVED lines=9> */
[C---:B------:R-:W-:Y:S08]  /*2f10*/  HMMA.16816.F32.BF16 R20, R60.reuse, R64, R20 ;  /* 0x000000403c14723c */ /* 0x040ff00000041814 */
[----:B------:R-:W-:Y:S01]  /*2f20*/  HMMA.16816.F32.BF16 R68, R60, R66, R68 ;  /* 0x000000423c44723c */ /* 0x000fe20000041844 */
[----:B------:R-:W-:Y:S04]  /*2f30*/  LDSM.16.M88.4 R64, [R82+0xf100] ;  /* 0x00f100005240783b */ /* 0x000fe80000000200 */
        /* <DEDUP_REMOVED lines=16> */
[----:B------:R-:W-:Y:S07]  /*3040*/  LDSM.16.M88.4 R48, [R179+0x4000] ;  /* 0x00400000b330783b */ /* 0x000fee0000000200 */
[C---:B----4-:R-:W-:Y:S08]  /*3050*/  HMMA.16816.F32.BF16 R36, R72.reuse, R12, R36 ;  /* 0x0000000c4824723c */ /* 0x050ff00000041824 */
[C---:B------:R-:W-:Y:S01]  /*3060*/  HMMA.16816.F32.BF16 R32, R72.reuse, R14, R32 ;  /* 0x0000000e4820723c */ /* 0x040fe20000041820 */
[----:B------:R-:W3:Y:S07]  /*3070*/  LDSM.16.M88.4 R12, [R80+0xe100] ;  /* 0x00e10000500c783b */ /* 0x000eee0000000200 */
[C---:B-1----:R-:W-:Y:S08]  /*3080*/  HMMA.16816.F32.BF16 R28, R72.reuse, R8, R28 ;  /* 0x00000008481c723c */ /* 0x042ff0000004181c */
[C---:B------:R-:W-:Y:S01]  /*3090*/  HMMA.16816.F32.BF16 R24, R72.reuse, R10, R24 ;  /* 0x0000000a4818723c */ /* 0x040fe20000041818 */
[----:B------:R-:W1:Y:S07]  /*30a0*/  LDSM.16.M88.4 R8, [R80+0xe900] ;  /* 0x00e900005008783b */ /* 0x000e6e0000000200 */
[C---:B------:R-:W-:Y:S08]  /*30b0*/  HMMA.16816.F32.BF16 R20, R72.reuse, R76, R20 ;  /* 0x0000004c4814723c */ /* 0x040ff00000041814 */
[----:B------:R-:W-:Y:S01]  /*30c0*/  HMMA.16816.F32.BF16 R68, R72, R78, R68 ;  /* 0x0000004e4844723c */ /* 0x000fe20000041844 */
[----:B------:R-:W-:Y:S04]  /*30d0*/  LDSM.16.M88.4 R72, [R178+0x4000] ;  /* 0x00400000b248783b */ /* 0x000fe80000000200 */
[----:B------:R-:W-:Y:S03]  /*30e0*/  LDSM.16.M88.4 R76, [R0+0xf900] ;  /* 0x00f90000004c783b */ /* 0x000fe60000000200 */
[C---:B--2---:R-:W-:Y:S08]  /*30f0*/  HMMA.16816.F32.BF16 R44, R16.reuse, R56, R44 ;  /* 0x00000038102c723c */ /* 0x044ff0000004182c */
[C---:B------:R-:W-:Y:S01]  /*3100*/  HMMA.16816.F32.BF16 R40, R16.reuse, R58, R40 ;  /* 0x0000003a1028723c */ /* 0x040fe20000041828 */
[----:B------:R-:W2:Y:S07]  /*3110*/  LDSM.16.M88.4 R56, [R80+0xf100] ;  /* 0x00f100005038783b */ /* 0x000eae0000000200 */
[C---:B-----5:R-:W-:Y:S08]  /*3120*/  HMMA.16816.F32.BF16 R36, R16.reuse, R52, R36 ;  /* 0x000000341024723c */ /* 0x060ff00000041824 */
[C---:B------:R-:W-:Y:S01]  /*3130*/  HMMA.16816.F32.BF16 R32, R16.reuse, R54, R32 ;  /* 0x000000361020723c */ /* 0x040fe20000041820 */
[----:B------:R-:W4:Y:S07]  /*3140*/  LDSM.16.M88.4 R52, [R80+0xf900] ;  /* 0x00f900005034783b */ /* 0x000f2e0000000200 */
[C---:B------:R-:W-:Y:S08]  /*3150*/  HMMA.16816.F32.BF16 R28, R16.reuse, R64, R28 ;  /* 0x00000040101c723c */ /* 0x040ff0000004181c */
[C---:B------:R-:W-:Y:S01]  /*3160*/  HMMA.16816.F32.BF16 R24, R16.reuse, R66, R24 ;  /* 0x000000421018723c */ /* 0x040fe20000041818 */
[----:B------:R-:W-:Y:S07]  /*3170*/  LDSM.16.M88.4 R64, [R185+0x8000] ;  /* 0x00800000b940783b */ /* 0x000fee0000000200 */
[C---:B------:R-:W-:Y:S08]  /*3180*/  HMMA.16816.F32.BF16 R20, R16.reuse, R60, R20 ;  /* 0x0000003c1014723c */ /* 0x040ff00000041814 */
[----:B------:R-:W-:Y:S01]  /*3190*/  HMMA.16816.F32.BF16 R68, R16, R62, R68 ;  /* 0x0000003e1044723c */ /* 0x000fe20000041844 */
[----:B------:R-:W5:Y:S04]  /*31a0*/  LDSM.16.M88.4 R16, [R0+0xe100] ;  /* 0x00e100000010783b */ /* 0x000f680000000200 */
[----:B------:R-:W-:Y:S03]  /*31b0*/  LDSM.16.M88.4 R60, [R183+0x10100] ;  /* 0x01010000b73c783b */ /* 0x000fe60000000200 */
[C---:B---3--:R-:W-:Y:S08]  /*31c0*/  HMMA.16816.F32.BF16 R44, R48.reuse, R12, R44 ;  /* 0x0000000c302c723c */ /* 0x048ff0000004182c */
[C---:B------:R-:W-:Y:S01]  /*31d0*/  HMMA.16816.F32.BF16 R40, R48.reuse, R14, R40 ;  /* 0x0000000e3028723c */ /* 0x040fe20000041828 */
[----:B------:R-:W3:Y:S07]  /*31e0*/  LDSM.16.M88.4 R12, [R0+0xe900] ;  /* 0x00e90000000c783b */ /* 0x000eee0000000200 */
[C---:B-1----:R-:W-:Y:S08]  /*31f0*/  HMMA.16816.F32.BF16 R36, R48.reuse, R8, R36 ;  /* 0x000000083024723c */ /* 0x042ff00000041824 */
[C---:B------:R-:W-:Y:S01]  /*3200*/  HMMA.16816.F32.BF16 R32, R48.reuse, R10, R32 ;  /* 0x0000000a3020723c */ /* 0x040fe20000041820 */
[----:B------:R-:W1:Y:S07]  /*3210*/  LDSM.16.M88.4 R8, [R0+0xf100] ;  /* 0x00f100000008783b */ /* 0x000e6e0000000200 */
[C---:B--2---:R-:W-:Y:S08]  /*3220*/  HMMA.16816.F32.BF16 R28, R48.reuse, R56, R28 ;  /* 0x00000038301c723c */ /* 0x044ff0000004181c */
[C---:B------:R-:W-:Y:S01]  /*3230*/  HMMA.16816.F32.BF16 R24, R48.reuse, R58, R24 ;  /* 0x0000003a3018723c */ /* 0x040fe20000041818 */
[----:B------:R-:W2:Y:S07]  /*3240*/  LDSM.16.M88.4 R56, [R183+0x10900] ;  /* 0x01090000b738783b */ /* 0x000eae0000000200 */
[C---:B----4-:R-:W-:Y:S08]  /*3250*/  HMMA.16816.F32.BF16 R20, R48.reuse, R52, R20 ;  /* 0x000000343014723c */ /* 0x050ff00000041814 */
[----:B------:R-:W-:Y:S01]  /*3260*/  HMMA.16816.F32.BF16 R68, R48, R54, R68 ;  /* 0x000000363044723c */ /* 0x000fe20000041844 */
[----:B------:R-:W4:Y:S04]  /*3270*/  LDSM.16.M88.4 R52, [R183+0x11100] ;  /* 0x01110000b734783b */ /* 0x000f280000000200 */
[----:B------:R-:W2:Y:S03]  /*3280*/  LDSM.16.M88.4 R48, [R183+0x11900] ;  /* 0x01190000b730783b */ /* 0x000ea60000000200 */
[C---:B-----5:R-:W-:Y:S08]  /*3290*/  HMMA.16816.F32.BF16 R44, R72.reuse, R16, R44 ;  /* 0x00000010482c723c */ /* 0x060ff0000004182c */
[C---:B------:R-:W-:Y:S01]  /*32a0*/  HMMA.16816.F32.BF16 R40, R72.reuse, R18, R40 ;  /* 0x000000124828723c */ /* 0x040fe20000041828 */
[----:B------:R-:W-:Y:S07]  /*32b0*/  LDSM.16.M88.4 R16, [R181+0x8000] ;  /* 0x00800000b510783b */ /* 0x000fee0000000200 */
[C---:B---3--:R-:W-:Y:S08]  /*32c0*/  HMMA.16816.F32.BF16 R36, R72.reuse, R12, R36 ;  /* 0x0000000c4824723c */ /* 0x048ff00000041824 */
[C---:B------:R-:W-:Y:S01]  /*32d0*/  HMMA.16816.F32.BF16 R32, R72.reuse, R14, R32 ;  /* 0x0000000e4820723c */ /* 0x040fe20000041820 */
[----:B------:R-:W3:Y:S07]  /*32e0*/  LDSM.16.M88.4 R12, [R82+0x10100] ;  /* 0x01010000520c783b */ /* 0x000eee0000000200 */
[C---:B-1----:R-:W-:Y:S08]  /*32f0*/  HMMA.16816.F32.BF16 R28, R72.reuse, R8, R28 ;  /* 0x00000008481c723c */ /* 0x042ff0000004181c */
[----:B------:R-:W-:Y:S01]  /*3300*/  HMMA.16816.F32.BF16 R24, R72, R10, R24 ;  /* 0x0000000a4818723c */ /* 0x000fe20000041818 */
[----:B------:R-:W1:Y:S07]  /*3310*/  LDSM.16.M88.4 R8, [R82+0x10900] ;  /* 0x010900005208783b */ /* 0x000e6e0000000200 */
[C---:B------:R-:W-:Y:S08]  /*3320*/  HMMA.16816.F32.BF16 R44, R64.reuse, R60, R44 ;  /* 0x0000003c402c723c */ /* 0x040ff0000004182c */
[----:B------:R-:W-:Y:S01]  /*3330*/  HMMA.16816.F32.BF16 R40, R64, R62, R40 ;  /* 0x0000003e4028723c */ /* 0x000fe20000041828 */
[----:B------:R-:W5:Y:S07]  /*3340*/  LDSM.16.M88.4 R60, [R82+0x11100] ;  /* 0x01110000523c783b */ /* 0x000f6e0000000200 */
[C---:B------:R-:W-:Y:S08]  /*3350*/  HMMA.16816.F32.BF16 R20, R72.reuse, R76, R20 ;  /* 0x0000004c4814723c */ /* 0x040ff00000041814 */
[----:B------:R-:W-:Y:S08]  /*3360*/  HMMA.16816.F32.BF16 R68, R72, R78, R68 ;  /* 0x0000004e4844723c */ /* 0x000ff00000041844 */
[C---:B--2---:R-:W-:Y:S08]  /*3370*/  HMMA.16816.F32.BF16 R36, R64.reuse, R56, R36 ;  /* 0x000000384024723c */ /* 0x044ff00000041824 */
[C---:B------:R-:W-:Y:S01]  /*3380*/  HMMA.16816.F32.BF16 R32, R64.reuse, R58, R32 ;  /* 0x0000003a4020723c */ /* 0x040fe20000041820 */
[----:B------:R-:W2:Y:S07]  /*3390*/  LDSM.16.M88.4 R56, [R82+0x11900] ;  /* 0x011900005238783b */ /* 0x000eae0000000200 */
[C---:B----4-:R-:W-:Y:S08]  /*33a0*/  HMMA.16816.F32.BF16 R28, R64.reuse, R52, R28 ;  /* 0x00000034401c723c */ /* 0x050ff0000004181c */
[C---:B------:R-:W-:Y:S01]  /*33b0*/  HMMA.16816.F32.BF16 R24, R64.reuse, R54, R24 ;  /* 0x000000364018723c */ /* 0x040fe20000041818 */
[----:B------:R-:W-:Y:S07]  /*33c0*/  LDSM.16.M88.4 R52, [R80+0x10900] ;  /* 0x010900005034783b */ /* 0x000fee0000000200 */
[C---:B------:R-:W-:Y:S08]  /*33d0*/  HMMA.16816.F32.BF16 R20, R64.reuse, R48, R20 ;  /* 0x000000304014723c */ /* 0x040ff00000041814 */
[----:B------:R-:W-:Y:S01]  /*33e0*/  HMMA.16816.F32.BF16 R68, R64, R50, R68 ;  /* 0x000000324044723c */ /* 0x000fe20000041844 */
[----:B------:R-:W4:Y:S04]  /*33f0*/  LDSM.16.M88.4 R48, [R179+0x8000] ;  /* 0x00800000b330783b */ /* 0x000f280000000200 */
[----:B------:R-:W-:Y:S03]  /*3400*/  LDSM.16.M88.4 R64, [R0+0x10100] ;  /* 0x010100000040783b */ /* 0x000fe60000000200 */
[C---:B---3--:R-:W-:Y:S08]  /*3410*/  HMMA.16816.F32.BF16 R44, R16.reuse, R12, R44 ;  /* 0x0000000c102c723c */ /* 0x048ff0000004182c */
[C---:B------:R-:W-:Y:S01]  /*3420*/  HMMA.16816.F32.BF16 R40, R16.reuse, R14, R40 ;  /* 0x0000000e1028723c */ /* 0x040fe20000041828 */
[----:B------:R-:W3:Y:S07]  /*3430*/  LDSM.16.M88.4 R12, [R80+0x10100] ;  /* 0x01010000500c783b */ /* 0x000eee0000000200 */
[C---:B-1----:R-:W-:Y:S08]  /*3440*/  HMMA.16816.F32.BF16 R36, R16.reuse, R8, R36 ;  /* 0x000000081024723c */ /* 0x042ff00000041824 */
[C---:B------:R-:W-:Y:S01]  /*3450*/  HMMA.16816.F32.BF16 R32, R16.reuse, R10, R32 ;  /* 0x0000000a1020723c */ /* 0x040fe20000041820 */
[----:B------:R-:W1:Y:S07]  /*3460*/  LDSM.16.M88.4 R8, [R80+0x11100] ;  /* 0x011100005008783b */ /* 0x000e6e0000000200 */
[C---:B-----5:R-:W-:Y:S08]  /*3470*/  HMMA.16816.F32.BF16 R28, R16.reuse, R60, R28 ;  /* 0x0000003c101c723c */ /* 0x060ff0000004181c */
[C---:B------:R-:W-:Y:S01]  /*3480*/  HMMA.16816.F32.BF16 R24, R16.reuse, R62, R24 ;  /* 0x0000003e1018723c */ /* 0x040fe20000041818 */
[----:B------:R-:W5:Y:S07]  /*3490*/  LDSM.16.M88.4 R60, [R80+0x11900] ;  /* 0x01190000503c783b */ /* 0x000f6e0000000200 */
[C---:B--2---:R-:W-:Y:S01]  /*34a0*/  HMMA.16816.F32.BF16 R72, R16.reuse, R56, R20 ;  /* 0x000000381048723c */ /* 0x044fe20000041814 */
[----:B------:R-:W-:Y:S07]  /*34b0*/  LDSM.16.M88.4 R20, [R178+0x8000] ;  /* 0x00800000b214783b */ /* 0x000fee0000000200 */
[----:B------:R-:W-:Y:S01]  /*34c0*/  HMMA.16816.F32.BF16 R68, R16, R58, R68 ;  /* 0x0000003a1044723c */ /* 0x000fe20000041844 */
[----:B------:R-:W2:Y:S07]  /*34d0*/  LDSM.16.M88.4 R16, [R0+0x10900] ;  /* 0x010900000010783b */ /* 0x000eae0000000200 */
[C---:B----4-:R-:W-:Y:S08]  /*34e0*/  HMMA.16816.F32.BF16 R36, R48.reuse, R52, R36 ;  /* 0x000000343024723c */ /* 0x050ff00000041824 */
[C---:B---3--:R-:W-:Y:S07]  /*34f0*/  HMMA.16816.F32.BF16 R44, R48.reuse, R12, R44 ;  /* 0x0000000c302c723c */ /* 0x048fee000004182c */
[----:B------:R-:W-:Y:S01]  /*3500*/  SHF.R.S32.HI R12, RZ, 0x1f, R5 ;  /* 0x0000001fff0c7819 */ /* 0x000fe20000011405 */
[----:B------:R-:W-:Y:S03]  /*3510*/  HMMA.16816.F32.BF16 R40, R48, R14, R40 ;  /* 0x0000000e3028723c */ /* 0x000fe60000041828 */
[----:B------:R-:W-:-:S05]  /*3520*/  LEA.HI R12, R12, R5, RZ, 0x3 ;  /* 0x000000050c0c7211 */ /* 0x000fca00078f18ff */
[C---:B------:R-:W-:Y:S08]  /*3530*/  HMMA.16816.F32.BF16 R32, R48.reuse, R54, R32 ;  /* 0x000000363020723c */ /* 0x040ff00000041820 */
[C---:B-1----:R-:W-:Y:S08]  /*3540*/  HMMA.16816.F32.BF16 R28, R48.reuse, R8, R28 ;  /* 0x00000008301c723c */ /* 0x042ff0000004181c */
[C---:B------:R-:W-:Y:S01]  /*3550*/  HMMA.16816.F32.BF16 R24, R48.reuse, R10, R24 ;  /* 0x0000000a3018723c */ /* 0x040fe20000041818 */
[----:B------:R-:W1:Y:S07]  /*3560*/  LDSM.16.M88.4 R8, [R0+0x11100] ;  /* 0x011100000008783b */ /* 0x000e6e0000000200 */
[C---:B-----5:R-:W-:Y:S08]  /*3570*/  HMMA.16816.F32.BF16 R72, R48.reuse, R60, R72 ;  /* 0x0000003c3048723c */ /* 0x060ff00000041848 */
[----:B------:R-:W-:Y:S07]  /*3580*/  HMMA.16816.F32.BF16 R68, R48, R62, R68 ;  /* 0x0000003e3044723c */ /* 0x000fee0000041844 */
[----:B------:R-:W-:Y:S01]  /*3590*/  LOP3.LUT R50, R12, 0xffffff8, RZ, 0xc0, !PT ;  /* 0x0ffffff80c327812 */ /* 0x000fe200078ec0ff */
[----:B--2---:R-:W-:Y:S01]  /*35a0*/  HMMA.16816.F32.BF16 R36, R20, R16, R36 ;  /* 0x000000101424723c */ /* 0x004fe20000041824 */
[----:B------:R-:W-:Y:S01]  /*35b0*/  SHF.R.S32.HI R48, RZ, 0x1f, R7 ;  /* 0x0000001fff307819 */ /* 0x000fe20000011407 */
[----:B------:R2:W3:Y:S02]  /*35c0*/  LDSM.16.M88.4 R12, [R0+0x11900] ;  /* 0x01190000000c783b */ /* 0x0004e40000000200 */
[----:B------:R-:W-:Y:S01]  /*35d0*/  IMAD.IADD R49, R5, 0x1, -R50 ;  /* 0x0000000105317824 */ /* 0x000fe200078e0a32 */
[----:B------:R-:W-:-:S02]  /*35e0*/  LEA.HI R5, R48, R7, RZ, 0x2 ;  /* 0x0000000730057211 */ /* 0x000fc400078f10ff */
[----:B------:R-:W-:Y:S01]  /*35f0*/  LEA.HI R48, R6, R6, RZ, 0x1 ;  /* 0x0000000606307211 */ /* 0x000fe200078f08ff */
[C---:B------:R-:W-:Y:S01]  /*3600*/  HMMA.16816.F32.BF16 R44, R20.reuse, R64, R44 ;  /* 0x00000040142c723c */ /* 0x040fe2000004182c */
[C---:B------:R-:W-:Y:S02]  /*3610*/  LEA.HI.SX32 R16, R5.reuse, UR24, 0x1e ;  /* 0x0000001805107c11 */ /* 0x040fe4000f8ff2ff */
[----:B------:R-:W-:Y:S02]  /*3620*/  LOP3.LUT R17, R48, 0x1ffffffe, RZ, 0xc0, !PT ;  /* 0x1ffffffe30117812 */ /* 0x000fe400078ec0ff */
[----:B------:R-:W-:Y:S01]  /*3630*/  LOP3.LUT R196, R5, 0x7ffffffc, RZ, 0xc0, !PT ;  /* 0x7ffffffc05c47812 */ /* 0x000fe200078ec0ff */
[----:B------:R-:W-:Y:S02]  /*3640*/  IMAD R49, R49, 0x10, R16 ;  /* 0x0000001031317824 */ /* 0x000fe400078e0210 */
[----:B------:R-:W-:Y:S01]  /*3650*/  IMAD.IADD R6, R6, 0x1, -R17 ;  /* 0x0000000106067824 */ /* 0x000fe200078e0a11 */
[----:B-1----:R-:W-:Y:S01]  /*3660*/  HMMA.16816.F32.BF16 R28, R20, R8, R28 ;  /* 0x00000008141c723c */ /* 0x002fe2000004181c */
[----:B------:R-:W-:-:S02]  /*3670*/  IMAD.IADD R196, R7, 0x1, -R196 ;  /* 0x0000000107c47824 */ /* 0x000fc400078e0ac4 */
[----:B------:R-:W-:Y:S02]  /*3680*/  IMAD R195, R6, 0x8, R49 ;  /* 0x0000000806c37824 */ /* 0x000fe400078e0231 */
[----:B------:R-:W-:Y:S01]  /*3690*/  IMAD.U32 R7, RZ, RZ, UR4 ;  /* 0x00000004ff077e24 */ /* 0x000fe2000f8e00ff */
[----:B------:R-:W-:Y:S01]  /*36a0*/  ULDC UR4, c[0x0][0x1d0] ;  /* 0x0000740000047ab9 */ /* 0x000fe20000000800 */
[----:B------:R-:W-:Y:S01]  /*36b0*/  @P0 IMAD.HI.U32 R6, R195, c[0x0][0x2c8], RZ ;  /* 0x0000b200c3060a27 */ /* 0x000fe200078e00ff */
[----:B------:R-:W-:Y:S01]  /*36c0*/  PLOP3.LUT P0, PT, PT, PT, UP1, 0x80, 0x0 ;  /* 0x000000000000781c */ /* 0x000fe20003f0f018 */
[----:B------:R-:W-:Y:S01]  /*36d0*/  UIMAD UR4, UR5, UR4, -UR25 ;  /* 0x00000004050472a4 */ /* 0x000fe2000f8e0a19 */
[----:B------:R-:W-:Y:S01]  /*36e0*/  HMMA.16816.F32.BF16 R40, R20, R66, R40 ;  /* 0x000000421428723c */ /* 0x000fe20000041828 */
[----:B--2---:R-:W-:Y:S02]  /*36f0*/  IMAD.MOV.U32 R0, RZ, RZ, R195 ;  /* 0x000000ffff007224 */ /* 0x004fe400078e00c3 */
[----:B------:R-:W-:-:S05]  /*3700*/  IMAD.SHL.U32 R196, R196, 0x2, RZ ;  /* 0x00000002c4c47824 */ /* 0x000fca00078e00ff */
[----:B------:R-:W-:Y:S01]  /*3710*/  IADD3 R7, R7, -c[0x0][0x168], -R196 ;  /* 0x80005a0007077a10 */ /* 0x000fe20007ffe8c4 */
[C---:B------:R-:W-:Y:S01]  /*3720*/  HMMA.16816.F32.BF16 R32, R20.reuse, R18, R32 ;  /* 0x000000121420723c */ /* 0x040fe20000041820 */
[----:B------:R-:W-:Y:S02]  /*3730*/  IADD3 R5, -R196, UR4, RZ ;  /* 0x00000004c4057c10 */ /* 0x000fe4000fffe1ff */
[----:B------:R-:W-:Y:S02]  /*3740*/  @P0 SHF.R.U32.HI R0, RZ, c[0x0][0x2cc], R6 ;  /* 0x0000b300ff000a19 */ /* 0x000fe40000011606 */
[----:B------:R-:W-:Y:S02]  /*3750*/  PLOP3.LUT P0, PT, PT, PT, UP0, 0x40, 0x0 ;  /* 0x000000000000781c */ /* 0x000fe40003f0e808 */
[C---:B------:R-:W-:Y:S01]  /*3760*/  IADD3 R9, R7.reuse, c[0x0][0x328], RZ ;  /* 0x0000ca0007097a10 */ /* 0x040fe20007ffe0ff */
[----:B------:R-:W1:Y:S01]  /*3770*/  SHFL.IDX PT, R6, R0, RZ, 0x1c1f ;  /* 0x001c1fff00067589 */ /* 0x000e6200000e0000 */
[----:B------:R-:W-:Y:S01]  /*3780*/  IADD3 R7, R7, UR13, RZ ;  /* 0x0000000d07077c10 */ /* 0x000fe2000fffe0ff */
[C---:B------:R-:W-:Y:S08]  /*3790*/  HMMA.16816.F32.BF16 R24, R20.reuse, R10, R24 ;  /* 0x0000000a1418723c */ /* 0x040ff00000041818 */
[C---:B---3--:R-:W-:Y:S08]  /*37a0*/  HMMA.16816.F32.BF16 R72, R20.reuse, R12, R72 ;  /* 0x0000000c1448723c */ /* 0x048ff00000041848 */
[----:B------:R-:W-:Y:S01]  /*37b0*/  HMMA.16816.F32.BF16 R68, R20, R14, R68 ;  /* 0x0000000e1444723c */ /* 0x000fe20000041844 */
[----:B-1----:R-:W-:-:S02]  /*37c0*/  IMAD.IADD R8, R9, 0x1, R6 ;  /* 0x0000000109087824 */ /* 0x002fc400078e0206 */
[----:B------:R-:W-:-:S03]  /*37d0*/  IMAD.IADD R2, R7, 0x1, R6 ;  /* 0x0000000107027824 */ /* 0x000fc600078e0206 */
        /* <DEDUP_REMOVED lines=14> */
.L_x_5068:
[----:B------:R-:W-:-:S04]  /*38c0*/  MOV R6, c[0x0][0x32c] ;  /* 0x0000cb0000067a02 */ /* 0x000fc80000000f00 */
[----:B------:R-:W-:-:S13]  /*38d0*/  ISETP.NE.AND P0, PT, R6, 0x1, PT ;  /* 0x000000010600780c */ /* 0x000fda0003f05270 */
[----:B------:R-:W-:-:S05]  /*38e0*/  @P0 IMAD.HI.U32 R6, R13, c[0x0][0x330], RZ ;  /* 0x0000cc000d060a27 */ /* 0x000fca00078e00ff */
[----:B------:R-:W-:Y:S02]  /*38f0*/  @P0 SHF.R.U32.HI R13, RZ, c[0x0][0x334], R6 ;  /* 0x0000cd00ff0d0a19 */ /* 0x000fe40000011606 */
.L_x_5069:
[----:B------:R-:W-:Y:S05]  /*3900*/  BSYNC B0 ;  /* 0x0000000000007941 */ /* 0x000fea0003800000 */
.L_x_5067:
[----:B------:R-:W-:-:S04]  /*3910*/  IMAD.MOV.U32 R6, RZ, RZ, c[0x0][0x32c] ;  /* 0x0000cb00ff067624 */ /* 0x000fc800078e00ff */
[----:B------:R-:W-:-:S04]  /*3920*/  IMAD R13, R13, R6, -UR25 ;  /* 0x800000190d0d7e24 */ /* 0x000fc8000f8e0206 */
[----:B------:R-:W-:-:S05]  /*3930*/  IMAD.IADD R13, R13, 0x1, -R196 ;  /* 0x000000010d0d7824 */ /* 0x000fca00078e0ac4 */
[----:B------:R-:W-:Y:S02]  /*3940*/  IADD3 R6, R13, c[0x0][0x32c], RZ ;  /* 0x0000cb000d067a10 */ /* 0x000fe40007ffe0ff */
[----:B------:R-:W-:Y:S02]  /*3950*/  IMNMX R2, R2, R13, !PT ;  /* 0x0000000d02027217 */ /* 0x000fe40007800200 */
[----:B------:R-:W-:Y:S02]  /*3960*/  IMNMX R11, R11, R6, PT ;  /* 0x000000060b0b7217 */ /* 0x000fe40003800200 */
.L_x_5066:
[----:B------:R-:W-:Y:S01]  /*3970*/  ISETP.LT.AND P1, PT, RZ, UR7, PT ;  /* 0x00000007ff007c0c */ /* 0x000fe2000bf21270 */
[----:B------:R-:W1:Y:S03]  /*3980*/  SHFL.IDX PT, R0, R0, 0x1, 0x1c1f ;  /* 0x003c1f0000007f89 */ /* 0x000e6600000e0000 */
[----:B------:R-:W-:-:S04]  /*3990*/  ISETP.GT.AND P0, PT, R2, RZ, P1 ;  /* 0x000000ff0200720c */ /* 0x000fc80000f04270 */
[----:B------:R-:W-:-:S04]  /*39a0*/  ISETP.LT.OR P0, PT, R11, 0x1, P0 ;  /* 0x000000010b00780c */ /* 0x000fc80000701670 */
[----:B------:R-:W-:Y:S02]  /*39b0*/  FSEL R44, R44, -INF , !P0 ;  /* 0xff8000002c2c7808 */ /* 0x000fe40004000000 */
[----:B------:R-:W-:-:S04]  /*39c0*/  ISETP.GT.AND P0, PT, R2, 0x1, P1 ;  /* 0x000000010200780c */ /* 0x000fc80000f04270 */
[----:B------:R-:W-:-:S04]  /*39d0*/  ISETP.LT.OR P0, PT, R11, 0x2, P0 ;  /* 0x000000020b00780c */ /* 0x000fc80000701670 */
[----:B------:R-:W-:Y:S02]  /*39e0*/  FSEL R14, R45, -INF , !P0 ;  /* 0xff8000002d0e7808 */ /* 0x000fe40004000000 */
[----:B------:R-:W-:Y:S01]  /*39f0*/  ISETP.GT.AND P0, PT, R2, 0x8, P1 ;  /* 0x000000080200780c */ /* 0x000fe20000f04270 */
[----:B-1----:R-:W-:-:S03]  /*3a00*/  IMAD.IADD R7, R7, 0x1, R0 ;  /* 0x0000000107077824 */ /* 0x002fc600078e0200 */
        /* <DEDUP_REMOVED lines=39> */
[----:B------:R-:W-:-:S03]  /*3c80*/  IMAD.IADD R2, R9, 0x1, R0 ;  /* 0x0000000109027824 */ /* 0x000fc600078e0200 */
[----:B------:R-:W-:Y:S02]  /*3c90*/  ISETP.LT.OR P0, PT, R11, 0x3a, P0 ;  /* 0x0000003a0b00780c */ /* 0x000fe40000701670 */
[----:B------:R-:W-:Y:S02]  /*3ca0*/  IMNMX R2, R2, R5, PT ;  /* 0x0000000502027217 */ /* 0x000fe40003800200 */
        /* <DEDUP_REMOVED lines=15> */
.L_x_5072:
[----:B------:R-:W-:-:S04]  /*3da0*/  MOV R0, c[0x0][0x32c] ;  /* 0x0000cb0000007a02 */ /* 0x000fc80000000f00 */
[----:B------:R-:W-:-:S13]  /*3db0*/  ISETP.NE.AND P0, PT, R0, 0x1, PT ;  /* 0x000000010000780c */ /* 0x000fda0003f05270 */
[----:B------:R-:W-:-:S05]  /*3dc0*/  @P0 IMAD.HI.U32 R0, R5, c[0x0][0x330], RZ ;  /* 0x0000cc0005000a27 */ /* 0x000fca00078e00ff */
[----:B------:R-:W-:Y:S02]  /*3dd0*/  @P0 SHF.R.U32.HI R5, RZ, c[0x0][0x334], R0 ;  /* 0x0000cd00ff050a19 */ /* 0x000fe40000011600 */
.L_x_5073:
[----:B------:R-:W-:Y:S05]  /*3de0*/  BSYNC B0 ;  /* 0x0000000000007941 */ /* 0x000fea0003800000 */
.L_x_5071:
[----:B------:R-:W-:-:S04]  /*3df0*/  IMAD.MOV.U32 R0, RZ, RZ, c[0x0][0x32c] ;  /* 0x0000cb00ff007624 */ /* 0x000fc800078e00ff */
[----:B------:R-:W-:-:S04]  /*3e00*/  IMAD R5, R5, R0, -UR25 ;  /* 0x8000001905057e24 */ /* 0x000fc8000f8e0200 */
[----:B------:R-:W-:-:S05]  /*3e10*/  IMAD.IADD R0, R5, 0x1, -R196 ;  /* 0x0000000105007824 */ /* 0x000fca00078e0ac4 */
[----:B------:R-:W-:Y:S02]  /*3e20*/  IADD3 R5, R0, c[0x0][0x32c], RZ ;  /* 0x0000cb0000057a10 */ /* 0x000fe40007ffe0ff */
[----:B------:R-:W-:Y:S02]  /*3e30*/  IMNMX R7, R7, R0, !PT ;  /* 0x0000000007077217 */ /* 0x000fe40007800200 */
[----:B------:R-:W-:Y:S02]  /*3e40*/  IMNMX R2, R2, R5, PT ;  /* 0x0000000502027217 */ /* 0x000fe40003800200 */
.L_x_5070:
[----:B------:R-:W-:Y:S01]  /*3e50*/  ISETP.GT.AND P0, PT, R7, 0x8, P1 ;  /* 0x000000080700780c */ /* 0x000fe20000f04270 */
[----:B------:R-:W-:-:S04]  /*3e60*/  DEPBAR.LE SB0, 0x2 ;  /* 0x000080800000791a */ /* 0x000fc80000000000 */
[----:B------:R-:W-:Y:S01]  /*3e70*/  BAR.SYNC.DEFER_BLOCKING 0x0 ;  /* 0x0000000000007b1d */ /* 0x000fe20000010000 */
[----:B------:R-:W-:Y:S01]  /*3e80*/  ISETP.LT.OR P0, PT, R2, 0x9, P0 ;  /* 0x000000090200780c */ /* 0x000fe20000701670 */
[----:B------:R-:W-:Y:S01]  /*3e90*/  IMAD.SHL.U32 R177, R3, 0x2, RZ ;  /* 0x0000000203b17824 */ /* 0x000fe200078e00ff */
[----:B------:R-:W-:Y:S01]  /*3ea0*/  FMNMX.FTZ R17, R44, R14, !PT ;  /* 0x0000000e2c117209 */ /* 0x000fe20007810000 */
[----:B------:R-:W-:Y:S01]  /*3eb0*/  UIADD3 UR4, UR7, -0x3, URZ ;  /* 0xfffffffd07047890 */ /* 0x000fe2000fffe03f */
[----:B------:R-:W-:Y:S01]  /*3ec0*/  FSEL R5, R42, -INF , !P0 ;  /* 0xff8000002a057808 */ /* 0x000fe20004000000 */
[--C-:B------:R-:W-:Y:S01]  /*3ed0*/  IMAD R176, R4, 0x2, R177.reuse ;  /* 0x0000000204b07824 */ /* 0x100fe200078e02b1 */
[----:B------:R-:W-:Y:S01]  /*3ee0*/  ISETP.GT.AND P0, PT, R7, 0x9, P1 ;  /* 0x000000090700780c */ /* 0x000fe20000f04270 */
[----:B------:R-:W-:Y:S01]  /*3ef0*/  IMAD.IADD R167, R182, 0x1, R177 ;  /* 0x00000001b6a77824 */ /* 0x000fe200078e02b1 */
[----:B------:R-:W-:Y:S01]  /*3f00*/  FMNMX.FTZ R17, R40, R17, !PT ;  /* 0x0000001128117209 */ /* 0x000fe20007810000 */
[----:B------:R-:W-:Y:S01]  /*3f10*/  IMAD.IADD R159, R182, 0x1, R176 ;  /* 0x00000001b69f7824 */ /* 0x000fe200078e02b0 */
[----:B------:R-:W-:Y:S01]  /*3f20*/  ISETP.LT.OR P0, PT, R2, 0xa, P0 ;  /* 0x0000000a0200780c */ /* 0x000fe20000701670 */
[----:B------:R-:W-:Y:S01]  /*3f30*/  IMAD R4, R4, 0x2, R167 ;  /* 0x0000000204047824 */ /* 0x000fe200078e02a7 */
[----:B------:R-:W-:Y:S01]  /*3f40*/  FMNMX.FTZ R17, R12, R17, !PT ;  /* 0x000000110c117209 */ /* 0x000fe20007810000 */
[----:B------:R-:W-:Y:S01]  /*3f50*/  UISETP.GE.AND UP2, UPT, UR4, UR11, UPT ;  /* 0x0000000b0400728c */ /* 0x000fe2000bf46270 */
[----:B------:R-:W-:-:S02]  /*3f60*/  FSEL R43, R43, -INF , !P0 ;  /* 0xff8000002b2b7808 */ /* 0x000fc40004000000 */
[C---:B------:R-:W-:Y:S02]  /*3f70*/  ISETP.GT.AND P0, PT, R7.reuse, 0x10, P1 ;  /* 0x000000100700780c */ /* 0x040fe40000f04270 */
[----:B------:R-:W-:Y:S02]  /*3f80*/  FMNMX.FTZ R17, R10, R17, !PT ;  /* 0x000000110a117209 */ /* 0x000fe40007810000 */
[----:B------:R-:W-:Y:S02]  /*3f90*/  ISETP.LT.OR P0, PT, R2, 0x11, P0 ;  /* 0x000000110200780c */ /* 0x000fe40000701670 */
[----:B------:R-:W-:Y:S01]  /*3fa0*/  FMNMX.FTZ R17, R8, R17, !PT ;  /* 0x0000001108117209 */ /* 0x000fe20007810000 */
[----:B------:R-:W-:Y:S01]  /*3fb0*/  LDSM.16.MT88.4 R56, [R176+0x2100] ;  /* 0x00210000b038783b */ /* 0x000fe20000004200 */
[----:B------:R-:W-:Y:S02]  /*3fc0*/  FSEL R15, R38, -INF , !P0 ;  /* 0xff800000260f7808 */ /* 0x000fe40004000000 */
[----:B------:R-:W-:Y:S01]  /*3fd0*/  ISETP.GT.AND P0, PT, R7, 0x11, P1 ;  /* 0x000000110700780c */ /* 0x000fe20000f04270 */
[----:B------:R-:W-:Y:S01]  /*3fe0*/  LDSM.16.MT88.4 R124, [R177+0x100] ;  /* 0x00010000b17c783b */ /* 0x000fe20000004200 */
[----:B------:R-:W-:-:S02]  /*3ff0*/  FMNMX.FTZ R17, R32, R17, !PT ;  /* 0x0000001120117209 */ /* 0x000fc40007810000 */
[----:B------:R-:W-:Y:S01]  /*4000*/  ISETP.LT.OR P0, PT, R2, 0x12, P0 ;  /* 0x000000120200780c */ /* 0x000fe20000701670 */
[----:B------:R-:W-:Y:S01]  /*4010*/  LDSM.16.MT88.4 R104, [R167+0x100] ;  /* 0x00010000a768783b */ /* 0x000fe20000004200 */
[----:B------:R-:W-:Y:S02]  /*4020*/  FMNMX.FTZ R17, R6, R17, !PT ;  /* 0x0000001106117209 */ /* 0x000fe40007810000 */
        /* <DEDUP_REMOVED lines=18> */
[----:B------:R-:W-:Y:S01]  /*4150*/  FMNMX.FTZ R17, R172, R17, !PT ;  /* 0x00000011ac117209 */ /* 0x000fe20007810000 */
[----:B------:R-:W-:Y:S01]  /*4160*/  LDSM.16.MT88.4 R20, [R177+0x900] ;  /* 0x00090000b114783b */ /* 0x000fe20000004200 */
[----:B------:R-:W-:Y:S02]  /*4170*/  ISETP.LT.OR P0, PT, R2, 0x21, P0 ;  /* 0x000000210200780c */ /* 0x000fe40000701670 */
[----:B------:R-:W-:Y:S01]  /*4180*/  FMNMX.FTZ R17, R170, R17, !PT ;  /* 0x00000011aa117209 */ /* 0x000fe20007810000 */
[----:B------:R-:W-:Y:S01]  /*4190*/  LDSM.16.MT88.4 R136, [R167+0x900] ;  /* 0x00090000a788783b */ /* 0x000fe20000004200 */
[----:B------:R-:W-:-:S02]  /*41a0*/  FSEL R203, R30, -INF , !P0 ;  /* 0xff8000001ecb7808 */ /* 0x000fc40004000000 */
[----:B------:R-:W-:Y:S02]  /*41b0*/  ISETP.GT.AND P0, PT, R7, 0x21, P1 ;  /* 0x000000210700780c */ /* 0x000fe40000f04270 */
[----:B------:R-:W-:Y:S02]  /*41c0*/  FMNMX.FTZ R17, R142, R17, !PT ;  /* 0x000000118e117209 */ /* 0x000fe40007810000 */
[----:B------:R-:W-:Y:S02]  /*41d0*/  ISETP.LT.OR P0, PT, R2, 0x22, P0 ;  /* 0x000000220200780c */ /* 0x000fe40000701670 */
[----:B------:R-:W-:Y:S02]  /*41e0*/  FMNMX.FTZ R17, R140, R17, !PT ;  /* 0x000000118c117209 */ /* 0x000fe40007810000 */
[----:B------:R-:W-:Y:S02]  /*41f0*/  FSEL R169, R31, -INF , !P0 ;  /* 0xff8000001fa97808 */ /* 0x000fe40004000000 */
[----:B------:R-:W-:Y:S01]  /*4200*/  ISETP.GT.AND P0, PT, R7, 0x28, P1 ;  /* 0x000000280700780c */ /* 0x000fe20000f04270 */
[----:B------:R-:W1:Y:S03]  /*4210*/  SHFL.BFLY PT, R0, R17, 0x2, 0x1f ;  /* 0x0c401f0011007f89 */ /* 0x000e6600000e0000 */
[----:B------:R-:W-:Y:S01]  /*4220*/  ISETP.LT.OR P0, PT, R2, 0x29, P0 ;  /* 0x000000290200780c */ /* 0x000fe20000701670 */
[----:B------:R-:W-:Y:S03]  /*4230*/  LDSM.16.MT88.4 R28, [R159+0x900] ;  /* 0x000900009f1c783b */ /* 0x000fe60000004200 */
[----:B------:R-:W-:-:S02]  /*4240*/  FSEL R197, R26, -INF , !P0 ;  /* 0xff8000001ac57808 */ /* 0x000fc40004000000 */
[----:B------:R-:W-:-:S04]  /*4250*/  ISETP.GT.AND P0, PT, R7, 0x29, P1 ;  /* 0x000000290700780c */ /* 0x000fc80000f04270 */
[----:B------:R-:W-:-:S04]  /*4260*/  ISETP.LT.OR P0, PT, R2, 0x2a, P0 ;  /* 0x0000002a0200780c */ /* 0x000fc80000701670 */
[----:B------:R-:W-:Y:S02]  /*4270*/  FSEL R171, R27, -INF , !P0 ;  /* 0xff8000001bab7808 */ /* 0x000fe40004000000 */
[----:B------:R-:W-:Y:S01]  /*4280*/  ISETP.GT.AND P0, PT, R7, 0x30, P1 ;  /* 0x000000300700780c */ /* 0x000fe20000f04270 */
[----:B------:R-:W-:Y:S03]  /*4290*/  LDSM.16.MT88.4 R24, [R167+0x2900] ;  /* 0x00290000a718783b */ /* 0x000fe60000004200 */
[----:B------:R-:W-:Y:S02]  /*42a0*/  ISETP.LT.OR P0, PT, R2, 0x31, P0 ;  /* 0x000000310200780c */ /* 0x000fe40000701670 */
[----:B-1----:R-:W-:Y:S02]  /*42b0*/  FMNMX.FTZ R19, R17, R0, !PT ;  /* 0x0000000011137209 */ /* 0x002fe40007810000 */
[----:B------:R-:W-:-:S02]  /*42c0*/  FSEL R173, R74, -INF , !P0 ;  /* 0xff8000004aad7808 */ /* 0x000fc40004000000 */
[----:B------:R-:W-:-:S04]  /*42d0*/  ISETP.GT.AND P0, PT, R7, 0x31, P1 ;  /* 0x000000310700780c */ /* 0x000fc80000f04270 */
[----:B------:R-:W-:-:S04]  /*42e0*/  ISETP.LT.OR P0, PT, R2, 0x32, P0 ;  /* 0x000000320200780c */ /* 0x000fc80000701670 */
[----:B------:R-:W-:Y:S02]  /*42f0*/  FSEL R143, R75, -INF , !P0 ;  /* 0xff8000004b8f7808 */ /* 0x000fe40004000000 */
[----:B------:R-:W-:Y:S01]  /*4300*/  ISETP.GT.AND P0, PT, R7, 0x1, P1 ;  /* 0x000000010700780c */ /* 0x000fe20000f04270 */
[----:B------:R-:W-:Y:S03]  /*4310*/  LDSM.16.MT88.4 R72, [R177+0x4100] ;  /* 0x00410000b148783b */ /* 0x000fe60000004200 */
        /* <DEDUP_REMOVED lines=10> */
[----:B------:R-:W-:Y:S02]  /*43c0*/  FMNMX.FTZ R16, R43, R16, !PT ;  /* 0x000000102b107209 */ /* 0x000fe40007810000 */
        /* <DEDUP_REMOVED lines=15> */
[----:B------:R-:W1:Y:S04]  /*44c0*/  SHFL.BFLY PT, R2, R19, 0x1, 0x1f ;  /* 0x0c201f0013027f89 */ /* 0x000e6800000e0000 */
[----:B------:R-:W2:Y:S01]  /*44d0*/  SHFL.BFLY PT, R7, R16, 0x2, 0x1f ;  /* 0x0c401f0010077f89 */ /* 0x000ea200000e0000 */
[----:B-1----:R-:W-:Y:S02]  /*44e0*/  FMNMX.FTZ R2, R19, R2, !PT ;  /* 0x0000000213027209 */ /* 0x002fe40007810000 */
[----:B--2---:R-:W-:-:S03]  /*44f0*/  FMNMX.FTZ R7, R16, R7, !PT ;  /* 0x0000000710077209 */ /* 0x004fc60007810000 */
[C---:B------:R-:W-:Y:S01]  /*4500*/  FMUL.FTZ R175, R2.reuse, c[0x0][0x2d0] ;  /* 0x0000b40002af7a20 */ /* 0x040fe20000410000 */
[----:B------:R-:W-:Y:S01]  /*4510*/  FSETP.NEU.FTZ.AND P0, PT, R2, -INF , PT ;  /* 0xff8000000200780b */ /* 0x000fe20003f1d000 */
[----:B------:R-:W-:Y:S03]  /*4520*/  LDSM.16.MT88.4 R16, [R176+0x2900] ;  /* 0x00290000b010783b */ /* 0x000fe60000004200 */
[----:B------:R-:W-:Y:S01]  /*4530*/  FSEL R175, R175, RZ, P0 ;  /* 0x000000ffafaf7208 */ /* 0x000fe20000000000 */
[----:B------:R-:W1:Y:S04]  /*4540*/  SHFL.BFLY PT, R0, R7, 0x1, 0x1f ;  /* 0x0c201f0007007f89 */ /* 0x000e6800000e0000 */
[----:B------:R-:W-:-:S02]  /*4550*/  FFMA.FTZ R152, R40, c[0x0][0x2d0], -R175 ;  /* 0x0000b40028987a23 */ /* 0x000fc400000108af */
[--C-:B------:R-:W-:Y:S02]  /*4560*/  FFMA.FTZ R155, R44, c[0x0][0x2d0], -R175.reuse ;  /* 0x0000b4002c9b7a23 */ /* 0x100fe400000108af */
[--C-:B------:R-:W-:Y:S02]  /*4570*/  FFMA.FTZ R154, R14, c[0x0][0x2d0], -R175.reuse ;  /* 0x0000b4000e9a7a23 */ /* 0x100fe400000108af */
[--C-:B------:R-:W-:Y:S01]  /*4580*/  FFMA.FTZ R149, R12, c[0x0][0x2d0], -R175.reuse ;  /* 0x0000b4000c957a23 */ /* 0x100fe200000108af */
[----:B------:R-:W-:Y:S01]  /*4590*/  MUFU.EX2 R152, R152 ;  /* 0x0000009800987308 */ /* 0x000fe20000000800 */
[--C-:B------:R-:W-:Y:S02]  /*45a0*/  FFMA.FTZ R144, R6, c[0x0][0x2d0], -R175.reuse ;  /* 0x0000b40006907a23 */ /* 0x100fe400000108af */
[--C-:B------:R-:W-:Y:S02]  /*45b0*/  FFMA.FTZ R153, R10, c[0x0][0x2d0], -R175.reuse ;  /* 0x0000b4000a997a23 */ /* 0x100fe400000108af */
[----:B------:R-:W-:-:S02]  /*45c0*/  FFMA.FTZ R148, R8, c[0x0][0x2d0], -R175 ;  /* 0x0000b40008947a23 */ /* 0x000fc400000108af */
[--C-:B------:R-:W-:Y:S01]  /*45d0*/  FFMA.FTZ R147, R32, c[0x0][0x2d0], -R175.reuse ;  /* 0x0000b40020937a23 */ /* 0x100fe200000108af */
[----:B------:R-:W-:Y:S01]  /*45e0*/  MUFU.EX2 R155, R155 ;  /* 0x0000009b009b7308 */ /* 0x000fe20000000800 */
[----:B------:R-:W-:Y:S01]  /*45f0*/  LDSM.16.MT88.4 R32, [R176+0x900] ;  /* 0x00090000b020783b */ /* 0x000fe20000004200 */
[--C-:B------:R-:W-:Y:S02]  /*4600*/  FFMA.FTZ R163, R168, c[0x0][0x2d0], -R175.reuse ;  /* 0x0000b400a8a37a23 */ /* 0x100fe400000108af */
[--C-:B------:R-:W-:Y:S01]  /*4610*/  FFMA.FTZ R161, R166, c[0x0][0x2d0], -R175.reuse ;  /* 0x0000b400a6a17a23 */ /* 0x100fe200000108af */
[----:B-1----:R-:W-:Y:S01]  /*4620*/  FMNMX.FTZ R0, R7, R0, !PT ;  /* 0x0000000007007209 */ /* 0x002fe20007810000 */
[----:B------:R-:W-:Y:S02]  /*4630*/  FFMA.FTZ R160, R160, c[0x0][0x2d0], -R175 ;  /* 0x0000b400a0a07a23 */ /* 0x000fe400000108af */
[----:B------:R-:W1:Y:S01]  /*4640*/  MUFU.EX2 R154, R154 ;  /* 0x0000009a009a7308 */ /* 0x000e620000000800 */
[C---:B------:R-:W-:Y:S01]  /*4650*/  FSETP.NEU.FTZ.AND P0, PT, R0.reuse, -INF , PT ;  /* 0xff8000000000780b */ /* 0x040fe20003f1d000 */
[----:B------:R-:W-:-:S02]  /*4660*/  FMUL.FTZ R164, R0, c[0x0][0x2d0] ;  /* 0x0000b40000a47a20 */ /* 0x000fc40000410000 */
[--C-:B------:R-:W-:Y:S02]  /*4670*/  FFMA.FTZ R162, R162, c[0x0][0x2d0], -R175.reuse ;  /* 0x0000b400a2a27a23 */ /* 0x100fe400000108af */
[----:B------:R-:W-:Y:S01]  /*4680*/  FFMA.FTZ R172, R172, c[0x0][0x2d0], -R175 ;  /* 0x0000b400acac7a23 */ /* 0x000fe200000108af */
[----:B------:R-:W-:Y:S01]  /*4690*/  FSEL R164, R164, RZ, P0 ;  /* 0x000000ffa4a47208 */ /* 0x000fe20000000000 */
[----:B------:R-:W2:Y:S01]  /*46a0*/  MUFU.EX2 R149, R149 ;  /* 0x0000009500957308 */ /* 0x000ea20000000800 */
[----:B------:R-:W-:-:S03]  /*46b0*/  PLOP3.LUT P0, PT, PT, PT, UP2, 0x40, 0x0 ;  /* 0x000000000000781c */ /* 0x000fc60003f0e828 */
[--C-:B------:R-:W-:Y:S02]  /*46c0*/  FFMA.FTZ R151, R43, c[0x0][0x2d0], -R164.reuse ;  /* 0x0000b4002b977a23 */ /* 0x100fe400000108a4 */
[----:B------:R-:W3:Y:S01]  /*46d0*/  LDSM.16.MT88.4 R40, [R177+0x2100] ;  /* 0x00210000b128783b */ /* 0x000ee20000004200 */
[--C-:B------:R-:W-:Y:S01]  /*46e0*/  FFMA.FTZ R157, R46, c[0x0][0x2d0], -R164.reuse ;  /* 0x0000b4002e9d7a23 */ /* 0x100fe200000108a4 */
[----:B-1----:R-:W-:Y:S01]  /*46f0*/  F2FP.BF16.PACK_AB R96, R154, R155 ;  /* 0x0000009b9a60723e */ /* 0x002fe200000010ff */
[--C-:B------:R-:W-:Y:S01]  /*4700*/  FFMA.FTZ R156, R47, c[0x0][0x2d0], -R164.reuse ;  /* 0x0000b4002f9c7a23 */ /* 0x100fe200000108a4 */
[----:B------:R-:W-:Y:S01]  /*4710*/  MUFU.EX2 R151, R151 ;  /* 0x0000009700977308 */ /* 0x000fe20000000800 */
[--C-:B------:R-:W-:Y:S02]  /*4720*/  FFMA.FTZ R158, R5, c[0x0][0x2d0], -R164.reuse ;  /* 0x0000b400059e7a23 */ /* 0x100fe400000108a4 */
[----:B------:R-:W1:Y:S01]  /*4730*/  LDSM.16.MT88.4 R4, [R4+0x4100] ;  /* 0x004100000404783b */ /* 0x000e620000004200 */
[----:B------:R-:W-:-:S02]  /*4740*/  FFMA.FTZ R146, R11, c[0x0][0x2d0], -R164 ;  /* 0x0000b4000b927a23 */ /* 0x000fc400000108a4 */
[--C-:B------:R-:W-:Y:S01]  /*4750*/  FFMA.FTZ R3, R9, c[0x0][0x2d0], -R164.reuse ;  /* 0x0000b40009037a23 */ /* 0x100fe200000108a4 */
[----:B--2---:R-:W-:Y:S01]  /*4760*/  F2FP.BF16.PACK_AB R98, R149, R152 ;  /* 0x000000989562723e */ /* 0x004fe200000010ff */
[----:B------:R-:W-:Y:S01]  /*4770*/  MUFU.EX2 R157, R157 ;  /* 0x0000009d009d7308 */ /* 0x000fe20000000800 */
[----:B------:R-:W2:Y:S01]  /*4780*/  LDSM.16.MT88.4 R8, [R177+0x2900] ;  /* 0x00290000b108783b */ /* 0x000ea20000004200 */
[--C-:B------:R-:W-:Y:S02]  /*4790*/  FFMA.FTZ R150, R15, c[0x0][0x2d0], -R164.reuse ;  /* 0x0000b4000f967a23 */ /* 0x100fe400000108a4 */
[--C-:B------:R-:W-:Y:S02]  /*47a0*/  FFMA.FTZ R145, R13, c[0x0][0x2d0], -R164.reuse ;  /* 0x0000b4000d917a23 */ /* 0x100fe400000108a4 */
[----:B------:R-:W4:Y:S01]  /*47b0*/  LDSM.16.MT88.4 R12, [R159+0x2900] ;  /* 0x002900009f0c783b */ /* 0x000f220000004200 */
[--C-:B------:R-:W-:Y:S01]  /*47c0*/  FFMA.FTZ R166, R203, c[0x0][0x2d0], -R164.reuse ;  /* 0x0000b400cba67a23 */ /* 0x100fe200000108a4 */
[----:B------:R-:W5:Y:S01]  /*47d0*/  MUFU.EX2 R156, R156 ;  /* 0x0000009c009c7308 */ /* 0x000f620000000800 */
[----:B------:R-:W-:-:S02]  /*47e0*/  FFMA.FTZ R169, R169, c[0x0][0x2d0], -R164 ;  /* 0x0000b400a9a97a23 */ /* 0x000fc400000108a4 */
[--C-:B------:R-:W-:Y:S02]  /*47f0*/  FFMA.FTZ R168, R197, c[0x0][0x2d0], -R164.reuse ;  /* 0x0000b400c5a87a23 */ /* 0x100fe400000108a4 */
[--C-:B------:R-:W-:Y:S02]  /*4800*/  FFMA.FTZ R171, R171, c[0x0][0x2d0], -R164.reuse ;  /* 0x0000b400abab7a23 */ /* 0x100fe400000108a4 */
[--C-:B------:R-:W-:Y:S01]  /*4810*/  FFMA.FTZ R197, R170, c[0x0][0x2d0], -R175.reuse ;  /* 0x0000b400aac57a23 */ /* 0x100fe200000108af */
[----:B------:R-:W3:Y:S01]  /*4820*/  MUFU.EX2 R158, R158 ;  /* 0x0000009e009e7308 */ /* 0x000ee20000000800 */
[--C-:B------:R-:W-:Y:S02]  /*4830*/  FFMA.FTZ R170, R142, c[0x0][0x2d0], -R175.reuse ;  /* 0x0000b4008eaa7a23 */ /* 0x100fe400000108af */
[----:B------:R-:W-:Y:S02]  /*4840*/  FFMA.FTZ R175, R140, c[0x0][0x2d0], -R175 ;  /* 0x0000b4008caf7a23 */ /* 0x000fe400000108af */
[----:B------:R-:W-:-:S02]  /*4850*/  FFMA.FTZ R173, R173, c[0x0][0x2d0], -R164 ;  /* 0x0000b400adad7a23 */ /* 0x000fc400000108a4 */
[--C-:B------:R-:W-:Y:S01]  /*4860*/  FFMA.FTZ R174, R143, c[0x0][0x2d0], -R164.reuse ;  /* 0x0000b4008fae7a23 */ /* 0x100fe200000108a4 */
[----:B-----5:R-:W-:Y:S01]  /*4870*/  F2FP.BF16.PACK_AB R97, R156, R157 ;  /* 0x0000009d9c61723e */ /* 0x020fe200000010ff */
[----:B------:R-:W-:Y:S01]  /*4880*/  MUFU.EX2 R153, R153 ;  /* 0x0000009900997308 */ /* 0x000fe20000000800 */
[--C-:B------:R-:W-:Y:S02]  /*4890*/  FFMA.FTZ R198, R141, c[0x0][0x2d0], -R164.reuse ;  /* 0x0000b4008dc67a23 */ /* 0x100fe400000108a4 */
[----:B------:R-:W-:Y:S01]  /*48a0*/  FFMA.FTZ R165, R165, c[0x0][0x2d0], -R164 ;  /* 0x0000b400a5a57a23 */ /* 0x000fe200000108a4 */
[----:B------:R-:W-:Y:S01]  /*48b0*/  LDSM.16.MT88.4 R140, [R167+0x3900] ;  /* 0x00390000a78c783b */ /* 0x000fe20000004200 */
[----:B------:R-:W-:Y:S01]  /*48c0*/  FADD.FTZ R155, R155, R154 ;  /* 0x0000009a9b9b7221 */ /* 0x000fe20000010000 */
[----:B---3--:R-:W-:Y:S02]  /*48d0*/  F2FP.BF16.PACK_AB R99, R151, R158 ;  /* 0x0000009e9763723e */ /* 0x008fe400000010ff */
[----:B------:R-:W3:Y:S01]  /*48e0*/  MUFU.EX2 R148, R148 ;  /* 0x0000009400947308 */ /* 0x000ee20000000800 */
[----:B------:R-:W-:-:S02]  /*48f0*/  FADD.FTZ R157, R157, R156 ;  /* 0x0000009c9d9d7221 */ /* 0x000fc40000010000 */
[----:B------:R-:W-:Y:S02]  /*4900*/  FADD.FTZ R152, R152, R155 ;  /* 0x0000009b98987221 */ /* 0x000fe40000010000 */
[----:B------:R-:W-:Y:S01]  /*4910*/  FADD.FTZ R158, R158, R157 ;  /* 0x0000009d9e9e7221 */ /* 0x000fe20000010000 */
[----:B------:R-:W-:Y:S01]  /*4920*/  HMMA.16816.F32.BF16 R36, R96, R40, RZ ;  /* 0x000000286024723c */ /* 0x000fe200000418ff */
[----:B------:R-:W-:Y:S01]  /*4930*/  FADD.FTZ R152, R149, R152 ;  /* 0x0000009895987221 */ /* 0x000fe20000010000 */
[----:B------:R-:W-:Y:S01]  /*4940*/  MUFU.EX2 R147, R147 ;  /* 0x0000009300937308 */ /* 0x000fe20000000800 */
[----:B------:R-:W-:-:S05]  /*4950*/  FADD.FTZ R151, R151, R158 ;  /* 0x0000009e97977221 */ /* 0x000fca0000010000 */
        /* <DEDUP_REMOVED lines=42> */
[C---:B-1----:R-:W-:Y:S07]  /*4c00*/  HMMA.16816.F32.BF16 R92, R96.reuse, R4, RZ ;  /* 0x00000004605c723c */ /* 0x042fee00000418ff */
[----:B---3--:R-:W-:Y:S01]  /*4c10*/  F2FP.BF16.PACK_AB R4, R148, R153 ;  /* 0x000000999404723e */ /* 0x008fe200000010ff */
        /* <DEDUP_REMOVED lines=11> */
[----:B--2---:R-:W-:Y:S01]  /*4cd0*/  HMMA.16816.F32.BF16 R36, R4, R8, R36 ;  /* 0x000000080424723c */ /* 0x004fe20000041824 */
        /* <DEDUP_REMOVED lines=87> */
[C---:B------:R-:W-:Y:S01]  /*5250*/  F2FP.BF16.PACK_AB R5, R174.reuse, R173 ;  /* 0x000000adae05723e */ /* 0x040fe200000010ff */
        /* <DEDUP_REMOVED lines=59> */
[----:B------:R-:W-:Y:S01]  /*5610*/  IMAD.MOV.U32 R6, RZ, RZ, R8 ;  /* 0x000000ffff067224 */ /* 0x000fe200078e0008 */
[----:B------:R-:W-:Y:S01]  /*5620*/  SEL R8, RZ, 0x10, P5 ;  /* 0x00000010ff087807 */ /* 0x000fe20002800000 */
[----:B------:R-:W-:-:S03]  /*5630*/  IMAD.SHL.U32 R9, R200, 0x2, RZ ;  /* 0x00000002c8097824 */ /* 0x000fc600078e00ff */
[----:B------:R-:W-:-:S04]  /*5640*/  IADD3 R18, -R8, 0x10, RZ ;  /* 0x0000001008127810 */ /* 0x000fc80007ffe1ff */
[----:B------:R-:W-:Y:S02]  /*5650*/  LOP3.LUT R18, R18, 0xf, RZ, 0xc0, !PT ;  /* 0x0000000f12127812 */ /* 0x000fe400078ec0ff */
[----:B--2---:R-:W-:Y:S01]  /*5660*/  SHF.R.S32.HI R11, RZ, 0x1f, R190 ;  /* 0x0000001fff0b7819 */ /* 0x004fe200000114be */
[----:B------:R-:W-:Y:S01]  /*5670*/  IMAD.WIDE.U32 R4, R190, c[0x0][0x1f0], R6 ;  /* 0x00007c00be047a25 */ /* 0x000fe200078e0006 */
[----:B------:R-:W-:-:S03]  /*5680*/  SHF.L.U64.HI R7, R199, 0x1, R132 ;  /* 0x00000001c7077819 */ /* 0x000fc60000010284 */
[----:B------:R-:W-:Y:S01]  /*5690*/  IMAD R11, R11, c[0x0][0x1f0], RZ ;  /* 0x00007c000b0b7a24 */ /* 0x000fe200078e02ff */
[----:B------:R-:W-:Y:S01]  /*56a0*/  IADD3 R4, P0, R4, UR16, RZ ;  /* 0x0000001004047c10 */ /* 0x000fe2000ff1e0ff */
[----:B------:R-:W-:Y:S02]  /*56b0*/  IMAD.SHL.U32 R6, R199, 0x2, RZ ;  /* 0x00000002c7067824 */ /* 0x000fe400078e00ff */
[----:B------:R-:W-:-:S05]  /*56c0*/  IMAD R11, R190, c[0x0][0x1f4], R11 ;  /* 0x00007d00be0b7a24 */ /* 0x000fca00078e020b */
[----:B------:R-:W-:Y:S02]  /*56d0*/  IADD3.X R11, R5, UR9, R11, P0, !PT ;  /* 0x00000009050b7c10 */ /* 0x000fe400087fe40b */
[C---:B------:R-:W-:Y:S02]  /*56e0*/  LEA R12, P0, R4.reuse, c[0x0][0x1c8], 0x1 ;  /* 0x00007200040c7a11 */ /* 0x040fe400078008ff */
[----:B------:R-:W-:Y:S02]  /*56f0*/  SEL R5, RZ, 0x10, P4 ;  /* 0x00000010ff057807 */ /* 0x000fe40002000000 */
[----:B------:R-:W-:Y:S01]  /*5700*/  LEA.HI.X R11, R4, c[0x0][0x1cc], R11, 0x1, P0 ;  /* 0x00007300040b7a11 */ /* 0x000fe200000f0c0b */
[----:B------:R-:W1:Y:S01]  /*5710*/  SHFL.IDX PT, R13, R12, 0x1, 0x181f ;  /* 0x00381f000c0d7f89 */ /* 0x000e6200000e0000 */
[----:B------:R-:W-:Y:S02]  /*5720*/  IADD3 R16, -R5, 0x10, RZ ;  /* 0x0000001005107810 */ /* 0x000fe40007ffe1ff */
        /* <DEDUP_REMOVED lines=26> */
.L_x_5074:
        /* <DEDUP_REMOVED lines=24> */
.L_x_5076:
[----:B------:R-:W-:Y:S02]  /*5a50*/  UISETP.NE.AND UP2, UPT, UR7, 0x1, UPT ;  /* 0x000000010700788c */ /* 0x000fe4000bf45270 */
[----:B------:R-:W-:Y:S02]  /*5a60*/  ULDC.64 UR4, c[0x0][0x330] ;  /* 0x0000cc0000047ab9 */ /* 0x000fe40000000a00 */
[----:B------:R-:W-:-:S07]  /*5a70*/  UIMAD.WIDE.U32 UR26, UR24, UR4, URZ ;  /* 0x00000004181a72a5 */ /* 0x000fce000f8e003f */
[----:B------:R-:W-:Y:S02]  /*5a80*/  @UP2 UMOV UR25, UR27 ;  /* 0x0000001b00192c82 */ /* 0x000fe40008000000 */
[----:B------:R-:W-:Y:S02]  /*5a90*/  @UP2 USHF.R.U32.HI UR24, URZ, UR5, UR25 ;  /* 0x000000053f182299 */ /* 0x000fe40008011619 */
.L_x_5077:
[----:B------:R-:W-:Y:S02]  /*5aa0*/  ULDC UR4, c[0x0][0x32c] ;  /* 0x0000cb0000047ab9 */ /* 0x000fe40000000800 */
[----:B------:R-:W-:-:S04]  /*5ab0*/  UIMAD UR4, UR24, UR7, UR4 ;  /* 0x00000007180472a4 */ /* 0x000fc8000f8e0204 */
[----:B------:R-:W-:-:S04]  /*5ac0*/  UISETP.LT.AND UP2, UPT, UR15, UR4, UPT ;  /* 0x000000040f00728c */ /* 0x000fc8000bf41270 */
[----:B------:R-:W-:-:S04]  /*5ad0*/  USEL UR15, UR15, UR4, UP2 ;  /* 0x000000040f0f7287 */ /* 0x000fc80009000000 */
.L_x_5075:
        /* <DEDUP_REMOVED lines=11> */
[----:B------:R-:W-:Y:S01]  /*5b90*/  IMAD.MOV.U32 R3, RZ, RZ, R0 ;  /* 0x000000ffff037224 */ /* 0x000fe200078e0000 */
[C---:B------:R-:W-:Y:S01]  /*5ba0*/  SHF.L.U64.HI R205, R199.reuse, 0x1, R132 ;  /* 0x00000001c7cd7819 */ /* 0x040fe20000010284 */
[----:B------:R-:W-:Y:S01]  /*5bb0*/  IMAD.MOV.U32 R132, RZ, RZ, R2 ;  /* 0x000000ffff847224 */ /* 0x000fe200078e0002 */
[C---:B------:R-:W-:Y:S01]  /*5bc0*/  SHF.L.U64.HI R208, R200.reuse, 0x1, R133 ;  /* 0x00000001c8d07819 */ /* 0x040fe20000010285 */
[----:B------:R-:W-:Y:S01]  /*5bd0*/  IMAD.SHL.U32 R207, R200, 0x2, RZ ;  /* 0x00000002c8cf7824 */ /* 0x000fe200078e00ff */
[----:B------:R-:W-:Y:S01]  /*5be0*/  SEL R206, RZ, 0x10, P5 ;  /* 0x00000010ffce7807 */ /* 0x000fe20002800000 */
[----:B------:R-:W-:Y:S01]  /*5bf0*/  IMAD.SHL.U32 R204, R199, 0x2, RZ ;  /* 0x00000002c7cc7824 */ /* 0x000fe200078e00ff */
[----:B------:R-:W-:Y:S01]  /*5c00*/  SEL R203, RZ, 0x10, P4 ;  /* 0x00000010ffcb7807 */ /* 0x000fe20002000000 */
[----:B------:R-:W-:Y:S01]  /*5c10*/  UMOV UR15, URZ ;  /* 0x0000003f000f7c82 */ /* 0x000fe20008000000 */
[----:B------:R-:W-:Y:S01]  /*5c20*/  SEL R180, R180, 0xffffffe0, !P1 ;  /* 0xffffffe0b4b47807 */ /* 0x000fe20004800000 */
[----:B------:R-:W-:-:S02]  /*5c30*/  UMOV UR5, 0x1 ;  /* 0x0000000100057882 */ /* 0x000fc40000000000 */
.L_x_5089:
[----:B------:R-:W-:Y:S04]  /*5c40*/  DEPBAR.LE SB0, 0x2 ;  /* 0x000080800000791a */ /* 0x000fe80000000000 */
[----:B------:R-:W-:Y:S01]  /*5c50*/  BAR.SYNC.DEFER_BLOCKING 0x0 ;  /* 0x0000000000007b1d */ /* 0x000fe20000010000 */
[----:B------:R-:W-:Y:S01]  /*5c60*/  UIMAD UR4, UR5, 0x6000, URZ ;  /* 0x00006000050478a4 */ /* 0x000fe2000f8e023f */
[----:B------:R-:W-:Y:S05]  /*5c70*/  ISETP.LE.AND P0, PT, R202, UR11, PT ;  /* 0x0000000bca007c0c */ /* 0x000fea000bf03270 */
[----:B------:R-:W-:Y:S05]  /*5c80*/  IADD3 R133, R183, UR4, RZ ;  /* 0x00000004b7857c10 */ /* 0x000fea000fffe0ff */
[----:B-1----:R-:W-:Y:S01]  /*5c90*/  IMAD.IADD R134, R180, 0x1, R133 ;  /* 0x00000001b4867824 */ /* 0x002fe200078e0285 */
        /* <DEDUP_REMOVED lines=60> */
.L_x_5079:
[C---:B--23--:R-:W-:Y:S01]  /*6060*/  HMMA.16816.F32.BF16 R4, R136.reuse, R140, RZ ;  /* 0x0000008c8804723c */ /* 0x04cfe200000418ff */
[----:B------:R-:W0:Y:S01]  /*6070*/  LDGDEPBAR ;  /* 0x00000000000079af */ /* 0x000e220000000000 */
[----:B------:R-:W-:Y:S01]  /*6080*/  PLOP3.LUT P1, PT, PT, PT, UP1, 0x80, 0x0 ;  /* 0x000000000000781c */ /* 0x000fe20003f2f018 */
[----:B------:R-:W-:Y:S01]  /*6090*/  UIADD3 UR24, UR15, 0x1, URZ ;  /* 0x000000010f187890 */ /* 0x000fe2000fffe03f */
[C---:B------:R-:W-:Y:S01]  /*60a0*/  IMAD.IADD R0, R135.reuse, 0x1, R133 ;  /* 0x0000000187007824 */ /* 0x040fe200078e0285 */
[----:B------:R-:W-:Y:S01]  /*60b0*/  IADD3 R133, R180, R133, R135 ;  /* 0x00000085b4857210 */ /* 0x000fe20007ffe087 */
[----:B------:R-:W-:Y:S01]  /*60c0*/  IMAD.IADD R2, R135, 0x1, R134 ;  /* 0x0000000187027824 */ /* 0x000fe200078e0286 */
[----:B------:R-:W-:Y:S01]  /*60d0*/  PLOP3.LUT P0, PT, PT, PT, UP1, 0x80, 0x0 ;  /* 0x000000000000781c */ /* 0x000fe20003f0f018 */
[C---:B------:R-:W-:Y:S01]  /*60e0*/  HMMA.16816.F32.BF16 R8, R136.reuse, R142, RZ ;  /* 0x0000008e8808723c */ /* 0x040fe200000418ff */
[----:B------:R-:W-:Y:S01]  /*60f0*/  LDSM.16.M88.4 R140, [R179] ;  /* 0x00000000b38c783b */ /* 0x000fe20000000200 */
[----:B------:R-:W-:Y:S02]  /*6100*/  UISETP.GE.AND UP2, UPT, UR15, 0x1, UPT ;  /* 0x000000010f00788c */ /* 0x000fe4000bf46270 */
[----:B------:R-:W-:Y:S02]  /*6110*/  IMAD.MOV.U32 R210, RZ, RZ, R195 ;  /* 0x000000ffffd27224 */ /* 0x000fe400078e00c3 */
[----:B------:R-:W-:Y:S01]  /*6120*/  IMAD.MOV.U32 R212, RZ, RZ, c[0x0][0x2ac] ;  /* 0x0000ab00ffd47624 */ /* 0x000fe200078e00ff */
[----:B------:R-:W-:Y:S01]  /*6130*/  USEL UR15, UR24, URZ, !UP2 ;  /* 0x0000003f180f7287 */ /* 0x000fe2000d000000 */
[C---:B----4-:R-:W-:Y:S01]  /*6140*/  HMMA.16816.F32.BF16 R12, R136.reuse, R144, RZ ;  /* 0x00000090880c723c */ /* 0x050fe200000418ff */
[----:B------:R-:W-:Y:S05]  /*6150*/  @P1 IMAD.HI.U32 R209, R195, c[0x0][0x2c8], RZ ;  /* 0x0000b200c3d11a27 */ /* 0x000fea00078e00ff */
[----:B------:R-:W-:Y:S01]  /*6160*/  @P0 SHF.R.U32.HI R210, RZ, c[0x0][0x2cc], R209 ;  /* 0x0000b300ffd20a19 */ /* 0x000fe200000116d1 */
[----:B------:R-:W-:Y:S01]  /*6170*/  IMAD.SHL.U32 R209, R202, 0x40, RZ ;  /* 0x00000040cad17824 */ /* 0x000fe200078e00ff */
[C---:B------:R-:W-:Y:S01]  /*6180*/  HMMA.16816.F32.BF16 R16, R136.reuse, R146, RZ ;  /* 0x000000928810723c */ /* 0x040fe200000418ff */
[----:B------:R-:W2:Y:S01]  /*6190*/  LDSM.16.M88.4 R144, [R0+0xc100] ;  /* 0x00c100000090783b */ /* 0x000ea20000000200 */
[----:B------:R-:W-:Y:S02]  /*61a0*/  PLOP3.LUT P0, PT, PT, PT, UP0, 0x40, 0x0 ;  /* 0x000000000000781c */ /* 0x000fe40003f0e808 */
[----:B------:R-:W-:Y:S03]  /*61b0*/  IADD3 R213, -R196, 0x1, -R209 ;  /* 0x00000001c4d57810 */ /* 0x000fe60007ffe9d1 */
[----:B------:R-:W3:Y:S01]  /*61c0*/  SHFL.IDX PT, R211, R210, RZ, 0x1c1f ;  /* 0x001c1fffd2d37589 */ /* 0x000ee200000e0000 */
[C---:B-1----:R-:W-:Y:S01]  /*61d0*/  HMMA.16816.F32.BF16 R20, R136.reuse, R148, RZ ;  /* 0x000000948814723c */ /* 0x042fe200000418ff */
[----:B------:R-:W-:Y:S05]  /*61e0*/  IMAD R213, R212, c[0x0][0x1d0], R213 ;  /* 0x00007400d4d57a24 */ /* 0x000fea00078e02d5 */
[----:B------:R-:W-:Y:S02]  /*61f0*/  IADD3 R213, R213, -c[0x0][0x168], RZ ;  /* 0x80005a00d5d57a10 */ /* 0x000fe40007ffe0ff */
[C---:B------:R-:W-:Y:S01]  /*6200*/  HMMA.16816.F32.BF16 R24, R136.reuse, R150, RZ ;  /* 0x000000968818723c */ /* 0x040fe200000418ff */
[----:B------:R-:W-:Y:S03]  /*6210*/  LDSM.16.M88.4 R148, [R0+0xd100] ;  /* 0x00d100000094783b */ /* 0x000fe60000000200 */
[C---:B------:R-:W-:Y:S02]  /*6220*/  IADD3 R214, R213.reuse, c[0x0][0x328], RZ ;  /* 0x0000ca00d5d67a10 */ /* 0x040fe40007ffe0ff */
[----:B------:R-:W-:Y:S02]  /*6230*/  IADD3 R213, R213, UR13, RZ ;  /* 0x0000000dd5d57c10 */ /* 0x000fe4000fffe0ff */
[C---:B------:R-:W-:Y:S08]  /*6240*/  HMMA.16816.F32.BF16 R28, R136.reuse, R152, RZ ;  /* 0x00000098881c723c */ /* 0x040ff000000418ff */
[----:B------:R-:W-:Y:S01]  /*6250*/  HMMA.16816.F32.BF16 R32, R136, R154, RZ ;  /* 0x0000009a8820723c */ /* 0x000fe200000418ff */
[----:B------:R-:W1:Y:S06]  /*6260*/  LDSM.16.M88.4 R136, [R0+0xc900] ;  /* 0x00c900000088783b */ /* 0x000e6c0000000200 */
[----:B------:R-:W4:Y:S01]  /*6270*/  LDSM.16.M88.4 R152, [R0+0xd900] ;  /* 0x00d900000098783b */ /* 0x000f220000000200 */
[C---:B------:R-:W-:Y:S08]  /*6280*/  HMMA.16816.F32.BF16 R4, R156.reuse, R160, R4 ;  /* 0x000000a09c04723c */ /* 0x040ff00000041804 */
[C---:B------:R-:W-:Y:S01]  /*6290*/  HMMA.16816.F32.BF16 R8, R156.reuse, R162, R8 ;  /* 0x000000a29c08723c */ /* 0x040fe20000041808 */
[----:B------:R-:W-:Y:S07]  /*62a0*/  LDSM.16.M88.4 R160, [R178] ;  /* 0x00000000b2a0783b */ /* 0x000fee0000000200 */
[C---:B------:R-:W-:Y:S08]  /*62b0*/  HMMA.16816.F32.BF16 R12, R156.reuse, R164, R12 ;  /* 0x000000a49c0c723c */ /* 0x040ff0000004180c */
[C---:B------:R-:W-:Y:S01]  /*62c0*/  HMMA.16816.F32.BF16 R16, R156.reuse, R166, R16 ;  /* 0x000000a69c10723c */ /* 0x040fe20000041810 */
[----:B------:R-:W5:Y:S07]  /*62d0*/  LDSM.16.M88.4 R164, [R2+0xc100] ;  /* 0x00c1000002a4783b */ /* 0x000f6e0000000200 */
[C---:B------:R-:W-:Y:S08]  /*62e0*/  HMMA.16816.F32.BF16 R20, R156.reuse, R168, R20 ;  /* 0x000000a89c14723c */ /* 0x040ff00000041814 */
[C---:B------:R-:W-:Y:S01]  /*62f0*/  HMMA.16816.F32.BF16 R24, R156.reuse, R170, R24 ;  /* 0x000000aa9c18723c */ /* 0x040fe20000041818 */
[----:B------:R-:W4:Y:S07]  /*6300*/  LDSM.16.M88.4 R168, [R2+0xc900] ;  /* 0x00c9000002a8783b */ /* 0x000f2e0000000200 */
[C---:B------:R-:W-:Y:S08]  /*6310*/  HMMA.16816.F32.BF16 R28, R156.reuse, R172, R28 ;  /* 0x000000ac9c1c723c */ /* 0x040ff0000004181c */
[----:B------:R-:W-:Y:S01]  /*6320*/  HMMA.16816.F32.BF16 R32, R156, R174, R32 ;  /* 0x000000ae9c20723c */ /* 0x000fe20000041820 */
[----:B------:R-:W-:Y:S06]  /*6330*/  LDSM.16.M88.4 R156, [R183+UR4+0xf100] ;  /* 0x00f10004b79c783b */ /* 0x000fec0008000200 */
[----:B------:R-:W-:Y:S01]  /*6340*/  LDSM.16.M88.4 R172, [R133+0xe900] ;  /* 0x00e9000085ac783b */ /* 0x000fe20000000200 */
[C---:B--2---:R-:W-:Y:S05]  /*6350*/  HMMA.16816.F32.BF16 R4, R140.reuse, R144, R4 ;  /* 0x000000908c04723c */ /* 0x044fea0000041804 */
[--C-:B---3--:R-:W-:Y:S02]  /*6360*/  IMAD.IADD R216, R214, 0x1, R211.reuse ;  /* 0x00000001d6d87824 */ /* 0x108fe400078e02d3 */
[----:B------:R-:W-:Y:S01]  /*6370*/  IMAD.IADD R215, R213, 0x1, R211 ;  /* 0x00000001d5d77824 */ /* 0x000fe200078e02d3 */
        /* <DEDUP_REMOVED lines=8> */
[C---:B----4-:R-:W-:Y:S08]  /*6400*/  HMMA.16816.F32.BF16 R28, R140.reuse, R152, R28 ;  /* 0x000000988c1c723c */ /* 0x050ff0000004181c */
[----:B------:R-:W-:Y:S01]  /*6410*/  HMMA.16816.F32.BF16 R32, R140, R154, R32 ;  /* 0x0000009a8c20723c */ /* 0x000fe20000041820 */
[----:B------:R-:W3:Y:S06]  /*6420*/  LDSM.16.M88.4 R140, [R185+0x4000] ;  /* 0x00400000b98c783b */ /* 0x000eec0000000200 */
[----:B------:R-:W4:Y:S01]  /*6430*/  LDSM.16.M88.4 R152, [R183+UR4+0xe900] ;  /* 0x00e90004b798783b */ /* 0x000f220008000200 */
[C---:B-----5:R-:W-:Y:S08]  /*6440*/  HMMA.16816.F32.BF16 R4, R160.reuse, R164, R4 ;  /* 0x000000a4a004723c */ /* 0x060ff00000041804 */
[C---:B------:R-:W-:Y:S01]  /*6450*/  HMMA.16816.F32.BF16 R8, R160.reuse, R166, R8 ;  /* 0x000000a6a008723c */ /* 0x040fe20000041808 */
[----:B------:R-:W5:Y:S07]  /*6460*/  LDSM.16.M88.4 R164, [R183+UR4+0xf900] ;  /* 0x00f90004b7a4783b */ /* 0x000f6e0008000200 */
[C---:B------:R-:W-:Y:S08]  /*6470*/  HMMA.16816.F32.BF16 R12, R160.reuse, R168, R12 ;  /* 0x000000a8a00c723c */ /* 0x040ff0000004180c */
[C---:B------:R-:W-:Y:S01]  /*6480*/  HMMA.16816.F32.BF16 R16, R160.reuse, R170, R16 ;  /* 0x000000aaa010723c */ /* 0x040fe20000041810 */
[----:B------:R-:W-:Y:S07]  /*6490*/  LDSM.16.M88.4 R168, [R134+0xe100] ;  /* 0x00e1000086a8783b */ /* 0x000fee0000000200 */
[C---:B--2---:R-:W-:Y:S08]  /*64a0*/  HMMA.16816.F32.BF16 R20, R160.reuse, R144, R20 ;  /* 0x00000090a014723c */ /* 0x044ff00000041814 */
[C---:B------:R-:W-:Y:S01]  /*64b0*/  HMMA.16816.F32.BF16 R24, R160.reuse, R146, R24 ;  /* 0x00000092a018723c */ /* 0x040fe20000041818 */
[----:B------:R-:W2:Y:S07]  /*64c0*/  LDSM.16.M88.4 R144, [R181+0x4000] ;  /* 0x00400000b590783b */ /* 0x000eae0000000200 */
[C---:B-1----:R-:W-:Y:S08]  /*64d0*/  HMMA.16816.F32.BF16 R28, R160.reuse, R136, R28 ;  /* 0x00000088a01c723c */ /* 0x042ff0000004181c */
[----:B------:R-:W-:Y:S01]  /*64e0*/  HMMA.16816.F32.BF16 R32, R160, R138, R32 ;  /* 0x0000008aa020723c */ /* 0x000fe20000041820 */
[----:B------:R-:W1:Y:S06]  /*64f0*/  LDSM.16.M88.4 R136, [R134+0xe900] ;  /* 0x00e900008688783b */ /* 0x000e6c0000000200 */
[----:B------:R-:W-:Y:S01]  /*6500*/  LDSM.16.M88.4 R160, [R0+0xe900] ;  /* 0x00e9000000a0783b */ /* 0x000fe20000000200 */
[C---:B---3--:R-:W-:Y:S08]  /*6510*/  HMMA.16816.F32.BF16 R4, R140.reuse, R148, R4 ;  /* 0x000000948c04723c */ /* 0x048ff00000041804 */
[C---:B------:R-:W-:Y:S01]  /*6520*/  HMMA.16816.F32.BF16 R8, R140.reuse, R150, R8 ;  /* 0x000000968c08723c */ /* 0x040fe20000041808 */
[----:B------:R-:W3:Y:S07]  /*6530*/  LDSM.16.M88.4 R148, [R134+0xf100] ;  /* 0x00f100008694783b */ /* 0x000eee0000000200 */
[C---:B----4-:R-:W-:Y:S08]  /*6540*/  HMMA.16816.F32.BF16 R12, R140.reuse, R152, R12 ;  /* 0x000000988c0c723c */ /* 0x050ff0000004180c */
[C---:B------:R-:W-:Y:S01]  /*6550*/  HMMA.16816.F32.BF16 R16, R140.reuse, R154, R16 ;  /* 0x0000009a8c10723c */ /* 0x040fe20000041810 */
[----:B------:R-:W4:Y:S07]  /*6560*/  LDSM.16.M88.4 R152, [R134+0xf900] ;  /* 0x00f900008698783b */ /* 0x000f2e0000000200 */
[C---:B------:R-:W-:Y:S08]  /*6570*/  HMMA.16816.F32.BF16 R20, R140.reuse, R156, R20 ;  /* 0x0000009c8c14723c */ /* 0x040ff00000041814 */
[C---:B------:R-:W-:Y:S01]  /*6580*/  HMMA.16816.F32.BF16 R24, R140.reuse, R158, R24 ;  /* 0x0000009e8c18723c */ /* 0x040fe20000041818 */
[----:B------:R-:W-:Y:S07]  /*6590*/  LDSM.16.M88.4 R156, [R0+0xe100] ;  /* 0x00e10000009c783b */ /* 0x000fee0000000200 */
[C---:B-----5:R-:W-:Y:S08]  /*65a0*/  HMMA.16816.F32.BF16 R28, R140.reuse, R164, R28 ;  /* 0x000000a48c1c723c */ /* 0x060ff0000004181c */
[----:B------:R-:W-:Y:S01]  /*65b0*/  HMMA.16816.F32.BF16 R32, R140, R166, R32 ;  /* 0x000000a68c20723c */ /* 0x000fe20000041820 */
[----:B------:R-:W5:Y:S06]  /*65c0*/  LDSM.16.M88.4 R140, [R179+0x4000] ;  /* 0x00400000b38c783b */ /* 0x000f6c0000000200 */
[----:B------:R-:W4:Y:S01]  /*65d0*/  LDSM.16.M88.4 R164, [R0+0xf100] ;  /* 0x00f1000000a4783b */ /* 0x000f220000000200 */
        /* <DEDUP_REMOVED lines=9> */
[C---:B----4-:R-:W-:Y:S08]  /*6670*/  HMMA.16816.F32.BF16 R28, R144.reuse, R152, R28 ;  /* 0x00000098901c723c */ /* 0x050ff0000004181c */
[----:B------:R-:W-:Y:S01]  /*6680*/  HMMA.16816.F32.BF16 R32, R144, R154, R32 ;  /* 0x0000009a9020723c */ /* 0x000fe20000041820 */
[----:B------:R-:W3:Y:S06]  /*6690*/  LDSM.16.M88.4 R144, [R133+0xf100] ;  /* 0x00f100008590783b */ /* 0x000eec0000000200 */
[----:B------:R-:W4:Y:S01]  /*66a0*/  LDSM.16.M88.4 R152, [R133+0xf900] ;  /* 0x00f900008598783b */ /* 0x000f220000000200 */
[C---:B-----5:R-:W-:Y:S08]  /*66b0*/  HMMA.16816.F32.BF16 R4, R140.reuse, R156, R4 ;  /* 0x0000009c8c04723c */ /* 0x060ff00000041804 */
[C---:B------:R-:W-:Y:S01]  /*66c0*/  HMMA.16816.F32.BF16 R8, R140.reuse, R158, R8 ;  /* 0x0000009e8c08723c */ /* 0x040fe20000041808 */
[----:B------:R-:W-:Y:S07]  /*66d0*/  LDSM.16.M88.4 R156, [R183+UR4+0x10900] ;  /* 0x01090004b79c783b */ /* 0x000fee0008000200 */
[C---:B------:R-:W-:Y:S08]  /*66e0*/  HMMA.16816.F32.BF16 R12, R140.reuse, R160, R12 ;  /* 0x000000a08c0c723c */ /* 0x040ff0000004180c */
[C---:B------:R-:W-:Y:S01]  /*66f0*/  HMMA.16816.F32.BF16 R16, R140.reuse, R162, R16 ;  /* 0x000000a28c10723c */ /* 0x040fe20000041810 */
[----:B------:R-:W-:Y:S07]  /*6700*/  LDSM.16.M88.4 R160, [R183+UR4+0x11100] ;  /* 0x01110004b7a0783b */ /* 0x000fee0008000200 */
[C---:B------:R-:W-:Y:S08]  /*6710*/  HMMA.16816.F32.BF16 R20, R140.reuse, R164, R20 ;  /* 0x000000a48c14723c */ /* 0x040ff00000041814 */
[C---:B------:R-:W-:Y:S01]  /*6720*/  HMMA.16816.F32.BF16 R24, R140.reuse, R166, R24 ;  /* 0x000000a68c18723c */ /* 0x040fe20000041818 */
[----:B------:R-:W-:Y:S07]  /*6730*/  LDSM.16.M88.4 R164, [R181+0x8000] ;  /* 0x00800000b5a4783b */ /* 0x000fee0000000200 */
[C---:B-1----:R-:W-:Y:S08]  /*6740*/  HMMA.16816.F32.BF16 R28, R140.reuse, R136, R28 ;  /* 0x000000888c1c723c */ /* 0x042ff0000004181c */
[----:B------:R-:W-:Y:S01]  /*6750*/  HMMA.16816.F32.BF16 R32, R140, R138, R32 ;  /* 0x0000008a8c20723c */ /* 0x000fe20000041820 */
[----:B------:R-:W-:Y:S06]  /*6760*/  LDSM.16.M88.4 R136, [R185+0x8000] ;  /* 0x00800000b988783b */ /* 0x000fec0000000200 */
[----:B------:R-:W1:Y:S01]  /*6770*/  LDSM.16.M88.4 R140, [R183+UR4+0x10100] ;  /* 0x01010004b78c783b */ /* 0x000e620008000200 */
        /* <DEDUP_REMOVED lines=8> */
[----:B------:R-:W2:Y:S07]  /*6800*/  LDSM.16.M88.4 R144, [R183+UR4+0x11900] ;  /* 0x01190004b790783b */ /* 0x000eae0008000200 */
[C---:B----4-:R-:W-:Y:S08]  /*6810*/  HMMA.16816.F32.BF16 R28, R148.reuse, R152, R28 ;  /* 0x00000098941c723c */ /* 0x050ff0000004181c */
[----:B------:R-:W-:Y:S01]  /*6820*/  HMMA.16816.F32.BF16 R32, R148, R154, R32 ;  /* 0x0000009a9420723c */ /* 0x000fe20000041820 */
[----:B------:R-:W3:Y:S06]  /*6830*/  LDSM.16.M88.4 R148, [R134+0x10900] ;  /* 0x010900008694783b */ /* 0x000eec0000000200 */
[----:B------:R-:W4:Y:S01]  /*6840*/  LDSM.16.M88.4 R152, [R134+0x11100] ;  /* 0x011100008698783b */ /* 0x000f220000000200 */
        /* <DEDUP_REMOVED lines=11> */
[----:B------:R-:W1:Y:S06]  /*6900*/  LDSM.16.M88.4 R136, [R179+0x8000] ;  /* 0x00800000b388783b */ /* 0x000e6c0000000200 */
[----:B------:R-:W2:Y:S01]  /*6910*/  LDSM.16.M88.4 R144, [R0+0x10900] ;  /* 0x010900000090783b */ /* 0x000ea20000000200 */
[C---:B------:R-:W-:Y:S08]  /*6920*/  HMMA.16816.F32.BF16 R4, R164.reuse, R168, R4 ;  /* 0x000000a8a404723c */ /* 0x040ff00000041804 */
        /* <DEDUP_REMOVED lines=8> */
[C---:B------:R-:W-:Y:S08]  /*69b0*/  HMMA.16816.F32.BF16 R28, R164.reuse, R172, R28 ;  /* 0x000000aca41c723c */ /* 0x040ff0000004181c */
[----:B------:R-:W-:Y:S01]  /*69c0*/  HMMA.16816.F32.BF16 R32, R164, R174, R32 ;  /* 0x000000aea420723c */ /* 0x000fe20000041820 */
[----:B------:R-:W5:Y:S07]  /*69d0*/  LDSM.16.M88.4 R164, [R133+0x11100] ;  /* 0x0111000085a4783b */ /* 0x000f6e0000000200 */
[C---:B-1----:R-:W-:Y:S08]  /*69e0*/  HMMA.16816.F32.BF16 R4, R136.reuse, R140, R4 ;  /* 0x0000008c8804723c */ /* 0x042ff00000041804 */
[C---:B------:R-:W-:Y:S01]  /*69f0*/  HMMA.16816.F32.BF16 R8, R136.reuse, R142, R8 ;  /* 0x0000008e8808723c */ /* 0x040fe20000041808 */
[----:B------:R-:W1:Y:S07]  /*6a00*/  LDSM.16.M88.4 R140, [R133+0x11900] ;  /* 0x01190000858c783b */ /* 0x000e6e0000000200 */
[C---:B--2---:R-:W-:Y:S08]  /*6a10*/  HMMA.16816.F32.BF16 R12, R136.reuse, R144, R12 ;  /* 0x00000090880c723c */ /* 0x044ff0000004180c */
[C---:B------:R-:W-:Y:S08]  /*6a20*/  HMMA.16816.F32.BF16 R16, R136.reuse, R146, R16 ;  /* 0x000000928810723c */ /* 0x040ff00000041810 */
[C---:B------:R-:W-:Y:S08]  /*6a30*/  HMMA.16816.F32.BF16 R20, R136.reuse, R156, R20 ;  /* 0x0000009c8814723c */ /* 0x040ff00000041814 */
        /* <DEDUP_REMOVED lines=9> */
[C---:B-1----:R-:W-:Y:S08]  /*6ad0*/  HMMA.16816.F32.BF16 R28, R152.reuse, R140, R28 ;  /* 0x0000008c981c723c */ /* 0x042ff0000004181c */
[----:B------:R-:W-:Y:S01]  /*6ae0*/  HMMA.16816.F32.BF16 R32, R152, R142, R32 ;  /* 0x0000008e9820723c */ /* 0x000fe20000041820 */
[----:B------:R-:W-:-:S07]  /*6af0*/  @P0 BRA `(.L_x_5080) ;  /* 0x0000019000000947 */ /* 0x000fce0003800000 */
        /* <DEDUP_REMOVED lines=14> */
.L_x_5082:
[----:B------:R-:W-:Y:S04]  /*6be0*/  MOV R0, 0x1 ;  /* 0x0000000100007802 */ /* 0x000fe80000000f00 */
[----:B------:R-:W-:Y:S11]  /*6bf0*/  ISETP.NE.AND P0, PT, R0, c[0x0][0x32c], PT ;  /* 0x0000cb0000007a0c */ /* 0x000ff60003f05270 */
[----:B------:R-:W-:Y:S02]  /*6c00*/  @!UPT UIADD3 URZ, URZ, URZ, URZ ;  /* 0x0000003f3f3ff290 */ /* 0x000fe4000fffe03f */
[----:B------:R-:W-:Y:S05]  /*6c10*/  @P0 IMAD.HI.U32 R0, R2, c[0x0][0x330], RZ ;  /* 0x0000cc0002000a27 */ /* 0x000fea00078e00ff */
[----:B------:R-:W-:Y:S02]  /*6c20*/  @P0 SHF.R.U32.HI R2, RZ, c[0x0][0x334], R0 ;  /* 0x0000cd00ff020a19 */ /* 0x000fe40000011600 */
.L_x_5083:
[----:B------:R-:W-:Y:S05]  /*6c30*/  BSYNC B0 ;  /* 0x0000000000007941 */ /* 0x000fea0003800000 */
.L_x_5081:
[----:B------:R-:W-:Y:S04]  /*6c40*/  IMAD R133, R2, c[0x0][0x32c], -R209 ;  /* 0x0000cb0002857a24 */ /* 0x000fe800078e0ad1 */
[----:B------:R-:W-:Y:S05]  /*6c50*/  IMAD.IADD R0, R133, 0x1, -R196 ;  /* 0x0000000185007824 */ /* 0x000fea00078e0ac4 */
[----:B------:R-:W-:Y:S02]  /*6c60*/  IADD3 R133, R0, c[0x0][0x32c], RZ ;  /* 0x0000cb0000857a10 */ /* 0x000fe40007ffe0ff */
[----:B------:R-:W-:Y:S02]  /*6c70*/  IMNMX R215, R215, R0, !PT ;  /* 0x00000000d7d77217 */ /* 0x000fe40007800200 */
[----:B------:R-:W-:Y:S02]  /*6c80*/  IMNMX R216, R216, R133, PT ;  /* 0x00000085d8d87217 */ /* 0x000fe40003800200 */
.L_x_5080:
[----:B------:R-:W-:Y:S04]  /*6c90*/  ISETP.GT.AND P2, PT, R202, -0x1, PT ;  /* 0xffffffffca00780c */ /* 0x000fe80003f44270 */
[C---:B------:R-:W-:Y:S04]  /*6ca0*/  ISETP.GT.AND P0, PT, R215.reuse, RZ, P2 ;  /* 0x000000ffd700720c */ /* 0x040fe80001704270 */
        /* <DEDUP_REMOVED lines=17> */
[C---:B------:R-:W-:Y:S01]  /*6dc0*/  ISETP.GT.AND P0, PT, R215.reuse, 0x18, P2 ;  /* 0x00000018d700780c */ /* 0x040fe20001704270 */
[----:B------:R-:W1:Y:S03]  /*6dd0*/  SHFL.IDX PT, R13, R210, 0x1, 0x1c1f ;  /* 0x003c1f00d20d7f89 */ /* 0x000e6600000e0000 */
[----:B------:R-:W-:Y:S04]  /*6de0*/  ISETP.LT.OR P0, PT, R216, 0x19, P0 ;  /* 0x00000019d800780c */ /* 0x000fe80000701670 */
[----:B------:R-:W-:Y:S02]  /*6df0*/  FSEL R143, R16, -INF , !P0 ;  /* 0xff800000108f7808 */ /* 0x000fe40004000000 */
[----:B------:R-:W-:Y:S04]  /*6e00*/  ISETP.GT.AND P0, PT, R215, 0x19, P2 ;  /* 0x00000019d700780c */ /* 0x000fe80001704270 */
[C---:B------:R-:W-:Y:S04]  /*6e10*/  ISETP.LT.OR P0, PT, R216.reuse, 0x1a, P0 ;  /* 0x0000001ad800780c */ /* 0x040fe80000701670 */
[----:B------:R-:W-:Y:S02]  /*6e20*/  FSEL R141, R17, -INF , !P0 ;  /* 0xff800000118d7808 */ /* 0x000fe40004000000 */
[----:B------:R-:W-:Y:S04]  /*6e30*/  ISETP.GT.AND P0, PT, R215, 0x20, P2 ;  /* 0x00000020d700780c */ /* 0x000fe80001704270 */
[----:B------:R-:W-:Y:S01]  /*6e40*/  ISETP.LT.OR P0, PT, R216, 0x21, P0 ;  /* 0x00000021d800780c */ /* 0x000fe20000701670 */
[--C-:B-1----:R-:W-:Y:S02]  /*6e50*/  IMAD.IADD R214, R214, 0x1, R13.reuse ;  /* 0x00000001d6d67824 */ /* 0x102fe400078e020d */
[----:B------:R-:W-:Y:S01]  /*6e60*/  IMAD.IADD R213, R213, 0x1, R13 ;  /* 0x00000001d5d57824 */ /* 0x000fe200078e020d */
        /* <DEDUP_REMOVED lines=39> */
.L_x_5086:
[----:B------:R-:W-:Y:S04]  /*70e0*/  MOV R0, 0x1 ;  /* 0x0000000100007802 */ /* 0x000fe80000000f00 */
[----:B------:R-:W-:Y:S11]  /*70f0*/  ISETP.NE.AND P0, PT, R0, c[0x0][0x32c], PT ;  /* 0x0000cb0000007a0c */ /* 0x000ff60003f05270 */
[----:B------:R-:W-:Y:S02]  /*7100*/  @!UPT UIADD3 URZ, URZ, URZ, URZ ;  /* 0x0000003f3f3ff290 */ /* 0x000fe4000fffe03f */
[----:B------:R-:W-:Y:S05]  /*7110*/  @P0 IMAD.HI.U32 R0, R2, c[0x0][0x330], RZ ;  /* 0x0000cc0002000a27 */ /* 0x000fea00078e00ff */
[----:B------:R-:W-:Y:S02]  /*7120*/  @P0 SHF.R.U32.HI R2, RZ, c[0x0][0x334], R0 ;  /* 0x0000cd00ff020a19 */ /* 0x000fe40000011600 */
.L_x_5087:
[----:B------:R-:W-:Y:S05]  /*7130*/  BSYNC B0 ;  /* 0x0000000000007941 */ /* 0x000fea0003800000 */
.L_x_5085:
[----:B------:R-:W-:Y:S04]  /*7140*/  IMAD R13, R2, c[0x0][0x32c], -R209 ;  /* 0x0000cb00020d7a24 */ /* 0x000fe800078e0ad1 */
[----:B------:R-:W-:Y:S05]  /*7150*/  IMAD.IADD R0, R13, 0x1, -R196 ;  /* 0x000000010d007824 */ /* 0x000fea00078e0ac4 */
[----:B------:R-:W-:Y:S02]  /*7160*/  IADD3 R13, R0, c[0x0][0x32c], RZ ;  /* 0x0000cb00000d7a10 */ /* 0x000fe40007ffe0ff */
[----:B------:R-:W-:Y:S02]  /*7170*/  IMNMX R213, R213, R0, !PT ;  /* 0x00000000d5d57217 */ /* 0x000fe40007800200 */
[----:B------:R-:W-:Y:S02]  /*7180*/  IMNMX R214, R214, R13, PT ;  /* 0x0000000dd6d67217 */ /* 0x000fe40003800200 */
.L_x_5084:
        /* <DEDUP_REMOVED lines=72> */
[----:B------:R-:W-:Y:S02]  /*7610*/  ISETP.GT.AND P1, PT, R213, 0x38, P2 ;  /* 0x00000038d500780c */ /* 0x000fe40001724270 */
[----:B------:R-:W-:Y:S02]  /*7620*/  FSEL R148, R31, -INF , !P0 ;  /* 0xff8000001f947808 */ /* 0x000fe40004000000 */
[----:B------:R-:W-:Y:S01]  /*7630*/  FMNMX.FTZ R11, R150, R11, !PT ;  /* 0x0000000b960b7209 */ /* 0x000fe20007810000 */
[----:B------:R-:W-:Y:S01]  /*7640*/  LDSM.16.MT88.4 R28, [R176+UR4+0x100] ;  /* 0x00010004b01c783b */ /* 0x000fe20008004200 */
[----:B------:R-:W-:Y:S02]  /*7650*/  ISETP.GT.AND P0, PT, R213, 0x39, P2 ;  /* 0x00000039d500780c */ /* 0x000fe40001704270 */
[----:B------:R-:W-:Y:S02]  /*7660*/  ISETP.LT.OR P1, PT, R214, 0x39, P1 ;  /* 0x00000039d600780c */ /* 0x000fe40000f21670 */
[----:B------:R-:W-:Y:S02]  /*7670*/  FMNMX.FTZ R11, R148, R11, !PT ;  /* 0x0000000b940b7209 */ /* 0x000fe40007810000 */
[----:B------:R-:W-:Y:S02]  /*7680*/  FSEL R146, R34, -INF , !P1 ;  /* 0xff80000022927808 */ /* 0x000fe40004800000 */
[----:B------:R-:W-:Y:S02]  /*7690*/  ISETP.LT.OR P0, PT, R214, 0x3a, P0 ;  /* 0x0000003ad600780c */ /* 0x000fe40000701670 */
[----:B------:R-:W-:Y:S02]  /*76a0*/  FMNMX.FTZ R15, R146, R11, !PT ;  /* 0x0000000b920f7209 */ /* 0x000fe40007810000 */
[----:B------:R-:W-:Y:S02]  /*76b0*/  FSEL R144, R35, -INF , !P0 ;  /* 0xff80000023907808 */ /* 0x000fe40004000000 */
[----:B------:R-:W-:Y:S02]  /*76c0*/  IADD3 R17, R176, UR4, RZ ;  /* 0x00000004b0117c10 */ /* 0x000fe4000fffe0ff */
[----:B------:R-:W-:Y:S02]  /*76d0*/  FMNMX.FTZ R13, R144, R15, !PT ;  /* 0x0000000f900d7209 */ /* 0x000fe40007810000 */
[----:B------:R-:W-:Y:S02]  /*76e0*/  IADD3 R134, R182, R17, RZ ;  /* 0x00000011b6867210 */ /* 0x000fe40007ffe0ff */
[----:B-1----:R-:W-:Y:S02]  /*76f0*/  FMNMX.FTZ R4, R0, R7, !PT ;  /* 0x0000000700047209 */ /* 0x002fe40007810000 */
[----:B------:R-:W1:Y:S08]  /*7700*/  SHFL.BFLY PT, R0, R13, 0x2, 0x1f ;  /* 0x0c401f000d007f89 */ /* 0x000e7000000e0000 */
[----:B------:R-:W2:Y:S01]  /*7710*/  SHFL.BFLY PT, R11, R4, 0x1, 0x1f ;  /* 0x0c201f00040b7f89 */ /* 0x000ea200000e0000 */
[----:B-1----:R-:W-:Y:S07]  /*7720*/  FMNMX.FTZ R7, R13, R0, !PT ;  /* 0x000000000d077209 */ /* 0x002fee0007810000 */
[----:B------:R-:W1:Y:S01]  /*7730*/  SHFL.BFLY PT, R0, R7, 0x1, 0x1f ;  /* 0x0c201f0007007f89 */ /* 0x000e6200000e0000 */
[----:B--2---:R-:W-:Y:S04]  /*7740*/  FMNMX.FTZ R2, R4, R11, !PT ;  /* 0x0000000b04027209 */ /* 0x004fe80007810000 */
[C---:B------:R-:W-:Y:S01]  /*7750*/  FSETP.NEU.FTZ.AND P0, PT, R2.reuse, -INF , PT ;  /* 0xff8000000200780b */ /* 0x040fe20003f1d000 */
[----:B------:R-:W-:Y:S05]  /*7760*/  FMUL.FTZ R152, R2, c[0x0][0x2d0] ;  /* 0x0000b40002987a20 */ /* 0x000fea0000410000 */
[----:B------:R-:W-:Y:S05]  /*7770*/  FSEL R152, R152, RZ, P0 ;  /* 0x000000ff98987208 */ /* 0x000fea0000000000 */
[--C-:B------:R-:W-:Y:S01]  /*7780*/  FFMA.FTZ R160, R5, c[0x0][0x2d0], -R152.reuse ;  /* 0x0000b40005a07a23 */ /* 0x100fe20000010898 */
[----:B------:R-:W-:Y:S01]  /*7790*/  FSEL R5, R2, RZ, P0 ;  /* 0x000000ff02057208 */ /* 0x000fe20000000000 */
[--C-:B------:R-:W-:Y:S02]  /*77a0*/  FFMA.FTZ R162, R137, c[0x0][0x2d0], -R152.reuse ;  /* 0x0000b40089a27a23 */ /* 0x100fe40000010898 */
[----:B------:R-:W-:Y:S01]  /*77b0*/  FFMA.FTZ R161, R133, c[0x0][0x2d0], -R152 ;  /* 0x0000b40085a17a23 */ /* 0x000fe20000010898 */
[----:B-1----:R-:W-:Y:S01]  /*77c0*/  FMNMX.FTZ R0, R7, R0, !PT ;  /* 0x0000000007007209 */ /* 0x002fe20007810000 */
[----:B------:R-:W-:Y:S02]  /*77d0*/  FADD.FTZ R4, -R5, R132 ;  /* 0x0000008405047221 */ /* 0x000fe40000010100 */
[----:B------:R-:W-:Y:S01]  /*77e0*/  MUFU.EX2 R162, R162 ;  /* 0x000000a200a27308 */ /* 0x000fe20000000800 */
[--C-:B------:R-:W-:Y:S01]  /*77f0*/  FFMA.FTZ R163, R9, c[0x0][0x2d0], -R152.reuse ;  /* 0x0000b40009a37a23 */ /* 0x100fe20000010898 */
[C---:B------:R-:W-:Y:S01]  /*7800*/  FSETP.NEU.FTZ.AND P0, PT, R0.reuse, -INF , PT ;  /* 0xff8000000000780b */ /* 0x040fe20003f1d000 */
[----:B------:R-:W-:Y:S01]  /*7810*/  FMUL.FTZ R145, R0, c[0x0][0x2d0] ;  /* 0x0000b40000917a20 */ /* 0x000fe20000410000 */
[----:B------:R-:W-:Y:S01]  /*7820*/  IADD3 R5, R177, UR4, RZ ;  /* 0x00000004b1057c10 */ /* 0x000fe2000fffe0ff */
[----:B------:R-:W-:Y:S01]  /*7830*/  FMUL.FTZ R132, R4, c[0x0][0x2d0] ;  /* 0x0000b40004847a20 */ /* 0x000fe20000410000 */
[----:B------:R-:W-:Y:S01]  /*7840*/  FSEL R4, R0, RZ, P0 ;  /* 0x000000ff00047208 */ /* 0x000fe20000000000 */
[--C-:B------:R-:W-:Y:S01]  /*7850*/  FFMA.FTZ R170, R143, c[0x0][0x2d0], -R152.reuse ;  /* 0x0000b4008faa7a23 */ /* 0x100fe20000010898 */
[----:B------:R-:W-:Y:S01]  /*7860*/  FSEL R145, R145, RZ, P0 ;  /* 0x000000ff91917208 */ /* 0x000fe20000000000 */
[--C-:B------:R-:W-:Y:S01]  /*7870*/  FFMA.FTZ R212, R159, c[0x0][0x2d0], -R152.reuse ;  /* 0x0000b4009fd47a23 */ /* 0x100fe20000010898 */
[----:B------:R-:W1:Y:S01]  /*7880*/  MUFU.EX2 R161, R161 ;  /* 0x000000a100a17308 */ /* 0x000e620000000800 */
[----:B------:R-:W-:Y:S01]  /*7890*/  FADD.FTZ R4, -R4, R3 ;  /* 0x0000000304047221 */ /* 0x000fe20000010100 */
[----:B------:R-:W-:Y:S01]  /*78a0*/  IADD3 R133, R182, R5, RZ ;  /* 0x00000005b6857210 */ /* 0x000fe20007ffe0ff */
[--C-:B------:R-:W-:Y:S02]  /*78b0*/  FFMA.FTZ R166, R12, c[0x0][0x2d0], -R145.reuse ;  /* 0x0000b4000ca67a23 */ /* 0x100fe40000010891 */
[----:B------:R-:W2:Y:S01]  /*78c0*/  LDSM.16.MT88.4 R12, [R177+UR4+0x100] ;  /* 0x00010004b10c783b */ /* 0x000ea20008004200 */
[--C-:B------:R-:W-:Y:S02]  /*78d0*/  FFMA.FTZ R165, R8, c[0x0][0x2d0], -R145.reuse ;  /* 0x0000b40008a57a23 */ /* 0x100fe40000010891 */
[--C-:B------:R-:W-:Y:S02]  /*78e0*/  FFMA.FTZ R164, R10, c[0x0][0x2d0], -R145.reuse ;  /* 0x0000b4000aa47a23 */ /* 0x100fe40000010891 */
[--C-:B------:R-:W-:Y:S01]  /*78f0*/  FFMA.FTZ R167, R6, c[0x0][0x2d0], -R145.reuse ;  /* 0x0000b40006a77a23 */ /* 0x100fe20000010891 */
[----:B------:R-:W3:Y:S01]  /*7900*/  MUFU.EX2 R132, R132 ;  /* 0x0000008400847308 */ /* 0x000ee20000000800 */
[----:B------:R-:W-:Y:S01]  /*7910*/  FMUL.FTZ R3, R4, c[0x0][0x2d0] ;  /* 0x0000b40004037a20 */ /* 0x000fe20000410000 */
[----:B------:R-:W4:Y:S01]  /*7920*/  LDSM.16.MT88.4 R20, [R133+0x100] ;  /* 0x000100008514783b */ /* 0x000f220000004200 */
[--C-:B------:R-:W-:Y:S02]  /*7930*/  FFMA.FTZ R175, R140, c[0x0][0x2d0], -R145.reuse ;  /* 0x0000b4008caf7a23 */ /* 0x100fe40000010891 */
[--C-:B------:R-:W-:Y:S02]  /*7940*/  FFMA.FTZ R213, R157, c[0x0][0x2d0], -R152.reuse ;  /* 0x0000b4009dd57a23 */ /* 0x100fe40000010898 */
[--C-:B------:R-:W-:Y:S02]  /*7950*/  FFMA.FTZ R214, R155, c[0x0][0x2d0], -R152.reuse ;  /* 0x0000b4009bd67a23 */ /* 0x100fe40000010898 */
[--C-:B------:R-:W-:Y:S01]  /*7960*/  FFMA.FTZ R215, R158, c[0x0][0x2d0], -R145.reuse ;  /* 0x0000b4009ed77a23 */ /* 0x100fe20000010891 */
[----:B------:R-:W5:Y:S01]  /*7970*/  MUFU.EX2 R3, R3 ;  /* 0x0000000300037308 */ /* 0x000f620000000800 */
[--C-:B------:R-:W-:Y:S01]  /*7980*/  FFMA.FTZ R216, R156, c[0x0][0x2d0], -R145.reuse ;  /* 0x0000b4009cd87a23 */ /* 0x100fe20000010891 */
[----:B-1----:R-:W-:Y:S01]  /*7990*/  F2FP.BF16.PACK_AB R136, R161, R162 ;  /* 0x000000a2a188723e */ /* 0x002fe200000010ff */
[----:B------:R-:W-:Y:S01]  /*79a0*/  LDSM.16.MT88.4 R156, [R177+UR4+0x5900] ;  /* 0x00590004b19c783b */ /* 0x000fe20008004200 */
[--C-:B------:R-:W-:Y:S02]  /*79b0*/  FFMA.FTZ R217, R154, c[0x0][0x2d0], -R145.reuse ;  /* 0x0000b4009ad97a23 */ /* 0x100fe40000010891 */
[--C-:B------:R-:W-:Y:S02]  /*79c0*/  FFMA.FTZ R218, R153, c[0x0][0x2d0], -R152.reuse ;  /* 0x0000b40099da7a23 */ /* 0x100fe40000010898 */
[--C-:B------:R-:W-:Y:S02]  /*79d0*/  FFMA.FTZ R219, R151, c[0x0][0x2d0], -R152.reuse ;  /* 0x0000b40097db7a23 */ /* 0x100fe40000010898 */
[----:B------:R-:W-:Y:S01]  /*79e0*/  MUFU.EX2 R160, R160 ;  /* 0x000000a000a07308 */ /* 0x000fe20000000800 */
[--C-:B------:R-:W-:Y:S02]  /*79f0*/  FFMA.FTZ R220, R149, c[0x0][0x2d0], -R152.reuse ;  /* 0x0000b40095dc7a23 */ /* 0x100fe40000010898 */
[--C-:B------:R-:W-:Y:S02]  /*7a00*/  FFMA.FTZ R222, R150, c[0x0][0x2d0], -R145.reuse ;  /* 0x0000b40096de7a23 */ /* 0x100fe40000010891 */
[C---:B---3--:R-:W-:Y:S02]  /*7a10*/  FMUL.FTZ R4, R132.reuse, R128 ;  /* 0x0000008084047220 */ /* 0x048fe40000410000 */
[C---:B------:R-:W-:Y:S02]  /*7a20*/  FMUL.FTZ R5, R132.reuse, R129 ;  /* 0x0000008184057220 */ /* 0x040fe40000410000 */
[C---:B------:R-:W-:Y:S01]  /*7a30*/  FMUL.FTZ R8, R132.reuse, R124 ;  /* 0x0000007c84087220 */ /* 0x040fe20000410000 */
[----:B------:R-:W1:Y:S01]  /*7a40*/  MUFU.EX2 R163, R163 ;  /* 0x000000a300a37308 */ /* 0x000e620000000800 */
[C---:B------:R-:W-:Y:S02]  /*7a50*/  FMUL.FTZ R9, R132.reuse, R125 ;  /* 0x0000007d84097220 */ /* 0x040fe40000410000 */
[C---:B------:R-:W-:Y:S02]  /*7a60*/  FMUL.FTZ R16, R132.reuse, R104 ;  /* 0x0000006884107220 */ /* 0x040fe40000410000 */
[C---:B-----5:R-:W-:Y:S02]  /*7a70*/  FMUL.FTZ R6, R3.reuse, R130 ;  /* 0x0000008203067220 */ /* 0x060fe40000410000 */
[C---:B------:R-:W-:Y:S02]  /*7a80*/  FMUL.FTZ R7, R3.reuse, R131 ;  /* 0x0000008303077220 */ /* 0x040fe40000410000 */
[C---:B------:R-:W-:Y:S01]  /*7a90*/  FMUL.FTZ R10, R3.reuse, R126 ;  /* 0x0000007e030a7220 */ /* 0x040fe20000410000 */
[----:B------:R-:W-:Y:S01]  /*7aa0*/  MUFU.EX2 R166, R166 ;  /* 0x000000a600a67308 */ /* 0x000fe20000000800 */
[C---:B------:R-:W-:Y:S01]  /*7ab0*/  FMUL.FTZ R11, R3.reuse, R127 ;  /* 0x0000007f030b7220 */ /* 0x040fe20000410000 */
[----:B------:R-:W-:Y:S01]  /*7ac0*/  LDSM.16.MT88.4 R128, [R133+0x2900] ;  /* 0x002900008580783b */ /* 0x000fe20000004200 */
[C---:B------:R-:W-:Y:S02]  /*7ad0*/  FMUL.FTZ R17, R132.reuse, R105 ;  /* 0x0000006984117220 */ /* 0x040fe40000410000 */
[C---:B------:R-:W-:Y:S02]  /*7ae0*/  FMUL.FTZ R18, R3.reuse, R106 ;  /* 0x0000006a03127220 */ /* 0x040fe40000410000 */
[----:B------:R-:W-:Y:S02]  /*7af0*/  FMUL.FTZ R19, R3, R107 ;  /* 0x0000006b03137220 */ /* 0x000fe40000410000 */
[C---:B------:R-:W-:Y:S01]  /*7b00*/  FMUL.FTZ R24, R132.reuse, R112 ;  /* 0x0000007084187220 */ /* 0x040fe20000410000 */
[----:B------:R-:W3:Y:S01]  /*7b10*/  MUFU.EX2 R165, R165 ;  /* 0x000000a500a57308 */ /* 0x000ee20000000800 */
[----:B------:R-:W-:Y:S01]  /*7b20*/  LDSM.16.MT88.4 R104, [R177+UR4+0x2100] ;  /* 0x00210004b168783b */ /* 0x000fe20008004200 */
[C---:B------:R-:W-:Y:S01]  /*7b30*/  FMUL.FTZ R25, R132.reuse, R113 ;  /* 0x0000007184197220 */ /* 0x040fe20000410000 */
[----:B-1----:R-:W-:Y:S01]  /*7b40*/  F2FP.BF16.PACK_AB R138, R163, R160 ;  /* 0x000000a0a38a723e */ /* 0x002fe200000010ff */
[C---:B------:R-:W-:Y:S02]  /*7b50*/  FMUL.FTZ R26, R3.reuse, R114 ;  /* 0x00000072031a7220 */ /* 0x040fe40000410000 */
[C---:B------:R-:W-:Y:S03]  /*7b60*/  FMUL.FTZ R27, R3.reuse, R115 ;  /* 0x00000073031b7220 */ /* 0x040fe60000410000 */
[----:B------:R-:W-:Y:S01]  /*7b70*/  LDSM.16.MT88.4 R112, [R177+UR4+0x900] ;  /* 0x00090004b170783b */ /* 0x000fe20008004200 */
[----:B------:R-:W-:Y:S01]  /*7b80*/  MUFU.EX2 R164, R164 ;  /* 0x000000a400a47308 */ /* 0x000fe20000000800 */
[C---:B------:R-:W-:Y:S02]  /*7b90*/  FMUL.FTZ R32, R132.reuse, R120 ;  /* 0x0000007884207220 */ /* 0x040fe40000410000 */
[----:B------:R-:W-:Y:S02]  /*7ba0*/  FMUL.FTZ R33, R132, R121 ;  /* 0x0000007984217220 */ /* 0x000fe40000410000 */
[C---:B------:R-:W-:Y:S02]  /*7bb0*/  FMUL.FTZ R34, R3.reuse, R122 ;  /* 0x0000007a03227220 */ /* 0x040fe40000410000 */
[----:B------:R-:W-:Y:S01]  /*7bc0*/  LDSM.16.MT88.4 R124, [R177+UR4+0x2900] ;  /* 0x00290004b17c783b */ /* 0x000fe20008004200 */
[----:B------:R-:W-:Y:S02]  /*7bd0*/  FMUL.FTZ R35, R3, R123 ;  /* 0x0000007b03237220 */ /* 0x000fe40000410000 */
[----:B------:R-:W1:Y:S01]  /*7be0*/  MUFU.EX2 R167, R167 ;  /* 0x000000a700a77308 */ /* 0x000e620000000800 */
[--C-:B------:R-:W-:Y:S02]  /*7bf0*/  FFMA.FTZ R223, R148, c[0x0][0x2d0], -R145.reuse ;  /* 0x0000b40094df7a23 */ /* 0x100fe40000010891 */
[--C-:B------:R-:W-:Y:S01]  /*7c00*/  FFMA.FTZ R224, R146, c[0x0][0x2d0], -R145.reuse ;  /* 0x0000b40092e07a23 */ /* 0x100fe20000010891 */
[----:B---3--:R-:W-:Y:S01]  /*7c10*/  F2FP.BF16.PACK_AB R137, R165, R166 ;  /* 0x000000a6a589723e */ /* 0x008fe200000010ff */
[----:B------:R-:W-:Y:S01]  /*7c20*/  LDSM.16.MT88.4 R120, [R134+0x900] ;  /* 0x000900008678783b */ /* 0x000fe20000004200 */
[C---:B------:R-:W-:Y:S02]  /*7c30*/  FMUL.FTZ R36, R132.reuse, R36 ;  /* 0x0000002484247220 */ /* 0x040fe40000410000 */
[C---:B------:R-:W-:Y:S02]  /*7c40*/  FMUL.FTZ R37, R132.reuse, R37 ;  /* 0x0000002584257220 */ /* 0x040fe40000410000 */
[C---:B------:R-:W-:Y:S01]  /*7c50*/  FMUL.FTZ R38, R3.reuse, R38 ;  /* 0x0000002603267220 */ /* 0x040fe20000410000 */
[----:B------:R-:W-:Y:S01]  /*7c60*/  MUFU.EX2 R170, R170 ;  /* 0x000000aa00aa7308 */ /* 0x000fe20000000800 */
[C---:B------:R-:W-:Y:S01]  /*7c70*/  FMUL.FTZ R39, R3.reuse, R39 ;  /* 0x0000002703277220 */ /* 0x040fe20000410000 */
[----:B------:R-:W-:Y:S01]  /*7c80*/  LDSM.16.MT88.4 R148, [R176+UR4+0x3900] ;  /* 0x00390004b094783b */ /* 0x000fe20008004200 */
[C---:B------:R-:W-:Y:S02]  /*7c90*/  FMUL.FTZ R40, R132.reuse, R40 ;  /* 0x0000002884287220 */ /* 0x040fe40000410000 */
[C---:B------:R-:W-:Y:S02]  /*7ca0*/  FMUL.FTZ R41, R132.reuse, R41 ;  /* 0x0000002984297220 */ /* 0x040fe40000410000 */
[C---:B------:R-:W-:Y:S02]  /*7cb0*/  FMUL.FTZ R42, R3.reuse, R42 ;  /* 0x0000002a032a7220 */ /* 0x040fe40000410000 */
[----:B------:R-:W-:Y:S01]  /*7cc0*/  FMUL.FTZ R43, R3, R43 ;  /* 0x0000002b032b7220 */ /* 0x000fe20000410000 */
[----:B------:R-:W-:Y:S01]  /*7cd0*/  MUFU.EX2 R175, R175 ;  /* 0x000000af00af7308 */ /* 0x000fe20000000800 */
[C---:B------:R-:W-:Y:S01]  /*7ce0*/  FMUL.FTZ R44, R132.reuse, R44 ;  /* 0x0000002c842c7220 */ /* 0x040fe20000410000 */
[----:B-1----:R-:W-:Y:S01]  /*7cf0*/  F2FP.BF16.PACK_AB R139, R167, R164 ;  /* 0x000000a4a78b723e */ /* 0x002fe200000010ff */
[C---:B------:R-:W-:Y:S02]  /*7d00*/  FMUL.FTZ R45, R132.reuse, R45 ;  /* 0x0000002d842d7220 */ /* 0x040fe40000410000 */
[C---:B------:R-:W-:Y:S02]  /*7d10*/  FMUL.FTZ R46, R3.reuse, R46 ;  /* 0x0000002e032e7220 */ /* 0x040fe40000410000 */
[C---:B------:R-:W-:Y:S02]  /*7d20*/  FMUL.FTZ R47, R3.reuse, R47 ;  /* 0x0000002f032f7220 */ /* 0x040fe40000410000 */
[C---:B--2---:R-:W-:Y:S01]  /*7d30*/  HMMA.16816.F32.BF16 R4, R136.reuse, R12, R4 ;  /* 0x0000000c8804723c */ /* 0x044fe20000041804 */
        /* <DEDUP_REMOVED lines=13> */
[C---:B----4-:R-:W-:Y:S03]  /*7e10*/  HMMA.16816.F32.BF16 R12, R136.reuse, R20, R12 ;  /* 0x00000014880c723c */ /* 0x050fe6000004180c */
        /* <DEDUP_REMOVED lines=10> */
[----:B------:R-:W2:Y:S01]  /*7ec0*/  LDSM.16.MT88.4 R108, [R133+0x2100] ;  /* 0x00210000856c783b */ /* 0x000ea20000004200 */
        /* <DEDUP_REMOVED lines=14> */
[----:B------:R-:W-:Y:S01]  /*7fb0*/  LDSM.16.MT88.4 R116, [R176+UR4+0x900] ;  /* 0x00090004b074783b */ /* 0x000fe20008004200 */
        /* <DEDUP_REMOVED lines=8> */
[----:B------:R-:W1:Y:S03]  /*8040*/  LDSM.16.MT88.4 R100, [R176+UR4+0x2100] ;  /* 0x00210004b064783b */ /* 0x000e660008004200 */
[C---:B------:R-:W-:Y:S01]  /*8050*/  FMUL.FTZ R65, R132.reuse, R65 ;  /* 0x0000004184417220 */ /* 0x040fe20000410000 */
[----:B------:R-:W-:Y:S01]  /*8060*/  MUFU.EX2 R222, R222 ;  /* 0x000000de00de7308 */ /* 0x000fe20000000800 */
[C---:B------:R-:W-:Y:S02]  /*8070*/  FMUL.FTZ R66, R3.reuse, R66 ;  /* 0x0000004203427220 */ /* 0x040fe40000410000 */
[C---:B------:R-:W-:Y:S04]  /*8080*/  HMMA.16816.F32.BF16 R36, R136.reuse, R104, R36 ;  /* 0x000000688824723c */ /* 0x040fe80000041824 */
[C---:B------:R-:W-:Y:S02]  /*8090*/  FMUL.FTZ R67, R3.reuse, R67 ;  /* 0x0000004303437220 */ /* 0x040fe40000410000 */
[C---:B------:R-:W-:Y:S01]  /*80a0*/  FMUL.FTZ R68, R132.reuse, R68 ;  /* 0x0000004484447220 */ /* 0x040fe20000410000 */
[----:B------:R-:W-:Y:S01]  /*80b0*/  MUFU.EX2 R223, R223 ;  /* 0x000000df00df7308 */ /* 0x000fe20000000800 */
[C---:B------:R-:W-:Y:S01]  /*80c0*/  HMMA.16816.F32.BF16 R40, R136.reuse, R106, R40 ;  /* 0x0000006a8828723c */ /* 0x040fe20000041828 */
[----:B------:R-:W3:Y:S03]  /*80d0*/  LDSM.16.MT88.4 R104, [R134+0x2100] ;  /* 0x002100008668783b */ /* 0x000ee60000004200 */
[C---:B------:R-:W-:Y:S02]  /*80e0*/  FMUL.FTZ R69, R132.reuse, R69 ;  /* 0x0000004584457220 */ /* 0x040fe40000410000 */
[C---:B------:R-:W-:Y:S02]  /*80f0*/  FMUL.FTZ R70, R3.reuse, R70 ;  /* 0x0000004603467220 */ /* 0x040fe40000410000 */
[C---:B--2---:R-:W-:Y:S01]  /*8100*/  HMMA.16816.F32.BF16 R44, R136.reuse, R108, R44 ;  /* 0x0000006c882c723c */ /* 0x044fe2000004182c */
[----:B------:R-:W-:Y:S03]  /*8110*/  MUFU.EX2 R224, R224 ;  /* 0x000000e000e07308 */ /* 0x000fe60000000800 */
[C---:B------:R-:W-:Y:S02]  /*8120*/  FMUL.FTZ R71, R3.reuse, R71 ;  /* 0x0000004703477220 */ /* 0x040fe40000410000 */
[C---:B------:R-:W-:Y:S02]  /*8130*/  FMUL.FTZ R72, R132.reuse, R72 ;  /* 0x0000004884487220 */ /* 0x040fe40000410000 */
[C---:B------:R-:W-:Y:S01]  /*8140*/  HMMA.16816.F32.BF16 R48, R136.reuse, R110, R48 ;  /* 0x0000006e8830723c */ /* 0x040fe20000041830 */
[----:B------:R-:W2:Y:S03]  /*8150*/  LDSM.16.MT88.4 R108, [R177+UR4+0x4100] ;  /* 0x00410004b16c783b */ /* 0x000ea60008004200 */
[C---:B------:R-:W-:Y:S02]  /*8160*/  FMUL.FTZ R73, R132.reuse, R73 ;  /* 0x0000004984497220 */ /* 0x040fe40000410000 */
[C---:B------:R-:W-:Y:S02]  /*8170*/  FMUL.FTZ R74, R3.reuse, R74 ;  /* 0x0000004a034a7220 */ /* 0x040fe40000410000 */
[C---:B------:R-:W-:Y:S01]  /*8180*/  FMUL.FTZ R75, R3.reuse, R75 ;  /* 0x0000004b034b7220 */ /* 0x040fe20000410000 */
[C---:B-1----:R-:W-:Y:S03]  /*8190*/  HMMA.16816.F32.BF16 R52, R136.reuse, R100, R52 ;  /* 0x000000648834723c */ /* 0x042fe60000041834 */
[C---:B------:R-:W-:Y:S02]  /*81a0*/  FMUL.FTZ R84, R132.reuse, R84 ;  /* 0x0000005484547220 */ /* 0x040fe40000410000 */
[----:B------:R-:W-:Y:S02]  /*81b0*/  FMUL.FTZ R85, R132, R85 ;  /* 0x0000005584557220 */ /* 0x000fe40000410000 */
[C---:B------:R-:W-:Y:S01]  /*81c0*/  FMUL.FTZ R86, R3.reuse, R86 ;  /* 0x0000005603567220 */ /* 0x040fe20000410000 */
[C---:B------:R-:W-:Y:S01]  /*81d0*/  HMMA.16816.F32.BF16 R56, R136.reuse, R102, R56 ;  /* 0x000000668838723c */ /* 0x040fe20000041838 */
[----:B------:R-:W1:Y:S03]  /*81e0*/  LDSM.16.MT88.4 R100, [R133+0x4100] ;  /* 0x004100008564783b */ /* 0x000e660000004200 */
        /* <DEDUP_REMOVED lines=9> */
[--C-:B------:R-:W-:Y:S01]  /*8280*/  FFMA.FTZ R174, R142, c[0x0][0x2d0], -R145.reuse ;  /* 0x0000b4008eae7a23 */ /* 0x100fe20000010891 */
[----:B------:R-:W4:Y:S01]  /*8290*/  MUFU.EX2 R169, R169 ;  /* 0x000000a900a97308 */ /* 0x000f220000000800 */
[C---:B--2---:R-:W-:Y:S01]  /*82a0*/  HMMA.16816.F32.BF16 R68, R136.reuse, R108, R68 ;  /* 0x0000006c8844723c */ /* 0x044fe20000041844 */
[----:B------:R-:W-:Y:S03]  /*82b0*/  LDSM.16.MT88.4 R140, [R176+UR4+0x2900] ;  /* 0x00290004b08c783b */ /* 0x000fe60008004200 */
[--C-:B------:R-:W-:Y:S02]  /*82c0*/  FFMA.FTZ R172, R172, c[0x0][0x2d0], -R145.reuse ;  /* 0x0000b400acac7a23 */ /* 0x100fe40000010891 */
[C---:B------:R-:W-:Y:S02]  /*82d0*/  FMUL.FTZ R88, R132.reuse, R88 ;  /* 0x0000005884587220 */ /* 0x040fe40000410000 */
[C---:B------:R-:W-:Y:S01]  /*82e0*/  HMMA.16816.F32.BF16 R72, R136.reuse, R110, R72 ;  /* 0x0000006e8848723c */ /* 0x040fe20000041848 */
[----:B------:R-:W2:Y:S01]  /*82f0*/  LDSM.16.MT88.4 R108, [R134+0x4100] ;  /* 0x00410000866c783b */ /* 0x000ea20000004200 */
        /* <DEDUP_REMOVED lines=8> */
[C---:B------:R-:W-:Y:S01]  /*8380*/  FMUL.FTZ R91, R3.reuse, R91 ;  /* 0x0000005b035b7220 */ /* 0x040fe20000410000 */
[C---:B-1----:R-:W-:Y:S03]  /*8390*/  HMMA.16816.F32.BF16 R76, R136.reuse, R100, R76 ;  /* 0x00000064884c723c */ /* 0x042fe6000004184c */
[C---:B------:R-:W-:Y:S01]  /*83a0*/  FMUL.FTZ R80, R132.reuse, R80 ;  /* 0x0000005084507220 */ /* 0x040fe20000410000 */
[----:B------:R-:W1:Y:S01]  /*83b0*/  MUFU.EX2 R172, R172 ;  /* 0x000000ac00ac7308 */ /* 0x000e620000000800 */
[C---:B------:R-:W-:Y:S02]  /*83c0*/  FMUL.FTZ R81, R132.reuse, R81 ;  /* 0x0000005184517220 */ /* 0x040fe40000410000 */
[----:B------:R-:W-:Y:S01]  /*83d0*/  FMUL.FTZ R82, R3, R82 ;  /* 0x0000005203527220 */ /* 0x000fe20000410000 */
[----:B----4-:R-:W-:Y:S01]  /*83e0*/  F2FP.BF16.PACK_AB R100, R169, R168 ;  /* 0x000000a8a964723e */ /* 0x010fe200000010ff */
[C---:B------:R-:W-:Y:S03]  /*83f0*/  FMUL.FTZ R83, R3.reuse, R83 ;  /* 0x0000005303537220 */ /* 0x040fe60000410000 */
[C---:B------:R-:W-:Y:S02]  /*8400*/  FMUL.FTZ R92, R132.reuse, R92 ;  /* 0x0000005c845c7220 */ /* 0x040fe40000410000 */
[C---:B------:R-:W-:Y:S01]  /*8410*/  FMUL.FTZ R93, R132.reuse, R93 ;  /* 0x0000005d845d7220 */ /* 0x040fe20000410000 */
[----:B------:R-:W4:Y:S01]  /*8420*/  MUFU.EX2 R174, R174 ;  /* 0x000000ae00ae7308 */ /* 0x000f220000000800 */
[C---:B------:R-:W-:Y:S03]  /*8430*/  HMMA.16816.F32.BF16 R80, R136.reuse, R102, R80 ;  /* 0x000000668850723c */ /* 0x040fe60000041850 */
[C---:B------:R-:W-:Y:S02]  /*8440*/  FMUL.FTZ R94, R3.reuse, R94 ;  /* 0x0000005e035e7220 */ /* 0x040fe40000410000 */
[----:B------:R-:W-:Y:S02]  /*8450*/  FMUL.FTZ R95, R3, R95 ;  /* 0x0000005f035f7220 */ /* 0x000fe40000410000 */
[C---:B------:R-:W-:Y:S01]  /*8460*/  FMUL.FTZ R96, R132.reuse, R96 ;  /* 0x0000006084607220 */ /* 0x040fe20000410000 */
[C---:B---3--:R-:W-:Y:S04]  /*8470*/  HMMA.16816.F32.BF16 R84, R136.reuse, R104, R84 ;  /* 0x000000688854723c */ /* 0x048fe80000041854 */
[----:B------:R-:W-:Y:S01]  /*8480*/  FMUL.FTZ R97, R132, R97 ;  /* 0x0000006184617220 */ /* 0x000fe20000410000 */
[----:B-----5:R-:W-:Y:S01]  /*8490*/  F2FP.BF16.PACK_AB R102, R171, R170 ;  /* 0x000000aaab66723e */ /* 0x020fe200000010ff */
[C---:B------:R-:W-:Y:S01]  /*84a0*/  FMUL.FTZ R98, R3.reuse, R98 ;  /* 0x0000006203627220 */ /* 0x040fe20000410000 */
[----:B-1----:R-:W-:Y:S01]  /*84b0*/  F2FP.BF16.PACK_AB R101, R172, R173 ;  /* 0x000000adac65723e */ /* 0x002fe200000010ff */
[C---:B------:R-:W-:Y:S01]  /*84c0*/  HMMA.16816.F32.BF16 R88, R136.reuse, R106, R88 ;  /* 0x0000006a8858723c */ /* 0x040fe20000041858 */
[----:B------:R-:W1:Y:S03]  /*84d0*/  LDSM.16.MT88.4 R104, [R133+0x900] ;  /* 0x000900008568783b */ /* 0x000e660000004200 */
[----:B------:R-:W-:Y:S02]  /*84e0*/  FMUL.FTZ R99, R3, R99 ;  /* 0x0000006303637220 */ /* 0x000fe40000410000 */
[--C-:B------:R-:W-:Y:S01]  /*84f0*/  FFMA.FTZ R211, R211, c[0x0][0x2d0], -R152.reuse ;  /* 0x0000b400d3d37a23 */ /* 0x100fe20000010898 */
[----:B----4-:R-:W-:Y:S01]  /*8500*/  F2FP.BF16.PACK_AB R103, R175, R174 ;  /* 0x000000aeaf67723e */ /* 0x010fe200000010ff */
[C---:B--2---:R-:W-:Y:S04]  /*8510*/  HMMA.16816.F32.BF16 R92, R136.reuse, R108, R92 ;  /* 0x0000006c885c723c */ /* 0x044fe8000004185c */
[----:B------:R-:W-:Y:S01]  /*8520*/  FFMA.FTZ R152, R147, c[0x0][0x2d0], -R152 ;  /* 0x0000b40093987a23 */ /* 0x000fe20000010898 */
[----:B------:R-:W-:Y:S01]  /*8530*/  MUFU.EX2 R211, R211 ;  /* 0x000000d300d37308 */ /* 0x000fe20000000800 */
[--C-:B------:R-:W-:Y:S02]  /*8540*/  FFMA.FTZ R210, R210, c[0x0][0x2d0], -R145.reuse ;  /* 0x0000b400d2d27a23 */ /* 0x100fe40000010891 */
[----:B------:R-:W-:Y:S01]  /*8550*/  HMMA.16816.F32.BF16 R96, R136, R110, R96 ;  /* 0x0000006e8860723c */ /* 0x000fe20000041860 */
[----:B------:R-:W2:Y:S03]  /*8560*/  LDSM.16.MT88.4 R108, [R134+0x2900] ;  /* 0x00290000866c783b */ /* 0x000ea60000004200 */
[----:B------:R-:W-:Y:S02]  /*8570*/  FFMA.FTZ R145, R144, c[0x0][0x2d0], -R145 ;  /* 0x0000b40090917a23 */ /* 0x000fe40000010891 */
[----:B------:R-:W-:Y:S01]  /*8580*/  FFMA.FTZ R162, R132, R197, R162 ;  /* 0x000000c584a27223 */ /* 0x000fe200000100a2 */
[----:B------:R3:W4:Y:S01]  /*8590*/  MUFU.EX2 R221, R152 ;  /* 0x0000009800dd7308 */ /* 0x0007220000000800 */
[C---:B------:R-:W-:Y:S05]  /*85a0*/  HMMA.16816.F32.BF16 R4, R100.reuse, R112, R4 ;  /* 0x000000706404723c */ /* 0x040fea0000041804 */
[----:B------:R-:W-:Y:S01]  /*85b0*/  F2FP.BF16.PACK_AB R136, R219, R218 ;  /* 0x000000dadb88723e */ /* 0x000fe200000010ff */
[----:B------:R-:W-:Y:S01]  /*85c0*/  FADD.FTZ R161, R161, R162 ;  /* 0x000000a2a1a17221 */ /* 0x000fe20000010000 */
[----:B------:R-:W-:Y:S01]  /*85d0*/  F2FP.BF16.PACK_AB R137, R223, R222 ;  /* 0x000000dedf89723e */ /* 0x000fe200000010ff */
[C---:B------:R-:W-:Y:S01]  /*85e0*/  HMMA.16816.F32.BF16 R8, R100.reuse, R114, R8 ;  /* 0x000000726408723c */ /* 0x040fe20000041808 */
[----:B------:R-:W-:Y:S01]  /*85f0*/  LDSM.16.MT88.4 R112, [R133+0x4900] ;  /* 0x004900008570783b */ /* 0x000fe20000004200 */
[----:B------:R-:W5:Y:S02]  /*8600*/  MUFU.EX2 R225, R145 ;  /* 0x0000009100e17308 */ /* 0x000f640000000800 */
[----:B------:R-:W-:Y:S02]  /*8610*/  FFMA.FTZ R166, R3, R198, R166 ;  /* 0x000000c603a67223 */ /* 0x000fe400000100a6 */
[----:B------:R-:W-:Y:S02]  /*8620*/  FADD.FTZ R160, R160, R161 ;  /* 0x000000a1a0a07221 */ /* 0x000fe40000010000 */
[----:B------:R-:W-:Y:S01]  /*8630*/  FADD.FTZ R165, R165, R166 ;  /* 0x000000a6a5a57221 */ /* 0x000fe20000010000 */
[C---:B-1----:R-:W-:Y:S03]  /*8640*/  HMMA.16816.F32.BF16 R12, R100.reuse, R104, R12 ;  /* 0x00000068640c723c */ /* 0x042fe6000004180c */
[----:B------:R-:W1:Y:S01]  /*8650*/  MUFU.EX2 R210, R210 ;  /* 0x000000d200d27308 */ /* 0x000e620000000800 */
[----:B------:R-:W-:Y:S01]  /*8660*/  FADD.FTZ R163, R163, R160 ;  /* 0x000000a0a3a37221 */ /* 0x000fe20000010000 */
[----:B---3--:R-:W-:Y:S01]  /*8670*/  LDSM.16.MT88.4 R152, [R134+0x3900] ;  /* 0x003900008698783b */ /* 0x008fe20000004200 */
[----:B----4-:R-:W-:Y:S02]  /*8680*/  F2FP.BF16.PACK_AB R138, R221, R220 ;  /* 0x000000dcdd8a723e */ /* 0x010fe400000010ff */
[C---:B------:R-:W-:Y:S04]  /*8690*/  HMMA.16816.F32.BF16 R16, R100.reuse, R106, R16 ;  /* 0x0000006a6410723c */ /* 0x040fe80000041810 */
[----:B------:R-:W-:Y:S01]  /*86a0*/  FADD.FTZ R164, R164, R165 ;  /* 0x000000a5a4a47221 */ /* 0x000fe20000010000 */
[----:B------:R-:W3:Y:S01]  /*86b0*/  LDSM.16.MT88.4 R104, [R177+UR4+0x4900] ;  /* 0x00490004b168783b */ /* 0x000ee20008004200 */
[----:B------:R-:W-:Y:S02]  /*86c0*/  FADD.FTZ R168, R168, R163 ;  /* 0x000000a3a8a87221 */ /* 0x000fe40000010000 */
[C---:B------:R-:W-:Y:S04]  /*86d0*/  HMMA.16816.F32.BF16 R20, R100.reuse, R116, R20 ;  /* 0x000000746414723c */ /* 0x040fe80000041814 */
[----:B-----5:R-:W-:Y:S01]  /*86e0*/  F2FP.BF16.PACK_AB R139, R225, R224 ;  /* 0x000000e0e18b723e */ /* 0x020fe200000010ff */
[----:B------:R-:W-:Y:S01]  /*86f0*/  FADD.FTZ R164, R167, R164 ;  /* 0x000000a4a7a47221 */ /* 0x000fe20000010000 */
[----:B------:R-:W-:Y:S01]  /*8700*/  LDSM.16.MT88.4 R144, [R133+0x3900] ;  /* 0x003900008590783b */ /* 0x000fe20000004200 */
[----:B------:R-:W-:Y:S01]  /*8710*/  FADD.FTZ R169, R169, R168 ;  /* 0x000000a8a9a97221 */ /* 0x000fe20000010000 */
[C---:B------:R-:W-:Y:S04]  /*8720*/  HMMA.16816.F32.BF16 R24, R100.reuse, R118, R24 ;  /* 0x000000766418723c */ /* 0x040fe80000041818 */
[----:B------:R-:W-:Y:S02]  /*8730*/  FADD.FTZ R173, R173, R164 ;  /* 0x000000a4adad7221 */ /* 0x000fe40000010000 */
[----:B------:R-:W-:Y:S02]  /*8740*/  LDSM.16.MT88.4 R116, [R134+0x4900] ;  /* 0x004900008674783b */ /* 0x000fe40000004200 */
[C---:B------:R-:W-:Y:S04]  /*8750*/  HMMA.16816.F32.BF16 R28, R100.reuse, R120, R28 ;  /* 0x00000078641c723c */ /* 0x040fe8000004181c */
[----:B------:R-:W-:Y:S04]  /*8760*/  FADD.FTZ R173, R172, R173 ;  /* 0x000000adacad7221 */ /* 0x000fe80000010000 */
[C---:B------:R-:W-:Y:S01]  /*8770*/  HMMA.16816.F32.BF16 R32, R100.reuse, R122, R32 ;  /* 0x0000007a6420723c */ /* 0x040fe20000041820 */
[----:B------:R-:W-:Y:S03]  /*8780*/  LDSM.16.MT88.4 R120, [R133+0x1100] ;  /* 0x001100008578783b */ /* 0x000fe60000004200 */
[----:B------:R-:W-:Y:S04]  /*8790*/  FADD.FTZ R174, R174, R173 ;  /* 0x000000adaeae7221 */ /* 0x000fe80000010000 */
[C---:B------:R-:W-:Y:S04]  /*87a0*/  HMMA.16816.F32.BF16 R36, R100.reuse, R124, R36 ;  /* 0x0000007c6424723c */ /* 0x040fe80000041824 */
[----:B------:R-:W-:Y:S04]  /*87b0*/  FADD.FTZ R175, R175, R174 ;  /* 0x000000aeafaf7221 */ /* 0x000fe80000010000 */
[C---:B------:R-:W-:Y:S01]  /*87c0*/  HMMA.16816.F32.BF16 R40, R100.reuse, R126, R40 ;  /* 0x0000007e6428723c */ /* 0x040fe20000041828 */
[----:B------:R-:W-:Y:S07]  /*87d0*/  LDSM.16.MT88.4 R124, [R134+0x1100] ;  /* 0x00110000867c783b */ /* 0x000fee0000004200 */
[C---:B------:R-:W-:Y:S08]  /*87e0*/  HMMA.16816.F32.BF16 R44, R100.reuse, R128, R44 ;  /* 0x00000080642c723c */ /* 0x040ff0000004182c */
[C---:B------:R-:W-:Y:S08]  /*87f0*/  HMMA.16816.F32.BF16 R48, R100.reuse, R130, R48 ;  /* 0x000000826430723c */ /* 0x040ff00000041830 */
[C---:B------:R-:W-:Y:S08]  /*8800*/  HMMA.16816.F32.BF16 R52, R100.reuse, R140, R52 ;  /* 0x0000008c6434723c */ /* 0x040ff00000041834 */
[C---:B------:R-:W-:Y:S01]  /*8810*/  HMMA.16816.F32.BF16 R56, R100.reuse, R142, R56 ;  /* 0x0000008e6438723c */ /* 0x040fe20000041838 */
[----:B------:R-:W-:Y:S07]  /*8820*/  LDSM.16.MT88.4 R140, [R177+UR4+0x3900] ;  /* 0x00390004b18c783b */ /* 0x000fee0008004200 */
[C---:B--2---:R-:W-:Y:S08]  /*8830*/  HMMA.16816.F32.BF16 R60, R100.reuse, R108, R60 ;  /* 0x0000006c643c723c */ /* 0x044ff0000004183c */
[C---:B------:R-:W-:Y:S01]  /*8840*/  HMMA.16816.F32.BF16 R64, R100.reuse, R110, R64 ;  /* 0x0000006e6440723c */ /* 0x040fe20000041840 */
[----:B------:R-:W2:Y:S07]  /*8850*/  LDSM.16.MT88.4 R108, [R176+UR4+0x4900] ;  /* 0x00490004b06c783b */ /* 0x000eae0008004200 */
[C---:B---3--:R-:W-:Y:S08]  /*8860*/  HMMA.16816.F32.BF16 R68, R100.reuse, R104, R68 ;  /* 0x000000686444723c */ /* 0x048ff00000041844 */
        /* <DEDUP_REMOVED lines=13> */
[----:B-1----:R-:W-:Y:S01]  /*8940*/  F2FP.BF16.PACK_AB R101, R215, R210 ;  /* 0x000000d2d765723e */ /* 0x002fe200000010ff */
[----:B------:R-:W-:Y:S01]  /*8950*/  FADD.FTZ R210, R210, R175 ;  /* 0x000000afd2d27221 */ /* 0x000fe20000010000 */
[----:B------:R-:W-:Y:S03]  /*8960*/  F2FP.BF16.PACK_AB R103, R217, R216 ;  /* 0x000000d8d967723e */ /* 0x000fe600000010ff */
[----:B------:R-:W-:Y:S04]  /*8970*/  FADD.FTZ R215, R215, R210 ;  /* 0x000000d2d7d77221 */ /* 0x000fe80000010000 */
[C---:B---3--:R-:W-:Y:S03]  /*8980*/  HMMA.16816.F32.BF16 R4, R100.reuse, R104, R4 ;  /* 0x000000686404723c */ /* 0x048fe60000041804 */
[----:B------:R-:W-:Y:S04]  /*8990*/  FADD.FTZ R216, R216, R215 ;  /* 0x000000d7d8d87221 */ /* 0x000fe80000010000 */
[----:B------:R-:W-:Y:S01]  /*89a0*/  FADD.FTZ R217, R217, R216 ;  /* 0x000000d8d9d97221 */ /* 0x000fe20000010000 */
[C---:B------:R-:W-:Y:S01]  /*89b0*/  HMMA.16816.F32.BF16 R8, R100.reuse, R106, R8 ;  /* 0x0000006a6408723c */ /* 0x040fe20000041808 */
[----:B------:R-:W1:Y:S03]  /*89c0*/  LDSM.16.MT88.4 R104, [R176+UR4+0x3100] ;  /* 0x00310004b068783b */ /* 0x000e660008004200 */
[----:B------:R-:W-:Y:S04]  /*89d0*/  FADD.FTZ R222, R222, R217 ;  /* 0x000000d9dede7221 */ /* 0x000fe80000010000 */
[C---:B------:R-:W-:Y:S04]  /*89e0*/  HMMA.16816.F32.BF16 R12, R100.reuse, R120, R12 ;  /* 0x00000078640c723c */ /* 0x040fe8000004180c */
[----:B------:R-:W-:Y:S04]  /*89f0*/  FADD.FTZ R223, R223, R222 ;  /* 0x000000dedfdf7221 */ /* 0x000fe80000010000 */
[C---:B------:R-:W-:Y:S01]  /*8a00*/  HMMA.16816.F32.BF16 R16, R100.reuse, R122, R16 ;  /* 0x0000007a6410723c */ /* 0x040fe20000041810 */
[----:B------:R-:W-:Y:S03]  /*8a10*/  LDSM.16.MT88.4 R120, [R134+0x1900] ;  /* 0x001900008678783b */ /* 0x000fe60000004200 */
[----:B------:R-:W-:Y:S04]  /*8a20*/  FADD.FTZ R198, R224, R223 ;  /* 0x000000dfe0c67221 */ /* 0x000fe80000010000 */
[C---:B----4-:R-:W-:Y:S04]  /*8a30*/  HMMA.16816.F32.BF16 R20, R100.reuse, R112, R20 ;  /* 0x000000706414723c */ /* 0x050fe80000041814 */
[----:B------:R-:W-:Y:S04]  /*8a40*/  FADD.FTZ R198, R225, R198 ;  /* 0x000000c6e1c67221 */ /* 0x000fe80000010000 */
        /* <DEDUP_REMOVED lines=22> */
[----:B------:R-:W4:Y:S07]  /*8bb0*/  LDSM.16.MT88.4 R116, [R176+UR4+0x1900] ;  /* 0x00190004b074783b */ /* 0x000f2e0008004200 */
[C---:B-1----:R-:W-:Y:S08]  /*8bc0*/  HMMA.16816.F32.BF16 R84, R100.reuse, R104, R84 ;  /* 0x000000686454723c */ /* 0x042ff00000041854 */
[C---:B------:R-:W-:Y:S08]  /*8bd0*/  HMMA.16816.F32.BF16 R88, R100.reuse, R106, R88 ;  /* 0x0000006a6458723c */ /* 0x040ff00000041858 */
[C---:B---3--:R-:W-:Y:S08]  /*8be0*/  HMMA.16816.F32.BF16 R92, R100.reuse, R112, R92 ;  /* 0x00000070645c723c */ /* 0x048ff0000004185c */
[----:B------:R-:W-:Y:S08]  /*8bf0*/  HMMA.16816.F32.BF16 R96, R100, R114, R96 ;  /* 0x000000726460723c */ /* 0x000ff00000041860 */
[C---:B------:R-:W-:Y:S01]  /*8c00*/  HMMA.16816.F32.BF16 R128, R136.reuse, R124, R4 ;  /* 0x0000007c8880723c */ /* 0x040fe20000041804 */
[----:B------:R-:W1:Y:S07]  /*8c10*/  LDSM.16.MT88.4 R4, [R133+0x5900] ;  /* 0x005900008504783b */ /* 0x000e6e0000004200 */
[C---:B------:R-:W-:Y:S01]  /*8c20*/  HMMA.16816.F32.BF16 R124, R136.reuse, R126, R8 ;  /* 0x0000007e887c723c */ /* 0x040fe20000041808 */
[----:B------:R-:W3:Y:S07]  /*8c30*/  LDSM.16.MT88.4 R8, [R176+UR4+0x5900] ;  /* 0x00590004b008783b */ /* 0x000eee0008004200 */
[C---:B--2---:R-:W-:Y:S01]  /*8c40*/  HMMA.16816.F32.BF16 R100, R136.reuse, R108, R12 ;  /* 0x0000006c8864723c */ /* 0x044fe2000004180c */
[----:B------:R-:W2:Y:S07]  /*8c50*/  LDSM.16.MT88.4 R12, [R134+0x5900] ;  /* 0x00590000860c783b */ /* 0x000eae0000004200 */
        /* <DEDUP_REMOVED lines=19> */
[C---:B---3--:R-:W-:Y:S04]  /*8d90*/  HMMA.16816.F32.BF16 R84, R136.reuse, R8, R84 ;  /* 0x000000088854723c */ /* 0x048fe80000041854 */
[----:B------:R-:W-:Y:S04]  /*8da0*/  FADD.FTZ R211, R211, R4 ;  /* 0x00000004d3d37221 */ /* 0x000fe80000010000 */
[C---:B------:R-:W-:Y:S04]  /*8db0*/  HMMA.16816.F32.BF16 R88, R136.reuse, R10, R88 ;  /* 0x0000000a8858723c */ /* 0x040fe80000041858 */
[----:B------:R-:W-:Y:S04]  /*8dc0*/  FADD.FTZ R212, R212, R211 ;  /* 0x000000d3d4d47221 */ /* 0x000fe80000010000 */
[C---:B--2---:R-:W-:Y:S04]  /*8dd0*/  HMMA.16816.F32.BF16 R92, R136.reuse, R12, R92 ;  /* 0x0000000c885c723c */ /* 0x044fe8000004185c */
[----:B------:R-:W-:Y:S04]  /*8de0*/  FADD.FTZ R3, R213, R212 ;  /* 0x000000d4d5037221 */ /* 0x000fe80000010000 */
[----:B------:R-:W-:Y:S01]  /*8df0*/  FADD.FTZ R3, R214, R3 ;  /* 0x00000003d6037221 */ /* 0x000fe20000010000 */
[----:B------:R-:W-:Y:S03]  /*8e00*/  HMMA.16816.F32.BF16 R96, R136, R14, R96 ;  /* 0x0000000e8860723c */ /* 0x000fe60000041860 */
[----:B------:R-:W-:Y:S01]  /*8e10*/  FADD.FTZ R218, R218, R3 ;  /* 0x00000003dada7221 */ /* 0x000fe20000010000 */
[----:B------:R-:W-:Y:S03]  /*8e20*/  IADD3 R3, R202, -0x2, RZ ;  /* 0xfffffffeca037810 */ /* 0x000fe60007ffe0ff */
[----:B------:R-:W-:Y:S01]  /*8e30*/  FADD.FTZ R219, R219, R218 ;  /* 0x000000dadbdb7221 */ /* 0x000fe20000010000 */
[----:B------:R-:W-:Y:S04]  /*8e40*/  ISETP.GE.AND P0, PT, R3, UR11, PT ;  /* 0x0000000b03007c0c */ /* 0x000fe8000bf06270 */
[----:B------:R-:W-:Y:S04]  /*8e50*/  FADD.FTZ R220, R220, R219 ;  /* 0x000000dbdcdc7221 */ /* 0x000fe80000010000 */
[----:B------:R-:W-:Y:S05]  /*8e60*/  FADD.FTZ R197, R221, R220 ;  /* 0x000000dcddc57221 */ /* 0x000fea0000010000 */
[----:B------:R-:W-:-:S05]  /*8e70*/  @!P0 BRA `(.L_x_5088) ;  /* 0x0000040000008947 */ /* 0x000fca0003800000 */
        /* <DEDUP_REMOVED lines=64> */
.L_x_5088:
        /* <DEDUP_REMOVED lines=12> */
.L_x_5078:
        /* <DEDUP_REMOVED lines=20> */
.L_x_5091:
[----:B------:R-:W-:-:S13]  /*9480*/  ISETP.NE.AND P0, PT, R3, c[0x0][0x32c], PT ;  /* 0x0000cb0003007a0c */ /* 0x000fda0003f05270 */
[----:B------:R-:W-:-:S05]  /*9490*/  @P0 IMAD.HI.U32 R3, R4, c[0x0][0x330], RZ ;  /* 0x0000cc0004030a27 */ /* 0x000fca00078e00ff */
[----:B------:R-:W-:-:S05]  /*94a0*/  @P0 SHF.R.U32.HI R4, RZ, c[0x0][0x334], R3 ;  /* 0x0000cd00ff040a19 */ /* 0x000fca0000011603 */
.L_x_5092:
[----:B------:R-:W-:-:S05]  /*94b0*/  IMAD R4, R4, c[0x0][0x32c], RZ ;  /* 0x0000cb0004047a24 */ /* 0x000fca00078e02ff */
[----:B------:R-:W-:-:S04]  /*94c0*/  IMNMX R5, R5, R4, !PT ;  /* 0x0000000405057217 */ /* 0x000fc80007800200 */
.L_x_5090:
[----:B------:R-:W-:-:S04]  /*94d0*/  IADD3 R4, R5, 0x3f, RZ ;  /* 0x0000003f05047810 */ /* 0x000fc80007ffe0ff */
[----:B------:R-:W-:-:S04]  /*94e0*/  SHF.R.S32.HI R3, RZ, 0x1f, R4 ;  /* 0x0000001fff037819 */ /* 0x000fc80000011404 */
[----:B------:R-:W-:-:S04]  /*94f0*/  LEA.HI R3, R3, R4, RZ, 0x6 ;  /* 0x0000000403037211 */ /* 0x000fc800078f30ff */
[----:B------:R-:W-:-:S04]  /*9500*/  SHF.R.S32.HI R209, RZ, 0x6, R3 ;  /* 0x00000006ffd17819 */ /* 0x000fc80000011403 */
[----:B------:R-:W-:-:S04]  /*9510*/  IMNMX R209, R209, UR11, !PT ;  /* 0x0000000bd1d17c17 */ /* 0x000fc8000f800200 */
[----:B------:R-:W-:-:S13]  /*9520*/  ISETP.GE.AND P0, PT, R202, R209, PT ;  /* 0x000000d1ca00720c */ /* 0x000fda0003f06270 */
[----:B------:R-:W-:Y:S05]  /*9530*/  @!P0 BRA `(.L_x_5093) ;  /* 0x00002ca000008947 */ /* 0x000fea0003800000 */
[----:B------:R-:W-:Y:S01]  /*9540*/  IMAD.MOV.U32 R3, RZ, RZ, R0 ;  /* 0x000000ffff037224 */ /* 0x000fe200078e0000 */
[----:B------:R-:W-:Y:S01]  /*9550*/  LOP3.LUT P0, RZ, R201, 0x2, RZ, 0xc0, !PT ;  /* 0x00000002c9ff7812 */ /* 0x000fe2000780c0ff */
[----:B------:R-:W-:Y:S01]  /*9560*/  IMAD.MOV.U32 R180, RZ, RZ, 0x20 ;  /* 0x00000020ffb47424 */ /* 0x000fe200078e00ff */
        /* <DEDUP_REMOVED lines=10> */
.L_x_5096:
        /* <DEDUP_REMOVED lines=66> */
.L_x_5094:
[C---:B--23--:R-:W-:Y:S01]  /*9a30*/  HMMA.16816.F32.BF16 R4, R136.reuse, R140, RZ ;  /* 0x0000008c8804723c */ /* 0x04cfe200000418ff */
[----:B------:R-:W0:Y:S01]  /*9a40*/  LDGDEPBAR ;  /* 0x00000000000079af */ /* 0x000e220000000000 */
[----:B------:R-:W-:Y:S02]  /*9a50*/  UIADD3 UR6, UR15, 0x1, URZ ;  /* 0x000000010f067890 */ /* 0x000fe4000fffe03f */
[C---:B------:R-:W-:Y:S01]  /*9a60*/  IADD3 R0, R135.reuse, R132, RZ ;  /* 0x0000008487007210 */ /* 0x040fe20007ffe0ff */
[----:B------:R-:W-:Y:S01]  /*9a70*/  UISETP.GE.AND UP2, UPT, UR15, 0x1, UPT ;  /* 0x000000010f00788c */ /* 0x000fe2000bf46270 */
[----:B------:R-:W-:Y:S02]  /*9a80*/  IADD3 R172, R135, R2, RZ ;  /* 0x0000000287ac7210 */ /* 0x000fe40007ffe0ff */
[C---:B------:R-:W-:Y:S01]  /*9a90*/  HMMA.16816.F32.BF16 R8, R136.reuse, R142, RZ ;  /* 0x0000008e8808723c */ /* 0x040fe200000418ff */
[----:B------:R-:W-:Y:S01]  /*9aa0*/  LDSM.16.M88.4 R140, [R0+0xc100] ;  /* 0x00c10000008c783b */ /* 0x000fe20000000200 */
[----:B------:R-:W-:Y:S02]  /*9ab0*/  USEL UR15, UR6, URZ, !UP2 ;  /* 0x0000003f060f7287 */ /* 0x000fe4000d000000 */
[----:B------:R-:W-:Y:S04]  /*9ac0*/  IADD3 R132, R180, R132, R135 ;  /* 0x00000084b4847210 */ /* 0x000fe80007ffe087 */
[C---:B----4-:R-:W-:Y:S01]  /*9ad0*/  HMMA.16816.F32.BF16 R12, R136.reuse, R16, RZ ;  /* 0x00000010880c723c */ /* 0x050fe200000418ff */
[----:B------:R-:W-:Y:S07]  /*9ae0*/  LDSM.16.M88.4 R164, [R0+0xd900] ;  /* 0x00d9000000a4783b */ /* 0x000fee0000000200 */
[C---:B------:R-:W-:Y:S01]  /*9af0*/  HMMA.16816.F32.BF16 R16, R136.reuse, R18, RZ ;  /* 0x000000128810723c */ /* 0x040fe200000418ff */
[----:B------:R-:W-:Y:S07]  /*9b00*/  LDSM.16.M88.4 R168, [R172+0xc100] ;  /* 0x00c10000aca8783b */ /* 0x000fee0000000200 */
[C---:B-1----:R-:W-:Y:S08]  /*9b10*/  HMMA.16816.F32.BF16 R20, R136.reuse, R24, RZ ;  /* 0x000000188814723c */ /* 0x042ff000000418ff */
[C---:B------:R-:W-:Y:S08]  /*9b20*/  HMMA.16816.F32.BF16 R24, R136.reuse, R26, RZ ;  /* 0x0000001a8818723c */ /* 0x040ff000000418ff */
[C---:B------:R-:W-:Y:S08]  /*9b30*/  HMMA.16816.F32.BF16 R28, R136.reuse, R32, RZ ;  /* 0x00000020881c723c */ /* 0x040ff000000418ff */
        /* <DEDUP_REMOVED lines=13> */
[----:B------:R-:W5:Y:S07]  /*9c10*/  LDSM.16.M88.4 R144, [R172+0xc900] ;  /* 0x00c90000ac90783b */ /* 0x000f6e0000000200 */
[C---:B-1----:R-:W-:Y:S01]  /*9c20*/  HMMA.16816.F32.BF16 R4, R136.reuse, R140, R4 ;  /* 0x0000008c8804723c */ /* 0x042fe20000041804 */
[----:B------:R-:W1:Y:S07]  /*9c30*/  LDSM.16.M88.4 R160, [R172+0xd100] ;  /* 0x00d10000aca0783b */ /* 0x000e6e0000000200 */
[C---:B------:R-:W-:Y:S01]  /*9c40*/  HMMA.16816.F32.BF16 R8, R136.reuse, R142, R8 ;  /* 0x0000008e8808723c */ /* 0x040fe20000041808 */
[----:B------:R-:W1:Y:S07]  /*9c50*/  LDSM.16.M88.4 R140, [R172+0xd900] ;  /* 0x00d90000ac8c783b */ /* 0x000e6e0000000200 */
[C---:B--2---:R-:W-:Y:S08]  /*9c60*/  HMMA.16816.F32.BF16 R12, R136.reuse, R148, R12 ;  /* 0x00000094880c723c */ /* 0x044ff0000004180c */
[C---:B------:R-:W-:Y:S01]  /*9c70*/  HMMA.16816.F32.BF16 R16, R136.reuse, R150, R16 ;  /* 0x000000968810723c */ /* 0x040fe20000041810 */
[----:B------:R-:W-:Y:S07]  /*9c80*/  LDSM.16.M88.4 R148, [R183+UR4+0xe100] ;  /* 0x00e10004b794783b */ /* 0x000fee0008000200 */
[C---:B---3--:R-:W-:Y:S08]  /*9c90*/  HMMA.16816.F32.BF16 R20, R136.reuse, R152, R20 ;  /* 0x000000988814723c */ /* 0x048ff00000041814 */
[C---:B------:R-:W-:Y:S01]  /*9ca0*/  HMMA.16816.F32.BF16 R24, R136.reuse, R154, R24 ;  /* 0x0000009a8818723c */ /* 0x040fe20000041818 */
[----:B------:R-:W-:Y:S07]  /*9cb0*/  LDSM.16.M88.4 R152, [R183+UR4+0xe900] ;  /* 0x00e90004b798783b */ /* 0x000fee0008000200 */
[C---:B------:R-:W-:Y:S08]  /*9cc0*/  HMMA.16816.F32.BF16 R28, R136.reuse, R164, R28 ;  /* 0x000000a4881c723c */ /* 0x040ff0000004181c */
[----:B------:R-:W-:Y:S01]  /*9cd0*/  HMMA.16816.F32.BF16 R32, R136, R166, R32 ;  /* 0x000000a68820723c */ /* 0x000fe20000041820 */
[----:B------:R-:W2:Y:S07]  /*9ce0*/  LDSM.16.M88.4 R136, [R185+0x4000] ;  /* 0x00400000b988783b */ /* 0x000eae0000000200 */
[C---:B----4-:R-:W-:Y:S01]  /*9cf0*/  HMMA.16816.F32.BF16 R4, R156.reuse, R168, R4 ;  /* 0x000000a89c04723c */ /* 0x050fe20000041804 */
[----:B------:R-:W-:Y:S07]  /*9d00*/  LDSM.16.M88.4 R164, [R181+0x4000] ;  /* 0x00400000b5a4783b */ /* 0x000fee0000000200 */
[C---:B------:R-:W-:Y:S01]  /*9d10*/  HMMA.16816.F32.BF16 R8, R156.reuse, R170, R8 ;  /* 0x000000aa9c08723c */ /* 0x040fe20000041808 */
[----:B------:R-:W-:Y:S07]  /*9d20*/  LDSM.16.M88.4 R168, [R2+0xe100] ;  /* 0x00e1000002a8783b */ /* 0x000fee0000000200 */
[C---:B-----5:R-:W-:Y:S08]  /*9d30*/  HMMA.16816.F32.BF16 R12, R156.reuse, R144, R12 ;  /* 0x000000909c0c723c */ /* 0x060ff0000004180c */
[C---:B------:R-:W-:Y:S01]  /*9d40*/  HMMA.16816.F32.BF16 R16, R156.reuse, R146, R16 ;  /* 0x000000929c10723c */ /* 0x040fe20000041810 */
[----:B------:R-:W3:Y:S07]  /*9d50*/  LDSM.16.M88.4 R144, [R183+UR4+0xf100] ;  /* 0x00f10004b790783b */ /* 0x000eee0008000200 */
[C---:B-1----:R-:W-:Y:S08]  /*9d60*/  HMMA.16816.F32.BF16 R20, R156.reuse, R160, R20 ;  /* 0x000000a09c14723c */ /* 0x042ff00000041814 */
[C---:B------:R-:W-:Y:S01]  /*9d70*/  HMMA.16816.F32.BF16 R24, R156.reuse, R162, R24 ;  /* 0x000000a29c18723c */ /* 0x040fe20000041818 */
[----:B------:R-:W1:Y:S07]  /*9d80*/  LDSM.16.M88.4 R160, [R183+UR4+0xf900] ;  /* 0x00f90004b7a0783b */ /* 0x000e6e0008000200 */
        /* <DEDUP_REMOVED lines=16> */
[C---:B------:R-:W-:Y:S01]  /*9e90*/  HMMA.16816.F32.BF16 R4, R164.reuse, R168, R4 ;  /* 0x000000a8a404723c */ /* 0x040fe20000041804 */
[----:B------:R-:W-:Y:S07]  /*9ea0*/  LDSM.16.M88.4 R160, [R178+0x4000] ;  /* 0x00400000b2a0783b */ /* 0x000fee0000000200 */
[C---:B------:R-:W-:Y:S01]  /*9eb0*/  HMMA.16816.F32.BF16 R8, R164.reuse, R170, R8 ;  /* 0x000000aaa408723c */ /* 0x040fe20000041808 */
[----:B------:R-:W-:Y:S07]  /*9ec0*/  LDSM.16.M88.4 R168, [R172+0xe100] ;  /* 0x00e10000aca8783b */ /* 0x000fee0000000200 */
[C---:B----4-:R-:W-:Y:S01]  /*9ed0*/  HMMA.16816.F32.BF16 R12, R164.reuse, R140, R12 ;  /* 0x0000008ca40c723c */ /* 0x050fe2000004180c */
[----:B------:R-:W-:Y:S07]  /*9ee0*/  LDSM.16.M88.4 R172, [R172+0x10100] ;  /* 0x01010000acac783b */ /* 0x000fee0000000200 */
[C---:B------:R-:W-:Y:S01]  /*9ef0*/  HMMA.16816.F32.BF16 R16, R164.reuse, R142, R16 ;  /* 0x0000008ea410723c */ /* 0x040fe20000041810 */
[----:B------:R-:W4:Y:S07]  /*9f00*/  LDSM.16.M88.4 R140, [R0+0xf100] ;  /* 0x00f10000008c783b */ /* 0x000f2e0000000200 */
[C---:B--2---:R-:W-:Y:S08]  /*9f10*/  HMMA.16816.F32.BF16 R20, R164.reuse, R148, R20 ;  /* 0x00000094a414723c */ /* 0x044ff00000041814 */
[C---:B------:R-:W-:Y:S01]  /*9f20*/  HMMA.16816.F32.BF16 R24, R164.reuse, R150, R24 ;  /* 0x00000096a418723c */ /* 0x040fe20000041818 */
[----:B------:R-:W2:Y:S07]  /*9f30*/  LDSM.16.M88.4 R148, [R0+0xf900] ;  /* 0x00f900000094783b */ /* 0x000eae0000000200 */
[C---:B------:R-:W-:Y:S08]  /*9f40*/  HMMA.16816.F32.BF16 R28, R164.reuse, R156, R28 ;  /* 0x0000009ca41c723c */ /* 0x040ff0000004181c */
[----:B------:R-:W-:Y:S01]  /*9f50*/  HMMA.16816.F32.BF16 R32, R164, R158, R32 ;  /* 0x0000009ea420723c */ /* 0x000fe20000041820 */
[----:B------:R-:W5:Y:S07]  /*9f60*/  LDSM.16.M88.4 R156, [R132+0xe900] ;  /* 0x00e90000849c783b */ /* 0x000f6e0000000200 */
[C---:B---3--:R-:W-:Y:S01]  /*9f70*/  HMMA.16816.F32.BF16 R4, R144.reuse, R152, R4 ;  /* 0x000000989004723c */ /* 0x048fe20000041804 */
[----:B------:R-:W-:Y:S07]  /*9f80*/  LDSM.16.M88.4 R164, [R183+UR4+0x11100] ;  /* 0x01110004b7a4783b */ /* 0x000fee0008000200 */
[C---:B------:R-:W-:Y:S01]  /*9f90*/  HMMA.16816.F32.BF16 R8, R144.reuse, R154, R8 ;  /* 0x0000009a9008723c */ /* 0x040fe20000041808 */
[----:B------:R-:W-:Y:S07]  /*9fa0*/  LDSM.16.M88.4 R152, [R183+UR4+0x10900] ;  /* 0x01090004b798783b */ /* 0x000fee0008000200 */
[C---:B-1----:R-:W-:Y:S08]  /*9fb0*/  HMMA.16816.F32.BF16 R12, R144.reuse, R136, R12 ;  /* 0x00000088900c723c */ /* 0x042ff0000004180c */
[C---:B------:R-:W-:Y:S01]  /*9fc0*/  HMMA.16816.F32.BF16 R16, R144.reuse, R138, R16 ;  /* 0x0000008a9010723c */ /* 0x040fe20000041810 */
[----:B------:R-:W1:Y:S07]  /*9fd0*/  LDSM.16.M88.4 R136, [R132+0xf100] ;  /* 0x00f100008488783b */ /* 0x000e6e0000000200 */
[C---:B----4-:R-:W-:Y:S08]  /*9fe0*/  HMMA.16816.F32.BF16 R20, R144.reuse, R140, R20 ;  /* 0x0000008c9014723c */ /* 0x050ff00000041814 */
[C---:B------:R-:W-:Y:S01]  /*9ff0*/  HMMA.16816.F32.BF16 R24, R144.reuse, R142, R24 ;  /* 0x0000008e9018723c */ /* 0x040fe20000041818 */
[----:B------:R-:W3:Y:S07]  /*a000*/  LDSM.16.M88.4 R140, [R132+0xf900] ;  /* 0x00f90000848c783b */ /* 0x000eee0000000200 */
[C---:B--2---:R-:W-:Y:S08]  /*a010*/  HMMA.16816.F32.BF16 R28, R144.reuse, R148, R28 ;  /* 0x00000094901c723c */ /* 0x044ff0000004181c */
[----:B------:R-:W-:Y:S01]  /*a020*/  HMMA.16816.F32.BF16 R32, R144, R150, R32 ;  /* 0x000000969020723c */ /* 0x000fe20000041820 */
[----:B------:R-:W-:Y:S07]  /*a030*/  LDSM.16.M88.4 R144, [R185+0x8000] ;  /* 0x00800000b990783b */ /* 0x000fee0000000200 */
[C---:B------:R-:W-:Y:S01]  /*a040*/  HMMA.16816.F32.BF16 R4, R160.reuse, R168, R4 ;  /* 0x000000a8a004723c */ /* 0x040fe20000041804 */
[----:B------:R-:W2:Y:S07]  /*a050*/  LDSM.16.M88.4 R148, [R183+UR4+0x10100] ;  /* 0x01010004b794783b */ /* 0x000eae0008000200 */
[C---:B------:R-:W-:Y:S01]  /*a060*/  HMMA.16816.F32.BF16 R8, R160.reuse, R170, R8 ;  /* 0x000000aaa008723c */ /* 0x040fe20000041808 */
[----:B------:R-:W-:Y:S07]  /*a070*/  LDSM.16.M88.4 R168, [R2+0x10100] ;  /* 0x0101000002a8783b */ /* 0x000fee0000000200 */
[C---:B-----5:R-:W-:Y:S08]  /*a080*/  HMMA.16816.F32.BF16 R12, R160.reuse, R156, R12 ;  /* 0x0000009ca00c723c */ /* 0x060ff0000004180c */
[C---:B------:R-:W-:Y:S01]  /*a090*/  HMMA.16816.F32.BF16 R16, R160.reuse, R158, R16 ;  /* 0x0000009ea010723c */ /* 0x040fe20000041810 */
[----:B------:R-:W4:Y:S07]  /*a0a0*/  LDSM.16.M88.4 R156, [R183+UR4+0x11900] ;  /* 0x01190004b79c783b */ /* 0x000f2e0008000200 */
[C---:B-1----:R-:W-:Y:S08]  /*a0b0*/  HMMA.16816.F32.BF16 R20, R160.reuse, R136, R20 ;  /* 0x00000088a014723c */ /* 0x042ff00000041814 */
[C---:B------:R-:W-:Y:S01]  /*a0c0*/  HMMA.16816.F32.BF16 R24, R160.reuse, R138, R24 ;  /* 0x0000008aa018723c */ /* 0x040fe20000041818 */
[----:B------:R-:W1:Y:S07]  /*a0d0*/  LDSM.16.M88.4 R136, [R181+0x8000] ;  /* 0x00800000b588783b */ /* 0x000e6e0000000200 */
[C---:B---3--:R-:W-:Y:S08]  /*a0e0*/  HMMA.16816.F32.BF16 R28, R160.reuse, R140, R28 ;  /* 0x0000008ca01c723c */ /* 0x048ff0000004181c */
[----:B------:R-:W-:Y:S01]  /*a0f0*/  HMMA.16816.F32.BF16 R32, R160, R142, R32 ;  /* 0x0000008ea020723c */ /* 0x000fe20000041820 */
[----:B------:R-:W3:Y:S07]  /*a100*/  LDSM.16.M88.4 R140, [R2+0x10900] ;  /* 0x01090000028c783b */ /* 0x000eee0000000200 */
        /* <DEDUP_REMOVED lines=10> */
[C---:B----4-:R-:W-:Y:S08]  /*a1b0*/  HMMA.16816.F32.BF16 R28, R144.reuse, R156, R28 ;  /* 0x0000009c901c723c */ /* 0x050ff0000004181c */
[----:B------:R-:W-:Y:S01]  /*a1c0*/  HMMA.16816.F32.BF16 R32, R144, R158, R32 ;  /* 0x0000009e9020723c */ /* 0x000fe20000041820 */
[----:B------:R-:W4:Y:S07]  /*a1d0*/  LDSM.16.M88.4 R144, [R0+0x10900] ;  /* 0x010900000090783b */ /* 0x000f2e0000000200 */
        /* <DEDUP_REMOVED lines=8> */
[C---:B------:R-:W-:Y:S08]  /*a260*/  HMMA.16816.F32.BF16 R24, R136.reuse, R150, R24 ;  /* 0x000000968818723c */ /* 0x040ff00000041818 */
[C---:B-----5:R-:W-:Y:S08]  /*a270*/  HMMA.16816.F32.BF16 R28, R136.reuse, R152, R28 ;  /* 0x00000098881c723c */ /* 0x060ff0000004181c */
[----:B------:R-:W-:Y:S01]  /*a280*/  HMMA.16816.F32.BF16 R32, R136, R154, R32 ;  /* 0x0000009a8820723c */ /* 0x000fe20000041820 */
[----:B------:R-:W2:Y:S07]  /*a290*/  LDSM.16.M88.4 R136, [R132+0x10900] ;  /* 0x010900008488783b */ /* 0x000eae0000000200 */
[C---:B------:R-:W-:Y:S08]  /*a2a0*/  HMMA.16816.F32.BF16 R4, R160.reuse, R164, R4 ;  /* 0x000000a4a004723c */ /* 0x040ff00000041804 */
[C---:B------:R-:W-:Y:S08]  /*a2b0*/  HMMA.16816.F32.BF16 R8, R160.reuse, R166, R8 ;  /* 0x000000a6a008723c */ /* 0x040ff00000041808 */
[C---:B----4-:R-:W-:Y:S08]  /*a2c0*/  HMMA.16816.F32.BF16 R12, R160.reuse, R144, R12 ;  /* 0x00000090a00c723c */ /* 0x050ff0000004180c */
[C---:B------:R-:W-:Y:S01]  /*a2d0*/  HMMA.16816.F32.BF16 R16, R160.reuse, R146, R16 ;  /* 0x00000092a010723c */ /* 0x040fe20000041810 */
[----:B------:R-:W4:Y:S07]  /*a2e0*/  LDSM.16.M88.4 R144, [R132+0x11100] ;  /* 0x011100008490783b */ /* 0x000f2e0000000200 */
[C---:B-1----:R-:W-:Y:S08]  /*a2f0*/  HMMA.16816.F32.BF16 R20, R160.reuse, R156, R20 ;  /* 0x0000009ca014723c */ /* 0x042ff00000041814 */
[C---:B------:R-:W-:Y:S08]  /*a300*/  HMMA.16816.F32.BF16 R24, R160.reuse, R158, R24 ;  /* 0x0000009ea018723c */ /* 0x040ff00000041818 */
[C---:B---3--:R-:W-:Y:S08]  /*a310*/  HMMA.16816.F32.BF16 R28, R160.reuse, R140, R28 ;  /* 0x0000008ca01c723c */ /* 0x048ff0000004181c */
        /* <DEDUP_REMOVED lines=11> */
[C---:B----4-:R-:W-:Y:S01]  /*a3d0*/  HMMA.16816.F32.BF16 R20, R168.reuse, R144, R20 ;  /* 0x00000090a814723c */ /* 0x050fe20000041814 */
[----:B------:R-:W-:Y:S03]  /*a3e0*/  LDSM.16.MT88.4 R152, [R176+UR4+0x2900] ;  /* 0x00290004b098783b */ /* 0x000fe60008004200 */
[----:B------:R-:W-:Y:S04]  /*a3f0*/  FMNMX.FTZ R149, R5, R0, !PT ;  /* 0x0000000005957209 */ /* 0x000fe80007810000 */
[C---:B------:R-:W-:Y:S04]  /*a400*/  HMMA.16816.F32.BF16 R24, R168.reuse, R146, R24 ;  /* 0x00000092a818723c */ /* 0x040fe80000041818 */
        /* <DEDUP_REMOVED lines=37> */
[----:B-1----:R-:W-:Y:S07]  /*a660*/  FMNMX.FTZ R2, R145, R2, !PT ;  /* 0x0000000291027209 */ /* 0x002fee0007810000 */
[----:B------:R-:W-:Y:S01]  /*a670*/  LDSM.16.MT88.4 R144, [R177+UR4+0x2900] ;  /* 0x00290004b190783b */ /* 0x000fe20008004200 */
[C---:B------:R-:W-:Y:S02]  /*a680*/  FADD.FTZ R133, -R2.reuse, R133 ;  /* 0x0000008502857221 */ /* 0x040fe40000010100 */
[----:B------:R-:W-:Y:S01]  /*a690*/  FMUL.FTZ R165, R2, c[0x0][0x2d0] ;  /* 0x0000b40002a57a20 */ /* 0x000fe20000410000 */
[----:B--2---:R-:W-:Y:S01]  /*a6a0*/  FMNMX.FTZ R0, R143, R0, !PT ;  /* 0x000000008f007209 */ /* 0x004fe20007810000 */
[----:B------:R-:W-:Y:S02]  /*a6b0*/  FMUL.FTZ R132, R133, c[0x0][0x2d0] ;  /* 0x0000b40085847a20 */ /* 0x000fe40000410000 */
[----:B------:R-:W-:Y:S02]  /*a6c0*/  FFMA.FTZ R156, R4, c[0x0][0x2d0], -R165 ;  /* 0x0000b400049c7a23 */ /* 0x000fe400000108a5 */
[C---:B------:R-:W-:Y:S02]  /*a6d0*/  FADD.FTZ R133, -R0.reuse, R3 ;  /* 0x0000000300857221 */ /* 0x040fe40000010100 */
[----:B------:R-:W-:Y:S01]  /*a6e0*/  FMUL.FTZ R164, R0, c[0x0][0x2d0] ;  /* 0x0000b40000a47a20 */ /* 0x000fe20000410000 */
[----:B------:R-:W1:Y:S01]  /*a6f0*/  MUFU.EX2 R132, R132 ;  /* 0x0000008400847308 */ /* 0x000e620000000800 */
[----:B------:R-:W-:Y:S02]  /*a700*/  FMUL.FTZ R3, R133, c[0x0][0x2d0] ;  /* 0x0000b40085037a20 */ /* 0x000fe40000410000 */
[--C-:B------:R-:W-:Y:S02]  /*a710*/  FFMA.FTZ R157, R5, c[0x0][0x2d0], -R165.reuse ;  /* 0x0000b400059d7a23 */ /* 0x100fe400000108a5 */
[--C-:B------:R-:W-:Y:S02]  /*a720*/  FFMA.FTZ R158, R8, c[0x0][0x2d0], -R165.reuse ;  /* 0x0000b400089e7a23 */ /* 0x100fe400000108a5 */
[--C-:B------:R-:W-:Y:S01]  /*a730*/  FFMA.FTZ R159, R9, c[0x0][0x2d0], -R165.reuse ;  /* 0x0000b400099f7a23 */ /* 0x100fe200000108a5 */
[----:B------:R-:W-:Y:S01]  /*a740*/  IADD3 R9, R177, UR4, RZ ;  /* 0x00000004b1097c10 */ /* 0x000fe2000fffe0ff */
[--C-:B------:R-:W-:Y:S01]  /*a750*/  FFMA.FTZ R160, R6, c[0x0][0x2d0], -R164.reuse ;  /* 0x0000b40006a07a23 */ /* 0x100fe200000108a4 */
[----:B------:R-:W2:Y:S01]  /*a760*/  MUFU.EX2 R3, R3 ;  /* 0x0000000300037308 */ /* 0x000ea20000000800 */
[--C-:B------:R-:W-:Y:S01]  /*a770*/  FFMA.FTZ R161, R7, c[0x0][0x2d0], -R164.reuse ;  /* 0x0000b40007a17a23 */ /* 0x100fe200000108a4 */
[----:B------:R-:W-:Y:S01]  /*a780*/  IADD3 R133, R182, R9, RZ ;  /* 0x00000009b6857210 */ /* 0x000fe20007ffe0ff */
[--C-:B------:R-:W-:Y:S02]  /*a790*/  FFMA.FTZ R162, R10, c[0x0][0x2d0], -R164.reuse ;  /* 0x0000b4000aa27a23 */ /* 0x100fe400000108a4 */
[--C-:B------:R-:W-:Y:S02]  /*a7a0*/  FFMA.FTZ R163, R11, c[0x0][0x2d0], -R164.reuse ;  /* 0x0000b4000ba37a23 */ /* 0x100fe400000108a4 */
[----:B------:R-:W3:Y:S01]  /*a7b0*/  LDSM.16.MT88.4 R140, [R133+0x100] ;  /* 0x00010000858c783b */ /* 0x000ee20000004200 */
[--C-:B------:R-:W-:Y:S02]  /*a7c0*/  FFMA.FTZ R166, R12, c[0x0][0x2d0], -R165.reuse ;  /* 0x0000b4000ca67a23 */ /* 0x100fe400000108a5 */
[----:B------:R-:W-:Y:S01]  /*a7d0*/  MUFU.EX2 R156, R156 ;  /* 0x0000009c009c7308 */ /* 0x000fe20000000800 */
[--C-:B------:R-:W-:Y:S02]  /*a7e0*/  FFMA.FTZ R167, R13, c[0x0][0x2d0], -R165.reuse ;  /* 0x0000b4000da77a23 */ /* 0x100fe400000108a5 */
[--C-:B------:R-:W-:Y:S02]  /*a7f0*/  FFMA.FTZ R168, R14, c[0x0][0x2d0], -R164.reuse ;  /* 0x0000b4000ea87a23 */ /* 0x100fe400000108a4 */
[C---:B-1----:R-:W-:Y:S01]  /*a800*/  FMUL.FTZ R4, R132.reuse, R128 ;  /* 0x0000008084047220 */ /* 0x042fe20000410000 */
[----:B------:R-:W-:Y:S01]  /*a810*/  LDSM.16.MT88.4 R148, [R133+0x2900] ;  /* 0x002900008594783b */ /* 0x000fe20000004200 */
[C---:B------:R-:W-:Y:S02]  /*a820*/  FMUL.FTZ R5, R132.reuse, R129 ;  /* 0x0000008184057220 */ /* 0x040fe40000410000 */
[C---:B------:R-:W-:Y:S01]  /*a830*/  FMUL.FTZ R8, R132.reuse, R124 ;  /* 0x0000007c84087220 */ /* 0x040fe20000410000 */
[----:B------:R-:W1:Y:S01]  /*a840*/  MUFU.EX2 R157, R157 ;  /* 0x0000009d009d7308 */ /* 0x000e620000000800 */
[C---:B------:R-:W-:Y:S02]  /*a850*/  FMUL.FTZ R9, R132.reuse, R125 ;  /* 0x0000007d84097220 */ /* 0x040fe40000410000 */
[C---:B------:R-:W-:Y:S02]  /*a860*/  FMUL.FTZ R100, R132.reuse, R100 ;  /* 0x0000006484647220 */ /* 0x040fe40000410000 */
[C---:B--2---:R-:W-:Y:S02]  /*a870*/  FMUL.FTZ R6, R3.reuse, R130 ;  /* 0x0000008203067220 */ /* 0x044fe40000410000 */
[C---:B------:R-:W-:Y:S02]  /*a880*/  FMUL.FTZ R7, R3.reuse, R131 ;  /* 0x0000008303077220 */ /* 0x040fe40000410000 */
[C---:B------:R-:W-:Y:S01]  /*a890*/  FMUL.FTZ R10, R3.reuse, R126 ;  /* 0x0000007e030a7220 */ /* 0x040fe20000410000 */
[----:B------:R-:W-:Y:S01]  /*a8a0*/  MUFU.EX2 R158, R158 ;  /* 0x0000009e009e7308 */ /* 0x000fe20000000800 */
[C---:B------:R-:W-:Y:S02]  /*a8b0*/  FMUL.FTZ R11, R3.reuse, R127 ;  /* 0x0000007f030b7220 */ /* 0x040fe40000410000 */
[----:B------:R-:W2:Y:S01]  /*a8c0*/  LDSM.16.MT88.4 R124, [R176+UR4+0x100] ;  /* 0x00010004b07c783b */ /* 0x000ea20008004200 */
[C---:B------:R-:W-:Y:S02]  /*a8d0*/  FMUL.FTZ R101, R132.reuse, R101 ;  /* 0x0000006584657220 */ /* 0x040fe40000410000 */
[C---:B------:R-:W-:Y:S02]  /*a8e0*/  FMUL.FTZ R102, R3.reuse, R102 ;  /* 0x0000006603667220 */ /* 0x040fe40000410000 */
[----:B------:R-:W-:Y:S02]  /*a8f0*/  FMUL.FTZ R103, R3, R103 ;  /* 0x0000006703677220 */ /* 0x000fe40000410000 */
[----:B------:R-:W4:Y:S01]  /*a900*/  MUFU.EX2 R159, R159 ;  /* 0x0000009f009f7308 */ /* 0x000f220000000800 */
[C---:B------:R-:W-:Y:S02]  /*a910*/  FMUL.FTZ R104, R132.reuse, R104 ;  /* 0x0000006884687220 */ /* 0x040fe40000410000 */
[C---:B------:R-:W-:Y:S01]  /*a920*/  FMUL.FTZ R105, R132.reuse, R105 ;  /* 0x0000006984697220 */ /* 0x040fe20000410000 */
[----:B-1----:R-:W-:Y:S01]  /*a930*/  F2FP.BF16.PACK_AB R128, R157, R156 ;  /* 0x0000009c9d80723e */ /* 0x002fe200000010ff */
[C---:B------:R-:W-:Y:S02]  /*a940*/  FMUL.FTZ R106, R3.reuse, R106 ;  /* 0x0000006a036a7220 */ /* 0x040fe40000410000 */
[C---:B------:R-:W-:Y:S02]  /*a950*/  FMUL.FTZ R107, R3.reuse, R107 ;  /* 0x0000006b036b7220 */ /* 0x040fe40000410000 */
[C---:B------:R-:W-:Y:S01]  /*a960*/  FMUL.FTZ R108, R132.reuse, R108 ;  /* 0x0000006c846c7220 */ /* 0x040fe20000410000 */
[----:B------:R-:W-:Y:S01]  /*a970*/  MUFU.EX2 R160, R160 ;  /* 0x000000a000a07308 */ /* 0x000fe20000000800 */
[----:B------:R-:W-:Y:S02]  /*a980*/  FMUL.FTZ R109, R132, R109 ;  /* 0x0000006d846d7220 */ /* 0x000fe40000410000 */
[C---:B------:R-:W-:Y:S02]  /*a990*/  FMUL.FTZ R110, R3.reuse, R110 ;  /* 0x0000006e036e7220 */ /* 0x040fe40000410000 */
[----:B------:R-:W-:Y:S02]  /*a9a0*/  FMUL.FTZ R111, R3, R111 ;  /* 0x0000006f036f7220 */ /* 0x000fe40000410000 */
[--C-:B------:R-:W-:Y:S02]  /*a9b0*/  FFMA.FTZ R169, R15, c[0x0][0x2d0], -R164.reuse ;  /* 0x0000b4000fa97a23 */ /* 0x100fe400000108a4 */
[--C-:B------:R-:W-:Y:S01]  /*a9c0*/  FFMA.FTZ R170, R16, c[0x0][0x2d0], -R165.reuse ;  /* 0x0000b40010aa7a23 */ /* 0x100fe200000108a5 */
[----:B------:R-:W1:Y:S01]  /*a9d0*/  MUFU.EX2 R161, R161 ;  /* 0x000000a100a17308 */ /* 0x000e620000000800 */
[--C-:B------:R-:W-:Y:S02]  /*a9e0*/  FFMA.FTZ R171, R17, c[0x0][0x2d0], -R165.reuse ;  /* 0x0000b40011ab7a23 */ /* 0x100fe400000108a5 */
[--C-:B------:R-:W-:Y:S01]  /*a9f0*/  FFMA.FTZ R172, R18, c[0x0][0x2d0], -R164.reuse ;  /* 0x0000b40012ac7a23 */ /* 0x100fe200000108a4 */
[----:B----4-:R-:W-:Y:S01]  /*aa00*/  F2FP.BF16.PACK_AB R130, R159, R158 ;  /* 0x0000009e9f82723e */ /* 0x010fe200000010ff */
[--C-:B------:R-:W-:Y:S02]  /*aa10*/  FFMA.FTZ R173, R19, c[0x0][0x2d0], -R164.reuse ;  /* 0x0000b40013ad7a23 */ /* 0x100fe400000108a4 */
[----:B------:R-:W-:Y:S01]  /*aa20*/  LDSM.16.MT88.4 R16, [R133+0x900] ;  /* 0x000900008510783b */ /* 0x000fe20000004200 */
[--C-:B------:R-:W-:Y:S02]  /*aa30*/  FFMA.FTZ R174, R28, c[0x0][0x2d0], -R165.reuse ;  /* 0x0000b4001cae7a23 */ /* 0x100fe400000108a5 */
[----:B------:R-:W-:Y:S01]  /*aa40*/  MUFU.EX2 R162, R162 ;  /* 0x000000a200a27308 */ /* 0x000fe20000000800 */
[--C-:B------:R-:W-:Y:S02]  /*aa50*/  FFMA.FTZ R175, R29, c[0x0][0x2d0], -R165.reuse ;  /* 0x0000b4001daf7a23 */ /* 0x100fe400000108a5 */
[--C-:B------:R-:W-:Y:S02]  /*aa60*/  FFMA.FTZ R210, R30, c[0x0][0x2d0], -R164.reuse ;  /* 0x0000b4001ed27a23 */ /* 0x100fe400000108a4 */
[--C-:B------:R-:W-:Y:S02]  /*aa70*/  FFMA.FTZ R211, R31, c[0x0][0x2d0], -R164.reuse ;  /* 0x0000b4001fd37a23 */ /* 0x100fe400000108a4 */
[----:B------:R-:W-:Y:S01]  /*aa80*/  LDSM.16.MT88.4 R28, [R176+UR4+0x1900] ;  /* 0x00190004b01c783b */ /* 0x000fe20008004200 */
[----:B------:R-:W-:Y:S02]  /*aa90*/  FFMA.FTZ R212, R32, c[0x0][0x2d0], -R165 ;  /* 0x0000b40020d47a23 */ /* 0x000fe400000108a5 */
[----:B------:R-:W4:Y:S01]  /*aaa0*/  MUFU.EX2 R163, R163 ;  /* 0x000000a300a37308 */ /* 0x000f220000000800 */
[----:B------:R-:W-:Y:S02]  /*aab0*/  FFMA.FTZ R213, R34, c[0x0][0x2d0], -R164 ;  /* 0x0000b40022d57a23 */ /* 0x000fe400000108a4 */
        /* <DEDUP_REMOVED lines=13> */
[----:B------:R-:W-:Y:S01]  /*ab90*/  FMUL.FTZ R122, R3, R122 ;  /* 0x0000007a037a7220 */ /* 0x000fe20000410000 */
[----:B----4-:R-:W-:Y:S01]  /*aba0*/  F2FP.BF16.PACK_AB R131, R163, R162 ;  /* 0x000000a2a383723e */ /* 0x010fe200000010ff */
[C---:B------:R-:W-:Y:S02]  /*abb0*/  FMUL.FTZ R123, R3.reuse, R123 ;  /* 0x0000007b037b7220 */ /* 0x040fe40000410000 */
[C---:B------:R-:W-:Y:S02]  /*abc0*/  FMUL.FTZ R36, R132.reuse, R36 ;  /* 0x0000002484247220 */ /* 0x040fe40000410000 */
[----:B------:R-:W-:Y:S01]  /*abd0*/  FMUL.FTZ R37, R132, R37 ;  /* 0x0000002584257220 */ /* 0x000fe20000410000 */
[----:B------:R-:W-:Y:S01]  /*abe0*/  MUFU.EX2 R168, R168 ;  /* 0x000000a800a87308 */ /* 0x000fe20000000800 */
[C---:B------:R-:W-:Y:S05]  /*abf0*/  HMMA.16816.F32.BF16 R4, R128.reuse, R136, R4 ;  /* 0x000000888004723c */ /* 0x040fea0000041804 */
[C---:B------:R-:W-:Y:S02]  /*ac00*/  FMUL.FTZ R38, R3.reuse, R38 ;  /* 0x0000002603267220 */ /* 0x040fe40000410000 */
[----:B------:R-:W-:Y:S01]  /*ac10*/  IADD3 R137, R176, UR4, RZ ;  /* 0x00000004b0897c10 */ /* 0x000fe2000fffe0ff */
[C---:B------:R-:W-:Y:S01]  /*ac20*/  HMMA.16816.F32.BF16 R8, R128.reuse, R138, R8 ;  /* 0x0000008a8008723c */ /* 0x040fe20000041808 */
[----:B------:R-:W4:Y:S03]  /*ac30*/  MUFU.EX2 R169, R169 ;  /* 0x000000a900a97308 */ /* 0x000f260000000800 */
[----:B------:R-:W-:Y:S01]  /*ac40*/  IADD3 R134, R182, R137, RZ ;  /* 0x00000089b6867210 */ /* 0x000fe20007ffe0ff */
[C---:B------:R-:W-:Y:S02]  /*ac50*/  FMUL.FTZ R39, R3.reuse, R39 ;  /* 0x0000002703277220 */ /* 0x040fe40000410000 */
[C---:B------:R-:W-:Y:S01]  /*ac60*/  FMUL.FTZ R40, R132.reuse, R40 ;  /* 0x0000002884287220 */ /* 0x040fe20000410000 */
[C---:B---3--:R-:W-:Y:S01]  /*ac70*/  HMMA.16816.F32.BF16 R100, R128.reuse, R140, R100 ;  /* 0x0000008c8064723c */ /* 0x048fe20000041864 */
[----:B------:R-:W3:Y:S02]  /*ac80*/  LDSM.16.MT88.4 R136, [R134+0x100] ;  /* 0x000100008688783b */ /* 0x000ee40000004200 */
[----:B------:R-:W-:Y:S01]  /*ac90*/  MUFU.EX2 R170, R170 ;  /* 0x000000aa00aa7308 */ /* 0x000fe20000000800 */
[C---:B------:R-:W-:Y:S02]  /*aca0*/  FMUL.FTZ R41, R132.reuse, R41 ;  /* 0x0000002984297220 */ /* 0x040fe40000410000 */
[C---:B------:R-:W-:Y:S02]  /*acb0*/  FMUL.FTZ R42, R3.reuse, R42 ;  /* 0x0000002a032a7220 */ /* 0x040fe40000410000 */
[C---:B------:R-:W-:Y:S01]  /*acc0*/  HMMA.16816.F32.BF16 R104, R128.reuse, R142, R104 ;  /* 0x0000008e8068723c */ /* 0x040fe20000041868 */
[----:B------:R-:W5:Y:S03]  /*acd0*/  LDSM.16.MT88.4 R140, [R177+UR4+0x2100] ;  /* 0x00210004b18c783b */ /* 0x000f660008004200 */
[C---:B------:R-:W-:Y:S01]  /*ace0*/  FMUL.FTZ R43, R3.reuse, R43 ;  /* 0x0000002b032b7220 */ /* 0x040fe20000410000 */
[----:B------:R-:W1:Y:S01]  /*acf0*/  MUFU.EX2 R171, R171 ;  /* 0x000000ab00ab7308 */ /* 0x000e620000000800 */
[C---:B------:R-:W-:Y:S02]  /*ad00*/  FMUL.FTZ R44, R132.reuse, R44 ;  /* 0x0000002c842c7220 */ /* 0x040fe40000410000 */
[C---:B--2---:R-:W-:Y:S01]  /*ad10*/  HMMA.16816.F32.BF16 R108, R128.reuse, R124, R108 ;  /* 0x0000007c806c723c */ /* 0x044fe2000004186c */
[----:B------:R-:W-:Y:S03]  /*ad20*/  LDSM.16.MT88.4 R12, [R134+0x4100] ;  /* 0x00410000860c783b */ /* 0x000fe60000004200 */
[C---:B------:R-:W-:Y:S02]  /*ad30*/  FMUL.FTZ R45, R132.reuse, R45 ;  /* 0x0000002d842d7220 */ /* 0x040fe40000410000 */
[C---:B------:R-:W-:Y:S01]  /*ad40*/  FMUL.FTZ R46, R3.reuse, R46 ;  /* 0x0000002e032e7220 */ /* 0x040fe20000410000 */
[----:B------:R-:W-:Y:S01]  /*ad50*/  MUFU.EX2 R172, R172 ;  /* 0x000000ac00ac7308 */ /* 0x000fe20000000800 */
[C---:B------:R-:W-:Y:S01]  /*ad60*/  HMMA.16816.F32.BF16 R112, R128.reuse, R126, R112 ;  /* 0x0000007e8070723c */ /* 0x040fe20000041870 */
[----:B------:R-:W2:Y:S03]  /*ad70*/  LDSM.16.MT88.4 R124, [R133+0x2100] ;  /* 0x00210000857c783b */ /* 0x000ea60000004200 */
[C---:B------:R-:W-:Y:S02]  /*ad80*/  FMUL.FTZ R47, R3.reuse, R47 ;  /* 0x0000002f032f7220 */ /* 0x040fe40000410000 */
[C---:B------:R-:W-:Y:S02]  /*ad90*/  FMUL.FTZ R48, R132.reuse, R48 ;  /* 0x0000003084307220 */ /* 0x040fe40000410000 */
[C---:B------:R-:W-:Y:S01]  /*ada0*/  FMUL.FTZ R49, R132.reuse, R49 ;  /* 0x0000003184317220 */ /* 0x040fe20000410000 */
[----:B------:R-:W1:Y:S03]  /*adb0*/  MUFU.EX2 R173, R173 ;  /* 0x000000ad00ad7308 */ /* 0x000e660000000800 */
[C---:B------:R-:W-:Y:S02]  /*adc0*/  FMUL.FTZ R50, R3.reuse, R50 ;  /* 0x0000003203327220 */ /* 0x040fe40000410000 */
[C---:B------:R-:W-:Y:S02]  /*add0*/  FMUL.FTZ R51, R3.reuse, R51 ;  /* 0x0000003303337220 */ /* 0x040fe40000410000 */
[C---:B------:R-:W-:Y:S01]  /*ade0*/  FMUL.FTZ R52, R132.reuse, R52 ;  /* 0x0000003484347220 */ /* 0x040fe20000410000 */
[C---:B---3--:R-:W-:Y:S02]  /*adf0*/  HMMA.16816.F32.BF16 R116, R128.reuse, R136, R116 ;  /* 0x000000888074723c */ /* 0x048fe40000041874 */
[----:B------:R-:W-:Y:S01]  /*ae00*/  MUFU.EX2 R174, R174 ;  /* 0x000000ae00ae7308 */ /* 0x000fe20000000800 */
[C---:B------:R-:W-:Y:S02]  /*ae10*/  FMUL.FTZ R53, R132.reuse, R53 ;  /* 0x0000003584357220 */ /* 0x040fe40000410000 */
[C---:B------:R-:W-:Y:S02]  /*ae20*/  FMUL.FTZ R54, R3.reuse, R54 ;  /* 0x0000003603367220 */ /* 0x040fe40000410000 */
[C---:B------:R-:W-:Y:S01]  /*ae30*/  FMUL.FTZ R55, R3.reuse, R55 ;  /* 0x0000003703377220 */ /* 0x040fe20000410000 */
[C---:B------:R-:W-:Y:S01]  /*ae40*/  HMMA.16816.F32.BF16 R120, R128.reuse, R138, R120 ;  /* 0x0000008a8078723c */ /* 0x040fe20000041878 */
[----:B------:R-:W3:Y:S03]  /*ae50*/  LDSM.16.MT88.4 R136, [R176+UR4+0x2100] ;  /* 0x00210004b088783b */ /* 0x000ee60008004200 */
[C---:B------:R-:W-:Y:S01]  /*ae60*/  FMUL.FTZ R56, R132.reuse, R56 ;  /* 0x0000003884387220 */ /* 0x040fe20000410000 */
[----:B------:R-:W-:Y:S01]  /*ae70*/  MUFU.EX2 R175, R175 ;  /* 0x000000af00af7308 */ /* 0x000fe20000000800 */
[C---:B------:R-:W-:Y:S02]  /*ae80*/  FMUL.FTZ R57, R132.reuse, R57 ;  /* 0x0000003984397220 */ /* 0x040fe40000410000 */
[C---:B-----5:R-:W-:Y:S04]  /*ae90*/  HMMA.16816.F32.BF16 R36, R128.reuse, R140, R36 ;  /* 0x0000008c8024723c */ /* 0x060fe80000041824 */
[C---:B------:R-:W-:Y:S02]  /*aea0*/  FMUL.FTZ R58, R3.reuse, R58 ;  /* 0x0000003a033a7220 */ /* 0x040fe40000410000 */
[C---:B------:R-:W-:Y:S01]  /*aeb0*/  FMUL.FTZ R59, R3.reuse, R59 ;  /* 0x0000003b033b7220 */ /* 0x040fe20000410000 */
[----:B------:R-:W-:Y:S01]  /*aec0*/  MUFU.EX2 R210, R210 ;  /* 0x000000d200d27308 */ /* 0x000fe20000000800 */
[C---:B------:R-:W-:Y:S01]  /*aed0*/  HMMA.16816.F32.BF16 R40, R128.reuse, R142, R40 ;  /* 0x0000008e8028723c */ /* 0x040fe20000041828 */
[----:B------:R-:W5:Y:S03]  /*aee0*/  LDSM.16.MT88.4 R140, [R134+0x2100] ;  /* 0x00210000868c783b */ /* 0x000f660000004200 */
[C---:B------:R-:W-:Y:S02]  /*aef0*/  FMUL.FTZ R60, R132.reuse, R60 ;  /* 0x0000003c843c7220 */ /* 0x040fe40000410000 */
[C---:B------:R-:W-:Y:S02]  /*af00*/  FMUL.FTZ R61, R132.reuse, R61 ;  /* 0x0000003d843d7220 */ /* 0x040fe40000410000 */
[C---:B--2---:R-:W-:Y:S01]  /*af10*/  HMMA.16816.F32.BF16 R44, R128.reuse, R124, R44 ;  /* 0x0000007c802c723c */ /* 0x044fe2000004182c */
[----:B------:R-:W-:Y:S03]  /*af20*/  MUFU.EX2 R211, R211 ;  /* 0x000000d300d37308 */ /* 0x000fe60000000800 */
[C---:B------:R-:W-:Y:S02]  /*af30*/  FMUL.FTZ R62, R3.reuse, R62 ;  /* 0x0000003e033e7220 */ /* 0x040fe40000410000 */
[C---:B------:R-:W-:Y:S02]  /*af40*/  FMUL.FTZ R63, R3.reuse, R63 ;  /* 0x0000003f033f7220 */ /* 0x040fe40000410000 */
[C---:B------:R-:W-:Y:S01]  /*af50*/  HMMA.16816.F32.BF16 R48, R128.reuse, R126, R48 ;  /* 0x0000007e8030723c */ /* 0x040fe20000041830 */
[----:B------:R-:W2:Y:S02]  /*af60*/  LDSM.16.MT88.4 R124, [R177+UR4+0x4100] ;  /* 0x00410004b17c783b */ /* 0x000ea40008004200 */
[----:B------:R-:W-:Y:S01]  /*af70*/  MUFU.EX2 R212, R212 ;  /* 0x000000d400d47308 */ /* 0x000fe20000000800 */
        /* <DEDUP_REMOVED lines=16> */
[----:B------:R-:W5:Y:S03]  /*b080*/  LDSM.16.MT88.4 R140, [R176+UR4+0x4100] ;  /* 0x00410004b08c783b */ /* 0x000f660008004200 */
[C---:B------:R-:W-:Y:S02]  /*b090*/  FMUL.FTZ R74, R3.reuse, R74 ;  /* 0x0000004a034a7220 */ /* 0x040fe40000410000 */
[C---:B------:R-:W-:Y:S02]  /*b0a0*/  FMUL.FTZ R75, R3.reuse, R75 ;  /* 0x0000004b034b7220 */ /* 0x040fe40000410000 */
[C---:B--2---:R-:W-:Y:S04]  /*b0b0*/  HMMA.16816.F32.BF16 R68, R128.reuse, R124, R68 ;  /* 0x0000007c8044723c */ /* 0x044fe80000041844 */
[C---:B------:R-:W-:Y:S02]  /*b0c0*/  FMUL.FTZ R76, R132.reuse, R76 ;  /* 0x0000004c844c7220 */ /* 0x040fe40000410000 */
[C---:B------:R-:W-:Y:S02]  /*b0d0*/  FMUL.FTZ R77, R132.reuse, R77 ;  /* 0x0000004d844d7220 */ /* 0x040fe40000410000 */
[C---:B------:R-:W-:Y:S01]  /*b0e0*/  HMMA.16816.F32.BF16 R72, R128.reuse, R126, R72 ;  /* 0x0000007e8048723c */ /* 0x040fe20000041848 */
[----:B------:R-:W2:Y:S03]  /*b0f0*/  LDSM.16.MT88.4 R124, [R177+UR4+0x900] ;  /* 0x00090004b17c783b */ /* 0x000ea60008004200 */
[C---:B------:R-:W-:Y:S02]  /*b100*/  FMUL.FTZ R78, R3.reuse, R78 ;  /* 0x0000004e034e7220 */ /* 0x040fe40000410000 */
[C---:B------:R-:W-:Y:S02]  /*b110*/  FMUL.FTZ R79, R3.reuse, R79 ;  /* 0x0000004f034f7220 */ /* 0x040fe40000410000 */
[C---:B------:R-:W-:Y:S04]  /*b120*/  FMUL.FTZ R80, R132.reuse, R80 ;  /* 0x0000005084507220 */ /* 0x040fe80000410000 */
[C---:B------:R-:W-:Y:S01]  /*b130*/  FMUL.FTZ R81, R132.reuse, R81 ;  /* 0x0000005184517220 */ /* 0x040fe20000410000 */
[C---:B---3--:R-:W-:Y:S03]  /*b140*/  HMMA.16816.F32.BF16 R76, R128.reuse, R136, R76 ;  /* 0x00000088804c723c */ /* 0x048fe6000004184c */
[C---:B------:R-:W-:Y:S02]  /*b150*/  FMUL.FTZ R82, R3.reuse, R82 ;  /* 0x0000005203527220 */ /* 0x040fe40000410000 */
[C---:B------:R-:W-:Y:S02]  /*b160*/  FMUL.FTZ R83, R3.reuse, R83 ;  /* 0x0000005303537220 */ /* 0x040fe40000410000 */
[C---:B------:R-:W-:Y:S02]  /*b170*/  FMUL.FTZ R84, R132.reuse, R84 ;  /* 0x0000005484547220 */ /* 0x040fe40000410000 */
[C---:B------:R-:W-:Y:S03]  /*b180*/  FMUL.FTZ R85, R132.reuse, R85 ;  /* 0x0000005584557220 */ /* 0x040fe60000410000 */
[C---:B------:R-:W-:Y:S01]  /*b190*/  HMMA.16816.F32.BF16 R80, R128.reuse, R138, R80 ;  /* 0x0000008a8050723c */ /* 0x040fe20000041850 */
[----:B------:R-:W3:Y:S02]  /*b1a0*/  LDSM.16.MT88.4 R136, [R176+UR4+0x900] ;  /* 0x00090004b088783b */ /* 0x000ee40008004200 */
[C---:B------:R-:W-:Y:S02]  /*b1b0*/  FMUL.FTZ R86, R3.reuse, R86 ;  /* 0x0000005603567220 */ /* 0x040fe40000410000 */
[C---:B------:R-:W-:Y:S02]  /*b1c0*/  FMUL.FTZ R87, R3.reuse, R87 ;  /* 0x0000005703577220 */ /* 0x040fe40000410000 */
[C---:B------:R-:W-:Y:S02]  /*b1d0*/  FMUL.FTZ R88, R132.reuse, R88 ;  /* 0x0000005884587220 */ /* 0x040fe40000410000 */
[C---:B------:R-:W-:Y:S03]  /*b1e0*/  FMUL.FTZ R89, R132.reuse, R89 ;  /* 0x0000005984597220 */ /* 0x040fe60000410000 */
[C---:B-----5:R-:W-:Y:S03]  /*b1f0*/  HMMA.16816.F32.BF16 R84, R128.reuse, R140, R84 ;  /* 0x0000008c8054723c */ /* 0x060fe60000041854 */
[C---:B------:R-:W-:Y:S02]  /*b200*/  FMUL.FTZ R90, R3.reuse, R90 ;  /* 0x0000005a035a7220 */ /* 0x040fe40000410000 */
[C---:B------:R-:W-:Y:S02]  /*b210*/  FMUL.FTZ R91, R3.reuse, R91 ;  /* 0x0000005b035b7220 */ /* 0x040fe40000410000 */
[C---:B------:R-:W-:Y:S02]  /*b220*/  FMUL.FTZ R92, R132.reuse, R92 ;  /* 0x0000005c845c7220 */ /* 0x040fe40000410000 */
[C---:B------:R-:W-:Y:S03]  /*b230*/  FMUL.FTZ R93, R132.reuse, R93 ;  /* 0x0000005d845d7220 */ /* 0x040fe60000410000 */
[C---:B------:R-:W-:Y:S01]  /*b240*/  HMMA.16816.F32.BF16 R88, R128.reuse, R142, R88 ;  /* 0x0000008e8058723c */ /* 0x040fe20000041858 */
[----:B------:R-:W5:Y:S02]  /*b250*/  LDSM.16.MT88.4 R140, [R134+0x900] ;  /* 0x00090000868c783b */ /* 0x000f640000004200 */
[C---:B------:R-:W-:Y:S02]  /*b260*/  FMUL.FTZ R94, R3.reuse, R94 ;  /* 0x0000005e035e7220 */ /* 0x040fe40000410000 */
[C---:B------:R-:W-:Y:S02]  /*b270*/  FMUL.FTZ R95, R3.reuse, R95 ;  /* 0x0000005f035f7220 */ /* 0x040fe40000410000 */
[C---:B------:R-:W-:Y:S02]  /*b280*/  FMUL.FTZ R96, R132.reuse, R96 ;  /* 0x0000006084607220 */ /* 0x040fe40000410000 */
[C---:B------:R-:W-:Y:S03]  /*b290*/  FMUL.FTZ R97, R132.reuse, R97 ;  /* 0x0000006184617220 */ /* 0x040fe60000410000 */
[C---:B------:R-:W-:Y:S03]  /*b2a0*/  HMMA.16816.F32.BF16 R92, R128.reuse, R12, R92 ;  /* 0x0000000c805c723c */ /* 0x040fe6000004185c */
[C---:B------:R-:W-:Y:S02]  /*b2b0*/  FMUL.FTZ R98, R3.reuse, R98 ;  /* 0x0000006203627220 */ /* 0x040fe40000410000 */
[----:B------:R-:W-:Y:S02]  /*b2c0*/  FMUL.FTZ R99, R3, R99 ;  /* 0x0000006303637220 */ /* 0x000fe40000410000 */
[----:B-1----:R-:W-:Y:S01]  /*b2d0*/  F2FP.BF16.PACK_AB R12, R167, R166 ;  /* 0x000000a6a70c723e */ /* 0x002fe200000010ff */
[----:B------:R-:W-:Y:S01]  /*b2e0*/  FFMA.FTZ R156, R132, R197, R156 ;  /* 0x000000c5849c7223 */ /* 0x000fe2000001009c */
[----:B----4-:R-:W-:Y:S03]  /*b2f0*/  F2FP.BF16.PACK_AB R13, R169, R168 ;  /* 0x000000a8a90d723e */ /* 0x010fe600000010ff */
[----:B------:R-:W-:Y:S01]  /*b300*/  HMMA.16816.F32.BF16 R96, R128, R14, R96 ;  /* 0x0000000e8060723c */ /* 0x000fe20000041860 */
[----:B------:R-:W-:Y:S02]  /*b310*/  LDSM.16.MT88.4 R128, [R133+0x4900] ;  /* 0x004900008580783b */ /* 0x000fe40000004200 */
[----:B------:R-:W-:Y:S01]  /*b320*/  FFMA.FTZ R160, R3, R198, R160 ;  /* 0x000000c603a07223 */ /* 0x000fe200000100a0 */
[----:B------:R-:W-:Y:S01]  /*b330*/  IADD3 R3, R202, -0x2, RZ ;  /* 0xfffffffeca037810 */ /* 0x000fe20007ffe0ff */
[----:B------:R-:W-:Y:S02]  /*b340*/  FADD.FTZ R157, R157, R156 ;  /* 0x0000009c9d9d7221 */ /* 0x000fe40000010000 */
[----:B------:R-:W-:Y:S01]  /*b350*/  F2FP.BF16.PACK_AB R14, R171, R170 ;  /* 0x000000aaab0e723e */ /* 0x000fe200000010ff */
[----:B------:R-:W-:Y:S01]  /*b360*/  FADD.FTZ R161, R161, R160 ;  /* 0x000000a0a1a17221 */ /* 0x000fe20000010000 */
[----:B------:R-:W-:Y:S02]  /*b370*/  F2FP.BF16.PACK_AB R15, R173, R172 ;  /* 0x000000acad0f723e */ /* 0x000fe400000010ff */
[----:B------:R-:W-:Y:S01]  /*b380*/  ISETP.GE.AND P0, PT, R3, UR11, PT ;  /* 0x0000000b03007c0c */ /* 0x000fe2000bf06270 */
[----:B------:R-:W-:Y:S02]  /*b390*/  FADD.FTZ R158, R158, R157 ;  /* 0x0000009d9e9e7221 */ /* 0x000fe40000010000 */
[----:B------:R-:W-:Y:S02]  /*b3a0*/  FADD.FTZ R162, R162, R161 ;  /* 0x000000a1a2a27221 */ /* 0x000fe40000010000 */
[C---:B--2---:R-:W-:Y:S05]  /*b3b0*/  HMMA.16816.F32.BF16 R4, R12.reuse, R124, R4 ;  /* 0x0000007c0c04723c */ /* 0x044fea0000041804 */
        /* <DEDUP_REMOVED lines=10> */
[----:B------:R-:W2:Y:S03]  /*b460*/  LDSM.16.MT88.4 R16, [R177+UR4+0x4900] ;  /* 0x00490004b110783b */ /* 0x000ea60008004200 */
[----:B------:R-:W-:Y:S02]  /*b470*/  FADD.FTZ R170, R170, R167 ;  /* 0x000000a7aaaa7221 */ /* 0x000fe40000010000 */
[----:B------:R-:W-:Y:S02]  /*b480*/  FADD.FTZ R172, R172, R169 ;  /* 0x000000a9acac7221 */ /* 0x000fe40000010000 */
[C---:B---3--:R-:W-:Y:S04]  /*b490*/  HMMA.16816.F32.BF16 R108, R12.reuse, R136, R108 ;  /* 0x000000880c6c723c */ /* 0x048fe8000004186c */
[----:B------:R-:W-:Y:S02]  /*b4a0*/  FADD.FTZ R171, R171, R170 ;  /* 0x000000aaabab7221 */ /* 0x000fe40000010000 */
[----:B------:R-:W-:Y:S02]  /*b4b0*/  FADD.FTZ R173, R173, R172 ;  /* 0x000000acadad7221 */ /* 0x000fe40000010000 */
[C---:B------:R-:W-:Y:S01]  /*b4c0*/  HMMA.16816.F32.BF16 R112, R12.reuse, R138, R112 ;  /* 0x0000008a0c70723c */ /* 0x040fe20000041870 */
[----:B------:R-:W3:Y:S07]  /*b4d0*/  LDSM.16.MT88.4 R136, [R176+UR4+0x4900] ;  /* 0x00490004b088783b */ /* 0x000eee0008004200 */
[C---:B-----5:R-:W-:Y:S08]  /*b4e0*/  HMMA.16816.F32.BF16 R116, R12.reuse, R140, R116 ;  /* 0x0000008c0c74723c */ /* 0x060ff00000041874 */
[C---:B------:R-:W-:Y:S01]  /*b4f0*/  HMMA.16816.F32.BF16 R120, R12.reuse, R142, R120 ;  /* 0x0000008e0c78723c */ /* 0x040fe20000041878 */
[----:B------:R-:W-:Y:S07]  /*b500*/  LDSM.16.MT88.4 R140, [R176+UR4+0x1100] ;  /* 0x00110004b08c783b */ /* 0x000fee0008004200 */
[C---:B------:R-:W-:Y:S08]  /*b510*/  HMMA.16816.F32.BF16 R36, R12.reuse, R144, R36 ;  /* 0x000000900c24723c */ /* 0x040ff00000041824 */
[C---:B------:R-:W-:Y:S01]  /*b520*/  HMMA.16816.F32.BF16 R40, R12.reuse, R146, R40 ;  /* 0x000000920c28723c */ /* 0x040fe20000041828 */
[----:B------:R-:W-:Y:S07]  /*b530*/  LDSM.16.MT88.4 R144, [R177+UR4+0x5900] ;  /* 0x00590004b190783b */ /* 0x000fee0008004200 */
        /* <DEDUP_REMOVED lines=8> */
[----:B------:R-:W4:Y:S01]  /*b5c0*/  LDSM.16.MT88.4 R20, [R134+0x4900] ;  /* 0x004900008614783b */ /* 0x000f220000004200 */
[--C-:B------:R-:W-:Y:S01]  /*b5d0*/  FFMA.FTZ R152, R24, c[0x0][0x2d0], -R165.reuse ;  /* 0x0000b40018987a23 */ /* 0x100fe200000108a5 */
[C---:B------:R-:W-:Y:S01]  /*b5e0*/  HMMA.16816.F32.BF16 R56, R12.reuse, R154, R56 ;  /* 0x0000009a0c38723c */ /* 0x040fe20000041838 */
[----:B------:R-:W5:Y:S03]  /*b5f0*/  MUFU.EX2 R149, R149 ;  /* 0x0000009500957308 */ /* 0x000f660000000800 */
[--C-:B------:R-:W-:Y:S02]  /*b600*/  FFMA.FTZ R153, R25, c[0x0][0x2d0], -R165.reuse ;  /* 0x0000b40019997a23 */ /* 0x100fe400000108a5 */
[----:B------:R-:W-:Y:S02]  /*b610*/  FFMA.FTZ R165, R33, c[0x0][0x2d0], -R165 ;  /* 0x0000b40021a57a23 */ /* 0x000fe400000108a5 */
[C---:B-1----:R-:W-:Y:S03]  /*b620*/  HMMA.16816.F32.BF16 R60, R12.reuse, R124, R60 ;  /* 0x0000007c0c3c723c */ /* 0x042fe6000004183c */
[----:B------:R-:W-:Y:S01]  /*b630*/  MUFU.EX2 R150, R150 ;  /* 0x0000009600967308 */ /* 0x000fe20000000800 */
[--C-:B------:R-:W-:Y:S02]  /*b640*/  FFMA.FTZ R154, R26, c[0x0][0x2d0], -R164.reuse ;  /* 0x0000b4001a9a7a23 */ /* 0x100fe400000108a4 */
[--C-:B------:R-:W-:Y:S02]  /*b650*/  FFMA.FTZ R155, R27, c[0x0][0x2d0], -R164.reuse ;  /* 0x0000b4001b9b7a23 */ /* 0x100fe400000108a4 */
[C---:B------:R-:W-:Y:S01]  /*b660*/  HMMA.16816.F32.BF16 R64, R12.reuse, R126, R64 ;  /* 0x0000007e0c40723c */ /* 0x040fe20000041840 */
[----:B------:R-:W-:Y:S03]  /*b670*/  LDSM.16.MT88.4 R124, [R133+0x1100] ;  /* 0x00110000857c783b */ /* 0x000fe60000004200 */
[----:B------:R-:W-:Y:S01]  /*b680*/  FFMA.FTZ R164, R35, c[0x0][0x2d0], -R164 ;  /* 0x0000b40023a47a23 */ /* 0x000fe200000108a4 */
[----:B------:R-:W1:Y:S03]  /*b690*/  MUFU.EX2 R151, R151 ;  /* 0x0000009700977308 */ /* 0x000e660000000800 */
[C---:B--2---:R-:W-:Y:S01]  /*b6a0*/  HMMA.16816.F32.BF16 R68, R12.reuse, R16, R68 ;  /* 0x000000100c44723c */ /* 0x044fe20000041844 */
[----:B------:R-:W-:Y:S06]  /*b6b0*/  LDSM.16.MT88.4 R24, [R134+0x1100] ;  /* 0x001100008618783b */ /* 0x000fec0000004200 */
[----:B------:R-:W-:Y:S01]  /*b6c0*/  MUFU.EX2 R152, R152 ;  /* 0x0000009800987308 */ /* 0x000fe20000000800 */
[C---:B------:R-:W-:Y:S01]  /*b6d0*/  HMMA.16816.F32.BF16 R72, R12.reuse, R18, R72 ;  /* 0x000000120c48723c */ /* 0x040fe20000041848 */
[----:B------:R-:W2:Y:S07]  /*b6e0*/  LDSM.16.MT88.4 R16, [R177+UR4+0x1100] ;  /* 0x00110004b110783b */ /* 0x000eae0008004200 */
[C---:B------:R-:W-:Y:S01]  /*b6f0*/  HMMA.16816.F32.BF16 R76, R12.reuse, R128, R76 ;  /* 0x000000800c4c723c */ /* 0x040fe2000004184c */
[----:B------:R-:W-:Y:S01]  /*b700*/  LDSM.16.MT88.4 R32, [R134+0x1900] ;  /* 0x001900008620783b */ /* 0x000fe20000004200 */
[----:B------:R-:W1:Y:S06]  /*b710*/  MUFU.EX2 R153, R153 ;  /* 0x0000009900997308 */ /* 0x000e6c0000000800 */
[C---:B------:R-:W-:Y:S01]  /*b720*/  HMMA.16816.F32.BF16 R80, R12.reuse, R130, R80 ;  /* 0x000000820c50723c */ /* 0x040fe20000041850 */
[----:B------:R-:W1:Y:S03]  /*b730*/  LDSM.16.MT88.4 R128, [R177+UR4+0x3100] ;  /* 0x00310004b180783b */ /* 0x000e660008004200 */
[----:B------:R-:W-:Y:S04]  /*b740*/  MUFU.EX2 R154, R154 ;  /* 0x0000009a009a7308 */ /* 0x000fe80000000800 */
[C---:B---3--:R-:W-:Y:S06]  /*b750*/  HMMA.16816.F32.BF16 R84, R12.reuse, R136, R84 ;  /* 0x000000880c54723c */ /* 0x048fec0000041854 */
[----:B------:R-:W3:Y:S02]  /*b760*/  MUFU.EX2 R155, R155 ;  /* 0x0000009b009b7308 */ /* 0x000ee40000000800 */
[C---:B------:R-:W-:Y:S01]  /*b770*/  HMMA.16816.F32.BF16 R88, R12.reuse, R138, R88 ;  /* 0x0000008a0c58723c */ /* 0x040fe20000041858 */
[----:B------:R-:W-:Y:S07]  /*b780*/  LDSM.16.MT88.4 R136, [R176+UR4+0x3900] ;  /* 0x00390004b088783b */ /* 0x000fee0008004200 */
[C---:B----4-:R-:W-:Y:S01]  /*b790*/  HMMA.16816.F32.BF16 R92, R12.reuse, R20, R92 ;  /* 0x000000140c5c723c */ /* 0x050fe2000004185c */
[----:B------:R-:W4:Y:S07]  /*b7a0*/  MUFU.EX2 R165, R165 ;  /* 0x000000a500a57308 */ /* 0x000f2e0000000800 */
[----:B------:R-:W-:Y:S01]  /*b7b0*/  HMMA.16816.F32.BF16 R96, R12, R22, R96 ;  /* 0x000000160c60723c */ /* 0x000fe20000041860 */
[----:B------:R-:W4:Y:S02]  /*b7c0*/  LDSM.16.MT88.4 R20, [R133+0x3100] ;  /* 0x003100008514783b */ /* 0x000f240000004200 */
[----:B------:R-:W4:Y:S04]  /*b7d0*/  MUFU.EX2 R164, R164 ;  /* 0x000000a400a47308 */ /* 0x000f280000000800 */
[----:B-----5:R-:W-:Y:S01]  /*b7e0*/  F2FP.BF16.PACK_AB R12, R149, R148 ;  /* 0x00000094950c723e */ /* 0x020fe200000010ff */
[----:B------:R-:W-:Y:S01]  /*b7f0*/  FADD.FTZ R148, R148, R171 ;  /* 0x000000ab94947221 */ /* 0x000fe20000010000 */
[----:B-1----:R-:W-:Y:S03]  /*b800*/  F2FP.BF16.PACK_AB R13, R151, R150 ;  /* 0x00000096970d723e */ /* 0x002fe600000010ff */
[----:B------:R-:W-:Y:S01]  /*b810*/  F2FP.BF16.PACK_AB R14, R153, R152 ;  /* 0x00000098990e723e */ /* 0x000fe200000010ff */
[----:B------:R-:W-:Y:S01]  /*b820*/  FADD.FTZ R150, R150, R173 ;  /* 0x000000ad96967221 */ /* 0x000fe20000010000 */
[----:B---3--:R-:W-:Y:S01]  /*b830*/  F2FP.BF16.PACK_AB R15, R155, R154 ;  /* 0x0000009a9b0f723e */ /* 0x008fe200000010ff */
        /* <DEDUP_REMOVED lines=8> */
[----:B------:R-:W1:Y:S07]  /*b8c0*/  LDSM.16.MT88.4 R16, [R176+UR4+0x3100] ;  /* 0x00310004b010783b */ /* 0x000e6e0008004200 */
[C---:B------:R-:W-:Y:S08]  /*b8d0*/  HMMA.16816.F32.BF16 R100, R12.reuse, R124, R100 ;  /* 0x0000007c0c64723c */ /* 0x040ff00000041864 */
[C---:B------:R-:W-:Y:S01]  /*b8e0*/  HMMA.16816.F32.BF16 R104, R12.reuse, R126, R104 ;  /* 0x0000007e0c68723c */ /* 0x040fe20000041868 */
[----:B------:R-:W-:Y:S07]  /*b8f0*/  LDSM.16.MT88.4 R124, [R177+UR4+0x5100] ;  /* 0x00510004b17c783b */ /* 0x000fee0008004200 */
[C---:B------:R-:W-:Y:S08]  /*b900*/  HMMA.16816.F32.BF16 R108, R12.reuse, R140, R108 ;  /* 0x0000008c0c6c723c */ /* 0x040ff0000004186c */
[C---:B------:R-:W-:Y:S01]  /*b910*/  HMMA.16816.F32.BF16 R112, R12.reuse, R142, R112 ;  /* 0x0000008e0c70723c */ /* 0x040fe20000041870 */
[----:B------:R-:W-:Y:S07]  /*b920*/  LDSM.16.MT88.4 R140, [R134+0x3900] ;  /* 0x00390000868c783b */ /* 0x000fee0000004200 */
[C---:B------:R-:W-:Y:S08]  /*b930*/  HMMA.16816.F32.BF16 R116, R12.reuse, R24, R116 ;  /* 0x000000180c74723c */ /* 0x040ff00000041874 */
[C---:B------:R-:W-:Y:S01]  /*b940*/  HMMA.16816.F32.BF16 R120, R12.reuse, R26, R120 ;  /* 0x0000001a0c78723c */ /* 0x040fe20000041878 */
[----:B------:R-:W2:Y:S07]  /*b950*/  LDSM.16.MT88.4 R24, [R134+0x3100] ;  /* 0x003100008618783b */ /* 0x000eae0000004200 */
[C---:B------:R-:W-:Y:S08]  /*b960*/  HMMA.16816.F32.BF16 R36, R12.reuse, R128, R36 ;  /* 0x000000800c24723c */ /* 0x040ff00000041824 */
[C---:B------:R-:W-:Y:S08]  /*b970*/  HMMA.16816.F32.BF16 R40, R12.reuse, R130, R40 ;  /* 0x000000820c28723c */ /* 0x040ff00000041828 */
[C---:B----4-:R-:W-:Y:S08]  /*b980*/  HMMA.16816.F32.BF16 R44, R12.reuse, R20, R44 ;  /* 0x000000140c2c723c */ /* 0x050ff0000004182c */
[C---:B------:R-:W-:Y:S01]  /*b990*/  HMMA.16816.F32.BF16 R48, R12.reuse, R22, R48 ;  /* 0x000000160c30723c */ /* 0x040fe20000041830 */
[----:B------:R-:W3:Y:S07]  /*b9a0*/  LDSM.16.MT88.4 R20, [R133+0x5100] ;  /* 0x005100008514783b */ /* 0x000eee0000004200 */
[C---:B-1----:R-:W-:Y:S08]  /*b9b0*/  HMMA.16816.F32.BF16 R52, R12.reuse, R16, R52 ;  /* 0x000000100c34723c */ /* 0x042ff00000041834 */
[C---:B------:R-:W-:Y:S01]  /*b9c0*/  HMMA.16816.F32.BF16 R56, R12.reuse, R18, R56 ;  /* 0x000000120c38723c */ /* 0x040fe20000041838 */
[----:B------:R-:W1:Y:S07]  /*b9d0*/  LDSM.16.MT88.4 R16, [R176+UR4+0x5100] ;  /* 0x00510004b010783b */ /* 0x000e6e0008004200 */
[C---:B--2---:R-:W-:Y:S08]  /*b9e0*/  HMMA.16816.F32.BF16 R60, R12.reuse, R24, R60 ;  /* 0x000000180c3c723c */ /* 0x044ff0000004183c */
[C---:B------:R-:W-:Y:S01]  /*b9f0*/  HMMA.16816.F32.BF16 R64, R12.reuse, R26, R64 ;  /* 0x0000001a0c40723c */ /* 0x040fe20000041840 */
[----:B------:R-:W2:Y:S07]  /*ba00*/  LDSM.16.MT88.4 R24, [R134+0x5100] ;  /* 0x005100008618783b */ /* 0x000eae0000004200 */
[C---:B------:R-:W-:Y:S08]  /*ba10*/  HMMA.16816.F32.BF16 R68, R12.reuse, R124, R68 ;  /* 0x0000007c0c44723c */ /* 0x040ff00000041844 */
[C---:B------:R-:W-:Y:S01]  /*ba20*/  HMMA.16816.F32.BF16 R72, R12.reuse, R126, R72 ;  /* 0x0000007e0c48723c */ /* 0x040fe20000041848 */
[----:B------:R-:W4:Y:S07]  /*ba30*/  LDSM.16.MT88.4 R124, [R177+UR4+0x1900] ;  /* 0x00190004b17c783b */ /* 0x000f2e0008004200 */
[C---:B---3--:R-:W-:Y:S08]  /*ba40*/  HMMA.16816.F32.BF16 R76, R12.reuse, R20, R76 ;  /* 0x000000140c4c723c */ /* 0x048ff0000004184c */
[C---:B------:R-:W-:Y:S01]  /*ba50*/  HMMA.16816.F32.BF16 R80, R12.reuse, R22, R80 ;  /* 0x000000160c50723c */ /* 0x040fe20000041850 */
[----:B------:R-:W3:Y:S07]  /*ba60*/  LDSM.16.MT88.4 R20, [R133+0x1900] ;  /* 0x001900008514783b */ /* 0x000eee0000004200 */
[C---:B-1----:R-:W-:Y:S08]  /*ba70*/  HMMA.16816.F32.BF16 R84, R12.reuse, R16, R84 ;  /* 0x000000100c54723c */ /* 0x042ff00000041854 */
[C---:B------:R-:W-:Y:S01]  /*ba80*/  HMMA.16816.F32.BF16 R88, R12.reuse, R18, R88 ;  /* 0x000000120c58723c */ /* 0x040fe20000041858 */
[----:B------:R-:W1:Y:S07]  /*ba90*/  LDSM.16.MT88.4 R16, [R177+UR4+0x3900] ;  /* 0x00390004b110783b */ /* 0x000e6e0008004200 */
[C---:B--2---:R-:W-:Y:S08]  /*baa0*/  HMMA.16816.F32.BF16 R92, R12.reuse, R24, R92 ;  /* 0x000000180c5c723c */ /* 0x044ff0000004185c */
[----:B------:R-:W-:Y:S01]  /*bab0*/  HMMA.16816.F32.BF16 R96, R12, R26, R96 ;  /* 0x0000001a0c60723c */ /* 0x000fe20000041860 */
[----:B------:R-:W2:Y:S06]  /*bac0*/  LDSM.16.MT88.4 R24, [R133+0x3900] ;  /* 0x003900008518783b */ /* 0x000eac0000004200 */
        /* <DEDUP_REMOVED lines=9> */
[C---:B----4-:R-:W-:Y:S03]  /*bb60*/  HMMA.16816.F32.BF16 R128, R12.reuse, R124, R4 ;  /* 0x0000007c0c80723c */ /* 0x050fe60000041804 */
[----:B------:R-:W-:Y:S02]  /*bb70*/  FADD.FTZ R213, R213, R210 ;  /* 0x000000d2d5d57221 */ /* 0x000fe40000010000 */
[----:B------:R-:W-:Y:S02]  /*bb80*/  FADD.FTZ R197, R165, R212 ;  /* 0x000000d4a5c57221 */ /* 0x000fe40000010000 */
[----:B------:R-:W-:Y:S01]  /*bb90*/  FADD.FTZ R198, R164, R213 ;  /* 0x000000d5a4c67221 */ /* 0x000fe20000010000 */
[C---:B------:R-:W-:Y:S01]  /*bba0*/  HMMA.16816.F32.BF16 R124, R12.reuse, R126, R8 ;  /* 0x0000007e0c7c723c */ /* 0x040fe20000041808 */
[----:B------:R-:W4:Y:S07]  /*bbb0*/  LDSM.16.MT88.4 R8, [R133+0x5900] ;  /* 0x005900008508783b */ /* 0x000f2e0000004200 */
[C---:B---3--:R-:W-:Y:S08]  /*bbc0*/  HMMA.16816.F32.BF16 R100, R12.reuse, R20, R100 ;  /* 0x000000140c64723c */ /* 0x048ff00000041864 */
[C---:B------:R-:W-:Y:S01]  /*bbd0*/  HMMA.16816.F32.BF16 R104, R12.reuse, R22, R104 ;  /* 0x000000160c68723c */ /* 0x040fe20000041868 */
[----:B------:R-:W-:Y:S07]  /*bbe0*/  LDSM.16.MT88.4 R20, [R134+0x5900] ;  /* 0x005900008614783b */ /* 0x000fee0000004200 */
[C---:B------:R-:W-:Y:S08]  /*bbf0*/  HMMA.16816.F32.BF16 R108, R12.reuse, R28, R108 ;  /* 0x0000001c0c6c723c */ /* 0x040ff0000004186c */
[C---:B------:R-:W-:Y:S08]  /*bc00*/  HMMA.16816.F32.BF16 R112, R12.reuse, R30, R112 ;  /* 0x0000001e0c70723c */ /* 0x040ff00000041870 */
[C---:B------:R-:W-:Y:S08]  /*bc10*/  HMMA.16816.F32.BF16 R116, R12.reuse, R32, R116 ;  /* 0x000000200c74723c */ /* 0x040ff00000041874 */
[C---:B------:R-:W-:Y:S08]  /*bc20*/  HMMA.16816.F32.BF16 R120, R12.reuse, R34, R120 ;  /* 0x000000220c78723c */ /* 0x040ff00000041878 */
[C---:B-1----:R-:W-:Y:S08]  /*bc30*/  HMMA.16816.F32.BF16 R36, R12.reuse, R16, R36 ;  /* 0x000000100c24723c */ /* 0x042ff00000041824 */
[C---:B------:R-:W-:Y:S01]  /*bc40*/  HMMA.16816.F32.BF16 R40, R12.reuse, R18, R40 ;  /* 0x000000120c28723c */ /* 0x040fe20000041828 */
[----:B------:R-:W1:Y:S07]  /*bc50*/  LDSM.16.MT88.4 R16, [R176+UR4+0x5900] ;  /* 0x00590004b010783b */ /* 0x000e6e0008004200 */
        /* <DEDUP_REMOVED lines=10> */
[C---:B-1----:R-:W-:Y:S08]  /*bd00*/  HMMA.16816.F32.BF16 R84, R12.reuse, R16, R84 ;  /* 0x000000100c54723c */ /* 0x042ff00000041854 */
[C---:B------:R-:W-:Y:S08]  /*bd10*/  HMMA.16816.F32.BF16 R88, R12.reuse, R18, R88 ;  /* 0x000000120c58723c */ /* 0x040ff00000041858 */
[C---:B------:R-:W-:Y:S08]  /*bd20*/  HMMA.16816.F32.BF16 R92, R12.reuse, R20, R92 ;  /* 0x000000140c5c723c */ /* 0x040ff0000004185c */
[----:B------:R-:W-:Y:S01]  /*bd30*/  HMMA.16816.F32.BF16 R96, R12, R22, R96 ;  /* 0x000000160c60723c */ /* 0x000fe20000041860 */
[----:B------:R-:W-:-:S07]  /*bd40*/  @!P0 BRA `(.L_x_5095) ;  /* 0x0000040000008947 */ /* 0x000fce0003800000 */
        /* <DEDUP_REMOVED lines=64> */
.L_x_5095:
        /* <DEDUP_REMOVED lines=9> */
.L_x_5093:
[----:B------:R-:W-:-:S13]  /*c1e0*/  ISETP.GE.AND P0, PT, R202, UR11, PT ;  /* 0x0000000bca007c0c */ /* 0x000fda000bf06270 */
[----:B------:R-:W-:Y:S05]  /*c1f0*/  @!P0 BRA `(.L_x_5097) ;  /* 0x0000366000008947 */ /* 0x000fea0003800000 */
[----:B------:R-:W-:Y:S01]  /*c200*/  LOP3.LUT P0, RZ, R201, 0x4, RZ, 0xc0, !PT ;  /* 0x00000004c9ff7812 */ /* 0x000fe2000780c0ff */
[----:B------:R-:W-:Y:S01]  /*c210*/  IMAD.MOV.U32 R3, RZ, RZ, R0 ;  /* 0x000000ffff037224 */ /* 0x000fe200078e0000 */
[----:B------:R-:W-:Y:S01]  /*c220*/  SHF.R.S32.HI R201, RZ, 0x1f, R200 ;  /* 0x0000001fffc97819 */ /* 0x000fe200000114c8 */
[----:B------:R-:W-:Y:S01]  /*c230*/  IMAD.MOV.U32 R184, RZ, RZ, 0x40 ;  /* 0x00000040ffb87424 */ /* 0x000fe200078e00ff */
[----:B------:R-:W-:Y:S01]  /*c240*/  SHF.R.S32.HI R0, RZ, 0x1f, R199 ;  /* 0x0000001fff007819 */ /* 0x000fe200000114c7 */
[C---:B------:R-:W-:Y:S01]  /*c250*/  IMAD.SHL.U32 R203, R200.reuse, 0x2, RZ ;  /* 0x00000002c8cb7824 */ /* 0x040fe200078e00ff */
[----:B------:R-:W-:Y:S01]  /*c260*/  SHF.L.U64.HI R201, R200, 0x1, R201 ;  /* 0x00000001c8c97819 */ /* 0x000fe200000102c9 */
[----:B------:R-:W-:Y:S01]  /*c270*/  IMAD.MOV.U32 R132, RZ, RZ, R2 ;  /* 0x000000ffff847224 */ /* 0x000fe200078e0002 */
[C---:B------:R-:W-:Y:S01]  /*c280*/  SHF.L.U64.HI R200, R199.reuse, 0x1, R0 ;  /* 0x00000001c7c87819 */ /* 0x040fe20000010200 */
[----:B------:R-:W-:Y:S01]  /*c290*/  IMAD.SHL.U32 R199, R199, 0x2, RZ ;  /* 0x00000002c7c77824 */ /* 0x000fe200078e00ff */
[----:B------:R-:W-:-:S02]  /*c2a0*/  SEL R184, R184, 0xffffffc0, !P0 ;  /* 0xffffffc0b8b87807 */ /* 0x000fc40004000000 */
.L_x_5108:
[----:B------:R-:W-:Y:S04]  /*c2b0*/  DEPBAR.LE SB0, 0x2 ;  /* 0x000080800000791a */ /* 0x000fe80000000000 */
[----:B------:R-:W-:Y:S01]  /*c2c0*/  BAR.SYNC.DEFER_BLOCKING 0x0 ;  /* 0x0000000000007b1d */ /* 0x000fe20000010000 */
[----:B------:R-:W-:Y:S01]  /*c2d0*/  UIMAD UR4, UR5, 0x6000, URZ ;  /* 0x00006000050478a4 */ /* 0x000fe2000f8e023f */
[----:B------:R-:W-:Y:S05]  /*c2e0*/  ISETP.LE.AND P0, PT, R202, UR11, PT ;  /* 0x0000000bca007c0c */ /* 0x000fea000bf03270 */
        /* <DEDUP_REMOVED lines=30> */
[----:B------:R-:W2:Y:S01]  /*c4d0*/  SHFL.IDX PT, R9, R20, RZ, 0x181f ;  /* 0x00181fff14097589 */ /* 0x000ea200000e0000 */
[----:B------:R-:W-:Y:S03]  /*c4e0*/  IMAD R5, R5, 0x6000, R188 ;  /* 0x0000600005057824 */ /* 0x000fe600078e02bc */
[----:B------:R-:W4:Y:S04]  /*c4f0*/  SHFL.IDX PT, R4, R21, 0x1, 0x181f ;  /* 0x00381f0015047f89 */ /* 0x000f2800000e0000 */
[----:B------:R3:W1:Y:S01]  /*c500*/  SHFL.IDX PT, R7, R20, 0x1, 0x181f ;  /* 0x00381f0014077f89 */ /* 0x00066200000e0000 */
[C---:B-----5:R-:W-:Y:S02]  /*c510*/  IADD3 R12, P0, R6.reuse, R203, RZ ;  /* 0x000000cb060c7210 */ /* 0x060fe40007f1e0ff */
[C---:B------:R-:W-:Y:S02]  /*c520*/  IADD3 R10, P2, R6.reuse, R199, RZ ;  /* 0x000000c7060a7210 */ /* 0x040fe40007f5e0ff */
[C---:B--2---:R-:W-:Y:S02]  /*c530*/  IADD3.X R13, R9.reuse, R201, RZ, P0, !PT ;  /* 0x000000c9090d7210 */ /* 0x044fe400007fe4ff */
[-C--:B------:R-:W-:Y:S01]  /*c540*/  IADD3 R8, P1, R6, R0.reuse, RZ ;  /* 0x0000000006087210 */ /* 0x080fe20007f3e0ff */
[C---:B------:R-:W-:Y:S01]  /*c550*/  IMAD.X R11, R9.reuse, 0x1, R200, P2 ;  /* 0x00000001090b7824 */ /* 0x040fe200010e06c8 */
[C---:B----4-:R-:W-:Y:S01]  /*c560*/  IADD3 R14, P0, R4.reuse, R0, RZ ;  /* 0x00000000040e7210 */ /* 0x050fe20007f1e0ff */
[----:B------:R2:W-:Y:S02]  /*c570*/  LDGSTS.E.BYPASS.LTC128B.128 [R5], [R12.64], !P5 ;  /* 0x000000000c057fae */ /* 0x0005e4000e901d54 */
[----:B------:R-:W-:Y:S01]  /*c580*/  IMAD.X R9, R9, 0x1, R2, P1 ;  /* 0x0000000109097824 */ /* 0x000fe200008e0602 */
[C---:B---3--:R-:W-:Y:S01]  /*c590*/  IADD3 R20, P1, R4.reuse, R203, RZ ;  /* 0x000000cb04147210 */ /* 0x048fe20007f3e0ff */
[----:B------:R2:W-:Y:S01]  /*c5a0*/  LDGSTS.E.BYPASS.LTC128B.128 [R5+0x2000], [R10.64], !P4 ;  /* 0x020000000a057fae */ /* 0x0005e2000e101d54 */
[C---:B-1----:R-:W-:Y:S02]  /*c5b0*/  IADD3.X R15, R7.reuse, R2, RZ, P0, !PT ;  /* 0x00000002070f7210 */ /* 0x042fe400007fe4ff */
[----:B------:R-:W-:Y:S01]  /*c5c0*/  IADD3 R6, P0, R4, R199, RZ ;  /* 0x000000c704067210 */ /* 0x000fe20007f1e0ff */
[----:B------:R2:W-:Y:S01]  /*c5d0*/  LDGSTS.E.BYPASS.LTC128B.128 [R5+0x4000], [R8.64], !P6 ;  /* 0x0400000008057fae */ /* 0x0005e2000f101d54 */
[C---:B------:R-:W-:Y:S02]  /*c5e0*/  IMAD.X R21, R7.reuse, 0x1, R201, P1 ;  /* 0x0000000107157824 */ /* 0x040fe400008e06c9 */
[----:B------:R-:W-:Y:S03]  /*c5f0*/  IADD3.X R7, R7, R200, RZ, P0, !PT ;  /* 0x000000c807077210 */ /* 0x000fe600007fe4ff */
[----:B------:R2:W-:Y:S04]  /*c600*/  LDGSTS.E.BYPASS.LTC128B.128 [R5+0x1000], [R20.64], !P5 ;  /* 0x0100000014057fae */ /* 0x0005e8000e901d54 */
[----:B------:R2:W-:Y:S04]  /*c610*/  LDGSTS.E.BYPASS.LTC128B.128 [R5+0x3000], [R6.64], !P4 ;  /* 0x0300000006057fae */ /* 0x0005e8000e101d54 */
[----:B------:R2:W-:Y:S02]  /*c620*/  LDGSTS.E.BYPASS.LTC128B.128 [R5+0x5000], [R14.64], !P6 ;  /* 0x050000000e057fae */ /* 0x0005e4000f101d54 */
.L_x_5098:
[C---:B--234-:R-:W-:Y:S01]  /*c630*/  HMMA.16816.F32.BF16 R4, R136.reuse, R140, RZ ;  /* 0x0000008c8804723c */ /* 0x05cfe200000418ff */
[----:B------:R-:W0:Y:S01]  /*c640*/  LDGDEPBAR ;  /* 0x00000000000079af */ /* 0x000e220000000000 */
[----:B------:R-:W-:Y:S01]  /*c650*/  PLOP3.LUT P1, PT, PT, PT, UP1, 0x80, 0x0 ;  /* 0x000000000000781c */ /* 0x000fe20003f2f018 */
[----:B------:R-:W-:Y:S01]  /*c660*/  UIADD3 UR6, UR15, 0x1, URZ ;  /* 0x000000010f067890 */ /* 0x000fe2000fffe03f */
[C---:B------:R-:W-:Y:S01]  /*c670*/  IMAD.IADD R0, R184.reuse, 0x1, R29 ;  /* 0x00000001b8007824 */ /* 0x040fe200078e021d */
[C---:B------:R-:W-:Y:S01]  /*c680*/  IADD3 R135, R184.reuse, UR4, R183 ;  /* 0x00000004b8877c10 */ /* 0x040fe2000fffe0b7 */
[----:B------:R-:W-:Y:S01]  /*c690*/  IMAD.IADD R2, R184, 0x1, R133 ;  /* 0x00000001b8027824 */ /* 0x000fe200078e0285 */
[----:B------:R-:W-:Y:S01]  /*c6a0*/  PLOP3.LUT P0, PT, PT, PT, UP1, 0x80, 0x0 ;  /* 0x000000000000781c */ /* 0x000fe20003f0f018 */
[C---:B------:R-:W-:Y:S01]  /*c6b0*/  HMMA.16816.F32.BF16 R8, R136.reuse, R142, RZ ;  /* 0x0000008e8808723c */ /* 0x040fe200000418ff */
[----:B------:R-:W-:Y:S01]  /*c6c0*/  LDSM.16.M88.4 R140, [R179] ;  /* 0x00000000b38c783b */ /* 0x000fe20000000200 */
[----:B------:R-:W-:Y:S02]  /*c6d0*/  UISETP.GE.AND UP2, UPT, UR15, 0x1, UPT ;  /* 0x000000010f00788c */ /* 0x000fe4000bf46270 */
[----:B------:R-:W-:Y:S02]  /*c6e0*/  IMAD.IADD R134, R180, 0x1, R135 ;  /* 0x00000001b4867824 */ /* 0x000fe400078e0287 */
[----:B------:R-:W-:Y:S01]  /*c6f0*/  USEL UR15, UR6, URZ, !UP2 ;  /* 0x0000003f060f7287 */ /* 0x000fe2000d000000 */
[----:B------:R-:W2:Y:S01]  /*c700*/  LDSM.16.M88.4 R164, [R0+0xc100] ;  /* 0x00c1000000a4783b */ /* 0x000ea20000000200 */
[C---:B-1----:R-:W-:Y:S05]  /*c710*/  HMMA.16816.F32.BF16 R12, R136.reuse, R16, RZ ;  /* 0x00000010880c723c */ /* 0x042fea00000418ff */
[----:B------:R-:W-:Y:S03]  /*c720*/  LDSM.16.M88.4 R168, [R2+0xd900] ;  /* 0x00d9000002a8783b */ /* 0x000fe60000000200 */
[C---:B------:R-:W-:Y:S03]  /*c730*/  HMMA.16816.F32.BF16 R16, R136.reuse, R18, RZ ;  /* 0x000000128810723c */ /* 0x040fe600000418ff */
[----:B------:R-:W-:Y:S05]  /*c740*/  LDSM.16.M88.4 R172, [R134+0xe900] ;  /* 0x00e9000086ac783b */ /* 0x000fea0000000200 */
[C---:B------:R-:W-:Y:S08]  /*c750*/  HMMA.16816.F32.BF16 R20, R136.reuse, R24, RZ ;  /* 0x000000188814723c */ /* 0x040ff000000418ff */
[C---:B------:R-:W-:Y:S08]  /*c760*/  HMMA.16816.F32.BF16 R24, R136.reuse, R26, RZ ;  /* 0x0000001a8818723c */ /* 0x040ff000000418ff */
[C---:B------:R-:W-:Y:S08]  /*c770*/  HMMA.16816.F32.BF16 R28, R136.reuse, R32, RZ ;  /* 0x00000020881c723c */ /* 0x040ff000000418ff */
        /* <DEDUP_REMOVED lines=13> */
[----:B------:R-:W5:Y:S06]  /*c850*/  LDSM.16.M88.4 R144, [R178] ;  /* 0x00000000b290783b */ /* 0x000f6c0000000200 */
[----:B------:R-:W4:Y:S01]  /*c860*/  LDSM.16.M88.4 R160, [R2+0xc900] ;  /* 0x00c9000002a0783b */ /* 0x000f220000000200 */
        /* <DEDUP_REMOVED lines=8> */
[----:B------:R-:W1:Y:S07]  /*c8f0*/  LDSM.16.M88.4 R148, [R183+UR4+0xe100] ;  /* 0x00e10004b794783b */ /* 0x000e6e0008000200 */
[C---:B----4-:R-:W-:Y:S08]  /*c900*/  HMMA.16816.F32.BF16 R28, R140.reuse, R152, R28 ;  /* 0x000000988c1c723c */ /* 0x050ff0000004181c */
[----:B------:R-:W-:Y:S01]  /*c910*/  HMMA.16816.F32.BF16 R32, R140, R154, R32 ;  /* 0x0000009a8c20723c */ /* 0x000fe20000041820 */
[----:B------:R-:W3:Y:S06]  /*c920*/  LDSM.16.M88.4 R140, [R183+UR4+0xe900] ;  /* 0x00e90004b78c783b */ /* 0x000eec0008000200 */
        /* <DEDUP_REMOVED lines=10> */
[C---:B------:R-:W-:Y:S08]  /*c9d0*/  HMMA.16816.F32.BF16 R28, R144.reuse, R168, R28 ;  /* 0x000000a8901c723c */ /* 0x040ff0000004181c */
[----:B------:R-:W-:Y:S01]  /*c9e0*/  HMMA.16816.F32.BF16 R32, R144, R170, R32 ;  /* 0x000000aa9020723c */ /* 0x000fe20000041820 */
[----:B------:R-:W2:Y:S06]  /*c9f0*/  LDSM.16.M88.4 R144, [R133+0xe900] ;  /* 0x00e900008590783b */ /* 0x000eac0000000200 */
[----:B------:R-:W-:Y:S01]  /*ca00*/  LDSM.16.M88.4 R168, [R2+0xe100] ;  /* 0x00e1000002a8783b */ /* 0x000fe20000000200 */
        /* <DEDUP_REMOVED lines=8> */
[----:B------:R-:W-:Y:S07]  /*ca90*/  LDSM.16.M88.4 R152, [R0+0xe100] ;  /* 0x00e100000098783b */ /* 0x000fee0000000200 */
[C---:B-----5:R-:W-:Y:S08]  /*caa0*/  HMMA.16816.F32.BF16 R28, R136.reuse, R156, R28 ;  /* 0x0000009c881c723c */ /* 0x060ff0000004181c */
[----:B------:R-:W-:Y:S01]  /*cab0*/  HMMA.16816.F32.BF16 R32, R136, R158, R32 ;  /* 0x0000009e8820723c */ /* 0x000fe20000041820 */
[----:B------:R-:W3:Y:S06]  /*cac0*/  LDSM.16.M88.4 R136, [R133+0xf900] ;  /* 0x00f900008588783b */ /* 0x000eec0000000200 */
[----:B------:R-:W-:Y:S01]  /*cad0*/  LDSM.16.M88.4 R156, [R0+0xf100] ;  /* 0x00f10000009c783b */ /* 0x000fe20000000200 */
[C---:B--2---:R-:W-:Y:S08]  /*cae0*/  HMMA.16816.F32.BF16 R4, R160.reuse, R164, R4 ;  /* 0x000000a4a004723c */ /* 0x044ff00000041804 */
[C---:B------:R-:W-:Y:S01]  /*caf0*/  HMMA.16816.F32.BF16 R8, R160.reuse, R166, R8 ;  /* 0x000000a6a008723c */ /* 0x040fe20000041808 */
[----:B------:R-:W-:Y:S07]  /*cb00*/  LDSM.16.M88.4 R164, [R178+0x4000] ;  /* 0x00400000b2a4783b */ /* 0x000fee0000000200 */
[C---:B------:R-:W-:Y:S08]  /*cb10*/  HMMA.16816.F32.BF16 R12, R160.reuse, R144, R12 ;  /* 0x00000090a00c723c */ /* 0x040ff0000004180c */
[C---:B------:R-:W-:Y:S01]  /*cb20*/  HMMA.16816.F32.BF16 R16, R160.reuse, R146, R16 ;  /* 0x00000092a010723c */ /* 0x040fe20000041810 */
[----:B------:R-:W2:Y:S07]  /*cb30*/  LDSM.16.M88.4 R144, [R0+0xe900] ;  /* 0x00e900000090783b */ /* 0x000eae0000000200 */
[C---:B-1----:R-:W-:Y:S08]  /*cb40*/  HMMA.16816.F32.BF16 R20, R160.reuse, R148, R20 ;  /* 0x00000094a014723c */ /* 0x042ff00000041814 */
[C---:B------:R-:W-:Y:S01]  /*cb50*/  HMMA.16816.F32.BF16 R24, R160.reuse, R150, R24 ;  /* 0x00000096a018723c */ /* 0x040fe20000041818 */
[----:B------:R-:W1:Y:S07]  /*cb60*/  LDSM.16.M88.4 R148, [R0+0xf900] ;  /* 0x00f900000094783b */ /* 0x000e6e0000000200 */
[C---:B---3--:R-:W-:Y:S08]  /*cb70*/  HMMA.16816.F32.BF16 R28, R160.reuse, R136, R28 ;  /* 0x00000088a01c723c */ /* 0x048ff0000004181c */
[----:B------:R-:W-:Y:S01]  /*cb80*/  HMMA.16816.F32.BF16 R32, R160, R138, R32 ;  /* 0x0000008aa020723c */ /* 0x000fe20000041820 */
[----:B------:R-:W3:Y:S06]  /*cb90*/  LDSM.16.M88.4 R136, [R134+0xf100] ;  /* 0x00f100008688783b */ /* 0x000eec0000000200 */
[----:B------:R-:W-:Y:S01]  /*cba0*/  LDSM.16.M88.4 R160, [R181+0x8000] ;  /* 0x00800000b5a0783b */ /* 0x000fe20000000200 */
[C---:B------:R-:W-:Y:S08]  /*cbb0*/  HMMA.16816.F32.BF16 R4, R140.reuse, R152, R4 ;  /* 0x000000988c04723c */ /* 0x040ff00000041804 */
[C---:B------:R-:W-:Y:S01]  /*cbc0*/  HMMA.16816.F32.BF16 R8, R140.reuse, R154, R8 ;  /* 0x0000009a8c08723c */ /* 0x040fe20000041808 */
[----:B------:R-:W-:Y:S07]  /*cbd0*/  LDSM.16.M88.4 R152, [R183+UR4+0x10900] ;  /* 0x01090004b798783b */ /* 0x000fee0008000200 */
[C---:B--2---:R-:W-:Y:S08]  /*cbe0*/  HMMA.16816.F32.BF16 R12, R140.reuse, R144, R12 ;  /* 0x000000908c0c723c */ /* 0x044ff0000004180c */
[C---:B------:R-:W-:Y:S01]  /*cbf0*/  HMMA.16816.F32.BF16 R16, R140.reuse, R146, R16 ;  /* 0x000000928c10723c */ /* 0x040fe20000041810 */
[----:B------:R-:W2:Y:S07]  /*cc00*/  LDSM.16.M88.4 R144, [R134+0xf900] ;  /* 0x00f900008690783b */ /* 0x000eae0000000200 */
[C---:B------:R-:W-:Y:S08]  /*cc10*/  HMMA.16816.F32.BF16 R20, R140.reuse, R156, R20 ;  /* 0x0000009c8c14723c */ /* 0x040ff00000041814 */
[C---:B------:R-:W-:Y:S01]  /*cc20*/  HMMA.16816.F32.BF16 R24, R140.reuse, R158, R24 ;  /* 0x0000009e8c18723c */ /* 0x040fe20000041818 */
[----:B------:R-:W-:Y:S07]  /*cc30*/  LDSM.16.M88.4 R156, [R183+UR4+0x11100] ;  /* 0x01110004b79c783b */ /* 0x000fee0008000200 */
[C---:B-1----:R-:W-:Y:S08]  /*cc40*/  HMMA.16816.F32.BF16 R28, R140.reuse, R148, R28 ;  /* 0x000000948c1c723c */ /* 0x042ff0000004181c */
[----:B------:R-:W-:Y:S01]  /*cc50*/  HMMA.16816.F32.BF16 R32, R140, R150, R32 ;  /* 0x000000968c20723c */ /* 0x000fe20000041820 */
[----:B------:R-:W-:Y:S06]  /*cc60*/  LDSM.16.M88.4 R140, [R185+0x8000] ;  /* 0x00800000b98c783b */ /* 0x000fec0000000200 */
[----:B------:R-:W1:Y:S01]  /*cc70*/  LDSM.16.M88.4 R148, [R183+UR4+0x10100] ;  /* 0x01010004b794783b */ /* 0x000e620008000200 */
[C---:B------:R-:W-:Y:S08]  /*cc80*/  HMMA.16816.F32.BF16 R4, R164.reuse, R168, R4 ;  /* 0x000000a8a404723c */ /* 0x040ff00000041804 */
[C---:B------:R-:W-:Y:S01]  /*cc90*/  HMMA.16816.F32.BF16 R8, R164.reuse, R170, R8 ;  /* 0x000000aaa408723c */ /* 0x040fe20000041808 */
[----:B------:R-:W-:Y:S07]  /*cca0*/  LDSM.16.M88.4 R168, [R133+0x10100] ;  /* 0x0101000085a8783b */ /* 0x000fee0000000200 */
[C---:B------:R-:W-:Y:S08]  /*ccb0*/  HMMA.16816.F32.BF16 R12, R164.reuse, R172, R12 ;  /* 0x000000aca40c723c */ /* 0x040ff0000004180c */
[C---:B------:R-:W-:Y:S01]  /*ccc0*/  HMMA.16816.F32.BF16 R16, R164.reuse, R174, R16 ;  /* 0x000000aea410723c */ /* 0x040fe20000041810 */
[----:B------:R-:W-:Y:S07]  /*ccd0*/  LDSM.16.M88.4 R172, [R133+0x11900] ;  /* 0x0119000085ac783b */ /* 0x000fee0000000200 */
[C---:B---3--:R-:W-:Y:S08]  /*cce0*/  HMMA.16816.F32.BF16 R20, R164.reuse, R136, R20 ;  /* 0x00000088a414723c */ /* 0x048ff00000041814 */
[C---:B------:R-:W-:Y:S01]  /*ccf0*/  HMMA.16816.F32.BF16 R24, R164.reuse, R138, R24 ;  /* 0x0000008aa418723c */ /* 0x040fe20000041818 */
[----:B------:R-:W3:Y:S07]  /*cd00*/  LDSM.16.M88.4 R136, [R183+UR4+0x11900] ;  /* 0x01190004b788783b */ /* 0x000eee0008000200 */
[C---:B--2---:R-:W-:Y:S08]  /*cd10*/  HMMA.16816.F32.BF16 R28, R164.reuse, R144, R28 ;  /* 0x00000090a41c723c */ /* 0x044ff0000004181c */
[----:B------:R-:W-:Y:S01]  /*cd20*/  HMMA.16816.F32.BF16 R32, R164, R146, R32 ;  /* 0x00000092a420723c */ /* 0x000fe20000041820 */
[----:B------:R-:W2:Y:S06]  /*cd30*/  LDSM.16.M88.4 R144, [R133+0x10900] ;  /* 0x010900008590783b */ /* 0x000eac0000000200 */
        /* <DEDUP_REMOVED lines=12> */
[----:B------:R-:W-:Y:S06]  /*ce00*/  LDSM.16.M88.4 R136, [R179+0x8000] ;  /* 0x00800000b388783b */ /* 0x000fec0000000200 */
[----:B------:R-:W1:Y:S01]  /*ce10*/  LDSM.16.M88.4 R140, [R0+0x10100] ;  /* 0x01010000008c783b */ /* 0x000e620000000200 */
[C---:B------:R-:W-:Y:S08]  /*ce20*/  HMMA.16816.F32.BF16 R4, R160.reuse, R168, R4 ;  /* 0x000000a8a004723c */ /* 0x040ff00000041804 */
[C---:B------:R-:W-:Y:S01]  /*ce30*/  HMMA.16816.F32.BF16 R8, R160.reuse, R170, R8 ;  /* 0x000000aaa008723c */ /* 0x040fe20000041808 */
[----:B------:R-:W-:Y:S07]  /*ce40*/  LDSM.16.M88.4 R168, [R134+0x10900] ;  /* 0x0109000086a8783b */ /* 0x000fee0000000200 */
[C---:B--2---:R-:W-:Y:S08]  /*ce50*/  HMMA.16816.F32.BF16 R12, R160.reuse, R144, R12 ;  /* 0x00000090a00c723c */ /* 0x044ff0000004180c */
[C---:B------:R-:W-:Y:S01]  /*ce60*/  HMMA.16816.F32.BF16 R16, R160.reuse, R146, R16 ;  /* 0x00000092a010723c */ /* 0x040fe20000041810 */
[----:B------:R2:W3:Y:S07]  /*ce70*/  LDSM.16.M88.4 R144, [R0+0x11900] ;  /* 0x011900000090783b */ /* 0x0004ee0000000200 */
[C---:B----4-:R-:W-:Y:S08]  /*ce80*/  HMMA.16816.F32.BF16 R20, R160.reuse, R164, R20 ;  /* 0x000000a4a014723c */ /* 0x050ff00000041814 */
[C---:B------:R-:W-:Y:S01]  /*ce90*/  HMMA.16816.F32.BF16 R24, R160.reuse, R166, R24 ;  /* 0x000000a6a018723c */ /* 0x040fe20000041818 */
[----:B------:R4:W5:Y:S07]  /*cea0*/  LDSM.16.M88.4 R164, [R2+0x10100] ;  /* 0x0101000002a4783b */ /* 0x00096e0000000200 */
[C---:B------:R-:W-:Y:S04]  /*ceb0*/  HMMA.16816.F32.BF16 R28, R160.reuse, R172, R28 ;  /* 0x000000aca01c723c */ /* 0x040fe8000004181c */
[----:B--2---:R-:W-:Y:S04]  /*cec0*/  IMAD.MOV.U32 R0, RZ, RZ, R195 ;  /* 0x000000ffff007224 */ /* 0x004fe800078e00c3 */
[----:B------:R-:W-:Y:S01]  /*ced0*/  HMMA.16816.F32.BF16 R32, R160, R174, R32 ;  /* 0x000000aea020723c */ /* 0x000fe20000041820 */
[----:B------:R-:W2:Y:S07]  /*cee0*/  LDSM.16.M88.4 R160, [R134+0x11100] ;  /* 0x0111000086a0783b */ /* 0x000eae0000000200 */
[C---:B-1----:R-:W-:Y:S05]  /*cef0*/  HMMA.16816.F32.BF16 R4, R136.reuse, R140, R4 ;  /* 0x0000008c8804723c */ /* 0x042fea0000041804 */
[----:B----4-:R-:W-:Y:S03]  /*cf00*/  @P1 IMAD.HI.U32 R2, R195, c[0x0][0x2c8], RZ ;  /* 0x0000b200c3021a27 */ /* 0x010fe600078e00ff */
[C---:B------:R-:W-:Y:S01]  /*cf10*/  HMMA.16816.F32.BF16 R8, R136.reuse, R142, R8 ;  /* 0x0000008e8808723c */ /* 0x040fe20000041808 */
[----:B------:R1:W4:Y:S03]  /*cf20*/  LDSM.16.M88.4 R140, [R134+0x11900] ;  /* 0x01190000868c783b */ /* 0x0003260000000200 */
[----:B------:R-:W-:Y:S01]  /*cf30*/  @P0 SHF.R.U32.HI R0, RZ, c[0x0][0x2cc], R2 ;  /* 0x0000b300ff000a19 */ /* 0x000fe20000011602 */
[----:B------:R-:W-:Y:S01]  /*cf40*/  IMAD.U32 R2, RZ, RZ, UR12 ;  /* 0x0000000cff027e24 */ /* 0x000fe2000f8e00ff */
[----:B------:R-:W-:Y:S02]  /*cf50*/  PLOP3.LUT P0, PT, PT, PT, UP0, 0x40, 0x0 ;  /* 0x000000000000781c */ /* 0x000fe40003f0e808 */
[C---:B------:R-:W-:Y:S01]  /*cf60*/  HMMA.16816.F32.BF16 R12, R136.reuse, R148, R12 ;  /* 0x00000094880c723c */ /* 0x040fe2000004180c */
[----:B------:R-:W1:Y:S06]  /*cf70*/  SHFL.IDX PT, R133, R0, RZ, 0x1c1f ;  /* 0x001c1fff00857589 */ /* 0x000e6c00000e0000 */
[----:B------:R-:W-:Y:S01]  /*cf80*/  IMAD.SHL.U32 R149, R202, 0x40, RZ ;  /* 0x00000040ca957824 */ /* 0x000fe200078e00ff */
[C---:B------:R-:W-:Y:S04]  /*cf90*/  HMMA.16816.F32.BF16 R16, R136.reuse, R150, R16 ;  /* 0x000000968810723c */ /* 0x040fe80000041810 */
[----:B------:R-:W-:Y:S04]  /*cfa0*/  IADD3 R135, -R196, 0x1, -R149 ;  /* 0x00000001c4877810 */ /* 0x000fe80007ffe995 */
[C---:B------:R-:W-:Y:S04]  /*cfb0*/  HMMA.16816.F32.BF16 R20, R136.reuse, R152, R20 ;  /* 0x000000988814723c */ /* 0x040fe80000041814 */
[----:B------:R-:W-:Y:S04]  /*cfc0*/  IADD3 R2, R135, -c[0x0][0x168], R2 ;  /* 0x80005a0087027a10 */ /* 0x000fe80007ffe002 */
[C---:B------:R-:W-:Y:S04]  /*cfd0*/  HMMA.16816.F32.BF16 R24, R136.reuse, R154, R24 ;  /* 0x0000009a8818723c */ /* 0x040fe80000041818 */
[C---:B-1----:R-:W-:Y:S02]  /*cfe0*/  IADD3 R134, R2.reuse, c[0x0][0x328], RZ ;  /* 0x0000ca0002867a10 */ /* 0x042fe40007ffe0ff */
[----:B------:R-:W-:Y:S02]  /*cff0*/  IADD3 R2, R2, UR13, RZ ;  /* 0x0000000d02027c10 */ /* 0x000fe4000fffe0ff */
[C---:B---3--:R-:W-:Y:S08]  /*d000*/  HMMA.16816.F32.BF16 R28, R136.reuse, R144, R28 ;  /* 0x00000090881c723c */ /* 0x048ff0000004181c */
[----:B------:R-:W-:Y:S08]  /*d010*/  HMMA.16816.F32.BF16 R32, R136, R146, R32 ;  /* 0x000000928820723c */ /* 0x000ff00000041820 */
[C---:B-----5:R-:W-:Y:S08]  /*d020*/  HMMA.16816.F32.BF16 R4, R156.reuse, R164, R4 ;  /* 0x000000a49c04723c */ /* 0x060ff00000041804 */
[C---:B------:R-:W-:Y:S08]  /*d030*/  HMMA.16816.F32.BF16 R8, R156.reuse, R166, R8 ;  /* 0x000000a69c08723c */ /* 0x040ff00000041808 */
[C---:B------:R-:W-:Y:S08]  /*d040*/  HMMA.16816.F32.BF16 R12, R156.reuse, R168, R12 ;  /* 0x000000a89c0c723c */ /* 0x040ff0000004180c */
[C---:B------:R-:W-:Y:S08]  /*d050*/  HMMA.16816.F32.BF16 R16, R156.reuse, R170, R16 ;  /* 0x000000aa9c10723c */ /* 0x040ff00000041810 */
[C---:B--2---:R-:W-:Y:S08]  /*d060*/  HMMA.16816.F32.BF16 R20, R156.reuse, R160, R20 ;  /* 0x000000a09c14723c */ /* 0x044ff00000041814 */
[C---:B------:R-:W-:Y:S08]  /*d070*/  HMMA.16816.F32.BF16 R24, R156.reuse, R162, R24 ;  /* 0x000000a29c18723c */ /* 0x040ff00000041818 */
[C---:B----4-:R-:W-:Y:S08]  /*d080*/  HMMA.16816.F32.BF16 R28, R156.reuse, R140, R28 ;  /* 0x0000008c9c1c723c */ /* 0x050ff0000004181c */
[----:B------:R-:W-:Y:S07]  /*d090*/  HMMA.16816.F32.BF16 R32, R156, R142, R32 ;  /* 0x0000008e9c20723c */ /* 0x000fee0000041820 */
[--C-:B------:R-:W-:Y:S02]  /*d0a0*/  IMAD.IADD R143, R134, 0x1, R133.reuse ;  /* 0x00000001868f7824 */ /* 0x100fe400078e0285 */
        /* <DEDUP_REMOVED lines=17> */
.L_x_5101:
[----:B------:R-:W-:Y:S04]  /*d1c0*/  MOV R133, 0x1 ;  /* 0x0000000100857802 */ /* 0x000fe80000000f00 */
[----:B------:R-:W-:Y:S11]  /*d1d0*/  ISETP.NE.AND P0, PT, R133, c[0x0][0x32c], PT ;  /* 0x0000cb0085007a0c */ /* 0x000ff60003f05270 */
[----:B------:R-:W-:Y:S02]  /*d1e0*/  @!UPT UIADD3 URZ, URZ, URZ, URZ ;  /* 0x0000003f3f3ff290 */ /* 0x000fe4000fffe03f */
[----:B------:R-:W-:Y:S05]  /*d1f0*/  @P0 IMAD.HI.U32 R133, R136, c[0x0][0x330], RZ ;  /* 0x0000cc0088850a27 */ /* 0x000fea00078e00ff */
[----:B------:R-:W-:Y:S02]  /*d200*/  @P0 SHF.R.U32.HI R136, RZ, c[0x0][0x334], R133 ;  /* 0x0000cd00ff880a19 */ /* 0x000fe40000011685 */
.L_x_5102:
[----:B------:R-:W-:Y:S05]  /*d210*/  BSYNC B0 ;  /* 0x0000000000007941 */ /* 0x000fea0003800000 */
.L_x_5100:
[----:B------:R-:W-:Y:S04]  /*d220*/  IMAD R133, R136, c[0x0][0x32c], -R149 ;  /* 0x0000cb0088857a24 */ /* 0x000fe800078e0a95 */
[----:B------:R-:W-:Y:S05]  /*d230*/  IMAD.IADD R133, R133, 0x1, -R196 ;  /* 0x0000000185857824 */ /* 0x000fea00078e0ac4 */
[----:B------:R-:W-:Y:S02]  /*d240*/  IADD3 R136, R133, c[0x0][0x32c], RZ ;  /* 0x0000cb0085887a10 */ /* 0x000fe40007ffe0ff */
[----:B------:R-:W-:Y:S02]  /*d250*/  IMNMX R142, R142, R133, !PT ;  /* 0x000000858e8e7217 */ /* 0x000fe40007800200 */
[----:B------:R-:W-:Y:S02]  /*d260*/  IMNMX R143, R143, R136, PT ;  /* 0x000000888f8f7217 */ /* 0x000fe40003800200 */
.L_x_5099:
[----:B------:R-:W-:Y:S04]  /*d270*/  ISETP.GT.AND P2, PT, R202, -0x1, PT ;  /* 0xffffffffca00780c */ /* 0x000fe80003f44270 */
[----:B------:R-:W-:Y:S04]  /*d280*/  ISETP.GT.AND P0, PT, R142, RZ, P2 ;  /* 0x000000ff8e00720c */ /* 0x000fe80001704270 */
        /* <DEDUP_REMOVED lines=17> */
[----:B------:R-:W-:Y:S01]  /*d3a0*/  ISETP.GT.AND P0, PT, R142, 0x18, P2 ;  /* 0x000000188e00780c */ /* 0x000fe20001704270 */
[----:B------:R-:W1:Y:S03]  /*d3b0*/  SHFL.IDX PT, R13, R0, 0x1, 0x1c1f ;  /* 0x003c1f00000d7f89 */ /* 0x000e6600000e0000 */
[C---:B------:R-:W-:Y:S04]  /*d3c0*/  ISETP.LT.OR P0, PT, R143.reuse, 0x19, P0 ;  /* 0x000000198f00780c */ /* 0x040fe80000701670 */
[----:B------:R-:W-:Y:S02]  /*d3d0*/  FSEL R135, R16, -INF , !P0 ;  /* 0xff80000010877808 */ /* 0x000fe40004000000 */
[C---:B------:R-:W-:Y:S04]  /*d3e0*/  ISETP.GT.AND P0, PT, R142.reuse, 0x19, P2 ;  /* 0x000000198e00780c */ /* 0x040fe80001704270 */
[----:B------:R-:W-:Y:S04]  /*d3f0*/  ISETP.LT.OR P0, PT, R143, 0x1a, P0 ;  /* 0x0000001a8f00780c */ /* 0x000fe80000701670 */
[----:B------:R-:W-:Y:S02]  /*d400*/  FSEL R133, R17, -INF , !P0 ;  /* 0xff80000011857808 */ /* 0x000fe40004000000 */
[----:B------:R-:W-:Y:S04]  /*d410*/  ISETP.GT.AND P0, PT, R142, 0x20, P2 ;  /* 0x000000208e00780c */ /* 0x000fe80001704270 */
[C---:B------:R-:W-:Y:S01]  /*d420*/  ISETP.LT.OR P0, PT, R143.reuse, 0x21, P0 ;  /* 0x000000218f00780c */ /* 0x040fe20000701670 */
[--C-:B-1----:R-:W-:Y:S02]  /*d430*/  IMAD.IADD R4, R134, 0x1, R13.reuse ;  /* 0x0000000186047824 */ /* 0x102fe400078e020d */
[----:B------:R-:W-:Y:S01]  /*d440*/  IMAD.IADD R2, R2, 0x1, R13 ;  /* 0x0000000102027824 */ /* 0x000fe200078e020d */
        /* <DEDUP_REMOVED lines=40> */
.L_x_5105:
[----:B------:R-:W-:Y:S04]  /*d6d0*/  MOV R0, 0x1 ;  /* 0x0000000100007802 */ /* 0x000fe80000000f00 */
[----:B------:R-:W-:Y:S11]  /*d6e0*/  ISETP.NE.AND P0, PT, R0, c[0x0][0x32c], PT ;  /* 0x0000cb0000007a0c */ /* 0x000ff60003f05270 */
[----:B------:R-:W-:Y:S02]  /*d6f0*/  @!UPT UIADD3 URZ, URZ, URZ, URZ ;  /* 0x0000003f3f3ff290 */ /* 0x000fe4000fffe03f */
[----:B------:R-:W-:Y:S05]  /*d700*/  @P0 IMAD.HI.U32 R0, R8, c[0x0][0x330], RZ ;  /* 0x0000cc0008000a27 */ /* 0x000fea00078e00ff */
[----:B------:R-:W-:Y:S02]  /*d710*/  @P0 SHF.R.U32.HI R8, RZ, c[0x0][0x334], R0 ;  /* 0x0000cd00ff080a19 */ /* 0x000fe40000011600 */
.L_x_5106:
[----:B------:R-:W-:Y:S05]  /*d720*/  BSYNC B0 ;  /* 0x0000000000007941 */ /* 0x000fea0003800000 */
.L_x_5104:
[----:B------:R-:W-:Y:S04]  /*d730*/  IMAD R17, R8, c[0x0][0x32c], -R149 ;  /* 0x0000cb0008117a24 */ /* 0x000fe800078e0a95 */
[----:B------:R-:W-:Y:S05]  /*d740*/  IMAD.IADD R17, R17, 0x1, -R196 ;  /* 0x0000000111117824 */ /* 0x000fea00078e0ac4 */
[----:B------:R-:W-:Y:S02]  /*d750*/  IADD3 R13, R17, c[0x0][0x32c], RZ ;  /* 0x0000cb00110d7a10 */ /* 0x000fe40007ffe0ff */
[----:B------:R-:W-:Y:S02]  /*d760*/  IMNMX R2, R2, R17, !PT ;  /* 0x0000001102027217 */ /* 0x000fe40007800200 */
[----:B------:R-:W-:Y:S02]  /*d770*/  IMNMX R4, R4, R13, PT ;  /* 0x0000000d04047217 */ /* 0x000fe40003800200 */
.L_x_5103:
        /* <DEDUP_REMOVED lines=51> */
[----:B------:R-:W-:Y:S01]  /*dab0*/  ISETP.GT.AND P0, PT, R2, 0x28, P2 ;  /* 0x000000280200780c */ /* 0x000fe20001704270 */
[----:B------:R-:W-:Y:S01]  /*dac0*/  LDSM.16.MT88.4 R20, [R177+UR4+0x100] ;  /* 0x00010004b114783b */ /* 0x000fe20008004200 */
        /* <DEDUP_REMOVED lines=12> */
[----:B------:R-:W-:Y:S02]  /*db90*/  ISETP.LT.OR P0, PT, R4, 0x31, P0 ;  /* 0x000000310400780c */ /* 0x000fe40000701670 */
[----:B------:R-:W-:Y:S01]  /*dba0*/  FMNMX.FTZ R11, R170, R11, !PT ;  /* 0x0000000baa0b7209 */ /* 0x000fe20007810000 */
[----:B------:R-:W1:Y:S01]  /*dbb0*/  SHFL.BFLY PT, R7, R0, 0x2, 0x1f ;  /* 0x0c401f0000077f89 */ /* 0x000e6200000e0000 */
[----:B------:R-:W-:Y:S02]  /*dbc0*/  FSEL R146, R30, -INF , !P0 ;  /* 0xff8000001e927808 */ /* 0x000fe40004000000 */
[----:B------:R-:W-:Y:S02]  /*dbd0*/  ISETP.GT.AND P0, PT, R2, 0x31, P2 ;  /* 0x000000310200780c */ /* 0x000fe40001704270 */
[----:B------:R-:W-:Y:S02]  /*dbe0*/  FMNMX.FTZ R11, R168, R11, !PT ;  /* 0x0000000ba80b7209 */ /* 0x000fe40007810000 */
[----:B------:R-:W-:Y:S02]  /*dbf0*/  ISETP.LT.OR P0, PT, R4, 0x32, P0 ;  /* 0x000000320400780c */ /* 0x000fe40000701670 */
[----:B------:R-:W-:Y:S02]  /*dc00*/  FMNMX.FTZ R11, R166, R11, !PT ;  /* 0x0000000ba60b7209 */ /* 0x000fe40007810000 */
[----:B------:R-:W-:Y:S02]  /*dc10*/  ISETP.GT.AND P1, PT, R2, 0x38, P2 ;  /* 0x000000380200780c */ /* 0x000fe40001724270 */
[----:B------:R-:W-:Y:S02]  /*dc20*/  FSEL R144, R31, -INF , !P0 ;  /* 0xff8000001f907808 */ /* 0x000fe40004000000 */
[----:B------:R-:W-:Y:S01]  /*dc30*/  FMNMX.FTZ R11, R146, R11, !PT ;  /* 0x0000000b920b7209 */ /* 0x000fe20007810000 */
[----:B------:R-:W-:Y:S01]  /*dc40*/  LDSM.16.MT88.4 R28, [R176+UR4+0x100] ;  /* 0x00010004b01c783b */ /* 0x000fe20008004200 */
[----:B------:R-:W-:Y:S02]  /*dc50*/  ISETP.LT.OR P1, PT, R4, 0x39, P1 ;  /* 0x000000390400780c */ /* 0x000fe40000f21670 */
[----:B------:R-:W-:Y:S02]  /*dc60*/  ISETP.GT.AND P0, PT, R2, 0x39, P2 ;  /* 0x000000390200780c */ /* 0x000fe40001704270 */
[----:B------:R-:W-:Y:S02]  /*dc70*/  FSEL R142, R34, -INF , !P1 ;  /* 0xff800000228e7808 */ /* 0x000fe40004800000 */
[----:B------:R-:W-:Y:S02]  /*dc80*/  FMNMX.FTZ R11, R144, R11, !PT ;  /* 0x0000000b900b7209 */ /* 0x000fe40007810000 */
[----:B------:R-:W-:Y:S02]  /*dc90*/  ISETP.LT.OR P0, PT, R4, 0x3a, P0 ;  /* 0x0000003a0400780c */ /* 0x000fe40000701670 */
[----:B------:R-:W-:Y:S02]  /*dca0*/  FMNMX.FTZ R15, R142, R11, !PT ;  /* 0x0000000b8e0f7209 */ /* 0x000fe40007810000 */
[----:B------:R-:W-:Y:S04]  /*dcb0*/  FSEL R140, R35, -INF , !P0 ;  /* 0xff800000238c7808 */ /* 0x000fe80004000000 */
[----:B------:R-:W-:Y:S02]  /*dcc0*/  FMNMX.FTZ R13, R140, R15, !PT ;  /* 0x0000000f8c0d7209 */ /* 0x000fe40007810000 */
[----:B------:R-:W-:Y:S04]  /*dcd0*/  IADD3 R15, R176, UR4, RZ ;  /* 0x00000004b00f7c10 */ /* 0x000fe8000fffe0ff */
        /* <DEDUP_REMOVED lines=15> */
[----:B------:R-:W-:Y:S01]  /*ddd0*/  FADD.FTZ R4, -R5, R132 ;  /* 0x0000008405047221 */ /* 0x000fe20000010100 */
[----:B------:R-:W-:Y:S01]  /*dde0*/  IADD3 R5, R177, UR4, RZ ;  /* 0x00000004b1057c10 */ /* 0x000fe2000fffe0ff */
[--C-:B------:R-:W-:Y:S01]  /*ddf0*/  FFMA.FTZ R153, R9, c[0x0][0x2d0], -R156.reuse ;  /* 0x0000b40009997a23 */ /* 0x100fe2000001089c */
[C---:B------:R-:W-:Y:S01]  /*de00*/  FSETP.NEU.FTZ.AND P0, PT, R0.reuse, -INF , PT ;  /* 0xff8000000000780b */ /* 0x040fe20003f1d000 */
[----:B------:R-:W-:Y:S01]  /*de10*/  FMUL.FTZ R141, R0, c[0x0][0x2d0] ;  /* 0x0000b400008d7a20 */ /* 0x000fe20000410000 */
[----:B------:R-:W-:Y:S01]  /*de20*/  MUFU.EX2 R151, R151 ;  /* 0x0000009700977308 */ /* 0x000fe20000000800 */
[----:B------:R-:W-:Y:S01]  /*de30*/  FMUL.FTZ R12, R4, c[0x0][0x2d0] ;  /* 0x0000b400040c7a20 */ /* 0x000fe20000410000 */
[----:B------:R-:W-:Y:S01]  /*de40*/  FSEL R4, R0, RZ, P0 ;  /* 0x000000ff00047208 */ /* 0x000fe20000000000 */
[--C-:B------:R-:W-:Y:S01]  /*de50*/  FFMA.FTZ R15, R139, c[0x0][0x2d0], -R156.reuse ;  /* 0x0000b4008b0f7a23 */ /* 0x100fe2000001089c */
[----:B------:R-:W-:Y:S01]  /*de60*/  FSEL R141, R141, RZ, P0 ;  /* 0x000000ff8d8d7208 */ /* 0x000fe20000000000 */
[--C-:B------:R-:W-:Y:S01]  /*de70*/  FFMA.FTZ R158, R137, c[0x0][0x2d0], -R156.reuse ;  /* 0x0000b400899e7a23 */ /* 0x100fe2000001089c */
[----:B------:R-:W-:Y:S01]  /*de80*/  IADD3 R13, R182, R5, RZ ;  /* 0x00000005b60d7210 */ /* 0x000fe20007ffe0ff */
[----:B------:R-:W-:Y:S02]  /*de90*/  FADD.FTZ R4, -R4, R3 ;  /* 0x0000000304047221 */ /* 0x000fe40000010100 */
[--C-:B------:R-:W-:Y:S01]  /*dea0*/  FFMA.FTZ R155, R16, c[0x0][0x2d0], -R141.reuse ;  /* 0x0000b400109b7a23 */ /* 0x100fe2000001088d */
[----:B------:R-:W1:Y:S01]  /*deb0*/  MUFU.EX2 R12, R12 ;  /* 0x0000000c000c7308 */ /* 0x000e620000000800 */
[--C-:B------:R-:W-:Y:S01]  /*dec0*/  FFMA.FTZ R154, R8, c[0x0][0x2d0], -R141.reuse ;  /* 0x0000b400089a7a23 */ /* 0x100fe2000001088d */
[----:B------:R-:W2:Y:S01]  /*ded0*/  LDSM.16.MT88.4 R24, [R13+0x100] ;  /* 0x000100000d18783b */ /* 0x000ea20000004200 */
[--C-:B------:R-:W-:Y:S02]  /*dee0*/  FFMA.FTZ R152, R10, c[0x0][0x2d0], -R141.reuse ;  /* 0x0000b4000a987a23 */ /* 0x100fe4000001088d */
[--C-:B------:R-:W-:Y:S02]  /*def0*/  FFMA.FTZ R157, R6, c[0x0][0x2d0], -R141.reuse ;  /* 0x0000b400069d7a23 */ /* 0x100fe4000001088d */
[----:B------:R-:W-:Y:S02]  /*df00*/  FMUL.FTZ R3, R4, c[0x0][0x2d0] ;  /* 0x0000b40004037a20 */ /* 0x000fe40000410000 */
[--C-:B------:R-:W-:Y:S01]  /*df10*/  FFMA.FTZ R160, R135, c[0x0][0x2d0], -R156.reuse ;  /* 0x0000b40087a07a23 */ /* 0x100fe2000001089c */
[----:B------:R-:W3:Y:S01]  /*df20*/  MUFU.EX2 R150, R150 ;  /* 0x0000009600967308 */ /* 0x000ee20000000800 */
[--C-:B------:R-:W-:Y:S02]  /*df30*/  FFMA.FTZ R161, R133, c[0x0][0x2d0], -R156.reuse ;  /* 0x0000b40085a17a23 */ /* 0x100fe4000001089c */
[--C-:B------:R-:W-:Y:S02]  /*df40*/  FFMA.FTZ R163, R138, c[0x0][0x2d0], -R141.reuse ;  /* 0x0000b4008aa37a23 */ /* 0x100fe4000001088d */
[--C-:B------:R-:W-:Y:S02]  /*df50*/  FFMA.FTZ R162, R136, c[0x0][0x2d0], -R141.reuse ;  /* 0x0000b40088a27a23 */ /* 0x100fe4000001088d */
[----:B------:R-:W-:Y:S01]  /*df60*/  LDSM.16.MT88.4 R136, [R176+UR4+0x2900] ;  /* 0x00290004b088783b */ /* 0x000fe20008004200 */
[--C-:B------:R-:W-:Y:S02]  /*df70*/  FFMA.FTZ R164, R134, c[0x0][0x2d0], -R141.reuse ;  /* 0x0000b40086a47a23 */ /* 0x100fe4000001088d */
[----:B------:R-:W4:Y:S01]  /*df80*/  MUFU.EX2 R3, R3 ;  /* 0x0000000300037308 */ /* 0x000f220000000800 */
[--C-:B------:R-:W-:Y:S02]  /*df90*/  FFMA.FTZ R165, R32, c[0x0][0x2d0], -R141.reuse ;  /* 0x0000b40020a57a23 */ /* 0x100fe4000001088d */
[--C-:B------:R-:W-:Y:S02]  /*dfa0*/  FFMA.FTZ R205, R146, c[0x0][0x2d0], -R141.reuse ;  /* 0x0000b40092cd7a23 */ /* 0x100fe4000001088d */
[C---:B-1----:R-:W-:Y:S01]  /*dfb0*/  FMUL.FTZ R4, R12.reuse, R128 ;  /* 0x000000800c047220 */ /* 0x042fe20000410000 */
[----:B------:R-:W-:Y:S01]  /*dfc0*/  LDSM.16.MT88.4 R32, [R176+UR4+0x900] ;  /* 0x00090004b020783b */ /* 0x000fe20008004200 */
[C---:B------:R-:W-:Y:S02]  /*dfd0*/  FMUL.FTZ R5, R12.reuse, R129 ;  /* 0x000000810c057220 */ /* 0x040fe40000410000 */
[C---:B------:R-:W-:Y:S01]  /*dfe0*/  FMUL.FTZ R8, R12.reuse, R124 ;  /* 0x0000007c0c087220 */ /* 0x040fe20000410000 */
[----:B------:R-:W-:Y:S01]  /*dff0*/  MUFU.EX2 R148, R148 ;  /* 0x0000009400947308 */ /* 0x000fe20000000800 */
[C---:B------:R-:W-:Y:S02]  /*e000*/  FMUL.FTZ R9, R12.reuse, R125 ;  /* 0x0000007d0c097220 */ /* 0x040fe40000410000 */
[----:B------:R-:W-:Y:S01]  /*e010*/  FMUL.FTZ R100, R12, R100 ;  /* 0x000000640c647220 */ /* 0x000fe20000410000 */
[----:B---3--:R-:W-:Y:S01]  /*e020*/  F2FP.BF16.PACK_AB R16, R150, R151 ;  /* 0x000000979610723e */ /* 0x008fe200000010ff */
[C---:B------:R-:W-:Y:S01]  /*e030*/  FMUL.FTZ R101, R12.reuse, R101 ;  /* 0x000000650c657220 */ /* 0x040fe20000410000 */
[----:B------:R-:W-:Y:S01]  /*e040*/  LDSM.16.MT88.4 R132, [R13+0x2900] ;  /* 0x002900000d84783b */ /* 0x000fe20000004200 */
[C---:B------:R-:W-:Y:S02]  /*e050*/  FMUL.FTZ R104, R12.reuse, R104 ;  /* 0x000000680c687220 */ /* 0x040fe40000410000 */
[C---:B------:R-:W-:Y:S01]  /*e060*/  FMUL.FTZ R105, R12.reuse, R105 ;  /* 0x000000690c697220 */ /* 0x040fe20000410000 */
[----:B------:R-:W1:Y:S01]  /*e070*/  MUFU.EX2 R153, R153 ;  /* 0x0000009900997308 */ /* 0x000e620000000800 */
[C---:B------:R-:W-:Y:S02]  /*e080*/  FMUL.FTZ R108, R12.reuse, R108 ;  /* 0x0000006c0c6c7220 */ /* 0x040fe40000410000 */
[----:B------:R-:W-:Y:S02]  /*e090*/  FMUL.FTZ R109, R12, R109 ;  /* 0x0000006d0c6d7220 */ /* 0x000fe40000410000 */
[C---:B----4-:R-:W-:Y:S02]  /*e0a0*/  FMUL.FTZ R6, R3.reuse, R130 ;  /* 0x0000008203067220 */ /* 0x050fe40000410000 */
        /* <DEDUP_REMOVED lines=8> */
[C---:B------:R-:W-:Y:S01]  /*e130*/  FMUL.FTZ R107, R3.reuse, R107 ;  /* 0x0000006b036b7220 */ /* 0x040fe20000410000 */
[----:B------:R-:W3:Y:S01]  /*e140*/  MUFU.EX2 R154, R154 ;  /* 0x0000009a009a7308 */ /* 0x000ee20000000800 */
[C---:B------:R-:W-:Y:S01]  /*e150*/  FMUL.FTZ R110, R3.reuse, R110 ;  /* 0x0000006e036e7220 */ /* 0x040fe20000410000 */
[----:B------:R-:W-:Y:S01]  /*e160*/  LDSM.16.MT88.4 R124, [R14+0x900] ;  /* 0x000900000e7c783b */ /* 0x000fe20000004200 */
[----:B------:R-:W-:Y:S01]  /*e170*/  FMUL.FTZ R111, R3, R111 ;  /* 0x0000006f036f7220 */ /* 0x000fe20000410000 */
[----:B-1----:R-:W-:Y:S01]  /*e180*/  F2FP.BF16.PACK_AB R18, R153, R148 ;  /* 0x000000949912723e */ /* 0x002fe200000010ff */
        /* <DEDUP_REMOVED lines=22> */
[----:B------:R-:W3:Y:S01]  /*e2f0*/  MUFU.EX2 R158, R158 ;  /* 0x0000009e009e7308 */ /* 0x000ee20000000800 */
[C---:B------:R-:W-:Y:S02]  /*e300*/  FMUL.FTZ R40, R12.reuse, R40 ;  /* 0x000000280c287220 */ /* 0x040fe40000410000 */
[C---:B------:R-:W-:Y:S01]  /*e310*/  FMUL.FTZ R41, R12.reuse, R41 ;  /* 0x000000290c297220 */ /* 0x040fe20000410000 */
[----:B-1----:R-:W-:Y:S01]  /*e320*/  F2FP.BF16.PACK_AB R19, R157, R152 ;  /* 0x000000989d13723e */ /* 0x002fe200000010ff */
        /* <DEDUP_REMOVED lines=8> */
[----:B------:R-:W1:Y:S01]  /*e3b0*/  LDSM.16.MT88.4 R20, [R14+0x100] ;  /* 0x000100000e14783b */ /* 0x000e620000004200 */
[----:B------:R-:W4:Y:S02]  /*e3c0*/  MUFU.EX2 R161, R161 ;  /* 0x000000a100a17308 */ /* 0x000f240000000800 */
[C---:B------:R-:W-:Y:S02]  /*e3d0*/  FMUL.FTZ R47, R3.reuse, R47 ;  /* 0x0000002f032f7220 */ /* 0x040fe40000410000 */
[C---:B------:R-:W-:Y:S02]  /*e3e0*/  FMUL.FTZ R48, R12.reuse, R48 ;  /* 0x000000300c307220 */ /* 0x040fe40000410000 */
[C---:B--2---:R-:W-:Y:S04]  /*e3f0*/  HMMA.16816.F32.BF16 R100, R16.reuse, R24, R100 ;  /* 0x000000181064723c */ /* 0x044fe80000041864 */
[C---:B------:R-:W-:Y:S01]  /*e400*/  FMUL.FTZ R49, R12.reuse, R49 ;  /* 0x000000310c317220 */ /* 0x040fe20000410000 */
[----:B------:R-:W-:Y:S01]  /*e410*/  MUFU.EX2 R163, R163 ;  /* 0x000000a300a37308 */ /* 0x000fe20000000800 */
[C---:B------:R-:W-:Y:S02]  /*e420*/  FMUL.FTZ R50, R3.reuse, R50 ;  /* 0x0000003203327220 */ /* 0x040fe40000410000 */
[C---:B------:R-:W-:Y:S01]  /*e430*/  HMMA.16816.F32.BF16 R104, R16.reuse, R26, R104 ;  /* 0x0000001a1068723c */ /* 0x040fe20000041868 */
[----:B------:R-:W2:Y:S03]  /*e440*/  LDSM.16.MT88.4 R24, [R177+UR4+0x2100] ;  /* 0x00210004b118783b */ /* 0x000ea60008004200 */
[C---:B------:R-:W-:Y:S02]  /*e450*/  FMUL.FTZ R51, R3.reuse, R51 ;  /* 0x0000003303337220 */ /* 0x040fe40000410000 */
[C---:B------:R-:W-:Y:S01]  /*e460*/  FMUL.FTZ R52, R12.reuse, R52 ;  /* 0x000000340c347220 */ /* 0x040fe20000410000 */
[----:B------:R-:W5:Y:S01]  /*e470*/  MUFU.EX2 R162, R162 ;  /* 0x000000a200a27308 */ /* 0x000f620000000800 */
[C---:B------:R-:W-:Y:S04]  /*e480*/  HMMA.16816.F32.BF16 R108, R16.reuse, R28, R108 ;  /* 0x0000001c106c723c */ /* 0x040fe8000004186c */
[C---:B------:R-:W-:Y:S02]  /*e490*/  FMUL.FTZ R53, R12.reuse, R53 ;  /* 0x000000350c357220 */ /* 0x040fe40000410000 */
[C---:B------:R-:W-:Y:S02]  /*e4a0*/  FMUL.FTZ R54, R3.reuse, R54 ;  /* 0x0000003603367220 */ /* 0x040fe40000410000 */
[C---:B------:R-:W-:Y:S01]  /*e4b0*/  HMMA.16816.F32.BF16 R112, R16.reuse, R30, R112 ;  /* 0x0000001e1070723c */ /* 0x040fe20000041870 */
[----:B------:R-:W3:Y:S01]  /*e4c0*/  LDSM.16.MT88.4 R28, [R13+0x2100] ;  /* 0x002100000d1c783b */ /* 0x000ee20000004200 */
[----:B------:R-:W-:Y:S02]  /*e4d0*/  MUFU.EX2 R164, R164 ;  /* 0x000000a400a47308 */ /* 0x000fe40000000800 */
[C---:B------:R-:W-:Y:S02]  /*e4e0*/  FMUL.FTZ R55, R3.reuse, R55 ;  /* 0x0000003703377220 */ /* 0x040fe40000410000 */
[C---:B------:R-:W-:Y:S02]  /*e4f0*/  FMUL.FTZ R56, R12.reuse, R56 ;  /* 0x000000380c387220 */ /* 0x040fe40000410000 */
[C---:B------:R-:W-:Y:S01]  /*e500*/  FMUL.FTZ R57, R12.reuse, R57 ;  /* 0x000000390c397220 */ /* 0x040fe20000410000 */
[C---:B-1----:R-:W-:Y:S03]  /*e510*/  HMMA.16816.F32.BF16 R116, R16.reuse, R20, R116 ;  /* 0x000000141074723c */ /* 0x042fe60000041874 */
[C---:B------:R-:W-:Y:S01]  /*e520*/  FMUL.FTZ R58, R3.reuse, R58 ;  /* 0x0000003a033a7220 */ /* 0x040fe20000410000 */
[----:B------:R-:W1:Y:S01]  /*e530*/  MUFU.EX2 R165, R165 ;  /* 0x000000a500a57308 */ /* 0x000e620000000800 */
[C---:B------:R-:W-:Y:S02]  /*e540*/  FMUL.FTZ R59, R3.reuse, R59 ;  /* 0x0000003b033b7220 */ /* 0x040fe40000410000 */
[C---:B------:R-:W-:Y:S01]  /*e550*/  FMUL.FTZ R60, R12.reuse, R60 ;  /* 0x0000003c0c3c7220 */ /* 0x040fe20000410000 */
[C---:B------:R-:W-:Y:S01]  /*e560*/  HMMA.16816.F32.BF16 R120, R16.reuse, R22, R120 ;  /* 0x000000161078723c */ /* 0x040fe20000041878 */
[----:B------:R-:W1:Y:S03]  /*e570*/  LDSM.16.MT88.4 R20, [R176+UR4+0x2100] ;  /* 0x00210004b014783b */ /* 0x000e660008004200 */
[C---:B------:R-:W-:Y:S02]  /*e580*/  FMUL.FTZ R61, R12.reuse, R61 ;  /* 0x0000003d0c3d7220 */ /* 0x040fe40000410000 */
[C---:B------:R-:W-:Y:S01]  /*e590*/  FMUL.FTZ R62, R3.reuse, R62 ;  /* 0x0000003e033e7220 */ /* 0x040fe20000410000 */
[----:B------:R-:W-:Y:S01]  /*e5a0*/  MUFU.EX2 R205, R205 ;  /* 0x000000cd00cd7308 */ /* 0x000fe20000000800 */
[C---:B--2---:R-:W-:Y:S04]  /*e5b0*/  HMMA.16816.F32.BF16 R36, R16.reuse, R24, R36 ;  /* 0x000000181024723c */ /* 0x044fe80000041824 */
[C---:B------:R-:W-:Y:S02]  /*e5c0*/  FMUL.FTZ R63, R3.reuse, R63 ;  /* 0x0000003f033f7220 */ /* 0x040fe40000410000 */
[C---:B------:R-:W-:Y:S02]  /*e5d0*/  FMUL.FTZ R64, R12.reuse, R64 ;  /* 0x000000400c407220 */ /* 0x040fe40000410000 */
[C---:B------:R-:W-:Y:S01]  /*e5e0*/  HMMA.16816.F32.BF16 R40, R16.reuse, R26, R40 ;  /* 0x0000001a1028723c */ /* 0x040fe20000041828 */
[----:B------:R-:W2:Y:S01]  /*e5f0*/  LDSM.16.MT88.4 R24, [R14+0x2100] ;  /* 0x002100000e18783b */ /* 0x000ea20000004200 */
[----:B------:R-:W-:Y:S02]  /*e600*/  MUFU.EX2 R206, R206 ;  /* 0x000000ce00ce7308 */ /* 0x000fe40000000800 */
[C---:B------:R-:W-:Y:S02]  /*e610*/  FMUL.FTZ R65, R12.reuse, R65 ;  /* 0x000000410c417220 */ /* 0x040fe40000410000 */
[C---:B------:R-:W-:Y:S02]  /*e620*/  FMUL.FTZ R66, R3.reuse, R66 ;  /* 0x0000004203427220 */ /* 0x040fe40000410000 */
[C---:B---3--:R-:W-:Y:S04]  /*e630*/  HMMA.16816.F32.BF16 R44, R16.reuse, R28, R44 ;  /* 0x0000001c102c723c */ /* 0x048fe8000004182c */
[C---:B------:R-:W-:Y:S02]  /*e640*/  FMUL.FTZ R67, R3.reuse, R67 ;  /* 0x0000004303437220 */ /* 0x040fe40000410000 */
[C---:B------:R-:W-:Y:S02]  /*e650*/  FMUL.FTZ R68, R12.reuse, R68 ;  /* 0x000000440c447220 */ /* 0x040fe40000410000 */
[C---:B------:R-:W-:Y:S01]  /*e660*/  HMMA.16816.F32.BF16 R48, R16.reuse, R30, R48 ;  /* 0x0000001e1030723c */ /* 0x040fe20000041830 */
[----:B------:R-:W3:Y:S03]  /*e670*/  LDSM.16.MT88.4 R28, [R177+UR4+0x4100] ;  /* 0x00410004b11c783b */ /* 0x000ee60008004200 */
        /* <DEDUP_REMOVED lines=31> */
[----:B------:R-:W1:Y:S03]  /*e870*/  LDSM.16.MT88.4 R20, [R177+UR4+0x900] ;  /* 0x00090004b114783b */ /* 0x000e660008004200 */
[C---:B------:R-:W-:Y:S02]  /*e880*/  FMUL.FTZ R89, R12.reuse, R89 ;  /* 0x000000590c597220 */ /* 0x040fe40000410000 */
[C---:B------:R-:W-:Y:S02]  /*e890*/  FMUL.FTZ R90, R3.reuse, R90 ;  /* 0x0000005a035a7220 */ /* 0x040fe40000410000 */
[C---:B--2---:R-:W-:Y:S04]  /*e8a0*/  HMMA.16816.F32.BF16 R84, R16.reuse, R24, R84 ;  /* 0x000000181054723c */ /* 0x044fe80000041854 */
        /* <DEDUP_REMOVED lines=9> */
[C---:B---3--:R-:W-:Y:S03]  /*e940*/  HMMA.16816.F32.BF16 R92, R16.reuse, R28, R92 ;  /* 0x0000001c105c723c */ /* 0x048fe6000004185c */
[C---:B------:R-:W-:Y:S02]  /*e950*/  FMUL.FTZ R98, R3.reuse, R98 ;  /* 0x0000006203627220 */ /* 0x040fe40000410000 */
[----:B------:R-:W-:Y:S02]  /*e960*/  FMUL.FTZ R99, R3, R99 ;  /* 0x0000006303637220 */ /* 0x000fe40000410000 */
[--C-:B------:R-:W-:Y:S02]  /*e970*/  FFMA.FTZ R173, R173, c[0x0][0x2d0], -R156.reuse ;  /* 0x0000b400adad7a23 */ /* 0x100fe4000001089c */
[--C-:B------:R-:W-:Y:S03]  /*e980*/  FFMA.FTZ R174, R171, c[0x0][0x2d0], -R156.reuse ;  /* 0x0000b400abae7a23 */ /* 0x100fe6000001089c */
[----:B------:R-:W-:Y:S01]  /*e990*/  HMMA.16816.F32.BF16 R96, R16, R30, R96 ;  /* 0x0000001e1060723c */ /* 0x000fe20000041860 */
[----:B------:R-:W3:Y:S01]  /*e9a0*/  LDSM.16.MT88.4 R28, [R14+0x2900] ;  /* 0x002900000e1c783b */ /* 0x000ee20000004200 */
[----:B------:R-:W-:Y:S01]  /*e9b0*/  MUFU.EX2 R173, R173 ;  /* 0x000000ad00ad7308 */ /* 0x000fe20000000800 */
[--C-:B------:R-:W-:Y:S02]  /*e9c0*/  FFMA.FTZ R169, R169, c[0x0][0x2d0], -R156.reuse ;  /* 0x0000b400a9a97a23 */ /* 0x100fe4000001089c */
[--C-:B------:R-:W-:Y:S02]  /*e9d0*/  FFMA.FTZ R204, R167, c[0x0][0x2d0], -R156.reuse ;  /* 0x0000b400a7cc7a23 */ /* 0x100fe4000001089c */
[----:B------:R-:W-:Y:S01]  /*e9e0*/  F2FP.BF16.PACK_AB R16, R158, R15 ;  /* 0x0000000f9e10723e */ /* 0x000fe200000010ff */
[--C-:B------:R-:W-:Y:S01]  /*e9f0*/  FFMA.FTZ R167, R172, c[0x0][0x2d0], -R141.reuse ;  /* 0x0000b400aca77a23 */ /* 0x100fe2000001088d */
[----:B----4-:R-:W-:Y:S03]  /*ea00*/  F2FP.BF16.PACK_AB R18, R161, R160 ;  /* 0x000000a0a112723e */ /* 0x010fe600000010ff */
[----:B-----5:R-:W-:Y:S01]  /*ea10*/  F2FP.BF16.PACK_AB R17, R162, R163 ;  /* 0x000000a3a211723e */ /* 0x020fe200000010ff */
[--C-:B------:R-:W-:Y:S01]  /*ea20*/  FFMA.FTZ R172, R145, c[0x0][0x2d0], -R156.reuse ;  /* 0x0000b40091ac7a23 */ /* 0x100fe2000001089c */
[----:B------:R-:W-:Y:S01]  /*ea30*/  F2FP.BF16.PACK_AB R19, R165, R164 ;  /* 0x000000a4a513723e */ /* 0x000fe200000010ff */
[--C-:B------:R-:W-:Y:S01]  /*ea40*/  FFMA.FTZ R170, R170, c[0x0][0x2d0], -R141.reuse ;  /* 0x0000b400aaaa7a23 */ /* 0x100fe2000001088d */
[----:B------:R-:W4:Y:S01]  /*ea50*/  MUFU.EX2 R174, R174 ;  /* 0x000000ae00ae7308 */ /* 0x000f220000000800 */
[--C-:B------:R-:W-:Y:S02]  /*ea60*/  FFMA.FTZ R168, R168, c[0x0][0x2d0], -R141.reuse ;  /* 0x0000b400a8a87a23 */ /* 0x100fe4000001088d */
[--C-:B------:R-:W-:Y:S02]  /*ea70*/  FFMA.FTZ R171, R166, c[0x0][0x2d0], -R141.reuse ;  /* 0x0000b400a6ab7a23 */ /* 0x100fe4000001088d */
[C---:B-1----:R-:W-:Y:S03]  /*ea80*/  HMMA.16816.F32.BF16 R4, R16.reuse, R20, R4 ;  /* 0x000000141004723c */ /* 0x042fe60000041804 */
[--C-:B------:R-:W-:Y:S02]  /*ea90*/  FFMA.FTZ R166, R147, c[0x0][0x2d0], -R156.reuse ;  /* 0x0000b40093a67a23 */ /* 0x100fe4000001089c */
[----:B------:R-:W-:Y:S01]  /*eaa0*/  LDSM.16.MT88.4 R144, [R177+UR4+0x5900] ;  /* 0x00590004b190783b */ /* 0x000fe20008004200 */
[----:B------:R-:W-:Y:S01]  /*eab0*/  FFMA.FTZ R141, R140, c[0x0][0x2d0], -R141 ;  /* 0x0000b4008c8d7a23 */ /* 0x000fe2000001088d */
[----:B------:R-:W-:Y:S01]  /*eac0*/  MUFU.EX2 R169, R169 ;  /* 0x000000a900a97308 */ /* 0x000fe20000000800 */
[C---:B------:R-:W-:Y:S04]  /*ead0*/  HMMA.16816.F32.BF16 R8, R16.reuse, R22, R8 ;  /* 0x000000161008723c */ /* 0x040fe80000041808 */
[--C-:B------:R-:W-:Y:S01]  /*eae0*/  FFMA.FTZ R159, R159, c[0x0][0x2d0], -R156.reuse ;  /* 0x0000b4009f9f7a23 */ /* 0x100fe2000001089c */
[----:B------:R-:W1:Y:S01]  /*eaf0*/  LDSM.16.MT88.4 R20, [R177+UR4+0x4900] ;  /* 0x00490004b114783b */ /* 0x000e620008004200 */
[----:B------:R-:W-:Y:S02]  /*eb00*/  FFMA.FTZ R156, R143, c[0x0][0x2d0], -R156 ;  /* 0x0000b4008f9c7a23 */ /* 0x000fe4000001089c */
[C---:B--2---:R-:W-:Y:S01]  /*eb10*/  HMMA.16816.F32.BF16 R100, R16.reuse, R24, R100 ;  /* 0x000000181064723c */ /* 0x044fe20000041864 */
[----:B------:R-:W-:Y:S03]  /*eb20*/  MUFU.EX2 R207, R141 ;  /* 0x0000008d00cf7308 */ /* 0x000fe60000000800 */
[----:B------:R-:W-:Y:S02]  /*eb30*/  FFMA.FTZ R151, R12, R197, R151 ;  /* 0x000000c50c977223 */ /* 0x000fe40000010097 */
[----:B------:R-:W-:Y:S02]  /*eb40*/  FFMA.FTZ R155, R3, R198, R155 ;  /* 0x000000c6039b7223 */ /* 0x000fe4000001009b */
[C---:B------:R-:W-:Y:S01]  /*eb50*/  HMMA.16816.F32.BF16 R104, R16.reuse, R26, R104 ;  /* 0x0000001a1068723c */ /* 0x040fe20000041868 */
[----:B------:R-:W2:Y:S02]  /*eb60*/  LDSM.16.MT88.4 R24, [R13+0x4900] ;  /* 0x004900000d18783b */ /* 0x000ea40000004200 */
[----:B------:R-:W-:Y:S01]  /*eb70*/  MUFU.EX2 R175, R156 ;  /* 0x0000009c00af7308 */ /* 0x000fe20000000800 */
[----:B------:R-:W-:Y:S02]  /*eb80*/  FADD.FTZ R151, R150, R151 ;  /* 0x0000009796977221 */ /* 0x000fe40000010000 */
[----:B------:R-:W-:Y:S02]  /*eb90*/  FADD.FTZ R155, R154, R155 ;  /* 0x0000009b9a9b7221 */ /* 0x000fe40000010000 */
[C---:B------:R-:W-:Y:S04]  /*eba0*/  HMMA.16816.F32.BF16 R108, R16.reuse, R32, R108 ;  /* 0x00000020106c723c */ /* 0x040fe8000004186c */
[----:B------:R-:W-:Y:S01]  /*ebb0*/  FADD.FTZ R152, R152, R155 ;  /* 0x0000009b98987221 */ /* 0x000fe20000010000 */
[----:B------:R5:W-:Y:S03]  /*ebc0*/  MUFU.EX2 R156, R142 ;  /* 0x0000008e009c7308 */ /* 0x000be60000000800 */
[C---:B------:R-:W-:Y:S01]  /*ebd0*/  HMMA.16816.F32.BF16 R112, R16.reuse, R34, R112 ;  /* 0x000000221070723c */ /* 0x040fe20000041870 */
[----:B------:R-:W-:Y:S03]  /*ebe0*/  LDSM.16.MT88.4 R32, [R14+0x4900] ;  /* 0x004900000e20783b */ /* 0x000fe60000004200 */
[----:B------:R-:W-:Y:S03]  /*ebf0*/  FADD.FTZ R152, R157, R152 ;  /* 0x000000989d987221 */ /* 0x000fe60000010000 */
[----:B------:R-:W1:Y:S01]  /*ec00*/  MUFU.EX2 R204, R204 ;  /* 0x000000cc00cc7308 */ /* 0x000e620000000800 */
[C---:B------:R-:W-:Y:S04]  /*ec10*/  HMMA.16816.F32.BF16 R116, R16.reuse, R124, R116 ;  /* 0x0000007c1074723c */ /* 0x040fe80000041874 */
[----:B------:R-:W-:Y:S04]  /*ec20*/  FADD.FTZ R163, R163, R152 ;  /* 0x00000098a3a37221 */ /* 0x000fe80000010000 */
[C---:B------:R-:W-:Y:S01]  /*ec30*/  HMMA.16816.F32.BF16 R120, R16.reuse, R126, R120 ;  /* 0x0000007e1078723c */ /* 0x040fe20000041878 */
[----:B------:R-:W-:Y:S01]  /*ec40*/  LDSM.16.MT88.4 R124, [R13+0x1100] ;  /* 0x001100000d7c783b */ /* 0x000fe20000004200 */
[----:B------:R-:W-:Y:S02]  /*ec50*/  MUFU.EX2 R167, R167 ;  /* 0x000000a700a77308 */ /* 0x000fe40000000800 */
[----:B------:R-:W-:Y:S04]  /*ec60*/  FADD.FTZ R163, R162, R163 ;  /* 0x000000a3a2a37221 */ /* 0x000fe80000010000 */
[C---:B------:R-:W-:Y:S01]  /*ec70*/  HMMA.16816.F32.BF16 R36, R16.reuse, R128, R36 ;  /* 0x000000801024723c */ /* 0x040fe20000041824 */
[----:B-----5:R-:W-:Y:S03]  /*ec80*/  LDSM.16.MT88.4 R140, [R14+0x3900] ;  /* 0x003900000e8c783b */ /* 0x020fe60000004200 */
[----:B------:R-:W5:Y:S01]  /*ec90*/  MUFU.EX2 R170, R170 ;  /* 0x000000aa00aa7308 */ /* 0x000f620000000800 */
[----:B------:R-:W-:Y:S03]  /*eca0*/  FADD.FTZ R164, R164, R163 ;  /* 0x000000a3a4a47221 */ /* 0x000fe60000010000 */
[C---:B------:R-:W-:Y:S01]  /*ecb0*/  HMMA.16816.F32.BF16 R40, R16.reuse, R130, R40 ;  /* 0x000000821028723c */ /* 0x040fe20000041828 */
[----:B------:R-:W-:Y:S03]  /*ecc0*/  LDSM.16.MT88.4 R128, [R14+0x1100] ;  /* 0x001100000e80783b */ /* 0x000fe60000004200 */
[----:B------:R-:W-:Y:S02]  /*ecd0*/  FADD.FTZ R164, R165, R164 ;  /* 0x000000a4a5a47221 */ /* 0x000fe40000010000 */
[----:B------:R-:W-:Y:S02]  /*ece0*/  MUFU.EX2 R168, R168 ;  /* 0x000000a800a87308 */ /* 0x000fe40000000800 */
[C---:B------:R-:W-:Y:S08]  /*ecf0*/  HMMA.16816.F32.BF16 R44, R16.reuse, R132, R44 ;  /* 0x00000084102c723c */ /* 0x040ff0000004182c */
[C---:B------:R-:W-:Y:S01]  /*ed00*/  HMMA.16816.F32.BF16 R48, R16.reuse, R134, R48 ;  /* 0x000000861030723c */ /* 0x040fe20000041830 */
[----:B------:R-:W-:Y:S01]  /*ed10*/  LDSM.16.MT88.4 R132, [R14+0x1900] ;  /* 0x001900000e84783b */ /* 0x000fe20000004200 */
[----:B------:R-:W1:Y:S06]  /*ed20*/  MUFU.EX2 R171, R171 ;  /* 0x000000ab00ab7308 */ /* 0x000e6c0000000800 */
[C---:B------:R-:W-:Y:S04]  /*ed30*/  HMMA.16816.F32.BF16 R52, R16.reuse, R136, R52 ;  /* 0x000000881034723c */ /* 0x040fe80000041834 */
[----:B------:R-:W-:Y:S04]  /*ed40*/  MUFU.EX2 R159, R159 ;  /* 0x0000009f009f7308 */ /* 0x000fe80000000800 */
[C---:B------:R-:W-:Y:S01]  /*ed50*/  HMMA.16816.F32.BF16 R56, R16.reuse, R138, R56 ;  /* 0x0000008a1038723c */ /* 0x040fe20000041838 */
[----:B------:R-:W-:Y:S05]  /*ed60*/  LDSM.16.MT88.4 R136, [R176+UR4+0x3900] ;  /* 0x00390004b088783b */ /* 0x000fea0008004200 */
[----:B------:R-:W2:Y:S02]  /*ed70*/  MUFU.EX2 R166, R166 ;  /* 0x000000a600a67308 */ /* 0x000ea40000000800 */
[C---:B---3--:R-:W-:Y:S08]  /*ed80*/  HMMA.16816.F32.BF16 R60, R16.reuse, R28, R60 ;  /* 0x0000001c103c723c */ /* 0x048ff0000004183c */
[C---:B------:R-:W-:Y:S01]  /*ed90*/  HMMA.16816.F32.BF16 R64, R16.reuse, R30, R64 ;  /* 0x0000001e1040723c */ /* 0x040fe20000041840 */
[----:B------:R-:W3:Y:S01]  /*eda0*/  LDSM.16.MT88.4 R28, [R176+UR4+0x4900] ;  /* 0x00490004b01c783b */ /* 0x000ee20008004200 */
[----:B------:R-:W3:Y:S06]  /*edb0*/  MUFU.EX2 R172, R172 ;  /* 0x000000ac00ac7308 */ /* 0x000eec0000000800 */
[C---:B-1----:R-:W-:Y:S08]  /*edc0*/  HMMA.16816.F32.BF16 R68, R16.reuse, R20, R68 ;  /* 0x000000141044723c */ /* 0x042ff00000041844 */
[C---:B------:R-:W-:Y:S01]  /*edd0*/  HMMA.16816.F32.BF16 R72, R16.reuse, R22, R72 ;  /* 0x000000161048723c */ /* 0x040fe20000041848 */
[----:B------:R-:W1:Y:S07]  /*ede0*/  LDSM.16.MT88.4 R20, [R177+UR4+0x1100] ;  /* 0x00110004b114783b */ /* 0x000e6e0008004200 */
[C---:B--2---:R-:W-:Y:S08]  /*edf0*/  HMMA.16816.F32.BF16 R76, R16.reuse, R24, R76 ;  /* 0x00000018104c723c */ /* 0x044ff0000004184c */
[C---:B------:R-:W-:Y:S01]  /*ee00*/  HMMA.16816.F32.BF16 R80, R16.reuse, R26, R80 ;  /* 0x0000001a1050723c */ /* 0x040fe20000041850 */
[----:B------:R-:W2:Y:S07]  /*ee10*/  LDSM.16.MT88.4 R24, [R176+UR4+0x1100] ;  /* 0x00110004b018783b */ /* 0x000eae0008004200 */
[C---:B---3--:R-:W-:Y:S08]  /*ee20*/  HMMA.16816.F32.BF16 R84, R16.reuse, R28, R84 ;  /* 0x0000001c1054723c */ /* 0x048ff00000041854 */
[C---:B------:R-:W-:Y:S01]  /*ee30*/  HMMA.16816.F32.BF16 R88, R16.reuse, R30, R88 ;  /* 0x0000001e1058723c */ /* 0x040fe20000041858 */
[----:B------:R-:W3:Y:S07]  /*ee40*/  LDSM.16.MT88.4 R28, [R177+UR4+0x3100] ;  /* 0x00310004b11c783b */ /* 0x000eee0008004200 */
[C---:B------:R-:W-:Y:S08]  /*ee50*/  HMMA.16816.F32.BF16 R92, R16.reuse, R32, R92 ;  /* 0x00000020105c723c */ /* 0x040ff0000004185c */
[----:B------:R-:W-:Y:S01]  /*ee60*/  HMMA.16816.F32.BF16 R96, R16, R34, R96 ;  /* 0x000000221060723c */ /* 0x000fe20000041860 */
[----:B------:R-:W2:Y:S06]  /*ee70*/  LDSM.16.MT88.4 R32, [R13+0x3100] ;  /* 0x003100000d20783b */ /* 0x000eac0000004200 */
[----:B----4-:R-:W-:Y:S02]  /*ee80*/  F2FP.BF16.PACK_AB R16, R174, R173 ;  /* 0x000000adae10723e */ /* 0x010fe400000010ff */
[----:B------:R-:W-:Y:S03]  /*ee90*/  F2FP.BF16.PACK_AB R18, R204, R169 ;  /* 0x000000a9cc12723e */ /* 0x000fe600000010ff */
[C---:B-----5:R-:W-:Y:S01]  /*eea0*/  F2FP.BF16.PACK_AB R17, R170.reuse, R167 ;  /* 0x000000a7aa11723e */ /* 0x060fe200000010ff */
[----:B------:R-:W-:Y:S01]  /*eeb0*/  FADD.FTZ R167, R167, R164 ;  /* 0x000000a4a7a77221 */ /* 0x000fe20000010000 */
[C---:B------:R-:W-:Y:S03]  /*eec0*/  F2FP.BF16.PACK_AB R19, R171.reuse, R168 ;  /* 0x000000a8ab13723e */ /* 0x040fe600000010ff */
[----:B------:R-:W-:Y:S04]  /*eed0*/  FADD.FTZ R167, R170, R167 ;  /* 0x000000a7aaa77221 */ /* 0x000fe80000010000 */
[C---:B-1----:R-:W-:Y:S03]  /*eee0*/  HMMA.16816.F32.BF16 R4, R16.reuse, R20, R4 ;  /* 0x000000141004723c */ /* 0x042fe60000041804 */
[----:B------:R-:W-:Y:S04]  /*eef0*/  FADD.FTZ R168, R168, R167 ;  /* 0x000000a7a8a87221 */ /* 0x000fe80000010000 */
[----:B------:R-:W-:Y:S01]  /*ef00*/  FADD.FTZ R168, R171, R168 ;  /* 0x000000a8aba87221 */ /* 0x000fe20000010000 */
[C---:B------:R-:W-:Y:S01]  /*ef10*/  HMMA.16816.F32.BF16 R8, R16.reuse, R22, R8 ;  /* 0x000000161008723c */ /* 0x040fe20000041808 */
[----:B------:R-:W1:Y:S07]  /*ef20*/  LDSM.16.MT88.4 R20, [R176+UR4+0x3100] ;  /* 0x00310004b014783b */ /* 0x000e6e0008004200 */
[C---:B------:R-:W-:Y:S08]  /*ef30*/  HMMA.16816.F32.BF16 R100, R16.reuse, R124, R100 ;  /* 0x0000007c1064723c */ /* 0x040ff00000041864 */
[C---:B------:R-:W-:Y:S01]  /*ef40*/  HMMA.16816.F32.BF16 R104, R16.reuse, R126, R104 ;  /* 0x0000007e1068723c */ /* 0x040fe20000041868 */
[----:B------:R-:W-:Y:S07]  /*ef50*/  LDSM.16.MT88.4 R124, [R177+UR4+0x1900] ;  /* 0x00190004b17c783b */ /* 0x000fee0008004200 */
[C---:B--2---:R-:W-:Y:S08]  /*ef60*/  HMMA.16816.F32.BF16 R108, R16.reuse, R24, R108 ;  /* 0x00000018106c723c */ /* 0x044ff0000004186c */
[C---:B------:R-:W-:Y:S01]  /*ef70*/  HMMA.16816.F32.BF16 R112, R16.reuse, R26, R112 ;  /* 0x0000001a1070723c */ /* 0x040fe20000041870 */
[----:B------:R-:W2:Y:S07]  /*ef80*/  LDSM.16.MT88.4 R24, [R14+0x3100] ;  /* 0x003100000e18783b */ /* 0x000eae0000004200 */
[C---:B------:R-:W-:Y:S08]  /*ef90*/  HMMA.16816.F32.BF16 R116, R16.reuse, R128, R116 ;  /* 0x000000801074723c */ /* 0x040ff00000041874 */
[C---:B------:R-:W-:Y:S08]  /*efa0*/  HMMA.16816.F32.BF16 R120, R16.reuse, R130, R120 ;  /* 0x000000821078723c */ /* 0x040ff00000041878 */
[C---:B---3--:R-:W-:Y:S08]  /*efb0*/  HMMA.16816.F32.BF16 R36, R16.reuse, R28, R36 ;  /* 0x0000001c1024723c */ /* 0x048ff00000041824 */
[C---:B------:R-:W-:Y:S01]  /*efc0*/  HMMA.16816.F32.BF16 R40, R16.reuse, R30, R40 ;  /* 0x0000001e1028723c */ /* 0x040fe20000041828 */
[----:B------:R-:W3:Y:S07]  /*efd0*/  LDSM.16.MT88.4 R28, [R177+UR4+0x5100] ;  /* 0x00510004b11c783b */ /* 0x000eee0008004200 */
[C---:B------:R-:W-:Y:S08]  /*efe0*/  HMMA.16816.F32.BF16 R44, R16.reuse, R32, R44 ;  /* 0x00000020102c723c */ /* 0x040ff0000004182c */
        /* <DEDUP_REMOVED lines=13> */
[----:B------:R-:W4:Y:S07]  /*f0c0*/  LDSM.16.MT88.4 R32, [R176+UR4+0x1900] ;  /* 0x00190004b020783b */ /* 0x000f2e0008004200 */
[C---:B-1----:R-:W-:Y:S08]  /*f0d0*/  HMMA.16816.F32.BF16 R84, R16.reuse, R20, R84 ;  /* 0x000000141054723c */ /* 0x042ff00000041854 */
[C---:B------:R-:W-:Y:S01]  /*f0e0*/  HMMA.16816.F32.BF16 R88, R16.reuse, R22, R88 ;  /* 0x000000161058723c */ /* 0x040fe20000041858 */
[----:B------:R-:W1:Y:S07]  /*f0f0*/  LDSM.16.MT88.4 R20, [R177+UR4+0x3900] ;  /* 0x00390004b114783b */ /* 0x000e6e0008004200 */
[C---:B--2---:R-:W-:Y:S08]  /*f100*/  HMMA.16816.F32.BF16 R92, R16.reuse, R24, R92 ;  /* 0x00000018105c723c */ /* 0x044ff0000004185c */
[----:B------:R-:W-:Y:S01]  /*f110*/  HMMA.16816.F32.BF16 R96, R16, R26, R96 ;  /* 0x0000001a1060723c */ /* 0x000fe20000041860 */
[----:B------:R-:W2:Y:S06]  /*f120*/  LDSM.16.MT88.4 R24, [R13+0x3900] ;  /* 0x003900000d18783b */ /* 0x000eac0000004200 */
[----:B------:R-:W-:Y:S02]  /*f130*/  F2FP.BF16.PACK_AB R16, R166, R159 ;  /* 0x0000009fa610723e */ /* 0x000fe400000010ff */
[----:B------:R-:W-:Y:S03]  /*f140*/  F2FP.BF16.PACK_AB R18, R175, R172 ;  /* 0x000000acaf12723e */ /* 0x000fe600000010ff */
[C---:B------:R-:W-:Y:S01]  /*f150*/  F2FP.BF16.PACK_AB R17, R206.reuse, R205 ;  /* 0x000000cdce11723e */ /* 0x040fe200000010ff */
[----:B------:R-:W-:Y:S01]  /*f160*/  FADD.FTZ R205, R205, R168 ;  /* 0x000000a8cdcd7221 */ /* 0x000fe20000010000 */
[C---:B------:R-:W-:Y:S03]  /*f170*/  F2FP.BF16.PACK_AB R19, R207.reuse, R156 ;  /* 0x0000009ccf13723e */ /* 0x040fe600000010ff */
[----:B------:R-:W-:Y:S04]  /*f180*/  FADD.FTZ R205, R206, R205 ;  /* 0x000000cdcecd7221 */ /* 0x000fe80000010000 */
[C---:B------:R-:W-:Y:S01]  /*f190*/  HMMA.16816.F32.BF16 R128, R16.reuse, R124, R4 ;  /* 0x0000007c1080723c */ /* 0x040fe20000041804 */
[----:B------:R-:W5:Y:S02]  /*f1a0*/  LDSM.16.MT88.4 R4, [R13+0x5900] ;  /* 0x005900000d04783b */ /* 0x000f640000004200 */
[----:B------:R-:W-:Y:S04]  /*f1b0*/  FADD.FTZ R156, R156, R205 ;  /* 0x000000cd9c9c7221 */ /* 0x000fe80000010000 */
[----:B------:R-:W-:Y:S01]  /*f1c0*/  FADD.FTZ R198, R207, R156 ;  /* 0x0000009ccfc67221 */ /* 0x000fe20000010000 */
[C---:B------:R-:W-:Y:S01]  /*f1d0*/  HMMA.16816.F32.BF16 R124, R16.reuse, R126, R8 ;  /* 0x0000007e107c723c */ /* 0x040fe20000041808 */
[----:B------:R-:W1:Y:S07]  /*f1e0*/  LDSM.16.MT88.4 R8, [R176+UR4+0x5900] ;  /* 0x00590004b008783b */ /* 0x000e6e0008004200 */
[C---:B---3--:R-:W-:Y:S08]  /*f1f0*/  HMMA.16816.F32.BF16 R100, R16.reuse, R28, R100 ;  /* 0x0000001c1064723c */ /* 0x048ff00000041864 */
[C---:B------:R-:W-:Y:S08]  /*f200*/  HMMA.16816.F32.BF16 R104, R16.reuse, R30, R104 ;  /* 0x0000001e1068723c */ /* 0x040ff00000041868 */
[C---:B----4-:R-:W-:Y:S08]  /*f210*/  HMMA.16816.F32.BF16 R108, R16.reuse, R32, R108 ;  /* 0x00000020106c723c */ /* 0x050ff0000004186c */
[C---:B------:R-:W-:Y:S08]  /*f220*/  HMMA.16816.F32.BF16 R112, R16.reuse, R34, R112 ;  /* 0x000000221070723c */ /* 0x040ff00000041870 */
[C---:B------:R-:W-:Y:S08]  /*f230*/  HMMA.16816.F32.BF16 R116, R16.reuse, R132, R116 ;  /* 0x000000841074723c */ /* 0x040ff00000041874 */
[C---:B------:R-:W-:Y:S08]  /*f240*/  HMMA.16816.F32.BF16 R120, R16.reuse, R134, R120 ;  /* 0x000000861078723c */ /* 0x040ff00000041878 */
[C---:B-1----:R-:W-:Y:S08]  /*f250*/  HMMA.16816.F32.BF16 R36, R16.reuse, R20, R36 ;  /* 0x000000141024723c */ /* 0x042ff00000041824 */
[C---:B------:R-:W-:Y:S01]  /*f260*/  HMMA.16816.F32.BF16 R40, R16.reuse, R22, R40 ;  /* 0x000000161028723c */ /* 0x040fe20000041828 */
[----:B------:R-:W1:Y:S07]  /*f270*/  LDSM.16.MT88.4 R20, [R14+0x5900] ;  /* 0x005900000e14783b */ /* 0x000e6e0000004200 */
        /* <DEDUP_REMOVED lines=8> */
[C---:B-----5:R-:W-:Y:S07]  /*f300*/  HMMA.16816.F32.BF16 R76, R16.reuse, R4, R76 ;  /* 0x00000004104c723c */ /* 0x060fee000004184c */
[----:B------:R-:W-:Y:S01]  /*f310*/  FADD.FTZ R4, R148, R151 ;  /* 0x0000009794047221 */ /* 0x000fe20000010000 */
[C---:B------:R-:W-:Y:S04]  /*f320*/  HMMA.16816.F32.BF16 R80, R16.reuse, R6, R80 ;  /* 0x000000061050723c */ /* 0x040fe80000041850 */
[----:B------:R-:W-:Y:S04]  /*f330*/  FADD.FTZ R4, R153, R4 ;  /* 0x0000000499047221 */ /* 0x000fe80000010000 */
[C---:B------:R-:W-:Y:S04]  /*f340*/  HMMA.16816.F32.BF16 R84, R16.reuse, R8, R84 ;  /* 0x000000081054723c */ /* 0x040fe80000041854 */
[----:B------:R-:W-:Y:S04]  /*f350*/  FADD.FTZ R3, R15, R4 ;  /* 0x000000040f037221 */ /* 0x000fe80000010000 */
[C---:B------:R-:W-:Y:S04]  /*f360*/  HMMA.16816.F32.BF16 R88, R16.reuse, R10, R88 ;  /* 0x0000000a1058723c */ /* 0x040fe80000041858 */
[----:B------:R-:W-:Y:S04]  /*f370*/  FADD.FTZ R3, R158, R3 ;  /* 0x000000039e037221 */ /* 0x000fe80000010000 */
[----:B------:R-:W-:Y:S01]  /*f380*/  FADD.FTZ R4, R160, R3 ;  /* 0x00000003a0047221 */ /* 0x000fe20000010000 */
[----:B------:R-:W-:Y:S01]  /*f390*/  IADD3 R3, R202, -0x2, RZ ;  /* 0xfffffffeca037810 */ /* 0x000fe20007ffe0ff */
[C---:B-1----:R-:W-:Y:S03]  /*f3a0*/  HMMA.16816.F32.BF16 R92, R16.reuse, R20, R92 ;  /* 0x00000014105c723c */ /* 0x042fe6000004185c */
[----:B------:R-:W-:Y:S01]  /*f3b0*/  FADD.FTZ R4, R161, R4 ;  /* 0x00000004a1047221 */ /* 0x000fe20000010000 */
[----:B------:R-:W-:Y:S03]  /*f3c0*/  ISETP.GE.AND P0, PT, R3, UR11, PT ;  /* 0x0000000b03007c0c */ /* 0x000fe6000bf06270 */
        /* <DEDUP_REMOVED lines=9> */
[----:B------:R-:W-:-:S05]  /*f460*/  @!P0 BRA `(.L_x_5107) ;  /* 0x0000036000008947 */ /* 0x000fca0003800000 */
        /* <DEDUP_REMOVED lines=33> */
[----:B------:R3:W-:Y:S04]  /*f680*/  SHFL.IDX PT, R8, R7, 0x1, 0x181f ;  /* 0x00381f0007087f89 */ /* 0x0007e800000e0000 */
[----:B------:R-:W4:Y:S01]  /*f690*/  SHFL.IDX PT, R6, R9, 0x1, 0x181f ;  /* 0x00381f0009067f89 */ /* 0x000f2200000e0000 */
[C---:B-1----:R-:W-:Y:S02]  /*f6a0*/  IADD3 R16, P0, R10.reuse, R203, RZ ;  /* 0x000000cb0a107210 */ /* 0x042fe40007f1e0ff */
[----:B------:R-:W-:Y:S02]  /*f6b0*/  IADD3 R14, P2, R10, R199, RZ ;  /* 0x000000c70a0e7210 */ /* 0x000fe40007f5e0ff */
[----:B--2---:R-:W-:Y:S02]  /*f6c0*/  IADD3.X R17, R12, R201, RZ, P0, !PT ;  /* 0x000000c90c117210 */ /* 0x004fe400007fe4ff */
[-C--:B------:R-:W-:Y:S01]  /*f6d0*/  IADD3 R10, P1, R10, R4.reuse, RZ ;  /* 0x000000040a0a7210 */ /* 0x080fe20007f3e0ff */
[----:B---3--:R-:W-:Y:S02]  /*f6e0*/  IMAD.SHL.U32 R7, R3, 0x2, RZ ;  /* 0x0000000203077824 */ /* 0x008fe400078e00ff */
[C-C-:B------:R-:W-:Y:S02]  /*f6f0*/  IMAD.X R15, R12.reuse, 0x1, R200.reuse, P2 ;  /* 0x000000010c0f7824 */ /* 0x140fe400010e06c8 */
[----:B------:R-:W-:Y:S01]  /*f700*/  IMAD.X R11, R12, 0x1, R5, P1 ;  /* 0x000000010c0b7824 */ /* 0x000fe200008e0605 */
[----:B------:R1:W-:Y:S01]  /*f710*/  LDGSTS.E.BYPASS.LTC128B.128 [R7+0xc100], [R16.64], !P5 ;  /* 0x0c10000010077fae */ /* 0x0003e2000e901d54 */
[C---:B----4-:R-:W-:Y:S02]  /*f720*/  IADD3 R4, P0, R6.reuse, R4, RZ ;  /* 0x0000000406047210 */ /* 0x050fe40007f1e0ff */
[----:B------:R-:W-:Y:S01]  /*f730*/  IADD3 R12, P1, R6, R203, RZ ;  /* 0x000000cb060c7210 */ /* 0x000fe20007f3e0ff */
[----:B------:R1:W-:Y:S01]  /*f740*/  LDGSTS.E.BYPASS.LTC128B.128 [R7+0xe100], [R14.64], !P4 ;  /* 0x0e1000000e077fae */ /* 0x0003e2000e101d54 */
[----:B------:R-:W-:Y:S02]  /*f750*/  IADD3.X R5, R8, R5, RZ, P0, !PT ;  /* 0x0000000508057210 */ /* 0x000fe400007fe4ff */
[----:B------:R-:W-:Y:S01]  /*f760*/  IADD3 R18, P0, R6, R199, RZ ;  /* 0x000000c706127210 */ /* 0x000fe20007f1e0ff */
[----:B------:R1:W-:Y:S01]  /*f770*/  LDGSTS.E.BYPASS.LTC128B.128 [R7+0x10100], [R10.64], !P6 ;  /* 0x101000000a077fae */ /* 0x0003e2000f101d54 */
[C---:B------:R-:W-:Y:S03]  /*f780*/  IMAD.X R13, R8.reuse, 0x1, R201, P1 ;  /* 0x00000001080d7824 */ /* 0x040fe600008e06c9 */
[----:B------:R-:W-:Y:S02]  /*f790*/  IMAD.X R19, R8, 0x1, R200, P0 ;  /* 0x0000000108137824 */ /* 0x000fe400000e06c8 */
[----:B------:R1:W-:Y:S04]  /*f7a0*/  LDGSTS.E.BYPASS.LTC128B.128 [R7+0xd100], [R12.64], !P5 ;  /* 0x0d1000000c077fae */ /* 0x0003e8000e901d54 */
[----:B------:R1:W-:Y:S04]  /*f7b0*/  LDGSTS.E.BYPASS.LTC128B.128 [R7+0xf100], [R18.64], !P4 ;  /* 0x0f10000012077fae */ /* 0x0003e8000e101d54 */
[----:B------:R1:W-:Y:S02]  /*f7c0*/  LDGSTS.E.BYPASS.LTC128B.128 [R7+0x11100], [R4.64], !P6 ;  /* 0x1110000004077fae */ /* 0x0003e4000f101d54 */
.L_x_5107:
        /* <DEDUP_REMOVED lines=9> */
.L_x_5097:
        /* <DEDUP_REMOVED lines=12> */
[----:B------:R-:W-:Y:S02]  /*f920*/  MOV R7, 0xff800000 ;  /* 0xff80000000077802 */ /* 0x000fe40000000f00 */
[----:B------:R-:W-:-:S09]  /*f930*/  FSETP.NE.FTZ.AND P0, PT, R4, RZ, PT ;  /* 0x000000ff0400720b */ /* 0x000fd20003f15000 */
[----:B------:R-:W1:Y:S01]  /*f940*/  @P1 MUFU.RCP R6, R5 ;  /* 0x0000000500061308 */ /* 0x000e620000001000 */
[----:B------:R-:W-:-:S03]  /*f950*/  @P1 MOV R8, 0x3f317218 ;  /* 0x3f31721800081802 */ /* 0x000fc60000000f00 */
[----:B------:R-:W-:Y:S02]  /*f960*/  @P0 MOV R9, 0x3f317218 ;  /* 0x3f31721800090802 */ /* 0x000fe40000000f00 */
[----:B------:R-:W-:Y:S02]  /*f970*/  @P1 FMUL.FTZ R8, R8, c[0x0][0x2d0] ;  /* 0x0000b40008081a20 */ /* 0x000fe40000410000 */
[----:B------:R-:W2:Y:S01]  /*f980*/  @P1 MUFU.LG2 R5, R5 ;  /* 0x0000000500051308 */ /* 0x000ea20000000c00 */
[----:B------:R-:W-:Y:S02]  /*f990*/  @P0 FMUL.FTZ R9, R9, c[0x0][0x2d0] ;  /* 0x0000b40009090a20 */ /* 0x000fe40000410000 */
[----:B-1----:R-:W-:-:S05]  /*f9a0*/  FMUL.FTZ R128, R6, R128 ;  /* 0x0000008006807220 */ /* 0x002fca0000410000 */
[----:B------:R-:W1:Y:S01]  /*f9b0*/  @P0 MUFU.RCP R3, R4 ;  /* 0x0000000400030308 */ /* 0x000e620000001000 */
        /* <DEDUP_REMOVED lines=47> */
[----:B------:R3:W4:Y:S01]  /*fcb0*/  @P0 MUFU.LG2 R6, R4 ;  /* 0x0000000400060308 */ /* 0x0007220000000c00 */
[----:B--2---:R-:W-:-:S02]  /*fcc0*/  @P1 FMUL.FTZ R5, R5, 0.69314718246459960938 ;  /* 0x3f31721805051820 */ /* 0x004fc40000410000 */
[C---:B-1----:R-:W-:Y:S02]  /*fcd0*/  FMUL.FTZ R130, R3.reuse, R130 ;  /* 0x0000008203827220 */ /* 0x042fe40000410000 */
[C---:B------:R-:W-:Y:S02]  /*fce0*/  FMUL.FTZ R131, R3.reuse, R131 ;  /* 0x0000008303837220 */ /* 0x040fe40000410000 */
[C---:B------:R-:W-:Y:S02]  /*fcf0*/  FMUL.FTZ R126, R3.reuse, R126 ;  /* 0x0000007e037e7220 */ /* 0x040fe40000410000 */
[C---:B------:R-:W-:Y:S02]  /*fd00*/  FMUL.FTZ R127, R3.reuse, R127 ;  /* 0x0000007f037f7220 */ /* 0x040fe40000410000 */
[C---:B------:R-:W-:Y:S02]  /*fd10*/  FMUL.FTZ R102, R3.reuse, R102 ;  /* 0x0000006603667220 */ /* 0x040fe40000410000 */
[----:B------:R-:W-:-:S02]  /*fd20*/  FMUL.FTZ R103, R3, R103 ;  /* 0x0000006703677220 */ /* 0x000fc40000410000 */
[C---:B------:R-:W-:Y:S01]  /*fd30*/  FMUL.FTZ R106, R3.reuse, R106 ;  /* 0x0000006a036a7220 */ /* 0x040fe20000410000 */
[----:B---3--:R-:W-:Y:S01]  /*fd40*/  MOV R4, 0xff800000 ;  /* 0xff80000000047802 */ /* 0x008fe20000000f00 */
[----:B----4-:R-:W-:Y:S02]  /*fd50*/  @P0 FMUL.FTZ R6, R6, 0.69314718246459960938 ;  /* 0x3f31721806060820 */ /* 0x010fe40000410000 */
        /* <DEDUP_REMOVED lines=41> */
[----:B------:R-:W-:Y:S02]  /*fff0*/  @P1 FFMA.FTZ R4, R8, R2, R5 ;  /* 0x0000000208041223 */ /* 0x000fe40000010005 */
[----:B------:R-:W-:Y:S02]  /*10000*/  @P0 FFMA.FTZ R7, R9, R0, R6 ;  /* 0x0000000009070223 */ /* 0x000fe40000010006 */
.L_x_5057:
[----:B------:R-:W-:Y:S05]  /*10010*/  @P2 BRA `(.L_x_5109) ;  /* 0x0000199000002947 */ /* 0x000fea0003800000 */
[----:B------:R-:W1:Y:S01]  /*10020*/  S2R R3, SR_CTAID.Y ;  /* 0x0000000000037919 */ /* 0x000e620000002600 */
[----:B------:R-:W-:Y:S01]  /*10030*/  IMAD R6, RZ, RZ, -UR14 ;  /* 0x8000000eff067e24 */ /* 0x000fe2000f8e02ff */
[----:B------:R-:W-:Y:S01]  /*10040*/  USHF.R.S32.HI UR6, URZ, 0x1f, UR14 ;  /* 0x0000001f3f067899 */ /* 0x000fe2000801140e */
[----:B------:R-:W-:Y:S01]  /*10050*/  IMAD.MOV.U32 R11, RZ, RZ, c[0x0][0x4e8] ;  /* 0x00013a00ff0b7624 */ /* 0x000fe200078e00ff */
[----:B------:R-:W2:Y:S01]  /*10060*/  S2R R2, SR_TID.X ;  /* 0x0000000000027919 */ /* 0x000ea20000002100 */
[----:B------:R-:W-:Y:S01]  /*10070*/  ULDC.64 UR4, c[0x0][0x4d0] ;  /* 0x0001340000047ab9 */ /* 0x000fe20000000a00 */
[----:B------:R-:W-:Y:S01]  /*10080*/  BSSY B0, `(.L_x_5110) ;  /* 0x00000ff000007945 */ /* 0x000fe20003800000 */
[----:B------:R-:W-:Y:S01]  /*10090*/  UIMAD UR7, UR6, UR4, URZ ;  /* 0x00000004060772a4 */ /* 0x000fe2000f8e023f */
[----:B------:R-:W3:Y:S01]  /*100a0*/  S2R R9, SR_CTAID.Z ;  /* 0x0000000000097919 */ /* 0x000ee20000002700 */
[----:B------:R-:W-:-:S03]  /*100b0*/  UIMAD.WIDE.U32 UR8, UR14, UR4, URZ ;  /* 0x000000040e0872a5 */ /* 0x000fc6000f8e003f */
[----:B------:R-:W-:Y:S01]  /*100c0*/  BAR.SYNC.DEFER_BLOCKING 0x1, 0x100 ;  /* 0x0044000000007b1d */ /* 0x000fe20000010000 */
[----:B------:R-:W-:Y:S01]  /*100d0*/  UIMAD UR7, UR14, UR5, UR7 ;  /* 0x000000050e0772a4 */ /* 0x000fe2000f8e0207 */
[C---:B------:R-:W-:Y:S01]  /*100e0*/  ISETP.NE.AND P1, PT, R11.reuse, 0x1, PT ;  /* 0x000000010b00780c */ /* 0x040fe20003f25270 */
[----:B------:R-:W-:Y:S01]  /*100f0*/  IMAD.U32 R16, RZ, RZ, UR8 ;  /* 0x00000008ff107e24 */ /* 0x000fe2000f8e00ff */
[----:B------:R-:W-:Y:S01]  /*10100*/  MOV R17, UR9 ;  /* 0x0000000900117c02 */ /* 0x000fe20008000f00 */
[----:B------:R-:W-:Y:S01]  /*10110*/  UIADD3 UR7, UR9, UR7, URZ ;  /* 0x0000000709077290 */ /* 0x000fe2000fffe03f */
[----:B------:R-:W4:Y:S01]  /*10120*/  S2R R10, SR_CTAID.X ;  /* 0x00000000000a7919 */ /* 0x000f220000002500 */
[----:B------:R-:W-:Y:S01]  /*10130*/  ULDC.64 UR4, c[0x0][0x438] ;  /* 0x00010e0000047ab9 */ /* 0x000fe20000000a00 */
[----:B------:R-:W-:Y:S01]  /*10140*/  IMAD R11, R11, c[0x0][0x388], RZ ;  /* 0x0000e2000b0b7a24 */ /* 0x000fe200078e02ff */
[----:B------:R-:W-:Y:S02]  /*10150*/  UIMAD.WIDE.U32 UR10, UR14, UR4, URZ ;  /* 0x000000040e0a72a5 */ /* 0x000fe4000f8e003f */
[----:B------:R-:W-:Y:S01]  /*10160*/  UIMAD UR4, UR6, UR4, URZ ;  /* 0x00000004060472a4 */ /* 0x000fe2000f8e023f */
[----:B-1----:R-:W-:-:S02]  /*10170*/  IMAD R6, R6, c[0x0][0x550], R3 ;  /* 0x0001540006067a24 */ /* 0x002fc400078e0203 */
[----:B------:R-:W-:Y:S01]  /*10180*/  IMAD.U32 R17, RZ, RZ, UR7 ;  /* 0x00000007ff117e24 */ /* 0x000fe2000f8e00ff */
[----:B------:R-:W-:Y:S01]  /*10190*/  UIMAD UR4, UR14, UR5, UR4 ;  /* 0x000000050e0472a4 */ /* 0x000fe2000f8e0204 */
[----:B--2---:R-:W-:Y:S01]  /*101a0*/  SHF.R.S32.HI R3, RZ, 0x1f, R2 ;  /* 0x0000001fff037819 */ /* 0x004fe20000011402 */
[----:B------:R-:W-:Y:S01]  /*101b0*/  IMAD.U32 R15, RZ, RZ, UR11 ;  /* 0x0000000bff0f7e24 */ /* 0x000fe2000f8e00ff */
[----:B------:R-:W-:Y:S01]  /*101c0*/  MOV R14, UR10 ;  /* 0x0000000a000e7c02 */ /* 0x000fe20008000f00 */
[----:B------:R-:W-:Y:S01]  /*101d0*/  UIADD3 UR4, UR11, UR4, URZ ;  /* 0x000000040b047290 */ /* 0x000fe2000fffe03f */
[-C--:B------:R-:W-:Y:S01]  /*101e0*/  LEA.HI R0, R3, R2.reuse, RZ, 0x5 ;  /* 0x0000000203007211 */ /* 0x080fe200078f28ff */
[----:B---3--:R-:W-:Y:S01]  /*101f0*/  IMAD.WIDE.U32 R16, R9, c[0x0][0x4d8], R16 ;  /* 0x0001360009107a25 */ /* 0x008fe200078e0010 */
[----:B------:R-:W-:Y:S02]  /*10200*/  LEA.HI R3, R3, R2, RZ, 0x2 ;  /* 0x0000000203037211 */ /* 0x000fe400078f10ff */
[----:B------:R-:W-:Y:S01]  /*10210*/  LOP3.LUT R5, R0, 0xffffffe0, RZ, 0xc0, !PT ;  /* 0xffffffe000057812 */ /* 0x000fe200078ec0ff */
[----:B------:R-:W-:Y:S01]  /*10220*/  IMAD.U32 R15, RZ, RZ, UR4 ;  /* 0x00000004ff0f7e24 */ /* 0x000fe2000f8e00ff */
[----:B------:R-:W-:Y:S01]  /*10230*/  SHF.R.S32.HI R13, RZ, 0x5, R0 ;  /* 0x00000005ff0d7819 */ /* 0x000fe20000011400 */
[----:B------:R-:W-:Y:S01]  /*10240*/  IMAD.MOV.U32 R18, RZ, RZ, R16 ;  /* 0x000000ffff127224 */ /* 0x000fe200078e0010 */
[----:B------:R-:W-:Y:S01]  /*10250*/  SHF.R.S32.HI R0, RZ, 0x1f, R0 ;  /* 0x0000001fff007819 */ /* 0x000fe20000011400 */
[----:B------:R-:W-:Y:S01]  /*10260*/  IMAD.IADD R5, R2, 0x1, -R5 ;  /* 0x0000000102057824 */ /* 0x000fe200078e0a05 */
[----:B------:R-:W-:Y:S01]  /*10270*/  LOP3.LUT R3, R3, 0xfffffffc, RZ, 0xc0, !PT ;  /* 0xfffffffc03037812 */ /* 0x000fe200078ec0ff */
[----:B------:R-:W-:Y:S01]  /*10280*/  IMAD.WIDE.U32 R14, R9, c[0x0][0x440], R14 ;  /* 0x00011000090e7a25 */ /* 0x000fe200078e000e */
[----:B------:R-:W-:-:S02]  /*10290*/  LEA.HI R0, R0, R13, RZ, 0x3 ;  /* 0x0000000d00007211 */ /* 0x000fc400078f18ff */
[----:B------:R-:W-:Y:S01]  /*102a0*/  IADD3 R3, -R3, R2, RZ ;  /* 0x0000000203037210 */ /* 0x000fe20007ffe1ff */
[----:B------:R-:W-:Y:S01]  /*102b0*/  IMAD.MOV.U32 R20, RZ, RZ, R14 ;  /* 0x000000ffff147224 */ /* 0x000fe200078e000e */
        /* <DEDUP_REMOVED lines=26> */
[C---:B------:R-:W-:Y:S01]  /*10460*/  IMAD R15, R6.reuse, c[0x0][0x4e4], R15 ;  /* 0x00013900060f7a24 */ /* 0x040fe200078e020f */
[----:B------:R-:W-:Y:S01]  /*10470*/  IADD3 R0, -R9, RZ, RZ ;  /* 0x000000ff09007210 */ /* 0x000fe20007ffe1ff */
[C---:B------:R-:W-:Y:S01]  /*10480*/  IMAD R17, R6.reuse, c[0x0][0x44c], R17 ;  /* 0x0001130006117a24 */ /* 0x040fe200078e0211 */
[----:B------:R-:W-:Y:S01]  /*10490*/  SHF.R.S32.HI R12, RZ, 0x1f, R9 ;  /* 0x0000001fff0c7819 */ /* 0x000fe20000011409 */
[----:B------:R-:W-:-:S04]  /*104a0*/  IMAD.WIDE.U32 R20, R6, c[0x0][0x448], R20 ;  /* 0x0001120006147a25 */ /* 0x000fc800078e0014 */
[----:B------:R-:W-:-:S04]  /*104b0*/  IMAD.WIDE.U32 R18, R6, c[0x0][0x4e0], R18 ;  /* 0x0001380006127a25 */ /* 0x000fc800078e0012 */
[----:B------:R-:W-:Y:S01]  /*104c0*/  @P1 IMAD.HI.U32 R6, R3, c[0x0][0x4ec], RZ ;  /* 0x00013b0003061a27 */ /* 0x000fe200078e00ff */
[----:B------:R-:W-:-:S03]  /*104d0*/  IADD3 R14, P0, R9, R18, RZ ;  /* 0x00000012090e7210 */ /* 0x000fc60007f1e0ff */
[----:B------:R-:W-:Y:S01]  /*104e0*/  IMAD R0, R0, c[0x0][0x4e8], R3 ;  /* 0x00013a0000007a24 */ /* 0x000fe200078e0203 */
[----:B------:R-:W-:Y:S01]  /*104f0*/  IADD3.X R15, R12, R19, R15, P0, !PT ;  /* 0x000000130c0f7210 */ /* 0x000fe200007fe40f */
[----:B------:R-:W-:Y:S01]  /*10500*/  IMAD.MOV.U32 R8, RZ, RZ, R3 ;  /* 0x000000ffff087224 */ /* 0x000fe200078e0003 */
[----:B------:R-:W-:Y:S01]  /*10510*/  @P1 SHF.R.U32.HI R8, RZ, c[0x0][0x4f0], R6 ;  /* 0x00013c00ff081a19 */ /* 0x000fe20000011606 */
[----:B------:R-:W-:Y:S01]  /*10520*/  IMAD.IADD R21, R21, 0x1, R17 ;  /* 0x0000000115157824 */ /* 0x000fe200078e0211 */
[----:B------:R-:W-:Y:S01]  /*10530*/  SHF.R.S32.HI R6, RZ, 0x1f, R0 ;  /* 0x0000001fff067819 */ /* 0x000fe20000011400 */
[----:B------:R-:W-:Y:S01]  /*10540*/  IMAD.WIDE.U32 R14, R0, c[0x0][0x4c8], R14 ;  /* 0x00013200000e7a25 */ /* 0x000fe200078e000e */
[----:B------:R-:W-:-:S03]  /*10550*/  IADD3 R12, -R8, RZ, RZ ;  /* 0x000000ff080c7210 */ /* 0x000fc60007ffe1ff */
[----:B------:R-:W-:Y:S01]  /*10560*/  IMAD R9, R6, c[0x0][0x4c8], RZ ;  /* 0x0001320006097a24 */ /* 0x000fe200078e02ff */
[----:B------:R-:W-:Y:S01]  /*10570*/  SHF.R.S32.HI R6, RZ, 0x1f, R8 ;  /* 0x0000001fff067819 */ /* 0x000fe20000011408 */
[----:B------:R-:W-:Y:S02]  /*10580*/  IMAD R12, R12, c[0x0][0x4e8], R3 ;  /* 0x00013a000c0c7a24 */ /* 0x000fe400078e0203 */
[----:B------:R-:W-:Y:S01]  /*10590*/  IMAD R9, R0, c[0x0][0x4cc], R9 ;  /* 0x0001330000097a24 */ /* 0x000fe200078e0209 */
[----:B------:R-:W-:Y:S01]  /*105a0*/  LEA R0, P0, R14, c[0x0][0x4a8], 0x2 ;  /* 0x00012a000e007a11 */ /* 0x000fe200078010ff */
[----:B------:R-:W-:Y:S01]  /*105b0*/  IMAD R3, R6, c[0x0][0x430], RZ ;  /* 0x00010c0006037a24 */ /* 0x000fe200078e02ff */
[----:B------:R-:W-:Y:S01]  /*105c0*/  SHF.R.S32.HI R6, RZ, 0x1f, R12 ;  /* 0x0000001fff067819 */ /* 0x000fe2000001140c */
[----:B------:R-:W-:Y:S02]  /*105d0*/  IMAD.IADD R9, R15, 0x1, R9 ;  /* 0x000000010f097824 */ /* 0x000fe400078e0209 */
[----:B------:R-:W-:Y:S01]  /*105e0*/  SHFL.IDX PT, R16, R0, 0x1, 0x1c1f ;  /* 0x003c1f0000107f89 */ /* 0x000fe200000e0000 */
[----:B------:R-:W-:-:S02]  /*105f0*/  IMAD.WIDE.U32 R20, R8, c[0x0][0x430], R20 ;  /* 0x00010c0008147a25 */ /* 0x000fc400078e0014 */
[----:B------:R-:W-:Y:S02]  /*10600*/  LEA.HI.X R9, R14, c[0x0][0x4ac], R9, 0x2, P0 ;  /* 0x00012b000e097a11 */ /* 0x000fe400000f1409 */
[----:B------:R-:W-:Y:S01]  /*10610*/  SHFL.IDX PT, R14, R0, RZ, 0x1c1f ;  /* 0x001c1fff000e7589 */ /* 0x000fe200000e0000 */
[----:B------:R-:W-:Y:S01]  /*10620*/  IMAD R3, R8, c[0x0][0x434], R3 ;  /* 0x00010d0008037a24 */ /* 0x000fe200078e0203 */
[C---:B------:R-:W-:Y:S01]  /*10630*/  LOP3.LUT P0, RZ, R5.reuse, 0x3, RZ, 0xc0, !PT ;  /* 0x0000000305ff7812 */ /* 0x040fe2000780c0ff */
[----:B------:R-:W-:Y:S01]  /*10640*/  IMAD.IADD R5, R5, 0x1, -R2 ;  /* 0x0000000105057824 */ /* 0x000fe200078e0a02 */
[----:B------:R-:W1:Y:S01]  /*10650*/  SHFL.IDX PT, R15, R9, RZ, 0x1c1f ;  /* 0x001c1fff090f7589 */ /* 0x000e6200000e0000 */
[----:B------:R-:W-:Y:S01]  /*10660*/  IMAD.IADD R21, R21, 0x1, R3 ;  /* 0x0000000115157824 */ /* 0x000fe200078e0203 */
[----:B------:R-:W-:Y:S01]  /*10670*/  ISETP.GE.OR P2, PT, R10, R11, P0 ;  /* 0x0000000b0a00720c */ /* 0x000fe20000746670 */
[----:B------:R-:W-:Y:S01]  /*10680*/  IMAD R3, R6, c[0x0][0x428], RZ ;  /* 0x00010a0006037a24 */ /* 0x000fe200078e02ff */
[----:B------:R2:W3:Y:S01]  /*10690*/  SHFL.IDX PT, R17, R9, 0x1, 0x1c1f ;  /* 0x003c1f0009117f89 */ /* 0x0004e200000e0000 */
[----:B------:R-:W-:-:S02]  /*106a0*/  IADD3 R6, R10, 0x8, RZ ;  /* 0x000000080a067810 */ /* 0x000fc40007ffe0ff */
[C---:B------:R-:W-:Y:S01]  /*106b0*/  IMAD R3, R12.reuse, c[0x0][0x42c], R3 ;  /* 0x00010b000c037a24 */ /* 0x040fe200078e0203 */
[----:B------:R-:W-:Y:S01]  /*106c0*/  SHF.L.U32 R5, R5, 0x1, RZ ;  /* 0x0000000105057819 */ /* 0x000fe200000006ff */
[----:B------:R-:W-:Y:S01]  /*106d0*/  IMAD.WIDE.U32 R12, R12, c[0x0][0x428], R20 ;  /* 0x00010a000c0c7a25 */ /* 0x000fe200078e0014 */
[----:B------:R-:W-:-:S04]  /*106e0*/  ISETP.GE.OR P0, PT, R6, R11, P0 ;  /* 0x0000000b0600720c */ /* 0x000fc80000706670 */
[----:B------:R-:W-:Y:S02]  /*106f0*/  IADD3 R8, R13, R3, RZ ;  /* 0x000000030d087210 */ /* 0x000fe40007ffe0ff */
[----:B------:R-:W-:-:S04]  /*10700*/  LEA R3, P1, R12, c[0x0][0x400], 0x2 ;  /* 0x000100000c037a11 */ /* 0x000fc800078210ff */
[----:B------:R-:W-:Y:S02]  /*10710*/  LEA.HI.X R8, R12, c[0x0][0x404], R8, 0x2, P1 ;  /* 0x000101000c087a11 */ /* 0x000fe400008f1408 */
[----:B------:R-:W-:Y:S01]  /*10720*/  ISETP.GE.AND P1, PT, R6, R11, PT ;  /* 0x0000000b0600720c */ /* 0x000fe20003f26270 */
[----:B------:R4:W4:Y:S04]  /*10730*/  SHFL.IDX PT, R12, R3, RZ, 0x1c1f ;  /* 0x001c1fff030c7589 */ /* 0x00092800000e0000 */
        /* <DEDUP_REMOVED lines=12> */
[C---:B------:R-:W-:Y:S02]  /*10800*/  IADD3 R2, R5.reuse, 0x20, RZ ;  /* 0x0000002005027810 */ /* 0x040fe40007ffe0ff */
[----:B------:R-:W-:-:S02]  /*10810*/  ISETP.GE.AND P4, PT, R5, c[0x0][0x3c8], PT ;  /* 0x0000f20005007a0c */ /* 0x000fc40003f86270 */
[----:B------:R-:W-:Y:S02]  /*10820*/  ISETP.GE.AND P0, PT, R2, c[0x0][0x3c8], PT ;  /* 0x0000f20002007a0c */ /* 0x000fe40003f06270 */
[----:B------:R-:W-:Y:S02]  /*10830*/  IADD3 R0, R5, 0x28, RZ ;  /* 0x0000002805007810 */ /* 0x000fe40007ffe0ff */
[----:B------:R-:W-:Y:S02]  /*10840*/  @!P3 LEA.HI R7, R7, R7, RZ, 0x1 ;  /* 0x000000070707b211 */ /* 0x000fe400078f08ff */
[----:B------:R-:W-:Y:S02]  /*10850*/  ISETP.GE.AND P5, PT, R0, c[0x0][0x3c8], PT ;  /* 0x0000f20000007a0c */ /* 0x000fe40003fa6270 */
[----:B------:R-:W-:Y:S02]  /*10860*/  @!P2 LEA.HI R6, R6, R6, RZ, 0x1 ;  /* 0x000000060606a211 */ /* 0x000fe400078f08ff */
[----:B------:R-:W-:Y:S01]  /*10870*/  @!P1 LEA.HI R4, R4, R4, RZ, 0x1 ;  /* 0x0000000404049211 */ /* 0x000fe200078f08ff */
[----:B--2-4-:R-:W-:Y:S01]  /*10880*/  @!P4 IMAD.WIDE R10, R5, 0x4, R12 ;  /* 0x00000004050ac825 */ /* 0x014fe200078e020c */
[----:B------:R-:W-:-:S02]  /*10890*/  @!P3 LOP3.LUT R7, R7, 0xfffffffe, RZ, 0xc0, !PT ;  /* 0xfffffffe0707b812 */ /* 0x000fc400078ec0ff */
[----:B------:R-:W-:Y:S02]  /*108a0*/  @!P2 LOP3.LUT R15, R6, 0xfffffffe, RZ, 0xc0, !PT ;  /* 0xfffffffe060fa812 */ /* 0x000fe400078ec0ff */
[----:B------:R-:W-:Y:S01]  /*108b0*/  @!P1 LOP3.LUT R17, R4, 0xfffffffe, RZ, 0xc0, !PT ;  /* 0xfffffffe04119812 */ /* 0x000fe200078ec0ff */
[----:B------:R1:W-:Y:S01]  /*108c0*/  @!P4 ST.E.64 [R10.64], R128 ;  /* 0x000000800a00c985 */ /* 0x0003e2000c101b14 */
[----:B------:R-:W-:Y:S01]  /*108d0*/  IADD3 R14, R5, 0x30, RZ ;  /* 0x00000030050e7810 */ /* 0x000fe20007ffe0ff */
[--C-:B------:R-:W-:Y:S01]  /*108e0*/  @!P3 IMAD.WIDE R6, R7, 0x4, R12.reuse ;  /* 0x000000040706b825 */ /* 0x100fe200078e020c */
[----:B------:R-:W-:Y:S02]  /*108f0*/  @!P0 LEA.HI R2, R2, R2, RZ, 0x1 ;  /* 0x0000000202028211 */ /* 0x000fe400078f08ff */
[----:B------:R-:W-:Y:S01]  /*10900*/  ISETP.GE.AND P4, PT, R14, c[0x0][0x3c8], PT ;  /* 0x0000f2000e007a0c */ /* 0x000fe20003f86270 */
[----:B------:R-:W-:Y:S01]  /*10910*/  @!P1 IMAD.WIDE R16, R17, 0x4, R12 ;  /* 0x0000000411109825 */ /* 0x000fe200078e020c */
[----:B------:R-:W-:Y:S01]  /*10920*/  @!P0 LOP3.LUT R19, R2, 0xfffffffe, RZ, 0xc0, !PT ;  /* 0xfffffffe02138812 */ /* 0x000fe200078ec0ff */
[----:B------:R2:W-:Y:S01]  /*10930*/  @!P3 ST.E.64 [R6.64], R124 ;  /* 0x0000007c0600b985 */ /* 0x0005e2000c101b14 */
[----:B------:R-:W-:-:S02]  /*10940*/  IADD3 R20, R5, 0x38, RZ ;  /* 0x0000003805147810 */ /* 0x000fc40007ffe0ff */
[----:B------:R-:W-:Y:S01]  /*10950*/  IADD3 R4, R5, 0x48, RZ ;  /* 0x0000004805047810 */ /* 0x000fe20007ffe0ff */
[----:B------:R-:W-:Y:S01]  /*10960*/  @!P0 IMAD.WIDE R18, R19, 0x4, R12 ;  /* 0x0000000413128825 */ /* 0x000fe200078e020c */
[----:B------:R-:W-:Y:S02]  /*10970*/  @!P5 LEA.HI R0, R0, R0, RZ, 0x1 ;  /* 0x000000000000d211 */ /* 0x000fe400078f08ff */
[----:B------:R-:W-:Y:S02]  /*10980*/  ISETP.GE.AND P3, PT, R20, c[0x0][0x3c8], PT ;  /* 0x0000f20014007a0c */ /* 0x000fe40003f66270 */
[----:B------:R-:W-:Y:S02]  /*10990*/  IADD3 R2, R5, 0x50, RZ ;  /* 0x0000005005027810 */ /* 0x000fe40007ffe0ff */
[----:B------:R-:W-:-:S09]  /*109a0*/  @!P4 LEA.HI R14, R14, R14, RZ, 0x1 ;  /* 0x0000000e0e0ec211 */ /* 0x000fd200078f08ff */
[----:B------:R-:W-:Y:S01]  /*109b0*/  @!P3 LEA.HI R20, R20, R20, RZ, 0x1 ;  /* 0x000000141414b211 */ /* 0x000fe200078f08ff */
[----:B-1----:R-:W-:Y:S01]  /*109c0*/  @!P2 IMAD.WIDE R10, R15, 0x4, R12 ;  /* 0x000000040f0aa825 */ /* 0x002fe200078e020c */
[----:B------:R-:W-:-:S04]  /*109d0*/  IADD3 R15, R5, 0x40, RZ ;  /* 0x00000040050f7810 */ /* 0x000fc80007ffe0ff */
        /* <DEDUP_REMOVED lines=14> */
[----:B------:R-:W-:Y:S02]  /*10ac0*/  @!P0 LEA.HI R2, R2, R2, RZ, 0x1 ;  /* 0x0000000202028211 */ /* 0x000fe400078f08ff */
[----:B-1----:R-:W-:Y:S01]  /*10ad0*/  @!P4 LOP3.LUT R11, R14, 0xfffffffe, RZ, 0xc0, !PT ;  /* 0xfffffffe0e0bc812 */ /* 0x002fe200078ec0ff */
[----:B------:R-:W-:-:S04]  /*10ae0*/  @!P2 IMAD.WIDE R14, R15, 0x4, R12 ;  /* 0x000000040f0ea825 */ /* 0x000fc800078e020c */
[----:B------:R-:W-:Y:S02]  /*10af0*/  @!P5 LEA.HI R0, R0, R0, RZ, 0x1 ;  /* 0x000000000000d211 */ /* 0x000fe400078f08ff */
[----:B--2---:R-:W-:Y:S01]  /*10b00*/  @!P3 LOP3.LUT R17, R20, 0xfffffffe, RZ, 0xc0, !PT ;  /* 0xfffffffe1411b812 */ /* 0x004fe200078ec0ff */
[----:B------:R-:W-:Y:S01]  /*10b10*/  @!P4 IMAD.WIDE R10, R11, 0x4, R12 ;  /* 0x000000040b0ac825 */ /* 0x000fe200078e020c */
[----:B------:R-:W-:Y:S02]  /*10b20*/  @!P5 LOP3.LUT R21, R0, 0xfffffffe, RZ, 0xc0, !PT ;  /* 0xfffffffe0015d812 */ /* 0x000fe400078ec0ff */
[----:B---3--:R-:W-:Y:S02]  /*10b30*/  @!P1 LOP3.LUT R19, R4, 0xfffffffe, RZ, 0xc0, !PT ;  /* 0xfffffffe04139812 */ /* 0x008fe400078ec0ff */
[C---:B------:R-:W-:Y:S01]  /*10b40*/  IADD3 R4, R5.reuse, 0x60, RZ ;  /* 0x0000006005047810 */ /* 0x040fe20007ffe0ff */
[----:B------:R1:W-:Y:S01]  /*10b50*/  @!P4 ST.E.64 [R10.64], R116 ;  /* 0x000000740a00c985 */ /* 0x0003e2000c101b14 */
[----:B------:R-:W-:-:S02]  /*10b60*/  IADD3 R18, R5, 0x70, RZ ;  /* 0x0000007005127810 */ /* 0x000fc40007ffe0ff */
[----:B------:R-:W-:Y:S02]  /*10b70*/  ISETP.GE.AND P6, PT, R4, c[0x0][0x3c8], PT ;  /* 0x0000f20004007a0c */ /* 0x000fe40003fc6270 */
[----:B----4-:R-:W-:Y:S02]  /*10b80*/  @!P0 LOP3.LUT R7, R2, 0xfffffffe, RZ, 0xc0, !PT ;  /* 0xfffffffe02078812 */ /* 0x010fe400078ec0ff */
[C---:B------:R-:W-:Y:S02]  /*10b90*/  IADD3 R2, R5.reuse, 0x78, RZ ;  /* 0x0000007805027810 */ /* 0x040fe40007ffe0ff */
[----:B------:R-:W-:Y:S01]  /*10ba0*/  IADD3 R20, R5, 0x80, RZ ;  /* 0x0000008005147810 */ /* 0x000fe20007ffe0ff */
[----:B------:R-:W-:Y:S01]  /*10bb0*/  @!P0 IMAD.WIDE R6, R7, 0x4, R12 ;  /* 0x0000000407068825 */ /* 0x000fe200078e020c */
[----:B------:R-:W-:-:S05]  /*10bc0*/  IADD3 R0, R5, 0x88, RZ ;  /* 0x0000008805007810 */ /* 0x000fca0007ffe0ff */
[----:B------:R-:W-:Y:S01]  /*10bd0*/  @!P6 LEA.HI R4, R4, R4, RZ, 0x1 ;  /* 0x000000040404e211 */ /* 0x000fe200078f08ff */
[----:B-1----:R-:W-:-:S04]  /*10be0*/  @!P3 IMAD.WIDE R10, R17, 0x4, R12 ;  /* 0x00000004110ab825 */ /* 0x002fc800078e020c */
[----:B------:R-:W-:Y:S01]  /*10bf0*/  @!P1 IMAD.WIDE R16, R19, 0x4, R12 ;  /* 0x0000000413109825 */ /* 0x000fe200078e020c */
[----:B------:R-:W-:Y:S01]  /*10c00*/  IADD3 R19, R5, 0x68, RZ ;  /* 0x0000006805137810 */ /* 0x000fe20007ffe0ff */
[----:B------:R1:W-:Y:S01]  /*10c10*/  @!P3 ST.E.64 [R10.64], R120 ;  /* 0x000000780a00b985 */ /* 0x0003e2000c101b14 */
[----:B------:R-:W-:Y:S02]  /*10c20*/  ISETP.GE.AND P3, PT, R18, c[0x0][0x3c8], PT ;  /* 0x0000f20012007a0c */ /* 0x000fe40003f66270 */
        /* <DEDUP_REMOVED lines=68> */
.L_x_5111:
[----:B------:R-:W-:Y:S05]  /*11070*/  BSYNC B0 ;  /* 0x0000000000007941 */ /* 0x000fea0003800000 */
.L_x_5110:
[----:B------:R-:W-:Y:S01]  /*11080*/  ISETP.NE.AND P0, PT, R9, RZ, PT ;  /* 0x000000ff0900720c */ /* 0x000fe20003f05270 */
[----:B-1----:R1:W3:Y:S04]  /*11090*/  SHFL.IDX PT, R7, R8, 0x1, 0x1c1f ;  /* 0x003c1f0008077f89 */ /* 0x0022e800000e0000 */
[----:B------:R1:W4:Y:S08]  /*110a0*/  SHFL.IDX PT, R6, R3, 0x1, 0x1c1f ;  /* 0x003c1f0003067f89 */ /* 0x00033000000e0000 */
[----:B------:R-:W-:Y:S05]  /*110b0*/  @P0 EXIT ;  /* 0x000000000000094d */ /* 0x000fea0003800000 */
[C---:B-1--4-:R-:W-:Y:S02]  /*110c0*/  IADD3 R3, R5.reuse, 0x8, RZ ;  /* 0x0000000805037810 */ /* 0x052fe40007ffe0ff */
[----:B------:R-:W-:-:S02]  /*110d0*/  ISETP.GE.AND P1, PT, R5, c[0x0][0x3c8], PT ;  /* 0x0000f20005007a0c */ /* 0x000fc40003f26270 */
[----:B------:R-:W-:Y:S02]  /*110e0*/  ISETP.GE.AND P0, PT, R3, c[0x0][0x3c8], PT ;  /* 0x0000f20003007a0c */ /* 0x000fe40003f06270 */
[C---:B------:R-:W-:Y:S02]  /*110f0*/  IADD3 R2, R5.reuse, 0x10, RZ ;  /* 0x0000001005027810 */ /* 0x040fe40007ffe0ff */
[C---:B------:R-:W-:Y:S02]  /*11100*/  IADD3 R0, R5.reuse, 0x18, RZ ;  /* 0x0000001805007810 */ /* 0x040fe40007ffe0ff */
[----:B------:R-:W-:Y:S02]  /*11110*/  ISETP.GE.AND P6, PT, R2, c[0x0][0x3c8], PT ;  /* 0x0000f20002007a0c */ /* 0x000fe40003fc6270 */
[----:B------:R-:W-:Y:S02]  /*11120*/  ISETP.GE.AND P5, PT, R0, c[0x0][0x3c8], PT ;  /* 0x0000f20000007a0c */ /* 0x000fe40003fa6270 */
[C---:B------:R-:W-:Y:S01]  /*11130*/  IADD3 R10, R5.reuse, 0x20, RZ ;  /* 0x00000020050a7810 */ /* 0x040fe20007ffe0ff */
[C---:B--23--:R-:W-:Y:S01]  /*11140*/  @!P1 IMAD.WIDE R12, R5.reuse, 0x4, R6 ;  /* 0x00000004050c9825 */ /* 0x04cfe200078e0206 */
        /* <DEDUP_REMOVED lines=32> */
[--C-:B------:R-:W-:Y:S01]  /*11350*/  @!P4 IMAD.WIDE R10, R11, 0x4, R6.reuse ;  /* 0x000000040b0ac825 */ /* 0x100fe200078e0206 */
[----:B------:R-:W-:Y:S01]  /*11360*/  IADD3 R20, R5, 0x58, RZ ;  /* 0x0000005805147810 */ /* 0x000fe20007ffe0ff */
[----:B------:R2:W-:Y:S01]  /*11370*/  @!P5 ST.E.64 [R12.64], R106 ;  /* 0x0000006a0c00d985 */ /* 0x0005e2000c101b14 */
[----:B------:R-:W-:Y:S01]  /*11380*/  ISETP.GE.AND P5, PT, R0, c[0x0][0x3c8], PT ;  /* 0x0000f20000007a0c */ /* 0x000fe20003fa6270 */
[----:B------:R-:W-:Y:S01]  /*11390*/  @!P0 IMAD.WIDE R16, R3, 0x4, R6 ;  /* 0x0000000403108825 */ /* 0x000fe200078e0206 */
[C---:B------:R-:W-:Y:S01]  /*113a0*/  IADD3 R19, R5.reuse, 0x60, RZ ;  /* 0x0000006005137810 */ /* 0x040fe20007ffe0ff */
[----:B------:R3:W-:Y:S01]  /*113b0*/  @!P4 ST.E.64 [R10.64], R110 ;  /* 0x0000006e0a00c985 */ /* 0x0007e2000c101b14 */
[C---:B------:R-:W-:Y:S02]  /*113c0*/  IADD3 R18, R5.reuse, 0x68, RZ ;  /* 0x0000006805127810 */ /* 0x040fe40007ffe0ff */
[----:B------:R-:W-:-:S02]  /*113d0*/  IADD3 R3, R5, 0x78, RZ ;  /* 0x0000007805037810 */ /* 0x000fc40007ffe0ff */
[----:B------:R-:W-:Y:S02]  /*113e0*/  ISETP.GE.AND P4, PT, R20, c[0x0][0x3c8], PT ;  /* 0x0000f20014007a0c */ /* 0x000fe40003f86270 */
[----:B------:R-:W-:-:S03]  /*113f0*/  @!P6 LEA.HI R2, R2, R2, RZ, 0x1 ;  /* 0x000000020202e211 */ /* 0x000fc600078f08ff */
[----:B------:R-:W-:-:S08]  /*11400*/  @!P5 LEA.HI R0, R0, R0, RZ, 0x1 ;  /* 0x000000000000d211 */ /* 0x000fd000078f08ff */
[----:B------:R-:W-:Y:S02]  /*11410*/  @!P4 LEA.HI R20, R20, R20, RZ, 0x1 ;  /* 0x000000141414c211 */ /* 0x000fe400078f08ff */
[----:B-1----:R-:W-:Y:S01]  /*11420*/  @!P2 LOP3.LUT R15, R8, 0xfffffffe, RZ, 0xc0, !PT ;  /* 0xfffffffe080fa812 */ /* 0x002fe200078ec0ff */
[----:B------:R-:W-:Y:S01]  /*11430*/  @!P3 IMAD.WIDE R8, R9, 0x4, R6 ;  /* 0x000000040908b825 */ /* 0x000fe200078e0206 */
[----:B--2---:R-:W-:-:S03]  /*11440*/  @!P1 LOP3.LUT R13, R4, 0xfffffffe, RZ, 0xc0, !PT ;  /* 0xfffffffe040d9812 */ /* 0x004fc600078ec0ff */
[--C-:B------:R-:W-:Y:S01]  /*11450*/  @!P2 IMAD.WIDE R14, R15, 0x4, R6.reuse ;  /* 0x000000040f0ea825 */ /* 0x100fe200078e0206 */
[----:B------:R-:W-:Y:S01]  /*11460*/  IADD3 R4, R5, 0x70, RZ ;  /* 0x0000007005047810 */ /* 0x000fe20007ffe0ff */
[----:B------:R1:W-:Y:S01]  /*11470*/  @!P3 ST.E.64 [R8.64], R114 ;  /* 0x000000720800b985 */ /* 0x0003e2000c101b14 */
[----:B------:R-:W-:Y:S01]  /*11480*/  ISETP.GE.AND P3, PT, R19, c[0x0][0x3c8], PT ;  /* 0x0000f20013007a0c */ /* 0x000fe20003f66270 */
[--C-:B------:R-:W-:Y:S01]  /*11490*/  @!P1 IMAD.WIDE R12, R13, 0x4, R6.reuse ;  /* 0x000000040d0c9825 */ /* 0x100fe200078e0206 */
[----:B---3--:R-:W-:Y:S01]  /*114a0*/  @!P5 LOP3.LUT R11, R0, 0xfffffffe, RZ, 0xc0, !PT ;  /* 0xfffffffe000bd812 */ /* 0x008fe200078ec0ff */
[----:B------:R-:W-:Y:S01]  /*114b0*/  @!P2 ST.E.64 [R14.64], R118 ;  /* 0x000000760e00a985 */ /* 0x000fe2000c101b14 */
[----:B------:R-:W-:Y:S02]  /*114c0*/  ISETP.GE.AND P2, PT, R18, c[0x0][0x3c8], PT ;  /* 0x0000f20012007a0c */ /* 0x000fe40003f46270 */
[----:B------:R-:W-:Y:S01]  /*114d0*/  IADD3 R0, R5, 0x88, RZ ;  /* 0x0000008805007810 */ /* 0x000fe20007ffe0ff */
[----:B------:R2:W-:Y:S01]  /*114e0*/  @!P1 ST.E.64 [R12.64], R122 ;  /* 0x0000007a0c009985 */ /* 0x0005e2000c101b14 */
[----:B------:R-:W-:Y:S01]  /*114f0*/  ISETP.GE.AND P1, PT, R4, c[0x0][0x3c8], PT ;  /* 0x0000f20004007a0c */ /* 0x000fe20003f26270 */
[----:B------:R-:W-:-:S02]  /*11500*/  @!P5 IMAD.WIDE R10, R11, 0x4, R6 ;  /* 0x000000040b0ad825 */ /* 0x000fc400078e0206 */
[----:B------:R3:W-:Y:S01]  /*11510*/  @!P0 ST.E.64 [R16.64], R38 ;  /* 0x0000002610008985 */ /* 0x0007e2000c101b14 */
[----:B------:R-:W-:Y:S02]  /*11520*/  ISETP.GE.AND P0, PT, R3, c[0x0][0x3c8], PT ;  /* 0x0000f20003007a0c */ /* 0x000fe40003f06270 */
[----:B------:R-:W-:-:S03]  /*11530*/  @!P3 LEA.HI R19, R19, R19, RZ, 0x1 ;  /* 0x000000131313b211 */ /* 0x000fc600078f08ff */
[----:B------:R-:W-:Y:S02]  /*11540*/  @!P2 LEA.HI R18, R18, R18, RZ, 0x1 ;  /* 0x000000121212a211 */ /* 0x000fe400078f08ff */
[----:B------:R-:W-:Y:S02]  /*11550*/  @!P3 LOP3.LUT R19, R19, 0xfffffffe, RZ, 0xc0, !PT ;  /* 0xfffffffe1313b812 */ /* 0x000fe400078ec0ff */
[----:B------:R-:W-:-:S04]  /*11560*/  @!P1 LEA.HI R4, R4, R4, RZ, 0x1 ;  /* 0x0000000404049211 */ /* 0x000fc800078f08ff */
[----:B------:R-:W-:Y:S02]  /*11570*/  @!P0 LEA.HI R3, R3, R3, RZ, 0x1 ;  /* 0x0000000303038211 */ /* 0x000fe400078f08ff */
[----:B-1----:R-:W-:Y:S02]  /*11580*/  @!P6 LOP3.LUT R9, R2, 0xfffffffe, RZ, 0xc0, !PT ;  /* 0xfffffffe0209e812 */ /* 0x002fe400078ec0ff */
[----:B------:R-:W-:Y:S02]  /*11590*/  IADD3 R2, R5, 0x80, RZ ;  /* 0x0000008005027810 */ /* 0x000fe40007ffe0ff */
[----:B------:R-:W-:Y:S01]  /*115a0*/  @!P0 LOP3.LUT R3, R3, 0xfffffffe, RZ, 0xc0, !PT ;  /* 0xfffffffe03038812 */ /* 0x000fe200078ec0ff */
        /* <DEDUP_REMOVED lines=8> */
[----:B------:R-:W-:Y:S01]  /*11630*/  IADD3 R20, R5, 0x90, RZ ;  /* 0x0000009005147810 */ /* 0x000fe20007ffe0ff */
[----:B---3--:R-:W-:Y:S01]  /*11640*/  @!P0 IMAD.WIDE R16, R3, 0x4, R6 ;  /* 0x0000000403108825 */ /* 0x008fe200078e0206 */
[C---:B------:R-:W-:Y:S01]  /*11650*/  IADD3 R19, R5.reuse, 0x98, RZ ;  /* 0x0000009805137810 */ /* 0x040fe20007ffe0ff */
[----:B------:R3:W-:Y:S01]  /*11660*/  @!P4 ST.E.64 [R12.64], R50 ;  /* 0x000000320c00c985 */ /* 0x0007e2000c101b14 */
[----:B------:R-:W-:-:S02]  /*11670*/  IADD3 R3, R5, 0xb0, RZ ;  /* 0x000000b005037810 */ /* 0x000fc40007ffe0ff */
[----:B------:R-:W-:Y:S01]  /*11680*/  ISETP.GE.AND P4, PT, R20, c[0x0][0x3c8], PT ;  /* 0x0000f20014007a0c */ /* 0x000fe20003f86270 */
[----:B------:R4:W-:Y:S01]  /*11690*/  @!P3 ST.E.64 [R14.64], R54 ;  /* 0x000000360e00b985 */ /* 0x0009e2000c101b14 */
[----:B------:R-:W-:Y:S02]  /*116a0*/  ISETP.GE.AND P3, PT, R19, c[0x0][0x3c8], PT ;  /* 0x0000f20013007a0c */ /* 0x000fe40003f66270 */
[----:B------:R-:W-:Y:S02]  /*116b0*/  @!P6 LEA.HI R2, R2, R2, RZ, 0x1 ;  /* 0x000000020202e211 */ /* 0x000fe400078f08ff */
[----:B------:R-:W-:-:S07]  /*116c0*/  @!P5 LEA.HI R0, R0, R0, RZ, 0x1 ;  /* 0x000000000000d211 */ /* 0x000fce00078f08ff */
[----:B------:R-:W-:Y:S02]  /*116d0*/  @!P4 LEA.HI R20, R20, R20, RZ, 0x1 ;  /* 0x000000141414c211 */ /* 0x000fe400078f08ff */
[----:B------:R-:W-:Y:S02]  /*116e0*/  @!P3 LEA.HI R19, R19, R19, RZ, 0x1 ;  /* 0x000000131313b211 */ /* 0x000fe400078f08ff */
[----:B-1----:R-:W-:Y:S02]  /*116f0*/  @!P2 LOP3.LUT R9, R18, 0xfffffffe, RZ, 0xc0, !PT ;  /* 0xfffffffe1209a812 */ /* 0x002fe400078ec0ff */
[----:B------:R-:W-:Y:S02]  /*11700*/  IADD3 R18, R5, 0xa0, RZ ;  /* 0x000000a005127810 */ /* 0x000fe40007ffe0ff */
[----:B--2---:R-:W-:Y:S01]  /*11710*/  @!P1 LOP3.LUT R11, R4, 0xfffffffe, RZ, 0xc0, !PT ;  /* 0xfffffffe040b9812 */ /* 0x004fe200078ec0ff */
[----:B------:R-:W-:Y:S01]  /*11720*/  @!P2 IMAD.WIDE R8, R9, 0x4, R6 ;  /* 0x000000040908a825 */ /* 0x000fe200078e0206 */
[----:B------:R-:W-:-:S02]  /*11730*/  IADD3 R4, R5, 0xa8, RZ ;  /* 0x000000a805047810 */ /* 0x000fc40007ffe0ff */
[----:B------:R-:W-:Y:S01]  /*11740*/  @!P3 LOP3.LUT R19, R19, 0xfffffffe, RZ, 0xc0, !PT ;  /* 0xfffffffe1313b812 */ /* 0x000fe200078ec0ff */
[----:B------:R-:W-:Y:S01]  /*11750*/  @!P1 IMAD.WIDE R10, R11, 0x4, R6 ;  /* 0x000000040b0a9825 */ /* 0x000fe200078e0206 */
[----:B------:R1:W-:Y:S01]  /*11760*/  @!P2 ST.E.64 [R8.64], R58 ;  /* 0x0000003a0800a985 */ /* 0x0003e2000c101b14 */
[----:B------:R-:W-:Y:S02]  /*11770*/  ISETP.GE.AND P2, PT, R18, c[0x0][0x3c8], PT ;  /* 0x0000f20012007a0c */ /* 0x000fe40003f46270 */
[----:B---3--:R-:W-:Y:S01]  /*11780*/  @!P4 LOP3.LUT R13, R20, 0xfffffffe, RZ, 0xc0, !PT ;  /* 0xfffffffe140dc812 */ /* 0x008fe200078ec0ff */
        /* <DEDUP_REMOVED lines=34> */
.L_x_5109:
        /* <DEDUP_REMOVED lines=50> */
.L_x_5112:
        /* <DEDUP_REMOVED lines=11> */
.L_x_6329:


//--------------------- .text._ZN7cutlass13device_kernelIN5flash19enable_sm80_to_sm89INS1_16FlashAttnFwdSm80INS1_25CollectiveMainloopFwdSm80ILi8ELi2ELb0EN4cute5tupleIJNS5_1CILi128EEENS7_ILi64EEENS7_ILi192EEEEEELi192ENS_10bfloat16_tEfNS_4arch4Sm80ELb0ELb1ELb0ELb1ELb1ELb0ELb1ELb1EEENS1_21CollectiveEpilogueFwdINS6_IJS8_SA_S9_EEENS6_IJNS7_ILi1EEESI_SI_EEESC_SE_Li256ELb1ELb1ELb1ELb0EEENS1_36VarlenDynamicPersistentTileSchedulerILi128ELi64ELi256ELi256ELb1ELb1ELb0ELb1ELb0ELb1EEEEEEEEEvNT_6ParamsE --------------------------
	.section	.text._ZN7cutlass13device_kernelIN5flash19enable_sm80_to_sm89INS1_16FlashAttnFwdSm80INS1_25CollectiveMainloopFwdSm80ILi8ELi2ELb0EN4cute5tupleIJNS5_1CILi128EEENS7_ILi64EEENS7_ILi192EEEEEELi192ENS_10bfloat16_tEfNS_4arch4Sm80ELb0ELb1ELb0ELb1ELb1ELb0ELb1ELb1EEENS1_21CollectiveEpilogueFwdINS6_IJS8_SA_S9_EEENS6_IJNS7_ILi1EEESI_SI_EEESC_SE_Li256ELb1ELb1ELb1ELb0EEENS1_36VarlenDynamicPersistentTileSchedulerILi128ELi64ELi256ELi256ELb1ELb1ELb0ELb1ELb0ELb1EEEEEEEEEvNT_6ParamsE,"ax",@progbits
	.sectioninfo	@"SHI_REGISTERS=255"
	.align	128
.text._ZN7cutlass13device_kernelIN5flash19enable_sm80_to_sm89INS1_16FlashAttnFwdSm80INS1_25CollectiveMainloopFwdSm80ILi8ELi2ELb0EN4cute5tupleIJNS5_1CILi128EEENS7_ILi64EEENS7_ILi192EEEEEELi192ENS_10bfloat16_tEfNS_4arch4Sm80ELb0ELb1ELb0ELb1ELb1ELb0ELb1ELb1EEENS1_21CollectiveEpilogueFwdINS6_IJS8_SA_S9_EEENS6_IJNS7_ILi1EEESI_SI_EEESC_SE_Li256ELb1ELb1ELb1ELb0EEENS1_36VarlenDynamicPersistentTileSchedulerILi128ELi64ELi256ELi256ELb1ELb1ELb0ELb1ELb0ELb1EEEEEEEEEvNT_6ParamsE:
        .type           _ZN7cutlass13device_kernelIN5flash19enable_sm80_to_sm89INS1_16FlashAttnFwdSm80INS1_25CollectiveMainloopFwdSm80ILi8ELi2ELb0EN4cute5tupleIJNS5_1CILi128EEENS7_ILi64EEENS7_ILi192EEEEEELi192ENS_10bfloat16_tEfNS_4arch4Sm80ELb0ELb1ELb0ELb1ELb1ELb0ELb1ELb1EEENS1_21CollectiveEpilogueFwdINS6_IJS8_SA_S9_EEENS6_IJNS7_ILi1EEESI_SI_EEESC_SE_Li256ELb1ELb1ELb1ELb0EEENS1_36VarlenDynamicPersistentTileSchedulerILi128ELi64ELi256ELi256ELb1ELb1ELb0ELb1ELb0ELb1EEEEEEEEEvNT_6ParamsE,@function
        .size           _ZN7cutlass13device_kernelIN5flash19enable_sm80_to_sm89INS1_16FlashAttnFwdSm80INS1_25CollectiveMainloopFwdSm80ILi8ELi2ELb0EN4cute5tupleIJNS5_1CILi128EEENS7_ILi64EEENS7_ILi192EEEEEELi192ENS_10bfloat16_tEfNS_4arch4Sm80ELb0ELb1ELb0ELb1ELb1ELb0ELb1ELb1EEENS1_21CollectiveEpilogueFwdINS6_IJS8_SA_S9_EEENS6_IJNS7_ILi1EEESI_SI_EEESC_SE_Li256ELb1ELb1ELb1ELb0EEENS1_36VarlenDynamicPersistentTileSchedulerILi128ELi64ELi256ELi256ELb1ELb1ELb0ELb1ELb0ELb1EEEEEEEEEvNT_6ParamsE,(.L_x_6330 - _ZN7cutlass13device_kernelIN5flash19enable_sm80_to_sm89INS1_16FlashAttnFwdSm80INS1_25CollectiveMainloopFwdSm80ILi8ELi2ELb0EN4cute5tupleIJNS5_1CILi128EEENS7_ILi64EEENS7_ILi192EEEEEELi192ENS_10bfloat16_tEfNS_4arch4Sm80ELb0ELb1ELb0ELb1ELb1ELb0ELb1ELb1EEENS1_21CollectiveEpilogueFwdINS6_IJS8_SA_S9_EEENS6_IJNS7_ILi1EEESI_SI_EEESC_SE_Li256ELb1ELb1ELb1ELb0EEENS1_36VarlenDynamicPersistentTileSchedulerILi128ELi64ELi256ELi256ELb1ELb1ELb0ELb1ELb0ELb1EEEEEEEEEvNT_6ParamsE)
        .other          _ZN7cutlass13device_kernelIN5flash19enable_sm80_to_sm89INS1_16FlashAttnFwdSm80INS1_25CollectiveMainloopFwdSm80ILi8ELi2ELb0EN4cute5tupleIJNS5_1CILi128EEENS7_ILi64EEENS7_ILi192EEEEEELi192ENS_10bfloat16_tEfNS_4arch4Sm80ELb0ELb1ELb0ELb1ELb1ELb0ELb1ELb1EEENS1_21CollectiveEpilogueFwdINS6_IJS8_SA_S9_EEENS6_IJNS7_ILi1EEESI_SI_EEESC_SE_Li256ELb1ELb1ELb1ELb0EEENS1_36VarlenDynamicPersistentTileSchedulerILi128ELi64ELi256ELi256ELb1ELb1ELb0ELb1ELb0ELb1EEEEEEEEEvNT_6ParamsE,@"STO_CUDA_ENTRY STV_DEFAULT"
_ZN7cutlass13device_kernelIN5flash19enable_sm80_to_sm89INS1_16FlashAttnFwdSm80INS1_25CollectiveMainloopFwdSm80ILi8ELi2ELb0EN4cute5tupleIJNS5_1CILi128EEENS7_ILi64EEENS7_ILi192EEEEEELi192ENS_10bfloat16_tEfNS_4arch4Sm80ELb0ELb1ELb0ELb1ELb1ELb0ELb1ELb1EEENS1_21CollectiveEpilogueFwdINS6_IJS8_SA_S9_EEENS6_IJNS7_ILi1EEESI_SI_EEESC_SE_Li256ELb1ELb1ELb1ELb0EEENS1_36VarlenDynamicPersistentTileSchedulerILi128ELi64ELi256ELi256ELb1ELb1ELb0ELb1ELb0ELb1EEEEEEEEEvNT_6ParamsE:
        /* <DEDUP_REMOVED lines=52> */
.L_x_5118:
        /* <DEDUP_REMOVED lines=16> */
.L_x_5292:
        /* <DEDUP_REMOVED lines=16> */
.L_x_5293:
[----:B---3--:R-:W-:-:S05]  /*0540*/  IMAD R0, R0, c[0x0][0x538], RZ ;  /* 0x00014e0000007a24 */ /* 0x008fca00078e02ff */
[----:B------:R-:W-:-:S04]  /*0550*/  IADD3 R6, R0, R6, RZ ;  /* 0x0000000600067210 */ /* 0x000fc80007ffe0ff */
[----:B------:R-:W-:-:S13]  /*0560*/  ISETP.GT.AND P0, PT, R6, UR4, PT ;  /* 0x0000000406007c0c */ /* 0x000fda000bf04270 */
[----:B-12---:R-:W-:Y:S05]  /*0570*/  @!P0 BRA `(.L_x_5118) ;  /* 0xfffffdc000008947 */ /* 0x006fea000383ffff */
.L_x_5114:
[----:B------:R-:W-:-:S05]  /*0580*/  IADD3 R10, -R0, R6, RZ ;  /* 0x00000006000a7210 */ /* 0x000fca0007ffe1ff */
[----:B------:R-:W-:-:S05]  /*0590*/  IMAD R0, R4, c[0x0][0x538], R10 ;  /* 0x00014e0004007a24 */ /* 0x000fca00078e020a */
[----:B------:R-:W-:Y:S01]  /*05a0*/  ISETP.GT.AND P0, PT, R0, UR4, PT ;  /* 0x0000000400007c0c */ /* 0x000fe2000bf04270 */
[----:B------:R-:W-:-:S12]  /*05b0*/  BRA.DIV ~URZ, `(.L_x_5119) ;  /* 0x000160a27f007947 */ /* 0x000fd8000b800000 */
[----:B------:R-:W-:-:S04]  /*05c0*/  VOTE.ANY R6, PT, !P0 ;  /* 0x0000000000067806 */ /* 0x000fc800040e0100 */
.L_x_5294:
[----:B------:R-:W1:Y:S02]  /*05d0*/  POPC R0, R6 ;  /* 0x0000000600007309 */ /* 0x000e640000000000 */
[----:B-12---:R-:W-:Y:S01]  /*05e0*/  IADD3 R211, R0, R7, RZ ;  /* 0x0000000700d37210 */ /* 0x006fe20007ffe0ff */
[----:B------:R-:W-:Y:S05]  /*05f0*/  BRA.DIV ~URZ, `(.L_x_5120) ;  /* 0x000160b27f007947 */ /* 0x000fea000b800000 */
[----:B------:R1:W2:Y:S01]  /*0600*/  SHFL.IDX PT, R12, R9, R0, 0x1f ;  /* 0x00001f00090c7589 */ /* 0x0002a200000e0000 */
[----:B------:R-:W-:-:S03]  /*0610*/  MOV R5, RZ ;  /* 0x000000ff00057202 */ /* 0x000fc60000000f00 */
[----:B------:R1:W3:Y:S04]  /*0620*/  SHFL.IDX PT, R9, R8, R0, 0x1f ;  /* 0x00001f0008097589 */ /* 0x0002e800000e0000 */
.L_x_5295:
[----:B------:R-:W-:Y:S01]  /*0630*/  ISETP.NE.AND P0, PT, R6, RZ, PT ;  /* 0x000000ff0600720c */ /* 0x000fe20003f05270 */
[----:B------:R-:W-:-:S12]  /*0640*/  BSSY B0, `(.L_x_5121) ;  /* 0x0000005000007945 */ /* 0x000fd80003800000 */
[----:B------:R-:W-:Y:S05]  /*0650*/  @!P0 BRA `(.L_x_5122) ;  /* 0x0000003000008947 */ /* 0x000fea0003800000 */
[----:B-1----:R-:W-:Y:S01]  /*0660*/  IADD3 R0, R0, -0x1, RZ ;  /* 0xffffffff00007810 */ /* 0x002fe20007ffe0ff */
[----:B------:R-:W-:Y:S05]  /*0670*/  BRA.DIV ~URZ, `(.L_x_5123) ;  /* 0x000161127f007947 */ /* 0x000fea000b800000 */
[----:B------:R1:W4:Y:S02]  /*0680*/  SHFL.IDX PT, R5, R4, R0, 0x1f ;  /* 0x00001f0004057589 */ /* 0x00032400000e0000 */
.L_x_5122:
[----:B------:R-:W-:Y:S05]  /*0690*/  BSYNC B0 ;  /* 0x0000000000007941 */ /* 0x000fea0003800000 */
.L_x_5121:
        /* <DEDUP_REMOVED lines=67> */
.L_x_5125:
        /* <DEDUP_REMOVED lines=68> */
.L_x_5126:
[----:B------:R-:W-:Y:S05]  /*0f10*/  BSYNC B0 ;  /* 0x0000000000007941 */ /* 0x000fea0003800000 */
.L_x_5124:
[----:B------:R-:W-:-:S04]  /*0f20*/  LOP3.LUT R0, RZ, R0, RZ, 0x33, !PT ;  /* 0x00000000ff007212 */ /* 0x000fc800078e33ff */
[----:B------:R-:W-:Y:S01]  /*0f30*/  IADD3 R209, R0, R12, RZ ;  /* 0x0000000c00d17210 */ /* 0x000fe20007ffe0ff */
[----:B------:R-:W-:Y:S05]  /*0f40*/  BRA `(.L_x_5127) ;  /* 0x0000004000007947 */ /* 0x000fea0003800000 */
.L_x_5115:
[----:B--2---:R-:W-:Y:S01]  /*0f50*/  IMAD.MOV.U32 R209, RZ, RZ, RZ ;  /* 0x000000ffffd17224 */ /* 0x004fe200078e00ff */
[----:B------:R-:W-:Y:S01]  /*0f60*/  MOV R210, RZ ;  /* 0x000000ff00d27202 */ /* 0x000fe20000000f00 */
[----:B------:R-:W-:Y:S01]  /*0f70*/  IMAD.U32 R208, RZ, RZ, UR4 ;  /* 0x00000004ffd07e24 */ /* 0x000fe2000f8e00ff */
[----:B------:R-:W-:Y:S02]  /*0f80*/  MOV R211, c[0x0][0x53c] ;  /* 0x00014f0000d37a02 */ /* 0x000fe40000000f00 */
.L_x_5127:
[----:B------:R-:W-:Y:S01]  /*0f90*/  ISETP.NE.AND P0, PT, R13, RZ, PT ;  /* 0x000000ff0d00720c */ /* 0x000fe20003f05270 */
[----:B------:R-:W-:-:S12]  /*0fa0*/  WARPSYNC 0xffffffff ;  /* 0xffffffff00007948 */ /* 0x000fd80003800000 */
[----:B------:R1:W-:Y:S04]  /*0fb0*/  @!P0 STS.128 [0x24100], R208 ;  /* 0x024100d0ff008388 */ /* 0x0003e80000000c00 */
[----:B------:R-:W-:Y:S06]  /*0fc0*/  BAR.ARV 0x5, 0x100 ;  /* 0x0144000000007b1d */ /* 0x000fec0000002000 */
.L_x_5113:
        /* <DEDUP_REMOVED lines=60> */
[----:B------:R-:W-:Y:S01]  /*1390*/  LOP3.LUT R11, R11, 0x7ffffe00, R9, 0xf8, !PT ;  /* 0x7ffffe000b0b7812 */ /* 0x000fe200078ef809 */
[----:B------:R-:W-:Y:S01]  /*13a0*/  IMAD R15, R5, 0x10, R4 ;  /* 0x00000010050f7824 */ /* 0x000fe200078e0204 */
[----:B------:R-:W-:Y:S01]  /*13b0*/  LEA.HI R4, R3, R3, RZ, 0x1 ;  /* 0x0000000303047211 */ /* 0x000fe200078f08ff */
[C---:B------:R-:W-:Y:S01]  /*13c0*/  IMAD.SHL.U32 R5, R7.reuse, 0x40, RZ ;  /* 0x0000004007057824 */ /* 0x040fe200078e00ff */
[----:B------:R-:W-:Y:S01]  /*13d0*/  LOP3.LUT R0, R0, 0x1c0, RZ, 0xc0, !PT ;  /* 0x000001c000007812 */ /* 0x000fe200078ec0ff */
[----:B------:R-:W-:Y:S01]  /*13e0*/  IMAD.SHL.U32 R6, R14, 0x8, RZ ;  /* 0x000000080e067824 */ /* 0x000fe200078e00ff */
[----:B------:R-:W-:Y:S01]  /*13f0*/  LOP3.LUT R2, R4, 0x1ffffffe, RZ, 0xc0, !PT ;  /* 0x1ffffffe04027812 */ /* 0x000fe200078ec0ff */
[----:B------:R1:W-:Y:S01]  /*1400*/  STL [R1+0x8], R15 ;  /* 0x0000080f01007387 */ /* 0x0003e20000100800 */
[----:B------:R-:W-:Y:S01]  /*1410*/  R2P PR, R7, 0x6 ;  /* 0x0000000607007804 */ /* 0x000fe20000000000 */
[----:B------:R-:W-:Y:S01]  /*1420*/  IMAD.SHL.U32 R7, R10, 0x40, RZ ;  /* 0x000000400a077824 */ /* 0x000fe200078e00ff */
[----:B------:R-:W-:Y:S01]  /*1430*/  LOP3.LUT R4, R5, 0x1c0, RZ, 0xc0, !PT ;  /* 0x000001c005047812 */ /* 0x000fe200078ec0ff */
[C---:B------:R-:W-:Y:S01]  /*1440*/  IMAD.IADD R212, R3.reuse, 0x1, -R2 ;  /* 0x0000000103d47824 */ /* 0x040fe200078e0a02 */
[----:B------:R-:W-:Y:S01]  /*1450*/  LOP3.LUT R6, R0, 0x8, R6, 0xf8, !PT ;  /* 0x0000000800067812 */ /* 0x000fe200078ef806 */
[----:B------:R-:W-:Y:S01]  /*1460*/  IMAD R5, R3, 0x2, R8 ;  /* 0x0000000203057824 */ /* 0x000fe200078e0208 */
[----:B------:R-:W-:Y:S01]  /*1470*/  SHF.R.U32.HI R0, RZ, 0x3, R0 ;  /* 0x00000003ff007819 */ /* 0x000fe20000011600 */
[----:B------:R-:W-:Y:S01]  /*1480*/  IMAD.SHL.U32 R204, R11, 0x2, RZ ;  /* 0x000000020bcc7824 */ /* 0x000fe200078e00ff */
[----:B------:R-:W-:Y:S01]  /*1490*/  LEA.HI R2, R4, R4, RZ, 0x1d ;  /* 0x0000000404027211 */ /* 0x000fe200078fe8ff */
[----:B------:R-:W-:Y:S01]  /*14a0*/  IMAD R212, R212, 0x8, R15 ;  /* 0x00000008d4d47824 */ /* 0x000fe200078e020f */
[----:B------:R-:W-:Y:S01]  /*14b0*/  LOP3.LUT R3, R6, R0, RZ, 0x3c, !PT ;  /* 0x0000000006037212 */ /* 0x000fe200078e3cff */
[----:B------:R-:W-:Y:S01]  /*14c0*/  IMAD R0, R14, 0x200, R13 ;  /* 0x000002000e007824 */ /* 0x000fe200078e020d */
[----:B------:R-:W-:Y:S01]  /*14d0*/  LOP3.LUT R4, R7, 0xfffffe00, RZ, 0xc0, !PT ;  /* 0xfffffe0007047812 */ /* 0x000fe200078ec0ff */
[----:B------:R-:W-:Y:S01]  /*14e0*/  IMAD.IADD R9, R5, 0x1, R2 ;  /* 0x0000000105097824 */ /* 0x000fe200078e0202 */
[----:B------:R-:W-:Y:S01]  /*14f0*/  SHF.R.S32.HI R7, RZ, 0x1f, R177 ;  /* 0x0000001fff077819 */ /* 0x000fe200000114b1 */
[----:B------:R-:W-:Y:S01]  /*1500*/  IMAD R5, R187, 0x20, R205 ;  /* 0x00000020bb057824 */ /* 0x000fe200078e02cd */
[CC--:B------:R-:W-:Y:S01]  /*1510*/  IADD3 R2, R3.reuse, R4.reuse, R8 ;  /* 0x0000000403027210 */ /* 0x0c0fe20007ffe008 */
[----:B------:R-:W-:Y:S01]  /*1520*/  IMAD.MOV.U32 R8, RZ, RZ, 0x40 ;  /* 0x00000040ff087424 */ /* 0x000fe200078e00ff */
[----:B------:R-:W-:Y:S01]  /*1530*/  LOP3.LUT R3, R3, R4, RZ, 0xfc, !PT ;  /* 0x0000000403037212 */ /* 0x000fe200078efcff */
[----:B------:R-:W-:Y:S01]  /*1540*/  IMAD.MOV.U32 R4, RZ, RZ, 0x20 ;  /* 0x00000020ff047424 */ /* 0x000fe200078e00ff */
[----:B------:R-:W-:-:S02]  /*1550*/  LEA R164, R2, 0x18100, 0x1 ;  /* 0x0001810002a47811 */ /* 0x000fc400078e08ff */
[----:B------:R-:W-:Y:S02]  /*1560*/  LEA R171, R3, 0x100, 0x1 ;  /* 0x0000010003ab7811 */ /* 0x000fe400078e08ff */
[----:B------:R-:W-:Y:S02]  /*1570*/  SEL R169, R4, 0xffffffe0, !P0 ;  /* 0xffffffe004a97807 */ /* 0x000fe40004000000 */
[----:B------:R-:W-:Y:S02]  /*1580*/  LEA R170, R0, 0xc100, 0x1 ;  /* 0x0000c10000aa7811 */ /* 0x000fe400078e08ff */
[----:B------:R-:W-:Y:S01]  /*1590*/  SEL R0, R8, 0xffffffc0, !P4 ;  /* 0xffffffc008007807 */ /* 0x000fe20006000000 */
[----:B------:R-:W-:Y:S01]  /*15a0*/  IMAD.IADD R165, R164, 0x1, R169 ;  /* 0x00000001a4a57824 */ /* 0x000fe200078e02a9 */
[----:B------:R-:W-:Y:S01]  /*15b0*/  LOP3.LUT R5, R12, 0x7ffffffc, RZ, 0xc0, !PT ;  /* 0x7ffffffc0c057812 */ /* 0x000fe200078ec0ff */
[--C-:B------:R-:W-:Y:S01]  /*15c0*/  IMAD.IADD R217, R169, 0x1, R171.reuse ;  /* 0x00000001a9d97824 */ /* 0x100fe200078e02ab */
[----:B------:R-:W-:Y:S01]  /*15d0*/  IADD3 R186, R177, 0x40, RZ ;  /* 0x00000040b1ba7810 */ /* 0x000fe20007ffe0ff */
[----:B------:R-:W-:Y:S01]  /*15e0*/  IMAD.IADD R172, R0, 0x1, R171 ;  /* 0x0000000100ac7824 */ /* 0x000fe200078e02ab */
[----:B------:R-:W-:Y:S01]  /*15f0*/  LEA R222, R9, 0x80, 0x1 ;  /* 0x0000008009de7811 */ /* 0x000fe200078e08ff */
[----:B------:R-:W-:Y:S01]  /*1600*/  IMAD.IADD R167, R164, 0x1, R0 ;  /* 0x00000001a4a77824 */ /* 0x000fe200078e0200 */
[----:B------:R-:W-:Y:S01]  /*1610*/  SHF.R.S32.HI R6, RZ, 0x1f, R186 ;  /* 0x0000001fff067819 */ /* 0x000fe200000114ba */
[----:B------:R-:W-:Y:S01]  /*1620*/  IMAD.IADD R166, R165, 0x1, R0 ;  /* 0x00000001a5a67824 */ /* 0x000fe200078e0200 */
[----:B------:R-:W-:Y:S01]  /*1630*/  SEL R6, R4, 0xffffffe0, !P1 ;  /* 0xffffffe004067807 */ /* 0x000fe20004800000 */
[----:B------:R-:W-:Y:S01]  /*1640*/  IMAD.IADD R0, R0, 0x1, R217 ;  /* 0x0000000100007824 */ /* 0x000fe200078e02d9 */
[----:B------:R-:W-:Y:S01]  /*1650*/  IADD3 R223, R222, -0x10, RZ ;  /* 0xfffffff0dedf7810 */ /* 0x000fe20007ffe0ff */
[----:B------:R-:W-:Y:S01]  /*1660*/  IMAD.IADD R7, R16, 0x1, -R5 ;  /* 0x0000000110077824 */ /* 0x000fe200078e0a05 */
[C---:B------:R-:W-:Y:S01]  /*1670*/  @P3 IADD3 R223, R222.reuse, 0x10, RZ ;  /* 0x00000010dedf3810 */ /* 0x040fe20007ffe0ff */
[----:B------:R-:W-:Y:S01]  /*1680*/  IMAD.IADD R225, R222, 0x1, R6 ;  /* 0x00000001dee17824 */ /* 0x000fe200078e0206 */
[----:B------:R1:W-:Y:S01]  /*1690*/  STL [R1], R0 ;  /* 0x0000000001007387 */ /* 0x0003e20000100800 */
[----:B------:R-:W-:Y:S01]  /*16a0*/  IMAD.SHL.U32 R191, R7, 0x2, RZ ;  /* 0x0000000207bf7824 */ /* 0x000fe200078e00ff */
[----:B------:R-:W-:Y:S01]  /*16b0*/  SEL R5, R8, 0xffffffc0, !P2 ;  /* 0xffffffc008057807 */ /* 0x000fe20005000000 */
[----:B------:R-:W-:Y:S01]  /*16c0*/  IMAD.IADD R224, R6, 0x1, R223 ;  /* 0x0000000106e07824 */ /* 0x000fe200078e02df */
[----:B------:R-:W-:Y:S01]  /*16d0*/  IADD3 R185, R177, 0x80, RZ ;  /* 0x00000080b1b97810 */ /* 0x000fe20007ffe0ff */
[----:B------:R-:W-:Y:S01]  /*16e0*/  IMAD.IADD R219, R169, 0x1, R172 ;  /* 0x00000001a9db7824 */ /* 0x000fe200078e02ac */
[C---:B------:R-:W-:Y:S01]  /*16f0*/  IADD3 R247, R191.reuse, 0x10, RZ ;  /* 0x00000010bff77810 */ /* 0x040fe20007ffe0ff */
[--C-:B------:R-:W-:Y:S01]  /*1700*/  IMAD.IADD R252, R222, 0x1, R5.reuse ;  /* 0x00000001defc7824 */ /* 0x100fe200078e0205 */
[----:B------:R-:W-:Y:S01]  /*1710*/  IADD3 R248, R191, 0x8, RZ ;  /* 0x00000008bff87810 */ /* 0x000fe20007ffe0ff */
[----:B------:R-:W-:Y:S01]  /*1720*/  IMAD.IADD R251, R225, 0x1, R5 ;  /* 0x00000001e1fb7824 */ /* 0x000fe200078e0205 */
[----:B------:R-:W-:Y:S01]  /*1730*/  IADD3 R244, R191, 0x28, RZ ;  /* 0x00000028bff47810 */ /* 0x000fe20007ffe0ff */
[----:B------:R-:W-:Y:S01]  /*1740*/  IMAD.IADD R250, R5, 0x1, R223 ;  /* 0x0000000105fa7824 */ /* 0x000fe200078e02df */
[C---:B------:R-:W-:Y:S01]  /*1750*/  IADD3 R245, R191.reuse, 0x20, RZ ;  /* 0x00000020bff57810 */ /* 0x040fe20007ffe0ff */
[----:B------:R-:W-:Y:S01]  /*1760*/  IMAD.IADD R249, R224, 0x1, R5 ;  /* 0x00000001e0f97824 */ /* 0x000fe200078e0205 */
        /* <DEDUP_REMOVED lines=8> */
[----:B------:R-:W-:Y:S02]  /*17f0*/  SHF.R.S32.HI R4, RZ, 0x1f, R247 ;  /* 0x0000001fff047819 */ /* 0x000fe400000114f7 */
[C---:B------:R-:W-:Y:S02]  /*1800*/  IADD3 R240, R191.reuse, 0x48, RZ ;  /* 0x00000048bff07810 */ /* 0x040fe40007ffe0ff */
[C---:B------:R-:W-:Y:S02]  /*1810*/  IADD3 R236, R191.reuse, 0x68, RZ ;  /* 0x00000068bfec7810 */ /* 0x040fe40007ffe0ff */
[----:B------:R-:W-:Y:S02]  /*1820*/  IADD3 R232, R191, 0x88, RZ ;  /* 0x00000088bfe87810 */ /* 0x000fe40007ffe0ff */
[----:B------:R-:W-:-:S02]  /*1830*/  SHF.R.S32.HI R7, RZ, 0x1f, R248 ;  /* 0x0000001fff077819 */ /* 0x000fc400000114f8 */
[----:B------:R-:W-:Y:S02]  /*1840*/  SHF.R.S32.HI R4, RZ, 0x1f, R244 ;  /* 0x0000001fff047819 */ /* 0x000fe400000114f4 */
[C---:B------:R-:W-:Y:S02]  /*1850*/  IADD3 R237, R191.reuse, 0x60, RZ ;  /* 0x00000060bfed7810 */ /* 0x040fe40007ffe0ff */
[C---:B------:R-:W-:Y:S02]  /*1860*/  IADD3 R233, R191.reuse, 0x80, RZ ;  /* 0x00000080bfe97810 */ /* 0x040fe40007ffe0ff */
[----:B------:R-:W-:Y:S02]  /*1870*/  IADD3 R229, R191, 0xa0, RZ ;  /* 0x000000a0bfe57810 */ /* 0x000fe40007ffe0ff */
[----:B------:R-:W-:Y:S02]  /*1880*/  SHF.R.S32.HI R7, RZ, 0x1f, R245 ;  /* 0x0000001fff077819 */ /* 0x000fe400000114f5 */
[----:B------:R-:W-:-:S02]  /*1890*/  SHF.R.S32.HI R4, RZ, 0x1f, R241 ;  /* 0x0000001fff047819 */ /* 0x000fc400000114f1 */
[C---:B------:R-:W-:Y:S02]  /*18a0*/  IADD3 R234, R191.reuse, 0x78, RZ ;  /* 0x00000078bfea7810 */ /* 0x040fe40007ffe0ff */
[C---:B------:R-:W-:Y:S02]  /*18b0*/  IADD3 R230, R191.reuse, 0x98, RZ ;  /* 0x00000098bfe67810 */ /* 0x040fe40007ffe0ff */
[----:B------:R-:W-:Y:S02]  /*18c0*/  IADD3 R227, R191, 0xb0, RZ ;  /* 0x000000b0bfe37810 */ /* 0x000fe40007ffe0ff */
[----:B------:R-:W-:Y:S02]  /*18d0*/  SHF.R.S32.HI R8, RZ, 0x1f, R246 ;  /* 0x0000001fff087819 */ /* 0x000fe400000114f6 */
        /* <DEDUP_REMOVED lines=18> */
[C---:B------:R-:W-:Y:S02]  /*1a00*/  IADD3 R207, R204.reuse, 0xc100, RZ ;  /* 0x0000c100cccf7810 */ /* 0x040fe40007ffe0ff */
[----:B------:R-:W-:-:S02]  /*1a10*/  IADD3 R206, R204, 0x100, RZ ;  /* 0x00000100ccce7810 */ /* 0x000fc40007ffe0ff */
[----:B------:R-:W-:Y:S02]  /*1a20*/  SHF.R.S32.HI R8, RZ, 0x1f, R231 ;  /* 0x0000001fff087819 */ /* 0x000fe400000114e7 */
[----:B------:R-:W-:Y:S02]  /*1a30*/  SHF.R.S32.HI R7, RZ, 0x1f, R228 ;  /* 0x0000001fff077819 */ /* 0x000fe400000114e4 */
[----:B-1----:R-:W-:Y:S02]  /*1a40*/  SHF.R.S32.HI R4, RZ, 0x1f, R226 ;  /* 0x0000001fff047819 */ /* 0x002fe400000114e2 */
.L_x_5291:
        /* <DEDUP_REMOVED lines=22> */
.L_x_5128:
[----:B------:R-:W-:-:S04]  /*1bb0*/  ISETP.NE.U32.AND P0, PT, RZ, c[0x0][0x368], PT ;  /* 0x0000da00ff007a0c */ /* 0x000fc80003f05070 */
[----:B------:R-:W-:-:S13]  /*1bc0*/  ISETP.NE.AND.EX P0, PT, RZ, c[0x0][0x36c], PT, P0 ;  /* 0x0000db00ff007a0c */ /* 0x000fda0003f05300 */
[----:B------:R-:W-:Y:S05]  /*1bd0*/  @!P0 BRA `(.L_x_5129) ;  /* 0x0000003000008947 */ /* 0x000fea0003800000 */
[----:B-1----:R-:W-:-:S05]  /*1be0*/  IMAD.WIDE R2, R211, R13, c[0x0][0x368] ;  /* 0x0000da00d3027625 */ /* 0x002fca00078e020d */
[----:B------:R1:W5:Y:S01]  /*1bf0*/  LDG.E R0, [R2.64] ;  /* 0x0000000602007981 */ /* 0x000362000c1e1900 */
[----:B------:R-:W-:Y:S05]  /*1c00*/  BRA `(.L_x_5130) ;  /* 0x0000008000007947 */ /* 0x000fea0003800000 */
.L_x_5129:
        /* <DEDUP_REMOVED lines=8> */
.L_x_5130:
        /* <DEDUP_REMOVED lines=28> */
.L_x_5133:
[----:B------:R-:W-:-:S13]  /*1e50*/  ISETP.NE.AND P0, PT, R7, 0x1, PT ;  /* 0x000000010700780c */ /* 0x000fda0003f05270 */
[----:B------:R-:W-:-:S05]  /*1e60*/  @P0 IMAD.HI.U32 R0, R2, c[0x0][0x330], RZ ;  /* 0x0000cc0002000a27 */ /* 0x000fca00078e00ff */
[----:B------:R-:W-:Y:S02]  /*1e70*/  @P0 SHF.R.U32.HI R2, RZ, c[0x0][0x334], R0 ;  /* 0x0000cd00ff020a19 */ /* 0x000fe40000011600 */
.L_x_5134:
[----:B------:R-:W-:Y:S05]  /*1e80*/  BSYNC B0 ;  /* 0x0000000000007941 */ /* 0x000fea0003800000 */
.L_x_5132:
[----:B------:R-:W-:-:S05]  /*1e90*/  IMAD R2, R2, R7, c[0x0][0x32c] ;  /* 0x0000cb0002027624 */ /* 0x000fca00078e0207 */
[----:B------:R-:W-:-:S04]  /*1ea0*/  IMNMX R3, R3, R2, PT ;  /* 0x0000000203037217 */ /* 0x000fc80003800200 */
.L_x_5131:
        /* <DEDUP_REMOVED lines=25> */
.L_x_5137:
[----:B------:R-:W-:-:S13]  /*2040*/  ISETP.NE.AND P0, PT, R7, 0x1, PT ;  /* 0x000000010700780c */ /* 0x000fda0003f05270 */
[----:B------:R-:W-:-:S05]  /*2050*/  @P0 IMAD.HI.U32 R3, R0, c[0x0][0x330], RZ ;  /* 0x0000cc0000030a27 */ /* 0x000fca00078e00ff */
[----:B------:R-:W-:Y:S02]  /*2060*/  @P0 SHF.R.U32.HI R0, RZ, c[0x0][0x334], R3 ;  /* 0x0000cd00ff000a19 */ /* 0x000fe40000011603 */
.L_x_5138:
[----:B------:R-:W-:Y:S05]  /*2070*/  BSYNC B0 ;  /* 0x0000000000007941 */ /* 0x000fea0003800000 */
.L_x_5136:
[----:B------:R-:W-:-:S05]  /*2080*/  IMAD R0, R0, c[0x0][0x32c], RZ ;  /* 0x0000cb0000007a24 */ /* 0x000fca00078e02ff */
[----:B------:R-:W-:-:S04]  /*2090*/  IMNMX R2, R2, R0, !PT ;  /* 0x0000000002027217 */ /* 0x000fc80007800200 */
.L_x_5135:
        /* <DEDUP_REMOVED lines=45> */
.L_x_5140:
[----:B------:R-:W-:Y:S05]  /*2370*/  BSYNC B0 ;  /* 0x0000000000007941 */ /* 0x000fea0003800000 */
.L_x_5139:
        /* <DEDUP_REMOVED lines=101> */
.L_x_5296:
[----:B------:R-:W-:Y:S05]  /*29d0*/  BRA.DIV ~URZ, `(.L_x_5143) ;  /* 0x00013e927f007947 */ /* 0x000fea000b800000 */
[----:B------:R3:W4:Y:S02]  /*29e0*/  SHFL.IDX PT, R0, R12, RZ, 0x181f ;  /* 0x00181fff0c007589 */ /* 0x00072400000e0000 */
.L_x_5297:
        /* <DEDUP_REMOVED lines=20> */
.L_x_5145:
[----:B------:R-:W-:Y:S05]  /*2b30*/  BSYNC B0 ;  /* 0x0000000000007941 */ /* 0x000fea0003800000 */
.L_x_5144:
[----:B------:R-:W-:Y:S05]  /*2b40*/  BRA.DIV ~URZ, `(.L_x_5146) ;  /* 0x00013d927f007947 */ /* 0x000fea000b800000 */
[----:B--2---:R2:W1:Y:S04]  /*2b50*/  SHFL.IDX PT, R8, R9, 0x1, 0x181f ;  /* 0x00381f0009087f89 */ /* 0x00446800000e0000 */
[----:B----4-:R2:W4:Y:S02]  /*2b60*/  SHFL.IDX PT, R0, R12, 0x1, 0x181f ;  /* 0x00381f000c007f89 */ /* 0x01052400000e0000 */
.L_x_5298:
        /* <DEDUP_REMOVED lines=19> */
.L_x_5148:
[----:B------:R-:W-:Y:S05]  /*2ca0*/  BSYNC B0 ;  /* 0x0000000000007941 */ /* 0x000fea0003800000 */
.L_x_5147:
[----:B------:R-:W-:Y:S05]  /*2cb0*/  BRA.DIV ~URZ, `(.L_x_5149) ;  /* 0x00013cf27f007947 */ /* 0x000fea000b800000 */
[----:B-1----:R1:W2:Y:S02]  /*2cc0*/  SHFL.IDX PT, R8, R9, 0x2, 0x181f ;  /* 0x00581f0009087f89 */ /* 0x0022a400000e0000 */
.L_x_5299:
[----:B------:R-:W-:Y:S05]  /*2cd0*/  BRA.DIV ~URZ, `(.L_x_5150) ;  /* 0x00013d427f007947 */ /* 0x000fea000b800000 */
[----:B----4-:R4:W1:Y:S02]  /*2ce0*/  SHFL.IDX PT, R0, R12, 0x2, 0x181f ;  /* 0x00581f000c007f89 */ /* 0x01086400000e0000 */
.L_x_5300:
        /* <DEDUP_REMOVED lines=19> */
.L_x_5152:
[----:B------:R-:W-:Y:S05]  /*2e20*/  BSYNC B0 ;  /* 0x0000000000007941 */ /* 0x000fea0003800000 */
.L_x_5151:
[----:B------:R-:W-:Y:S05]  /*2e30*/  BRA.DIV ~URZ, `(.L_x_5153) ;  /* 0x00013c527f007947 */ /* 0x000fea000b800000 */
[----:B--2---:R2:W3:Y:S04]  /*2e40*/  SHFL.IDX PT, R8, R9, 0x3, 0x181f ;  /* 0x00781f0009087f89 */ /* 0x0044e800000e0000 */
[----:B-1----:R2:W1:Y:S02]  /*2e50*/  SHFL.IDX PT, R0, R12, 0x3, 0x181f ;  /* 0x00781f000c007f89 */ /* 0x00246400000e0000 */
.L_x_5301:
        /* <DEDUP_REMOVED lines=179> */
.L_x_5302:
        /* <DEDUP_REMOVED lines=21> */
.L_x_5303:
        /* <DEDUP_REMOVED lines=21> */
.L_x_5155:
[----:B------:R-:W-:Y:S05]  /*3c30*/  BSYNC B0 ;  /* 0x0000000000007941 */ /* 0x000fea0003800000 */
.L_x_5154:
        /* <DEDUP_REMOVED lines=45> */
.L_x_5304:
        /* <DEDUP_REMOVED lines=21> */
.L_x_5305:
        /* <DEDUP_REMOVED lines=21> */
.L_x_5159:
[----:B------:R-:W-:Y:S05]  /*41b0*/  BSYNC B0 ;  /* 0x0000000000007941 */ /* 0x000fea0003800000 */
.L_x_5158:
[----:B------:R-:W-:Y:S01]  /*41c0*/  IMAD.MOV.U32 R0, RZ, RZ, 0x40 ;  /* 0x00000040ff007424 */ /* 0x000fe200078e00ff */
[----:B------:R-:W-:Y:S01]  /*41d0*/  LOP3.LUT P1, RZ, R187, 0x4, RZ, 0xc0, !PT ;  /* 0x00000004bbff7812 */ /* 0x000fe2000782c0ff */
[----:B------:R-:W0:Y:S01]  /*41e0*/  LDGDEPBAR ;  /* 0x00000000000079af */ /* 0x000e220000000000 */
[----:B------:R-:W-:Y:S01]  /*41f0*/  WARPSYNC 0xffffffff ;  /* 0xffffffff00007948 */ /* 0x000fe20003800000 */
[C---:B--23--:R-:W-:Y:S01]  /*4200*/  HMMA.16816.F32.BF16 R12, R4.reuse, R32, RZ ;  /* 0x00000020040c723c */ /* 0x04cfe200000418ff */
[----:B------:R-:W-:Y:S01]  /*4210*/  SEL R162, R0, 0xffffffc0, !P1 ;  /* 0xffffffc000a27807 */ /* 0x000fe20004800000 */
[----:B------:R-:W-:Y:S01]  /*4220*/  LDSM.16.M88.4 R16, [R167] ;  /* 0x00000000a710783b */ /* 0x000fe20000000200 */
[----:B------:R-:W-:Y:S01]  /*4230*/  IMAD.MOV.U32 R3, RZ, RZ, c[0x0][0x2c4] ;  /* 0x0000b100ff037624 */ /* 0x000fe200078e00ff */
[----:B------:R-:W-:Y:S01]  /*4240*/  ULDC UR4, c[0x0][0x324] ;  /* 0x0000c90000047ab9 */ /* 0x000fe20000000800 */
[----:B------:R-:W-:Y:S01]  /*4250*/  IADD3 R0, R162, R170, R168 ;  /* 0x000000aaa2007210 */ /* 0x000fe20007ffe0a8 */
[----:B------:R-:W-:Y:S01]  /*4260*/  IMAD.IADD R2, R170, 0x1, R162 ;  /* 0x00000001aa027824 */ /* 0x000fe200078e02a2 */
[----:B------:R-:W-:Y:S01]  /*4270*/  ULOP3.LUT UR4, URZ, UR4, URZ, 0x33, !UPT ;  /* 0x000000043f047292 */ /* 0x000fe2000f8e333f */
[----:B------:R-:W-:Y:S01]  /*4280*/  HMMA.16816.F32.BF16 R28, R4, R34, RZ ;  /* 0x00000022041c723c */ /* 0x000fe200000418ff */
[----:B------:R-:W-:Y:S01]  /*4290*/  ISETP.NE.AND P0, PT, R3, 0x1, PT ;  /* 0x000000010300780c */ /* 0x000fe20003f05270 */
[----:B------:R-:W-:Y:S01]  /*42a0*/  LDSM.16.M88.4 R68, [R0] ;  /* 0x000000000044783b */ /* 0x000fe20000000200 */
[----:B------:R-:W-:-:S03]  /*42b0*/  IMAD.MOV.U32 R93, RZ, RZ, c[0x0][0x32c] ;  /* 0x0000cb00ff5d7624 */ /* 0x000fc600078e00ff */
[----:B------:R-:W2:Y:S02]  /*42c0*/  LDSM.16.M88.4 R52, [R2] ;  /* 0x000000000234783b */ /* 0x000ea40000000200 */
[C---:B----4-:R-:W-:Y:S01]  /*42d0*/  HMMA.16816.F32.BF16 R32, R4.reuse, R36, RZ ;  /* 0x000000240420723c */ /* 0x050fe200000418ff */
[----:B------:R-:W-:Y:S01]  /*42e0*/  ISETP.GE.AND P4, PT, R93, 0x1, PT ;  /* 0x000000015d00780c */ /* 0x000fe20003f86270 */
[----:B------:R-:W3:Y:S04]  /*42f0*/  LDSM.16.M88.4 R56, [R2+0x800] ;  /* 0x000800000238783b */ /* 0x000ee80000000200 */
[----:B------:R-:W4:Y:S02]  /*4300*/  LDSM.16.M88.4 R76, [R2+0x1000] ;  /* 0x00100000024c783b */ /* 0x000f240000000200 */
[C---:B------:R-:W-:Y:S02]  /*4310*/  HMMA.16816.F32.BF16 R36, R4.reuse, R38, RZ ;  /* 0x000000260424723c */ /* 0x040fe400000418ff */
[----:B------:R-:W-:Y:S04]  /*4320*/  LDSM.16.M88.4 R72, [R0+0x800] ;  /* 0x000800000048783b */ /* 0x000fe80000000200 */
[----:B------:R-:W-:Y:S02]  /*4330*/  LDSM.16.M88.4 R84, [R0+0x1000] ;  /* 0x001000000054783b */ /* 0x000fe40000000200 */
[C---:B-1----:R-:W-:Y:S08]  /*4340*/  HMMA.16816.F32.BF16 R40, R4.reuse, R48, RZ ;  /* 0x000000300428723c */ /* 0x042ff000000418ff */
[C---:B------:R-:W-:Y:S08]  /*4350*/  HMMA.16816.F32.BF16 R48, R4.reuse, R50, RZ ;  /* 0x000000320430723c */ /* 0x040ff000000418ff */
[C---:B------:R-:W-:Y:S08]  /*4360*/  HMMA.16816.F32.BF16 R24, R4.reuse, R44, RZ ;  /* 0x0000002c0418723c */ /* 0x040ff000000418ff */
[----:B------:R-:W-:Y:S01]  /*4370*/  HMMA.16816.F32.BF16 R44, R4, R46, RZ ;  /* 0x0000002e042c723c */ /* 0x000fe200000418ff */
[----:B------:R-:W-:Y:S07]  /*4380*/  LDSM.16.M88.4 R4, [R166] ;  /* 0x00000000a604783b */ /* 0x000fee0000000200 */
[C---:B------:R-:W-:Y:S08]  /*4390*/  HMMA.16816.F32.BF16 R12, R8.reuse, R60, R12 ;  /* 0x0000003c080c723c */ /* 0x040ff0000004180c */
        /* <DEDUP_REMOVED lines=10> */
[----:B------:R-:W-:Y:S07]  /*4440*/  LDSM.16.M88.4 R88, [R170+0x3000] ;  /* 0x00300000aa58783b */ /* 0x000fee0000000200 */
[C---:B--2---:R-:W-:Y:S01]  /*4450*/  HMMA.16816.F32.BF16 R8, R16.reuse, R52, R12 ;  /* 0x000000341008723c */ /* 0x044fe2000004180c */
[----:B------:R-:W-:Y:S07]  /*4460*/  LDSM.16.M88.4 R12, [R164+0x4000] ;  /* 0x00400000a40c783b */ /* 0x000fee0000000200 */
[C---:B------:R-:W-:Y:S08]  /*4470*/  HMMA.16816.F32.BF16 R28, R16.reuse, R54, R28 ;  /* 0x00000036101c723c */ /* 0x040ff0000004181c */
[C---:B---3--:R-:W-:Y:S08]  /*4480*/  HMMA.16816.F32.BF16 R32, R16.reuse, R56, R32 ;  /* 0x000000381020723c */ /* 0x048ff00000041820 */
[C---:B------:R-:W-:Y:S01]  /*4490*/  HMMA.16816.F32.BF16 R36, R16.reuse, R58, R36 ;  /* 0x0000003a1024723c */ /* 0x040fe20000041824 */
[----:B------:R-:W2:Y:S07]  /*44a0*/  LDSM.16.M88.4 R56, [R0+0x1800] ;  /* 0x001800000038783b */ /* 0x000eae0000000200 */
[C---:B----4-:R-:W-:Y:S08]  /*44b0*/  HMMA.16816.F32.BF16 R52, R16.reuse, R78, R48 ;  /* 0x0000004e1034723c */ /* 0x050ff00000041830 */
[C---:B------:R-:W-:Y:S01]  /*44c0*/  HMMA.16816.F32.BF16 R40, R16.reuse, R76, R40 ;  /* 0x0000004c1028723c */ /* 0x040fe20000041828 */
[----:B------:R-:W-:Y:S07]  /*44d0*/  LDSM.16.M88.4 R76, [R2+0x2800] ;  /* 0x00280000024c783b */ /* 0x000fee0000000200 */
[C---:B-1----:R-:W-:Y:S01]  /*44e0*/  HMMA.16816.F32.BF16 R48, R16.reuse, R60, R24 ;  /* 0x0000003c1030723c */ /* 0x042fe20000041818 */
[----:B------:R-:W-:Y:S07]  /*44f0*/  LDSM.16.M88.4 R24, [R20+0x3800] ;  /* 0x003800001418783b */ /* 0x000fee0000000200 */
[----:B------:R-:W-:Y:S01]  /*4500*/  HMMA.16816.F32.BF16 R44, R16, R62, R44 ;  /* 0x0000003e102c723c */ /* 0x000fe2000004182c */
[----:B------:R-:W1:Y:S04]  /*4510*/  LDSM.16.M88.4 R60, [R170+0x3800] ;  /* 0x00380000aa3c783b */ /* 0x000e680000000200 */
[----:B------:R-:W-:Y:S03]  /*4520*/  LDSM.16.M88.4 R16, [R165+0x4000] ;  /* 0x00400000a510783b */ /* 0x000fe60000000200 */
        /* <DEDUP_REMOVED lines=8> */
[----:B------:R-:W5:Y:S07]  /*45b0*/  LDSM.16.M88.4 R84, [R20+0x3000] ;  /* 0x003000001454783b */ /* 0x000f6e0000000200 */
[C---:B--2---:R-:W-:Y:S08]  /*45c0*/  HMMA.16816.F32.BF16 R48, R4.reuse, R56, R48 ;  /* 0x000000380430723c */ /* 0x044ff00000041830 */
[----:B------:R-:W-:Y:S01]  /*45d0*/  HMMA.16816.F32.BF16 R44, R4, R58, R44 ;  /* 0x0000003a042c723c */ /* 0x000fe2000004182c */
[----:B------:R-:W-:Y:S07]  /*45e0*/  LDSM.16.M88.4 R56, [R2+0x3800] ;  /* 0x003800000238783b */ /* 0x000fee0000000200 */
[C---:B------:R-:W-:Y:S01]  /*45f0*/  HMMA.16816.F32.BF16 R4, R12.reuse, R64, R8 ;  /* 0x000000400c04723c */ /* 0x040fe20000041808 */
[----:B------:R-:W-:Y:S07]  /*4600*/  LDSM.16.M88.4 R8, [R167+0x4000] ;  /* 0x00400000a708783b */ /* 0x000fee0000000200 */
[C---:B------:R-:W-:Y:S01]  /*4610*/  HMMA.16816.F32.BF16 R28, R12.reuse, R66, R28 ;  /* 0x000000420c1c723c */ /* 0x040fe2000004181c */
[----:B------:R-:W2:Y:S07]  /*4620*/  LDSM.16.M88.4 R64, [R2+0x2000] ;  /* 0x002000000240783b */ /* 0x000eae0000000200 */
[C---:B------:R-:W-:Y:S08]  /*4630*/  HMMA.16816.F32.BF16 R32, R12.reuse, R80, R32 ;  /* 0x000000500c20723c */ /* 0x040ff00000041820 */
[C---:B------:R-:W-:Y:S01]  /*4640*/  HMMA.16816.F32.BF16 R36, R12.reuse, R82, R36 ;  /* 0x000000520c24723c */ /* 0x040fe20000041824 */
[----:B------:R-:W-:Y:S07]  /*4650*/  LDSM.16.M88.4 R80, [R170+0x4800] ;  /* 0x00480000aa50783b */ /* 0x000fee0000000200 */
[C---:B------:R-:W-:Y:S08]  /*4660*/  HMMA.16816.F32.BF16 R40, R12.reuse, R88, R40 ;  /* 0x000000580c28723c */ /* 0x040ff00000041828 */
[C---:B------:R-:W-:Y:S01]  /*4670*/  HMMA.16816.F32.BF16 R52, R12.reuse, R90, R52 ;  /* 0x0000005a0c34723c */ /* 0x040fe20000041834 */
[----:B------:R-:W2:Y:S07]  /*4680*/  LDSM.16.M88.4 R88, [R2+0x3000] ;  /* 0x003000000258783b */ /* 0x000eae0000000200 */
[C---:B-1----:R-:W-:Y:S08]  /*4690*/  HMMA.16816.F32.BF16 R48, R12.reuse, R60, R48 ;  /* 0x0000003c0c30723c */ /* 0x042ff00000041830 */
[----:B------:R-:W-:Y:S01]  /*46a0*/  HMMA.16816.F32.BF16 R44, R12, R62, R44 ;  /* 0x0000003e0c2c723c */ /* 0x000fe2000004182c */
[----:B------:R-:W-:Y:S07]  /*46b0*/  LDSM.16.M88.4 R60, [R0+0x3800] ;  /* 0x00380000003c783b */ /* 0x000fee0000000200 */
[C---:B---3--:R-:W-:Y:S01]  /*46c0*/  HMMA.16816.F32.BF16 R12, R16.reuse, R68, R4 ;  /* 0x00000044100c723c */ /* 0x048fe20000041804 */
[----:B------:R-:W-:Y:S07]  /*46d0*/  LDSM.16.M88.4 R4, [R166+0x4000] ;  /* 0x00400000a604783b */ /* 0x000fee0000000200 */
[C---:B------:R-:W-:Y:S01]  /*46e0*/  HMMA.16816.F32.BF16 R28, R16.reuse, R70, R28 ;  /* 0x00000046101c723c */ /* 0x040fe2000004181c */
[----:B------:R-:W1:Y:S07]  /*46f0*/  LDSM.16.M88.4 R68, [R0+0x2000] ;  /* 0x002000000044783b */ /* 0x000e6e0000000200 */
[C---:B----4-:R-:W-:Y:S08]  /*4700*/  HMMA.16816.F32.BF16 R32, R16.reuse, R72, R32 ;  /* 0x000000481020723c */ /* 0x050ff00000041820 */
[C---:B------:R-:W-:Y:S01]  /*4710*/  HMMA.16816.F32.BF16 R36, R16.reuse, R74, R36 ;  /* 0x0000004a1024723c */ /* 0x040fe20000041824 */
[----:B------:R-:W3:Y:S07]  /*4720*/  LDSM.16.M88.4 R72, [R0+0x2800] ;  /* 0x002800000048783b */ /* 0x000eee0000000200 */
[C---:B-----5:R-:W-:Y:S08]  /*4730*/  HMMA.16816.F32.BF16 R40, R16.reuse, R84, R40 ;  /* 0x000000541028723c */ /* 0x060ff00000041828 */
[C---:B------:R-:W-:Y:S01]  /*4740*/  HMMA.16816.F32.BF16 R52, R16.reuse, R86, R52 ;  /* 0x000000561034723c */ /* 0x040fe20000041834 */
[----:B------:R-:W4:Y:S07]  /*4750*/  LDSM.16.M88.4 R84, [R0+0x3000] ;  /* 0x003000000054783b */ /* 0x000f2e0000000200 */
[C---:B------:R-:W-:Y:S08]  /*4760*/  HMMA.16816.F32.BF16 R48, R16.reuse, R24, R48 ;  /* 0x000000181030723c */ /* 0x040ff00000041830 */
[----:B------:R-:W-:Y:S01]  /*4770*/  HMMA.16816.F32.BF16 R44, R16, R26, R44 ;  /* 0x0000001a102c723c */ /* 0x000fe2000004182c */
[----:B------:R-:W-:Y:S07]  /*4780*/  LDSM.16.M88.4 R16, [R164+0x8000] ;  /* 0x00800000a410783b */ /* 0x000fee0000000200 */
[C---:B--2---:R-:W-:Y:S08]  /*4790*/  HMMA.16816.F32.BF16 R24, R8.reuse, R64, R12 ;  /* 0x000000400818723c */ /* 0x044ff0000004180c */
[C---:B------:R-:W-:Y:S01]  /*47a0*/  HMMA.16816.F32.BF16 R12, R8.reuse, R66, R28 ;  /* 0x00000042080c723c */ /* 0x040fe2000004181c */
[----:B------:R-:W2:Y:S07]  /*47b0*/  LDSM.16.M88.4 R64, [R170+0x4000] ;  /* 0x00400000aa40783b */ /* 0x000eae0000000200 */
[C---:B------:R-:W-:Y:S08]  /*47c0*/  HMMA.16816.F32.BF16 R32, R8.reuse, R76, R32 ;  /* 0x0000004c0820723c */ /* 0x040ff00000041820 */
[C---:B------:R-:W-:Y:S01]  /*47d0*/  HMMA.16816.F32.BF16 R36, R8.reuse, R78, R36 ;  /* 0x0000004e0824723c */ /* 0x040fe20000041824 */
[----:B------:R-:W-:Y:S07]  /*47e0*/  LDSM.16.M88.4 R76, [R20+0x4800] ;  /* 0x00480000144c783b */ /* 0x000fee0000000200 */
[C---:B------:R-:W-:Y:S08]  /*47f0*/  HMMA.16816.F32.BF16 R40, R8.reuse, R88, R40 ;  /* 0x000000580828723c */ /* 0x040ff00000041828 */
[C---:B------:R-:W-:Y:S01]  /*4800*/  HMMA.16816.F32.BF16 R52, R8.reuse, R90, R52 ;  /* 0x0000005a0834723c */ /* 0x040fe20000041834 */
[----:B------:R-:W5:Y:S07]  /*4810*/  LDSM.16.M88.4 R88, [R170+0x5000] ;  /* 0x00500000aa58783b */ /* 0x000f6e0000000200 */
[C---:B------:R-:W-:Y:S08]  /*4820*/  HMMA.16816.F32.BF16 R48, R8.reuse, R56, R48 ;  /* 0x000000380830723c */ /* 0x040ff00000041830 */
[----:B------:R-:W-:Y:S01]  /*4830*/  HMMA.16816.F32.BF16 R44, R8, R58, R44 ;  /* 0x0000003a082c723c */ /* 0x000fe2000004182c */
[----:B------:R-:W2:Y:S07]  /*4840*/  LDSM.16.M88.4 R56, [R170+0x5800] ;  /* 0x00580000aa38783b */ /* 0x000eae0000000200 */
[C---:B-1----:R-:W-:Y:S08]  /*4850*/  HMMA.16816.F32.BF16 R28, R4.reuse, R68, R24 ;  /* 0x00000044041c723c */ /* 0x042ff00000041818 */
[C---:B------:R-:W-:Y:S01]  /*4860*/  HMMA.16816.F32.BF16 R24, R4.reuse, R70, R12 ;  /* 0x000000460418723c */ /* 0x040fe2000004180c */
[----:B------:R-:W-:Y:S04]  /*4870*/  LDSM.16.M88.4 R12, [R165+0x8000] ;  /* 0x00800000a50c783b */ /* 0x000fe80000000200 */
[----:B------:R-:W1:Y:S03]  /*4880*/  LDSM.16.M88.4 R68, [R20+0x4000] ;  /* 0x004000001444783b */ /* 0x000e660000000200 */
[C---:B---3--:R-:W-:Y:S08]  /*4890*/  HMMA.16816.F32.BF16 R8, R4.reuse, R72, R32 ;  /* 0x000000480408723c */ /* 0x048ff00000041820 */
[C---:B------:R-:W-:Y:S01]  /*48a0*/  HMMA.16816.F32.BF16 R36, R4.reuse, R74, R36 ;  /* 0x0000004a0424723c */ /* 0x040fe20000041824 */
[----:B------:R-:W-:Y:S07]  /*48b0*/  LDSM.16.M88.4 R72, [R2+0x4000] ;  /* 0x004000000248783b */ /* 0x000fee0000000200 */
[C---:B----4-:R-:W-:Y:S08]  /*48c0*/  HMMA.16816.F32.BF16 R40, R4.reuse, R84, R40 ;  /* 0x000000540428723c */ /* 0x050ff00000041828 */
[C---:B------:R-:W-:Y:S01]  /*48d0*/  HMMA.16816.F32.BF16 R52, R4.reuse, R86, R52 ;  /* 0x000000560434723c */ /* 0x040fe20000041834 */
[----:B------:R-:W3:Y:S07]  /*48e0*/  LDSM.16.M88.4 R84, [R20+0x5000] ;  /* 0x005000001454783b */ /* 0x000eee0000000200 */
[C---:B------:R-:W-:Y:S08]  /*48f0*/  HMMA.16816.F32.BF16 R48, R4.reuse, R60, R48 ;  /* 0x0000003c0430723c */ /* 0x040ff00000041830 */
[----:B------:R-:W-:Y:S01]  /*4900*/  HMMA.16816.F32.BF16 R44, R4, R62, R44 ;  /* 0x0000003e042c723c */ /* 0x000fe2000004182c */
[----:B------:R-:W-:Y:S07]  /*4910*/  LDSM.16.M88.4 R60, [R2+0x5800] ;  /* 0x00580000023c783b */ /* 0x000fee0000000200 */
[C---:B--2---:R-:W-:Y:S08]  /*4920*/  HMMA.16816.F32.BF16 R32, R16.reuse, R64, R28 ;  /* 0x000000401020723c */ /* 0x044ff0000004181c */
[C---:B------:R-:W-:Y:S01]  /*4930*/  HMMA.16816.F32.BF16 R28, R16.reuse, R66, R24 ;  /* 0x00000042101c723c */ /* 0x040fe20000041818 */
[----:B------:R2:W4:Y:S07]  /*4940*/  LDSM.16.M88.4 R64, [R20+0x5800] ;  /* 0x005800001440783b */ /* 0x00052e0000000200 */
[C---:B------:R-:W-:Y:S01]  /*4950*/  HMMA.16816.F32.BF16 R24, R16.reuse, R80, R8 ;  /* 0x000000501018723c */ /* 0x040fe20000041808 */
[----:B------:R-:W1:Y:S07]  /*4960*/  LDSM.16.M88.4 R8, [R167+0x8000] ;  /* 0x00800000a708783b */ /* 0x000e6e0000000200 */
[C---:B------:R-:W-:Y:S01]  /*4970*/  HMMA.16816.F32.BF16 R4, R16.reuse, R82, R36 ;  /* 0x000000521004723c */ /* 0x040fe20000041824 */
[----:B------:R-:W2:Y:S07]  /*4980*/  LDSM.16.M88.4 R80, [R2+0x4800] ;  /* 0x004800000250783b */ /* 0x000eae0000000200 */
[C---:B-----5:R-:W-:Y:S08]  /*4990*/  HMMA.16816.F32.BF16 R36, R16.reuse, R88, R40 ;  /* 0x000000581024723c */ /* 0x060ff00000041828 */
[C---:B------:R-:W-:Y:S08]  /*49a0*/  HMMA.16816.F32.BF16 R52, R16.reuse, R90, R52 ;  /* 0x0000005a1034723c */ /* 0x040ff00000041834 */
[C---:B------:R-:W-:Y:S08]  /*49b0*/  HMMA.16816.F32.BF16 R48, R16.reuse, R56, R48 ;  /* 0x000000381030723c */ /* 0x040ff00000041830 */
[----:B------:R-:W-:Y:S01]  /*49c0*/  HMMA.16816.F32.BF16 R40, R16, R58, R44 ;  /* 0x0000003a1028723c */ /* 0x000fe2000004182c */
[----:B------:R-:W5:Y:S07]  /*49d0*/  LDSM.16.M88.4 R56, [R2+0x5000] ;  /* 0x005000000238783b */ /* 0x000f6e0000000200 */
[C---:B-1----:R-:W-:Y:S08]  /*49e0*/  HMMA.16816.F32.BF16 R32, R12.reuse, R68, R32 ;  /* 0x000000440c20723c */ /* 0x042ff00000041820 */
[C---:B------:R-:W-:Y:S01]  /*49f0*/  HMMA.16816.F32.BF16 R28, R12.reuse, R70, R28 ;  /* 0x000000460c1c723c */ /* 0x040fe2000004181c */
[----:B------:R-:W-:Y:S07]  /*4a00*/  LDSM.16.M88.4 R68, [R0+0x4000] ;  /* 0x004000000044783b */ /* 0x000fee0000000200 */
[C---:B------:R-:W-:Y:S08]  /*4a10*/  HMMA.16816.F32.BF16 R24, R12.reuse, R76, R24 ;  /* 0x0000004c0c18723c */ /* 0x040ff00000041818 */
[C---:B--2---:R-:W-:Y:S01]  /*4a20*/  HMMA.16816.F32.BF16 R20, R12.reuse, R78, R4 ;  /* 0x0000004e0c14723c */ /* 0x044fe20000041804 */
[----:B------:R-:W1:Y:S04]  /*4a30*/  LDSM.16.M88.4 R4, [R166+0x8000] ;  /* 0x00800000a604783b */ /* 0x000e680000000200 */
[----:B------:R-:W2:Y:S03]  /*4a40*/  LDSM.16.M88.4 R76, [R0+0x4800] ;  /* 0x00480000004c783b */ /* 0x000ea60000000200 */
[C---:B---3--:R-:W-:Y:S08]  /*4a50*/  HMMA.16816.F32.BF16 R16, R12.reuse, R84, R36 ;  /* 0x000000540c10723c */ /* 0x048ff00000041824 */
[C---:B------:R-:W-:Y:S08]  /*4a60*/  HMMA.16816.F32.BF16 R52, R12.reuse, R86, R52 ;  /* 0x000000560c34723c */ /* 0x040ff00000041834 */
[C---:B----4-:R-:W-:Y:S08]  /*4a70*/  HMMA.16816.F32.BF16 R48, R12.reuse, R64, R48 ;  /* 0x000000400c30723c */ /* 0x050ff00000041830 */
[----:B------:R-:W-:Y:S01]  /*4a80*/  HMMA.16816.F32.BF16 R12, R12, R66, R40 ;  /* 0x000000420c0c723c */ /* 0x000fe20000041828 */
[----:B------:R-:W3:Y:S04]  /*4a90*/  LDSM.16.M88.4 R40, [R0+0x5000] ;  /* 0x005000000028783b */ /* 0x000ee80000000200 */
[----:B------:R4:W1:Y:S03]  /*4aa0*/  LDSM.16.M88.4 R64, [R0+0x5800] ;  /* 0x005800000040783b */ /* 0x0008660000000200 */
[C---:B------:R-:W-:Y:S08]  /*4ab0*/  HMMA.16816.F32.BF16 R44, R8.reuse, R72, R32 ;  /* 0x00000048082c723c */ /* 0x040ff00000041820 */
[C---:B------:R-:W-:Y:S08]  /*4ac0*/  HMMA.16816.F32.BF16 R36, R8.reuse, R74, R28 ;  /* 0x0000004a0824723c */ /* 0x040ff0000004181c */
[----:B------:R-:W-:Y:S01]  /*4ad0*/  HMMA.16816.F32.BF16 R32, R8, R80, R24 ;  /* 0x000000500820723c */ /* 0x000fe20000041818 */
[----:B----4-:R-:W-:-:S04]  /*4ae0*/  IMAD.IADD R0, R212, 0x1, R203 ;  /* 0x00000001d4007824 */ /* 0x010fc800078e02cb */
[----:B------:R-:W-:-:S03]  /*4af0*/  @P0 IMAD.HI.U32 R2, R0, c[0x0][0x2c8], RZ ;  /* 0x0000b20000020a27 */ /* 0x000fc600078e00ff */
[C---:B------:R-:W-:Y:S08]  /*4b00*/  HMMA.16816.F32.BF16 R28, R8.reuse, R82, R20 ;  /* 0x00000052081c723c */ /* 0x040ff00000041814 */
[C---:B-----5:R-:W-:Y:S08]  /*4b10*/  HMMA.16816.F32.BF16 R24, R8.reuse, R56, R16 ;  /* 0x000000380818723c */ /* 0x060ff00000041810 */
[C---:B------:R-:W-:Y:S08]  /*4b20*/  HMMA.16816.F32.BF16 R20, R8.reuse, R58, R52 ;  /* 0x0000003a0814723c */ /* 0x040ff00000041834 */
[C---:B------:R-:W-:Y:S08]  /*4b30*/  HMMA.16816.F32.BF16 R16, R8.reuse, R60, R48 ;  /* 0x0000003c0810723c */ /* 0x040ff00000041830 */
[----:B------:R-:W-:Y:S07]  /*4b40*/  HMMA.16816.F32.BF16 R12, R8, R62, R12 ;  /* 0x0000003e080c723c */ /* 0x000fee000004180c */
[----:B------:R-:W-:Y:S01]  /*4b50*/  IMAD.MOV.U32 R8, RZ, RZ, R0 ;  /* 0x000000ffff087224 */ /* 0x000fe200078e0000 */
[----:B------:R-:W-:Y:S01]  /*4b60*/  @P0 SHF.R.U32.HI R8, RZ, c[0x0][0x2cc], R2 ;  /* 0x0000b300ff080a19 */ /* 0x000fe20000011602 */
[----:B-1----:R-:W-:Y:S01]  /*4b70*/  HMMA.16816.F32.BF16 R48, R4, R68, R44 ;  /* 0x000000440430723c */ /* 0x002fe2000004182c */
[----:B------:R-:W-:-:S03]  /*4b80*/  IADD3 R0, R189, 0x1, -R161 ;  /* 0x00000001bd007810 */ /* 0x000fc60007ffe8a1 */
[----:B------:R-:W1:Y:S01]  /*4b90*/  SHFL.IDX PT, R3, R8, RZ, 0x1c1f ;  /* 0x001c1fff08037589 */ /* 0x000e6200000e0000 */
[----:B------:R-:W-:-:S03]  /*4ba0*/  IADD3 R0, -R190, R0, -R191 ;  /* 0x00000000be007210 */ /* 0x000fc60007ffe9bf */
[C---:B------:R-:W-:Y:S08]  /*4bb0*/  HMMA.16816.F32.BF16 R44, R4.reuse, R70, R36 ;  /* 0x00000046042c723c */ /* 0x040ff00000041824 */
[C---:B--2---:R-:W-:Y:S08]  /*4bc0*/  HMMA.16816.F32.BF16 R36, R4.reuse, R76, R32 ;  /* 0x0000004c0424723c */ /* 0x044ff00000041820 */
[C---:B------:R-:W-:Y:S08]  /*4bd0*/  HMMA.16816.F32.BF16 R32, R4.reuse, R78, R28 ;  /* 0x0000004e0420723c */ /* 0x040ff0000004181c */
[C---:B---3--:R-:W-:Y:S08]  /*4be0*/  HMMA.16816.F32.BF16 R28, R4.reuse, R40, R24 ;  /* 0x00000028041c723c */ /* 0x048ff00000041818 */
[C---:B------:R-:W-:Y:S08]  /*4bf0*/  HMMA.16816.F32.BF16 R24, R4.reuse, R42, R20 ;  /* 0x0000002a0418723c */ /* 0x040ff00000041814 */
[C---:B------:R-:W-:Y:S08]  /*4c00*/  HMMA.16816.F32.BF16 R16, R4.reuse, R64, R16 ;  /* 0x000000400410723c */ /* 0x040ff00000041810 */
[----:B------:R-:W-:Y:S07]  /*4c10*/  HMMA.16816.F32.BF16 R12, R4, R66, R12 ;  /* 0x00000042040c723c */ /* 0x000fee000004180c */
[----:B------:R-:W-:Y:S01]  /*4c20*/  IADD3 R5, R0, c[0x0][0x328], RZ ;  /* 0x0000ca0000057a10 */ /* 0x000fe20007ffe0ff */
[----:B------:R-:W-:Y:S01]  /*4c30*/  IMAD.IADD R7, R92, 0x1, -R191 ;  /* 0x000000015c077824 */ /* 0x000fe200078e0abf */
[----:B------:R-:W-:-:S03]  /*4c40*/  IADD3 R6, R0, UR4, RZ ;  /* 0x0000000400067c10 */ /* 0x000fc6000fffe0ff */
[--C-:B-1----:R-:W-:Y:S02]  /*4c50*/  IMAD.IADD R2, R5, 0x1, R3.reuse ;  /* 0x0000000105027824 */ /* 0x102fe400078e0203 */
[----:B------:R-:W-:-:S03]  /*4c60*/  IMAD.IADD R0, R6, 0x1, R3 ;  /* 0x0000000106007824 */ /* 0x000fc600078e0203 */
        /* <DEDUP_REMOVED lines=13> */
.L_x_5164:
[----:B------:R-:W-:-:S04]  /*4d40*/  MOV R4, 0x1 ;  /* 0x0000000100047802 */ /* 0x000fc80000000f00 */
[----:B------:R-:W-:-:S13]  /*4d50*/  ISETP.NE.AND P0, PT, R4, c[0x0][0x32c], PT ;  /* 0x0000cb0004007a0c */ /* 0x000fda0003f05270 */
[----:B------:R-:W-:-:S05]  /*4d60*/  @P0 IMAD.HI.U32 R4, R3, c[0x0][0x330], RZ ;  /* 0x0000cc0003040a27 */ /* 0x000fca00078e00ff */
[----:B------:R-:W-:Y:S02]  /*4d70*/  @P0 SHF.R.U32.HI R3, RZ, c[0x0][0x334], R4 ;  /* 0x0000cd00ff030a19 */ /* 0x000fe40000011604 */
.L_x_5165:
[----:B------:R-:W-:Y:S05]  /*4d80*/  BSYNC B0 ;  /* 0x0000000000007941 */ /* 0x000fea0003800000 */
.L_x_5163:
[----:B------:R-:W-:-:S04]  /*4d90*/  IMAD R3, R3, c[0x0][0x32c], -R161 ;  /* 0x0000cb0003037a24 */ /* 0x000fc800078e0aa1 */
[----:B------:R-:W-:-:S05]  /*4da0*/  IMAD.IADD R3, R3, 0x1, -R191 ;  /* 0x0000000103037824 */ /* 0x000fca00078e0abf */
[----:B------:R-:W-:Y:S02]  /*4db0*/  IADD3 R4, R3, c[0x0][0x32c], RZ ;  /* 0x0000cb0003047a10 */ /* 0x000fe40007ffe0ff */
[----:B------:R-:W-:Y:S02]  /*4dc0*/  IMNMX R0, R0, R3, !PT ;  /* 0x0000000300007217 */ /* 0x000fe40007800200 */
[----:B------:R-:W-:Y:S02]  /*4dd0*/  IMNMX R2, R2, R4, PT ;  /* 0x0000000402027217 */ /* 0x000fe40003800200 */
.L_x_5162:
[----:B------:R-:W-:Y:S01]  /*4de0*/  ISETP.GT.AND P3, PT, R180, RZ, PT ;  /* 0x000000ffb400720c */ /* 0x000fe20003f64270 */
        /* <DEDUP_REMOVED lines=64> */
.L_x_5168:
[----:B------:R-:W-:-:S04]  /*51f0*/  MOV R4, 0x1 ;  /* 0x0000000100047802 */ /* 0x000fc80000000f00 */
[----:B------:R-:W-:-:S13]  /*5200*/  ISETP.NE.AND P0, PT, R4, c[0x0][0x32c], PT ;  /* 0x0000cb0004007a0c */ /* 0x000fda0003f05270 */
[----:B------:R-:W-:-:S05]  /*5210*/  @P0 IMAD.HI.U32 R4, R3, c[0x0][0x330], RZ ;  /* 0x0000cc0003040a27 */ /* 0x000fca00078e00ff */
[----:B------:R-:W-:Y:S02]  /*5220*/  @P0 SHF.R.U32.HI R3, RZ, c[0x0][0x334], R4 ;  /* 0x0000cd00ff030a19 */ /* 0x000fe40000011604 */
.L_x_5169:
[----:B------:R-:W-:Y:S05]  /*5230*/  BSYNC B0 ;  /* 0x0000000000007941 */ /* 0x000fea0003800000 */
.L_x_5167:
[----:B------:R-:W-:-:S04]  /*5240*/  IMAD R3, R3, c[0x0][0x32c], -R161 ;  /* 0x0000cb0003037a24 */ /* 0x000fc800078e0aa1 */
[----:B------:R-:W-:-:S05]  /*5250*/  IMAD.IADD R3, R3, 0x1, -R191 ;  /* 0x0000000103037824 */ /* 0x000fca00078e0abf */
[----:B------:R-:W-:Y:S02]  /*5260*/  IADD3 R4, R3, c[0x0][0x32c], RZ ;  /* 0x0000cb0003047a10 */ /* 0x000fe40007ffe0ff */
[----:B------:R-:W-:Y:S02]  /*5270*/  IMNMX R0, R0, R3, !PT ;  /* 0x0000000300007217 */ /* 0x000fe40007800200 */
[----:B------:R-:W-:Y:S02]  /*5280*/  IMNMX R2, R2, R4, PT ;  /* 0x0000000402027217 */ /* 0x000fe40003800200 */
.L_x_5166:
[----:B------:R-:W-:Y:S01]  /*5290*/  ISETP.GT.AND P0, PT, R0, 0x8, P3 ;  /* 0x000000080000780c */ /* 0x000fe20001f04270 */
[----:B------:R-:W2:Y:S01]  /*52a0*/  LDL R92, [R1] ;  /* 0x00000000015c7983 */ /* 0x000ea20000100800 */
        /* <DEDUP_REMOVED lines=16> */
[----:B------:R-:W-:Y:S01]  /*53b0*/  LDSM.16.MT88.4 R40, [R172+0x800] ;  /* 0x00080000ac28783b */ /* 0x000fe20000004200 */
[----:B------:R-:W-:-:S02]  /*53c0*/  FSEL R16, R38, -INF , !P0 ;  /* 0xff80000026107808 */ /* 0x000fc40004000000 */
[----:B------:R-:W-:Y:S01]  /*53d0*/  ISETP.GT.AND P0, PT, R0, 0x11, P3 ;  /* 0x000000110000780c */ /* 0x000fe20001f04270 */
[----:B------:R-:W-:Y:S01]  /*53e0*/  LDSM.16.MT88.4 R60, [R171+0x2000] ;  /* 0x00200000ab3c783b */ /* 0x000fe20000004200 */
[----:B------:R-:W-:Y:S02]  /*53f0*/  FMNMX.FTZ R3, R33, R3, !PT ;  /* 0x0000000321037209 */ /* 0x000fe40007810000 */
[----:B------:R-:W-:Y:S01]  /*5400*/  ISETP.LT.OR P0, PT, R2, 0x12, P0 ;  /* 0x000000120200780c */ /* 0x000fe20000701670 */
[----:B------:R-:W-:Y:S01]  /*5410*/  LDSM.16.MT88.4 R56, [R219+0x2000] ;  /* 0x00200000db38783b */ /* 0x000fe20000004200 */
[----:B------:R-:W-:Y:S02]  /*5420*/  FMNMX.FTZ R3, R73, R3, !PT ;  /* 0x0000000349037209 */ /* 0x000fe40007810000 */
[----:B------:R-:W-:Y:S02]  /*5430*/  FSEL R17, R39, -INF , !P0 ;  /* 0xff80000027117808 */ /* 0x000fe40004000000 */
[----:B------:R-:W-:Y:S01]  /*5440*/  ISETP.GT.AND P0, PT, R0, 0x18, P3 ;  /* 0x000000180000780c */ /* 0x000fe20001f04270 */
[----:B------:R-:W-:Y:S01]  /*5450*/  LDSM.16.MT88.4 R36, [R172] ;  /* 0x00000000ac24783b */ /* 0x000fe20000004200 */
        /* <DEDUP_REMOVED lines=16> */
[----:B------:R-:W-:-:S03]  /*5560*/  ISETP.LT.OR P0, PT, R2, 0x22, P0 ;  /* 0x000000220200780c */ /* 0x000fc60000701670 */
[----:B------:R-:W1:Y:S01]  /*5570*/  SHFL.BFLY PT, R5, R3, 0x2, 0x1f ;  /* 0x0c401f0003057f89 */ /* 0x000e6200000e0000 */
        /* <DEDUP_REMOVED lines=31> */
[----:B------:R-:W-:Y:S01]  /*5770*/  FMNMX.FTZ R4, R49, R4, !PT ;  /* 0x0000000431047209 */ /* 0x000fe20007810000 */
[----:B------:R-:W-:Y:S03]  /*5780*/  LDSM.16.MT88.4 R12, [R171] ;  /* 0x00000000ab0c783b */ /* 0x000fe60000004200 */
        /* <DEDUP_REMOVED lines=24> */
[----:B------:R1:W-:Y:S08]  /*5910*/  MUFU.EX2 R156, R2 ;  /* 0x00000002009c7308 */ /* 0x0003f00000000800 */
[----:B------:R3:W4:Y:S01]  /*5920*/  MUFU.EX2 R102, R3 ;  /* 0x0000000300667308 */ /* 0x0007220000000800 */
[----:B-1----:R-:W-:-:S05]  /*5930*/  FMUL.FTZ R2, R100, c[0x0][0x2d0] ;  /* 0x0000b40064027a20 */ /* 0x002fca0000410000 */
[----:B------:R-:W-:Y:S01]  /*5940*/  FSEL R2, R2, RZ, P0 ;  /* 0x000000ff02027208 */ /* 0x000fe20000000000 */
[----:B---3--:R-:W-:-:S04]  /*5950*/  FFMA.FTZ R3, R21, c[0x0][0x2d0], -R0 ;  /* 0x0000b40015037a23 */ /* 0x008fc80000010800 */
[----:B------:R1:W-:Y:S02]  /*5960*/  MUFU.EX2 R157, R3 ;  /* 0x00000003009d7308 */ /* 0x0003e40000000800 */
[----:B-1----:R-:W-:-:S06]  /*5970*/  FFMA.FTZ R3, R6, c[0x0][0x2d0], -R2 ;  /* 0x0000b40006037a23 */ /* 0x002fcc0000010802 */
[----:B------:R1:W-:Y:S02]  /*5980*/  MUFU.EX2 R65, R3 ;  /* 0x0000000300417308 */ /* 0x0003e40000000800 */
[--C-:B-1----:R-:W-:Y:S02]  /*5990*/  FFMA.FTZ R3, R7, c[0x0][0x2d0], -R2.reuse ;  /* 0x0000b40007037a23 */ /* 0x102fe40000010802 */
[----:B------:R-:W1:Y:S04]  /*59a0*/  LDSM.16.MT88.4 R4, [R217] ;  /* 0x00000000d904783b */ /* 0x000e680000004200 */
[----:B------:R3:W5:Y:S02]  /*59b0*/  MUFU.EX2 R64, R3 ;  /* 0x0000000300407308 */ /* 0x0007640000000800 */
[----:B---3--:R-:W-:Y:S01]  /*59c0*/  FFMA.FTZ R3, R8, c[0x0][0x2d0], -R2 ;  /* 0x0000b40008037a23 */ /* 0x008fe20000010802 */
[----:B----4-:R-:W-:-:S02]  /*59d0*/  F2FP.BF16.PACK_AB R8, R102, R103 ;  /* 0x000000676608723e */ /* 0x010fc400000010ff */
[----:B-----5:R-:W-:-:S03]  /*59e0*/  F2FP.BF16.PACK_AB R9, R64, R65 ;  /* 0x000000414009723e */ /* 0x020fc600000010ff */
[----:B------:R3:W-:Y:S02]  /*59f0*/  MUFU.EX2 R95, R3 ;  /* 0x00000003005f7308 */ /* 0x0007e40000000800 */
[----:B---3--:R-:W-:Y:S01]  /*5a00*/  FFMA.FTZ R3, R10, c[0x0][0x2d0], -R2 ;  /* 0x0000b4000a037a23 */ /* 0x008fe20000010802 */
[----:B------:R-:W-:-:S05]  /*5a10*/  F2FP.BF16.PACK_AB R10, R157, R156 ;  /* 0x0000009c9d0a723e */ /* 0x000fca00000010ff */
[----:B------:R3:W4:Y:S02]  /*5a20*/  MUFU.EX2 R138, R3 ;  /* 0x00000003008a7308 */ /* 0x0007240000000800 */
[----:B---3--:R-:W-:Y:S01]  /*5a30*/  FFMA.FTZ R3, R22, c[0x0][0x2d0], -R0 ;  /* 0x0000b40016037a23 */ /* 0x008fe20000010800 */
[----:B----4-:R-:W-:-:S05]  /*5a40*/  F2FP.BF16.PACK_AB R11, R138, R95 ;  /* 0x0000005f8a0b723e */ /* 0x010fca00000010ff */
[----:B------:R3:W-:Y:S02]  /*5a50*/  MUFU.EX2 R209, R3 ;  /* 0x0000000300d17308 */ /* 0x0007e40000000800 */
[C---:B-1----:R-:W-:Y:S08]  /*5a60*/  HMMA.16816.F32.BF16 R24, R8.reuse, R4, RZ ;  /* 0x000000040818723c */ /* 0x042ff000000418ff */
[----:B------:R-:W-:Y:S01]  /*5a70*/  HMMA.16816.F32.BF16 R52, R8, R12, RZ ;  /* 0x0000000c0834723c */ /* 0x000fe200000418ff */
[----:B---3--:R-:W-:-:S04]  /*5a80*/  FFMA.FTZ R3, R23, c[0x0][0x2d0], -R0 ;  /* 0x0000b40017037a23 */ /* 0x008fc80000010800 */
[----:B------:R1:W3:Y:S03]  /*5a90*/  MUFU.EX2 R215, R3 ;  /* 0x0000000300d77308 */ /* 0x0002e60000000800 */
[C---:B------:R-:W-:Y:S08]  /*5aa0*/  HMMA.16816.F32.BF16 R20, R8.reuse, R6, RZ ;  /* 0x000000060814723c */ /* 0x040ff000000418ff */
[----:B------:R-:W-:Y:S01]  /*5ab0*/  HMMA.16816.F32.BF16 R44, R8, R14, RZ ;  /* 0x0000000e082c723c */ /* 0x000fe200000418ff */
[----:B-1----:R-:W-:-:S07]  /*5ac0*/  FFMA.FTZ R3, R32, c[0x0][0x2d0], -R0 ;  /* 0x0000b40020037a23 */ /* 0x002fce0000010800 */
[----:B------:R-:W-:Y:S01]  /*5ad0*/  HMMA.16816.F32.BF16 R12, R8, R38, RZ ;  /* 0x00000026080c723c */ /* 0x000fe200000418ff */
[----:B---3--:R-:W-:Y:S01]  /*5ae0*/  F2FP.BF16.PACK_AB R4, R215, R209 ;  /* 0x000000d1d704723e */ /* 0x008fe200000010ff */
[----:B------:R1:W-:Y:S02]  /*5af0*/  MUFU.EX2 R214, R3 ;  /* 0x0000000300d67308 */ /* 0x0003e40000000800 */
[----:B-1----:R-:W-:Y:S02]  /*5b00*/  FFMA.FTZ R3, R33, c[0x0][0x2d0], -R0 ;  /* 0x0000b40021037a23 */ /* 0x002fe40000010800 */
[----:B------:R-:W1:Y:S04]  /*5b10*/  LDSM.16.MT88.4 R32, [R171+0x800] ;  /* 0x00080000ab20783b */ /* 0x000e680000004200 */
[----:B------:R3:W4:Y:S02]  /*5b20*/  MUFU.EX2 R216, R3 ;  /* 0x0000000300d87308 */ /* 0x0007240000000800 */
[----:B---3--:R-:W-:Y:S01]  /*5b30*/  FFMA.FTZ R3, R16, c[0x0][0x2d0], -R2 ;  /* 0x0000b40010037a23 */ /* 0x008fe20000010802 */
[----:B----4-:R-:W-:-:S05]  /*5b40*/  F2FP.BF16.PACK_AB R6, R216, R214 ;  /* 0x000000d6d806723e */ /* 0x010fca00000010ff */
[----:B------:R3:W-:Y:S02]  /*5b50*/  MUFU.EX2 R139, R3 ;  /* 0x00000003008b7308 */ /* 0x0007e40000000800 */
[--C-:B---3--:R-:W-:Y:S02]  /*5b60*/  FFMA.FTZ R3, R17, c[0x0][0x2d0], -R2.reuse ;  /* 0x0000b40011037a23 */ /* 0x108fe40000010802 */
[----:B------:R-:W-:Y:S01]  /*5b70*/  HMMA.16816.F32.BF16 R16, R8, R36, RZ ;  /* 0x000000240810723c */ /* 0x000fe200000418ff */
[----:B------:R-:W-:Y:S03]  /*5b80*/  LDSM.16.MT88.4 R36, [R217+0x2800] ;  /* 0x00280000d924783b */ /* 0x000fe60000004200 */
[----:B------:R3:W4:Y:S02]  /*5b90*/  MUFU.EX2 R137, R3 ;  /* 0x0000000300897308 */ /* 0x0007240000000800 */
[----:B---3--:R-:W-:Y:S01]  /*5ba0*/  FFMA.FTZ R3, R49, c[0x0][0x2d0], -R2 ;  /* 0x0000b40031037a23 */ /* 0x008fe20000010802 */
[----:B----4-:R-:W-:-:S05]  /*5bb0*/  F2FP.BF16.PACK_AB R5, R137, R139 ;  /* 0x0000008b8905723e */ /* 0x010fca00000010ff */
[----:B------:R3:W-:Y:S02]  /*5bc0*/  MUFU.EX2 R178, R3 ;  /* 0x0000000300b27308 */ /* 0x0007e40000000800 */
[----:B---3--:R-:W-:Y:S02]  /*5bd0*/  FFMA.FTZ R3, R48, c[0x0][0x2d0], -R2 ;  /* 0x0000b40030037a23 */ /* 0x008fe40000010802 */
[----:B--2---:R-:W2:Y:S04]  /*5be0*/  LDSM.16.MT88.4 R48, [R92] ;  /* 0x000000005c30783b */ /* 0x004ea80000004200 */
        /* <DEDUP_REMOVED lines=9> */
[C---:B-1----:R-:W-:Y:S01]  /*5c80*/  HMMA.16816.F32.BF16 R132, R4.reuse, R32, R52 ;  /* 0x000000200484723c */ /* 0x042fe20000041834 */
[----:B------:R-:W-:Y:S01]  /*5c90*/  LDSM.16.MT88.4 R52, [R172+0x2000] ;  /* 0x00200000ac34783b */ /* 0x000fe20000004200 */
[----:B------:R1:W-:Y:S06]  /*5ca0*/  MUFU.EX2 R184, R3 ;  /* 0x0000000300b87308 */ /* 0x0003ec0000000800 */
[C---:B------:R-:W-:Y:S08]  /*5cb0*/  HMMA.16816.F32.BF16 R148, R4.reuse, R40, R16 ;  /* 0x000000280494723c */ /* 0x040ff00000041810 */
[----:B------:R-:W-:Y:S01]  /*5cc0*/  HMMA.16816.F32.BF16 R144, R4, R42, R12 ;  /* 0x0000002a0490723c */ /* 0x000fe2000004180c */
[----:B------:R-:W3:Y:S01]  /*5cd0*/  LDSM.16.MT88.4 R40, [R171+0x2800] ;  /* 0x00280000ab28783b */ /* 0x000ee20000004200 */
[----:B-1----:R-:W-:-:S04]  /*5ce0*/  FFMA.FTZ R3, R71, c[0x0][0x2d0], -R0 ;  /* 0x0000b40047037a23 */ /* 0x002fc80000010800 */
[----:B------:R1:W-:Y:S02]  /*5cf0*/  MUFU.EX2 R182, R3 ;  /* 0x0000000300b67308 */ /* 0x0003e40000000800 */
[----:B--2---:R-:W-:Y:S08]  /*5d00*/  HMMA.16816.F32.BF16 R16, R8, R48, RZ ;  /* 0x000000300810723c */ /* 0x004ff000000418ff */
[----:B------:R-:W-:Y:S01]  /*5d10*/  HMMA.16816.F32.BF16 R124, R4, R34, R44 ;  /* 0x00000022047c723c */ /* 0x000fe2000004182c */
[----:B------:R-:W-:Y:S01]  /*5d20*/  LDSM.16.MT88.4 R44, [R219+0x2800] ;  /* 0x00280000db2c783b */ /* 0x000fe20000004200 */
[----:B-1----:R-:W-:-:S06]  /*5d30*/  FFMA.FTZ R3, R70, c[0x0][0x2d0], -R0 ;  /* 0x0000b40046037a23 */ /* 0x002fcc0000010800 */
[C---:B------:R-:W-:Y:S01]  /*5d40*/  HMMA.16816.F32.BF16 R12, R8.reuse, R50, RZ ;  /* 0x00000032080c723c */ /* 0x040fe200000418ff */
[----:B------:R-:W1:Y:S01]  /*5d50*/  LDSM.16.MT88.4 R48, [R172+0x2800] ;  /* 0x00280000ac30783b */ /* 0x000e620000004200 */
[----:B------:R2:W1:Y:S06]  /*5d60*/  MUFU.EX2 R192, R3 ;  /* 0x0000000300c07308 */ /* 0x00046c0000000800 */
[----:B------:R-:W-:Y:S08]  /*5d70*/  HMMA.16816.F32.BF16 R32, R8, R60, RZ ;  /* 0x0000003c0820723c */ /* 0x000ff000000418ff */
[----:B----4-:R-:W-:Y:S01]  /*5d80*/  HMMA.16816.F32.BF16 R108, R4, R24, R16 ;  /* 0x00000018046c723c */ /* 0x010fe20000041810 */
[----:B--2---:R-:W-:-:S07]  /*5d90*/  FFMA.FTZ R3, R66, c[0x0][0x2d0], -R2 ;  /* 0x0000b40042037a23 */ /* 0x004fce0000010802 */
[C---:B------:R-:W-:Y:S01]  /*5da0*/  HMMA.16816.F32.BF16 R28, R8.reuse, R62, RZ ;  /* 0x0000003e081c723c */ /* 0x040fe200000418ff */
[----:B------:R-:W2:Y:S07]  /*5db0*/  LDSM.16.MT88.4 R60, [R171+0x4000] ;  /* 0x00400000ab3c783b */ /* 0x000eae0000004200 */
[----:B-----5:R-:W-:Y:S08]  /*5dc0*/  HMMA.16816.F32.BF16 R16, R8, R20, RZ ;  /* 0x000000140810723c */ /* 0x020ff000000418ff */
[C---:B------:R-:W-:Y:S08]  /*5dd0*/  HMMA.16816.F32.BF16 R140, R4.reuse, R26, R12 ;  /* 0x0000001a048c723c */ /* 0x040ff0000004180c */
[----:B---3--:R-:W-:Y:S01]  /*5de0*/  HMMA.16816.F32.BF16 R128, R4, R40, R32 ;  /* 0x000000280480723c */ /* 0x008fe20000041820 */
        /* <DEDUP_REMOVED lines=217> */
.L_x_5306:
        /* <DEDUP_REMOVED lines=19> */
.L_x_5307:
        /* <DEDUP_REMOVED lines=21> */
.L_x_5171:
[----:B------:R-:W-:Y:S05]  /*6e00*/  BSYNC B0 ;  /* 0x0000000000007941 */ /* 0x000fea0003800000 */
.L_x_5170:
        /* <DEDUP_REMOVED lines=23> */
.L_x_5176:
[----:B------:R-:W-:-:S04]  /*6f80*/  MOV R2, 0x1 ;  /* 0x0000000100027802 */ /* 0x000fc80000000f00 */
[----:B------:R-:W-:-:S13]  /*6f90*/  ISETP.NE.AND P0, PT, R2, c[0x0][0x32c], PT ;  /* 0x0000cb0002007a0c */ /* 0x000fda0003f05270 */
[----:B------:R-:W-:-:S05]  /*6fa0*/  @P0 IMAD.HI.U32 R2, R3, c[0x0][0x330], RZ ;  /* 0x0000cc0003020a27 */ /* 0x000fca00078e00ff */
[----:B------:R-:W-:Y:S02]  /*6fb0*/  @P0 SHF.R.U32.HI R3, RZ, c[0x0][0x334], R2 ;  /* 0x0000cd00ff030a19 */ /* 0x000fe40000011602 */
.L_x_5177:
[----:B------:R-:W-:Y:S05]  /*6fc0*/  BSYNC B0 ;  /* 0x0000000000007941 */ /* 0x000fea0003800000 */
.L_x_5175:
[----:B------:R-:W-:-:S05]  /*6fd0*/  MOV R2, c[0x0][0x32c] ;  /* 0x0000cb0000027a02 */ /* 0x000fca0000000f00 */
[----:B------:R-:W-:-:S05]  /*6fe0*/  IMAD R3, R3, R2, c[0x0][0x32c] ;  /* 0x0000cb0003037624 */ /* 0x000fca00078e0202 */
[----:B------:R-:W-:-:S04]  /*6ff0*/  IMNMX R0, R0, R3, PT ;  /* 0x0000000300007217 */ /* 0x000fc80003800200 */
.L_x_5174:
        /* <DEDUP_REMOVED lines=19> */
.L_x_5195:
        /* <DEDUP_REMOVED lines=43> */
.L_x_5308:
        /* <DEDUP_REMOVED lines=22> */
.L_x_5309:
        /* <DEDUP_REMOVED lines=23> */
.L_x_5180:
[----:B------:R-:W-:Y:S05]  /*76b0*/  BSYNC B0 ;  /* 0x0000000000007941 */ /* 0x000fea0003800000 */
.L_x_5179:
[----:B------:R-:W0:Y:S01]  /*76c0*/  LDGDEPBAR ;  /* 0x00000000000079af */ /* 0x000e220000000000 */
[----:B------:R-:W-:Y:S01]  /*76d0*/  WARPSYNC 0xffffffff ;  /* 0xffffffff00007948 */ /* 0x000fe20003800000 */
[C---:B--23--:R-:W-:Y:S01]  /*76e0*/  HMMA.16816.F32.BF16 R4, R32.reuse, R8, RZ ;  /* 0x000000082004723c */ /* 0x04cfe200000418ff */
[----:B------:R-:W-:Y:S01]  /*76f0*/  IMAD.MOV.U32 R173, RZ, RZ, c[0x0][0x2c4] ;  /* 0x0000b100ffad7624 */ /* 0x000fe200078e00ff */
[----:B------:R-:W-:Y:S01]  /*7700*/  ULDC UR4, c[0x0][0x324] ;  /* 0x0000c90000047ab9 */ /* 0x000fe20000000800 */
[----:B------:R-:W-:Y:S01]  /*7710*/  ISETP.GE.AND P0, PT, R178, 0x1, PT ;  /* 0x00000001b200780c */ /* 0x000fe20003f06270 */
[----:B------:R-:W-:Y:S01]  /*7720*/  IMAD.IADD R160, R162, 0x1, R0 ;  /* 0x00000001a2a07824 */ /* 0x000fe200078e0200 */
[----:B------:R-:W-:Y:S01]  /*7730*/  IADD3 R2, R178, 0x1, RZ ;  /* 0x00000001b2027810 */ /* 0x000fe20007ffe0ff */
[----:B------:R-:W-:Y:S01]  /*7740*/  IMAD.IADD R101, R162, 0x1, R100 ;  /* 0x00000001a2657824 */ /* 0x000fe200078e0264 */
[----:B------:R-:W-:Y:S01]  /*7750*/  ISETP.NE.AND P3, PT, R173, 0x1, PT ;  /* 0x00000001ad00780c */ /* 0x000fe20003f65270 */
[C---:B------:R-:W-:Y:S01]  /*7760*/  HMMA.16816.F32.BF16 R8, R32.reuse, R10, RZ ;  /* 0x0000000a2008723c */ /* 0x040fe200000418ff */
[----:B------:R-:W-:Y:S01]  /*7770*/  IMAD.IADD R3, R168, 0x1, R0 ;  /* 0x00000001a8037824 */ /* 0x000fe200078e0200 */
[----:B------:R-:W-:Y:S02]  /*7780*/  ULOP3.LUT UR4, URZ, UR4, URZ, 0x33, !UPT ;  /* 0x000000043f047292 */ /* 0x000fe4000f8e333f */
[----:B------:R-:W-:Y:S01]  /*7790*/  SEL R178, R2, RZ, !P0 ;  /* 0x000000ff02b27207 */ /* 0x000fe20004000000 */
[----:B------:R-:W-:Y:S01]  /*77a0*/  IMAD.MOV.U32 R173, RZ, RZ, c[0x0][0x32c] ;  /* 0x0000cb00ffad7624 */ /* 0x000fe200078e00ff */
[----:B------:R-:W-:Y:S02]  /*77b0*/  IADD3 R2, R168, R0, R162 ;  /* 0x00000000a8027210 */ /* 0x000fe40007ffe0a2 */
[C---:B----4-:R-:W-:Y:S02]  /*77c0*/  HMMA.16816.F32.BF16 R12, R32.reuse, R16, RZ ;  /* 0x00000010200c723c */ /* 0x050fe400000418ff */
[----:B------:R-:W-:Y:S06]  /*77d0*/  ISETP.GE.AND P4, PT, R173, 0x1, PT ;  /* 0x00000001ad00780c */ /* 0x000fec0003f86270 */
        /* <DEDUP_REMOVED lines=42> */
[----:B------:R-:W1:Y:S06]  /*7a80*/  LDSM.16.M88.4 R136, [R0+0x2800] ;  /* 0x002800000088783b */ /* 0x000e6c0000000200 */
        /* <DEDUP_REMOVED lines=12> */
[----:B------:R-:W2:Y:S06]  /*7b50*/  LDSM.16.M88.4 R144, [R3+0x2800] ;  /* 0x002800000390783b */ /* 0x000eac0000000200 */
        /* <DEDUP_REMOVED lines=48> */
[----:B------:R2:W3:Y:S07]  /*7e60*/  LDSM.16.M88.4 R148, [R100+0x4000] ;  /* 0x004000006494783b */ /* 0x0004ee0000000200 */
[C---:B-1----:R-:W-:Y:S08]  /*7e70*/  HMMA.16816.F32.BF16 R28, R140.reuse, R144, R28 ;  /* 0x000000908c1c723c */ /* 0x042ff0000004181c */
[----:B------:R-:W-:Y:S01]  /*7e80*/  HMMA.16816.F32.BF16 R32, R140, R146, R32 ;  /* 0x000000928c20723c */ /* 0x000fe20000041820 */
[----:B------:R-:W1:Y:S06]  /*7e90*/  LDSM.16.M88.4 R140, [R3+0x4800] ;  /* 0x00480000038c783b */ /* 0x000e6c0000000200 */
[----:B------:R-:W4:Y:S01]  /*7ea0*/  LDSM.16.M88.4 R144, [R3+0x5000] ;  /* 0x005000000390783b */ /* 0x000f220000000200 */
[----:B--2---:R-:W-:Y:S04]  /*7eb0*/  IMAD.IADD R100, R212, 0x1, R203 ;  /* 0x00000001d4647824 */ /* 0x004fe800078e02cb */
[----:B------:R-:W-:Y:S05]  /*7ec0*/  @P3 IMAD.HI.U32 R0, R100, c[0x0][0x2c8], RZ ;  /* 0x0000b20064003a27 */ /* 0x000fea00078e00ff */
[----:B------:R-:W-:Y:S05]  /*7ed0*/  @P3 SHF.R.U32.HI R100, RZ, c[0x0][0x2cc], R0 ;  /* 0x0000b300ff643a19 */ /* 0x000fea0000011600 */
[----:B------:R-:W-:Y:S01]  /*7ee0*/  SHFL.IDX PT, R3, R100, RZ, 0x1c1f ;  /* 0x001c1fff64037589 */ /* 0x000fe200000e0000 */
        /* <DEDUP_REMOVED lines=27> */
[C---:B------:R-:W-:Y:S07]  /*80a0*/  HMMA.16816.F32.BF16 R8, R136.reuse, R146, R8 ;  /* 0x000000928808723c */ /* 0x040fee0000041808 */
[----:B------:R-:W-:Y:S01]  /*80b0*/  IMAD.SHL.U32 R147, R176, 0x40, RZ ;  /* 0x00000040b0937824 */ /* 0x000fe200078e00ff */
[C---:B------:R-:W-:Y:S04]  /*80c0*/  HMMA.16816.F32.BF16 R12, R136.reuse, R148, R12 ;  /* 0x00000094880c723c */ /* 0x040fe8000004180c */
[----:B------:R-:W-:Y:S04]  /*80d0*/  IADD3 R0, -R191, 0x1, -R147 ;  /* 0x00000001bf007810 */ /* 0x000fe80007ffe993 */
[C---:B------:R-:W-:Y:S04]  /*80e0*/  HMMA.16816.F32.BF16 R16, R136.reuse, R150, R16 ;  /* 0x000000968810723c */ /* 0x040fe80000041810 */
[----:B------:R-:W-:Y:S04]  /*80f0*/  IADD3 R0, -R190, R0, R189 ;  /* 0x00000000be007210 */ /* 0x000fe80007ffe1bd */
[C---:B--2---:R-:W-:Y:S04]  /*8100*/  HMMA.16816.F32.BF16 R20, R136.reuse, R140, R20 ;  /* 0x0000008c8814723c */ /* 0x044fe80000041814 */
[C---:B------:R-:W-:Y:S04]  /*8110*/  IADD3 R101, R0.reuse, UR4, RZ ;  /* 0x0000000400657c10 */ /* 0x040fe8000fffe0ff */
[C---:B------:R-:W-:Y:S08]  /*8120*/  HMMA.16816.F32.BF16 R24, R136.reuse, R142, R24 ;  /* 0x0000008e8818723c */ /* 0x040ff00000041818 */
[C---:B---3--:R-:W-:Y:S08]  /*8130*/  HMMA.16816.F32.BF16 R28, R136.reuse, R152, R28 ;  /* 0x00000098881c723c */ /* 0x048ff0000004181c */
[----:B------:R-:W-:Y:S07]  /*8140*/  HMMA.16816.F32.BF16 R32, R136, R154, R32 ;  /* 0x0000009a8820723c */ /* 0x000fee0000041820 */
[----:B------:R-:W-:Y:S01]  /*8150*/  IADD3 R139, R0, c[0x0][0x328], RZ ;  /* 0x0000ca00008b7a10 */ /* 0x000fe20007ffe0ff */
[--C-:B------:R-:W-:Y:S04]  /*8160*/  IMAD.IADD R0, R101, 0x1, R3.reuse ;  /* 0x0000000165007824 */ /* 0x100fe800078e0203 */
        /* <DEDUP_REMOVED lines=15> */
.L_x_5185:
[----:B------:R-:W-:Y:S04]  /*8260*/  MOV R136, c[0x0][0x32c] ;  /* 0x0000cb0000887a02 */ /* 0x000fe80000000f00 */
[----:B------:R-:W-:Y:S11]  /*8270*/  ISETP.NE.AND P0, PT, R136, 0x1, PT ;  /* 0x000000018800780c */ /* 0x000ff60003f05270 */
[----:B------:R-:W-:Y:S02]  /*8280*/  @!UPT UIADD3 URZ, URZ, URZ, URZ ;  /* 0x0000003f3f3ff290 */ /* 0x000fe4000fffe03f */
[----:B------:R-:W-:Y:S05]  /*8290*/  @P0 IMAD.HI.U32 R136, R3, c[0x0][0x330], RZ ;  /* 0x0000cc0003880a27 */ /* 0x000fea00078e00ff */
[----:B------:R-:W-:Y:S02]  /*82a0*/  @P0 SHF.R.U32.HI R3, RZ, c[0x0][0x334], R136 ;  /* 0x0000cd00ff030a19 */ /* 0x000fe40000011688 */
.L_x_5186:
[----:B------:R-:W-:Y:S05]  /*82b0*/  BSYNC B0 ;  /* 0x0000000000007941 */ /* 0x000fea0003800000 */
.L_x_5184:
[----:B------:R-:W-:Y:S04]  /*82c0*/  IMAD R3, R3, c[0x0][0x32c], -R147 ;  /* 0x0000cb0003037a24 */ /* 0x000fe800078e0a93 */
[----:B------:R-:W-:Y:S05]  /*82d0*/  IMAD.IADD R3, R3, 0x1, -R191 ;  /* 0x0000000103037824 */ /* 0x000fea00078e0abf */
[----:B------:R-:W-:Y:S02]  /*82e0*/  IMNMX R0, R0, R3, !PT ;  /* 0x0000000300007217 */ /* 0x000fe40007800200 */
[----:B------:R-:W-:Y:S04]  /*82f0*/  IADD3 R3, R3, c[0x0][0x32c], RZ ;  /* 0x0000cb0003037a10 */ /* 0x000fe80007ffe0ff */
[----:B------:R-:W-:Y:S02]  /*8300*/  IMNMX R2, R2, R3, PT ;  /* 0x0000000302027217 */ /* 0x000fe40003800200 */
.L_x_5183:
        /* <DEDUP_REMOVED lines=66> */
.L_x_5189:
[----:B------:R-:W-:Y:S04]  /*8730*/  MOV R4, c[0x0][0x32c] ;  /* 0x0000cb0000047a02 */ /* 0x000fe80000000f00 */
[----:B------:R-:W-:Y:S11]  /*8740*/  ISETP.NE.AND P0, PT, R4, 0x1, PT ;  /* 0x000000010400780c */ /* 0x000ff60003f05270 */
[----:B------:R-:W-:Y:S02]  /*8750*/  @!UPT UIADD3 URZ, URZ, URZ, URZ ;  /* 0x0000003f3f3ff290 */ /* 0x000fe4000fffe03f */
[----:B------:R-:W-:Y:S05]  /*8760*/  @P0 IMAD.HI.U32 R4, R0, c[0x0][0x330], RZ ;  /* 0x0000cc0000040a27 */ /* 0x000fea00078e00ff */
[----:B------:R-:W-:Y:S02]  /*8770*/  @P0 SHF.R.U32.HI R0, RZ, c[0x0][0x334], R4 ;  /* 0x0000cd00ff000a19 */ /* 0x000fe40000011604 */
.L_x_5190:
[----:B------:R-:W-:Y:S05]  /*8780*/  BSYNC B0 ;  /* 0x0000000000007941 */ /* 0x000fea0003800000 */
.L_x_5188:
[----:B------:R-:W-:Y:S04]  /*8790*/  IMAD R0, R0, c[0x0][0x32c], -R147 ;  /* 0x0000cb0000007a24 */ /* 0x000fe800078e0a93 */
[----:B------:R-:W-:Y:S05]  /*87a0*/  IMAD.IADD R0, R0, 0x1, -R191 ;  /* 0x0000000100007824 */ /* 0x000fea00078e0abf */
[----:B------:R-:W-:Y:S02]  /*87b0*/  IMNMX R2, R2, R0, !PT ;  /* 0x0000000002027217 */ /* 0x000fe40007800200 */
[----:B------:R-:W-:Y:S04]  /*87c0*/  IADD3 R0, R0, c[0x0][0x32c], RZ ;  /* 0x0000cb0000007a10 */ /* 0x000fe80007ffe0ff */
[----:B------:R-:W-:Y:S02]  /*87d0*/  IMNMX R3, R3, R0, PT ;  /* 0x0000000003037217 */ /* 0x000fe40003800200 */
.L_x_5187:
        /* <DEDUP_REMOVED lines=32> */
[--C-:B------:R-:W-:Y:S01]  /*89e0*/  FFMA.FTZ R28, R142, c[0x0][0x2d0], -R4.reuse ;  /* 0x0000b4008e1c7a23 */ /* 0x100fe20000010804 */
[----:B------:R-:W-:Y:S01]  /*89f0*/  FSEL R6, R6, -INF , !P0 ;  /* 0xff80000006067808 */ /* 0x000fe20004000000 */
[--C-:B------:R-:W-:Y:S01]  /*8a00*/  FFMA.FTZ R25, R143, c[0x0][0x2d0], -R4.reuse ;  /* 0x0000b4008f197a23 */ /* 0x100fe20000010804 */
[----:B------:R-:W-:Y:S01]  /*8a10*/  ISETP.GT.AND P0, PT, R2, 0x1, P3 ;  /* 0x000000010200780c */ /* 0x000fe20001f04270 */
[--C-:B------:R-:W-:Y:S02]  /*8a20*/  FFMA.FTZ R24, R144, c[0x0][0x2d0], -R4.reuse ;  /* 0x0000b40090187a23 */ /* 0x100fe40000010804 */
[----:B------:R-:W-:Y:S01]  /*8a30*/  FMUL.FTZ R0, R0, c[0x0][0x2d0] ;  /* 0x0000b40000007a20 */ /* 0x000fe20000410000 */
[----:B------:R-:W-:Y:S01]  /*8a40*/  ISETP.LT.OR P0, PT, R3, 0x2, P0 ;  /* 0x000000020300780c */ /* 0x000fe20000701670 */
[--C-:B------:R-:W-:Y:S02]  /*8a50*/  FFMA.FTZ R179, R5, c[0x0][0x2d0], -R4.reuse ;  /* 0x0000b40005b37a23 */ /* 0x100fe40000010804 */
[----:B------:R-:W-:Y:S01]  /*8a60*/  MUFU.EX2 R5, R21 ;  /* 0x0000001500057308 */ /* 0x000fe20000000800 */
[----:B------:R-:W-:Y:S01]  /*8a70*/  FSEL R7, R7, -INF , !P0 ;  /* 0xff80000007077808 */ /* 0x000fe20004000000 */
[--C-:B------:R-:W-:Y:S01]  /*8a80*/  FFMA.FTZ R181, R9, c[0x0][0x2d0], -R4.reuse ;  /* 0x0000b40009b57a23 */ /* 0x100fe20000010804 */
[----:B------:R-:W-:Y:S01]  /*8a90*/  ISETP.GT.AND P0, PT, R2, 0x8, P3 ;  /* 0x000000080200780c */ /* 0x000fe20001f04270 */
[--C-:B------:R-:W-:Y:S02]  /*8aa0*/  FFMA.FTZ R146, R140, c[0x0][0x2d0], -R4.reuse ;  /* 0x0000b4008c927a23 */ /* 0x100fe40000010804 */
[--C-:B------:R-:W-:Y:S01]  /*8ab0*/  FFMA.FTZ R145, R138, c[0x0][0x2d0], -R4.reuse ;  /* 0x0000b4008a917a23 */ /* 0x100fe20000010804 */
[----:B------:R-:W-:Y:S01]  /*8ac0*/  ISETP.LT.OR P0, PT, R3, 0x9, P0 ;  /* 0x000000090300780c */ /* 0x000fe20000701670 */
[--C-:B------:R-:W-:Y:S02]  /*8ad0*/  FFMA.FTZ R152, R136, c[0x0][0x2d0], -R4.reuse ;  /* 0x0000b40088987a23 */ /* 0x100fe40000010804 */
[----:B------:R-:W1:Y:S01]  /*8ae0*/  MUFU.EX2 R0, R0 ;  /* 0x0000000000007308 */ /* 0x000e620000000800 */
[----:B------:R-:W-:Y:S01]  /*8af0*/  FSEL R102, R10, -INF , !P0 ;  /* 0xff8000000a667808 */ /* 0x000fe20004000000 */
[--C-:B------:R-:W-:Y:S01]  /*8b00*/  FFMA.FTZ R173, R20, c[0x0][0x2d0], -R4.reuse ;  /* 0x0000b40014ad7a23 */ /* 0x100fe20000010804 */
[----:B------:R-:W-:Y:S01]  /*8b10*/  ISETP.GT.AND P0, PT, R2, 0x9, P3 ;  /* 0x000000090200780c */ /* 0x000fe20001f04270 */
[--C-:B------:R-:W-:Y:S02]  /*8b20*/  FFMA.FTZ R160, R17, c[0x0][0x2d0], -R4.reuse ;  /* 0x0000b40011a07a23 */ /* 0x100fe40000010804 */
[--C-:B------:R-:W-:Y:S01]  /*8b30*/  FFMA.FTZ R159, R16, c[0x0][0x2d0], -R4.reuse ;  /* 0x0000b400109f7a23 */ /* 0x100fe20000010804 */
[----:B------:R-:W-:Y:S01]  /*8b40*/  ISETP.LT.OR P0, PT, R3, 0xa, P0 ;  /* 0x0000000a0300780c */ /* 0x000fe20000701670 */
[--C-:B------:R-:W-:Y:S02]  /*8b50*/  FFMA.FTZ R158, R13, c[0x0][0x2d0], -R4.reuse ;  /* 0x0000b4000d9e7a23 */ /* 0x100fe40000010804 */
[--C-:B------:R-:W-:Y:S01]  /*8b60*/  FFMA.FTZ R182, R12, c[0x0][0x2d0], -R4.reuse ;  /* 0x0000b4000cb67a23 */ /* 0x100fe20000010804 */
[----:B------:R-:W-:Y:S01]  /*8b70*/  FSEL R137, R11, -INF , !P0 ;  /* 0xff8000000b897808 */ /* 0x000fe20004000000 */
[----:B------:R-:W-:Y:S01]  /*8b80*/  FFMA.FTZ R180, R8, c[0x0][0x2d0], -R4 ;  /* 0x0000b40008b47a23 */ /* 0x000fe20000010804 */
[----:B------:R-:W-:Y:S01]  /*8b90*/  ISETP.GT.AND P0, PT, R2, 0x10, P3 ;  /* 0x000000100200780c */ /* 0x000fe20001f04270 */
[----:B------:R2:W-:Y:S03]  /*8ba0*/  MUFU.EX2 R8, R25 ;  /* 0x0000001900087308 */ /* 0x0005e60000000800 */
[C---:B------:R-:W-:Y:S04]  /*8bb0*/  ISETP.LT.OR P0, PT, R3.reuse, 0x11, P0 ;  /* 0x000000110300780c */ /* 0x040fe80000701670 */
[----:B------:R-:W-:Y:S02]  /*8bc0*/  FSEL R141, R14, -INF , !P0 ;  /* 0xff8000000e8d7808 */ /* 0x000fe40004000000 */
[----:B------:R-:W-:Y:S01]  /*8bd0*/  ISETP.GT.AND P0, PT, R2, 0x11, P3 ;  /* 0x000000110200780c */ /* 0x000fe20001f04270 */
[C---:B-1----:R-:W-:Y:S02]  /*8be0*/  FMUL.FTZ R17, R0.reuse, R121 ;  /* 0x0000007900117220 */ /* 0x042fe40000410000 */
        /* <DEDUP_REMOVED lines=14> */
[----:B--2---:R-:W-:Y:S01]  /*8cd0*/  FMUL.FTZ R25, R0, R113 ;  /* 0x0000007100197220 */ /* 0x004fe20000410000 */
        /* <DEDUP_REMOVED lines=53> */
[----:B------:R-:W-:Y:S03]  /*9030*/  FMUL.FTZ R97, R0, R97 ;  /* 0x0000006100617220 */ /* 0x000fe60000410000 */
[----:B------:R-:W-:Y:S02]  /*9040*/  FSEL R155, R31, -INF , !P0 ;  /* 0xff8000001f9b7808 */ /* 0x000fe40004000000 */
[----:B------:R-:W-:Y:S04]  /*9050*/  ISETP.GT.AND P0, PT, R2, 0x38, P3 ;  /* 0x000000380200780c */ /* 0x000fe80001f04270 */
[C---:B------:R-:W-:Y:S04]  /*9060*/  ISETP.LT.OR P0, PT, R3.reuse, 0x39, P0 ;  /* 0x000000390300780c */ /* 0x040fe80000701670 */
[----:B------:R-:W-:Y:S02]  /*9070*/  FSEL R157, R34, -INF , !P0 ;  /* 0xff800000229d7808 */ /* 0x000fe40004000000 */
[----:B------:R-:W-:Y:S01]  /*9080*/  ISETP.GT.AND P0, PT, R2, 0x39, P3 ;  /* 0x000000390200780c */ /* 0x000fe20001f04270 */
[----:B------:R-:W-:Y:S03]  /*9090*/  FFMA.FTZ R2, R0, R183, R5 ;  /* 0x000000b700027223 */ /* 0x000fe60000010005 */
[----:B------:R-:W-:Y:S02]  /*90a0*/  ISETP.LT.OR P0, PT, R3, 0x3a, P0 ;  /* 0x0000003a0300780c */ /* 0x000fe40000701670 */
[----:B------:R-:W1:Y:S02]  /*90b0*/  MUFU.EX2 R3, R24 ;  /* 0x0000001800037308 */ /* 0x000e640000000800 */
[----:B------:R-:W-:Y:S01]  /*90c0*/  FSEL R156, R35, -INF , !P0 ;  /* 0xff800000239c7808 */ /* 0x000fe20004000000 */
[C---:B-1----:R-:W-:Y:S01]  /*90d0*/  FADD.FTZ R4, R3.reuse, R2 ;  /* 0x0000000203047221 */ /* 0x042fe20000010000 */
[----:B------:R-:W-:Y:S01]  /*90e0*/  FMNMX.FTZ R2, R6, R103, !PT ;  /* 0x0000006706027209 */ /* 0x000fe20007810000 */
[----:B------:R-:W-:Y:S01]  /*90f0*/  FMUL.FTZ R24, R0, R112 ;  /* 0x0000007000187220 */ /* 0x000fe20000410000 */
        /* <DEDUP_REMOVED lines=12> */
[----:B------:R-:W-:Y:S01]  /*91c0*/  FMUL.FTZ R8, R0, R128 ;  /* 0x0000008000087220 */ /* 0x000fe20000410000 */
[----:B------:R-:W-:Y:S01]  /*91d0*/  FMNMX.FTZ R2, R148, R2, !PT ;  /* 0x0000000294027209 */ /* 0x000fe20007810000 */
[C---:B------:R-:W-:Y:S02]  /*91e0*/  FMUL.FTZ R4, R0.reuse, R132 ;  /* 0x0000008400047220 */ /* 0x040fe40000410000 */
[C---:B------:R-:W-:Y:S01]  /*91f0*/  FMUL.FTZ R5, R0.reuse, R133 ;  /* 0x0000008500057220 */ /* 0x040fe20000410000 */
[----:B------:R-:W-:Y:S01]  /*9200*/  FMNMX.FTZ R2, R149, R2, !PT ;  /* 0x0000000295027209 */ /* 0x000fe20007810000 */
[----:B------:R-:W-:Y:S01]  /*9210*/  FMUL.FTZ R28, R0, R108 ;  /* 0x0000006c001c7220 */ /* 0x000fe20000410000 */
[----:B------:R-:W-:Y:S02]  /*9220*/  MUFU.EX2 R132, R159 ;  /* 0x0000009f00847308 */ /* 0x000fe40000000800 */
        /* <DEDUP_REMOVED lines=19> */
[--C-:B------:R-:W-:Y:S02]  /*9360*/  FFMA.FTZ R0, R102, c[0x0][0x2d0], -R103.reuse ;  /* 0x0000b40066007a23 */ /* 0x100fe40000010867 */
[----:B------:R-:W-:Y:S07]  /*9370*/  FFMA.FTZ R109, R144, c[0x0][0x2d0], -R103 ;  /* 0x0000b400906d7a23 */ /* 0x000fee0000010867 */
        /* <DEDUP_REMOVED lines=65> */
[----:B------:R-:W-:Y:S01]  /*9790*/  MUFU.EX2 R146, R182 ;  /* 0x000000b600927308 */ /* 0x000fe20000000800 */
        /* <DEDUP_REMOVED lines=43> */
[----:B------:R1:W-:Y:S02]  /*9a50*/  MUFU.EX2 R112, R104 ;  /* 0x0000006800707308 */ /* 0x0003e40000000800 */
[--C-:B-1----:R-:W-:Y:S08]  /*9a60*/  FFMA.FTZ R104, R142, c[0x0][0x2d0], -R103.reuse ;  /* 0x0000b4008e687a23 */ /* 0x102ff00000010867 */
        /* <DEDUP_REMOVED lines=42> */
[----:B------:R-:W1:Y:S01]  /*9d10*/  LDSM.16.MT88.4 R108, [R2+0x1000] ;  /* 0x00100000026c783b */ /* 0x000e620000004200 */
[----:B------:R-:W2:Y:S02]  /*9d20*/  MUFU.EX2 R148, R181 ;  /* 0x000000b500947308 */ /* 0x000ea40000000800 */
[--C-:B------:R-:W-:Y:S03]  /*9d30*/  FFMA.FTZ R105, R151, c[0x0][0x2d0], -R103.reuse ;  /* 0x0000b40097697a23 */ /* 0x100fe60000010867 */
[----:B------:R-:W-:Y:S05]  /*9d40*/  F2FP.BF16.PACK_AB R106, R152, R132 ;  /* 0x00000084986a723e */ /* 0x000fea00000010ff */
[----:B------:R3:W-:Y:S10]  /*9d50*/  MUFU.EX2 R117, R104 ;  /* 0x0000006800757308 */ /* 0x0007f40000000800 */
[----:B------:R4:W-:Y:S01]  /*9d60*/  MUFU.EX2 R145, R105 ;  /* 0x0000006900917308 */ /* 0x0009e20000000800 */
[----:B--2---:R-:W-:Y:S01]  /*9d70*/  F2FP.BF16.PACK_AB R136, R148, R146 ;  /* 0x000000929488723e */ /* 0x004fe200000010ff */
[----:B---3--:R-:W-:Y:S08]  /*9d80*/  FFMA.FTZ R104, R149, c[0x0][0x2d0], -R103 ;  /* 0x0000b40095687a23 */ /* 0x008ff00000010867 */
[----:B------:R-:W-:Y:S01]  /*9d90*/  MUFU.EX2 R149, R180 ;  /* 0x000000b400957308 */ /* 0x000fe20000000800 */
[----:B----4-:R-:W-:Y:S09]  /*9da0*/  FADD.FTZ R105, R126, R123 ;  /* 0x0000007b7e697221 */ /* 0x010ff20000010000 */
        /* <DEDUP_REMOVED lines=157> */
.L_x_5310:
        /* <DEDUP_REMOVED lines=22> */
.L_x_5311:
        /* <DEDUP_REMOVED lines=24> */
.L_x_5192:
[----:B------:R-:W-:Y:S05]  /*aa60*/  BSYNC B0 ;  /* 0x0000000000007941 */ /* 0x000fea0003800000 */
.L_x_5191:
        /* <DEDUP_REMOVED lines=11> */
.L_x_5178:
        /* <DEDUP_REMOVED lines=21> */
.L_x_5198:
[----:B------:R-:W-:-:S04]  /*ac70*/  MOV R3, c[0x0][0x32c] ;  /* 0x0000cb0000037a02 */ /* 0x000fc80000000f00 */
[----:B------:R-:W-:-:S13]  /*ac80*/  ISETP.NE.AND P0, PT, R3, 0x1, PT ;  /* 0x000000010300780c */ /* 0x000fda0003f05270 */
[----:B------:R-:W-:-:S05]  /*ac90*/  @P0 IMAD.HI.U32 R3, R0, c[0x0][0x330], RZ ;  /* 0x0000cc0000030a27 */ /* 0x000fca00078e00ff */
[----:B------:R-:W-:Y:S02]  /*aca0*/  @P0 SHF.R.U32.HI R0, RZ, c[0x0][0x334], R3 ;  /* 0x0000cd00ff000a19 */ /* 0x000fe40000011603 */
.L_x_5199:
[----:B------:R-:W-:Y:S05]  /*acb0*/  BSYNC B0 ;  /* 0x0000000000007941 */ /* 0x000fea0003800000 */
.L_x_5197:
[----:B------:R-:W-:-:S05]  /*acc0*/  IMAD R0, R0, c[0x0][0x32c], RZ ;  /* 0x0000cb0000007a24 */ /* 0x000fca00078e02ff */
[----:B------:R-:W-:-:S04]  /*acd0*/  IMNMX R2, R2, R0, !PT ;  /* 0x0000000002027217 */ /* 0x000fc80007800200 */
.L_x_5196:
        /* <DEDUP_REMOVED lines=11> */
.L_x_5210:
        /* <DEDUP_REMOVED lines=46> */
.L_x_5312:
        /* <DEDUP_REMOVED lines=22> */
.L_x_5313:
        /* <DEDUP_REMOVED lines=21> */
.L_x_5202:
[----:B------:R-:W-:Y:S05]  /*b320*/  BSYNC B0 ;  /* 0x0000000000007941 */ /* 0x000fea0003800000 */
.L_x_5201:
        /* <DEDUP_REMOVED lines=122> */
[----:B------:R-:W3:Y:S01]  /*bad0*/  LDSM.16.M88.4 R148, [R2+0x5800] ;  /* 0x005800000294783b */ /* 0x000ee20000000200 */
[C---:B-1----:R-:W-:Y:S08]  /*bae0*/  HMMA.16816.F32.BF16 R4, R136.reuse, R140, R4 ;  /* 0x0000008c8804723c */ /* 0x042ff00000041804 */
[C---:B------:R-:W-:Y:S01]  /*baf0*/  HMMA.16816.F32.BF16 R8, R136.reuse, R142, R8 ;  /* 0x0000008e8808723c */ /* 0x040fe20000041808 */
[----:B------:R-:W-:Y:S07]  /*bb00*/  LDSM.16.M88.4 R140, [R167+0x8000] ;  /* 0x00800000a78c783b */ /* 0x000fee0000000200 */
[C---:B------:R-:W-:Y:S08]  /*bb10*/  HMMA.16816.F32.BF16 R12, R136.reuse, R152, R12 ;  /* 0x00000098880c723c */ /* 0x040ff0000004180c */
[C---:B------:R-:W-:Y:S01]  /*bb20*/  HMMA.16816.F32.BF16 R16, R136.reuse, R154, R16 ;  /* 0x0000009a8810723c */ /* 0x040fe20000041810 */
[----:B------:R-:W1:Y:S07]  /*bb30*/  LDSM.16.M88.4 R152, [R101+0x4000] ;  /* 0x004000006598783b */ /* 0x000e6e0000000200 */
[C---:B--2---:R-:W-:Y:S08]  /*bb40*/  HMMA.16816.F32.BF16 R20, R136.reuse, R144, R20 ;  /* 0x000000908814723c */ /* 0x044ff00000041814 */
[C---:B------:R-:W-:Y:S01]  /*bb50*/  HMMA.16816.F32.BF16 R24, R136.reuse, R146, R24 ;  /* 0x000000928818723c */ /* 0x040fe20000041818 */
[----:B------:R-:W2:Y:S07]  /*bb60*/  LDSM.16.M88.4 R144, [R101+0x4800] ;  /* 0x004800006590783b */ /* 0x000eae0000000200 */
[C---:B---3--:R-:W-:Y:S08]  /*bb70*/  HMMA.16816.F32.BF16 R28, R136.reuse, R148, R28 ;  /* 0x00000094881c723c */ /* 0x048ff0000004181c */
[----:B------:R-:W-:Y:S01]  /*bb80*/  HMMA.16816.F32.BF16 R32, R136, R150, R32 ;  /* 0x000000968820723c */ /* 0x000fe20000041820 */
[----:B------:R-:W3:Y:S07]  /*bb90*/  LDSM.16.M88.4 R136, [R101+0x5000] ;  /* 0x005000006588783b */ /* 0x000eee0000000200 */
[----:B------:R-:W4:Y:S01]  /*bba0*/  LDSM.16.M88.4 R148, [R101+0x5800] ;  /* 0x005800006594783b */ /* 0x000f220000000200 */
        /* <DEDUP_REMOVED lines=9> */
[C---:B----4-:R-:W-:Y:S08]  /*bc40*/  HMMA.16816.F32.BF16 R28, R140.reuse, R148, R28 ;  /* 0x000000948c1c723c */ /* 0x050ff0000004181c */
[----:B------:R-:W-:Y:S01]  /*bc50*/  HMMA.16816.F32.BF16 R32, R140, R150, R32 ;  /* 0x000000968c20723c */ /* 0x000fe20000041820 */
[----:B------:R-:W3:Y:S07]  /*bc60*/  LDSM.16.M88.4 R140, [R3+0x5000] ;  /* 0x00500000038c783b */ /* 0x000eee0000000200 */
[----:B------:R4:W5:Y:S01]  /*bc70*/  LDSM.16.M88.4 R148, [R3+0x5800] ;  /* 0x005800000394783b */ /* 0x0009620000000200 */
[C---:B-1----:R-:W-:Y:S08]  /*bc80*/  HMMA.16816.F32.BF16 R4, R144.reuse, R152, R4 ;  /* 0x000000989004723c */ /* 0x042ff00000041804 */
[C---:B------:R-:W-:Y:S08]  /*bc90*/  HMMA.16816.F32.BF16 R8, R144.reuse, R154, R8 ;  /* 0x0000009a9008723c */ /* 0x040ff00000041808 */
[C---:B--2---:R-:W-:Y:S08]  /*bca0*/  HMMA.16816.F32.BF16 R12, R144.reuse, R136, R12 ;  /* 0x00000088900c723c */ /* 0x044ff0000004180c */
[----:B----4-:R-:W-:Y:S01]  /*bcb0*/  FMNMX.FTZ R3, R4, R0, !PT ;  /* 0x0000000004037209 */ /* 0x010fe20007810000 */
[C---:B------:R-:W-:Y:S03]  /*bcc0*/  HMMA.16816.F32.BF16 R16, R144.reuse, R138, R16 ;  /* 0x0000008a9010723c */ /* 0x040fe60000041810 */
[----:B------:R-:W-:Y:S02]  /*bcd0*/  FMNMX.FTZ R2, R6, R102, !PT ;  /* 0x0000006606027209 */ /* 0x000fe40007810000 */
[----:B------:R-:W-:Y:S02]  /*bce0*/  FMNMX.FTZ R3, R5, R3, !PT ;  /* 0x0000000305037209 */ /* 0x000fe40007810000 */
[----:B------:R-:W-:Y:S01]  /*bcf0*/  FMNMX.FTZ R2, R7, R2, !PT ;  /* 0x0000000207027209 */ /* 0x000fe20007810000 */
[C---:B---3--:R-:W-:Y:S04]  /*bd00*/  HMMA.16816.F32.BF16 R20, R144.reuse, R140, R20 ;  /* 0x0000008c9014723c */ /* 0x048fe80000041814 */
        /* <DEDUP_REMOVED lines=35> */
.L_x_5314:
        /* <DEDUP_REMOVED lines=104> */
[----:B------:R-:W-:Y:S02]  /*c5c0*/  FFMA.FTZ R159, R31, c[0x0][0x2d0], -R3 ;  /* 0x0000b4001f9f7a23 */ /* 0x000fe40000010803 */
[----:B------:R-:W-:Y:S01]  /*c5d0*/  FADD.FTZ R3, R12, R4 ;  /* 0x000000040c037221 */ /* 0x000fe20000010000 */
[----:B------:R2:W-:Y:S01]  /*c5e0*/  MUFU.EX2 R181, R7 ;  /* 0x0000000700b57308 */ /* 0x0005e20000000800 */
[C---:B------:R-:W-:Y:S02]  /*c5f0*/  FMUL.FTZ R9, R2.reuse, R129 ;  /* 0x0000008102097220 */ /* 0x040fe40000410000 */
[C---:B------:R-:W-:Y:S02]  /*c600*/  FMUL.FTZ R4, R2.reuse, R132 ;  /* 0x0000008402047220 */ /* 0x040fe40000410000 */
[C---:B------:R-:W-:Y:S02]  /*c610*/  FMUL.FTZ R12, R2.reuse, R124 ;  /* 0x0000007c020c7220 */ /* 0x040fe40000410000 */
[C---:B------:R-:W-:Y:S02]  /*c620*/  FMUL.FTZ R88, R2.reuse, R88 ;  /* 0x0000005802587220 */ /* 0x040fe40000410000 */
[C---:B------:R-:W-:Y:S01]  /*c630*/  FMUL.FTZ R89, R2.reuse, R89 ;  /* 0x0000005902597220 */ /* 0x040fe20000410000 */
[----:B------:R3:W4:Y:S01]  /*c640*/  MUFU.EX2 R14, R6 ;  /* 0x00000006000e7308 */ /* 0x0007220000000800 */
[C---:B------:R-:W-:Y:S02]  /*c650*/  FMUL.FTZ R92, R2.reuse, R92 ;  /* 0x0000005c025c7220 */ /* 0x040fe40000410000 */
[----:B------:R-:W-:Y:S01]  /*c660*/  FMUL.FTZ R93, R2, R93 ;  /* 0x0000005d025d7220 */ /* 0x000fe20000410000 */
[----:B-1----:R-:W-:Y:S01]  /*c670*/  F2FP.BF16.PACK_AB R139, R128, R125 ;  /* 0x0000007d808b723e */ /* 0x002fe200000010ff */
[C---:B------:R-:W-:Y:S02]  /*c680*/  FMUL.FTZ R96, R2.reuse, R96 ;  /* 0x0000006002607220 */ /* 0x040fe40000410000 */
[C---:B------:R-:W-:Y:S02]  /*c690*/  FMUL.FTZ R97, R2.reuse, R97 ;  /* 0x0000006102617220 */ /* 0x040fe40000410000 */
[----:B------:R-:W-:Y:S01]  /*c6a0*/  FADD.FTZ R3, R5, R3 ;  /* 0x0000000305037221 */ /* 0x000fe20000010000 */
[----:B------:R-:W-:Y:S01]  /*c6b0*/  MUFU.EX2 R121, R145 ;  /* 0x0000009100797308 */ /* 0x000fe20000000800 */
[----:B------:R-:W-:Y:S01]  /*c6c0*/  FMUL.FTZ R5, R2, R133 ;  /* 0x0000008502057220 */ /* 0x000fe20000410000 */
[----:B------:R-:W-:Y:S01]  /*c6d0*/  IADD3 R2, R171, R162, RZ ;  /* 0x000000a2ab027210 */ /* 0x000fe20007ffe0ff */
[C---:B------:R-:W-:Y:S02]  /*c6e0*/  FMUL.FTZ R34, R0.reuse, R106 ;  /* 0x0000006a00227220 */ /* 0x040fe40000410000 */
[C---:B------:R-:W-:Y:S01]  /*c6f0*/  FMUL.FTZ R35, R0.reuse, R107 ;  /* 0x0000006b00237220 */ /* 0x040fe20000410000 */
[----:B------:R-:W-:Y:S01]  /*c700*/  IADD3 R102, R169, R2, RZ ;  /* 0x00000002a9667210 */ /* 0x000fe20007ffe0ff */
[----:B------:R-:W1:Y:S01]  /*c710*/  LDSM.16.MT88.4 R140, [R2] ;  /* 0x00000000028c783b */ /* 0x000e620000004200 */
[----:B------:R-:W-:Y:S02]  /*c720*/  FADD.FTZ R3, R137, R3 ;  /* 0x0000000389037221 */ /* 0x000fe40000010000 */
[C---:B--2---:R-:W-:Y:S01]  /*c730*/  FMUL.FTZ R7, R0.reuse, R135 ;  /* 0x0000008700077220 */ /* 0x044fe20000410000 */
[----:B------:R-:W-:Y:S01]  /*c740*/  MUFU.EX2 R124, R144 ;  /* 0x00000090007c7308 */ /* 0x000fe20000000800 */
[C---:B------:R-:W-:Y:S02]  /*c750*/  FMUL.FTZ R10, R0.reuse, R130 ;  /* 0x00000082000a7220 */ /* 0x040fe40000410000 */
[C---:B---3--:R-:W-:Y:S01]  /*c760*/  FMUL.FTZ R6, R0.reuse, R134 ;  /* 0x0000008600067220 */ /* 0x048fe20000410000 */
[----:B------:R-:W2:Y:S01]  /*c770*/  LDSM.16.MT88.4 R104, [R102] ;  /* 0x000000006668783b */ /* 0x000ea20000004200 */
[C---:B----4-:R-:W-:Y:S01]  /*c780*/  F2FP.BF16.PACK_AB R137, R181.reuse, R14 ;  /* 0x0000000eb589723e */ /* 0x050fe200000010ff */
[C---:B------:R-:W-:Y:S02]  /*c790*/  FMUL.FTZ R11, R0.reuse, R131 ;  /* 0x00000083000b7220 */ /* 0x040fe40000410000 */
[C---:B------:R-:W-:Y:S02]  /*c7a0*/  FMUL.FTZ R18, R0.reuse, R122 ;  /* 0x0000007a00127220 */ /* 0x040fe40000410000 */
[C---:B------:R-:W-:Y:S01]  /*c7b0*/  FMUL.FTZ R19, R0.reuse, R123 ;  /* 0x0000007b00137220 */ /* 0x040fe20000410000 */
[----:B------:R-:W-:Y:S01]  /*c7c0*/  MUFU.EX2 R149, R147 ;  /* 0x0000009300957308 */ /* 0x000fe20000000800 */
[C---:B------:R-:W-:Y:S02]  /*c7d0*/  FMUL.FTZ R26, R0.reuse, R114 ;  /* 0x00000072001a7220 */ /* 0x040fe40000410000 */
[C---:B------:R-:W-:Y:S02]  /*c7e0*/  FMUL.FTZ R27, R0.reuse, R115 ;  /* 0x00000073001b7220 */ /* 0x040fe40000410000 */
[C---:B------:R-:W-:Y:S02]  /*c7f0*/  FFMA.FTZ R120, R0.reuse, R184, R14 ;  /* 0x000000b800787223 */ /* 0x040fe4000001000e */
[C---:B------:R-:W-:Y:S02]  /*c800*/  FMUL.FTZ R14, R0.reuse, R126 ;  /* 0x0000007e000e7220 */ /* 0x040fe40000410000 */
[----:B------:R-:W-:Y:S01]  /*c810*/  FADD.FTZ R120, R181, R120 ;  /* 0x00000078b5787221 */ /* 0x000fe20000010000 */
        /* <DEDUP_REMOVED lines=11> */
[----:B------:R-:W1:Y:S01]  /*c8d0*/  MUFU.EX2 R148, R146 ;  /* 0x0000009200947308 */ /* 0x000e620000000800 */
[C---:B------:R-:W-:Y:S01]  /*c8e0*/  FMUL.FTZ R43, R0.reuse, R43 ;  /* 0x0000002b002b7220 */ /* 0x040fe20000410000 */
[C---:B------:R-:W-:Y:S04]  /*c8f0*/  HMMA.16816.F32.BF16 R8, R136.reuse, R142, R8 ;  /* 0x0000008e8808723c */ /* 0x040fe80000041808 */
[C---:B------:R-:W-:Y:S02]  /*c900*/  FMUL.FTZ R46, R0.reuse, R46 ;  /* 0x0000002e002e7220 */ /* 0x040fe40000410000 */
[C---:B------:R-:W-:Y:S02]  /*c910*/  FMUL.FTZ R47, R0.reuse, R47 ;  /* 0x0000002f002f7220 */ /* 0x040fe40000410000 */
[C---:B--2---:R-:W-:Y:S01]  /*c920*/  HMMA.16816.F32.BF16 R12, R136.reuse, R104, R12 ;  /* 0x00000068880c723c */ /* 0x044fe2000004180c */
[----:B------:R-:W-:Y:S03]  /*c930*/  MUFU.EX2 R146, R151 ;  /* 0x0000009700927308 */ /* 0x000fe60000000800 */
[C---:B------:R-:W-:Y:S02]  /*c940*/  FMUL.FTZ R50, R0.reuse, R50 ;  /* 0x0000003200327220 */ /* 0x040fe40000410000 */
[C---:B------:R-:W-:Y:S02]  /*c950*/  FMUL.FTZ R51, R0.reuse, R51 ;  /* 0x0000003300337220 */ /* 0x040fe40000410000 */
[C---:B------:R-:W-:Y:S03]  /*c960*/  HMMA.16816.F32.BF16 R16, R136.reuse, R106, R16 ;  /* 0x0000006a8810723c */ /* 0x040fe60000041810 */
[----:B------:R-:W-:Y:S01]  /*c970*/  MUFU.EX2 R144, R152 ;  /* 0x0000009800907308 */ /* 0x000fe20000000800 */
[C---:B------:R-:W-:Y:S02]  /*c980*/  FMUL.FTZ R54, R0.reuse, R54 ;  /* 0x0000003600367220 */ /* 0x040fe40000410000 */
[C---:B------:R-:W-:Y:S01]  /*c990*/  FMUL.FTZ R55, R0.reuse, R55 ;  /* 0x0000003700377220 */ /* 0x040fe20000410000 */
[----:B-1----:R-:W-:Y:S01]  /*c9a0*/  F2FP.BF16.PACK_AB R111, R149, R148 ;  /* 0x00000094956f723e */ /* 0x002fe200000010ff */
        /* <DEDUP_REMOVED lines=28> */
[----:B------:R-:W-:Y:S02]  /*cb70*/  MUFU.EX2 R142, R159 ;  /* 0x0000009f008e7308 */ /* 0x000fe40000000800 */
[----:B------:R-:W-:Y:S01]  /*cb80*/  IADD3 R3, R169, R0, RZ ;  /* 0x00000000a9037210 */ /* 0x000fe20007ffe0ff */
[----:B------:R-:W1:Y:S01]  /*cb90*/  LDSM.16.MT88.4 R104, [R0] ;  /* 0x000000000068783b */ /* 0x000e620000004200 */
[----:B------:R-:W-:Y:S04]  /*cba0*/  FADD.FTZ R103, R109, R112 ;  /* 0x000000706d677221 */ /* 0x000fe80000010000 */
[C---:B------:R-:W-:Y:S01]  /*cbb0*/  FADD.FTZ R103, R110.reuse, R103 ;  /* 0x000000676e677221 */ /* 0x040fe20000010000 */
[----:B------:R-:W-:Y:S01]  /*cbc0*/  F2FP.BF16.PACK_AB R110, R110, R109 ;  /* 0x0000006d6e6e723e */ /* 0x000fe200000010ff */
[----:B------:R-:W2:Y:S01]  /*cbd0*/  MUFU.EX2 R112, R156 ;  /* 0x0000009c00707308 */ /* 0x000ea20000000800 */
[----:B------:R-:W-:Y:S01]  /*cbe0*/  F2FP.BF16.PACK_AB R109, R124, R121 ;  /* 0x000000797c6d723e */ /* 0x000fe200000010ff */
[----:B------:R-:W-:Y:S08]  /*cbf0*/  FADD.FTZ R103, R113, R103 ;  /* 0x0000006771677221 */ /* 0x000ff00000010000 */
[----:B------:R-:W-:Y:S10]  /*cc00*/  MUFU.EX2 R141, R161 ;  /* 0x000000a1008d7308 */ /* 0x000ff40000000800 */
[----:B------:R-:W3:Y:S01]  /*cc10*/  MUFU.EX2 R140, R180 ;  /* 0x000000b4008c7308 */ /* 0x000ee20000000800 */
[----:B--2---:R-:W-:Y:S04]  /*cc20*/  FADD.FTZ R103, R112, R103 ;  /* 0x0000006770677221 */ /* 0x004fe80000010000 */
[----:B------:R-:W-:Y:S04]  /*cc30*/  FADD.FTZ R103, R117, R103 ;  /* 0x0000006775677221 */ /* 0x000fe80000010000 */
[----:B------:R-:W-:Y:S01]  /*cc40*/  FADD.FTZ R103, R116, R103 ;  /* 0x0000006774677221 */ /* 0x000fe20000010000 */
[C---:B-1----:R-:W-:Y:S03]  /*cc50*/  HMMA.16816.F32.BF16 R20, R136.reuse, R104, R20 ;  /* 0x000000688814723c */ /* 0x042fe60000041814 */
[----:B------:R-:W-:Y:S05]  /*cc60*/  FADD.FTZ R103, R119, R103 ;  /* 0x0000006777677221 */ /* 0x000fea0000010000 */
        /* <DEDUP_REMOVED lines=208> */
.L_x_5315:
        /* <DEDUP_REMOVED lines=23> */
.L_x_5316:
        /* <DEDUP_REMOVED lines=24> */
.L_x_5207:
[----:B------:R-:W-:Y:S05]  /*dc60*/  BSYNC B0 ;  /* 0x0000000000007941 */ /* 0x000fea0003800000 */
.L_x_5206:
        /* <DEDUP_REMOVED lines=9> */
.L_x_5200:
[----:B------:R-:W-:-:S13]  /*dd00*/  ISETP.GE.AND P0, PT, R173, R188, PT ;  /* 0x000000bcad00720c */ /* 0x000fda0003f06270 */
[----:B------:R-:W-:Y:S05]  /*dd10*/  @!P0 BRA `(.L_x_5211) ;  /* 0x00003a6000008947 */ /* 0x000fea0003800000 */
[----:B------:R-:W-:Y:S02]  /*dd20*/  MOV R103, R100 ;  /* 0x0000006400677202 */ /* 0x000fe40000000f00 */
[----:B------:R-:W-:Y:S02]  /*dd30*/  MOV R102, R101 ;  /* 0x0000006500667202 */ /* 0x000fe40000000f00 */
.L_x_5228:
        /* <DEDUP_REMOVED lines=45> */
.L_x_5317:
        /* <DEDUP_REMOVED lines=22> */
.L_x_5318:
        /* <DEDUP_REMOVED lines=23> */
.L_x_5213:
[----:B------:R-:W-:Y:S05]  /*e2e0*/  BSYNC B0 ;  /* 0x0000000000007941 */ /* 0x000fea0003800000 */
.L_x_5212:
[----:B------:R-:W0:Y:S01]  /*e2f0*/  LDGDEPBAR ;  /* 0x00000000000079af */ /* 0x000e220000000000 */
[----:B------:R-:W-:Y:S01]  /*e300*/  WARPSYNC 0xffffffff ;  /* 0xffffffff00007948 */ /* 0x000fe20003800000 */
[C---:B--23--:R-:W-:Y:S01]  /*e310*/  HMMA.16816.F32.BF16 R4, R32.reuse, R8, RZ ;  /* 0x000000082004723c */ /* 0x04cfe200000418ff */
[----:B------:R-:W-:Y:S01]  /*e320*/  IMAD.MOV.U32 R2, RZ, RZ, 0x40 ;  /* 0x00000040ff027424 */ /* 0x000fe200078e00ff */
[----:B------:R-:W-:Y:S02]  /*e330*/  ULDC UR4, c[0x0][0x324] ;  /* 0x0000c90000047ab9 */ /* 0x000fe40000000800 */
[----:B------:R-:W-:Y:S01]  /*e340*/  IMAD.MOV.U32 R168, RZ, RZ, c[0x0][0x2c4] ;  /* 0x0000b100ffa87624 */ /* 0x000fe200078e00ff */
[----:B------:R-:W-:Y:S01]  /*e350*/  ULOP3.LUT UR4, URZ, UR4, URZ, 0x33, !UPT ;  /* 0x000000043f047292 */ /* 0x000fe2000f8e333f */
[----:B------:R-:W-:Y:S01]  /*e360*/  SEL R161, R2, 0xffffffc0, !P1 ;  /* 0xffffffc002a17807 */ /* 0x000fe20004800000 */
[----:B------:R-:W-:Y:S01]  /*e370*/  IMAD.IADD R2, R170, 0x1, R162 ;  /* 0x00000001aa027824 */ /* 0x000fe200078e02a2 */
[C---:B------:R-:W-:Y:S01]  /*e380*/  HMMA.16816.F32.BF16 R8, R32.reuse, R10, RZ ;  /* 0x0000000a2008723c */ /* 0x040fe200000418ff */
[----:B------:R-:W-:Y:S03]  /*e390*/  ISETP.NE.AND P0, PT, R168, 0x1, PT ;  /* 0x00000001a800780c */ /* 0x000fe60003f05270 */
[C---:B------:R-:W-:Y:S02]  /*e3a0*/  IMAD.IADD R100, R161.reuse, 0x1, R0 ;  /* 0x00000001a1647824 */ /* 0x040fe400078e0200 */
[C---:B------:R-:W-:Y:S01]  /*e3b0*/  IMAD.IADD R3, R160.reuse, 0x1, R2 ;  /* 0x00000001a0037824 */ /* 0x040fe200078e0202 */
[----:B------:R-:W-:Y:S01]  /*e3c0*/  IADD3 R2, R160, R2, R161 ;  /* 0x00000002a0027210 */ /* 0x000fe20007ffe0a1 */
[C---:B----4-:R-:W-:Y:S01]  /*e3d0*/  HMMA.16816.F32.BF16 R12, R32.reuse, R16, RZ ;  /* 0x00000010200c723c */ /* 0x050fe200000418ff */
[----:B------:R-:W-:Y:S05]  /*e3e0*/  IMAD.MOV.U32 R168, RZ, RZ, c[0x0][0x32c] ;  /* 0x0000cb00ffa87624 */ /* 0x000fea00078e00ff */
[----:B------:R-:W-:Y:S02]  /*e3f0*/  ISETP.GE.AND P4, PT, R168, 0x1, PT ;  /* 0x00000001a800780c */ /* 0x000fe40003f86270 */
        /* <DEDUP_REMOVED lines=30> */
[----:B------:R-:W1:Y:S06]  /*e5e0*/  LDSM.16.M88.4 R136, [R156+0x800] ;  /* 0x000800009c88783b */ /* 0x000e6c0000000200 */
        /* <DEDUP_REMOVED lines=91> */
[----:B------:R3:W4:Y:S01]  /*eba0*/  LDSM.16.M88.4 R148, [R100+0x5800] ;  /* 0x005800006494783b */ /* 0x0007220000000200 */
[C---:B-1----:R-:W-:Y:S05]  /*ebb0*/  HMMA.16816.F32.BF16 R4, R140.reuse, R144, R4 ;  /* 0x000000908c04723c */ /* 0x042fea0000041804 */
[----:B---3--:R-:W-:Y:S03]  /*ebc0*/  IMAD.IADD R100, R212, 0x1, R203 ;  /* 0x00000001d4647824 */ /* 0x008fe600078e02cb */
[C---:B------:R-:W-:Y:S01]  /*ebd0*/  HMMA.16816.F32.BF16 R8, R140.reuse, R146, R8 ;  /* 0x000000928c08723c */ /* 0x040fe20000041808 */
[----:B------:R-:W-:Y:S03]  /*ebe0*/  LDSM.16.M88.4 R144, [R156+0x4000] ;  /* 0x004000009c90783b */ /* 0x000fe60000000200 */
[----:B------:R-:W-:Y:S04]  /*ebf0*/  @P0 IMAD.HI.U32 R0, R100, c[0x0][0x2c8], RZ ;  /* 0x0000b20064000a27 */ /* 0x000fe800078e00ff */
[C---:B------:R-:W-:Y:S04]  /*ec00*/  HMMA.16816.F32.BF16 R12, R140.reuse, R152, R12 ;  /* 0x000000988c0c723c */ /* 0x040fe8000004180c */
[----:B------:R-:W-:Y:S02]  /*ec10*/  @P0 SHF.R.U32.HI R100, RZ, c[0x0][0x2cc], R0 ;  /* 0x0000b300ff640a19 */ /* 0x000fe40000011600 */
[C---:B------:R-:W-:Y:S02]  /*ec20*/  ISETP.GE.AND P0, PT, R178.reuse, 0x1, PT ;  /* 0x00000001b200780c */ /* 0x040fe40003f06270 */
[C---:B------:R-:W-:Y:S01]  /*ec30*/  HMMA.16816.F32.BF16 R16, R140.reuse, R154, R16 ;  /* 0x0000009a8c10723c */ /* 0x040fe20000041810 */
[----:B------:R-:W-:Y:S06]  /*ec40*/  LDSM.16.M88.4 R152, [R2+0x4800] ;  /* 0x004800000298783b */ /* 0x000fec0000000200 */
[----:B------:R-:W-:Y:S01]  /*ec50*/  SHFL.IDX PT, R3, R100, RZ, 0x1c1f ;  /* 0x001c1fff64037589 */ /* 0x000fe200000e0000 */
[C---:B--2---:R-:W-:Y:S08]  /*ec60*/  HMMA.16816.F32.BF16 R20, R140.reuse, R136, R20 ;  /* 0x000000888c14723c */ /* 0x044ff00000041814 */
[C---:B------:R-:W-:Y:S01]  /*ec70*/  HMMA.16816.F32.BF16 R24, R140.reuse, R138, R24 ;  /* 0x0000008a8c18723c */ /* 0x040fe20000041818 */
[----:B------:R-:W1:Y:S07]  /*ec80*/  LDSM.16.M88.4 R136, [R166+0x8000] ;  /* 0x00800000a688783b */ /* 0x000e6e0000000200 */
[C---:B----4-:R-:W-:Y:S08]  /*ec90*/  HMMA.16816.F32.BF16 R28, R140.reuse, R148, R28 ;  /* 0x000000948c1c723c */ /* 0x050ff0000004181c */
[----:B------:R-:W-:Y:S01]  /*eca0*/  HMMA.16816.F32.BF16 R32, R140, R150, R32 ;  /* 0x000000968c20723c */ /* 0x000fe20000041820 */
[----:B------:R-:W2:Y:S06]  /*ecb0*/  LDSM.16.M88.4 R140, [R2+0x5000] ;  /* 0x00500000028c783b */ /* 0x000eac0000000200 */
[----:B------:R3:W4:Y:S01]  /*ecc0*/  LDSM.16.M88.4 R148, [R2+0x5800] ;  /* 0x005800000294783b */ /* 0x0007220000000200 */
[C---:B-1----:R-:W-:Y:S05]  /*ecd0*/  HMMA.16816.F32.BF16 R4, R136.reuse, R144, R4 ;  /* 0x000000908804723c */ /* 0x042fea0000041804 */
[----:B---3--:R-:W-:Y:S03]  /*ece0*/  IADD3 R2, R178, 0x1, RZ ;  /* 0x00000001b2027810 */ /* 0x008fe60007ffe0ff */
[C---:B------:R-:W-:Y:S04]  /*ecf0*/  HMMA.16816.F32.BF16 R8, R136.reuse, R146, R8 ;  /* 0x000000928808723c */ /* 0x040fe80000041808 */
[----:B------:R-:W-:Y:S04]  /*ed00*/  SEL R178, R2, RZ, !P0 ;  /* 0x000000ff02b27207 */ /* 0x000fe80004000000 */
[C---:B------:R-:W-:Y:S08]  /*ed10*/  HMMA.16816.F32.BF16 R12, R136.reuse, R152, R12 ;  /* 0x00000098880c723c */ /* 0x040ff0000004180c */
[C---:B------:R-:W-:Y:S08]  /*ed20*/  HMMA.16816.F32.BF16 R16, R136.reuse, R154, R16 ;  /* 0x0000009a8810723c */ /* 0x040ff00000041810 */
[C---:B--2---:R-:W-:Y:S08]  /*ed30*/  HMMA.16816.F32.BF16 R20, R136.reuse, R140, R20 ;  /* 0x0000008c8814723c */ /* 0x044ff00000041814 */
[C---:B------:R-:W-:Y:S08]  /*ed40*/  HMMA.16816.F32.BF16 R24, R136.reuse, R142, R24 ;  /* 0x0000008e8818723c */ /* 0x040ff00000041818 */
[C---:B----4-:R-:W-:Y:S07]  /*ed50*/  HMMA.16816.F32.BF16 R28, R136.reuse, R148, R28 ;  /* 0x00000094881c723c */ /* 0x050fee000004181c */
[----:B------:R-:W-:Y:S01]  /*ed60*/  IMAD.SHL.U32 R148, R173, 0x40, RZ ;  /* 0x00000040ad947824 */ /* 0x000fe200078e00ff */
[----:B------:R-:W-:Y:S04]  /*ed70*/  HMMA.16816.F32.BF16 R32, R136, R150, R32 ;  /* 0x000000968820723c */ /* 0x000fe80000041820 */
[----:B------:R-:W-:Y:S04]  /*ed80*/  IADD3 R0, -R191, 0x1, -R148 ;  /* 0x00000001bf007810 */ /* 0x000fe80007ffe994 */
[----:B------:R-:W-:Y:S04]  /*ed90*/  IADD3 R0, -R190, R0, R189 ;  /* 0x00000000be007210 */ /* 0x000fe80007ffe1bd */
[C---:B------:R-:W-:Y:S02]  /*eda0*/  IADD3 R139, R0.reuse, c[0x0][0x328], RZ ;  /* 0x0000ca00008b7a10 */ /* 0x040fe40007ffe0ff */
[----:B------:R-:W-:Y:S03]  /*edb0*/  IADD3 R101, R0, UR4, RZ ;  /* 0x0000000400657c10 */ /* 0x000fe6000fffe0ff */
[--C-:B------:R-:W-:Y:S02]  /*edc0*/  IMAD.IADD R2, R139, 0x1, R3.reuse ;  /* 0x000000018b027824 */ /* 0x100fe400078e0203 */
        /* <DEDUP_REMOVED lines=15> */
.L_x_5218:
[----:B------:R-:W-:Y:S04]  /*eec0*/  MOV R136, 0x1 ;  /* 0x0000000100887802 */ /* 0x000fe80000000f00 */
[----:B------:R-:W-:Y:S11]  /*eed0*/  ISETP.NE.AND P0, PT, R136, c[0x0][0x32c], PT ;  /* 0x0000cb0088007a0c */ /* 0x000ff60003f05270 */
[----:B------:R-:W-:Y:S02]  /*eee0*/  @!UPT UIADD3 URZ, URZ, URZ, URZ ;  /* 0x0000003f3f3ff290 */ /* 0x000fe4000fffe03f */
[----:B------:R-:W-:Y:S05]  /*eef0*/  @P0 IMAD.HI.U32 R136, R3, c[0x0][0x330], RZ ;  /* 0x0000cc0003880a27 */ /* 0x000fea00078e00ff */
[----:B------:R-:W-:Y:S02]  /*ef00*/  @P0 SHF.R.U32.HI R3, RZ, c[0x0][0x334], R136 ;  /* 0x0000cd00ff030a19 */ /* 0x000fe40000011688 */
.L_x_5219:
[----:B------:R-:W-:Y:S05]  /*ef10*/  BSYNC B0 ;  /* 0x0000000000007941 */ /* 0x000fea0003800000 */
.L_x_5217:
[----:B------:R-:W-:Y:S04]  /*ef20*/  IMAD R3, R3, c[0x0][0x32c], -R148 ;  /* 0x0000cb0003037a24 */ /* 0x000fe800078e0a94 */
[----:B------:R-:W-:Y:S05]  /*ef30*/  IMAD.IADD R3, R3, 0x1, -R191 ;  /* 0x0000000103037824 */ /* 0x000fea00078e0abf */
[----:B------:R-:W-:Y:S02]  /*ef40*/  IMNMX R0, R0, R3, !PT ;  /* 0x0000000300007217 */ /* 0x000fe40007800200 */
[----:B------:R-:W-:Y:S04]  /*ef50*/  IADD3 R3, R3, c[0x0][0x32c], RZ ;  /* 0x0000cb0003037a10 */ /* 0x000fe80007ffe0ff */
[----:B------:R-:W-:Y:S02]  /*ef60*/  IMNMX R2, R2, R3, PT ;  /* 0x0000000302027217 */ /* 0x000fe40003800200 */
.L_x_5216:
        /* <DEDUP_REMOVED lines=66> */
.L_x_5222:
[----:B------:R-:W-:Y:S04]  /*f390*/  MOV R4, 0x1 ;  /* 0x0000000100047802 */ /* 0x000fe80000000f00 */
[----:B------:R-:W-:Y:S11]  /*f3a0*/  ISETP.NE.AND P0, PT, R4, c[0x0][0x32c], PT ;  /* 0x0000cb0004007a0c */ /* 0x000ff60003f05270 */
[----:B------:R-:W-:Y:S02]  /*f3b0*/  @!UPT UIADD3 URZ, URZ, URZ, URZ ;  /* 0x0000003f3f3ff290 */ /* 0x000fe4000fffe03f */
[----:B------:R-:W-:Y:S05]  /*f3c0*/  @P0 IMAD.HI.U32 R4, R0, c[0x0][0x330], RZ ;  /* 0x0000cc0000040a27 */ /* 0x000fea00078e00ff */
[----:B------:R-:W-:Y:S02]  /*f3d0*/  @P0 SHF.R.U32.HI R0, RZ, c[0x0][0x334], R4 ;  /* 0x0000cd00ff000a19 */ /* 0x000fe40000011604 */
.L_x_5223:
[----:B------:R-:W-:Y:S05]  /*f3e0*/  BSYNC B0 ;  /* 0x0000000000007941 */ /* 0x000fea0003800000 */
.L_x_5221:
[----:B------:R-:W-:Y:S04]  /*f3f0*/  IMAD R0, R0, c[0x0][0x32c], -R148 ;  /* 0x0000cb0000007a24 */ /* 0x000fe800078e0a94 */
[----:B------:R-:W-:Y:S05]  /*f400*/  IMAD.IADD R0, R0, 0x1, -R191 ;  /* 0x0000000100007824 */ /* 0x000fea00078e0abf */
[----:B------:R-:W-:Y:S02]  /*f410*/  IMNMX R2, R2, R0, !PT ;  /* 0x0000000002027217 */ /* 0x000fe40007800200 */
[----:B------:R-:W-:Y:S04]  /*f420*/  IADD3 R0, R0, c[0x0][0x32c], RZ ;  /* 0x0000cb0000007a10 */ /* 0x000fe80007ffe0ff */
[----:B------:R-:W-:Y:S02]  /*f430*/  IMNMX R3, R3, R0, PT ;  /* 0x0000000003037217 */ /* 0x000fe40003800200 */
.L_x_5220:
        /* <DEDUP_REMOVED lines=36> */
[----:B------:R-:W-:Y:S02]  /*f680*/  FMUL.FTZ R0, R0, c[0x0][0x2d0] ;  /* 0x0000b40000007a20 */ /* 0x000fe40000410000 */
        /* <DEDUP_REMOVED lines=11> */
[----:B------:R2:W-:Y:S01]  /*f740*/  MUFU.EX2 R8, R21 ;  /* 0x0000001500087308 */ /* 0x0005e20000000800 */
[----:B------:R-:W-:Y:S01]  /*f750*/  FSEL R139, R10, -INF , !P0 ;  /* 0xff8000000a8b7808 */ /* 0x000fe20004000000 */
[--C-:B------:R-:W-:Y:S01]  /*f760*/  FFMA.FTZ R153, R136, c[0x0][0x2d0], -R4.reuse ;  /* 0x0000b40088997a23 */ /* 0x100fe20000010804 */
[----:B------:R-:W-:Y:S01]  /*f770*/  ISETP.GT.AND P0, PT, R2, 0x9, P3 ;  /* 0x000000090200780c */ /* 0x000fe20001f04270 */
[--C-:B------:R-:W-:Y:S02]  /*f780*/  FFMA.FTZ R168, R20, c[0x0][0x2d0], -R4.reuse ;  /* 0x0000b40014a87a23 */ /* 0x100fe40000010804 */
[--C-:B------:R-:W-:Y:S01]  /*f790*/  FFMA.FTZ R161, R17, c[0x0][0x2d0], -R4.reuse ;  /* 0x0000b40011a17a23 */ /* 0x100fe20000010804 */
[----:B------:R-:W-:Y:S01]  /*f7a0*/  ISETP.LT.OR P0, PT, R3, 0xa, P0 ;  /* 0x0000000a0300780c */ /* 0x000fe20000701670 */
[--C-:B------:R-:W-:Y:S02]  /*f7b0*/  FFMA.FTZ R160, R16, c[0x0][0x2d0], -R4.reuse ;  /* 0x0000b40010a07a23 */ /* 0x100fe40000010804 */
[----:B------:R3:W4:Y:S01]  /*f7c0*/  MUFU.EX2 R5, R24 ;  /* 0x0000001800057308 */ /* 0x0007220000000800 */
[----:B------:R-:W-:Y:S01]  /*f7d0*/  FSEL R140, R11, -INF , !P0 ;  /* 0xff8000000b8c7808 */ /* 0x000fe20004000000 */
[--C-:B------:R-:W-:Y:S01]  /*f7e0*/  FFMA.FTZ R159, R13, c[0x0][0x2d0], -R4.reuse ;  /* 0x0000b4000d9f7a23 */ /* 0x100fe20000010804 */
[----:B------:R-:W-:Y:S01]  /*f7f0*/  ISETP.GT.AND P0, PT, R2, 0x10, P3 ;  /* 0x000000100200780c */ /* 0x000fe20001f04270 */
[----:B------:R-:W-:Y:S02]  /*f800*/  FFMA.FTZ R181, R12, c[0x0][0x2d0], -R4 ;  /* 0x0000b4000cb57a23 */ /* 0x000fe40000010804 */
[C---:B-1----:R-:W-:Y:S01]  /*f810*/  FMUL.FTZ R9, R0.reuse, R129 ;  /* 0x0000008100097220 */ /* 0x042fe20000410000 */
        /* <DEDUP_REMOVED lines=13> */
[----:B--2---:R-:W-:Y:S01]  /*f8f0*/  FMUL.FTZ R21, R0, R117 ;  /* 0x0000007500157220 */ /* 0x004fe20000410000 */
[----:B------:R-:W-:Y:S01]  /*f900*/  ISETP.GT.AND P0, PT, R2, 0x18, P3 ;  /* 0x000000180200780c */ /* 0x000fe20001f04270 */
[C---:B---3--:R-:W-:Y:S01]  /*f910*/  FMUL.FTZ R24, R0.reuse, R112 ;  /* 0x0000007000187220 */ /* 0x048fe20000410000 */
[----:B----4-:R-:W-:Y:S01]  /*f920*/  F2FP.BF16.PACK_AB R136, R5, R8 ;  /* 0x000000080588723e */ /* 0x010fe200000010ff */
        /* <DEDUP_REMOVED lines=56> */
[C---:B------:R-:W-:Y:S04]  /*fcb0*/  ISETP.GT.AND P0, PT, R2.reuse, 0x31, P3 ;  /* 0x000000310200780c */ /* 0x040fe80001f04270 */
[----:B------:R-:W-:Y:S04]  /*fcc0*/  ISETP.LT.OR P0, PT, R3, 0x32, P0 ;  /* 0x000000320300780c */ /* 0x000fe80000701670 */
[----:B------:R-:W-:Y:S02]  /*fcd0*/  FSEL R157, R31, -INF , !P0 ;  /* 0xff8000001f9d7808 */ /* 0x000fe40004000000 */
[----:B------:R-:W-:Y:S04]  /*fce0*/  ISETP.GT.AND P0, PT, R2, 0x38, P3 ;  /* 0x000000380200780c */ /* 0x000fe80001f04270 */
[C---:B------:R-:W-:Y:S04]  /*fcf0*/  ISETP.LT.OR P0, PT, R3.reuse, 0x39, P0 ;  /* 0x000000390300780c */ /* 0x040fe80000701670 */
        /* <DEDUP_REMOVED lines=36> */
[----:B------:R-:W-:Y:S01]  /*ff40*/  FSEL R2, R100, RZ, P0 ;  /* 0x000000ff64027208 */ /* 0x000fe20000000000 */
[C---:B------:R-:W-:Y:S02]  /*ff50*/  FMUL.FTZ R4, R0.reuse, R132 ;  /* 0x0000008400047220 */ /* 0x040fe40000410000 */
[----:B------:R-:W-:Y:S01]  /*ff60*/  FMUL.FTZ R5, R0, R133 ;  /* 0x0000008500057220 */ /* 0x000fe20000410000 */
[----:B------:R-:W-:Y:S01]  /*ff70*/  MUFU.EX2 R132, R160 ;  /* 0x000000a000847308 */ /* 0x000fe20000000800 */
[----:B------:R-:W-:Y:S01]  /*ff80*/  FADD.FTZ R2, -R2, R103 ;  /* 0x0000006702027221 */ /* 0x000fe20000010100 */
[----:B------:R-:W-:Y:S03]  /*ff90*/  FSEL R103, R3, RZ, P0 ;  /* 0x000000ff03677208 */ /* 0x000fe60000000000 */
[----:B------:R-:W-:Y:S02]  /*ffa0*/  FMUL.FTZ R2, R2, c[0x0][0x2d0] ;  /* 0x0000b40002027a20 */ /* 0x000fe40000410000 */
[--C-:B------:R-:W-:Y:S02]  /*ffb0*/  FFMA.FTZ R3, R6, c[0x0][0x2d0], -R103.reuse ;  /* 0x0000b40006037a23 */ /* 0x100fe40000010867 */
[--C-:B------:R-:W-:Y:S02]  /*ffc0*/  FFMA.FTZ R7, R7, c[0x0][0x2d0], -R103.reuse ;  /* 0x0000b40007077a23 */ /* 0x100fe40000010867 */
[----:B------:R-:W1:Y:S01]  /*ffd0*/  MUFU.EX2 R2, R2 ;  /* 0x0000000200027308 */ /* 0x000e620000000800 */
[----:B------:R-:W-:Y:S09]  /*ffe0*/  FFMA.FTZ R112, R149, c[0x0][0x2d0], -R103 ;  /* 0x0000b40095707a23 */ /* 0x000ff20000010867 */
        /* <DEDUP_REMOVED lines=71> */
[----:B------:R-:W-:Y:S10]  /*10460*/  MUFU.EX2 R119, R112 ;  /* 0x0000007000777308 */ /* 0x000ff40000000800 */
[----:B------:R-:W3:Y:S01]  /*10470*/  MUFU.EX2 R150, R176 ;  /* 0x000000b000967308 */ /* 0x000ee20000000800 */
        /* <DEDUP_REMOVED lines=44> */
[----:B------:R-:W-:Y:S02]  /*10740*/  F2FP.BF16.PACK_AB R136, R147, R146 ;  /* 0x000000929388723e */ /* 0x000fe400000010ff */
[----:B---3--:R-:W-:Y:S03]  /*10750*/  F2FP.BF16.PACK_AB R138, R150, R149 ;  /* 0x00000095968a723e */ /* 0x008fe600000010ff */
[--C-:B-1----:R-:W-:Y:S04]  /*10760*/  FFMA.FTZ R104, R143, c[0x0][0x2d0], -R103.reuse ;  /* 0x0000b4008f687a23 */ /* 0x102fe80000010867 */
        /* <DEDUP_REMOVED lines=199> */
.L_x_5319:
        /* <DEDUP_REMOVED lines=23> */
.L_x_5320:
        /* <DEDUP_REMOVED lines=24> */
.L_x_5225:
[----:B------:R-:W-:Y:S05]  /*116d0*/  BSYNC B0 ;  /* 0x0000000000007941 */ /* 0x000fea0003800000 */
.L_x_5224:
        /* <DEDUP_REMOVED lines=10> */
.L_x_5211:
[----:B------:R-:W-:Y:S05]  /*11780*/  BRA.DIV ~URZ, `(.L_x_5229) ;  /* 0x00006cc27f007947 */ /* 0x000fea000b800000 */
[----:B------:R1:W2:Y:S02]  /*11790*/  SHFL.BFLY PT, R0, R183, 0x2, 0x1f ;  /* 0x0c401f00b7007f89 */ /* 0x0002a400000e0000 */
.L_x_5321:
[----:B--2---:R-:W-:Y:S01]  /*117a0*/  FADD.FTZ R0, R0, R183 ;  /* 0x000000b700007221 */ /* 0x004fe20000010000 */
[----:B------:R-:W-:Y:S05]  /*117b0*/  BRA.DIV ~URZ, `(.L_x_5230) ;  /* 0x00006cf27f007947 */ /* 0x000fea000b800000 */
[----:B------:R-:W2:Y:S04]  /*117c0*/  SHFL.BFLY PT, R2, R184, 0x2, 0x1f ;  /* 0x0c401f00b8027f89 */ /* 0x000ea800000e0000 */
[----:B------:R-:W3:Y:S01]  /*117d0*/  SHFL.BFLY PT, R5, R0, 0x1, 0x1f ;  /* 0x0c201f0000057f89 */ /* 0x000ee200000e0000 */
[----:B--2---:R-:W-:-:S02]  /*117e0*/  FADD.FTZ R4, R2, R184 ;  /* 0x000000b802047221 */ /* 0x004fc40000010000 */
[----:B---3--:R-:W-:-:S03]  /*117f0*/  FADD.FTZ R0, R0, R5 ;  /* 0x0000000500007221 */ /* 0x008fc60000010000 */
[----:B------:R2:W3:Y:S04]  /*11800*/  SHFL.BFLY PT, R3, R4, 0x1, 0x1f ;  /* 0x0c201f0004037f89 */ /* 0x0004e800000e0000 */
.L_x_5322:
        /* <DEDUP_REMOVED lines=117> */
.L_x_5141:
        /* <DEDUP_REMOVED lines=17> */
.L_x_5232:
[----:B------:R-:W-:Y:S05]  /*12070*/  BSYNC B0 ;  /* 0x0000000000007941 */ /* 0x000fea0003800000 */
.L_x_5231:
        /* <DEDUP_REMOVED lines=20> */
[----:B--2---:R-:W-:-:S02]  /*121c0*/  F2FP.BF16.PACK_AB R0, R27, R26 ;  /* 0x0000001a1b00723e */ /* 0x004fc400000010ff */
[----:B---3--:R-:W-:-:S03]  /*121d0*/  F2FP.BF16.PACK_AB R2, R33, R32 ;  /* 0x000000202102723e */ /* 0x008fc600000010ff */
[----:B------:R2:W-:Y:S01]  /*121e0*/  STS [R223+0x400], R0 ;  /* 0x00040000df007388 */ /* 0x0005e20000000800 */
[----:B----4-:R-:W-:-:S03]  /*121f0*/  F2FP.BF16.PACK_AB R3, R127, R126 ;  /* 0x0000007e7f03723e */ /* 0x010fc600000010ff */
[----:B------:R3:W-:Y:S04]  /*12200*/  STS [R225], R2 ;  /* 0x00000002e1007388 */ /* 0x0007e80000000800 */
[----:B------:R4:W-:Y:S01]  /*12210*/  STS [R225+0x400], R3 ;  /* 0x00040003e1007388 */ /* 0x0009e20000000800 */
[----:B--2---:R-:W-:Y:S02]  /*12220*/  F2FP.BF16.PACK_AB R0, R35, R34 ;  /* 0x000000222300723e */ /* 0x004fe400000010ff */
[----:B---3--:R-:W-:-:S03]  /*12230*/  F2FP.BF16.PACK_AB R2, R93, R92 ;  /* 0x0000005c5d02723e */ /* 0x008fc600000010ff */
[----:B------:R2:W-:Y:S01]  /*12240*/  STS [R224], R0 ;  /* 0x00000000e0007388 */ /* 0x0005e20000000800 */
[----:B----4-:R-:W-:-:S03]  /*12250*/  F2FP.BF16.PACK_AB R3, R103, R102 ;  /* 0x000000666703723e */ /* 0x010fc600000010ff */
[----:B------:R3:W-:Y:S04]  /*12260*/  STS [R224+0x400], R2 ;  /* 0x00040002e0007388 */ /* 0x0007e80000000800 */
[----:B------:R4:W-:Y:S01]  /*12270*/  STS [R252], R3 ;  /* 0x00000003fc007388 */ /* 0x0009e20000000800 */
[----:B--2---:R-:W-:Y:S02]  /*12280*/  F2FP.BF16.PACK_AB R0, R37, R36 ;  /* 0x000000242500723e */ /* 0x004fe400000010ff */
        /* <DEDUP_REMOVED lines=15> */
[----:B------:R3:W-:Y:S04]  /*12380*/  STS [R222+0x4000], R2 ;  /* 0x00400002de007388 */ /* 0x0007e80000000800 */
[----:B------:R4:W-:Y:S01]  /*12390*/  STS [R222+0x4400], R3 ;  /* 0x00440003de007388 */ /* 0x0009e20000000800 */
        /* <DEDUP_REMOVED lines=35> */
[----:B------:R4:W-:Y:S04]  /*125d0*/  STS [R223+0x8400], R4 ;  /* 0x00840004df007388 */ /* 0x0009e80000000800 */
[----:B------:R1:W-:Y:S01]  /*125e0*/  STS [R225+0x8000], R2 ;  /* 0x00800002e1007388 */ /* 0x0003e20000000800 */
[----:B--2---:R-:W-:Y:S02]  /*125f0*/  F2FP.BF16.PACK_AB R0, R63, R62 ;  /* 0x0000003e3f00723e */ /* 0x004fe400000010ff */
[----:B---3--:R-:W-:-:S03]  /*12600*/  F2FP.BF16.PACK_AB R3, R79, R78 ;  /* 0x0000004e4f03723e */ /* 0x008fc600000010ff */
[----:B------:R2:W-:Y:S01]  /*12610*/  STS [R225+0x8400], R0 ;  /* 0x00840000e1007388 */ /* 0x0005e20000000800 */
[----:B----4-:R-:W-:-:S03]  /*12620*/  F2FP.BF16.PACK_AB R4, R77, R76 ;  /* 0x0000004c4d04723e */ /* 0x010fc600000010ff */
[----:B------:R3:W-:Y:S01]  /*12630*/  STS [R224+0x8400], R3 ;  /* 0x00840003e0007388 */ /* 0x0007e20000000800 */
[----:B-1----:R-:W-:-:S03]  /*12640*/  F2FP.BF16.PACK_AB R2, R129, R128 ;  /* 0x000000808102723e */ /* 0x002fc600000010ff */
[----:B------:R1:W-:Y:S04]  /*12650*/  STS [R224+0x8000], R4 ;  /* 0x00800004e0007388 */ /* 0x0003e80000000800 */
[----:B------:R4:W-:Y:S01]  /*12660*/  STS [R252+0x8000], R2 ;  /* 0x00800002fc007388 */ /* 0x0009e20000000800 */
[----:B--2---:R-:W-:Y:S02]  /*12670*/  F2FP.BF16.PACK_AB R0, R75, R74 ;  /* 0x0000004a4b00723e */ /* 0x004fe400000010ff */
[----:B---3--:R-:W-:-:S03]  /*12680*/  F2FP.BF16.PACK_AB R3, R71, R70 ;  /* 0x000000464703723e */ /* 0x008fc600000010ff */
[----:B------:R2:W-:Y:S01]  /*12690*/  STS [R252+0x8400], R0 ;  /* 0x00840000fc007388 */ /* 0x0005e20000000800 */
[----:B-1----:R-:W-:-:S03]  /*126a0*/  F2FP.BF16.PACK_AB R4, R125, R124 ;  /* 0x0000007c7d04723e */ /* 0x002fc600000010ff */
[----:B------:R-:W-:Y:S01]  /*126b0*/  STS [R250+0x8400], R3 ;  /* 0x00840003fa007388 */ /* 0x000fe20000000800 */
[----:B----4-:R-:W-:-:S03]  /*126c0*/  F2FP.BF16.PACK_AB R2, R81, R80 ;  /* 0x000000505102723e */ /* 0x010fc600000010ff */
[----:B------:R1:W-:Y:S04]  /*126d0*/  STS [R250+0x8000], R4 ;  /* 0x00800004fa007388 */ /* 0x0003e80000000800 */
[----:B------:R3:W-:Y:S01]  /*126e0*/  STS [R251+0x8000], R2 ;  /* 0x00800002fb007388 */ /* 0x0007e20000000800 */
[----:B--2---:R-:W-:-:S05]  /*126f0*/  F2FP.BF16.PACK_AB R0, R55, R54 ;  /* 0x000000363700723e */ /* 0x004fca00000010ff */
[----:B------:R2:W-:Y:S01]  /*12700*/  STS [R251+0x8400], R0 ;  /* 0x00840000fb007388 */ /* 0x0005e20000000800 */
[----:B-1----:R-:W-:Y:S01]  /*12710*/  F2FP.BF16.PACK_AB R4, R25, R24 ;  /* 0x000000181904723e */ /* 0x002fe200000010ff */
[----:B---3--:R-:W-:-:S04]  /*12720*/  IMAD.MOV.U32 R2, RZ, RZ, 0x4 ;  /* 0x00000004ff027424 */ /* 0x008fc800078e00ff */
[----:B------:R1:W-:Y:S01]  /*12730*/  STS [R249+0x8000], R4 ;  /* 0x00800004f9007388 */ /* 0x0003e20000000800 */
[----:B------:R-:W-:-:S04]  /*12740*/  @P1 IMAD.WIDE R8, R211, R2, c[0x0][0x508] ;  /* 0x00014200d3081625 */ /* 0x000fc800078e0202 */
[----:B------:R-:W-:Y:S01]  /*12750*/  IMAD.WIDE R2, R211, R2, c[0x0][0x500] ;  /* 0x00014000d3027625 */ /* 0x000fe200078e0202 */
[----:B--2---:R-:W-:-:S05]  /*12760*/  F2FP.BF16.PACK_AB R0, R43, R42 ;  /* 0x0000002a2b00723e */ /* 0x004fca00000010ff */
        /* <DEDUP_REMOVED lines=11> */
.L_x_5235:
[----:B------:R-:W3:Y:S01]  /*12820*/  LDL R30, [R1+0x8] ;  /* 0x00000800011e7983 */ /* 0x000ee20000100800 */
[----:B--2---:R-:W-:Y:S01]  /*12830*/  IMAD.MOV.U32 R9, RZ, RZ, 0x368 ;  /* 0x00000368ff097424 */ /* 0x004fe200078e00ff */
[----:B------:R-:W-:Y:S01]  /*12840*/  ISETP.GT.AND P2, PT, R4, 0x1, PT ;  /* 0x000000010400780c */ /* 0x000fe20003f44270 */
[----:B------:R-:W-:Y:S01]  /*12850*/  IMAD.MOV.U32 R0, RZ, RZ, c[0x0][0x4e8] ;  /* 0x00013a00ff007624 */ /* 0x000fe200078e00ff */
[----:B------:R-:W-:Y:S01]  /*12860*/  ISETP.NE.U32.AND P0, PT, RZ, c[0x0][0x500], PT ;  /* 0x00014000ff007a0c */ /* 0x000fe20003f05070 */
[----:B------:R-:W-:Y:S01]  /*12870*/  IMAD.IADD R13, R212, 0x1, R203 ;  /* 0x00000001d40d7824 */ /* 0x000fe200078e02cb */
[----:B------:R-:W-:-:S02]  /*12880*/  SEL R9, R9, 0x328, P2 ;  /* 0x0000032809097807 */ /* 0x000fc40001000000 */
[----:B------:R-:W-:Y:S02]  /*12890*/  ISETP.NE.AND P3, PT, R0, 0x1, PT ;  /* 0x000000010000780c */ /* 0x000fe40003f65270 */
[----:B------:R-:W1:Y:S01]  /*128a0*/  LDC.64 R4, c[0x0][R9+0x170] ;  /* 0x00005c0009047b82 */ /* 0x000e620000000a00 */
[----:B------:R-:W-:Y:S02]  /*128b0*/  ISETP.NE.AND.EX P0, PT, RZ, c[0x0][0x504], PT, P0 ;  /* 0x00014100ff007a0c */ /* 0x000fe40003f05300 */
[----:B------:R-:W-:Y:S02]  /*128c0*/  SHF.R.S32.HI R0, RZ, 0x1f, R211 ;  /* 0x0000001fff007819 */ /* 0x000fe400000114d3 */
[----:B------:R-:W-:Y:S02]  /*128d0*/  SEL R7, R211, RZ, !P0 ;  /* 0x000000ffd3077207 */ /* 0x000fe40004000000 */
[----:B------:R-:W-:Y:S01]  /*128e0*/  SEL R2, R0, RZ, !P0 ;  /* 0x000000ff00027207 */ /* 0x000fe20004000000 */
[----:B------:R-:W2:Y:S01]  /*128f0*/  LDC.64 R14, c[0x0][R9+0x168] ;  /* 0x00005a00090e7b82 */ /* 0x000ea20000000a00 */
[----:B------:R-:W-:-:S02]  /*12900*/  LOP3.LUT R11, R210, 0xffff, RZ, 0xc0, !PT ;  /* 0x0000ffffd20b7812 */ /* 0x000fc400078ec0ff */
[----:B------:R-:W-:Y:S01]  /*12910*/  @P3 IMAD.HI.U32 R8, R13, c[0x0][0x4ec], RZ ;  /* 0x00013b000d083a27 */ /* 0x000fe200078e00ff */
[----:B------:R-:W-:-:S04]  /*12920*/  SHF.R.S32.HI R23, RZ, 0x1f, R31 ;  /* 0x0000001fff177819 */ /* 0x000fc8000001141f */
[----:B------:R4:W4:Y:S01]  /*12930*/  LDC.64 R18, c[0x0][R9+0x178] ;  /* 0x00005e0009127b82 */ /* 0x0009220000000a00 */
[----:B------:R-:W-:-:S04]  /*12940*/  LEA.HI R23, R23, R31, RZ, 0x5 ;  /* 0x0000001f17177211 */ /* 0x000fc800078f28ff */
[----:B------:R-:W-:-:S03]  /*12950*/  LOP3.LUT R23, R23, 0xffffffe0, RZ, 0xc0, !PT ;  /* 0xffffffe017177812 */ /* 0x000fc600078ec0ff */
[----:B------:R4:W4:Y:S02]  /*12960*/  LDC.64 R20, c[0x0][R9+0x160] ;  /* 0x0000580009147b82 */ /* 0x0009240000000a00 */
[----:B------:R-:W-:Y:S02]  /*12970*/  IMAD.IADD R23, R31, 0x1, -R23 ;  /* 0x000000011f177824 */ /* 0x000fe400078e0a17 */
[----:B-1----:R-:W-:-:S04]  /*12980*/  IMAD R0, R5, R7, RZ ;  /* 0x0000000705007224 */ /* 0x002fc800078e02ff */
[C---:B------:R-:W-:Y:S02]  /*12990*/  IMAD R10, R4.reuse, R2, R0 ;  /* 0x00000002040a7224 */ /* 0x040fe400078e0200 */
[----:B------:R-:W-:-:S04]  /*129a0*/  IMAD.WIDE.U32 R2, R4, R7, RZ ;  /* 0x0000000704027225 */ /* 0x000fc800078e00ff */
[----:B--2---:R-:W-:-:S04]  /*129b0*/  IMAD.WIDE.U32 R4, R14, R11, RZ ;  /* 0x0000000b0e047225 */ /* 0x004fc800078e00ff */
[----:B------:R-:W-:Y:S01]  /*129c0*/  IMAD.MOV.U32 R0, RZ, RZ, R13 ;  /* 0x000000ffff007224 */ /* 0x000fe200078e000d */
[----:B------:R-:W-:Y:S01]  /*129d0*/  @P3 SHF.R.U32.HI R0, RZ, c[0x0][0x4f0], R8 ;  /* 0x00013c00ff003a19 */ /* 0x000fe20000011608 */
[----:B----4-:R-:W-:Y:S01]  /*129e0*/  IMAD R9, R15, R11, RZ ;  /* 0x0000000b0f097224 */ /* 0x010fe200078e02ff */
        /* <DEDUP_REMOVED lines=30> */
[----:B------:R-:W2:Y:S01]  /*12bd0*/  SHFL.IDX PT, R3, R3, 0x1, 0x1c1f ;  /* 0x003c1f0003037f89 */ /* 0x000ea200000e0000 */
        /* <DEDUP_REMOVED lines=54> */
.L_x_5323:
[----:B------:R-:W-:Y:S05]  /*12f40*/  BRA.DIV ~URZ, `(.L_x_5238) ;  /* 0x000056d27f007947 */ /* 0x000fea000b800000 */
[----:B------:R4:W2:Y:S02]  /*12f50*/  SHFL.IDX PT, R0, R11, RZ, 0x181f ;  /* 0x00181fff0b007589 */ /* 0x0008a400000e0000 */
.L_x_5324:
        /* <DEDUP_REMOVED lines=19> */
.L_x_5240:
[----:B------:R-:W-:Y:S05]  /*13090*/  BSYNC B0 ;  /* 0x0000000000007941 */ /* 0x000fea0003800000 */
.L_x_5239:
[----:B------:R-:W-:Y:S05]  /*130a0*/  BRA.DIV ~URZ, `(.L_x_5241) ;  /* 0x000055e27f007947 */ /* 0x000fea000b800000 */
[----:B---3--:R3:W4:Y:S04]  /*130b0*/  SHFL.IDX PT, R8, R9, 0x1, 0x181f ;  /* 0x00381f0009087f89 */ /* 0x00872800000e0000 */
[----:B--2---:R3:W2:Y:S02]  /*130c0*/  SHFL.IDX PT, R0, R11, 0x1, 0x181f ;  /* 0x00381f000b007f89 */ /* 0x0046a400000e0000 */
.L_x_5325:
        /* <DEDUP_REMOVED lines=19> */
.L_x_5243:
[----:B------:R-:W-:Y:S05]  /*13200*/  BSYNC B0 ;  /* 0x0000000000007941 */ /* 0x000fea0003800000 */
.L_x_5242:
[----:B------:R-:W-:Y:S05]  /*13210*/  BRA.DIV ~URZ, `(.L_x_5244) ;  /* 0x000055427f007947 */ /* 0x000fea000b800000 */
[----:B----4-:R4:W3:Y:S02]  /*13220*/  SHFL.IDX PT, R8, R9, 0x2, 0x181f ;  /* 0x00581f0009087f89 */ /* 0x0108e400000e0000 */
.L_x_5326:
[----:B------:R-:W-:Y:S05]  /*13230*/  BRA.DIV ~URZ, `(.L_x_5245) ;  /* 0x000055927f007947 */ /* 0x000fea000b800000 */
[----:B--2---:R2:W4:Y:S02]  /*13240*/  SHFL.IDX PT, R0, R11, 0x2, 0x181f ;  /* 0x00581f000b007f89 */ /* 0x00452400000e0000 */
.L_x_5327:
        /* <DEDUP_REMOVED lines=19> */
.L_x_5247:
[----:B------:R-:W-:Y:S05]  /*13380*/  BSYNC B0 ;  /* 0x0000000000007941 */ /* 0x000fea0003800000 */
.L_x_5246:
[----:B------:R-:W-:Y:S05]  /*13390*/  BRA.DIV ~URZ, `(.L_x_5248) ;  /* 0x000054a27f007947 */ /* 0x000fea000b800000 */
[----:B---3--:R3:W2:Y:S04]  /*133a0*/  SHFL.IDX PT, R6, R9, 0x3, 0x181f ;  /* 0x00781f0009067f89 */ /* 0x0086a800000e0000 */
[----:B----4-:R3:W4:Y:S02]  /*133b0*/  SHFL.IDX PT, R0, R11, 0x3, 0x181f ;  /* 0x00781f000b007f89 */ /* 0x01072400000e0000 */
.L_x_5328:
        /* <DEDUP_REMOVED lines=20> */
.L_x_5236:
        /* <DEDUP_REMOVED lines=32> */
.L_x_5329:
[----:B------:R-:W-:Y:S05]  /*13700*/  BRA.DIV ~URZ, `(.L_x_5251) ;  /* 0x000052727f007947 */ /* 0x000fea000b800000 */
[----:B------:R3:W4:Y:S02]  /*13710*/  SHFL.IDX PT, R0, R12, RZ, 0x1c1f ;  /* 0x001c1fff0c007589 */ /* 0x00072400000e0000 */
.L_x_5330:
        /* <DEDUP_REMOVED lines=122> */
.L_x_5253:
[----:B------:R-:W-:Y:S05]  /*13ec0*/  BSYNC B0 ;  /* 0x0000000000007941 */ /* 0x000fea0003800000 */
.L_x_5252:
[----:B------:R-:W-:Y:S05]  /*13ed0*/  BRA.DIV ~URZ, `(.L_x_5254) ;  /* 0x00004b127f007947 */ /* 0x000fea000b800000 */
[----:B--2---:R2:W1:Y:S04]  /*13ee0*/  SHFL.IDX PT, R4, R5, 0x1, 0x1c1f ;  /* 0x003c1f0005047f89 */ /* 0x00446800000e0000 */
[----:B----4-:R2:W4:Y:S02]  /*13ef0*/  SHFL.IDX PT, R0, R12, 0x1, 0x1c1f ;  /* 0x003c1f000c007f89 */ /* 0x01052400000e0000 */
.L_x_5331:
        /* <DEDUP_REMOVED lines=136> */
.L_x_5234:
        /* <DEDUP_REMOVED lines=18> */
.L_x_5255:
        /* <DEDUP_REMOVED lines=56> */
.L_x_5257:
[----:B------:R-:W-:Y:S05]  /*14c20*/  BSYNC B0 ;  /* 0x0000000000007941 */ /* 0x000fea0003800000 */
.L_x_5256:
        /* <DEDUP_REMOVED lines=35> */
.L_x_5332:
[----:B------:R-:W-:Y:S05]  /*14e60*/  BRA.DIV ~URZ, `(.L_x_5259) ;  /* 0x00003cc27f007947 */ /* 0x000fea000b800000 */
[----:B------:R3:W4:Y:S02]  /*14e70*/  SHFL.IDX PT, R0, R12, RZ, 0x181f ;  /* 0x00181fff0c007589 */ /* 0x00072400000e0000 */
.L_x_5333:
        /* <DEDUP_REMOVED lines=20> */
.L_x_5261:
[----:B------:R-:W-:Y:S05]  /*14fc0*/  BSYNC B0 ;  /* 0x0000000000007941 */ /* 0x000fea0003800000 */
.L_x_5260:
[----:B------:R-:W-:Y:S05]  /*14fd0*/  BRA.DIV ~URZ, `(.L_x_5262) ;  /* 0x00003bc27f007947 */ /* 0x000fea000b800000 */
[----:B--2---:R2:W1:Y:S04]  /*14fe0*/  SHFL.IDX PT, R8, R9, 0x1, 0x181f ;  /* 0x00381f0009087f89 */ /* 0x00446800000e0000 */
[----:B----4-:R2:W4:Y:S02]  /*14ff0*/  SHFL.IDX PT, R0, R12, 0x1, 0x181f ;  /* 0x00381f000c007f89 */ /* 0x01052400000e0000 */
.L_x_5334:
        /* <DEDUP_REMOVED lines=19> */
.L_x_5264:
[----:B------:R-:W-:Y:S05]  /*15130*/  BSYNC B0 ;  /* 0x0000000000007941 */ /* 0x000fea0003800000 */
.L_x_5263:
[----:B------:R-:W-:Y:S05]  /*15140*/  BRA.DIV ~URZ, `(.L_x_5265) ;  /* 0x00003b227f007947 */ /* 0x000fea000b800000 */
[----:B-1----:R1:W2:Y:S02]  /*15150*/  SHFL.IDX PT, R8, R9, 0x2, 0x181f ;  /* 0x00581f0009087f89 */ /* 0x0022a400000e0000 */
.L_x_5335:
[----:B------:R-:W-:Y:S05]  /*15160*/  BRA.DIV ~URZ, `(.L_x_5266) ;  /* 0x00003b727f007947 */ /* 0x000fea000b800000 */
[----:B----4-:R4:W1:Y:S02]  /*15170*/  SHFL.IDX PT, R0, R12, 0x2, 0x181f ;  /* 0x00581f000c007f89 */ /* 0x01086400000e0000 */
.L_x_5336:
        /* <DEDUP_REMOVED lines=19> */
.L_x_5268:
[----:B------:R-:W-:Y:S05]  /*152b0*/  BSYNC B0 ;  /* 0x0000000000007941 */ /* 0x000fea0003800000 */
.L_x_5267:
[----:B------:R-:W-:Y:S05]  /*152c0*/  BRA.DIV ~URZ, `(.L_x_5269) ;  /* 0x00003a827f007947 */ /* 0x000fea000b800000 */
[----:B--2---:R2:W3:Y:S04]  /*152d0*/  SHFL.IDX PT, R8, R9, 0x3, 0x181f ;  /* 0x00781f0009087f89 */ /* 0x0044e800000e0000 */
[----:B-1----:R2:W1:Y:S02]  /*152e0*/  SHFL.IDX PT, R0, R12, 0x3, 0x181f ;  /* 0x00781f000c007f89 */ /* 0x00246400000e0000 */
.L_x_5337:
        /* <DEDUP_REMOVED lines=18> */
.L_x_5249:
[----:B------:R-:W-:Y:S05]  /*15410*/  BSYNC B1 ;  /* 0x0000000000017941 */ /* 0x000fea0003800000 */
.L_x_5233:
        /* <DEDUP_REMOVED lines=13> */
.L_x_5338:
[----:B------:R-:W-:Y:S05]  /*154f0*/  BRA.DIV ~URZ, `(.L_x_5272) ;  /* 0x000039927f007947 */ /* 0x000fea000b800000 */
[----:B------:R4:W2:Y:S02]  /*15500*/  SHFL.IDX PT, R8, R82, 0x1, 0x1f ;  /* 0x00201f0052087f89 */ /* 0x0008a400000e0000 */
.L_x_5339:
        /* <DEDUP_REMOVED lines=18> */
.L_x_5340:
        /* <DEDUP_REMOVED lines=16> */
.L_x_5341:
[----:B----4-:R-:W-:Y:S01]  /*15730*/  IMAD R0, R0, c[0x0][0x538], RZ ;  /* 0x00014e0000007a24 */ /* 0x010fe200078e02ff */
[----:B------:R-:W-:Y:S04]  /*15740*/  BSSY B1, `(.L_x_5275) ;  /* 0x00000c6000017945 */ /* 0x000fe80003800000 */
[----:B--2---:R-:W-:-:S04]  /*15750*/  IADD3 R8, R0, R8, RZ ;  /* 0x0000000800087210 */ /* 0x004fc80007ffe0ff */
[----:B---3--:R-:W-:-:S13]  /*15760*/  ISETP.GT.AND P0, PT, R8, R9, PT ;  /* 0x000000090800720c */ /* 0x008fda0003f04270 */
[----:B------:R-:W-:Y:S05]  /*15770*/  @P0 BRA `(.L_x_5276) ;  /* 0x0000024000000947 */ /* 0x000fea0003800000 */
.L_x_5280:
        /* <DEDUP_REMOVED lines=16> */
.L_x_5342:
        /* <DEDUP_REMOVED lines=16> */
.L_x_5343:
[----:B--2---:R-:W-:-:S05]  /*15980*/  IMAD R0, R0, c[0x0][0x538], RZ ;  /* 0x00014e0000007a24 */ /* 0x004fca00078e02ff */
[----:B------:R-:W-:-:S04]  /*15990*/  IADD3 R8, R0, R8, RZ ;  /* 0x0000000800087210 */ /* 0x000fc80007ffe0ff */
[----:B------:R-:W-:-:S13]  /*159a0*/  ISETP.GT.AND P0, PT, R8, R9, PT ;  /* 0x000000090800720c */ /* 0x000fda0003f04270 */
[----:B-1----:R-:W-:Y:S05]  /*159b0*/  @!P0 BRA `(.L_x_5280) ;  /* 0xfffffdc000008947 */ /* 0x002fea000383ffff */
.L_x_5276:
[----:B------:R-:W-:-:S05]  /*159c0*/  IADD3 R8, -R0, R8, RZ ;  /* 0x0000000800087210 */ /* 0x000fca0007ffe1ff */
[----:B------:R-:W-:-:S05]  /*159d0*/  IMAD R0, R4, c[0x0][0x538], R8 ;  /* 0x00014e0004007a24 */ /* 0x000fca00078e0208 */
[----:B------:R-:W-:Y:S01]  /*159e0*/  ISETP.GT.AND P0, PT, R0, R9, PT ;  /* 0x000000090000720c */ /* 0x000fe20003f04270 */
[----:B------:R-:W-:-:S12]  /*159f0*/  BRA.DIV ~URZ, `(.L_x_5281) ;  /* 0x000038f27f007947 */ /* 0x000fd8000b800000 */
[----:B------:R-:W-:-:S04]  /*15a00*/  VOTE.ANY R5, PT, !P0 ;  /* 0x0000000000057806 */ /* 0x000fc800040e0100 */
.L_x_5344:
[----:B------:R-:W2:Y:S02]  /*15a10*/  POPC R0, R5 ;  /* 0x0000000500007309 */ /* 0x000ea40000000000 */
[----:B--2---:R-:W-:Y:S01]  /*15a20*/  IADD3 R211, R0, R211, RZ ;  /* 0x000000d300d37210 */ /* 0x004fe20007ffe0ff */
[----:B------:R-:W-:Y:S05]  /*15a30*/  BRA.DIV ~URZ, `(.L_x_5282) ;  /* 0x000039027f007947 */ /* 0x000fea000b800000 */
[----:B------:R2:W3:Y:S04]  /*15a40*/  SHFL.IDX PT, R10, R6, R0, 0x1f ;  /* 0x00001f00060a7589 */ /* 0x0004e800000e0000 */
[----:B------:R2:W4:Y:S02]  /*15a50*/  SHFL.IDX PT, R7, R7, R0, 0x1f ;  /* 0x00001f0007077589 */ /* 0x00052400000e0000 */
.L_x_5345:
[----:B------:R-:W-:Y:S01]  /*15a60*/  ISETP.NE.AND P0, PT, R5, RZ, PT ;  /* 0x000000ff0500720c */ /* 0x000fe20003f05270 */
[----:B------:R-:W-:-:S12]  /*15a70*/  BSSY B0, `(.L_x_5283) ;  /* 0x0000005000007945 */ /* 0x000fd80003800000 */
[----:B------:R-:W-:Y:S05]  /*15a80*/  @!P0 BRA `(.L_x_5284) ;  /* 0x0000003000008947 */ /* 0x000fea0003800000 */
[----:B--2---:R-:W-:Y:S01]  /*15a90*/  IADD3 R0, R0, -0x1, RZ ;  /* 0xffffffff00007810 */ /* 0x004fe20007ffe0ff */
[----:B------:R-:W-:Y:S05]  /*15aa0*/  BRA.DIV ~URZ, `(.L_x_5285) ;  /* 0x000039627f007947 */ /* 0x000fea000b800000 */
[----:B------:R2:W1:Y:S02]  /*15ab0*/  SHFL.IDX PT, R11, R4, R0, 0x1f ;  /* 0x00001f00040b7589 */ /* 0x00046400000e0000 */
.L_x_5284:
[----:B------:R-:W-:Y:S05]  /*15ac0*/  BSYNC B0 ;  /* 0x0000000000007941 */ /* 0x000fea0003800000 */
.L_x_5283:
        /* <DEDUP_REMOVED lines=67> */
.L_x_5287:
        /* <DEDUP_REMOVED lines=66> */
.L_x_5288:
[----:B------:R-:W-:Y:S05]  /*16320*/  BSYNC B0 ;  /* 0x0000000000007941 */ /* 0x000fea0003800000 */
.L_x_5286:
[----:B------:R-:W-:-:S04]  /*16330*/  LOP3.LUT R0, RZ, R0, RZ, 0x33, !PT ;  /* 0x00000000ff007212 */ /* 0x000fc800078e33ff */
[----:B------:R-:W-:Y:S01]  /*16340*/  IADD3 R209, R0, R10, RZ ;  /* 0x0000000a00d17210 */ /* 0x000fe20007ffe0ff */
[----:B------:R-:W-:Y:S05]  /*16350*/  BRA `(.L_x_5289) ;  /* 0x0000004000007947 */ /* 0x000fea0003800000 */
.L_x_5277:
[----:B------:R-:W-:Y:S01]  /*16360*/  IMAD.MOV.U32 R208, RZ, RZ, R9 ;  /* 0x000000ffffd07224 */ /* 0x000fe200078e0009 */
[----:B------:R-:W-:Y:S01]  /*16370*/  MOV R210, RZ ;  /* 0x000000ff00d27202 */ /* 0x000fe20000000f00 */
[----:B------:R-:W-:Y:S01]  /*16380*/  IMAD.MOV.U32 R209, RZ, RZ, RZ ;  /* 0x000000ffffd17224 */ /* 0x000fe200078e00ff */
[----:B------:R-:W-:Y:S02]  /*16390*/  MOV R211, c[0x0][0x53c] ;  /* 0x00014f0000d37a02 */ /* 0x000fe40000000f00 */
.L_x_5289:
[----:B------:R-:W-:Y:S05]  /*163a0*/  BSYNC B1 ;  /* 0x0000000000017941 */ /* 0x000fea0003800000 */
.L_x_5275:
[----:B------:R-:W-:Y:S01]  /*163b0*/  WARPSYNC 0xffffffff ;  /* 0xffffffff00007948 */ /* 0x000fe20003800000 */
[----:B------:R-:W-:Y:S01]  /*163c0*/  BAR.SYNC.DEFER_BLOCKING 0x4, 0x100 ;  /* 0x0104000000007b1d */ /* 0x000fe20000010000 */
[----:B------:R-:W-:-:S13]  /*163d0*/  ISETP.NE.AND P0, PT, R13, RZ, PT ;  /* 0x000000ff0d00720c */ /* 0x000fda0003f05270 */
[----:B------:R2:W-:Y:S04]  /*163e0*/  @!P0 STS.128 [0x24100], R208 ;  /* 0x024100d0ff008388 */ /* 0x0005e80000000c00 */
[----:B------:R-:W-:Y:S06]  /*163f0*/  BAR.ARV 0x5, 0x100 ;  /* 0x0144000000007b1d */ /* 0x000fec0000002000 */
.L_x_5270:
[----:B-1----:R-:W-:-:S13]  /*16400*/  ISETP.GE.AND P0, PT, R211, c[0x0][0x53c], PT ;  /* 0x00014f00d3007a0c */ /* 0x002fda0003f06270 */
[----:B--23--:R-:W-:Y:S01]  /*16410*/  @P0 CALL.REL.NOINC `(.L_x_5290) ;  /* 0x0000001000000944 */ /* 0x00cfe20003c00000 */
[----:B------:R-:W-:Y:S05]  /*16420*/  BRA `(.L_x_5291) ;  /* 0xfffeb62000007947 */ /* 0x000fea000383ffff */
.L_x_5290:
[----:B------:R-:W-:Y:S05]  /*16430*/  EXIT ;  /* 0x000000000000794d */ /* 0x000fea0003800000 */
.L_x_5116:
[----:B------:R-:W-:Y:S01]  /*16440*/  IMAD.MOV.U32 R0, RZ, RZ, R5 ;  /* 0x000000ffff007224 */ /* 0x000fe200078e0005 */
[----:B------:R-:W-:Y:S02]  /*16450*/  MOV R2, 0x1 ;  /* 0x0000000100027802 */ /* 0x000fe40000000f00 */
[----:B------:R-:W-:Y:S02]  /*16460*/  MOV R3, 0x16480 ;  /* 0x0001648000037802 */ /* 0x000fe40000000f00 */
[----:B--2---:R-:W-:Y:S05]  /*16470*/  CALL.REL.NOINC `($__internal_88_$__cuda_sm70_shflsync_up_p) ;  /* 0x000030b000007944 */ /* 0x004fea0003c00000 */
[----:B------:R-:W-:Y:S01]  /*16480*/  MOV R0, R4 ;  /* 0x0000000400007202 */ /* 0x000fe20000000f00 */
[----:B------:R-:W-:Y:S05]  /*16490*/  BRA `(.L_x_5292) ;  /* 0xfffe9fa000007947 */ /* 0x000fea000383ffff */
.L_x_5117:
[----:B------:R-:W-:Y:S01]  /*164a0*/  IMAD.MOV.U32 R0, RZ, RZ, R5 ;  /* 0x000000ffff007224 */ /* 0x000fe200078e0005 */
[----:B------:R-:W-:Y:S02]  /*164b0*/  MOV R2, 0x2 ;  /* 0x0000000200027802 */ /* 0x000fe40000000f00 */
[----:B------:R-:W-:Y:S02]  /*164c0*/  MOV R3, 0x164e0 ;  /* 0x000164e000037802 */ /* 0x000fe40000000f00 */
[----:B--2---:R-:W-:Y:S05]  /*164d0*/  CALL.REL.NOINC `($__internal_88_$__cuda_sm70_shflsync_up_p) ;  /* 0x0000305000007944 */ /* 0x004fea0003c00000 */
[----:B------:R-:W-:Y:S01]  /*164e0*/  SEL R0, R4, RZ, P4 ;  /* 0x000000ff04007207 */ /* 0x000fe20002000000 */
[----:B------:R-:W-:Y:S01]  /*164f0*/  IMAD.MOV.U32 R2, RZ, RZ, 0x4 ;  /* 0x00000004ff027424 */ /* 0x000fe200078e00ff */
[----:B------:R-:W-:-:S03]  /*16500*/  MOV R3, 0x16530 ;  /* 0x0001653000037802 */ /* 0x000fc60000000f00 */
[----:B------:R-:W-:Y:S02]  /*16510*/  IMAD.IADD R0, R5, 0x1, R0 ;  /* 0x0000000105007824 */ /* 0x000fe400078e0200 */
[----:B------:R-:W-:Y:S05]  /*16520*/  CALL.REL.NOINC `($__internal_88_$__cuda_sm70_shflsync_up_p) ;  /* 0x0000300000007944 */ /* 0x000fea0003c00000 */
        /* <DEDUP_REMOVED lines=12> */
[----:B------:R-:W-:Y:S02]  /*165f0*/  MOV R30, 0x1f ;  /* 0x0000001f001e7802 */ /* 0x000fe40000000f00 */
[----:B------:R-:W-:Y:S01]  /*16600*/  MOV R3, 0x16640 ;  /* 0x0001664000037802 */ /* 0x000fe20000000f00 */
[----:B------:R-:W-:-:S04]  /*16610*/  IMAD.IADD R4, R0, 0x1, R4 ;  /* 0x0000000100047824 */ /* 0x000fc800078e0204 */
[----:B------:R-:W-:Y:S02]  /*16620*/  IMAD.MOV.U32 R31, RZ, RZ, R4 ;  /* 0x000000ffff1f7224 */ /* 0x000fe400078e0004 */
[----:B------:R-:W-:Y:S05]  /*16630*/  CALL.REL.NOINC `($__internal_87_$__cuda_sm70_shflsync_idx_p) ;  /* 0x00002e9000007944 */ /* 0x000fea0003c00000 */
[----:B------:R-:W-:Y:S01]  /*16640*/  MOV R0, R30 ;  /* 0x0000001e00007202 */ /* 0x000fe20000000f00 */
[----:B------:R-:W-:Y:S05]  /*16650*/  BRA `(.L_x_5293) ;  /* 0xfffe9ee000007947 */ /* 0x000fea000383ffff */
.L_x_5119:
[----:B------:R-:W-:Y:S02]  /*16660*/  SEL R0, RZ, 0x1, P0 ;  /* 0x00000001ff007807 */ /* 0x000fe40000000000 */
[----:B------:R-:W-:Y:S02]  /*16670*/  MOV R2, 0x16690 ;  /* 0x0001669000027802 */ /* 0x000fe40000000f00 */
[----:B--2---:R-:W-:Y:S05]  /*16680*/  CALL.REL.NOINC `($__internal_89_$__cuda_sm70_votesync_ballot) ;  /* 0x00002f1000007944 */ /* 0x004fea0003c00000 */
[----:B------:R-:W-:Y:S01]  /*16690*/  MOV R6, R0 ;  /* 0x0000000000067202 */ /* 0x000fe20000000f00 */
[----:B------:R-:W-:Y:S05]  /*166a0*/  BRA `(.L_x_5294) ;  /* 0xfffe9f2000007947 */ /* 0x000fea000383ffff */
.L_x_5120:
[----:B------:R-:W-:Y:S01]  /*166b0*/  IMAD.MOV.U32 R31, RZ, RZ, R9 ;  /* 0x000000ffff1f7224 */ /* 0x000fe200078e0009 */
[----:B------:R-:W-:Y:S01]  /*166c0*/  MOV R2, R0 ;  /* 0x0000000000027202 */ /* 0x000fe20000000f00 */
[----:B------:R-:W-:Y:S01]  /*166d0*/  IMAD.MOV.U32 R30, RZ, RZ, 0x1f ;  /* 0x0000001fff1e7424 */ /* 0x000fe200078e00ff */
[----:B------:R-:W-:Y:S02]  /*166e0*/  MOV R3, 0x16700 ;  /* 0x0001670000037802 */ /* 0x000fe40000000f00 */
[----:B------:R-:W-:Y:S05]  /*166f0*/  CALL.REL.NOINC `($__internal_87_$__cuda_sm70_shflsync_idx_p) ;  /* 0x00002dd000007944 */ /* 0x000fea0003c00000 */
[----:B------:R-:W-:Y:S01]  /*16700*/  IMAD.MOV.U32 R12, RZ, RZ, R30 ;  /* 0x000000ffff0c7224 */ /* 0x000fe200078e001e */
[----:B------:R-:W-:Y:S01]  /*16710*/  MOV R31, R8 ;  /* 0x00000008001f7202 */ /* 0x000fe20000000f00 */
[----:B------:R-:W-:Y:S01]  /*16720*/  IMAD.MOV.U32 R5, RZ, RZ, RZ ;  /* 0x000000ffff057224 */ /* 0x000fe200078e00ff */
[----:B------:R-:W-:Y:S01]  /*16730*/  MOV R2, R0 ;  /* 0x0000000000027202 */ /* 0x000fe20000000f00 */
[----:B------:R-:W-:Y:S01]  /*16740*/  IMAD.MOV.U32 R30, RZ, RZ, 0x1f ;  /* 0x0000001fff1e7424 */ /* 0x000fe200078e00ff */
[----:B------:R-:W-:-:S02]  /*16750*/  MOV R3, 0x16770 ;  /* 0x0001677000037802 */ /* 0x000fc40000000f00 */
[----:B------:R-:W-:Y:S05]  /*16760*/  CALL.REL.NOINC `($__internal_87_$__cuda_sm70_shflsync_idx_p) ;  /* 0x00002d6000007944 */ /* 0x000fea0003c00000 */
[----:B------:R-:W-:Y:S01]  /*16770*/  MOV R9, R30 ;  /* 0x0000001e00097202 */ /* 0x000fe20000000f00 */
[----:B------:R-:W-:Y:S05]  /*16780*/  BRA `(.L_x_5295) ;  /* 0xfffe9ea000007947 */ /* 0x000fea000383ffff */
.L_x_5123:
[----:B------:R-:W-:Y:S01]  /*16790*/  IMAD.MOV.U32 R31, RZ, RZ, R4 ;  /* 0x000000ffff1f7224 */ /* 0x000fe200078e0004 */
[----:B------:R-:W-:Y:S01]  /*167a0*/  MOV R2, R0 ;  /* 0x0000000000027202 */ /* 0x000fe20000000f00 */
[----:B------:R-:W-:Y:S01]  /*167b0*/  IMAD.MOV.U32 R30, RZ, RZ, 0x1f ;  /* 0x0000001fff1e7424 */ /* 0x000fe200078e00ff */
[----:B------:R-:W-:-:S02]  /*167c0*/  MOV R3, 0x167e0 ;  /* 0x000167e000037802 */ /* 0x000fc40000000f00 */
[----:B--23--:R-:W-:Y:S05]  /*167d0*/  CALL.REL.NOINC `($__internal_87_$__cuda_sm70_shflsync_idx_p) ;  /* 0x00002cf000007944 */ /* 0x00cfea0003c00000 */
[----:B------:R-:W-:Y:S01]  /*167e0*/  MOV R5, R30 ;  /* 0x0000001e00057202 */ /* 0x000fe20000000f00 */
[----:B------:R-:W-:Y:S05]  /*167f0*/  BRA `(.L_x_5122) ;  /* 0xfffe9e9000007947 */ /* 0x000fea000383ffff */
.L_x_5142:
[----:B------:R-:W-:Y:S01]  /*16800*/  IMAD.MOV.U32 R31, RZ, RZ, R9 ;  /* 0x000000ffff1f7224 */ /* 0x000fe200078e0009 */
[----:B------:R-:W-:Y:S01]  /*16810*/  MOV R2, RZ ;  /* 0x000000ff00027202 */ /* 0x000fe20000000f00 */
[----:B------:R-:W-:Y:S01]  /*16820*/  IMAD.MOV.U32 R30, RZ, RZ, 0x181f ;  /* 0x0000181fff1e7424 */ /* 0x000fe200078e00ff */
[----:B------:R-:W-:-:S02]  /*16830*/  MOV R3, 0x16850 ;  /* 0x0001685000037802 */ /* 0x000fc40000000f00 */
[----:B-----5:R-:W-:Y:S05]  /*16840*/  CALL.REL.NOINC `($__internal_87_$__cuda_sm70_shflsync_idx_p) ;  /* 0x00002c8000007944 */ /* 0x020fea0003c00000 */
[----:B------:R-:W-:Y:S01]  /*16850*/  MOV R8, R30 ;  /* 0x0000001e00087202 */ /* 0x000fe20000000f00 */
[----:B------:R-:W-:Y:S05]  /*16860*/  BRA `(.L_x_5296) ;  /* 0xfffec16000007947 */ /* 0x000fea000383ffff */
.L_x_5143:
[----:B------:R-:W-:Y:S01]  /*16870*/  IMAD.MOV.U32 R31, RZ, RZ, R12 ;  /* 0x000000ffff1f7224 */ /* 0x000fe200078e000c */
[----:B------:R-:W-:Y:S01]  /*16880*/  MOV R2, RZ ;  /* 0x000000ff00027202 */ /* 0x000fe20000000f00 */
[----:B------:R-:W-:Y:S01]  /*16890*/  IMAD.MOV.U32 R30, RZ, RZ, 0x181f ;  /* 0x0000181fff1e7424 */ /* 0x000fe200078e00ff */
[----:B------:R-:W-:-:S02]  /*168a0*/  MOV R3, 0x168c0 ;  /* 0x000168c000037802 */ /* 0x000fc40000000f00 */
[----:B-12--5:R-:W-:Y:S05]  /*168b0*/  CALL.REL.NOINC `($__internal_87_$__cuda_sm70_shflsync_idx_p) ;  /* 0x00002c1000007944 */ /* 0x026fea0003c00000 */
[----:B------:R-:W-:Y:S01]  /*168c0*/  MOV R0, R30 ;  /* 0x0000001e00007202 */ /* 0x000fe20000000f00 */
[----:B------:R-:W-:Y:S05]  /*168d0*/  BRA `(.L_x_5297) ;  /* 0xfffec11000007947 */ /* 0x000fea000383ffff */
.L_x_5146:
[----:B------:R-:W-:Y:S01]  /*168e0*/  IMAD.MOV.U32 R31, RZ, RZ, R9 ;  /* 0x000000ffff1f7224 */ /* 0x000fe200078e0009 */
[----:B--2---:R-:W-:Y:S01]  /*168f0*/  MOV R2, 0x1 ;  /* 0x0000000100027802 */ /* 0x004fe20000000f00 */
[----:B------:R-:W-:Y:S01]  /*16900*/  IMAD.MOV.U32 R30, RZ, RZ, 0x181f ;  /* 0x0000181fff1e7424 */ /* 0x000fe200078e00ff */
[----:B------:R-:W-:-:S02]  /*16910*/  MOV R3, 0x16930 ;  /* 0x0001693000037802 */ /* 0x000fc40000000f00 */
[----:B-1-345:R-:W-:Y:S05]  /*16920*/  CALL.REL.NOINC `($__internal_87_$__cuda_sm70_shflsync_idx_p) ;  /* 0x00002ba000007944 */ /* 0x03afea0003c00000 */
[----:B------:R-:W-:Y:S01]  /*16930*/  IMAD.MOV.U32 R8, RZ, RZ, R30 ;  /* 0x000000ffff087224 */ /* 0x000fe200078e001e */
[----:B------:R-:W-:Y:S01]  /*16940*/  MOV R2, 0x1 ;  /* 0x0000000100027802 */ /* 0x000fe20000000f00 */
[----:B------:R-:W-:Y:S01]  /*16950*/  IMAD.MOV.U32 R31, RZ, RZ, R12 ;  /* 0x000000ffff1f7224 */ /* 0x000fe200078e000c */
[----:B------:R-:W-:-:S02]  /*16960*/  MOV R30, 0x181f ;  /* 0x0000181f001e7802 */ /* 0x000fc40000000f00 */
[----:B------:R-:W-:Y:S02]  /*16970*/  MOV R3, 0x16990 ;  /* 0x0001699000037802 */ /* 0x000fe40000000f00 */
[----:B------:R-:W-:Y:S05]  /*16980*/  CALL.REL.NOINC `($__internal_87_$__cuda_sm70_shflsync_idx_p) ;  /* 0x00002b4000007944 */ /* 0x000fea0003c00000 */
[----:B------:R-:W-:Y:S01]  /*16990*/  MOV R0, R30 ;  /* 0x0000001e00007202 */ /* 0x000fe20000000f00 */
[----:B------:R-:W-:Y:S05]  /*169a0*/  BRA `(.L_x_5298) ;  /* 0xfffec1c000007947 */ /* 0x000fea000383ffff */
.L_x_5149:
[----:B------:R-:W-:Y:S01]  /*169b0*/  IMAD.MOV.U32 R31, RZ, RZ, R9 ;  /* 0x000000ffff1f7224 */ /* 0x000fe200078e0009 */
[----:B-1----:R-:W-:Y:S01]  /*169c0*/  MOV R2, 0x2 ;  /* 0x0000000200027802 */ /* 0x002fe20000000f00 */
[----:B------:R-:W-:Y:S01]  /*169d0*/  IMAD.MOV.U32 R30, RZ, RZ, 0x181f ;  /* 0x0000181fff1e7424 */ /* 0x000fe200078e00ff */
[----:B------:R-:W-:Y:S02]  /*169e0*/  MOV R3, 0x16a00 ;  /* 0x00016a0000037802 */ /* 0x000fe40000000f00 */
[----:B--2345:R-:W-:Y:S05]  /*169f0*/  CALL.REL.NOINC `($__internal_87_$__cuda_sm70_shflsync_idx_p) ;  /* 0x00002ad000007944 */ /* 0x03cfea0003c00000 */
[----:B------:R-:W-:Y:S01]  /*16a00*/  MOV R8, R30 ;  /* 0x0000001e00087202 */ /* 0x000fe20000000f00 */
[----:B------:R-:W-:Y:S05]  /*16a10*/  BRA `(.L_x_5299) ;  /* 0xfffec2b000007947 */ /* 0x000fea000383ffff */
.L_x_5150:
[----:B------:R-:W-:Y:S01]  /*16a20*/  IMAD.MOV.U32 R31, RZ, RZ, R12 ;  /* 0x000000ffff1f7224 */ /* 0x000fe200078e000c */
[----:B------:R-:W-:Y:S01]  /*16a30*/  MOV R2, 0x2 ;  /* 0x0000000200027802 */ /* 0x000fe20000000f00 */
[----:B------:R-:W-:Y:S01]  /*16a40*/  IMAD.MOV.U32 R30, RZ, RZ, 0x181f ;  /* 0x0000181fff1e7424 */ /* 0x000fe200078e00ff */
[----:B------:R-:W-:Y:S02]  /*16a50*/  MOV R3, 0x16a70 ;  /* 0x00016a7000037802 */ /* 0x000fe40000000f00 */
[----:B-12345:R-:W-:Y:S05]  /*16a60*/  CALL.REL.NOINC `($__internal_87_$__cuda_sm70_shflsync_idx_p) ;  /* 0x00002a6000007944 */ /* 0x03efea0003c00000 */
[----:B------:R-:W-:Y:S01]  /*16a70*/  MOV R0, R30 ;  /* 0x0000001e00007202 */ /* 0x000fe20000000f00 */
[----:B------:R-:W-:Y:S05]  /*16a80*/  BRA `(.L_x_5300) ;  /* 0xfffec26000007947 */ /* 0x000fea000383ffff */
.L_x_5153:
[----:B------:R-:W-:Y:S01]  /*16a90*/  IMAD.MOV.U32 R31, RZ, RZ, R9 ;  /* 0x000000ffff1f7224 */ /* 0x000fe200078e0009 */
[----:B-1----:R-:W-:Y:S01]  /*16aa0*/  MOV R2, 0x3 ;  /* 0x0000000300027802 */ /* 0x002fe20000000f00 */
[----:B------:R-:W-:Y:S01]  /*16ab0*/  IMAD.MOV.U32 R30, RZ, RZ, 0x181f ;  /* 0x0000181fff1e7424 */ /* 0x000fe200078e00ff */
[----:B------:R-:W-:-:S02]  /*16ac0*/  MOV R3, 0x16ae0 ;  /* 0x00016ae000037802 */ /* 0x000fc40000000f00 */
[----:B--2345:R-:W-:Y:S05]  /*16ad0*/  CALL.REL.NOINC `($__internal_87_$__cuda_sm70_shflsync_idx_p) ;  /* 0x000029f000007944 */ /* 0x03cfea0003c00000 */
        /* <DEDUP_REMOVED lines=8> */
.L_x_5156:
[----:B------:R-:W-:Y:S01]  /*16b60*/  IMAD.MOV.U32 R31, RZ, RZ, R9 ;  /* 0x000000ffff1f7224 */ /* 0x000fe200078e0009 */
[----:B------:R-:W-:Y:S01]  /*16b70*/  MOV R2, RZ ;  /* 0x000000ff00027202 */ /* 0x000fe20000000f00 */
[----:B------:R-:W-:Y:S01]  /*16b80*/  IMAD.MOV.U32 R30, RZ, RZ, 0x181f ;  /* 0x0000181fff1e7424 */ /* 0x000fe200078e00ff */
[----:B------:R-:W-:Y:S02]  /*16b90*/  MOV R3, 0x16bb0 ;  /* 0x00016bb000037802 */ /* 0x000fe40000000f00 */
[----:B------:R-:W-:Y:S05]  /*16ba0*/  CALL.REL.NOINC `($__internal_87_$__cuda_sm70_shflsync_idx_p) ;  /* 0x0000292000007944 */ /* 0x000fea0003c00000 */
[----:B------:R-:W-:Y:S01]  /*16bb0*/  MOV R8, R30 ;  /* 0x0000001e00087202 */ /* 0x000fe20000000f00 */
[----:B------:R-:W-:Y:S05]  /*16bc0*/  BRA `(.L_x_5302) ;  /* 0xfffecdc000007947 */ /* 0x000fea000383ffff */
.L_x_5157:
[----:B------:R-:W-:Y:S01]  /*16bd0*/  IMAD.MOV.U32 R31, RZ, RZ, R11 ;  /* 0x000000ffff1f7224 */ /* 0x000fe200078e000b */
[----:B------:R-:W-:Y:S01]  /*16be0*/  MOV R2, RZ ;  /* 0x000000ff00027202 */ /* 0x000fe20000000f00 */
[----:B------:R-:W-:Y:S01]  /*16bf0*/  IMAD.MOV.U32 R30, RZ, RZ, 0x181f ;  /* 0x0000181fff1e7424 */ /* 0x000fe200078e00ff */
[----:B------:R-:W-:Y:S02]  /*16c00*/  MOV R3, 0x16c20 ;  /* 0x00016c2000037802 */ /* 0x000fe40000000f00 */
[----:B-12---:R-:W-:Y:S05]  /*16c10*/  CALL.REL.NOINC `($__internal_87_$__cuda_sm70_shflsync_idx_p) ;  /* 0x000028b000007944 */ /* 0x006fea0003c00000 */
        /* <DEDUP_REMOVED lines=22> */
[----:B-1----:R-:W-:Y:S05]  /*16d80*/  CALL.REL.NOINC `($__internal_87_$__cuda_sm70_shflsync_idx_p) ;  /* 0x0000274000007944 */ /* 0x002fea0003c00000 */
        /* <DEDUP_REMOVED lines=8> */
.L_x_5160:
[----:B------:R-:W-:Y:S01]  /*16e10*/  IMAD.MOV.U32 R31, RZ, RZ, R13 ;  /* 0x000000ffff1f7224 */ /* 0x000fe200078e000d */
[----:B------:R-:W-:Y:S01]  /*16e20*/  MOV R2, RZ ;  /* 0x000000ff00027202 */ /* 0x000fe20000000f00 */
[----:B------:R-:W-:Y:S01]  /*16e30*/  IMAD.MOV.U32 R30, RZ, RZ, 0x181f ;  /* 0x0000181fff1e7424 */ /* 0x000fe200078e00ff */
[----:B------:R-:W-:Y:S02]  /*16e40*/  MOV R3, 0x16e60 ;  /* 0x00016e6000037802 */ /* 0x000fe40000000f00 */
[----:B-1234-:R-:W-:Y:S05]  /*16e50*/  CALL.REL.NOINC `($__internal_87_$__cuda_sm70_shflsync_idx_p) ;  /* 0x0000267000007944 */ /* 0x01efea0003c00000 */
[----:B------:R-:W-:Y:S01]  /*16e60*/  MOV R12, R30 ;  /* 0x0000001e000c7202 */ /* 0x000fe20000000f00 */
[----:B------:R-:W-:Y:S05]  /*16e70*/  BRA `(.L_x_5304) ;  /* 0xfffed09000007947 */ /* 0x000fea000383ffff */
.L_x_5161:
[----:B------:R-:W-:Y:S01]  /*16e80*/  IMAD.MOV.U32 R31, RZ, RZ, R19 ;  /* 0x000000ffff1f7224 */ /* 0x000fe200078e0013 */
[----:B------:R-:W-:Y:S01]  /*16e90*/  MOV R2, RZ ;  /* 0x000000ff00027202 */ /* 0x000fe20000000f00 */
[----:B------:R-:W-:Y:S01]  /*16ea0*/  IMAD.MOV.U32 R30, RZ, RZ, 0x181f ;  /* 0x0000181fff1e7424 */ /* 0x000fe200078e00ff */
[----:B------:R-:W-:Y:S02]  /*16eb0*/  MOV R3, 0x16ed0 ;  /* 0x00016ed000037802 */ /* 0x000fe40000000f00 */
[----:B-1234-:R-:W-:Y:S05]  /*16ec0*/  CALL.REL.NOINC `($__internal_87_$__cuda_sm70_shflsync_idx_p) ;  /* 0x0000260000007944 */ /* 0x01efea0003c00000 */
        /* <DEDUP_REMOVED lines=31> */
.L_x_5172:
[----:B------:R-:W-:Y:S01]  /*170c0*/  IMAD.MOV.U32 R31, RZ, RZ, R5 ;  /* 0x000000ffff1f7224 */ /* 0x000fe200078e0005 */
[----:B------:R-:W-:Y:S01]  /*170d0*/  MOV R2, RZ ;  /* 0x000000ff00027202 */ /* 0x000fe20000000f00 */
[----:B------:R-:W-:Y:S01]  /*170e0*/  IMAD.MOV.U32 R30, RZ, RZ, 0x181f ;  /* 0x0000181fff1e7424 */ /* 0x000fe200078e00ff */
[----:B------:R-:W-:Y:S02]  /*170f0*/  MOV R3, 0x17110 ;  /* 0x0001711000037802 */ /* 0x000fe40000000f00 */
[----:B------:R-:W-:Y:S05]  /*17100*/  CALL.REL.NOINC `($__internal_87_$__cuda_sm70_shflsync_idx_p) ;  /* 0x000023c000007944 */ /* 0x000fea0003c00000 */
[----:B------:R-:W-:Y:S01]  /*17110*/  MOV R4, R30 ;  /* 0x0000001e00047202 */ /* 0x000fe20000000f00 */
[----:B------:R-:W-:Y:S05]  /*17120*/  BRA `(.L_x_5306) ;  /* 0xfffefa5000007947 */ /* 0x000fea000383ffff */
.L_x_5173:
[----:B------:R-:W-:Y:S01]  /*17130*/  IMAD.MOV.U32 R31, RZ, RZ, R12 ;  /* 0x000000ffff1f7224 */ /* 0x000fe200078e000c */
[----:B------:R-:W-:Y:S01]  /*17140*/  MOV R2, RZ ;  /* 0x000000ff00027202 */ /* 0x000fe20000000f00 */
[----:B------:R-:W-:Y:S01]  /*17150*/  IMAD.MOV.U32 R30, RZ, RZ, 0x181f ;  /* 0x0000181fff1e7424 */ /* 0x000fe200078e00ff */
[----:B------:R-:W-:Y:S02]  /*17160*/  MOV R3, 0x17180 ;  /* 0x0001718000037802 */ /* 0x000fe40000000f00 */
[----:B-12---:R-:W-:Y:S05]  /*17170*/  CALL.REL.NOINC `($__internal_87_$__cuda_sm70_shflsync_idx_p) ;  /* 0x0000235000007944 */ /* 0x006fea0003c00000 */
        /* <DEDUP_REMOVED lines=22> */
[----:B-1----:R-:W-:Y:S05]  /*172e0*/  CALL.REL.NOINC `($__internal_87_$__cuda_sm70_shflsync_idx_p) ;  /* 0x000021e000007944 */ /* 0x002fea0003c00000 */
[----:B------:R-:W-:Y:S01]  /*172f0*/  IMAD.MOV.U32 R4, RZ, RZ, R30 ;  /* 0x000000ffff047224 */ /* 0x000fe200078e001e */
[----:B------:R-:W-:Y:S01]  /*17300*/  MOV R2, 0x1 ;  /* 0x0000000100027802 */ /* 0x000fe20000000f00 */
[----:B------:R-:W-:Y:S01]  /*17310*/  IMAD.MOV.U32 R31, RZ, RZ, R12 ;  /* 0x000000ffff1f7224 */ /* 0x000fe200078e000c */
[----:B------:R-:W-:Y:S02]  /*17320*/  MOV R30, 0x181f ;  /* 0x0000181f001e7802 */ /* 0x000fe40000000f00 */
[----:B------:R-:W-:Y:S02]  /*17330*/  MOV R3, 0x17350 ;  /* 0x0001735000037802 */ /* 0x000fe40000000f00 */
[----:B------:R-:W-:Y:S05]  /*17340*/  CALL.REL.NOINC `($__internal_87_$__cuda_sm70_shflsync_idx_p) ;  /* 0x0000218000007944 */ /* 0x000fea0003c00000 */
[----:B------:R-:W-:Y:S01]  /*17350*/  MOV R0, R30 ;  /* 0x0000001e00007202 */ /* 0x000fe20000000f00 */
[----:B------:R-:W-:Y:S05]  /*17360*/  BRA `(.L_x_5307) ;  /* 0xfffef94000007947 */ /* 0x000fea000383ffff */
.L_x_5181:
[----:B------:R-:W-:Y:S01]  /*17370*/  MOV R2, RZ ;  /* 0x000000ff00027202 */ /* 0x000fe20000000f00 */
[----:B------:R-:W-:Y:S01]  /*17380*/  IMAD.MOV.U32 R31, RZ, RZ, R12 ;  /* 0x000000ffff1f7224 */ /* 0x000fe200078e000c */
[----:B------:R-:W-:Y:S01]  /*17390*/  MOV R3, 0x173c0 ;  /* 0x000173c000037802 */ /* 0x000fe20000000f00 */
[----:B------:R-:W-:Y:S02]  /*173a0*/  IMAD.MOV.U32 R30, RZ, RZ, 0x181f ;  /* 0x0000181fff1e7424 */ /* 0x000fe400078e00ff */
[----:B-1234-:R-:W-:Y:S05]  /*173b0*/  CALL.REL.NOINC `($__internal_87_$__cuda_sm70_shflsync_idx_p) ;  /* 0x0000211000007944 */ /* 0x01efea0003c00000 */
[----:B------:R-:W-:Y:S01]  /*173c0*/  MOV R5, R30 ;  /* 0x0000001e00057202 */ /* 0x000fe20000000f00 */
[----:B------:R-:W-:-:S05]  /*173d0*/  BRA `(.L_x_5308) ;  /* 0xffff000000007947 */ /* 0x000fca000383ffff */
.L_x_5182:
[----:B------:R-:W-:Y:S01]  /*173e0*/  MOV R2, RZ ;  /* 0x000000ff00027202 */ /* 0x000fe20000000f00 */
[----:B------:R-:W-:Y:S01]  /*173f0*/  IMAD.MOV.U32 R31, RZ, RZ, R13 ;  /* 0x000000ffff1f7224 */ /* 0x000fe200078e000d */
[----:B------:R-:W-:Y:S01]  /*17400*/  MOV R3, 0x17430 ;  /* 0x0001743000037802 */ /* 0x000fe20000000f00 */
[----:B------:R-:W-:Y:S02]  /*17410*/  IMAD.MOV.U32 R30, RZ, RZ, 0x181f ;  /* 0x0000181fff1e7424 */ /* 0x000fe400078e00ff */
[----:B-1234-:R-:W-:Y:S05]  /*17420*/  CALL.REL.NOINC `($__internal_87_$__cuda_sm70_shflsync_idx_p) ;  /* 0x000020a000007944 */ /* 0x01efea0003c00000 */
        /* <DEDUP_REMOVED lines=23> */
[----:B------:R-:W-:Y:S05]  /*175a0*/  CALL.REL.NOINC `($__internal_87_$__cuda_sm70_shflsync_idx_p) ;  /* 0x00001f2000007944 */ /* 0x000fea0003c00000 */
[----:B------:R-:W-:Y:S01]  /*175b0*/  MOV R2, 0x1 ;  /* 0x0000000100027802 */ /* 0x000fe20000000f00 */
[----:B------:R-:W-:Y:S01]  /*175c0*/  IMAD.MOV.U32 R5, RZ, RZ, R30 ;  /* 0x000000ffff057224 */ /* 0x000fe200078e001e */
[----:B------:R-:W-:Y:S01]  /*175d0*/  MOV R30, 0x181f ;  /* 0x0000181f001e7802 */ /* 0x000fe20000000f00 */
[----:B------:R-:W-:Y:S01]  /*175e0*/  IMAD.MOV.U32 R31, RZ, RZ, R13 ;  /* 0x000000ffff1f7224 */ /* 0x000fe200078e000d */
[----:B------:R-:W-:Y:S02]  /*175f0*/  MOV R3, 0x17610 ;  /* 0x0001761000037802 */ /* 0x000fe40000000f00 */
[----:B------:R-:W-:Y:S05]  /*17600*/  CALL.REL.NOINC `($__internal_87_$__cuda_sm70_shflsync_idx_p) ;  /* 0x00001ec000007944 */ /* 0x000fea0003c00000 */
[----:B------:R-:W-:Y:S01]  /*17610*/  MOV R2, R30 ;  /* 0x0000001e00027202 */ /* 0x000fe20000000f00 */
[----:B------:R-:W-:-:S05]  /*17620*/  BRA `(.L_x_5309) ;  /* 0xfffeff1000007947 */ /* 0x000fca000383ffff */
.L_x_5193:
[----:B------:R-:W-:Y:S01]  /*17630*/  MOV R2, RZ ;  /* 0x000000ff00027202 */ /* 0x000fe20000000f00 */
[----:B------:R-:W-:Y:S01]  /*17640*/  IMAD.MOV.U32 R31, RZ, RZ, R5 ;  /* 0x000000ffff1f7224 */ /* 0x000fe200078e0005 */
[----:B------:R-:W-:Y:S01]  /*17650*/  MOV R3, 0x17680 ;  /* 0x0001768000037802 */ /* 0x000fe20000000f00 */
[----:B------:R-:W-:Y:S02]  /*17660*/  IMAD.MOV.U32 R30, RZ, RZ, 0x181f ;  /* 0x0000181fff1e7424 */ /* 0x000fe400078e00ff */
[----:B------:R-:W-:Y:S05]  /*17670*/  CALL.REL.NOINC `($__internal_87_$__cuda_sm70_shflsync_idx_p) ;  /* 0x00001e5000007944 */ /* 0x000fea0003c00000 */
[----:B------:R-:W-:Y:S01]  /*17680*/  MOV R4, R30 ;  /* 0x0000001e00047202 */ /* 0x000fe20000000f00 */
[----:B------:R-:W-:-:S05]  /*17690*/  BRA `(.L_x_5310) ;  /* 0xffff30e000007947 */ /* 0x000fca000383ffff */
.L_x_5194:
[----:B------:R-:W-:Y:S01]  /*176a0*/  MOV R2, RZ ;  /* 0x000000ff00027202 */ /* 0x000fe20000000f00 */
[----:B------:R-:W-:Y:S01]  /*176b0*/  IMAD.MOV.U32 R31, RZ, RZ, R12 ;  /* 0x000000ffff1f7224 */ /* 0x000fe200078e000c */
[----:B------:R-:W-:Y:S01]  /*176c0*/  MOV R3, 0x176f0 ;  /* 0x000176f000037802 */ /* 0x000fe20000000f00 */
[----:B------:R-:W-:Y:S02]  /*176d0*/  IMAD.MOV.U32 R30, RZ, RZ, 0x181f ;  /* 0x0000181fff1e7424 */ /* 0x000fe400078e00ff */
[----:B-12---:R-:W-:Y:S05]  /*176e0*/  CALL.REL.NOINC `($__internal_87_$__cuda_sm70_shflsync_idx_p) ;  /* 0x00001de000007944 */ /* 0x006fea0003c00000 */
        /* <DEDUP_REMOVED lines=32> */
.L_x_5203:
[----:B------:R-:W-:Y:S01]  /*178f0*/  MOV R2, RZ ;  /* 0x000000ff00027202 */ /* 0x000fe20000000f00 */
[----:B------:R-:W-:Y:S01]  /*17900*/  IMAD.MOV.U32 R31, RZ, RZ, R12 ;  /* 0x000000ffff1f7224 */ /* 0x000fe200078e000c */
[----:B------:R-:W-:Y:S01]  /*17910*/  MOV R3, 0x17940 ;  /* 0x0001794000037802 */ /* 0x000fe20000000f00 */
[----:B------:R-:W-:Y:S02]  /*17920*/  IMAD.MOV.U32 R30, RZ, RZ, 0x181f ;  /* 0x0000181fff1e7424 */ /* 0x000fe400078e00ff */
[----:B-1234-:R-:W-:Y:S05]  /*17930*/  CALL.REL.NOINC `($__internal_87_$__cuda_sm70_shflsync_idx_p) ;  /* 0x00001b9000007944 */ /* 0x01efea0003c00000 */
[----:B------:R-:W-:Y:S01]  /*17940*/  MOV R5, R30 ;  /* 0x0000001e00057202 */ /* 0x000fe20000000f00 */
[----:B------:R-:W-:-:S05]  /*17950*/  BRA `(.L_x_5312) ;  /* 0xffff371000007947 */ /* 0x000fca000383ffff */
.L_x_5204:
        /* <DEDUP_REMOVED lines=37> */
.L_x_5205:
[----:B------:R-:W-:Y:S01]  /*17bb0*/  MOV R136, 0x2 ;  /* 0x0000000200887802 */ /* 0x000fe20000000f00 */
[----:B------:R-:W-:Y:S01]  /*17bc0*/  IMAD.MOV.U32 R2, RZ, RZ, R100 ;  /* 0x000000ffff027224 */ /* 0x000fe200078e0064 */
[----:B------:R-:W-:Y:S02]  /*17bd0*/  MOV R3, 0x17bf0 ;  /* 0x00017bf000037802 */ /* 0x000fe40000000f00 */
[----:B------:R-:W-:Y:S05]  /*17be0*/  CALL.REL.NOINC `($__internal_86_$__cuda_sm70_shflsync_bfly_p) ;  /* 0x0000189000007944 */ /* 0x000fea0003c00000 */
[----:B------:R-:W-:Y:S01]  /*17bf0*/  MOV R2, R136 ;  /* 0x0000008800027202 */ /* 0x000fe20000000f00 */
[----:B------:R-:W-:-:S05]  /*17c00*/  BRA `(.L_x_5314) ;  /* 0xffff433000007947 */ /* 0x000fca000383ffff */
.L_x_5208:
[----:B------:R-:W-:Y:S01]  /*17c10*/  MOV R2, RZ ;  /* 0x000000ff00027202 */ /* 0x000fe20000000f00 */
[----:B------:R-:W-:Y:S01]  /*17c20*/  IMAD.MOV.U32 R31, RZ, RZ, R5 ;  /* 0x000000ffff1f7224 */ /* 0x000fe200078e0005 */
[----:B------:R-:W-:Y:S01]  /*17c30*/  MOV R3, 0x17c60 ;  /* 0x00017c6000037802 */ /* 0x000fe20000000f00 */
[----:B------:R-:W-:Y:S02]  /*17c40*/  IMAD.MOV.U32 R30, RZ, RZ, 0x181f ;  /* 0x0000181fff1e7424 */ /* 0x000fe400078e00ff */
[----:B------:R-:W-:Y:S05]  /*17c50*/  CALL.REL.NOINC `($__internal_87_$__cuda_sm70_shflsync_idx_p) ;  /* 0x0000187000007944 */ /* 0x000fea0003c00000 */
[----:B------:R-:W-:Y:S01]  /*17c60*/  MOV R4, R30 ;  /* 0x0000001e00047202 */ /* 0x000fe20000000f00 */
[----:B------:R-:W-:-:S05]  /*17c70*/  BRA `(.L_x_5315) ;  /* 0xffff5cf000007947 */ /* 0x000fca000383ffff */
.L_x_5209:
        /* <DEDUP_REMOVED lines=37> */
.L_x_5214:
[----:B------:R-:W-:Y:S01]  /*17ed0*/  MOV R2, RZ ;  /* 0x000000ff00027202 */ /* 0x000fe20000000f00 */
[----:B------:R-:W-:Y:S01]  /*17ee0*/  IMAD.MOV.U32 R31, RZ, RZ, R12 ;  /* 0x000000ffff1f7224 */ /* 0x000fe200078e000c */
[----:B------:R-:W-:Y:S01]  /*17ef0*/  MOV R3, 0x17f20 ;  /* 0x00017f2000037802 */ /* 0x000fe20000000f00 */
[----:B------:R-:W-:Y:S02]  /*17f00*/  IMAD.MOV.U32 R30, RZ, RZ, 0x181f ;  /* 0x0000181fff1e7424 */ /* 0x000fe400078e00ff */
[----:B-1234-:R-:W-:Y:S05]  /*17f10*/  CALL.REL.NOINC `($__internal_87_$__cuda_sm70_shflsync_idx_p) ;  /* 0x000015b000007944 */ /* 0x01efea0003c00000 */
[----:B------:R-:W-:Y:S01]  /*17f20*/  MOV R5, R30 ;  /* 0x0000001e00057202 */ /* 0x000fe20000000f00 */
[----:B------:R-:W-:-:S05]  /*17f30*/  BRA `(.L_x_5317) ;  /* 0xffff60d000007947 */ /* 0x000fca000383ffff */
.L_x_5215:
        /* <DEDUP_REMOVED lines=37> */
.L_x_5226:
[----:B------:R-:W-:Y:S01]  /*18190*/  MOV R2, RZ ;  /* 0x000000ff00027202 */ /* 0x000fe20000000f00 */
[----:B------:R-:W-:Y:S01]  /*181a0*/  IMAD.MOV.U32 R31, RZ, RZ, R5 ;  /* 0x000000ffff1f7224 */ /* 0x000fe200078e0005 */
[----:B------:R-:W-:Y:S01]  /*181b0*/  MOV R3, 0x181e0 ;  /* 0x000181e000037802 */ /* 0x000fe20000000f00 */
[----:B------:R-:W-:Y:S02]  /*181c0*/  IMAD.MOV.U32 R30, RZ, RZ, 0x181f ;  /* 0x0000181fff1e7424 */ /* 0x000fe400078e00ff */
[----:B------:R-:W-:Y:S05]  /*181d0*/  CALL.REL.NOINC `($__internal_87_$__cuda_sm70_shflsync_idx_p) ;  /* 0x000012f000007944 */ /* 0x000fea0003c00000 */
[----:B------:R-:W-:Y:S01]  /*181e0*/  MOV R4, R30 ;  /* 0x0000001e00047202 */ /* 0x000fe20000000f00 */
[----:B------:R-:W-:-:S05]  /*181f0*/  BRA `(.L_x_5319) ;  /* 0xffff91e000007947 */ /* 0x000fca000383ffff */
.L_x_5227:
        /* <DEDUP_REMOVED lines=37> */
.L_x_5229:
[----:B------:R-:W-:Y:S01]  /*18450*/  IMAD.MOV.U32 R2, RZ, RZ, R183 ;  /* 0x000000ffff027224 */ /* 0x000fe200078e00b7 */
[----:B------:R-:W-:-:S02]  /*18460*/  MOV R136, 0x2 ;  /* 0x0000000200887802 */ /* 0x000fc40000000f00 */
[----:B------:R-:W-:Y:S02]  /*18470*/  MOV R3, 0x18490 ;  /* 0x0001849000037802 */ /* 0x000fe40000000f00 */
[----:B------:R-:W-:Y:S05]  /*18480*/  CALL.REL.NOINC `($__internal_86_$__cuda_sm70_shflsync_bfly_p) ;  /* 0x00000ff000007944 */ /* 0x000fea0003c00000 */
[----:B------:R-:W-:Y:S01]  /*18490*/  MOV R0, R136 ;  /* 0x0000008800007202 */ /* 0x000fe20000000f00 */
[----:B------:R-:W-:Y:S05]  /*184a0*/  BRA `(.L_x_5321) ;  /* 0xffff92f000007947 */ /* 0x000fea000383ffff */
.L_x_5230:
[----:B------:R-:W-:Y:S01]  /*184b0*/  IMAD.MOV.U32 R2, RZ, RZ, R0 ;  /* 0x000000ffff027224 */ /* 0x000fe200078e0000 */
[----:B------:R-:W-:Y:S02]  /*184c0*/  MOV R136, 0x1 ;  /* 0x0000000100887802 */ /* 0x000fe40000000f00 */
[----:B------:R-:W-:Y:S02]  /*184d0*/  MOV R3, 0x184f0 ;  /* 0x000184f000037802 */ /* 0x000fe40000000f00 */
[----:B-1----:R-:W-:Y:S05]  /*184e0*/  CALL.REL.NOINC `($__internal_86_$__cuda_sm70_shflsync_bfly_p) ;  /* 0x00000f9000007944 */ /* 0x002fea0003c00000 */
[----:B------:R-:W-:Y:S01]  /*184f0*/  FADD.FTZ R0, R0, R136 ;  /* 0x0000008800007221 */ /* 0x000fe20000010000 */
[----:B------:R-:W-:Y:S02]  /*18500*/  MOV R2, R184 ;  /* 0x000000b800027202 */ /* 0x000fe40000000f00 */
[----:B------:R-:W-:Y:S02]  /*18510*/  MOV R136, 0x2 ;  /* 0x0000000200887802 */ /* 0x000fe40000000f00 */
[----:B------:R-:W-:Y:S02]  /*18520*/  MOV R3, 0x18540 ;  /* 0x0001854000037802 */ /* 0x000fe40000000f00 */
[----:B------:R-:W-:Y:S05]  /*18530*/  CALL.REL.NOINC `($__internal_86_$__cuda_sm70_shflsync_bfly_p) ;  /* 0x00000f4000007944 */ /* 0x000fea0003c00000 */
[----:B------:R-:W-:Y:S01]  /*18540*/  FADD.FTZ R4, R184, R136 ;  /* 0x00000088b8047221 */ /* 0x000fe20000010000 */
[----:B------:R-:W-:-:S02]  /*18550*/  MOV R136, 0x1 ;  /* 0x0000000100887802 */ /* 0x000fc40000000f00 */
[----:B------:R-:W-:Y:S02]  /*18560*/  MOV R3, 0x18590 ;  /* 0x0001859000037802 */ /* 0x000fe40000000f00 */
[----:B------:R-:W-:Y:S02]  /*18570*/  MOV R2, R4 ;  /* 0x0000000400027202 */ /* 0x000fe40000000f00 */
[----:B------:R-:W-:Y:S05]  /*18580*/  CALL.REL.NOINC `($__internal_86_$__cuda_sm70_shflsync_bfly_p) ;  /* 0x00000ef000007944 */ /* 0x000fea0003c00000 */
[----:B------:R-:W-:Y:S01]  /*18590*/  MOV R3, R136 ;  /* 0x0000008800037202 */ /* 0x000fe20000000f00 */
[----:B------:R-:W-:Y:S05]  /*185a0*/  BRA `(.L_x_5322) ;  /* 0xffff926000007947 */ /* 0x000fea000383ffff */
.L_x_5237:
[----:B--234-:R-:W-:Y:S01]  /*185b0*/  IMAD.MOV.U32 R31, RZ, RZ, R9 ;  /* 0x000000ffff1f7224 */ /* 0x01cfe200078e0009 */
[----:B------:R-:W-:Y:S01]  /*185c0*/  MOV R2, RZ ;  /* 0x000000ff00027202 */ /* 0x000fe20000000f00 */
[----:B------:R-:W-:Y:S01]  /*185d0*/  IMAD.MOV.U32 R30, RZ, RZ, 0x181f ;  /* 0x0000181fff1e7424 */ /* 0x000fe200078e00ff */
[----:B------:R-:W-:Y:S02]  /*185e0*/  MOV R3, 0x18600 ;  /* 0x0001860000037802 */ /* 0x000fe40000000f00 */
[----:B-1----:R-:W-:Y:S05]  /*185f0*/  CALL.REL.NOINC `($__internal_87_$__cuda_sm70_shflsync_idx_p) ;  /* 0x00000ed000007944 */ /* 0x002fea0003c00000 */
[----:B------:R-:W-:Y:S01]  /*18600*/  MOV R8, R30 ;  /* 0x0000001e00087202 */ /* 0x000fe20000000f00 */
[----:B------:R-:W-:Y:S05]  /*18610*/  BRA `(.L_x_5323) ;  /* 0xffffa92000007947 */ /* 0x000fea000383ffff */
.L_x_5238:
[----:B------:R-:W-:Y:S01]  /*18620*/  IMAD.MOV.U32 R31, RZ, RZ, R11 ;  /* 0x000000ffff1f7224 */ /* 0x000fe200078e000b */
[----:B------:R-:W-:Y:S01]  /*18630*/  MOV R2, RZ ;  /* 0x000000ff00027202 */ /* 0x000fe20000000f00 */
[----:B------:R-:W-:Y:S01]  /*18640*/  IMAD.MOV.U32 R30, RZ, RZ, 0x181f ;  /* 0x0000181fff1e7424 */ /* 0x000fe200078e00ff */
[----:B------:R-:W-:-:S02]  /*18650*/  MOV R3, 0x18670 ;  /* 0x0001867000037802 */ /* 0x000fc40000000f00 */
[----:B-123--:R-:W-:Y:S05]  /*18660*/  CALL.REL.NOINC `($__internal_87_$__cuda_sm70_shflsync_idx_p) ;  /* 0x00000e6000007944 */ /* 0x00efea0003c00000 */
[----:B------:R-:W-:Y:S01]  /*18670*/  MOV R0, R30 ;  /* 0x0000001e00007202 */ /* 0x000fe20000000f00 */
[----:B------:R-:W-:Y:S05]  /*18680*/  BRA `(.L_x_5324) ;  /* 0xffffa8d000007947 */ /* 0x000fea000383ffff */
.L_x_5241:
[----:B------:R-:W-:Y:S01]  /*18690*/  IMAD.MOV.U32 R31, RZ, RZ, R9 ;  /* 0x000000ffff1f7224 */ /* 0x000fe200078e0009 */
[----:B--2---:R-:W-:Y:S01]  /*186a0*/  MOV R2, 0x1 ;  /* 0x0000000100027802 */ /* 0x004fe20000000f00 */
[----:B------:R-:W-:Y:S01]  /*186b0*/  IMAD.MOV.U32 R30, RZ, RZ, 0x181f ;  /* 0x0000181fff1e7424 */ /* 0x000fe200078e00ff */
[----:B------:R-:W-:-:S02]  /*186c0*/  MOV R3, 0x186e0 ;  /* 0x000186e000037802 */ /* 0x000fc40000000f00 */
[----:B-1-34-:R-:W-:Y:S05]  /*186d0*/  CALL.REL.NOINC `($__internal_87_$__cuda_sm70_shflsync_idx_p) ;  /* 0x00000df000007944 */ /* 0x01afea0003c00000 */
        /* <DEDUP_REMOVED lines=8> */
.L_x_5244:
[----:B------:R-:W-:Y:S01]  /*18760*/  IMAD.MOV.U32 R31, RZ, RZ, R9 ;  /* 0x000000ffff1f7224 */ /* 0x000fe200078e0009 */
[----:B--2---:R-:W-:Y:S01]  /*18770*/  MOV R2, 0x2 ;  /* 0x0000000200027802 */ /* 0x004fe20000000f00 */
[----:B------:R-:W-:Y:S01]  /*18780*/  IMAD.MOV.U32 R30, RZ, RZ, 0x181f ;  /* 0x0000181fff1e7424 */ /* 0x000fe200078e00ff */
[----:B------:R-:W-:Y:S02]  /*18790*/  MOV R3, 0x187b0 ;  /* 0x000187b000037802 */ /* 0x000fe40000000f00 */
[----:B-1-34-:R-:W-:Y:S05]  /*187a0*/  CALL.REL.NOINC `($__internal_87_$__cuda_sm70_shflsync_idx_p) ;  /* 0x00000d2000007944 */ /* 0x01afea0003c00000 */
[----:B------:R-:W-:Y:S01]  /*187b0*/  MOV R8, R30 ;  /* 0x0000001e00087202 */ /* 0x000fe20000000f00 */
[----:B------:R-:W-:Y:S05]  /*187c0*/  BRA `(.L_x_5326) ;  /* 0xffffaa6000007947 */ /* 0x000fea000383ffff */
.L_x_5245:
[----:B------:R-:W-:Y:S01]  /*187d0*/  IMAD.MOV.U32 R31, RZ, RZ, R11 ;  /* 0x000000ffff1f7224 */ /* 0x000fe200078e000b */
[----:B--2---:R-:W-:Y:S01]  /*187e0*/  MOV R2, 0x2 ;  /* 0x0000000200027802 */ /* 0x004fe20000000f00 */
[----:B------:R-:W-:Y:S01]  /*187f0*/  IMAD.MOV.U32 R30, RZ, RZ, 0x181f ;  /* 0x0000181fff1e7424 */ /* 0x000fe200078e00ff */
[----:B------:R-:W-:Y:S02]  /*18800*/  MOV R3, 0x18820 ;  /* 0x0001882000037802 */ /* 0x000fe40000000f00 */
[----:B-1-34-:R-:W-:Y:S05]  /*18810*/  CALL.REL.NOINC `($__internal_87_$__cuda_sm70_shflsync_idx_p) ;  /* 0x00000cb000007944 */ /* 0x01afea0003c00000 */
[----:B------:R-:W-:Y:S01]  /*18820*/  MOV R0, R30 ;  /* 0x0000001e00007202 */ /* 0x000fe20000000f00 */
[----:B------:R-:W-:Y:S05]  /*18830*/  BRA `(.L_x_5327) ;  /* 0xffffaa1000007947 */ /* 0x000fea000383ffff */
.L_x_5248:
[----:B------:R-:W-:Y:S01]  /*18840*/  IMAD.MOV.U32 R31, RZ, RZ, R9 ;  /* 0x000000ffff1f7224 */ /* 0x000fe200078e0009 */
[----:B---3--:R-:W-:Y:S01]  /*18850*/  MOV R2, 0x3 ;  /* 0x0000000300027802 */ /* 0x008fe20000000f00 */
        /* <DEDUP_REMOVED lines=11> */
.L_x_5250:
[----:B------:R-:W-:Y:S01]  /*18910*/  IMAD.MOV.U32 R31, RZ, RZ, R5 ;  /* 0x000000ffff1f7224 */ /* 0x000fe200078e0005 */
[----:B------:R-:W-:Y:S01]  /*18920*/  MOV R2, RZ ;  /* 0x000000ff00027202 */ /* 0x000fe20000000f00 */
[----:B------:R-:W-:Y:S01]  /*18930*/  IMAD.MOV.U32 R30, RZ, RZ, 0x1c1f ;  /* 0x00001c1fff1e7424 */ /* 0x000fe200078e00ff */
[----:B------:R-:W-:Y:S02]  /*18940*/  MOV R3, 0x18960 ;  /* 0x0001896000037802 */ /* 0x000fe40000000f00 */
[----:B------:R-:W-:Y:S05]  /*18950*/  CALL.REL.NOINC `($__internal_87_$__cuda_sm70_shflsync_idx_p) ;  /* 0x00000b7000007944 */ /* 0x000fea0003c00000 */
[----:B------:R-:W-:Y:S01]  /*18960*/  MOV R4, R30 ;  /* 0x0000001e00047202 */ /* 0x000fe20000000f00 */
[----:B------:R-:W-:Y:S05]  /*18970*/  BRA `(.L_x_5329) ;  /* 0xffffad8000007947 */ /* 0x000fea000383ffff */
.L_x_5251:
[----:B------:R-:W-:Y:S01]  /*18980*/  IMAD.MOV.U32 R31, RZ, RZ, R12 ;  /* 0x000000ffff1f7224 */ /* 0x000fe200078e000c */
[----:B------:R-:W-:Y:S01]  /*18990*/  MOV R2, RZ ;  /* 0x000000ff00027202 */ /* 0x000fe20000000f00 */
[----:B------:R-:W-:Y:S01]  /*189a0*/  IMAD.MOV.U32 R30, RZ, RZ, 0x1c1f ;  /* 0x00001c1fff1e7424 */ /* 0x000fe200078e00ff */
[----:B------:R-:W-:Y:S02]  /*189b0*/  MOV R3, 0x189d0 ;  /* 0x000189d000037802 */ /* 0x000fe40000000f00 */
[----:B-12---:R-:W-:Y:S05]  /*189c0*/  CALL.REL.NOINC `($__internal_87_$__cuda_sm70_shflsync_idx_p) ;  /* 0x00000b0000007944 */ /* 0x006fea0003c00000 */
[----:B------:R-:W-:Y:S01]  /*189d0*/  MOV R0, R30 ;  /* 0x0000001e00007202 */ /* 0x000fe20000000f00 */
[----:B------:R-:W-:Y:S05]  /*189e0*/  BRA `(.L_x_5330) ;  /* 0xffffad3000007947 */ /* 0x000fea000383ffff */
.L_x_5254:
[----:B------:R-:W-:Y:S01]  /*189f0*/  IMAD.MOV.U32 R31, RZ, RZ, R5 ;  /* 0x000000ffff1f7224 */ /* 0x000fe200078e0005 */
[----:B----4-:R-:W-:Y:S01]  /*18a00*/  MOV R2, 0x1 ;  /* 0x0000000100027802 */ /* 0x010fe20000000f00 */
[----:B------:R-:W-:Y:S01]  /*18a10*/  IMAD.MOV.U32 R30, RZ, RZ, 0x1c1f ;  /* 0x00001c1fff1e7424 */ /* 0x000fe200078e00ff */
[----:B------:R-:W-:-:S02]  /*18a20*/  MOV R3, 0x18a40 ;  /* 0x00018a4000037802 */ /* 0x000fc40000000f00 */
[----:B-123--:R-:W-:Y:S05]  /*18a30*/  CALL.REL.NOINC `($__internal_87_$__cuda_sm70_shflsync_idx_p) ;  /* 0x00000a9000007944 */ /* 0x00efea0003c00000 */
        /* <DEDUP_REMOVED lines=8> */
.L_x_5258:
[----:B------:R-:W-:Y:S01]  /*18ac0*/  IMAD.MOV.U32 R31, RZ, RZ, R9 ;  /* 0x000000ffff1f7224 */ /* 0x000fe200078e0009 */
[----:B------:R-:W-:Y:S01]  /*18ad0*/  MOV R2, RZ ;  /* 0x000000ff00027202 */ /* 0x000fe20000000f00 */
[----:B------:R-:W-:Y:S01]  /*18ae0*/  IMAD.MOV.U32 R30, RZ, RZ, 0x181f ;  /* 0x0000181fff1e7424 */ /* 0x000fe200078e00ff */
[----:B------:R-:W-:Y:S02]  /*18af0*/  MOV R3, 0x18b10 ;  /* 0x00018b1000037802 */ /* 0x000fe40000000f00 */
[----:B------:R-:W-:Y:S05]  /*18b00*/  CALL.REL.NOINC `($__internal_87_$__cuda_sm70_shflsync_idx_p) ;  /* 0x000009c000007944 */ /* 0x000fea0003c00000 */
[----:B------:R-:W-:Y:S01]  /*18b10*/  MOV R8, R30 ;  /* 0x0000001e00087202 */ /* 0x000fe20000000f00 */
[----:B------:R-:W-:Y:S05]  /*18b20*/  BRA `(.L_x_5332) ;  /* 0xffffc33000007947 */ /* 0x000fea000383ffff */
.L_x_5259:
[----:B------:R-:W-:Y:S01]  /*18b30*/  IMAD.MOV.U32 R31, RZ, RZ, R12 ;  /* 0x000000ffff1f7224 */ /* 0x000fe200078e000c */
[----:B------:R-:W-:Y:S01]  /*18b40*/  MOV R2, RZ ;  /* 0x000000ff00027202 */ /* 0x000fe20000000f00 */
[----:B------:R-:W-:Y:S01]  /*18b50*/  IMAD.MOV.U32 R30, RZ, RZ, 0x181f ;  /* 0x0000181fff1e7424 */ /* 0x000fe200078e00ff */
[----:B------:R-:W-:Y:S02]  /*18b60*/  MOV R3, 0x18b80 ;  /* 0x00018b8000037802 */ /* 0x000fe40000000f00 */
[----:B-12---:R-:W-:Y:S05]  /*18b70*/  CALL.REL.NOINC `($__internal_87_$__cuda_sm70_shflsync_idx_p) ;  /* 0x0000095000007944 */ /* 0x006fea0003c00000 */
[----:B------:R-:W-:Y:S01]  /*18b80*/  MOV R0, R30 ;  /* 0x0000001e00007202 */ /* 0x000fe20000000f00 */
[----:B------:R-:W-:Y:S05]  /*18b90*/  BRA `(.L_x_5333) ;  /* 0xffffc2e000007947 */ /* 0x000fea000383ffff */
.L_x_5262:
        /* <DEDUP_REMOVED lines=13> */
.L_x_5265:
[----:B------:R-:W-:Y:S01]  /*18c70*/  IMAD.MOV.U32 R31, RZ, RZ, R9 ;  /* 0x000000ffff1f7224 */ /* 0x000fe200078e0009 */
[----:B-1----:R-:W-:Y:S01]  /*18c80*/  MOV R2, 0x2 ;  /* 0x0000000200027802 */ /* 0x002fe20000000f00 */
[----:B------:R-:W-:Y:S01]  /*18c90*/  IMAD.MOV.U32 R30, RZ, RZ, 0x181f ;  /* 0x0000181fff1e7424 */ /* 0x000fe200078e00ff */
[----:B------:R-:W-:Y:S02]  /*18ca0*/  MOV R3, 0x18cc0 ;  /* 0x00018cc000037802 */ /* 0x000fe40000000f00 */
[----:B--234-:R-:W-:Y:S05]  /*18cb0*/  CALL.REL.NOINC `($__internal_87_$__cuda_sm70_shflsync_idx_p) ;  /* 0x0000081000007944 */ /* 0x01cfea0003c00000 */
[----:B------:R-:W-:Y:S01]  /*18cc0*/  MOV R8, R30 ;  /* 0x0000001e00087202 */ /* 0x000fe20000000f00 */
[----:B------:R-:W-:Y:S05]  /*18cd0*/  BRA `(.L_x_5335) ;  /* 0xffffc48000007947 */ /* 0x000fea000383ffff */
.L_x_5266:
[----:B------:R-:W-:Y:S01]  /*18ce0*/  IMAD.MOV.U32 R31, RZ, RZ, R12 ;  /* 0x000000ffff1f7224 */ /* 0x000fe200078e000c */
[----:B------:R-:W-:Y:S01]  /*18cf0*/  MOV R2, 0x2 ;  /* 0x0000000200027802 */ /* 0x000fe20000000f00 */
[----:B------:R-:W-:Y:S01]  /*18d00*/  IMAD.MOV.U32 R30, RZ, RZ, 0x181f ;  /* 0x0000181fff1e7424 */ /* 0x000fe200078e00ff */
[----:B------:R-:W-:Y:S02]  /*18d10*/  MOV R3, 0x18d30 ;  /* 0x00018d3000037802 */ /* 0x000fe40000000f00 */
[----:B-1234-:R-:W-:Y:S05]  /*18d20*/  CALL.REL.NOINC `($__internal_87_$__cuda_sm70_shflsync_idx_p) ;  /* 0x000007a000007944 */ /* 0x01efea0003c00000 */
[----:B------:R-:W-:Y:S01]  /*18d30*/  MOV R0, R30 ;  /* 0x0000001e00007202 */ /* 0x000fe20000000f00 */
[----:B------:R-:W-:Y:S05]  /*18d40*/  BRA `(.L_x_5336) ;  /* 0xffffc43000007947 */ /* 0x000fea000383ffff */
.L_x_5269:
[----:B------:R-:W-:Y:S01]  /*18d50*/  IMAD.MOV.U32 R31, RZ, RZ, R9 ;  /* 0x000000ffff1f7224 */ /* 0x000fe200078e0009 */
[----:B-1----:R-:W-:Y:S01]  /*18d60*/  MOV R2, 0x3 ;  /* 0x0000000300027802 */ /* 0x002fe20000000f00 */
[----:B------:R-:W-:Y:S01]  /*18d70*/  IMAD.MOV.U32 R30, RZ, RZ, 0x181f ;  /* 0x0000181fff1e7424 */ /* 0x000fe200078e00ff */
[----:B------:R-:W-:-:S02]  /*18d80*/  MOV R3, 0x18da0 ;  /* 0x00018da000037802 */ /* 0x000fc40000000f00 */
[----:B--234-:R-:W-:Y:S05]  /*18d90*/  CALL.REL.NOINC `($__internal_87_$__cuda_sm70_shflsync_idx_p) ;  /* 0x0000073000007944 */ /* 0x01cfea0003c00000 */
        /* <DEDUP_REMOVED lines=8> */
.L_x_5271:
[----:B------:R-:W-:Y:S01]  /*18e20*/  IMAD.MOV.U32 R31, RZ, RZ, R82 ;  /* 0x000000ffff1f7224 */ /* 0x000fe200078e0052 */
[----:B------:R-:W-:Y:S01]  /*18e30*/  MOV R2, RZ ;  /* 0x000000ff00027202 */ /* 0x000fe20000000f00 */
[----:B------:R-:W-:Y:S01]  /*18e40*/  IMAD.MOV.U32 R30, RZ, RZ, 0x1f ;  /* 0x0000001fff1e7424 */ /* 0x000fe200078e00ff */
[----:B------:R-:W-:Y:S02]  /*18e50*/  MOV R3, 0x18e70 ;  /* 0x00018e7000037802 */ /* 0x000fe40000000f00 */
[----:B-123--:R-:W-:Y:S05]  /*18e60*/  CALL.REL.NOINC `($__internal_87_$__cuda_sm70_shflsync_idx_p) ;  /* 0x0000066000007944 */ /* 0x00efea0003c00000 */
[----:B------:R-:W-:Y:S01]  /*18e70*/  MOV R9, R30 ;  /* 0x0000001e00097202 */ /* 0x000fe20000000f00 */
[----:B------:R-:W-:Y:S05]  /*18e80*/  BRA `(.L_x_5338) ;  /* 0xffffc66000007947 */ /* 0x000fea000383ffff */
.L_x_5272:
[----:B------:R-:W-:Y:S01]  /*18e90*/  IMAD.MOV.U32 R31, RZ, RZ, R82 ;  /* 0x000000ffff1f7224 */ /* 0x000fe200078e0052 */
[----:B------:R-:W-:Y:S01]  /*18ea0*/  MOV R2, 0x1 ;  /* 0x0000000100027802 */ /* 0x000fe20000000f00 */
[----:B------:R-:W-:Y:S01]  /*18eb0*/  IMAD.MOV.U32 R30, RZ, RZ, 0x1f ;  /* 0x0000001fff1e7424 */ /* 0x000fe200078e00ff */
[----:B------:R-:W-:Y:S02]  /*18ec0*/  MOV R3, 0x18ee0 ;  /* 0x00018ee000037802 */ /* 0x000fe40000000f00 */
[----:B-123--:R-:W-:Y:S05]  /*18ed0*/  CALL.REL.NOINC `($__internal_87_$__cuda_sm70_shflsync_idx_p) ;  /* 0x000005f000007944 */ /* 0x00efea0003c00000 */
[----:B------:R-:W-:Y:S01]  /*18ee0*/  MOV R8, R30 ;  /* 0x0000001e00087202 */ /* 0x000fe20000000f00 */
[----:B------:R-:W-:Y:S05]  /*18ef0*/  BRA `(.L_x_5339) ;  /* 0xffffc61000007947 */ /* 0x000fea000383ffff */
.L_x_5273:
[----:B------:R-:W-:Y:S02]  /*18f00*/  MOV R2, 0x1 ;  /* 0x0000000100027802 */ /* 0x000fe40000000f00 */
[----:B------:R-:W-:-:S02]  /*18f10*/  MOV R3, 0x18f30 ;  /* 0x00018f3000037802 */ /* 0x000fc40000000f00 */
[----:B--234-:R-:W-:Y:S05]  /*18f20*/  CALL.REL.NOINC `($__internal_88_$__cuda_sm70_shflsync_up_p) ;  /* 0x0000060000007944 */ /* 0x01cfea0003c00000 */
[----:B------:R-:W-:Y:S05]  /*18f30*/  BRA `(.L_x_5340) ;  /* 0xffffc6f000007947 */ /* 0x000fea000383ffff */
.L_x_5274:
[----:B------:R-:W-:Y:S02]  /*18f40*/  MOV R2, 0x2 ;  /* 0x0000000200027802 */ /* 0x000fe40000000f00 */
[----:B------:R-:W-:-:S02]  /*18f50*/  MOV R3, 0x18f70 ;  /* 0x00018f7000037802 */ /* 0x000fc40000000f00 */
[----:B--23--:R-:W-:Y:S05]  /*18f60*/  CALL.REL.NOINC `($__internal_88_$__cuda_sm70_shflsync_up_p) ;  /* 0x000005c000007944 */ /* 0x00cfea0003c00000 */
        /* <DEDUP_REMOVED lines=24> */
.L_x_5278:
[----:B------:R-:W-:Y:S02]  /*190f0*/  MOV R2, 0x1 ;  /* 0x0000000100027802 */ /* 0x000fe40000000f00 */
[----:B------:R-:W-:Y:S02]  /*19100*/  MOV R3, 0x19120 ;  /* 0x0001912000037802 */ /* 0x000fe40000000f00 */
[----:B------:R-:W-:Y:S05]  /*19110*/  CALL.REL.NOINC `($__internal_88_$__cuda_sm70_shflsync_up_p) ;  /* 0x0000041000007944 */ /* 0x000fea0003c00000 */
[----:B------:R-:W-:Y:S01]  /*19120*/  MOV R2, R4 ;  /* 0x0000000400027202 */ /* 0x000fe20000000f00 */
[----:B------:R-:W-:Y:S05]  /*19130*/  BRA `(.L_x_5342) ;  /* 0xffffc74000007947 */ /* 0x000fea000383ffff */
.L_x_5279:
[----:B------:R-:W-:Y:S02]  /*19140*/  MOV R2, 0x2 ;  /* 0x0000000200027802 */ /* 0x000fe40000000f00 */
[----:B------:R-:W-:Y:S02]  /*19150*/  MOV R3, 0x19170 ;  /* 0x0001917000037802 */ /* 0x000fe40000000f00 */
        /* <DEDUP_REMOVED lines=25> */
.L_x_5281:
[----:B------:R-:W-:Y:S02]  /*192f0*/  SEL R0, RZ, 0x1, P0 ;  /* 0x00000001ff007807 */ /* 0x000fe40000000000 */
[----:B------:R-:W-:Y:S02]  /*19300*/  MOV R2, 0x19320 ;  /* 0x0001932000027802 */ /* 0x000fe40000000f00 */
[----:B-1----:R-:W-:Y:S05]  /*19310*/  CALL.REL.NOINC `($__internal_89_$__cuda_sm70_votesync_ballot) ;  /* 0x0000028000007944 */ /* 0x002fea0003c00000 */
[----:B------:R-:W-:Y:S01]  /*19320*/  MOV R5, R0 ;  /* 0x0000000000057202 */ /* 0x000fe20000000f00 */
[----:B------:R-:W-:Y:S05]  /*19330*/  BRA `(.L_x_5344) ;  /* 0xffffc6d000007947 */ /* 0x000fea000383ffff */
.L_x_5282:
[----:B------:R-:W-:Y:S01]  /*19340*/  IMAD.MOV.U32 R31, RZ, RZ, R6 ;  /* 0x000000ffff1f7224 */ /* 0x000fe200078e0006 */
[----:B------:R-:W-:Y:S01]  /*19350*/  MOV R2, R0 ;  /* 0x0000000000027202 */ /* 0x000fe20000000f00 */
[----:B------:R-:W-:Y:S01]  /*19360*/  IMAD.MOV.U32 R30, RZ, RZ, 0x1f ;  /* 0x0000001fff1e7424 */ /* 0x000fe200078e00ff */
[----:B------:R-:W-:Y:S02]  /*19370*/  MOV R3, 0x19390 ;  /* 0x0001939000037802 */ /* 0x000fe40000000f00 */
[----:B-1----:R-:W-:Y:S05]  /*19380*/  CALL.REL.NOINC `($__internal_87_$__cuda_sm70_shflsync_idx_p) ;  /* 0x0000014000007944 */ /* 0x002fea0003c00000 */
[----:B------:R-:W-:Y:S01]  /*19390*/  IMAD.MOV.U32 R10, RZ, RZ, R30 ;  /* 0x000000ffff0a7224 */ /* 0x000fe200078e001e */
[----:B------:R-:W-:Y:S01]  /*193a0*/  MOV R2, R0 ;  /* 0x0000000000027202 */ /* 0x000fe20000000f00 */
[----:B------:R-:W-:Y:S01]  /*193b0*/  IMAD.MOV.U32 R31, RZ, RZ, R7 ;  /* 0x000000ffff1f7224 */ /* 0x000fe200078e0007 */
[----:B------:R-:W-:-:S02]  /*193c0*/  MOV R30, 0x1f ;  /* 0x0000001f001e7802 */ /* 0x000fc40000000f00 */
[----:B------:R-:W-:Y:S02]  /*193d0*/  MOV R3, 0x193f0 ;  /* 0x000193f000037802 */ /* 0x000fe40000000f00 */
[----:B------:R-:W-:Y:S05]  /*193e0*/  CALL.REL.NOINC `($__internal_87_$__cuda_sm70_shflsync_idx_p) ;  /* 0x000000e000007944 */ /* 0x000fea0003c00000 */
[----:B------:R-:W-:Y:S01]  /*193f0*/  MOV R7, R30 ;  /* 0x0000001e00077202 */ /* 0x000fe20000000f00 */
[----:B------:R-:W-:Y:S05]  /*19400*/  BRA `(.L_x_5345) ;  /* 0xffffc65000007947 */ /* 0x000fea000383ffff */
.L_x_5285:
[----:B------:R-:W-:Y:S01]  /*19410*/  IMAD.MOV.U32 R31, RZ, RZ, R4 ;  /* 0x000000ffff1f7224 */ /* 0x000fe200078e0004 */
[----:B------:R-:W-:Y:S01]  /*19420*/  MOV R2, R0 ;  /* 0x0000000000027202 */ /* 0x000fe20000000f00 */
[----:B------:R-:W-:Y:S01]  /*19430*/  IMAD.MOV.U32 R30, RZ, RZ, 0x1f ;  /* 0x0000001fff1e7424 */ /* 0x000fe200078e00ff */
[----:B------:R-:W-:Y:S02]  /*19440*/  MOV R3, 0x19460 ;  /* 0x0001946000037802 */ /* 0x000fe40000000f00 */
[----:B-1-34-:R-:W-:Y:S05]  /*19450*/  CALL.REL.NOINC `($__internal_87_$__cuda_sm70_shflsync_idx_p) ;  /* 0x0000007000007944 */ /* 0x01afea0003c00000 */
[----:B------:R-:W-:Y:S01]  /*19460*/  MOV R11, R30 ;  /* 0x0000001e000b7202 */ /* 0x000fe20000000f00 */
[----:B------:R-:W-:Y:S05]  /*19470*/  BRA `(.L_x_5284) ;  /* 0xffffc64000007947 */ /* 0x000fea000383ffff */
        .weak           $__internal_86_$__cuda_sm70_shflsync_bfly_p
        .type           $__internal_86_$__cuda_sm70_shflsync_bfly_p,@function
        .size           $__internal_86_$__cuda_sm70_shflsync_bfly_p,($__internal_87_$__cuda_sm70_shflsync_idx_p - $__internal_86_$__cuda_sm70_shflsync_bfly_p)
$__internal_86_$__cuda_sm70_shflsync_bfly_p:
[----:B------:R-:W-:Y:S04]  /*19480*/  WARPSYNC R192 ;  /* 0x000000c000007348 */ /* 0x000fe80003800000 */
[----:B------:R1:W2:Y:S02]  /*19490*/  SHFL.BFLY PT, R136, R2, R136, R209 ;  /* 0x0c00008802887389 */ /* 0x0002a400000e00d1 */
[----:B-1----:R-:W-:-:S02]  /*194a0*/  MOV R2, R3 ;  /* 0x0000000300027202 */ /* 0x002fc40000000f00 */
[----:B------:R-:W-:-:S04]  /*194b0*/  MOV R3, 0x0 ;  /* 0x0000000000037802 */ /* 0x000fc80000000f00 */
[----:B--2---:R-:W-:Y:S05]  /*194c0*/  RET.REL.NODEC R2 `(_ZN7cutlass13device_kernelIN5flash19enable_sm80_to_sm89INS1_16FlashAttnFwdSm80INS1_25CollectiveMainloopFwdSm80ILi8ELi2ELb0EN4cute5tupleIJNS5_1CILi128EEENS7_ILi64EEENS7_ILi192EEEEEELi192ENS_10bfloat16_tEfNS_4arch4Sm80ELb0ELb1ELb0ELb1ELb1ELb0ELb1ELb1EEENS1_21CollectiveEpilogueFwdINS6_IJS8_SA_S9_EEENS6_IJNS7_ILi1EEESI_SI_EEESC_SE_Li256ELb1ELb1ELb1ELb0EEENS1_36VarlenDynamicPersistentTileSchedulerILi128ELi64ELi256ELi256ELb1ELb1ELb0ELb1ELb0ELb1EEEEEEEEEvNT_6ParamsE) ;  /* 0xfffe6b3002007950 */ /* 0x004fea0003c3ffff */
        .weak           $__internal_87_$__cuda_sm70_shflsync_idx_p
        .type           $__internal_87_$__cuda_sm70_shflsync_idx_p,@function
        .size           $__internal_87_$__cuda_sm70_shflsync_idx_p,($__internal_88_$__cuda_sm70_shflsync_up_p - $__internal_87_$__cuda_sm70_shflsync_idx_p)
$__internal_87_$__cuda_sm70_shflsync_idx_p:
[----:B------:R-:W-:-:S04]  /*194d0*/  MOV R179, 0xffffffff ;  /* 0xffffffff00b37802 */ /* 0x000fc80000000f00 */
[----:B------:R-:W-:Y:S04]  /*194e0*/  WARPSYNC R179 ;  /* 0x000000b300007348 */ /* 0x000fe80003800000 */
[----:B------:R1:W2:Y:S02]  /*194f0*/  SHFL.IDX PT, R30, R31, R2, R30 ;  /* 0x000000021f1e7389 */ /* 0x0002a400000e001e */
[----:B-1----:R-:W-:Y:S02]  /*19500*/  MOV R2, R3 ;  /* 0x0000000300027202 */ /* 0x002fe40000000f00 */
[----:B------:R-:W-:-:S04]  /*19510*/  MOV R3, 0x0 ;  /* 0x0000000000037802 */ /* 0x000fc80000000f00 */
[----:B--2---:R-:W-:Y:S05]  /*19520*/  RET.REL.NODEC R2 `(_ZN7cutlass13device_kernelIN5flash19enable_sm80_to_sm89INS1_16FlashAttnFwdSm80INS1_25CollectiveMainloopFwdSm80ILi8ELi2ELb0EN4cute5tupleIJNS5_1CILi128EEENS7_ILi64EEENS7_ILi192EEEEEELi192ENS_10bfloat16_tEfNS_4arch4Sm80ELb0ELb1ELb0ELb1ELb1ELb0ELb1ELb1EEENS1_21CollectiveEpilogueFwdINS6_IJS8_SA_S9_EEENS6_IJNS7_ILi1EEESI_SI_EEESC_SE_Li256ELb1ELb1ELb1ELb0EEENS1_36VarlenDynamicPersistentTileSchedulerILi128ELi64ELi256ELi256ELb1ELb1ELb0ELb1ELb0ELb1EEEEEEEEEvNT_6ParamsE) ;  /* 0xfffe6ad002007950 */ /* 0x004fea0003c3ffff */
        .weak           $__internal_88_$__cuda_sm70_shflsync_up_p
        .type           $__internal_88_$__cuda_sm70_shflsync_up_p,@function
        .size           $__internal_88_$__cuda_sm70_shflsync_up_p,($__internal_89_$__cuda_sm70_votesync_ballot - $__internal_88_$__cuda_sm70_shflsync_up_p)
$__internal_88_$__cuda_sm70_shflsync_up_p:
[----:B------:R-:W-:Y:S02]  /*19530*/  IMAD.MOV.U32 R4, RZ, RZ, RZ ;  /* 0x000000ffff047224 */ /* 0x000fe400078e00ff */
[----:B------:R-:W-:-:S04]  /*19540*/  IMAD.MOV.U32 R10, RZ, RZ, -0x1 ;  /* 0xffffffffff0a7424 */ /* 0x000fc800078e00ff */
[----:B------:R-:W-:Y:S04]  /*19550*/  WARPSYNC R10 ;  /* 0x0000000a00007348 */ /* 0x000fe80003800000 */
[----:B------:R1:W2:Y:S02]  /*19560*/  SHFL.UP PT, R4, R0, R2, R4 ;  /* 0x0400000200047389 */ /* 0x0002a400000e0004 */
[----:B-1----:R-:W-:Y:S02]  /*19570*/  MOV R2, R3 ;  /* 0x0000000300027202 */ /* 0x002fe40000000f00 */
[----:B------:R-:W-:-:S04]  /*19580*/  MOV R3, 0x0 ;  /* 0x0000000000037802 */ /* 0x000fc80000000f00 */
[----:B--2---:R-:W-:Y:S05]  /*19590*/  RET.REL.NODEC R2 `(_ZN7cutlass13device_kernelIN5flash19enable_sm80_to_sm89INS1_16FlashAttnFwdSm80INS1_25CollectiveMainloopFwdSm80ILi8ELi2ELb0EN4cute5tupleIJNS5_1CILi128EEENS7_ILi64EEENS7_ILi192EEEEEELi192ENS_10bfloat16_tEfNS_4arch4Sm80ELb0ELb1ELb0ELb1ELb1ELb0ELb1ELb1EEENS1_21CollectiveEpilogueFwdINS6_IJS8_SA_S9_EEENS6_IJNS7_ILi1EEESI_SI_EEESC_SE_Li256ELb1ELb1ELb1ELb0EEENS1_36VarlenDynamicPersistentTileSchedulerILi128ELi64ELi256ELi256ELb1ELb1ELb0ELb1ELb0ELb1EEEEEEEEEvNT_6ParamsE) ;  /* 0xfffe6a6002007950 */ /* 0x004fea0003c3ffff */
        .weak           $__internal_89_$__cuda_sm70_votesync_ballot
        .type           $__internal_89_$__cuda_sm70_votesync_ballot,@function
        .size           $__internal_89_$__cuda_sm70_votesync_ballot,(.L_x_6330 - $__internal_89_$__cuda_sm70_votesync_ballot)
$__internal_89_$__cuda_sm70_votesync_ballot:
[----:B------:R-:W-:Y:S01]  /*195a0*/  ISETP.NE.U32.AND P0, PT, R0, 0x1, PT ;  /* 0x000000010000780c */ /* 0x000fe20003f05070 */
[----:B------:R-:W-:-:S04]  /*195b0*/  IMAD.MOV.U32 R3, RZ, RZ, -0x1 ;  /* 0xffffffffff037424 */ /* 0x000fc800078e00ff */
[----:B------:R-:W-:Y:S08]  /*195c0*/  WARPSYNC R3 ;  /* 0x0000000300007348 */ /* 0x000ff00003800000 */
[----:B------:R-:W-:-:S04]  /*195d0*/  VOTE.ANY R0, PT, !P0 ;  /* 0x0000000000007806 */ /* 0x000fc800040e0100 */
[----:B------:R-:W-:Y:S01]  /*195e0*/  LOP3.LUT R0, R0, R3, RZ, 0xc0, !PT ;  /* 0x0000000300007212 */ /* 0x000fe200078ec0ff */
[----:B------:R-:W-:-:S04]  /*195f0*/  IMAD.MOV.U32 R3, RZ, RZ, 0x0 ;  /* 0x00000000ff037424 */ /* 0x000fc800078e00ff */
[----:B------:R-:W-:Y:S05]  /*19600*/  RET.REL.NODEC R2 `(_ZN7cutlass13device_kernelIN5flash19enable_sm80_to_sm89INS1_16FlashAttnFwdSm80INS1_25CollectiveMainloopFwdSm80ILi8ELi2ELb0EN4cute5tupleIJNS5_1CILi128EEENS7_ILi64EEENS7_ILi192EEEEEELi192ENS_10bfloat16_tEfNS_4arch4Sm80ELb0ELb1ELb0ELb1ELb1ELb0ELb1ELb1EEENS1_21CollectiveEpilogueFwdINS6_IJS8_SA_S9_EEENS6_IJNS7_ILi1EEESI_SI_EEESC_SE_Li256ELb1ELb1ELb1ELb0EEENS1_36VarlenDynamicPersistentTileSchedulerILi128ELi64ELi256ELi256ELb1ELb1ELb0ELb1ELb0ELb1EEEEEEEEEvNT_6ParamsE) ;  /* 0xfffe69f002007950 */ /* 0x000fea0003c3ffff */
.L_x_5346:
        /* <DEDUP_REMOVED lines=15> */
.L_x_6330:


//--------------------- .text._ZN7cutlass13device_kernelIN5flash19enable_sm80_to_sm89INS1_16FlashAttnFwdSm80INS1_25CollectiveMainloopFwdSm80ILi8ELi2ELb0EN4cute5tupleIJNS5_1CILi128EEENS7_ILi64EEENS7_ILi192EEEEEELi192ENS_10bfloat16_tEfNS_4arch4Sm80ELb0ELb1ELb0ELb1ELb1ELb1ELb1ELb1EEENS1_21CollectiveEpilogueFwdINS6_IJS8_SA_S9_EEENS6_IJNS7_ILi1EEESI_SI_EEESC_SE_Li256ELb1ELb1ELb1ELb0EEENS1_36VarlenDynamicPersistentTileSchedulerILi128ELi64ELi256ELi256ELb1ELb1ELb0ELb1ELb0ELb1EEEEEEEEEvNT_6ParamsE --------------------------
	.section	.text._ZN7cutlass13device_kernelIN5flash19enable_sm80_to_sm89INS1_16FlashAttnFwdSm80INS1_25CollectiveMainloopFwdSm80ILi8ELi2ELb0EN4cute5tupleIJNS5_1CILi128EEENS7_ILi64EEENS7_ILi192EEEEEELi192ENS_10bfloat16_tEfNS_4arch4Sm80ELb0ELb1ELb0ELb1ELb1ELb1ELb1ELb1EEENS1_21CollectiveEpilogueFwdINS6_IJS8_SA_S9_EEENS6_IJNS7_ILi1EEESI_SI_EEESC_SE_Li256ELb1ELb1ELb1ELb0EEENS1_36VarlenDynamicPersistentTileSchedulerILi128ELi64ELi256ELi256ELb1ELb1ELb0ELb1ELb0ELb1EEEEEEEEEvNT_6ParamsE,"ax",@progbits
	.sectioninfo	@"SHI_REGISTERS=255"
	.align	128
.text._ZN7cutlass13device_kernelIN5flash19enable_sm80_to_sm89INS1_16FlashAttnFwdSm80INS1_25CollectiveMainloopFwdSm80ILi8ELi2ELb0EN4cute5tupleIJNS5_1CILi128EEENS7_ILi64EEENS7_ILi192EEEEEELi192ENS_10bfloat16_tEfNS_4arch4Sm80ELb0ELb1ELb0ELb1ELb1ELb1ELb1ELb1EEENS1_21CollectiveEpilogueFwdINS6_IJS8_SA_S9_EEENS6_IJNS7_ILi1EEESI_SI_EEESC_SE_Li256ELb1ELb1ELb1ELb0EEENS1_36VarlenDynamicPersistentTileSchedulerILi128ELi64ELi256ELi256ELb1ELb1ELb0ELb1ELb0ELb1EEEEEEEEEvNT_6ParamsE:
        .type           _ZN7cutlass13device_kernelIN5flash19enable_sm80_to_sm89INS1_16FlashAttnFwdSm80INS1_25CollectiveMainloopFwdSm80ILi8ELi2ELb0EN4cute5tupleIJNS5_1CILi128EEENS7_ILi64EEENS7_ILi192EEEEEELi192ENS_10bfloat16_tEfNS_4arch4Sm80ELb0ELb1ELb0ELb1ELb1ELb1ELb1ELb1EEENS1_21CollectiveEpilogueFwdINS6_IJS8_SA_S9_EEENS6_IJNS7_ILi1EEESI_SI_EEESC_SE_Li256ELb1ELb1ELb1ELb0EEENS1_36VarlenDynamicPersistentTileSchedulerILi128ELi64ELi256ELi256ELb1ELb1ELb0ELb1ELb0ELb1EEEEEEEEEvNT_6ParamsE,@function
        .size           _ZN7cutlass13device_kernelIN5flash19enable_sm80_to_sm89INS1_16FlashAttnFwdSm80INS1_25CollectiveMainloopFwdSm80ILi8ELi2ELb0EN4cute5tupleIJNS5_1CILi128EEENS7_ILi64EEENS7_ILi192EEEEEELi192ENS_10bfloat16_tEfNS_4arch4Sm80ELb0ELb1ELb0ELb1ELb1ELb1ELb1ELb1EEENS1_21CollectiveEpilogueFwdINS6_IJS8_SA_S9_EEENS6_IJNS7_ILi1EEESI_SI_EEESC_SE_Li256ELb1ELb1ELb1ELb0EEENS1_36VarlenDynamicPersistentTileSchedulerILi128ELi64ELi256ELi256ELb1ELb1ELb0ELb1ELb0ELb1EEEEEEEEEvNT_6ParamsE,(.L_x_6335 - _ZN7cutlass13device_kernelIN5flash19enable_sm80_to_sm89INS1_16FlashAttnFwdSm80INS1_25CollectiveMainloopFwdSm80ILi8ELi2ELb0EN4cute5tupleIJNS5_1CILi128EEENS7_ILi64EEENS7_ILi192EEEEEELi192ENS_10bfloat16_tEfNS_4arch4Sm80ELb0ELb1ELb0ELb1ELb1ELb1ELb1ELb1EEENS1_21CollectiveEpilogueFwdINS6_IJS8_SA_S9_EEENS6_IJNS7_ILi1EEESI_SI_EEESC_SE_Li256ELb1ELb1ELb1ELb0EEENS1_36VarlenDynamicPersistentTileSchedulerILi128ELi64ELi256ELi256ELb1ELb1ELb0ELb1ELb0ELb1EEEEEEEEEvNT_6ParamsE)
        .other          _ZN7cutlass13device_kernelIN5flash19enable_sm80_to_sm89INS1_16FlashAttnFwdSm80INS1_25CollectiveMainloopFwdSm80ILi8ELi2ELb0EN4cute5tupleIJNS5_1CILi128EEENS7_ILi64EEENS7_ILi192EEEEEELi192ENS_10bfloat16_tEfNS_4arch4Sm80ELb0ELb1ELb0ELb1ELb1ELb1ELb1ELb1EEENS1_21CollectiveEpilogueFwdINS6_IJS8_SA_S9_EEENS6_IJNS7_ILi1EEESI_SI_EEESC_SE_Li256ELb1ELb1ELb1ELb0EEENS1_36VarlenDynamicPersistentTileSchedulerILi128ELi64ELi256ELi256ELb1ELb1ELb0ELb1ELb0ELb1EEEEEEEEEvNT_6ParamsE,@"STO_CUDA_ENTRY STV_DEFAULT"
_ZN7cutlass13device_kernelIN5flash19enable_sm80_to_sm89INS1_16FlashAttnFwdSm80INS1_25CollectiveMainloopFwdSm80ILi8ELi2ELb0EN4cute5tupleIJNS5_1CILi128EEENS7_ILi64EEENS7_ILi192EEEEEELi192ENS_10bfloat16_tEfNS_4arch4Sm80ELb0ELb1ELb0ELb1ELb1ELb1ELb1ELb1EEENS1_21CollectiveEpilogueFwdINS6_IJS8_SA_S9_EEENS6_IJNS7_ILi1EEESI_SI_EEESC_SE_Li256ELb1ELb1ELb1ELb0EEENS1_36VarlenDynamicPersistentTileSchedulerILi128ELi64ELi256ELi256ELb1ELb1ELb0ELb1ELb0ELb1EEEEEEEEEvNT_6ParamsE:
        /* <DEDUP_REMOVED lines=59> */
.L_x_5352:
        /* <DEDUP_REMOVED lines=17> */
.L_x_5563:
        /* <DEDUP_REMOVED lines=16> */
.L_x_5564:
[----:B--2---:R-:W-:-:S05]  /*05c0*/  IMAD R0, R0, c[0x0][0x538], RZ ;  /* 0x00014e0000007a24 */ /* 0x004fca00078e02ff */
[----:B------:R-:W-:-:S04]  /*05d0*/  IADD3 R6, R0, R6, RZ ;  /* 0x0000000600067210 */ /* 0x000fc80007ffe0ff */
[----:B------:R-:W-:-:S13]  /*05e0*/  ISETP.GT.AND P0, PT, R6, UR5, PT ;  /* 0x0000000506007c0c */ /* 0x000fda000bf04270 */
[----:B-1----:R-:W-:Y:S05]  /*05f0*/  @!P0 BRA `(.L_x_5352) ;  /* 0xfffffdb000008947 */ /* 0x002fea000383ffff */
.L_x_5348:
[----:B------:R-:W-:-:S05]  /*0600*/  IADD3 R10, -R0, R6, RZ ;  /* 0x00000006000a7210 */ /* 0x000fca0007ffe1ff */
[----:B------:R-:W-:-:S05]  /*0610*/  IMAD R0, R4, c[0x0][0x538], R10 ;  /* 0x00014e0004007a24 */ /* 0x000fca00078e020a */
[----:B------:R-:W-:Y:S01]  /*0620*/  ISETP.GT.AND P0, PT, R0, UR5, PT ;  /* 0x0000000500007c0c */ /* 0x000fe2000bf04270 */
[----:B------:R-:W-:-:S12]  /*0630*/  BRA.DIV ~URZ, `(.L_x_5353) ;  /* 0x0001c5627f007947 */ /* 0x000fd8000b800000 */
[----:B------:R-:W-:-:S04]  /*0640*/  VOTE.ANY R6, PT, !P0 ;  /* 0x0000000000067806 */ /* 0x000fc800040e0100 */
.L_x_5565:
[----:B------:R-:W1:Y:S02]  /*0650*/  POPC R0, R6 ;  /* 0x0000000600007309 */ /* 0x000e640000000000 */
[----:B-1----:R-:W-:Y:S01]  /*0660*/  IADD3 R227, R0, R7, RZ ;  /* 0x0000000700e37210 */ /* 0x002fe20007ffe0ff */
[----:B------:R-:W-:Y:S05]  /*0670*/  BRA.DIV ~URZ, `(.L_x_5354) ;  /* 0x0001c5727f007947 */ /* 0x000fea000b800000 */
[----:B------:R1:W2:Y:S01]  /*0680*/  SHFL.IDX PT, R12, R9, R0, 0x1f ;  /* 0x00001f00090c7589 */ /* 0x0002a200000e0000 */
[----:B------:R-:W-:-:S03]  /*0690*/  MOV R5, RZ ;  /* 0x000000ff00057202 */ /* 0x000fc60000000f00 */
[----:B------:R1:W3:Y:S04]  /*06a0*/  SHFL.IDX PT, R9, R8, R0, 0x1f ;  /* 0x00001f0008097589 */ /* 0x0002e800000e0000 */
.L_x_5566:
[----:B------:R-:W-:Y:S01]  /*06b0*/  ISETP.NE.AND P0, PT, R6, RZ, PT ;  /* 0x000000ff0600720c */ /* 0x000fe20003f05270 */
[----:B------:R-:W-:-:S12]  /*06c0*/  BSSY B0, `(.L_x_5355) ;  /* 0x0000005000007945 */ /* 0x000fd80003800000 */
[----:B------:R-:W-:Y:S05]  /*06d0*/  @!P0 BRA `(.L_x_5356) ;  /* 0x0000003000008947 */ /* 0x000fea0003800000 */
[----:B-1----:R-:W-:Y:S01]  /*06e0*/  IADD3 R0, R0, -0x1, RZ ;  /* 0xffffffff00007810 */ /* 0x002fe20007ffe0ff */
[----:B------:R-:W-:Y:S05]  /*06f0*/  BRA.DIV ~URZ, `(.L_x_5357) ;  /* 0x0001c5f27f007947 */ /* 0x000fea000b800000 */
[----:B------:R1:W4:Y:S02]  /*0700*/  SHFL.IDX PT, R5, R4, R0, 0x1f ;  /* 0x00001f0004057589 */ /* 0x00032400000e0000 */
.L_x_5356:
[----:B------:R-:W-:Y:S05]  /*0710*/  BSYNC B0 ;  /* 0x0000000000007941 */ /* 0x000fea0003800000 */
.L_x_5355:
        /* <DEDUP_REMOVED lines=67> */
.L_x_5359:
        /* <DEDUP_REMOVED lines=68> */
.L_x_5360:
[----:B------:R-:W-:Y:S05]  /*0f90*/  BSYNC B0 ;  /* 0x0000000000007941 */ /* 0x000fea0003800000 */
.L_x_5358:
[----:B------:R-:W-:-:S04]  /*0fa0*/  LOP3.LUT R0, RZ, R0, RZ, 0x33, !PT ;  /* 0x00000000ff007212 */ /* 0x000fc800078e33ff */
[----:B------:R-:W-:-:S05]  /*0fb0*/  IADD3 R0, R0, R12, RZ ;  /* 0x0000000c00007210 */ /* 0x000fca0007ffe0ff */
[----:B------:R1:W-:Y:S01]  /*0fc0*/  STL [R1+0xc4], R0 ;  /* 0x0000c40001007387 */ /* 0x0003e20000100800 */
[----:B------:R-:W-:Y:S05]  /*0fd0*/  BRA `(.L_x_5361) ;  /* 0x0000003000007947 */ /* 0x000fea0003800000 */
.L_x_5349:
[----:B------:R1:W-:Y:S01]  /*0fe0*/  STL [R1+0xc4], RZ ;  /* 0x0000c4ff01007387 */ /* 0x0003e20000100800 */
[----:B------:R-:W-:Y:S02]  /*0ff0*/  MOV R249, UR5 ;  /* 0x0000000500f97c02 */ /* 0x000fe40008000f00 */
[----:B------:R-:W-:-:S03]  /*1000*/  MOV R226, RZ ;  /* 0x000000ff00e27202 */ /* 0x000fc60000000f00 */
.L_x_5361:
        /* <DEDUP_REMOVED lines=10> */
.L_x_5347:
        /* <DEDUP_REMOVED lines=80> */
[----:B------:R-:W-:Y:S01]  /*15b0*/  LOP3.LUT R9, R9, 0x7ffffe00, R5, 0xf8, !PT ;  /* 0x7ffffe0009097812 */ /* 0x000fe200078ef805 */
[----:B------:R-:W-:Y:S01]  /*15c0*/  IMAD.IADD R5, R239, 0x1, -R2 ;  /* 0x00000001ef057824 */ /* 0x000fe200078e0a02 */
[----:B------:R-:W-:Y:S01]  /*15d0*/  LEA.HI R3, R3, R110, RZ, 0x3 ;  /* 0x0000006e03037211 */ /* 0x000fe200078f18ff */
[----:B------:R-:W-:Y:S01]  /*15e0*/  STL [R1+0xc8], R28 ;  /* 0x0000c81c01007387 */ /* 0x000fe20000100800 */
[C---:B------:R-:W-:Y:S01]  /*15f0*/  IADD3 R27, R28.reuse, 0x8, RZ ;  /* 0x000000081c1b7810 */ /* 0x040fe20007ffe0ff */
[----:B------:R-:W-:Y:S01]  /*1600*/  IMAD R4, R5, 0x8, R12 ;  /* 0x0000000805047824 */ /* 0x000fe200078e020c */
[C---:B------:R-:W-:Y:S01]  /*1610*/  IADD3 R26, R28.reuse, 0x10, RZ ;  /* 0x000000101c1a7810 */ /* 0x040fe20007ffe0ff */
[----:B------:R-:W-:Y:S01]  /*1620*/  IMAD.SHL.U32 R111, R9, 0x2, RZ ;  /* 0x00000002096f7824 */ /* 0x000fe200078e00ff */
[----:B------:R-:W-:Y:S01]  /*1630*/  LOP3.LUT R210, R3, 0xfffffff8, RZ, 0xc0, !PT ;  /* 0xfffffff803d27812 */ /* 0x000fe200078ec0ff */
[----:B------:R-:W-:Y:S01]  /*1640*/  STL [R1+0xc0], R27 ;  /* 0x0000c01b01007387 */ /* 0x000fe20000100800 */
[----:B------:R-:W-:Y:S01]  /*1650*/  SHF.R.S32.HI R3, RZ, 0x1f, R27 ;  /* 0x0000001fff037819 */ /* 0x000fe2000001141b */
[----:B------:R-:W-:Y:S01]  /*1660*/  IMAD.SHL.U32 R108, R239, 0x4, RZ ;  /* 0x00000004ef6c7824 */ /* 0x000fe200078e00ff */
[----:B------:R-:W-:Y:S01]  /*1670*/  IADD3 R25, R28, 0x18, RZ ;  /* 0x000000181c197810 */ /* 0x000fe20007ffe0ff */
[----:B------:R-:W-:Y:S01]  /*1680*/  STL [R1+0x128], R4 ;  /* 0x0001280401007387 */ /* 0x000fe20000100800 */
[----:B------:R-:W-:-:S02]  /*1690*/  SHF.R.S32.HI R5, RZ, 0x1f, R26 ;  /* 0x0000001fff057819 */ /* 0x000fc4000001141a */
[C---:B------:R-:W-:Y:S01]  /*16a0*/  IADD3 R24, R28.reuse, 0x20, RZ ;  /* 0x000000201c187810 */ /* 0x040fe20007ffe0ff */
[----:B------:R1:W-:Y:S01]  /*16b0*/  STL [R1+0x120], R3 ;  /* 0x0001200301007387 */ /* 0x0003e20000100800 */
[----:B------:R-:W-:Y:S02]  /*16c0*/  IADD3 R23, R28, 0x28, RZ ;  /* 0x000000281c177810 */ /* 0x000fe40007ffe0ff */
[----:B------:R-:W-:Y:S01]  /*16d0*/  LEA R177, R0, 0xc100, 0x1 ;  /* 0x0000c10000b17811 */ /* 0x000fe200078e08ff */
[----:B------:R2:W-:Y:S01]  /*16e0*/  STL [R1+0x11c], R5 ;  /* 0x00011c0501007387 */ /* 0x0005e20000100800 */
[----:B------:R-:W-:Y:S02]  /*16f0*/  SEL R0, R6, 0xffffffc0, !P2 ;  /* 0xffffffc006007807 */ /* 0x000fe40005000000 */
[----:B------:R-:W-:Y:S01]  /*1700*/  IADD3 R252, R28, 0x30, RZ ;  /* 0x000000301cfc7810 */ /* 0x000fe20007ffe0ff */
[----:B------:R-:W-:Y:S01]  /*1710*/  STL [R1+0xbc], R26 ;  /* 0x0000bc1a01007387 */ /* 0x000fe20000100800 */
[----:B------:R-:W-:-:S02]  /*1720*/  SHF.R.S32.HI R6, RZ, 0x1f, R24 ;  /* 0x0000001fff067819 */ /* 0x000fc40000011418 */
[C---:B------:R-:W-:Y:S01]  /*1730*/  IADD3 R20, R28.reuse, 0x48, RZ ;  /* 0x000000481c147810 */ /* 0x040fe20007ffe0ff */
        /* <DEDUP_REMOVED lines=8> */
[----:B------:R-:W-:Y:S01]  /*17c0*/  IADD3 R15, R28, 0x78, RZ ;  /* 0x000000781c0f7810 */ /* 0x000fe20007ffe0ff */
[----:B------:R-:W-:Y:S01]  /*17d0*/  STL [R1+0xb0], R23 ;  /* 0x0000b01701007387 */ /* 0x000fe20000100800 */
[----:B-1----:R-:W-:Y:S02]  /*17e0*/  SHF.R.S32.HI R3, RZ, 0x1f, R25 ;  /* 0x0000001fff037819 */ /* 0x002fe40000011419 */
[----:B------:R-:W-:Y:S01]  /*17f0*/  IADD3 R107, R106, 0x40, RZ ;  /* 0x000000406a6b7810 */ /* 0x000fe20007ffe0ff */
[----:B------:R-:W-:Y:S01]  /*1800*/  STL [R1+0xac], R22 ;  /* 0x0000ac1601007387 */ /* 0x000fe20000100800 */
[----:B--2---:R-:W-:Y:S02]  /*1810*/  SHF.R.S32.HI R5, RZ, 0x1f, R23 ;  /* 0x0000001fff057819 */ /* 0x004fe40000011417 */
[C---:B------:R-:W-:Y:S01]  /*1820*/  IADD3 R17, R28.reuse, 0x68, RZ ;  /* 0x000000681c117810 */ /* 0x040fe20007ffe0ff */
[----:B------:R1:W-:Y:S01]  /*1830*/  STL [R1+0x118], R3 ;  /* 0x0001180301007387 */ /* 0x0003e20000100800 */
[----:B------:R-:W-:-:S02]  /*1840*/  IADD3 R16, R28, 0x70, RZ ;  /* 0x000000701c107810 */ /* 0x000fc40007ffe0ff */
[----:B------:R-:W-:Y:S01]  /*1850*/  IADD3 R12, R28, 0x90, RZ ;  /* 0x000000901c0c7810 */ /* 0x000fe20007ffe0ff */
[----:B------:R2:W-:Y:S01]  /*1860*/  STL [R1+0x110], R5 ;  /* 0x0001100501007387 */ /* 0x0005e20000100800 */
[----:B------:R-:W-:Y:S02]  /*1870*/  SHF.R.S32.HI R2, RZ, 0x1f, R107 ;  /* 0x0000001fff027819 */ /* 0x000fe4000001146b */
[----:B------:R-:W-:Y:S01]  /*1880*/  SEL R176, R176, 0xffffffe0, !P1 ;  /* 0xffffffe0b0b07807 */ /* 0x000fe20004800000 */
[----:B------:R-:W-:Y:S01]  /*1890*/  STL [R1+0xa8], R21 ;  /* 0x0000a81501007387 */ /* 0x000fe20000100800 */
[----:B---3--:R-:W-:Y:S02]  /*18a0*/  SHF.R.S32.HI R6, RZ, 0x1f, R22 ;  /* 0x0000001fff067819 */ /* 0x008fe40000011416 */
[----:B------:R-:W-:Y:S01]  /*18b0*/  LEA.HI R2, R2, R107, RZ, 0x3 ;  /* 0x0000006b02027211 */ /* 0x000fe200078f18ff */
[----:B------:R-:W-:Y:S01]  /*18c0*/  STL [R1+0xa4], R20 ;  /* 0x0000a41401007387 */ /* 0x000fe20000100800 */
[----:B------:R-:W-:-:S02]  /*18d0*/  IADD3 R14, R28, 0x80, RZ ;  /* 0x000000801c0e7810 */ /* 0x000fc40007ffe0ff */
[C---:B------:R-:W-:Y:S01]  /*18e0*/  IADD3 R13, R28.reuse, 0x88, RZ ;  /* 0x000000881c0d7810 */ /* 0x040fe20007ffe0ff */
[----:B------:R3:W-:Y:S01]  /*18f0*/  STL [R1+0x10c], R6 ;  /* 0x00010c0601007387 */ /* 0x0007e20000100800 */
[----:B------:R-:W-:Y:S02]  /*1900*/  IADD3 R7, R28, 0xa8, RZ ;  /* 0x000000a81c077810 */ /* 0x000fe40007ffe0ff */
[----:B------:R-:W-:Y:S01]  /*1910*/  LEA R172, R172, 0x18100, 0x1 ;  /* 0x00018100acac7811 */ /* 0x000fe200078e08ff */
[----:B------:R-:W-:Y:S01]  /*1920*/  STL [R1+0xa0], R19 ;  /* 0x0000a01301007387 */ /* 0x000fe20000100800 */
[----:B------:R-:W-:Y:S02]  /*1930*/  LEA R178, R178, 0x100, 0x1 ;  /* 0x00000100b2b27811 */ /* 0x000fe400078e08ff */
[----:B------:R-:W-:Y:S01]  /*1940*/  LOP3.LUT R209, R2, 0xfffffff8, RZ, 0xc0, !PT ;  /* 0xfffffff802d17812 */ /* 0x000fe200078ec0ff */
[----:B------:R-:W-:Y:S01]  /*1950*/  IMAD.IADD R173, R172, 0x1, R176 ;  /* 0x00000001acad7824 */ /* 0x000fe200078e02b0 */
[----:B-1----:R-:W-:Y:S01]  /*1960*/  SHF.R.S32.HI R3, RZ, 0x1f, R252 ;  /* 0x0000001fff037819 */ /* 0x002fe200000114fc */
[----:B------:R-:W-:Y:S01]  /*1970*/  IMAD.IADD R241, R176, 0x1, R178 ;  /* 0x00000001b0f17824 */ /* 0x000fe200078e02b2 */
[----:B------:R-:W-:Y:S01]  /*1980*/  SHF.R.S32.HI R3, RZ, 0x1f, R20 ;  /* 0x0000001fff037819 */ /* 0x000fe20000011414 */
[----:B------:R-:W-:Y:S01]  /*1990*/  IMAD.IADD R179, R0, 0x1, R178 ;  /* 0x0000000100b37824 */ /* 0x000fe200078e02b2 */
[----:B--2---:R-:W-:Y:S01]  /*19a0*/  SHF.R.S32.HI R5, RZ, 0x1f, R21 ;  /* 0x0000001fff057819 */ /* 0x004fe20000011415 */
[--C-:B------:R-:W-:Y:S01]  /*19b0*/  IMAD.IADD R175, R172, 0x1, R0.reuse ;  /* 0x00000001acaf7824 */ /* 0x100fe200078e0200 */
[C---:B------:R-:W-:Y:S01]  /*19c0*/  IADD3 R2, R28.reuse, 0xb8, RZ ;  /* 0x000000b81c027810 */ /* 0x040fe20007ffe0ff */
[----:B------:R1:W-:Y:S01]  /*19d0*/  STL [R1+0x104], R3 ;  /* 0x0001040301007387 */ /* 0x0003e20000100800 */
[C---:B------:R-:W-:Y:S01]  /*19e0*/  IADD3 R9, R28.reuse, 0x98, RZ ;  /* 0x000000981c097810 */ /* 0x040fe20007ffe0ff */
[----:B------:R-:W-:Y:S01]  /*19f0*/  IMAD.IADD R174, R173, 0x1, R0 ;  /* 0x00000001adae7824 */ /* 0x000fe200078e0200 */
[C---:B------:R-:W-:Y:S01]  /*1a00*/  IADD3 R8, R28.reuse, 0xa0, RZ ;  /* 0x000000a01c087810 */ /* 0x040fe20007ffe0ff */
[----:B------:R2:W-:Y:S01]  /*1a10*/  STL [R1+0x108], R5 ;  /* 0x0001080501007387 */ /* 0x0005e20000100800 */
[----:B------:R-:W-:Y:S01]  /*1a20*/  IADD3 R4, R28, 0xb0, RZ ;  /* 0x000000b01c047810 */ /* 0x000fe20007ffe0ff */
[----:B------:R-:W-:Y:S01]  /*1a30*/  IMAD.IADD R0, R0, 0x1, R241 ;  /* 0x0000000100007824 */ /* 0x000fe200078e02f1 */
[----:B------:R-:W-:Y:S01]  /*1a40*/  IADD3 R204, R106, 0x60, RZ ;  /* 0x000000606acc7810 */ /* 0x000fe20007ffe0ff */
[----:B------:R4:W-:Y:S01]  /*1a50*/  STL [R1+0x70], R2 ;  /* 0x0000700201007387 */ /* 0x0009e20000100800 */
[----:B---3--:R-:W-:Y:S01]  /*1a60*/  SHF.R.S32.HI R6, RZ, 0x1f, R19 ;  /* 0x0000001fff067819 */ /* 0x008fe20000011413 */
[----:B------:R-:W-:Y:S01]  /*1a70*/  IMAD.IADD R247, R176, 0x1, R179 ;  /* 0x00000001b0f77824 */ /* 0x000fe200078e02b3 */
[C---:B------:R-:W-:Y:S01]  /*1a80*/  IADD3 R203, R106.reuse, 0x80, RZ ;  /* 0x000000806acb7810 */ /* 0x040fe20007ffe0ff */
[----:B------:R-:W-:Y:S01]  /*1a90*/  STL [R1+0x9c], R18 ;  /* 0x00009c1201007387 */ /* 0x000fe20000100800 */
[----:B------:R-:W-:-:S02]  /*1aa0*/  IADD3 R202, R106, 0xa0, RZ ;  /* 0x000000a06aca7810 */ /* 0x000fc40007ffe0ff */
[C---:B------:R-:W-:Y:S01]  /*1ab0*/  IADD3 R236, R234.reuse, 0x40, RZ ;  /* 0x00000040eaec7810 */ /* 0x040fe20007ffe0ff */
[----:B------:R3:W-:Y:S01]  /*1ac0*/  STL [R1+0x100], R6 ;  /* 0x0001000601007387 */ /* 0x0007e20000100800 */
[----:B------:R-:W-:Y:S02]  /*1ad0*/  IADD3 R237, R234, 0x80, RZ ;  /* 0x00000080eaed7810 */ /* 0x000fe40007ffe0ff */
[----:B------:R-:W-:Y:S01]  /*1ae0*/  SHF.R.S32.HI R235, RZ, 0x1f, R234 ;  /* 0x0000001fffeb7819 */ /* 0x000fe200000114ea */
[----:B------:R-:W-:Y:S01]  /*1af0*/  STL [R1+0x98], R17 ;  /* 0x0000981101007387 */ /* 0x000fe20000100800 */
[----:B------:R-:W-:Y:S02]  /*1b00*/  SHF.R.S32.HI R228, RZ, 0x1f, R106 ;  /* 0x0000001fffe47819 */ /* 0x000fe4000001146a */
[----:B------:R-:W-:Y:S01]  /*1b10*/  SHF.R.S32.HI R233, RZ, 0x1f, R204 ;  /* 0x0000001fffe97819 */ /* 0x000fe200000114cc */
[----:B------:R-:W-:Y:S01]  /*1b20*/  STL [R1+0x94], R16 ;  /* 0x0000941001007387 */ /* 0x000fe20000100800 */
[----:B-1----:R-:W-:-:S02]  /*1b30*/  SHF.R.S32.HI R3, RZ, 0x1f, R251 ;  /* 0x0000001fff037819 */ /* 0x002fc400000114fb */
[----:B------:R-:W-:Y:S01]  /*1b40*/  SHF.R.S32.HI R3, RZ, 0x1f, R15 ;  /* 0x0000001fff037819 */ /* 0x000fe2000001140f */
[----:B------:R-:W-:Y:S01]  /*1b50*/  STL [R1+0x90], R15 ;  /* 0x0000900f01007387 */ /* 0x000fe20000100800 */
[----:B--2---:R-:W-:Y:S02]  /*1b60*/  SHF.R.S32.HI R5, RZ, 0x1f, R18 ;  /* 0x0000001fff057819 */ /* 0x004fe40000011412 */
[----:B------:R-:W-:Y:S01]  /*1b70*/  SHF.R.S32.HI R232, RZ, 0x1f, R203 ;  /* 0x0000001fffe87819 */ /* 0x000fe200000114cb */
[----:B------:R1:W-:Y:S01]  /*1b80*/  STL [R1+0xf0], R3 ;  /* 0x0000f00301007387 */ /* 0x0003e20000100800 */
[----:B----4-:R-:W-:Y:S02]  /*1b90*/  SHF.R.S32.HI R2, RZ, 0x1f, R2 ;  /* 0x0000001fff027819 */ /* 0x010fe40000011402 */
[----:B------:R-:W-:Y:S01]  /*1ba0*/  SHF.R.S32.HI R231, RZ, 0x1f, R202 ;  /* 0x0000001fffe77819 */ /* 0x000fe200000114ca */
[----:B------:R2:W-:Y:S01]  /*1bb0*/  STL [R1+0xfc], R5 ;  /* 0x0000fc0501007387 */ /* 0x0005e20000100800 */
[----:B------:R-:W-:-:S02]  /*1bc0*/  SHF.R.S32.HI R243, RZ, 0x1f, R236 ;  /* 0x0000001ffff37819 */ /* 0x000fc400000114ec */
[----:B------:R-:W-:Y:S01]  /*1bd0*/  SHF.R.S32.HI R242, RZ, 0x1f, R237 ;  /* 0x0000001ffff27819 */ /* 0x000fe200000114ed */
[----:B------:R-:W-:Y:S01]  /*1be0*/  STL [R1+0x8c], R14 ;  /* 0x00008c0e01007387 */ /* 0x000fe20000100800 */
[----:B---3--:R-:W-:Y:S02]  /*1bf0*/  SHF.R.S32.HI R6, RZ, 0x1f, R17 ;  /* 0x0000001fff067819 */ /* 0x008fe40000011411 */
[C---:B------:R-:W-:Y:S01]  /*1c00*/  IADD3 R11, R111.reuse, 0xc100, RZ ;  /* 0x0000c1006f0b7810 */ /* 0x040fe20007ffe0ff */
[----:B------:R-:W-:Y:S01]  /*1c10*/  STL [R1+0x88], R13 ;  /* 0x0000880d01007387 */ /* 0x000fe20000100800 */
[----:B------:R-:W-:Y:S02]  /*1c20*/  IADD3 R10, R111, 0x100, RZ ;  /* 0x000001006f0a7810 */ /* 0x000fe40007ffe0ff */
[----:B------:R-:W-:Y:S01]  /*1c30*/  SHF.R.S32.HI R230, RZ, 0x1f, R210 ;  /* 0x0000001fffe67819 */ /* 0x000fe200000114d2 */
[----:B------:R3:W-:Y:S01]  /*1c40*/  STL [R1+0xf8], R6 ;  /* 0x0000f80601007387 */ /* 0x0007e20000100800 */
[----:B------:R-:W-:-:S03]  /*1c50*/  SHF.R.S32.HI R229, RZ, 0x1f, R209 ;  /* 0x0000001fffe57819 */ /* 0x000fc600000114d1 */
[----:B------:R-:W-:Y:S04]  /*1c60*/  STL [R1+0x84], R12 ;  /* 0x0000840c01007387 */ /* 0x000fe80000100800 */
[----:B------:R-:W-:Y:S01]  /*1c70*/  STL [R1+0x80], R9 ;  /* 0x0000800901007387 */ /* 0x000fe20000100800 */
[----:B-1----:R-:W-:-:S03]  /*1c80*/  SHF.R.S32.HI R3, RZ, 0x1f, R12 ;  /* 0x0000001fff037819 */ /* 0x002fc6000001140c */
[----:B------:R-:W-:Y:S01]  /*1c90*/  STL [R1+0x7c], R8 ;  /* 0x00007c0801007387 */ /* 0x000fe20000100800 */
[----:B--2---:R-:W-:-:S03]  /*1ca0*/  SHF.R.S32.HI R5, RZ, 0x1f, R16 ;  /* 0x0000001fff057819 */ /* 0x004fc60000011410 */
[----:B------:R1:W-:Y:S04]  /*1cb0*/  STL [R1+0xe4], R3 ;  /* 0x0000e40301007387 */ /* 0x0003e80000100800 */
[----:B------:R2:W-:Y:S04]  /*1cc0*/  STL [R1+0xf4], R5 ;  /* 0x0000f40501007387 */ /* 0x0005e80000100800 */
[----:B------:R-:W-:Y:S01]  /*1cd0*/  STL [R1+0x78], R7 ;  /* 0x0000780701007387 */ /* 0x000fe20000100800 */
[----:B---3--:R-:W-:-:S03]  /*1ce0*/  SHF.R.S32.HI R6, RZ, 0x1f, R14 ;  /* 0x0000001fff067819 */ /* 0x008fc6000001140e */
[----:B------:R-:W-:Y:S04]  /*1cf0*/  STL [R1+0x74], R4 ;  /* 0x0000740401007387 */ /* 0x000fe80000100800 */
[----:B------:R3:W-:Y:S04]  /*1d00*/  STL [R1+0xec], R6 ;  /* 0x0000ec0601007387 */ /* 0x0007e80000100800 */
[----:B------:R-:W-:Y:S04]  /*1d10*/  STL [R1+0xd0], R2 ;  /* 0x0000d00201007387 */ /* 0x000fe80000100800 */
[----:B------:R-:W-:Y:S01]  /*1d20*/  STL [R1+0xcc], R0 ;  /* 0x0000cc0001007387 */ /* 0x000fe20000100800 */
[----:B-1----:R-:W-:-:S02]  /*1d30*/  SHF.R.S32.HI R3, RZ, 0x1f, R7 ;  /* 0x0000001fff037819 */ /* 0x002fc40000011407 */
[----:B--2---:R-:W-:-:S03]  /*1d40*/  SHF.R.S32.HI R5, RZ, 0x1f, R13 ;  /* 0x0000001fff057819 */ /* 0x004fc6000001140d */
[----:B------:R1:W-:Y:S04]  /*1d50*/  STL [R1+0xd8], R3 ;  /* 0x0000d80301007387 */ /* 0x0003e80000100800 */
[----:B------:R2:W-:Y:S01]  /*1d60*/  STL [R1+0xe8], R5 ;  /* 0x0000e80501007387 */ /* 0x0005e20000100800 */
[----:B---3--:R-:W-:-:S05]  /*1d70*/  SHF.R.S32.HI R6, RZ, 0x1f, R9 ;  /* 0x0000001fff067819 */ /* 0x008fca0000011409 */
[----:B------:R3:W-:Y:S01]  /*1d80*/  STL [R1+0xe0], R6 ;  /* 0x0000e00601007387 */ /* 0x0007e20000100800 */
[----:B-1----:R-:W-:Y:S02]  /*1d90*/  SHF.R.S32.HI R3, RZ, 0x1f, R4 ;  /* 0x0000001fff037819 */ /* 0x002fe40000011404 */
[----:B--2---:R-:W-:-:S03]  /*1da0*/  SHF.R.S32.HI R5, RZ, 0x1f, R8 ;  /* 0x0000001fff057819 */ /* 0x004fc60000011408 */
[----:B------:R3:W-:Y:S04]  /*1db0*/  STL [R1+0xd4], R3 ;  /* 0x0000d40301007387 */ /* 0x0007e80000100800 */
[----:B------:R3:W-:Y:S02]  /*1dc0*/  STL [R1+0xdc], R5 ;  /* 0x0000dc0501007387 */ /* 0x0007e40000100800 */
.L_x_5562:
        /* <DEDUP_REMOVED lines=9> */
[----:B---3--:R-:W-:Y:S01]  /*1e60*/  IMAD.WIDE R4, R227, R18, c[0x0][0x350] ;  /* 0x0000d400e3047625 */ /* 0x008fe200078e0212 */
        /* <DEDUP_REMOVED lines=39> */
.L_x_5362:
[----:B-----5:R1:W-:Y:S01]  /*20e0*/  STL [R1+0x58], R15 ;  /* 0x0000580f01007387 */ /* 0x0203e20000100800 */
[----:B------:R-:W-:-:S04]  /*20f0*/  ISETP.NE.U32.AND P0, PT, RZ, c[0x0][0x368], PT ;  /* 0x0000da00ff007a0c */ /* 0x000fc80003f05070 */
[----:B------:R-:W-:-:S13]  /*2100*/  ISETP.NE.AND.EX P0, PT, RZ, c[0x0][0x36c], PT, P0 ;  /* 0x0000db00ff007a0c */ /* 0x000fda0003f05300 */
[----:B------:R-:W-:Y:S05]  /*2110*/  @!P0 BRA `(.L_x_5363) ;  /* 0x0000003000008947 */ /* 0x000fea0003800000 */
[----:B------:R-:W-:-:S05]  /*2120*/  IMAD.WIDE R4, R227, R18, c[0x0][0x368] ;  /* 0x0000da00e3047625 */ /* 0x000fca00078e0212 */
[----:B------:R2:W5:Y:S01]  /*2130*/  LDG.E R27, [R4.64] ;  /* 0x0000000a041b7981 */ /* 0x000562000c1e1900 */
[----:B------:R-:W-:Y:S05]  /*2140*/  BRA `(.L_x_5364) ;  /* 0x0000004000007947 */ /* 0x000fea0003800000 */
.L_x_5363:
[----:B------:R-:W-:Y:S05]  /*2150*/  @!P3 BRA `(.L_x_5364) ;  /* 0x000000300000b947 */ /* 0x000fea0003800000 */
[----:B------:R2:W4:Y:S04]  /*2160*/  LDG.E R6, [R4.64] ;  /* 0x0000000a04067981 */ /* 0x000528000c1e1900 */
[----:B--2---:R-:W4:Y:S02]  /*2170*/  LDG.E R4, [R4.64+0x4] ;  /* 0x0000040a04047981 */ /* 0x004f24000c1e1900 */
[----:B----4-:R-:W-:Y:S02]  /*2180*/  IADD3 R27, -R6, R4, RZ ;  /* 0x00000004061b7210 */ /* 0x010fe40007ffe1ff */
.L_x_5364:
        /* <DEDUP_REMOVED lines=40> */
.L_x_5367:
[----:B------:R-:W-:-:S13]  /*2410*/  ISETP.NE.AND P0, PT, R5, 0x1, PT ;  /* 0x000000010500780c */ /* 0x000fda0003f05270 */
[----:B------:R-:W-:-:S05]  /*2420*/  @P0 IMAD.HI.U32 R3, R0, c[0x0][0x330], RZ ;  /* 0x0000cc0000030a27 */ /* 0x000fca00078e00ff */
[----:B------:R-:W-:Y:S02]  /*2430*/  @P0 SHF.R.U32.HI R0, RZ, c[0x0][0x334], R3 ;  /* 0x0000cd00ff000a19 */ /* 0x000fe40000011603 */
.L_x_5368:
[----:B------:R-:W-:Y:S05]  /*2440*/  BSYNC B0 ;  /* 0x0000000000007941 */ /* 0x000fea0003800000 */
.L_x_5366:
[----:B------:R-:W-:-:S05]  /*2450*/  IMAD R0, R0, R5, c[0x0][0x32c] ;  /* 0x0000cb0000007624 */ /* 0x000fca00078e0205 */
[----:B------:R-:W-:-:S04]  /*2460*/  IMNMX R2, R2, R0, PT ;  /* 0x0000000002027217 */ /* 0x000fc80003800200 */
.L_x_5365:
        /* <DEDUP_REMOVED lines=20> */
.L_x_5371:
[----:B------:R-:W-:-:S13]  /*25b0*/  ISETP.NE.AND P0, PT, R5, 0x1, PT ;  /* 0x000000010500780c */ /* 0x000fda0003f05270 */
[----:B------:R-:W-:-:S05]  /*25c0*/  @P0 IMAD.HI.U32 R3, R0, c[0x0][0x330], RZ ;  /* 0x0000cc0000030a27 */ /* 0x000fca00078e00ff */
[----:B------:R-:W-:Y:S02]  /*25d0*/  @P0 SHF.R.U32.HI R0, RZ, c[0x0][0x334], R3 ;  /* 0x0000cd00ff000a19 */ /* 0x000fe40000011603 */
.L_x_5372:
[----:B------:R-:W-:Y:S05]  /*25e0*/  BSYNC B0 ;  /* 0x0000000000007941 */ /* 0x000fea0003800000 */
.L_x_5370:
[----:B------:R-:W-:-:S05]  /*25f0*/  IMAD R0, R0, c[0x0][0x32c], RZ ;  /* 0x0000cb0000007a24 */ /* 0x000fca00078e02ff */
[----:B------:R-:W-:-:S04]  /*2600*/  IMNMX R2, R2, R0, !PT ;  /* 0x0000000002027217 */ /* 0x000fc80007800200 */
.L_x_5369:
[----:B------:R-:W-:Y:S01]  /*2610*/  SHF.R.S32.HI R6, RZ, 0x1f, R2 ;  /* 0x0000001fff067819 */ /* 0x000fe20000011402 */
[----:B------:R-:W-:Y:S01]  /*2620*/  BSSY B0, `(.L_x_5373) ;  /* 0x0000028000007945 */ /* 0x000fe20003800000 */
[----:B------:R-:W-:Y:S02]  /*2630*/  LOP3.LUT R250, R9, 0xff, RZ, 0xc0, !PT ;  /* 0x000000ff09fa7812 */ /* 0x000fe400078ec0ff */
[----:B------:R-:W-:Y:S01]  /*2640*/  LEA.HI R6, R6, R2, RZ, 0x6 ;  /* 0x0000000206067211 */ /* 0x000fe200078f30ff */
[----:B------:R-:W-:Y:S01]  /*2650*/  IMAD.MOV.U32 R2, RZ, RZ, RZ ;  /* 0x000000ffff027224 */ /* 0x000fe200078e00ff */
[----:B------:R-:W-:Y:S02]  /*2660*/  SHF.R.U32.HI R248, RZ, 0x10, R9 ;  /* 0x00000010fff87819 */ /* 0x000fe40000011609 */
        /* <DEDUP_REMOVED lines=35> */
.L_x_5374:
[----:B------:R-:W-:Y:S05]  /*28a0*/  BSYNC B0 ;  /* 0x0000000000007941 */ /* 0x000fea0003800000 */
.L_x_5373:
        /* <DEDUP_REMOVED lines=115> */
[----:B------:R-:W-:Y:S01]  /*2fe0*/  LOP3.LUT R84, R84, 0x1c0, RZ, 0xc0, !PT ;  /* 0x000001c054547812 */ /* 0x000fe200078ec0ff */
[----:B------:R-:W-:Y:S01]  /*2ff0*/  @!PT LDS RZ, [RZ] ;  /* 0x00000000fffff984 */ /* 0x000fe20000000800 */
[----:B------:R-:W-:Y:S01]  /*3000*/  @!PT LDS RZ, [RZ] ;  /* 0x00000000fffff984 */ /* 0x000fe20000000800 */
[----:B------:R-:W-:Y:S01]  /*3010*/  @!PT LDS RZ, [RZ] ;  /* 0x00000000fffff984 */ /* 0x000fe20000000800 */
[----:B------:R1:W-:Y:S01]  /*3020*/  @P2 LDGSTS.E.BYPASS.LTC128B.128 [R111+0xc100], [R14.64], !P4 ;  /* 0x0c1000000e6f2fae */ /* 0x0003e2000e101d4a */
[----:B------:R-:W-:Y:S02]  /*3030*/  IMAD.SHL.U32 R32, R244, 0x200, RZ ;  /* 0x00000200f4207824 */ /* 0x000fe400078e00ff */
[----:B------:R-:W-:Y:S01]  /*3040*/  SHF.R.U32.HI R85, RZ, 0x3, R84 ;  /* 0x00000003ff557819 */ /* 0x000fe20000011654 */
[----:B------:R1:W-:Y:S01]  /*3050*/  @P2 LDGSTS.E.BYPASS.LTC128B.128 [R111+0xe100], [R14.64+0x80], !P6 ;  /* 0x0e1000800e6f2fae */ /* 0x0003e2000f101d4a */
[----:B------:R-:W-:Y:S02]  /*3060*/  IMAD.MOV.U32 R147, RZ, RZ, c[0x0][0x280] ;  /* 0x0000a000ff937624 */ /* 0x000fe400078e00ff */
[----:B------:R-:W-:Y:S02]  /*3070*/  IMAD.MOV.U32 R146, RZ, RZ, c[0x0][0x290] ;  /* 0x0000a400ff927624 */ /* 0x000fe400078e00ff */
[----:B------:R-:W-:Y:S01]  /*3080*/  IMAD.WIDE.U32 R86, R129, c[0x0][0x1e8], RZ ;  /* 0x00007a0081567a25 */ /* 0x000fe200078e00ff */
[----:B------:R-:W-:-:S02]  /*3090*/  SHF.L.U64.HI R138, R147, R29, c[0x0][0x284] ;  /* 0x0000a100938a7619 */ /* 0x000fc4000001021d */
[----:B------:R-:W-:Y:S01]  /*30a0*/  SHF.L.U64.HI R137, R146, R29, c[0x0][0x294] ;  /* 0x0000a50092897619 */ /* 0x000fe2000001021d */
[----:B------:R-:W-:Y:S01]  /*30b0*/  IMAD.MOV.U32 R135, RZ, RZ, c[0x0][0x27c] ;  /* 0x00009f00ff877624 */ /* 0x000fe200078e00ff */
[----:B------:R-:W-:Y:S01]  /*30c0*/  SHF.L.U32 R147, R147, 0x6, RZ ;  /* 0x0000000693937819 */ /* 0x000fe200000006ff */
        /* <DEDUP_REMOVED lines=23> */
[----:B------:R-:W-:Y:S01]  /*3240*/  BAR.SYNC.DEFER_BLOCKING 0x0 ;  /* 0x0000000000007b1d */ /* 0x000fe20000010000 */
[----:B-1----:R-:W-:-:S05]  /*3250*/  SEL R15, RZ, c[0x0][0x27c], !P3 ;  /* 0x00009f00ff0f7a07 */ /* 0x002fca0005800000 */
[----:B------:R-:W-:Y:S01]  /*3260*/  IMAD.IADD R15, R107, 0x1, R15 ;  /* 0x000000016b0f7824 */ /* 0x000fe200078e020f */
        /* <DEDUP_REMOVED lines=8> */
[----:B------:R-:W-:-:S03]  /*32f0*/  SEL R0, RZ, c[0x0][0x27c], !P2 ;  /* 0x00009f00ff007a07 */ /* 0x000fc60005000000 */
        /* <DEDUP_REMOVED lines=10> */
[----:B------:R-:W-:Y:S01]  /*33a0*/  SHF.R.S32.HI R0, RZ, 0x1f, R24 ;  /* 0x0000001fff007819 */ /* 0x000fe20000011418 */
[----:B------:R4:W-:Y:S01]  /*33b0*/  @P0 LDGSTS.E.BYPASS.LTC128B.128 [R111+0x14100], [R2.64+0x80], !P6 ;  /* 0x14100080026f0fae */ /* 0x0009e2000f101d4a */
[----:B------:R-:W-:Y:S02]  /*33c0*/  @P3 LOP3.LUT R208, R208, 0x8, RZ, 0xfc, !PT ;  /* 0x00000008d0d03812 */ /* 0x000fe400078efcff */
[----:B------:R-:W-:Y:S01]  /*33d0*/  LOP3.LUT R90, R16, 0xfffffff8, RZ, 0xc0, !PT ;  /* 0xfffffff8105a7812 */ /* 0x000fe200078ec0ff */
[----:B------:R4:W-:Y:S01]  /*33e0*/  @P0 LDGSTS.E.BYPASS.LTC128B.128 [R111+0x16100], [R2.64+0x100], !P5 ;  /* 0x16100100026f0fae */ /* 0x0009e2000e901d4a */
[----:B------:R-:W-:-:S02]  /*33f0*/  LOP3.LUT R208, R208, 0xfffffffd, RZ, 0xc0, !PT ;  /* 0xfffffffdd0d07812 */ /* 0x000fc400078ec0ff */
[----:B------:R-:W-:Y:S02]  /*3400*/  SHF.R.S32.HI R128, RZ, 0x3, R16 ;  /* 0x00000003ff807819 */ /* 0x000fe40000011410 */
[----:B------:R-:W-:Y:S01]  /*3410*/  SHF.R.S32.HI R122, RZ, 0x1f, R90 ;  /* 0x0000001fff7a7819 */ /* 0x000fe2000001145a */
[----:B---3--:R-:W-:Y:S01]  /*3420*/  IMAD.MOV.U32 R6, RZ, RZ, R106 ;  /* 0x000000ffff067224 */ /* 0x008fe200078e006a */
[----:B------:R-:W-:Y:S01]  /*3430*/  MOV R7, R228 ;  /* 0x000000e400077202 */ /* 0x000fe20000000f00 */
[----:B------:R-:W-:-:S04]  /*3440*/  IMAD.SHL.U32 R106, R239, 0x8, RZ ;  /* 0x00000008ef6a7824 */ /* 0x000fc800078e00ff */
[----:B--2---:R-:W-:Y:S01]  /*3450*/  IMAD.WIDE.U32 R12, R211, c[0x0][0x280], R6 ;  /* 0x0000a000d30c7a25 */ /* 0x004fe200078e0006 */
[----:B------:R-:W-:-:S03]  /*3460*/  ISETP.GE.AND P2, PT, R106, c[0x0][0x27c], PT ;  /* 0x00009f006a007a0c */ /* 0x000fc60003f46270 */
[----:B-1----:R-:W-:Y:S01]  /*3470*/  IMAD.WIDE.U32 R8, R211, c[0x0][0x290], R6 ;  /* 0x0000a400d3087a25 */ /* 0x002fe200078e0006 */
[----:B------:R-:W-:Y:S02]  /*3480*/  SEL R17, RZ, c[0x0][0x27c], !P2 ;  /* 0x00009f00ff117a07 */ /* 0x000fe40005000000 */
[C---:B------:R-:W-:Y:S01]  /*3490*/  @P0 LEA R6, P1, R143.reuse, R2, 0x1 ;  /* 0x000000028f060211 */ /* 0x040fe200078208ff */
[----:B------:R-:W-:Y:S01]  /*34a0*/  IMAD.IADD R13, R22, 0x1, R13 ;  /* 0x00000001160d7824 */ /* 0x000fe200078e020d */
[----:B------:R-:W-:Y:S01]  /*34b0*/  SHF.R.S32.HI R22, RZ, 0x1f, R15 ;  /* 0x0000001fff167819 */ /* 0x000fe2000001140f */
[----:B------:R-:W-:Y:S01]  /*34c0*/  IMAD.IADD R17, R106, 0x1, R17 ;  /* 0x000000016a117824 */ /* 0x000fe200078e0211 */
[----:B------:R-:W-:Y:S01]  /*34d0*/  @P0 LEA.HI.X R7, R143, R3, R136, 0x1, P1 ;  /* 0x000000038f070211 */ /* 0x000fe200008f0c88 */
[----:B------:R-:W-:Y:S01]  /*34e0*/  IMAD.IADD R9, R23, 0x1, R9 ;  /* 0x0000000117097824 */ /* 0x000fe200078e0209 */
[-C--:B------:R-:W-:Y:S01]  /*34f0*/  LEA.HI R14, R22, R15.reuse, RZ, 0x3 ;  /* 0x0000000f160e7211 */ /* 0x080fe200078f18ff */
[----:B------:R-:W-:Y:S01]  /*3500*/  IMAD.WIDE.U32 R112, R24, c[0x0][0x280], R12 ;  /* 0x0000a00018707a25 */ /* 0x000fe200078e000c */
[----:B------:R-:W-:Y:S01]  /*3510*/  SHF.R.S32.HI R23, RZ, 0x1f, R17 ;  /* 0x0000001fff177819 */ /* 0x000fe20000011411 */
[----:B------:R1:W-:Y:S01]  /*3520*/  @P0 LDGSTS.E.BYPASS.LTC128B.128 [R111+0x13100], [R6.64], !P4 ;  /* 0x13100000066f0fae */ /* 0x0003e2000e101d4a */
[----:B------:R-:W-:Y:S01]  /*3530*/  LEA.HI R25, R22, R15, RZ, 0x6 ;  /* 0x0000000f16197211 */ /* 0x000fe200078f30ff */
[C---:B------:R-:W-:Y:S01]  /*3540*/  IMAD R22, R0.reuse, c[0x0][0x290], RZ ;  /* 0x0000a40000167a24 */ /* 0x040fe200078e02ff */
[CC--:B------:R-:W-:Y:S01]  /*3550*/  LEA.HI R15, R23.reuse, R17.reuse, RZ, 0x3 ;  /* 0x00000011170f7211 */ /* 0x0c0fe200078f18ff */
[----:B------:R1:W-:Y:S01]  /*3560*/  @P0 LDGSTS.E.BYPASS.LTC128B.128 [R111+0x15100], [R6.64+0x80], !P6 ;  /* 0x15100080066f0fae */ /* 0x0003e2000f101d4a */
[----:B------:R-:W-:Y:S01]  /*3570*/  LEA.HI R28, R23, R17, RZ, 0x6 ;  /* 0x00000011171c7211 */ /* 0x000fe200078f30ff */
[----:B------:R-:W-:Y:S01]  /*3580*/  IMAD R17, R0, c[0x0][0x280], RZ ;  /* 0x0000a00000117a24 */ /* 0x000fe200078e02ff */
[----:B------:R-:W-:Y:S01]  /*3590*/  SHF.L.U32 R0, R27, 0x6, RZ ;  /* 0x000000061b007819 */ /* 0x000fe200000006ff */
[----:B------:R1:W-:Y:S01]  /*35a0*/  @P0 LDGSTS.E.BYPASS.LTC128B.128 [R111+0x17100], [R6.64+0x100], !P5 ;  /* 0x17100100066f0fae */ /* 0x0003e2000e901d4a */
[----:B------:R-:W-:Y:S01]  /*35b0*/  LOP3.LUT R12, R84, 0x38, R16, 0xf8, !PT ;  /* 0x00000038540c7812 */ /* 0x000fe200078ef810 */
[----:B------:R-:W-:Y:S01]  /*35c0*/  IMAD.SHL.U32 R13, R25, 0x40, RZ ;  /* 0x00000040190d7824 */ /* 0x000fe200078e00ff */
[----:B------:R-:W-:Y:S01]  /*35d0*/  LOP3.LUT R23, R0, 0xfffff000, RZ, 0xc0, !PT ;  /* 0xfffff00000177812 */ /* 0x000fe200078ec0ff */
[----:B------:R-:W0:Y:S01]  /*35e0*/  LDGDEPBAR ;  /* 0x00000000000079af */ /* 0x000e220000000000 */
[----:B------:R-:W-:Y:S01]  /*35f0*/  IMAD.SHL.U32 R0, R28, 0x40, RZ ;  /* 0x000000401c007824 */ /* 0x000fe200078e00ff */
[----:B------:R-:W-:Y:S01]  /*3600*/  LOP3.LUT R20, R84, 0x38, R15, 0xf8, !PT ;  /* 0x0000003854147812 */ /* 0x000fe200078ef80f */
[----:B----4-:R-:W-:Y:S01]  /*3610*/  IMAD R2, R5, c[0x0][0x2b0], RZ ;  /* 0x0000ac0005027a24 */ /* 0x010fe200078e02ff */
[-C--:B------:R-:W-:Y:S01]  /*3620*/  LOP3.LUT R21, R12, R85.reuse, RZ, 0x3c, !PT ;  /* 0x000000550c157212 */ /* 0x080fe200078e3cff */
[----:B------:R-:W-:Y:S01]  /*3630*/  IMAD R17, R24, c[0x0][0x284], R17 ;  /* 0x0000a10018117a24 */ /* 0x000fe200078e0211 */
[----:B------:R-:W-:Y:S01]  /*3640*/  LOP3.LUT R12, R0, 0xfffff000, RZ, 0xc0, !PT ;  /* 0xfffff000000c7812 */ /* 0x000fe200078ec0ff */
[----:B------:R-:W-:Y:S01]  /*3650*/  IMAD R22, R24, c[0x0][0x294], R22 ;  /* 0x0000a50018167a24 */ /* 0x000fe200078e0216 */
[----:B------:R-:W-:Y:S01]  /*3660*/  LOP3.LUT R0, R20, R85, RZ, 0x3c, !PT ;  /* 0x0000005514007212 */ /* 0x000fe200078e3cff */
[----:B------:R-:W-:Y:S01]  /*3670*/  IMAD.WIDE.U32 R104, R24, c[0x0][0x290], R8 ;  /* 0x0000a40018687a25 */ /* 0x000fe200078e0008 */
[----:B------:R-:W-:-:S02]  /*3680*/  LOP3.LUT P0, RZ, R238, 0x4, RZ, 0xc0, !PT ;  /* 0x00000004eeff7812 */ /* 0x000fc4000780c0ff */
[----:B------:R-:W-:Y:S01]  /*3690*/  IADD3 R130, R0, R12, R32 ;  /* 0x0000000c00827210 */ /* 0x000fe20007ffe020 */
[----:B------:R-:W-:Y:S01]  /*36a0*/  IMAD R2, R4, c[0x0][0x2b4], R2 ;  /* 0x0000ad0004027a24 */ /* 0x000fe200078e0202 */
        /* <DEDUP_REMOVED lines=8> */
[----:B------:R-:W-:Y:S01]  /*3730*/  LOP3.LUT R13, R19, R85, RZ, 0x3c, !PT ;  /* 0x00000055130d7212 */ /* 0x000fe200078e3cff */
[----:B------:R-:W-:Y:S01]  /*3740*/  IMAD.IADD R118, R101, 0x1, R2 ;  /* 0x0000000165767824 */ /* 0x000fe200078e0202 */
[----:B------:R-:W-:-:S02]  /*3750*/  LOP3.LUT R208, R208, 0xffffffef, RZ, 0xc0, !PT ;  /* 0xffffffefd0d07812 */ /* 0x000fc400078ec0ff */
[----:B------:R-:W-:Y:S02]  /*3760*/  LOP3.LUT R0, R85, R84, R0, 0x1e, !PT ;  /* 0x0000005455007212 */ /* 0x000fe400078e1e00 */
[----:B------:R-:W-:Y:S02]  /*3770*/  LOP3.LUT R89, R14, 0xfffffff8, RZ, 0xc0, !PT ;  /* 0xfffffff80e597812 */ /* 0x000fe400078ec0ff */
[----:B------:R-:W-:Y:S02]  /*3780*/  LOP3.LUT R88, R15, 0xfffffff8, RZ, 0xc0, !PT ;  /* 0xfffffff80f587812 */ /* 0x000fe400078ec0ff */
[--C-:B------:R-:W-:Y:S02]  /*3790*/  IADD3 R132, R21, R23, R32.reuse ;  /* 0x0000001715847210 */ /* 0x100fe40007ffe020 */
[----:B------:R-:W-:Y:S02]  /*37a0*/  IADD3 R131, R13, R18, R32 ;  /* 0x000000120d837210 */ /* 0x000fe40007ffe020 */
[----:B------:R-:W-:-:S02]  /*37b0*/  @P0 LOP3.LUT R208, R208, 0x10, RZ, 0xfc, !PT ;  /* 0x00000010d0d00812 */ /* 0x000fc400078efcff */
[----:B------:R-:W-:Y:S02]  /*37c0*/  LOP3.LUT R0, R0, R32, RZ, 0xfc, !PT ;  /* 0x0000002000007212 */ /* 0x000fe400078efcff */
[----:B------:R-:W-:Y:S02]  /*37d0*/  SHF.R.S32.HI R127, RZ, 0x3, R14 ;  /* 0x00000003ff7f7819 */ /* 0x000fe4000001140e */
[----:B------:R-:W-:Y:S02]  /*37e0*/  SHF.R.S32.HI R121, RZ, 0x1f, R89 ;  /* 0x0000001fff797819 */ /* 0x000fe40000011459 */
[----:B------:R-:W-:Y:S02]  /*37f0*/  SHF.R.S32.HI R120, RZ, 0x3, R15 ;  /* 0x00000003ff787819 */ /* 0x000fe4000001140f */
[----:B-1----:R-:W-:Y:S02]  /*3800*/  SHF.R.S32.HI R119, RZ, 0x1f, R88 ;  /* 0x0000001fff777819 */ /* 0x002fe40000011458 */
.L_x_5400:
        /* <DEDUP_REMOVED lines=118> */
.L_x_5380:
[----:B------:R-:W-:Y:S05]  /*3f70*/  BSYNC B0 ;  /* 0x0000000000007941 */ /* 0x000fea0003800000 */
.L_x_5379:
        /* <DEDUP_REMOVED lines=94> */
.L_x_5383:
[----:B------:R-:W-:Y:S05]  /*4560*/  BSYNC B0 ;  /* 0x0000000000007941 */ /* 0x000fea0003800000 */
.L_x_5382:
        /* <DEDUP_REMOVED lines=59> */
.L_x_5385:
[----:B------:R-:W-:Y:S05]  /*4920*/  BSYNC B0 ;  /* 0x0000000000007941 */ /* 0x000fea0003800000 */
.L_x_5384:
        /* <DEDUP_REMOVED lines=59> */
.L_x_5387:
[----:B------:R-:W-:Y:S05]  /*4ce0*/  BSYNC B0 ;  /* 0x0000000000007941 */ /* 0x000fea0003800000 */
.L_x_5386:
        /* <DEDUP_REMOVED lines=59> */
.L_x_5389:
[----:B------:R-:W-:Y:S05]  /*50a0*/  BSYNC B0 ;  /* 0x0000000000007941 */ /* 0x000fea0003800000 */
.L_x_5388:
        /* <DEDUP_REMOVED lines=59> */
.L_x_5391:
[----:B------:R-:W-:Y:S05]  /*5460*/  BSYNC B0 ;  /* 0x0000000000007941 */ /* 0x000fea0003800000 */
.L_x_5390:
        /* <DEDUP_REMOVED lines=59> */
.L_x_5378:
        /* <DEDUP_REMOVED lines=47> */
.L_x_5393:
[----:B------:R-:W-:Y:S05]  /*5b10*/  BSYNC B0 ;  /* 0x0000000000007941 */ /* 0x000fea0003800000 */
.L_x_5392:
        /* <DEDUP_REMOVED lines=162> */
.L_x_5395:
[----:B------:R-:W-:Y:S05]  /*6540*/  BSYNC B0 ;  /* 0x0000000000007941 */ /* 0x000fea0003800000 */
.L_x_5394:
        /* <DEDUP_REMOVED lines=126> */
.L_x_5397:
[----:B------:R-:W-:Y:S05]  /*6d30*/  BSYNC B0 ;  /* 0x0000000000007941 */ /* 0x000fea0003800000 */
.L_x_5396:
        /* <DEDUP_REMOVED lines=129> */
.L_x_5377:
        /* <DEDUP_REMOVED lines=50> */
.L_x_5381:
[----:B--2-4-:R-:W-:Y:S05]  /*7870*/  BSYNC B1 ;  /* 0x0000000000017941 */ /* 0x014fea0003800000 */
.L_x_5376:
[----:B------:R-:W-:Y:S01]  /*7880*/  ISETP.GT.AND P0, PT, R26, R31, PT ;  /* 0x0000001f1a00720c */ /* 0x000fe20003f04270 */
[----:B-1----:R-:W-:Y:S01]  /*7890*/  IMAD R8, R83, c[0x0][0x218], RZ ;  /* 0x0000860053087a24 */ /* 0x002fe200078e02ff */
[C---:B------:R-:W-:Y:S01]  /*78a0*/  ISETP.GE.AND P1, PT, R48.reuse, 0x1, PT ;  /* 0x000000013000780c */ /* 0x040fe20003f26270 */
[----:B------:R-:W-:Y:S01]  /*78b0*/  BSSY B0, `(.L_x_5398) ;  /* 0x0000049000007945 */ /* 0x000fe20003800000 */
[----:B-----5:R-:W-:Y:S01]  /*78c0*/  IADD3 R3, R48, 0x1, RZ ;  /* 0x0000000130037810 */ /* 0x020fe20007ffe0ff */
        /* <DEDUP_REMOVED lines=71> */
.L_x_5399:
[----:B--2---:R-:W-:Y:S05]  /*7d40*/  BSYNC B0 ;  /* 0x0000000000007941 */ /* 0x004fea0003800000 */
.L_x_5398:
        /* <DEDUP_REMOVED lines=40> */
.L_x_5375:
[----:B----4-:R-:W2:Y:S01]  /*7fd0*/  LDL.LU R3, [R1+0xc4] ;  /* 0x0000c40001037983 */ /* 0x010ea20000300800 */
[----:B------:R-:W-:Y:S01]  /*7fe0*/  IMAD.MOV.U32 R4, RZ, RZ, 0x1 ;  /* 0x00000001ff047424 */ /* 0x000fe200078e00ff */
[----:B------:R-:W-:Y:S02]  /*7ff0*/  IADD3 R0, R240, 0x7f, RZ ;  /* 0x0000007ff0007810 */ /* 0x000fe40007ffe0ff */
[----:B------:R-:W2:Y:S02]  /*8000*/  S2R R2, SR_TID.X ;  /* 0x0000000000027919 */ /* 0x000ea40000002100 */
[C---:B------:R-:W-:Y:S02]  /*8010*/  ISETP.NE.AND P4, PT, R4.reuse, c[0x0][0x2c4], PT ;  /* 0x0000b10004007a0c */ /* 0x040fe40003f85270 */
[----:B------:R-:W-:Y:S01]  /*8020*/  ISETP.LE.AND P1, PT, R4, c[0x0][0x32c], PT ;  /* 0x0000cb0004007a0c */ /* 0x000fe20003f23270 */
[----:B--2---:R2:W-:Y:S10]  /*8030*/  STL.64 [R1], R2 ;  /* 0x0000000201007387 */ /* 0x0045f40000100a00 */
[----:B--2---:R-:W-:-:S05]  /*8040*/  @P4 IMAD.HI.U32 R2, R0, c[0x0][0x2c8], RZ ;  /* 0x0000b20000024a27 */ /* 0x004fca00078e00ff */
[----:B------:R-:W-:Y:S01]  /*8050*/  @P4 SHF.R.U32.HI R0, RZ, c[0x0][0x2cc], R2 ;  /* 0x0000b300ff004a19 */ /* 0x000fe20000011602 */
[----:B------:R-:W-:-:S03]  /*8060*/  IMAD.U32 R2, RZ, RZ, UR7 ;  /* 0x00000007ff027e24 */ /* 0x000fc6000f8e00ff */
[----:B------:R-:W-:Y:S02]  /*8070*/  IADD3 R0, R0, 0x1, R199 ;  /* 0x0000000100007810 */ /* 0x000fe40007ffe0c7 */
[----:B-1-3--:R-:W-:-:S03]  /*8080*/  IADD3 R24, P0, R2, 0x4, RZ ;  /* 0x0000000402187810 */ /* 0x00afc60007f1e0ff */
        /* <DEDUP_REMOVED lines=14> */
.L_x_5403:
[----:B------:R-:W-:-:S13]  /*8170*/  ISETP.NE.AND P0, PT, R4, c[0x0][0x32c], PT ;  /* 0x0000cb0004007a0c */ /* 0x000fda0003f05270 */
[----:B------:R-:W-:-:S05]  /*8180*/  @P0 IMAD.HI.U32 R3, R0, c[0x0][0x330], RZ ;  /* 0x0000cc0000030a27 */ /* 0x000fca00078e00ff */
[----:B------:R-:W-:Y:S02]  /*8190*/  @P0 SHF.R.U32.HI R0, RZ, c[0x0][0x334], R3 ;  /* 0x0000cd00ff000a19 */ /* 0x000fe40000011603 */
.L_x_5404:
[----:B------:R-:W-:Y:S05]  /*81a0*/  BSYNC B0 ;  /* 0x0000000000007941 */ /* 0x000fea0003800000 */
.L_x_5402:
[----:B------:R-:W-:-:S05]  /*81b0*/  MOV R3, c[0x0][0x32c] ;  /* 0x0000cb0000037a02 */ /* 0x000fca0000000f00 */
[----:B------:R-:W-:-:S05]  /*81c0*/  IMAD R0, R0, R3, c[0x0][0x32c] ;  /* 0x0000cb0000007624 */ /* 0x000fca00078e0203 */
[----:B------:R-:W-:-:S04]  /*81d0*/  IMNMX R2, R2, R0, PT ;  /* 0x0000000002027217 */ /* 0x000fc80003800200 */
.L_x_5401:
        /* <DEDUP_REMOVED lines=21> */
.L_x_5407:
[----:B------:R-:W-:-:S04]  /*8330*/  MOV R3, c[0x0][0x32c] ;  /* 0x0000cb0000037a02 */ /* 0x000fc80000000f00 */
[----:B------:R-:W-:-:S13]  /*8340*/  ISETP.NE.AND P0, PT, R3, 0x1, PT ;  /* 0x000000010300780c */ /* 0x000fda0003f05270 */
[----:B------:R-:W-:-:S05]  /*8350*/  @P0 IMAD.HI.U32 R3, R0, c[0x0][0x330], RZ ;  /* 0x0000cc0000030a27 */ /* 0x000fca00078e00ff */
[----:B------:R-:W-:Y:S02]  /*8360*/  @P0 SHF.R.U32.HI R0, RZ, c[0x0][0x334], R3 ;  /* 0x0000cd00ff000a19 */ /* 0x000fe40000011603 */
.L_x_5408:
[----:B------:R-:W-:Y:S05]  /*8370*/  BSYNC B0 ;  /* 0x0000000000007941 */ /* 0x000fea0003800000 */
.L_x_5406:
[----:B------:R-:W-:-:S05]  /*8380*/  IMAD R0, R0, c[0x0][0x32c], RZ ;  /* 0x0000cb0000007a24 */ /* 0x000fca00078e02ff */
[----:B------:R-:W-:-:S04]  /*8390*/  IMNMX R2, R2, R0, !PT ;  /* 0x0000000002027217 */ /* 0x000fc80007800200 */
.L_x_5405:
        /* <DEDUP_REMOVED lines=39> */
.L_x_5410:
[----:B------:R-:W-:Y:S05]  /*8610*/  BSYNC B0 ;  /* 0x0000000000007941 */ /* 0x000fea0003800000 */
.L_x_5409:
        /* <DEDUP_REMOVED lines=55> */
[----:B------:R-:W2:Y:S01]  /*8990*/  LDL R0, [R1+0x4c] ;  /* 0x00004c0001007983 */ /* 0x000ea20000100800 */
[----:B------:R-:W-:Y:S01]  /*89a0*/  ISETP.NE.U32.AND P0, PT, RZ, c[0x0][0x340], PT ;  /* 0x0000d000ff007a0c */ /* 0x000fe20003f05070 */
[----:B------:R-:W-:-:S02]  /*89b0*/  ULDC.64 UR4, c[0x0][0x18] ;  /* 0x0000060000047ab9 */ /* 0x000fc40000000a00 */
        /* <DEDUP_REMOVED lines=25> */
[----:B------:R-:W-:Y:S01]  /*8b50*/  IADD3.X R19, RZ, UR6, RZ, P2, !PT ;  /* 0x00000006ff137c10 */ /* 0x000fe200097fe4ff */
[----:B------:R-:W-:Y:S01]  /*8b60*/  @P4 IMAD.HI.U32 R7, R5, c[0x0][0x2c8], RZ ;  /* 0x0000b20005074a27 */ /* 0x000fe200078e00ff */
[----:B--2---:R-:W-:-:S03]  /*8b70*/  SHF.R.S32.HI R4, RZ, 0x1f, R0 ;  /* 0x0000001fff047819 */ /* 0x004fc60000011400 */
[----:B---3--:R-:W-:-:S04]  /*8b80*/  IMAD.WIDE.U32 R2, R0, c[0x0][0x178], RZ ;  /* 0x00005e0000027a25 */ /* 0x008fc800078e00ff */
        /* <DEDUP_REMOVED lines=36> */
.L_x_5567:
[----:B------:R-:W-:Y:S05]  /*8dd0*/  BRA.DIV ~URZ, `(.L_x_5413) ;  /* 0x000140127f007947 */ /* 0x000fea000b800000 */
[----:B------:R3:W4:Y:S02]  /*8de0*/  SHFL.IDX PT, R0, R14, RZ, 0x181f ;  /* 0x00181fff0e007589 */ /* 0x00072400000e0000 */
.L_x_5568:
        /* <DEDUP_REMOVED lines=16> */
.L_x_5415:
[----:B------:R-:W-:Y:S05]  /*8ef0*/  BSYNC B0 ;  /* 0x0000000000007941 */ /* 0x000fea0003800000 */
.L_x_5414:
[----:B------:R-:W-:Y:S05]  /*8f00*/  BRA.DIV ~URZ, `(.L_x_5416) ;  /* 0x00013f627f007947 */ /* 0x000fea000b800000 */
[----:B--2---:R2:W1:Y:S04]  /*8f10*/  SHFL.IDX PT, R4, R12, 0x1, 0x181f ;  /* 0x00381f000c047f89 */ /* 0x00446800000e0000 */
[----:B----4-:R2:W4:Y:S02]  /*8f20*/  SHFL.IDX PT, R0, R14, 0x1, 0x181f ;  /* 0x00381f000e007f89 */ /* 0x01052400000e0000 */
.L_x_5569:
        /* <DEDUP_REMOVED lines=16> */
.L_x_5418:
[----:B------:R-:W-:Y:S05]  /*9030*/  BSYNC B0 ;  /* 0x0000000000007941 */ /* 0x000fea0003800000 */
.L_x_5417:
[----:B------:R-:W-:Y:S05]  /*9040*/  BRA.DIV ~URZ, `(.L_x_5419) ;  /* 0x00013f127f007947 */ /* 0x000fea000b800000 */
[----:B-1----:R1:W2:Y:S02]  /*9050*/  SHFL.IDX PT, R4, R12, 0x2, 0x181f ;  /* 0x00581f000c047f89 */ /* 0x0022a400000e0000 */
.L_x_5570:
[----:B------:R-:W-:Y:S05]  /*9060*/  BRA.DIV ~URZ, `(.L_x_5420) ;  /* 0x00013f727f007947 */ /* 0x000fea000b800000 */
[----:B----4-:R4:W1:Y:S02]  /*9070*/  SHFL.IDX PT, R0, R14, 0x2, 0x181f ;  /* 0x00581f000e007f89 */ /* 0x01086400000e0000 */
.L_x_5571:
        /* <DEDUP_REMOVED lines=16> */
.L_x_5422:
[----:B------:R-:W-:Y:S05]  /*9180*/  BSYNC B0 ;  /* 0x0000000000007941 */ /* 0x000fea0003800000 */
.L_x_5421:
[----:B------:R-:W-:Y:S05]  /*9190*/  BRA.DIV ~URZ, `(.L_x_5423) ;  /* 0x00013ec27f007947 */ /* 0x000fea000b800000 */
[----:B-12---:R-:W1:Y:S04]  /*91a0*/  SHFL.IDX PT, R12, R12, 0x3, 0x181f ;  /* 0x00781f000c0c7f89 */ /* 0x006e6800000e0000 */
[----:B------:R2:W3:Y:S02]  /*91b0*/  SHFL.IDX PT, R0, R14, 0x3, 0x181f ;  /* 0x00781f000e007f89 */ /* 0x0004e400000e0000 */
.L_x_5572:
        /* <DEDUP_REMOVED lines=15> */
[----:B------:R-:W-:Y:S01]  /*92b0*/  STL.64 [R1+0x38], R24 ;  /* 0x0000381801007387 */ /* 0x000fe20000100a00 */
[----:B------:R-:W-:Y:S01]  /*92c0*/  IMAD.U32 R5, RZ, RZ, UR5 ;  /* 0x00000005ff057e24 */ /* 0x000fe2000f8e00ff */
[-C--:B------:R-:W-:Y:S02]  /*92d0*/  @!P0 LEA R8, P1, R234, R0.reuse, 0x1 ;  /* 0x00000000ea088211 */ /* 0x080fe400078208ff */
[----:B------:R-:W-:Y:S01]  /*92e0*/  @!P0 LEA R6, P2, R236, R0, 0x1 ;  /* 0x00000000ec068211 */ /* 0x000fe200078408ff */
[----:B------:R-:W-:Y:S01]  /*92f0*/  STL.64 [R1+0x28], R16 ;  /* 0x0000281001007387 */ /* 0x000fe20000100a00 */
        /* <DEDUP_REMOVED lines=9> */
[----:B------:R-:W-:-:S05]  /*9390*/  @!P0 LEA.HI.X R3, R237, R12, R242, 0x1, P1 ;  /* 0x0000000ced038211 */ /* 0x000fca00008f0cf2 */
[----:B------:R4:W-:Y:S01]  /*93a0*/  @!P0 LDGSTS.E.BYPASS.LTC128B.128 [R111+0x23100], [R2.64], !P5 ;  /* 0x23100000026f8fae */ /* 0x0009e2000e901d4a */
[----:B-1----:R-:W-:-:S03]  /*93b0*/  SHF.R.S32.HI R4, RZ, 0x1f, R21 ;  /* 0x0000001fff047819 */ /* 0x002fc60000011415 */
        /* <DEDUP_REMOVED lines=8> */
[----:B------:R-:W-:-:S04]  /*9440*/  LEA.HI R8, R18, R14, RZ, 0x3 ;  /* 0x0000000e12087211 */ /* 0x000fc800078f18ff */
[----:B------:R-:W-:-:S05]  /*9450*/  LOP3.LUT R0, R8, 0xfffffff8, RZ, 0xc0, !PT ;  /* 0xfffffff808007812 */ /* 0x000fca00078ec0ff */
[----:B------:R-:W-:-:S04]  /*9460*/  IMAD.IADD R0, R14, 0x1, -R0 ;  /* 0x000000010e007824 */ /* 0x000fc800078e0a00 */
[----:B------:R-:W-:-:S05]  /*9470*/  IMAD.SHL.U32 R187, R0, 0x8, RZ ;  /* 0x0000000800bb7824 */ /* 0x000fca00078e00ff */
[C---:B------:R-:W-:Y:S02]  /*9480*/  IADD3 R16, R187.reuse, 0x80, RZ ;  /* 0x00000080bb107810 */ /* 0x040fe40007ffe0ff */
[C---:B------:R-:W-:Y:S02]  /*9490*/  IADD3 R15, R187.reuse, 0x40, RZ ;  /* 0x00000040bb0f7810 */ /* 0x040fe40007ffe0ff */
[----:B------:R-:W-:Y:S02]  /*94a0*/  ISETP.GE.AND P6, PT, R16, c[0x0][0x1d4], PT ;  /* 0x0000750010007a0c */ /* 0x000fe40003fc6270 */
[----:B------:R-:W-:Y:S02]  /*94b0*/  ISETP.GE.AND P5, PT, R187, c[0x0][0x1d4], PT ;  /* 0x00007500bb007a0c */ /* 0x000fe40003fa6270 */
[----:B------:R-:W-:Y:S02]  /*94c0*/  ISETP.GE.AND P4, PT, R15, c[0x0][0x1d4], PT ;  /* 0x000075000f007a0c */ /* 0x000fe40003f86270 */
[----:B------:R-:W-:-:S02]  /*94d0*/  SEL R2, RZ, 0x10, P6 ;  /* 0x00000010ff027807 */ /* 0x000fc40003000000 */
[----:B---3--:R-:W-:Y:S01]  /*94e0*/  SHF.R.S32.HI R17, RZ, 0x3, R8 ;  /* 0x00000003ff117819 */ /* 0x008fe20000011408 */
[----:B------:R-:W-:Y:S01]  /*94f0*/  IMAD.MOV.U32 R21, RZ, RZ, c[0x0][0x2b8] ;  /* 0x0000ae00ff157624 */ /* 0x000fe200078e00ff */
[----:B------:R-:W-:Y:S01]  /*9500*/  BAR.SYNC.DEFER_BLOCKING 0x0 ;  /* 0x0000000000007b1d */ /* 0x000fe20000010000 */
[----:B------:R-:W-:-:S02]  /*9510*/  IMAD.SHL.U32 R168, R23, 0x40, RZ ;  /* 0x0000004017a87824 */ /* 0x000fc400078e00ff */
[----:B------:R-:W-:Y:S01]  /*9520*/  IMAD R196, R0, 0x20, R17 ;  /* 0x0000002000c47824 */ /* 0x000fe200078e0211 */
[----:B------:R-:W-:Y:S01]  /*9530*/  ISETP.NE.AND P1, PT, R21, 0x1, PT ;  /* 0x000000011500780c */ /* 0x000fe20003f25270 */
[----:B------:R-:W-:Y:S02]  /*9540*/  IMAD.MOV.U32 R181, RZ, RZ, RZ ;  /* 0x000000ffffb57224 */ /* 0x000fe400078e00ff */
[----:B------:R-:W-:-:S05]  /*9550*/  IMAD.IADD R2, R196, 0x1, R168 ;  /* 0x00000001c4027824 */ /* 0x000fca00078e02a8 */
        /* <DEDUP_REMOVED lines=149> */
.L_x_5573:
        /* <DEDUP_REMOVED lines=23> */
[----:B----4-:R2:W4:Y:S01]  /*a020*/  SHFL.IDX PT, R8, R5, 0x1, 0x181f ;  /* 0x00381f0005087f89 */ /* 0x01052200000e0000 */
[----:B------:R-:W-:-:S03]  /*a030*/  IMAD.MOV.U32 R9, RZ, RZ, R21 ;  /* 0x000000ffff097224 */ /* 0x000fc600078e0015 */
.L_x_5574:
[----:B--23--:R-:W-:Y:S02]  /*a040*/  IADD3 R6, -R13, 0x10, RZ ;  /* 0x000000100d067810 */ /* 0x00cfe40007ffe1ff */
[----:B------:R-:W-:-:S02]  /*a050*/  IADD3 R4, -R12, 0x10, RZ ;  /* 0x000000100c047810 */ /* 0x000fc40007ffe1ff */
[----:B------:R-:W-:Y:S02]  /*a060*/  LOP3.LUT R6, R6, 0xf, RZ, 0xc0, !PT ;  /* 0x0000000f06067812 */ /* 0x000fe400078ec0ff */
[----:B------:R-:W-:Y:S02]  /*a070*/  LOP3.LUT R4, R4, 0xf, RZ, 0xc0, !PT ;  /* 0x0000000f04047812 */ /* 0x000fe400078ec0ff */
[----:B------:R-:W-:Y:S02]  /*a080*/  IADD3 R6, P1, P0, R6, R0, R14 ;  /* 0x0000000006067210 */ /* 0x000fe4000783e00e */
[----:B------:R-:W-:Y:S02]  /*a090*/  IADD3 R2, -R9, 0x10, RZ ;  /* 0x0000001009027810 */ /* 0x000fe40007ffe1ff */
        /* <DEDUP_REMOVED lines=15> */
.L_x_5425:
[----:B------:R-:W-:Y:S05]  /*a190*/  BSYNC B0 ;  /* 0x0000000000007941 */ /* 0x000fea0003800000 */
.L_x_5424:
        /* <DEDUP_REMOVED lines=12> */
[----:B------:R-:W-:Y:S05]  /*a260*/  CALL.REL.NOINC `($_ZN7cutlass13device_kernelIN5flash19enable_sm80_to_sm89INS1_16FlashAttnFwdSm80INS1_25CollectiveMainloopFwdSm80ILi8ELi2ELb0EN4cute5tupleIJNS5_1CILi128EEENS7_ILi64EEENS7_ILi192EEEEEELi192ENS_10bfloat16_tEfNS_4arch4Sm80ELb0ELb1ELb0ELb1ELb1ELb1ELb1ELb1EEENS1_21CollectiveEpilogueFwdINS6_IJS8_SA_S9_EEENS6_IJNS7_ILi1EEESI_SI_EEESC_SE_Li256ELb1ELb1ELb1ELb0EEENS1_36VarlenDynamicPersistentTileSchedulerILi128ELi64ELi256ELi256ELb1ELb1ELb0ELb1ELb0ELb1EEEEEEEEEvNT_6ParamsE$_ZZN5flash25CollectiveMainloopFwdSm80ILi8ELi2ELb0EN4cute5tupleIJNS1_1CILi128EEENS3_ILi64EEENS3_ILi192EEEEEELi192EN7cutlass10bfloat16_tEfNS8_4arch4Sm80ELb0ELb1ELb0ELb1ELb1ELb1ELb1ELb1EE3mmaINS_16FlashAttnFwdSm80ISC_NS_21CollectiveEpilogueFwdINS2_IJS4_S6_S5_EEENS2_IJNS3_ILi1EEESH_SH_EEES9_SB_Li256ELb1ELb1ELb1ELb0EEENS_36VarlenDynamicPersistentTileSchedulerILi128ELi64ELi256ELi256ELb1ELb1ELb0ELb1ELb0ELb1EEEE13SharedStorageENS1_6TensorINS1_11ArrayEngineIfLm96EEENS1_6LayoutINS2_IJNS2_IJNS3_ILi2EEESS_EEESH_NS3_ILi24EEEEEENS2_IJNS2_IJSH_SS_EEENS3_ILi0EEENS3_ILi4EEEEEEEEEENS_7SoftmaxILi2ELi0EEEEEbRKNSC_6ParamsERT0_RT1_iRKNS_16SeqlenInfoQKNewKILb1ELb1EEENS2_IJiiiiEEERT_ENKUlvE_clEv) ;  /* 0x00015e3000007944 */ /* 0x000fea0003c00000 */
[----:B------:R-:W-:Y:S05]  /*a270*/  BSYNC B2 ;  /* 0x0000000000027941 */ /* 0x000fea0003800000 */
.L_x_5428:
        /* <DEDUP_REMOVED lines=33> */
.L_x_5575:
        /* <DEDUP_REMOVED lines=12> */
[C---:B--2---:R-:W-:Y:S02]  /*a550*/  IADD3 R2, P2, R0.reuse, R22, RZ ;  /* 0x0000001600027210 */ /* 0x044fe40007f5e0ff */
[C---:B------:R-:W-:Y:S02]  /*a560*/  IADD3 R18, P1, R0.reuse, R24, RZ ;  /* 0x0000001800127210 */ /* 0x040fe40007f3e0ff */
[----:B------:R-:W-:Y:S01]  /*a570*/  IADD3 R16, P0, R0, R27, RZ ;  /* 0x0000001b00107210 */ /* 0x000fe20007f1e0ff */
[C---:B----4-:R-:W-:Y:S01]  /*a580*/  IMAD.X R3, R8.reuse, 0x1, R23, P2 ;  /* 0x0000000108037824 */ /* 0x050fe200010e0617 */
[----:B------:R-:W2:Y:S01]  /*a590*/  SHFL.IDX PT, R0, R25, 0x1, 0x181f ;  /* 0x00381f0019007f89 */ /* 0x000ea200000e0000 */
[----:B------:R-:W-:-:S02]  /*a5a0*/  IMAD.X R19, R8, 0x1, R26, P1 ;  /* 0x0000000108137824 */ /* 0x000fc400008e061a */
[----:B------:R-:W-:Y:S01]  /*a5b0*/  IMAD.X R17, R8, 0x1, R28, P0 ;  /* 0x0000000108117824 */ /* 0x000fe200000e061c */
[----:B------:R-:W-:Y:S01]  /*a5c0*/  @!PT LDS RZ, [RZ] ;  /* 0x00000000fffff984 */ /* 0x000fe20000000800 */
[----:B------:R4:W-:Y:S04]  /*a5d0*/  LDGSTS.E.BYPASS.LTC128B.128 [R200+0x6100], [R2.64], !P5 ;  /* 0x0610000002c87fae */ /* 0x0009e8000e901d4a */
[----:B------:R4:W-:Y:S04]  /*a5e0*/  LDGSTS.E.BYPASS.LTC128B.128 [R200+0x8100], [R18.64], !P4 ;  /* 0x0810000012c87fae */ /* 0x0009e8000e101d4a */
[----:B------:R4:W-:Y:S04]  /*a5f0*/  LDGSTS.E.BYPASS.LTC128B.128 [R200+0xa100], [R16.64], !P6 ;  /* 0x0a10000010c87fae */ /* 0x0009e8000f101d4a */
[----:B------:R3:W1:Y:S02]  /*a600*/  SHFL.IDX PT, R8, R9, 0x1, 0x181f ;  /* 0x00381f0009087f89 */ /* 0x00066400000e0000 */
[----:B---3--:R-:W-:-:S02]  /*a610*/  IMAD.MOV.U32 R9, RZ, RZ, R29 ;  /* 0x000000ffff097224 */ /* 0x008fc400078e001d */
.L_x_5576:
[----:B--2-4-:R-:W-:Y:S02]  /*a620*/  IADD3 R2, -R21, 0x10, RZ ;  /* 0x0000001015027810 */ /* 0x014fe40007ffe1ff */
[----:B------:R-:W-:-:S02]  /*a630*/  IADD3 R3, -R20, 0x10, RZ ;  /* 0x0000001014037810 */ /* 0x000fc40007ffe1ff */
[----:B------:R-:W-:Y:S02]  /*a640*/  LOP3.LUT R2, R2, 0xf, RZ, 0xc0, !PT ;  /* 0x0000000f02027812 */ /* 0x000fe400078ec0ff */
[----:B------:R-:W-:Y:S02]  /*a650*/  ISETP.NE.U32.AND P2, PT, R21, RZ, PT ;  /* 0x000000ff1500720c */ /* 0x000fe40003f45070 */
[----:B------:R-:W-:Y:S02]  /*a660*/  IADD3 R18, P1, P0, R2, R0, R22 ;  /* 0x0000000002127210 */ /* 0x000fe4000783e016 */
[----:B------:R-:W-:Y:S02]  /*a670*/  LOP3.LUT R2, R3, 0xf, RZ, 0xc0, !PT ;  /* 0x0000000f03027812 */ /* 0x000fe400078ec0ff */
[----:B------:R-:W-:Y:S02]  /*a680*/  IADD3 R3, -R9, 0x10, RZ ;  /* 0x0000001009037810 */ /* 0x000fe40007ffe1ff */
        /* <DEDUP_REMOVED lines=14> */
.L_x_5430:
[----:B------:R-:W-:Y:S05]  /*a770*/  BSYNC B0 ;  /* 0x0000000000007941 */ /* 0x000fea0003800000 */
.L_x_5429:
        /* <DEDUP_REMOVED lines=12> */
[----:B--2---:R-:W2:Y:S01]  /*a840*/  LDL R102, [R1+0x4] ;  /* 0x0000040001667983 */ /* 0x004ea20000100800 */
[C---:B---3--:R-:W-:Y:S01]  /*a850*/  HMMA.16816.F32.BF16 R16, R4.reuse, R36, RZ ;  /* 0x000000240410723c */ /* 0x048fe200000418ff */
[----:B------:R-:W-:Y:S01]  /*a860*/  IMAD.MOV.U32 R169, RZ, RZ, 0x1 ;  /* 0x00000001ffa97424 */ /* 0x000fe200078e00ff */
[----:B------:R-:W-:Y:S01]  /*a870*/  ULDC UR4, c[0x0][0x324] ;  /* 0x0000c90000047ab9 */ /* 0x000fe20000000800 */
[----:B------:R-:W-:Y:S01]  /*a880*/  LDSM.16.M88.4 R20, [R175] ;  /* 0x00000000af14783b */ /* 0x000fe20000000200 */
[----:B------:R-:W-:Y:S02]  /*a890*/  ULOP3.LUT UR4, URZ, UR4, URZ, 0x33, !UPT ;  /* 0x000000043f047292 */ /* 0x000fe4000f8e333f */
[C---:B------:R-:W-:Y:S01]  /*a8a0*/  ISETP.NE.AND P0, PT, R169.reuse, c[0x0][0x2c4], PT ;  /* 0x0000b100a9007a0c */ /* 0x040fe20003f05270 */
[----:B------:R-:W1:Y:S01]  /*a8b0*/  LDSM.16.M88.4 R52, [R0] ;  /* 0x000000000034783b */ /* 0x000e620000000200 */
[----:B------:R-:W-:Y:S01]  /*a8c0*/  HMMA.16816.F32.BF16 R32, R4, R38, RZ ;  /* 0x000000260420723c */ /* 0x000fe200000418ff */
[----:B------:R-:W-:-:S02]  /*a8d0*/  ISETP.LE.AND P2, PT, R169, c[0x0][0x32c], PT ;  /* 0x0000cb00a9007a0c */ /* 0x000fc40003f43270 */
[----:B------:R-:W-:Y:S04]  /*a8e0*/  LDSM.16.M88.4 R64, [R0+0x1000] ;  /* 0x001000000040783b */ /* 0x000fe80000000200 */
[----:B------:R-:W-:Y:S01]  /*a8f0*/  LDSM.16.M88.4 R72, [R0+0x1800] ;  /* 0x001800000048783b */ /* 0x000fe20000000200 */
[C---:B----4-:R-:W-:Y:S03]  /*a900*/  HMMA.16816.F32.BF16 R28, R4.reuse, R40, RZ ;  /* 0x00000028041c723c */ /* 0x050fe600000418ff */
[----:B------:R-:W-:Y:S04]  /*a910*/  LDSM.16.M88.4 R80, [R2] ;  /* 0x000000000250783b */ /* 0x000fe80000000200 */
[----:B------:R-:W-:Y:S01]  /*a920*/  LDSM.16.M88.4 R92, [R177+0x2000] ;  /* 0x00200000b15c783b */ /* 0x000fe20000000200 */
[C---:B------:R-:W-:Y:S03]  /*a930*/  HMMA.16816.F32.BF16 R36, R4.reuse, R42, RZ ;  /* 0x0000002a0424723c */ /* 0x040fe600000418ff */
[----:B------:R-:W-:Y:S04]  /*a940*/  LDSM.16.M88.4 R88, [R101+0x2000] ;  /* 0x002000006558783b */ /* 0x000fe80000000200 */
[----:B------:R-:W-:Y:S01]  /*a950*/  LDSM.16.M88.4 R96, [R2+0x2000] ;  /* 0x002000000260783b */ /* 0x000fe20000000200 */
[C---:B------:R-:W-:Y:S08]  /*a960*/  HMMA.16816.F32.BF16 R40, R4.reuse, R44, RZ ;  /* 0x0000002c0428723c */ /* 0x040ff000000418ff */
[C---:B------:R-:W-:Y:S08]  /*a970*/  HMMA.16816.F32.BF16 R44, R4.reuse, R46, RZ ;  /* 0x0000002e042c723c */ /* 0x040ff000000418ff */
[C---:B-----5:R-:W-:Y:S08]  /*a980*/  HMMA.16816.F32.BF16 R48, R4.reuse, R56, RZ ;  /* 0x000000380430723c */ /* 0x060ff000000418ff */
[----:B------:R-:W-:Y:S01]  /*a990*/  HMMA.16816.F32.BF16 R24, R4, R58, RZ ;  /* 0x0000003a0418723c */ /* 0x000fe200000418ff */
[----:B------:R-:W3:Y:S04]  /*a9a0*/  LDSM.16.M88.4 R56, [R0+0x800] ;  /* 0x000800000038783b */ /* 0x000ee80000000200 */
[----:B------:R-:W4:Y:S03]  /*a9b0*/  LDSM.16.M88.4 R4, [R174] ;  /* 0x00000000ae04783b */ /* 0x000f260000000200 */
[C---:B------:R-:W-:Y:S08]  /*a9c0*/  HMMA.16816.F32.BF16 R16, R12.reuse, R60, R16 ;  /* 0x0000003c0c10723c */ /* 0x040ff00000041810 */
[C---:B------:R-:W-:Y:S08]  /*a9d0*/  HMMA.16816.F32.BF16 R28, R12.reuse, R68, R28 ;  /* 0x000000440c1c723c */ /* 0x040ff0000004181c */
[C---:B------:R-:W-:Y:S01]  /*a9e0*/  HMMA.16816.F32.BF16 R36, R12.reuse, R70, R36 ;  /* 0x000000460c24723c */ /* 0x040fe20000041824 */
[----:B------:R-:W-:Y:S07]  /*a9f0*/  LDSM.16.M88.4 R68, [R2+0x1000] ;  /* 0x001000000244783b */ /* 0x000fee0000000200 */
[C---:B------:R-:W-:Y:S08]  /*aa00*/  HMMA.16816.F32.BF16 R40, R12.reuse, R76, R40 ;  /* 0x0000004c0c28723c */ /* 0x040ff00000041828 */
[C---:B------:R-:W-:Y:S01]  /*aa10*/  HMMA.16816.F32.BF16 R44, R12.reuse, R78, R44 ;  /* 0x0000004e0c2c723c */ /* 0x040fe2000004182c */
[----:B------:R-:W-:Y:S07]  /*aa20*/  LDSM.16.M88.4 R76, [R2+0x1800] ;  /* 0x00180000024c783b */ /* 0x000fee0000000200 */
[C---:B------:R-:W-:Y:S01]  /*aa30*/  HMMA.16816.F32.BF16 R32, R12.reuse, R62, R32 ;  /* 0x0000003e0c20723c */ /* 0x040fe20000041820 */
[----:B------:R-:W4:Y:S07]  /*aa40*/  LDSM.16.M88.4 R60, [R2+0x800] ;  /* 0x00080000023c783b */ /* 0x000f2e0000000200 */
[C---:B------:R-:W-:Y:S08]  /*aa50*/  HMMA.16816.F32.BF16 R48, R12.reuse, R84, R48 ;  /* 0x000000540c30723c */ /* 0x040ff00000041830 */
[----:B------:R-:W-:Y:S01]  /*aa60*/  HMMA.16816.F32.BF16 R24, R12, R86, R24 ;  /* 0x000000560c18723c */ /* 0x000fe20000041818 */
[----:B------:R-:W-:Y:S07]  /*aa70*/  LDSM.16.M88.4 R84, [R0+0x2000] ;  /* 0x002000000054783b */ /* 0x000fee0000000200 */
[C---:B-1----:R-:W-:Y:S01]  /*aa80*/  HMMA.16816.F32.BF16 R12, R20.reuse, R52, R16 ;  /* 0x00000034140c723c */ /* 0x042fe20000041810 */
[----:B------:R-:W1:Y:S07]  /*aa90*/  LDSM.16.M88.4 R16, [R172+0x4000] ;  /* 0x00400000ac10783b */ /* 0x000e6e0000000200 */
[C---:B---3--:R-:W-:Y:S08]  /*aaa0*/  HMMA.16816.F32.BF16 R28, R20.reuse, R56, R28 ;  /* 0x00000038141c723c */ /* 0x048ff0000004181c */
[C---:B------:R-:W-:Y:S01]  /*aab0*/  HMMA.16816.F32.BF16 R36, R20.reuse, R58, R36 ;  /* 0x0000003a1424723c */ /* 0x040fe20000041824 */
[----:B------:R-:W3:Y:S07]  /*aac0*/  LDSM.16.M88.4 R56, [R177+0x2800] ;  /* 0x00280000b138783b */ /* 0x000eee0000000200 */
[C---:B------:R-:W-:Y:S08]  /*aad0*/  HMMA.16816.F32.BF16 R40, R20.reuse, R64, R40 ;  /* 0x000000401428723c */ /* 0x040ff00000041828 */
[C---:B------:R-:W-:Y:S01]  /*aae0*/  HMMA.16816.F32.BF16 R44, R20.reuse, R66, R44 ;  /* 0x00000042142c723c */ /* 0x040fe2000004182c */
[----:B------:R-:W1:Y:S07]  /*aaf0*/  LDSM.16.M88.4 R64, [R177+0x3000] ;  /* 0x00300000b140783b */ /* 0x000e6e0000000200 */
[C---:B------:R-:W-:Y:S08]  /*ab00*/  HMMA.16816.F32.BF16 R52, R20.reuse, R54, R32 ;  /* 0x000000361434723c */ /* 0x040ff00000041820 */
[C---:B------:R-:W-:Y:S08]  /*ab10*/  HMMA.16816.F32.BF16 R48, R20.reuse, R72, R48 ;  /* 0x000000481430723c */ /* 0x040ff00000041830 */
[----:B------:R-:W-:Y:S01]  /*ab20*/  HMMA.16816.F32.BF16 R24, R20, R74, R24 ;  /* 0x0000004a1418723c */ /* 0x000fe20000041818 */
[----:B------:R-:W1:Y:S04]  /*ab30*/  LDSM.16.M88.4 R72, [R177+0x3800] ;  /* 0x00380000b148783b */ /* 0x000e680000000200 */
[----:B------:R-:W1:Y:S03]  /*ab40*/  LDSM.16.M88.4 R20, [R173+0x4000] ;  /* 0x00400000ad14783b */ /* 0x000e660000000200 */
[C---:B----4-:R-:W-:Y:S08]  /*ab50*/  HMMA.16816.F32.BF16 R12, R4.reuse, R80, R12 ;  /* 0x00000050040c723c */ /* 0x050ff0000004180c */
[C---:B------:R-:W-:Y:S08]  /*ab60*/  HMMA.16816.F32.BF16 R28, R4.reuse, R60, R28 ;  /* 0x0000003c041c723c */ /* 0x040ff0000004181c */
[C---:B------:R-:W-:Y:S01]  /*ab70*/  HMMA.16816.F32.BF16 R36, R4.reuse, R62, R36 ;  /* 0x0000003e0424723c */ /* 0x040fe20000041824 */
[----:B------:R-:W4:Y:S07]  /*ab80*/  LDSM.16.M88.4 R60, [R101+0x2800] ;  /* 0x00280000653c783b */ /* 0x000f2e0000000200 */
[C---:B------:R-:W-:Y:S08]  /*ab90*/  HMMA.16816.F32.BF16 R40, R4.reuse, R68, R40 ;  /* 0x000000440428723c */ /* 0x040ff00000041828 */
[C---:B------:R-:W-:Y:S01]  /*aba0*/  HMMA.16816.F32.BF16 R44, R4.reuse, R70, R44 ;  /* 0x00000046042c723c */ /* 0x040fe2000004182c */
[----:B------:R-:W2:Y:S07]  /*abb0*/  LDSM.16.M88.4 R68, [R101+0x3000] ;  /* 0x003000006544783b */ /* 0x000eae0000000200 */
[C---:B------:R-:W-:Y:S01]  /*abc0*/  HMMA.16816.F32.BF16 R52, R4.reuse, R82, R52 ;  /* 0x000000520434723c */ /* 0x040fe20000041834 */
[----:B------:R-:W-:Y:S07]  /*abd0*/  LDSM.16.M88.4 R80, [R2+0x3800] ;  /* 0x003800000250783b */ /* 0x000fee0000000200 */
[C---:B------:R-:W-:Y:S08]  /*abe0*/  HMMA.16816.F32.BF16 R48, R4.reuse, R76, R48 ;  /* 0x0000004c0430723c */ /* 0x040ff00000041830 */
[----:B------:R-:W-:Y:S01]  /*abf0*/  HMMA.16816.F32.BF16 R24, R4, R78, R24 ;  /* 0x0000004e0418723c */ /* 0x000fe20000041818 */
[----:B------:R-:W2:Y:S07]  /*ac00*/  LDSM.16.M88.4 R76, [R101+0x3800] ;  /* 0x00380000654c783b */ /* 0x000eae0000000200 */
        /* <DEDUP_REMOVED lines=8> */
[C---:B------:R-:W-:Y:S01]  /*ac90*/  HMMA.16816.F32.BF16 R52, R16.reuse, R94, R52 ;  /* 0x0000005e1034723c */ /* 0x040fe20000041834 */
[----:B------:R-:W-:Y:S07]  /*aca0*/  LDSM.16.M88.4 R92, [R101+0x4000] ;  /* 0x00400000655c783b */ /* 0x000fee0000000200 */
[C---:B------:R-:W-:Y:S08]  /*acb0*/  HMMA.16816.F32.BF16 R48, R16.reuse, R72, R48 ;  /* 0x000000481030723c */ /* 0x040ff00000041830 */
[----:B------:R-:W-:Y:S01]  /*acc0*/  HMMA.16816.F32.BF16 R24, R16, R74, R24 ;  /* 0x0000004a1018723c */ /* 0x000fe20000041818 */
[----:B------:R-:W1:Y:S07]  /*acd0*/  LDSM.16.M88.4 R72, [R0+0x3800] ;  /* 0x003800000048783b */ /* 0x000e6e0000000200 */
[C---:B------:R-:W-:Y:S01]  /*ace0*/  HMMA.16816.F32.BF16 R16, R20.reuse, R88, R4 ;  /* 0x000000581410723c */ /* 0x040fe20000041804 */
[----:B------:R-:W1:Y:S07]  /*acf0*/  LDSM.16.M88.4 R4, [R174+0x4000] ;  /* 0x00400000ae04783b */ /* 0x000e6e0000000200 */
[C---:B----4-:R-:W-:Y:S08]  /*ad00*/  HMMA.16816.F32.BF16 R36, R20.reuse, R60, R32 ;  /* 0x0000003c1424723c */ /* 0x050ff00000041820 */
[C---:B------:R-:W-:Y:S01]  /*ad10*/  HMMA.16816.F32.BF16 R32, R20.reuse, R62, R28 ;  /* 0x0000003e1420723c */ /* 0x040fe2000004181c */
[----:B------:R-:W4:Y:S07]  /*ad20*/  LDSM.16.M88.4 R60, [R2+0x2800] ;  /* 0x00280000023c783b */ /* 0x000f2e0000000200 */
[C---:B--2---:R-:W-:Y:S08]  /*ad30*/  HMMA.16816.F32.BF16 R28, R20.reuse, R68, R40 ;  /* 0x00000044141c723c */ /* 0x044ff00000041828 */
[C---:B------:R-:W-:Y:S01]  /*ad40*/  HMMA.16816.F32.BF16 R44, R20.reuse, R70, R44 ;  /* 0x00000046142c723c */ /* 0x040fe2000004182c */
[----:B------:R-:W2:Y:S07]  /*ad50*/  LDSM.16.M88.4 R68, [R2+0x3000] ;  /* 0x003000000244783b */ /* 0x000eae0000000200 */
[C---:B------:R-:W-:Y:S01]  /*ad60*/  HMMA.16816.F32.BF16 R52, R20.reuse, R90, R52 ;  /* 0x0000005a1434723c */ /* 0x040fe20000041834 */
[----:B------:R-:W-:Y:S07]  /*ad70*/  LDSM.16.M88.4 R88, [R177+0x4000] ;  /* 0x00400000b158783b */ /* 0x000fee0000000200 */
[C---:B------:R-:W-:Y:S08]  /*ad80*/  HMMA.16816.F32.BF16 R48, R20.reuse, R76, R48 ;  /* 0x0000004c1430723c */ /* 0x040ff00000041830 */
[----:B------:R-:W-:Y:S01]  /*ad90*/  HMMA.16816.F32.BF16 R24, R20, R78, R24 ;  /* 0x0000004e1418723c */ /* 0x000fe20000041818 */
[----:B------:R-:W2:Y:S04]  /*ada0*/  LDSM.16.M88.4 R20, [R172+0x8000] ;  /* 0x00800000ac14783b */ /* 0x000ea80000000200 */
[----:B------:R-:W-:Y:S03]  /*adb0*/  LDSM.16.M88.4 R76, [R177+0x5800] ;  /* 0x00580000b14c783b */ /* 0x000fe60000000200 */
[C---:B-1----:R-:W-:Y:S08]  /*adc0*/  HMMA.16816.F32.BF16 R16, R12.reuse, R84, R16 ;  /* 0x000000540c10723c */ /* 0x042ff00000041810 */
[C---:B---3--:R-:W-:Y:S08]  /*add0*/  HMMA.16816.F32.BF16 R40, R12.reuse, R56, R36 ;  /* 0x000000380c28723c */ /* 0x048ff00000041824 */
[C---:B------:R-:W-:Y:S01]  /*ade0*/  HMMA.16816.F32.BF16 R36, R12.reuse, R58, R32 ;  /* 0x0000003a0c24723c */ /* 0x040fe20000041820 */
[----:B------:R-:W1:Y:S07]  /*adf0*/  LDSM.16.M88.4 R56, [R177+0x4800] ;  /* 0x00480000b138783b */ /* 0x000e6e0000000200 */
[C---:B------:R-:W-:Y:S08]  /*ae00*/  HMMA.16816.F32.BF16 R32, R12.reuse, R64, R28 ;  /* 0x000000400c20723c */ /* 0x040ff0000004181c */
[C---:B------:R-:W-:Y:S01]  /*ae10*/  HMMA.16816.F32.BF16 R28, R12.reuse, R66, R44 ;  /* 0x000000420c1c723c */ /* 0x040fe2000004182c */
[----:B------:R-:W3:Y:S07]  /*ae20*/  LDSM.16.M88.4 R64, [R177+0x5000] ;  /* 0x00500000b140783b */ /* 0x000eee0000000200 */
[C---:B------:R-:W-:Y:S01]  /*ae30*/  HMMA.16816.F32.BF16 R52, R12.reuse, R86, R52 ;  /* 0x000000560c34723c */ /* 0x040fe20000041834 */
[----:B------:R-:W-:Y:S07]  /*ae40*/  LDSM.16.M88.4 R84, [R0+0x4000] ;  /* 0x004000000054783b */ /* 0x000fee0000000200 */
[C---:B------:R-:W-:Y:S08]  /*ae50*/  HMMA.16816.F32.BF16 R48, R12.reuse, R72, R48 ;  /* 0x000000480c30723c */ /* 0x040ff00000041830 */
[----:B------:R-:W-:Y:S01]  /*ae60*/  HMMA.16816.F32.BF16 R24, R12, R74, R24 ;  /* 0x0000004a0c18723c */ /* 0x000fe20000041818 */
[----:B------:R-:W-:Y:S07]  /*ae70*/  LDSM.16.M88.4 R72, [R101+0x5000] ;  /* 0x005000006548783b */ /* 0x000fee0000000200 */
[C---:B------:R-:W-:Y:S01]  /*ae80*/  HMMA.16816.F32.BF16 R12, R4.reuse, R96, R16 ;  /* 0x00000060040c723c */ /* 0x040fe20000041810 */
[----:B------:R-:W1:Y:S07]  /*ae90*/  LDSM.16.M88.4 R16, [R173+0x8000] ;  /* 0x00800000ad10783b */ /* 0x000e6e0000000200 */
[C---:B----4-:R-:W-:Y:S08]  /*aea0*/  HMMA.16816.F32.BF16 R44, R4.reuse, R60, R40 ;  /* 0x0000003c042c723c */ /* 0x050ff00000041828 */
[C---:B------:R-:W-:Y:S01]  /*aeb0*/  HMMA.16816.F32.BF16 R40, R4.reuse, R62, R36 ;  /* 0x0000003e0428723c */ /* 0x040fe20000041824 */
[----:B------:R-:W4:Y:S07]  /*aec0*/  LDSM.16.M88.4 R60, [R101+0x4800] ;  /* 0x00480000653c783b */ /* 0x000f2e0000000200 */
[C---:B--2---:R-:W-:Y:S08]  /*aed0*/  HMMA.16816.F32.BF16 R36, R4.reuse, R68, R32 ;  /* 0x000000440424723c */ /* 0x044ff00000041820 */
[C---:B------:R-:W-:Y:S01]  /*aee0*/  HMMA.16816.F32.BF16 R32, R4.reuse, R70, R28 ;  /* 0x000000460420723c */ /* 0x040fe2000004181c */
[----:B------:R-:W-:Y:S07]  /*aef0*/  LDSM.16.M88.4 R68, [R0+0x5800] ;  /* 0x005800000044783b */ /* 0x000fee0000000200 */
[C---:B------:R-:W-:Y:S08]  /*af00*/  HMMA.16816.F32.BF16 R52, R4.reuse, R98, R52 ;  /* 0x000000620434723c */ /* 0x040ff00000041834 */
[C---:B------:R-:W-:Y:S08]  /*af10*/  HMMA.16816.F32.BF16 R28, R4.reuse, R80, R48 ;  /* 0x00000050041c723c */ /* 0x040ff00000041830 */
[----:B------:R-:W-:Y:S01]  /*af20*/  HMMA.16816.F32.BF16 R24, R4, R82, R24 ;  /* 0x000000520418723c */ /* 0x000fe20000041818 */
[----:B------:R-:W2:Y:S07]  /*af30*/  LDSM.16.M88.4 R80, [R101+0x5800] ;  /* 0x005800006550783b */ /* 0x000eae0000000200 */
[C---:B------:R-:W-:Y:S01]  /*af40*/  HMMA.16816.F32.BF16 R4, R20.reuse, R88, R12 ;  /* 0x000000581404723c */ /* 0x040fe2000004180c */
[----:B------:R-:W2:Y:S07]  /*af50*/  LDSM.16.M88.4 R12, [R175+0x8000] ;  /* 0x00800000af0c783b */ /* 0x000eae0000000200 */
[C---:B-1----:R-:W-:Y:S08]  /*af60*/  HMMA.16816.F32.BF16 R48, R20.reuse, R56, R44 ;  /* 0x000000381430723c */ /* 0x042ff0000004182c */
[C---:B------:R-:W-:Y:S01]  /*af70*/  HMMA.16816.F32.BF16 R44, R20.reuse, R58, R40 ;  /* 0x0000003a142c723c */ /* 0x040fe20000041828 */
[----:B------:R-:W-:Y:S07]  /*af80*/  LDSM.16.M88.4 R56, [R0+0x4800] ;  /* 0x004800000038783b */ /* 0x000fee0000000200 */
[C---:B---3--:R-:W-:Y:S08]  /*af90*/  HMMA.16816.F32.BF16 R40, R20.reuse, R64, R36 ;  /* 0x000000401428723c */ /* 0x048ff00000041824 */
[C---:B------:R-:W-:Y:S01]  /*afa0*/  HMMA.16816.F32.BF16 R36, R20.reuse, R66, R32 ;  /* 0x000000421424723c */ /* 0x040fe20000041820 */
[----:B------:R1:W-:Y:S07]  /*afb0*/  LDSM.16.M88.4 R64, [R0+0x5000] ;  /* 0x005000000040783b */ /* 0x0003ee0000000200 */
[C---:B------:R-:W-:Y:S08]  /*afc0*/  HMMA.16816.F32.BF16 R52, R20.reuse, R90, R52 ;  /* 0x0000005a1434723c */ /* 0x040ff00000041834 */
[C---:B------:R-:W-:Y:S08]  /*afd0*/  HMMA.16816.F32.BF16 R32, R20.reuse, R76, R28 ;  /* 0x0000004c1420723c */ /* 0x040ff0000004181c */
[----:B------:R-:W-:Y:S01]  /*afe0*/  HMMA.16816.F32.BF16 R24, R20, R78, R24 ;  /* 0x0000004e1418723c */ /* 0x000fe20000041818 */
[----:B------:R-:W-:Y:S01]  /*aff0*/  LDSM.16.M88.4 R76, [R2+0x4000] ;  /* 0x00400000024c783b */ /* 0x000fe20000000200 */
[----:B-1----:R-:W-:-:S04]  /*b000*/  SHF.R.S32.HI R0, RZ, 0x1f, R100 ;  /* 0x0000001fff007819 */ /* 0x002fc80000011464 */
[CC--:B------:R-:W-:Y:S02]  /*b010*/  LEA.HI R3, R0.reuse, R100.reuse, RZ, 0x2 ;  /* 0x0000006400037211 */ /* 0x0c0fe400078f10ff */
[----:B------:R-:W-:Y:S01]  /*b020*/  HMMA.16816.F32.BF16 R20, R16, R92, R4 ;  /* 0x0000005c1014723c */ /* 0x000fe20000041804 */
[----:B------:R-:W1:Y:S01]  /*b030*/  LDSM.16.M88.4 R4, [R174+0x8000] ;  /* 0x00800000ae04783b */ /* 0x000e620000000200 */
[----:B------:R-:W-:-:S04]  /*b040*/  LEA.HI R0, R0, R100, RZ, 0x5 ;  /* 0x0000006400007211 */ /* 0x000fc800078f28ff */
[----:B------:R-:W-:Y:S02]  /*b050*/  LOP3.LUT R8, R0, 0xffffffe0, RZ, 0xc0, !PT ;  /* 0xffffffe000087812 */ /* 0x000fe400078ec0ff */
[----:B------:R-:W-:Y:S01]  /*b060*/  HMMA.16816.F32.BF16 R28, R16, R94, R52 ;  /* 0x0000005e101c723c */ /* 0x000fe20000041834 */
[----:B------:R-:W3:Y:S01]  /*b070*/  LDSM.16.M88.4 R52, [R2+0x4800] ;  /* 0x004800000234783b */ /* 0x000ee20000000200 */
[----:B------:R-:W-:-:S06]  /*b080*/  SHF.R.S32.HI R9, RZ, 0x1f, R0 ;  /* 0x0000001fff097819 */ /* 0x000fcc0000011400 */
[C---:B----4-:R-:W-:Y:S08]  /*b090*/  HMMA.16816.F32.BF16 R48, R16.reuse, R60, R48 ;  /* 0x0000003c1030723c */ /* 0x050ff00000041830 */
[C---:B------:R-:W-:Y:S08]  /*b0a0*/  HMMA.16816.F32.BF16 R44, R16.reuse, R62, R44 ;  /* 0x0000003e102c723c */ /* 0x040ff0000004182c */
[C---:B------:R-:W-:Y:S08]  /*b0b0*/  HMMA.16816.F32.BF16 R40, R16.reuse, R72, R40 ;  /* 0x000000481028723c */ /* 0x040ff00000041828 */
[C---:B------:R-:W-:Y:S08]  /*b0c0*/  HMMA.16816.F32.BF16 R36, R16.reuse, R74, R36 ;  /* 0x0000004a1024723c */ /* 0x040ff00000041824 */
[C---:B--2---:R-:W-:Y:S08]  /*b0d0*/  HMMA.16816.F32.BF16 R32, R16.reuse, R80, R32 ;  /* 0x000000501020723c */ /* 0x044ff00000041820 */
[----:B------:R-:W-:Y:S08]  /*b0e0*/  HMMA.16816.F32.BF16 R24, R16, R82, R24 ;  /* 0x000000521018723c */ /* 0x000ff00000041818 */
[C---:B------:R-:W-:Y:S08]  /*b0f0*/  HMMA.16816.F32.BF16 R16, R12.reuse, R84, R20 ;  /* 0x000000540c10723c */ /* 0x040ff00000041814 */
[C---:B------:R-:W-:Y:S08]  /*b100*/  HMMA.16816.F32.BF16 R20, R12.reuse, R86, R28 ;  /* 0x000000560c14723c */ /* 0x040ff0000004181c */
[----:B------:R-:W-:Y:S01]  /*b110*/  HMMA.16816.F32.BF16 R28, R12, R70, R24 ;  /* 0x000000460c1c723c */ /* 0x000fe20000041818 */
[----:B------:R-:W2:Y:S07]  /*b120*/  LDSM.16.M88.4 R24, [R2+0x5000] ;  /* 0x005000000218783b */ /* 0x000eae0000000200 */
[----:B-1----:R-:W-:Y:S01]  /*b130*/  HMMA.16816.F32.BF16 R60, R4, R76, R16 ;  /* 0x0000004c043c723c */ /* 0x002fe20000041810 */
[----:B------:R1:W4:Y:S07]  /*b140*/  LDSM.16.M88.4 R16, [R2+0x5800] ;  /* 0x005800000210783b */ /* 0x00032e0000000200 */
[C---:B------:R-:W-:Y:S08]  /*b150*/  HMMA.16816.F32.BF16 R48, R12.reuse, R56, R48 ;  /* 0x000000380c30723c */ /* 0x040ff00000041830 */
[----:B------:R-:W-:Y:S01]  /*b160*/  HMMA.16816.F32.BF16 R44, R12, R58, R44 ;  /* 0x0000003a0c2c723c */ /* 0x000fe2000004182c */
[----:B-1----:R-:W-:-:S07]  /*b170*/  LOP3.LUT R2, R3, 0xfffffffc, RZ, 0xc0, !PT ;  /* 0xfffffffc03027812 */ /* 0x002fce00078ec0ff */
[----:B------:R-:W-:Y:S01]  /*b180*/  HMMA.16816.F32.BF16 R40, R12, R64, R40 ;  /* 0x000000400c28723c */ /* 0x000fe20000041828 */
[----:B------:R-:W-:Y:S01]  /*b190*/  SHF.R.S32.HI R3, RZ, 0x5, R0 ;  /* 0x00000005ff037819 */ /* 0x000fe20000011400 */
[C---:B------:R-:W-:Y:S02]  /*b1a0*/  IMAD.IADD R0, R100.reuse, 0x1, -R8 ;  /* 0x0000000164007824 */ /* 0x040fe400078e0a08 */
[----:B------:R-:W-:Y:S01]  /*b1b0*/  IMAD.IADD R2, R100, 0x1, -R2 ;  /* 0x0000000164027824 */ /* 0x000fe200078e0a02 */
[----:B------:R-:W-:-:S03]  /*b1c0*/  LEA.HI R9, R9, R3, RZ, 0x3 ;  /* 0x0000000309097211 */ /* 0x000fc600078f18ff */
[----:B------:R-:W-:Y:S01]  /*b1d0*/  HMMA.16816.F32.BF16 R36, R12, R66, R36 ;  /* 0x000000420c24723c */ /* 0x000fe20000041824 */
[----:B------:R-:W-:-:S04]  /*b1e0*/  LEA.HI R8, R2, R2, RZ, 0x1 ;  /* 0x0000000202087211 */ /* 0x000fc800078f08ff */
[----:B------:R-:W-:-:S03]  /*b1f0*/  LOP3.LUT R8, R8, 0x1ffffffe, RZ, 0xc0, !PT ;  /* 0x1ffffffe08087812 */ /* 0x000fc600078ec0ff */
[----:B------:R-:W-:Y:S02]  /*b200*/  HMMA.16816.F32.BF16 R32, R12, R68, R32 ;  /* 0x000000440c20723c */ /* 0x000fe40000041820 */
[----:B------:R-:W-:-:S04]  /*b210*/  IMAD.IADD R2, R2, 0x1, -R8 ;  /* 0x0000000102027824 */ /* 0x000fc800078e0a08 */
[----:B------:R-:W-:Y:S01]  /*b220*/  IMAD.SHL.U32 R222, R2, 0x8, RZ ;  /* 0x0000000802de7824 */ /* 0x000fe200078e00ff */
[----:B------:R-:W-:Y:S01]  /*b230*/  SHF.R.S32.HI R13, RZ, 0x1f, R0 ;  /* 0x0000001fff0d7819 */ /* 0x000fe20000011400 */
[----:B------:R-:W-:Y:S01]  /*b240*/  HMMA.16816.F32.BF16 R56, R4, R78, R20 ;  /* 0x0000004e0438723c */ /* 0x000fe20000041814 */
[----:B------:R-:W-:Y:S02]  /*b250*/  LOP3.LUT R12, R9, 0xffffff8, RZ, 0xc0, !PT ;  /* 0x0ffffff8090c7812 */ /* 0x000fe400078ec0ff */
[----:B------:R-:W-:-:S03]  /*b260*/  LEA.HI R9, R13, R0, RZ, 0x2 ;  /* 0x000000000d097211 */ /* 0x000fc600078f10ff */
[----:B------:R-:W-:Y:S01]  /*b270*/  IMAD.IADD R3, R3, 0x1, -R12 ;  /* 0x0000000103037824 */ /* 0x000fe200078e0a0c */
[----:B------:R-:W-:Y:S01]  /*b280*/  SHF.R.S32.HI R225, RZ, 0x2, R9 ;  /* 0x00000002ffe17819 */ /* 0x000fe20000011409 */
[----:B---3--:R-:W-:Y:S02]  /*b290*/  HMMA.16816.F32.BF16 R48, R4, R52, R48 ;  /* 0x000000340430723c */ /* 0x008fe40000041830 */
[----:B------:R-:W-:Y:S02]  /*b2a0*/  IMAD.SHL.U32 R223, R3, 0x10, RZ ;  /* 0x0000001003df7824 */ /* 0x000fe400078e00ff */
[----:B------:R-:W-:-:S04]  /*b2b0*/  IMAD R2, R102, 0x80, R225 ;  /* 0x0000008066027824 */ /* 0x000fc800078e02e1 */
[----:B------:R-:W-:Y:S01]  /*b2c0*/  HMMA.16816.F32.BF16 R44, R4, R54, R44 ;  /* 0x00000036042c723c */ /* 0x000fe2000004182c */
[----:B------:R-:W-:-:S05]  /*b2d0*/  IADD3 R8, R222, R2, R223 ;  /* 0x00000002de087210 */ /* 0x000fca0007ffe0df */
[----:B------:R-:W-:Y:S02]  /*b2e0*/  @P0 IMAD.HI.U32 R2, R8, c[0x0][0x2c8], RZ ;  /* 0x0000b20008020a27 */ /* 0x000fe400078e00ff */
[----:B--2---:R-:W-:Y:S03]  /*b2f0*/  HMMA.16816.F32.BF16 R40, R4, R24, R40 ;  /* 0x000000180428723c */ /* 0x004fe60000041828 */
[----:B------:R-:W-:Y:S02]  /*b300*/  @P0 SHF.R.U32.HI R8, RZ, c[0x0][0x2cc], R2 ;  /* 0x0000b300ff080a19 */ /* 0x000fe40000011602 */
[----:B------:R-:W-:-:S03]  /*b310*/  LOP3.LUT R2, R9, 0x7ffffffc, RZ, 0xc0, !PT ;  /* 0x7ffffffc09027812 */ /* 0x000fc600078ec0ff */
[----:B------:R-:W1:Y:S01]  /*b320*/  SHFL.IDX PT, R3, R8, RZ, 0x1c1f ;  /* 0x001c1fff08037589 */ /* 0x000e6200000e0000 */
[----:B------:R-:W-:Y:S01]  /*b330*/  HMMA.16816.F32.BF16 R36, R4, R26, R36 ;  /* 0x0000001a0424723c */ /* 0x000fe20000041824 */
[----:B------:R-:W-:Y:S01]  /*b340*/  IMAD.IADD R2, R0, 0x1, -R2 ;  /* 0x0000000100027824 */ /* 0x000fe200078e0a02 */
[----:B------:R-:W-:-:S03]  /*b350*/  IADD3 R0, R199, 0x1, -R168 ;  /* 0x00000001c7007810 */ /* 0x000fc60007ffe8a8 */
[----:B------:R-:W-:-:S03]  /*b360*/  IMAD.SHL.U32 R197, R2, 0x2, RZ ;  /* 0x0000000202c57824 */ /* 0x000fc600078e00ff */
[----:B----4-:R-:W-:Y:S02]  /*b370*/  HMMA.16816.F32.BF16 R32, R4, R16, R32 ;  /* 0x000000100420723c */ /* 0x010fe40000041820 */
[----:B------:R-:W-:-:S06]  /*b380*/  IADD3 R0, -R198, R0, -R197 ;  /* 0x00000000c6007210 */ /* 0x000fcc0007ffe9c5 */
[----:B------:R-:W-:Y:S07]  /*b390*/  HMMA.16816.F32.BF16 R28, R4, R18, R28 ;  /* 0x00000012041c723c */ /* 0x000fee000004181c */
[C---:B------:R-:W-:Y:S02]  /*b3a0*/  IADD3 R4, R0.reuse, c[0x0][0x328], RZ ;  /* 0x0000ca0000047a10 */ /* 0x040fe40007ffe0ff */
[----:B------:R-:W-:Y:S02]  /*b3b0*/  IADD3 R5, R0, UR4, RZ ;  /* 0x0000000400057c10 */ /* 0x000fe4000fffe0ff */
[----:B------:R-:W-:Y:S01]  /*b3c0*/  IADD3 R6, -R197, R199, -R168 ;  /* 0x000000c7c5067210 */ /* 0x000fe20007ffe9a8 */
[----:B-1----:R-:W-:-:S02]  /*b3d0*/  IMAD.IADD R2, R4, 0x1, R3 ;  /* 0x0000000104027824 */ /* 0x002fc400078e0203 */
[----:B------:R-:W-:-:S03]  /*b3e0*/  IMAD.IADD R0, R5, 0x1, R3 ;  /* 0x0000000105007824 */ /* 0x000fc600078e0203 */
        /* <DEDUP_REMOVED lines=12> */
.L_x_5435:
[----:B------:R-:W-:-:S13]  /*b4b0*/  ISETP.NE.AND P0, PT, R169, c[0x0][0x32c], PT ;  /* 0x0000cb00a9007a0c */ /* 0x000fda0003f05270 */
[----:B------:R-:W-:-:S05]  /*b4c0*/  @P0 IMAD.HI.U32 R7, R3, c[0x0][0x330], RZ ;  /* 0x0000cc0003070a27 */ /* 0x000fca00078e00ff */
[----:B------:R-:W-:Y:S02]  /*b4d0*/  @P0 SHF.R.U32.HI R3, RZ, c[0x0][0x334], R7 ;  /* 0x0000cd00ff030a19 */ /* 0x000fe40000011607 */
.L_x_5436:
[----:B------:R-:W-:Y:S05]  /*b4e0*/  BSYNC B0 ;  /* 0x0000000000007941 */ /* 0x000fea0003800000 */
.L_x_5434:
[----:B------:R-:W-:-:S04]  /*b4f0*/  IMAD R3, R3, c[0x0][0x32c], -R168 ;  /* 0x0000cb0003037a24 */ /* 0x000fc800078e0aa8 */
[----:B------:R-:W-:-:S05]  /*b500*/  IMAD.IADD R3, R3, 0x1, -R197 ;  /* 0x0000000103037824 */ /* 0x000fca00078e0ac5 */
[----:B------:R-:W-:Y:S02]  /*b510*/  IADD3 R7, R3, c[0x0][0x32c], RZ ;  /* 0x0000cb0003077a10 */ /* 0x000fe40007ffe0ff */
[----:B------:R-:W-:Y:S02]  /*b520*/  IMNMX R0, R0, R3, !PT ;  /* 0x0000000300007217 */ /* 0x000fe40007800200 */
[----:B------:R-:W-:Y:S02]  /*b530*/  IMNMX R2, R2, R7, PT ;  /* 0x0000000702027217 */ /* 0x000fe40003800200 */
.L_x_5433:
        /* <DEDUP_REMOVED lines=64> */
.L_x_5439:
[----:B------:R-:W-:-:S13]  /*b940*/  ISETP.NE.AND P0, PT, R169, c[0x0][0x32c], PT ;  /* 0x0000cb00a9007a0c */ /* 0x000fda0003f05270 */
[----:B------:R-:W-:-:S05]  /*b950*/  @P0 IMAD.HI.U32 R4, R3, c[0x0][0x330], RZ ;  /* 0x0000cc0003040a27 */ /* 0x000fca00078e00ff */
[----:B------:R-:W-:Y:S02]  /*b960*/  @P0 SHF.R.U32.HI R3, RZ, c[0x0][0x334], R4 ;  /* 0x0000cd00ff030a19 */ /* 0x000fe40000011604 */
.L_x_5440:
[----:B------:R-:W-:Y:S05]  /*b970*/  BSYNC B0 ;  /* 0x0000000000007941 */ /* 0x000fea0003800000 */
.L_x_5438:
[----:B------:R-:W-:-:S04]  /*b980*/  IMAD R3, R3, c[0x0][0x32c], -R168 ;  /* 0x0000cb0003037a24 */ /* 0x000fc800078e0aa8 */
[----:B------:R-:W-:-:S05]  /*b990*/  IMAD.IADD R3, R3, 0x1, -R197 ;  /* 0x0000000103037824 */ /* 0x000fca00078e0ac5 */
[----:B------:R-:W-:Y:S02]  /*b9a0*/  IADD3 R4, R3, c[0x0][0x32c], RZ ;  /* 0x0000cb0003047a10 */ /* 0x000fe40007ffe0ff */
[----:B------:R-:W-:Y:S02]  /*b9b0*/  IMNMX R0, R0, R3, !PT ;  /* 0x0000000300007217 */ /* 0x000fe40007800200 */
[----:B------:R-:W-:Y:S02]  /*b9c0*/  IMNMX R2, R2, R4, PT ;  /* 0x0000000402027217 */ /* 0x000fe40003800200 */
.L_x_5437:
        /* <DEDUP_REMOVED lines=14> */
[----:B------:R-:W-:Y:S02]  /*bab0*/  ISETP.LT.OR P0, PT, R2, 0x9, P0 ;  /* 0x000000090200780c */ /* 0x000fe40000701670 */
[----:B------:R-:W-:Y:S02]  /*bac0*/  ISETP.GT.AND P2, PT, R0, 0x9, P1 ;  /* 0x000000090000780c */ /* 0x000fe40000f44270 */
[----:B------:R-:W-:-:S02]  /*bad0*/  FMNMX.FTZ R104, R22, R104, !PT ;  /* 0x0000006816687209 */ /* 0x000fc40007810000 */
[----:B------:R-:W-:Y:S01]  /*bae0*/  FSEL R9, R58, -INF , !P0 ;  /* 0xff8000003a097808 */ /* 0x000fe20004000000 */
[----:B------:R-:W-:Y:S01]  /*baf0*/  LDSM.16.MT88.4 R52, [R179+0x800] ;  /* 0x00080000b334783b */ /* 0x000fe20000004200 */
[----:B------:R-:W-:Y:S02]  /*bb00*/  ISETP.LT.OR P2, PT, R2, 0xa, P2 ;  /* 0x0000000a0200780c */ /* 0x000fe40001741670 */
[----:B------:R-:W-:Y:S02]  /*bb10*/  ISETP.GT.AND P0, PT, R0, 0x10, P1 ;  /* 0x000000100000780c */ /* 0x000fe40000f04270 */
[----:B------:R-:W-:Y:S02]  /*bb20*/  FMNMX.FTZ R104, R86, R104, !PT ;  /* 0x0000006856687209 */ /* 0x000fe40007810000 */
[----:B------:R-:W-:Y:S02]  /*bb30*/  FSEL R7, R59, -INF , !P2 ;  /* 0xff8000003b077808 */ /* 0x000fe40005000000 */
[----:B------:R-:W-:Y:S01]  /*bb40*/  ISETP.LT.OR P0, PT, R2, 0x11, P0 ;  /* 0x000000110200780c */ /* 0x000fe20000701670 */
[----:B------:R-:W-:Y:S01]  /*bb50*/  LDSM.16.MT88.4 R56, [R178+0x2000] ;  /* 0x00200000b238783b */ /* 0x000fe20000004200 */
[----:B------:R-:W-:-:S02]  /*bb60*/  ISETP.GT.AND P2, PT, R0, RZ, P1 ;  /* 0x000000ff0000720c */ /* 0x000fc40000f44270 */
[----:B------:R-:W-:Y:S02]  /*bb70*/  FMNMX.FTZ R104, R85, R104, !PT ;  /* 0x0000006855687209 */ /* 0x000fe40007810000 */
[----:B------:R-:W-:Y:S02]  /*bb80*/  FSEL R17, R50, -INF , !P0 ;  /* 0xff80000032117808 */ /* 0x000fe40004000000 */
[----:B------:R-:W-:Y:S02]  /*bb90*/  ISETP.LT.OR P2, PT, R2, 0x1, P2 ;  /* 0x000000010200780c */ /* 0x000fe40001741670 */
[----:B------:R-:W-:Y:S02]  /*bba0*/  FMNMX.FTZ R104, R84, R104, !PT ;  /* 0x0000006854687209 */ /* 0x000fe40007810000 */
[----:B------:R-:W-:Y:S02]  /*bbb0*/  ISETP.GT.AND P0, PT, R0, 0x11, P1 ;  /* 0x000000110000780c */ /* 0x000fe40000f04270 */
[----:B------:R-:W-:-:S02]  /*bbc0*/  FSEL R5, R62, -INF , !P2 ;  /* 0xff8000003e057808 */ /* 0x000fc40005000000 */
[----:B------:R-:W-:Y:S01]  /*bbd0*/  FMNMX.FTZ R104, R83, R104, !PT ;  /* 0x0000006853687209 */ /* 0x000fe20007810000 */
[----:B------:R-:W-:Y:S01]  /*bbe0*/  LDSM.16.MT88.4 R60, [R178+0x2800] ;  /* 0x00280000b23c783b */ /* 0x000fe20000004200 */
[----:B------:R-:W-:Y:S02]  /*bbf0*/  ISETP.LT.OR P0, PT, R2, 0x12, P0 ;  /* 0x000000120200780c */ /* 0x000fe40000701670 */
[----:B------:R-:W-:Y:S02]  /*bc00*/  FMNMX.FTZ R3, R5, R6, !PT ;  /* 0x0000000605037209 */ /* 0x000fe40007810000 */
[----:B------:R-:W-:Y:S02]  /*bc10*/  FMNMX.FTZ R104, R82, R104, !PT ;  /* 0x0000006852687209 */ /* 0x000fe40007810000 */
[----:B------:R-:W-:Y:S02]  /*bc20*/  FSEL R16, R51, -INF , !P0 ;  /* 0xff80000033107808 */ /* 0x000fe40004000000 */
[C---:B------:R-:W-:Y:S01]  /*bc30*/  ISETP.GT.AND P0, PT, R0.reuse, 0x19, P1 ;  /* 0x000000190000780c */ /* 0x040fe20000f04270 */
[----:B------:R-:W-:Y:S01]  /*bc40*/  LDSM.16.MT88.4 R48, [R247+0x800] ;  /* 0x00080000f730783b */ /* 0x000fe20000004200 */
        /* <DEDUP_REMOVED lines=8> */
[----:B------:R-:W-:Y:S02]  /*bcd0*/  ISETP.GT.AND P0, PT, R0, 0x21, P1 ;  /* 0x000000210000780c */ /* 0x000fe40000f04270 */
[----:B------:R-:W-:Y:S02]  /*bce0*/  FSEL R8, R46, -INF , !P2 ;  /* 0xff8000002e087808 */ /* 0x000fe40005000000 */
[----:B------:R-:W-:Y:S02]  /*bcf0*/  FMNMX.FTZ R3, R17, R3, !PT ;  /* 0x0000000311037209 */ /* 0x000fe40007810000 */
[----:B------:R-:W-:Y:S02]  /*bd00*/  FMNMX.FTZ R104, R79, R104, !PT ;  /* 0x000000684f687209 */ /* 0x000fe40007810000 */
[----:B------:R-:W-:-:S02]  /*bd10*/  ISETP.GT.AND P2, PT, R0, 0x20, P1 ;  /* 0x000000200000780c */ /* 0x000fc40000f44270 */
[----:B------:R-:W-:Y:S01]  /*bd20*/  ISETP.LT.OR P0, PT, R2, 0x22, P0 ;  /* 0x000000220200780c */ /* 0x000fe20000701670 */
[----:B------:R-:W1:Y:S01]  /*bd30*/  SHFL.BFLY PT, R4, R104, 0x2, 0x1f ;  /* 0x0c401f0068047f89 */ /* 0x000e6200000e0000 */
[----:B------:R-:W-:Y:S02]  /*bd40*/  FMNMX.FTZ R3, R16, R3, !PT ;  /* 0x0000000310037209 */ /* 0x000fe40007810000 */
[----:B------:R-:W-:Y:S02]  /*bd50*/  ISETP.LT.OR P2, PT, R2, 0x21, P2 ;  /* 0x000000210200780c */ /* 0x000fe40001741670 */
[----:B------:R-:W-:Y:S02]  /*bd60*/  FSEL R77, R43, -INF , !P0 ;  /* 0xff8000002b4d7808 */ /* 0x000fe40004000000 */
[----:B------:R-:W-:Y:S02]  /*bd70*/  FMNMX.FTZ R3, R8, R3, !PT ;  /* 0x0000000308037209 */ /* 0x000fe40007810000 */
[----:B------:R-:W-:-:S02]  /*bd80*/  ISETP.GT.AND P0, PT, R0, 0x29, P1 ;  /* 0x000000290000780c */ /* 0x000fc40000f04270 */
[----:B------:R-:W-:Y:S02]  /*bd90*/  FSEL R78, R42, -INF , !P2 ;  /* 0xff8000002a4e7808 */ /* 0x000fe40005000000 */
[----:B------:R-:W-:Y:S01]  /*bda0*/  ISETP.GT.AND P2, PT, R0, 0x28, P1 ;  /* 0x000000280000780c */ /* 0x000fe20000f44270 */
[----:B------:R-:W-:Y:S01]  /*bdb0*/  LDSM.16.MT88.4 R40, [R179] ;  /* 0x00000000b328783b */ /* 0x000fe20000004200 */
[----:B------:R-:W-:Y:S02]  /*bdc0*/  FMNMX.FTZ R3, R20, R3, !PT ;  /* 0x0000000314037209 */ /* 0x000fe40007810000 */
[C---:B------:R-:W-:Y:S02]  /*bdd0*/  ISETP.LT.OR P0, PT, R2.reuse, 0x2a, P0 ;  /* 0x0000002a0200780c */ /* 0x040fe40000701670 */
[----:B------:R-:W-:Y:S02]  /*bde0*/  ISETP.LT.OR P2, PT, R2, 0x29, P2 ;  /* 0x000000290200780c */ /* 0x000fe40001741670 */
[----:B------:R-:W-:-:S02]  /*bdf0*/  FMNMX.FTZ R3, R78, R3, !PT ;  /* 0x000000034e037209 */ /* 0x000fc40007810000 */
[----:B------:R-:W-:Y:S02]  /*be00*/  FSEL R75, R39, -INF , !P0 ;  /* 0xff800000274b7808 */ /* 0x000fe40004000000 */
[----:B------:R-:W-:Y:S02]  /*be10*/  ISETP.GT.AND P0, PT, R0, 0x31, P1 ;  /* 0x000000310000780c */ /* 0x000fe40000f04270 */
[----:B------:R-:W-:Y:S02]  /*be20*/  FSEL R76, R38, -INF , !P2 ;  /* 0xff800000264c7808 */ /* 0x000fe40005000000 */
[----:B------:R-:W-:Y:S01]  /*be30*/  ISETP.GT.AND P2, PT, R0, 0x30, P1 ;  /* 0x000000300000780c */ /* 0x000fe20000f44270 */
[----:B------:R-:W-:Y:S01]  /*be40*/  LDSM.16.MT88.4 R36, [R178+0x800] ;  /* 0x00080000b224783b */ /* 0x000fe20000004200 */
[----:B------:R-:W-:Y:S02]  /*be50*/  FMNMX.FTZ R3, R77, R3, !PT ;  /* 0x000000034d037209 */ /* 0x000fe40007810000 */
[----:B------:R-:W-:-:S02]  /*be60*/  ISETP.LT.OR P0, PT, R2, 0x32, P0 ;  /* 0x000000320200780c */ /* 0x000fc40000701670 */
[----:B------:R-:W-:Y:S02]  /*be70*/  ISETP.LT.OR P2, PT, R2, 0x31, P2 ;  /* 0x000000310200780c */ /* 0x000fe40001741670 */
[----:B------:R-:W-:Y:S02]  /*be80*/  FMNMX.FTZ R105, R76, R3, !PT ;  /* 0x000000034c697209 */ /* 0x000fe40007810000 */
[----:B------:R-:W-:Y:S02]  /*be90*/  P2R R3, PR, RZ, 0x1 ;  /* 0x00000001ff037803 */ /* 0x000fe40000000000 */
[----:B------:R-:W-:Y:S02]  /*bea0*/  FSEL R74, R34, -INF , !P2 ;  /* 0xff800000224a7808 */ /* 0x000fe40005000000 */
[C---:B------:R-:W-:Y:S02]  /*beb0*/  ISETP.GT.AND P2, PT, R0.reuse, 0x38, P1 ;  /* 0x000000380000780c */ /* 0x040fe40000f44270 */
[----:B------:R-:W-:-:S02]  /*bec0*/  ISETP.GT.AND P0, PT, R0, 0x39, P1 ;  /* 0x000000390000780c */ /* 0x000fc40000f04270 */
[----:B------:R-:W-:Y:S02]  /*bed0*/  ISETP.NE.AND P1, PT, R3, RZ, PT ;  /* 0x000000ff0300720c */ /* 0x000fe40003f25270 */
[----:B-1----:R-:W-:Y:S02]  /*bee0*/  FMNMX.FTZ R104, R104, R4, !PT ;  /* 0x0000000468687209 */ /* 0x002fe40007810000 */
[----:B------:R-:W-:Y:S02]  /*bef0*/  FMNMX.FTZ R105, R75, R105, !PT ;  /* 0x000000694b697209 */ /* 0x000fe40007810000 */
[----:B------:R-:W-:Y:S01]  /*bf00*/  FSEL R73, R35, -INF , !P1 ;  /* 0xff80000023497808 */ /* 0x000fe20004800000 */
[----:B------:R-:W1:Y:S01]  /*bf10*/  SHFL.BFLY PT, R0, R104, 0x1, 0x1f ;  /* 0x0c201f0068007f89 */ /* 0x000e6200000e0000 */
[----:B------:R-:W-:Y:S02]  /*bf20*/  ISETP.LT.OR P1, PT, R2, 0x39, P2 ;  /* 0x000000390200780c */ /* 0x000fe40001721670 */
[----:B------:R-:W-:Y:S01]  /*bf30*/  FMNMX.FTZ R105, R74, R105, !PT ;  /* 0x000000694a697209 */ /* 0x000fe20007810000 */
[----:B------:R-:W-:Y:S01]  /*bf40*/  LDSM.16.MT88.4 R32, [R241+0x800] ;  /* 0x00080000f120783b */ /* 0x000fe20000004200 */
[----:B------:R-:W-:-:S02]  /*bf50*/  ISETP.LT.OR P0, PT, R2, 0x3a, P0 ;  /* 0x0000003a0200780c */ /* 0x000fc40000701670 */
[----:B------:R-:W-:Y:S02]  /*bf60*/  FSEL R72, R30, -INF , !P1 ;  /* 0xff8000001e487808 */ /* 0x000fe40004800000 */
[----:B------:R-:W-:Y:S02]  /*bf70*/  FMNMX.FTZ R105, R73, R105, !PT ;  /* 0x0000006949697209 */ /* 0x000fe40007810000 */
[----:B------:R-:W-:Y:S02]  /*bf80*/  FSEL R71, R31, -INF , !P0 ;  /* 0xff8000001f477808 */ /* 0x000fe40004000000 */
[----:B------:R-:W-:-:S04]  /*bf90*/  FMNMX.FTZ R105, R72, R105, !PT ;  /* 0x0000006948697209 */ /* 0x000fc80007810000 */
[----:B------:R-:W-:-:S05]  /*bfa0*/  FMNMX.FTZ R105, R71, R105, !PT ;  /* 0x0000006947697209 */ /* 0x000fca0007810000 */
[----:B------:R-:W3:Y:S01]  /*bfb0*/  SHFL.BFLY PT, R3, R105, 0x2, 0x1f ;  /* 0x0c401f0069037f89 */ /* 0x000ee200000e0000 */
[----:B-1----:R-:W-:-:S04]  /*bfc0*/  FMNMX.FTZ R104, R104, R0, !PT ;  /* 0x0000000068687209 */ /* 0x002fc80007810000 */
[C---:B------:R-:W-:Y:S01]  /*bfd0*/  FSETP.NEU.FTZ.AND P0, PT, R104.reuse, -INF , PT ;  /* 0xff8000006800780b */ /* 0x040fe20003f1d000 */
[----:B------:R-:W-:-:S05]  /*bfe0*/  FMUL.FTZ R2, R104, c[0x0][0x2d0] ;  /* 0x0000b40068027a20 */ /* 0x000fca0000410000 */
[----:B------:R-:W-:-:S05]  /*bff0*/  FSEL R2, R2, RZ, P0 ;  /* 0x000000ff02027208 */ /* 0x000fca0000000000 */
[----:B------:R-:W-:-:S04]  /*c000*/  FFMA.FTZ R0, R12, c[0x0][0x2d0], -R2 ;  /* 0x0000b4000c007a23 */ /* 0x000fc80000010802 */
[----:B------:R1:W-:Y:S01]  /*c010*/  MUFU.EX2 R88, R0 ;  /* 0x0000000000587308 */ /* 0x0003e20000000800 */
[----:B---3--:R-:W-:-:S05]  /*c020*/  FMNMX.FTZ R105, R105, R3, !PT ;  /* 0x0000000369697209 */ /* 0x008fca0007810000 */
[----:B------:R-:W3:Y:S01]  /*c030*/  SHFL.BFLY PT, R3, R105, 0x1, 0x1f ;  /* 0x0c201f0069037f89 */ /* 0x000ee200000e0000 */
[----:B-1----:R-:W-:-:S04]  /*c040*/  FFMA.FTZ R0, R13, c[0x0][0x2d0], -R2 ;  /* 0x0000b4000d007a23 */ /* 0x002fc80000010802 */
[----:B------:R1:W-:Y:S01]  /*c050*/  MUFU.EX2 R87, R0 ;  /* 0x0000000000577308 */ /* 0x0003e20000000800 */
[----:B---3--:R-:W-:Y:S01]  /*c060*/  FMNMX.FTZ R105, R105, R3, !PT ;  /* 0x0000000369697209 */ /* 0x008fe20007810000 */
[--C-:B------:R-:W-:Y:S02]  /*c070*/  FFMA.FTZ R3, R22, c[0x0][0x2d0], -R2.reuse ;  /* 0x0000b40016037a23 */ /* 0x100fe40000010802 */
[----:B-1----:R-:W-:Y:S01]  /*c080*/  FFMA.FTZ R0, R14, c[0x0][0x2d0], -R2 ;  /* 0x0000b4000e007a23 */ /* 0x002fe20000010802 */
[----:B------:R-:W-:-:S03]  /*c090*/  FSETP.NEU.FTZ.AND P0, PT, R105, -INF , PT ;  /* 0xff8000006900780b */ /* 0x000fc60003f1d000 */
[----:B------:R-:W-:Y:S08]  /*c0a0*/  MUFU.EX2 R100, R3 ;  /* 0x0000000300647308 */ /* 0x000ff00000000800 */
[----:B------:R1:W-:Y:S02]  /*c0b0*/  MUFU.EX2 R89, R0 ;  /* 0x0000000000597308 */ /* 0x0003e40000000800 */
[----:B-1----:R-:W-:-:S02]  /*c0c0*/  FFMA.FTZ R0, R15, c[0x0][0x2d0], -R2 ;  /* 0x0000b4000f007a23 */ /* 0x002fc40000010802 */
[----:B------:R-:W1:Y:S04]  /*c0d0*/  LDSM.16.MT88.4 R12, [R178] ;  /* 0x00000000b20c783b */ /* 0x000e680000004200 */
[----:B------:R3:W4:Y:S02]  /*c0e0*/  MUFU.EX2 R90, R0 ;  /* 0x00000000005a7308 */ /* 0x0007240000000800 */
[----:B---3--:R-:W-:Y:S01]  /*c0f0*/  FFMA.FTZ R0, R18, c[0x0][0x2d0], -R2 ;  /* 0x0000b40012007a23 */ /* 0x008fe20000010802 */
[----:B----4-:R-:W-:-:S05]  /*c100*/  F2FP.BF16.PACK_AB R18, R90, R89 ;  /* 0x000000595a12723e */ /* 0x010fca00000010ff */
[----:B------:R3:W-:Y:S02]  /*c110*/  MUFU.EX2 R92, R0 ;  /* 0x00000000005c7308 */ /* 0x0007e40000000800 */
[----:B---3--:R-:W-:-:S06]  /*c120*/  FFMA.FTZ R0, R19, c[0x0][0x2d0], -R2 ;  /* 0x0000b40013007a23 */ /* 0x008fcc0000010802 */
[----:B------:R3:W-:Y:S01]  /*c130*/  MUFU.EX2 R96, R0 ;  /* 0x0000000000607308 */ /* 0x0007e20000000800 */
[----:B--2---:R-:W-:Y:S01]  /*c140*/  LDSM.16.MT88.4 R44, [R103] ;  /* 0x00000000672c783b */ /* 0x004fe20000004200 */
[----:B---3--:R-:W-:-:S06]  /*c150*/  FFMA.FTZ R0, R21, c[0x0][0x2d0], -R2 ;  /* 0x0000b40015007a23 */ /* 0x008fcc0000010802 */
[----:B------:R2:W-:Y:S02]  /*c160*/  MUFU.EX2 R97, R0 ;  /* 0x0000000000617308 */ /* 0x0005e40000000800 */
[----:B--2---:R-:W-:-:S05]  /*c170*/  FMUL.FTZ R0, R105, c[0x0][0x2d0] ;  /* 0x0000b40069007a20 */ /* 0x004fca0000410000 */
[----:B------:R-:W-:-:S05]  /*c180*/  FSEL R0, R0, RZ, P0 ;  /* 0x000000ff00007208 */ /* 0x000fca0000000000 */
[----:B------:R-:W-:-:S04]  /*c190*/  FFMA.FTZ R3, R5, c[0x0][0x2d0], -R0 ;  /* 0x0000b40005037a23 */ /* 0x000fc80000010800 */
[----:B------:R2:W-:Y:S02]  /*c1a0*/  MUFU.EX2 R65, R3 ;  /* 0x0000000300417308 */ /* 0x0005e40000000800 */
[----:B--2---:R-:W-:-:S06]  /*c1b0*/  FFMA.FTZ R3, R6, c[0x0][0x2d0], -R0 ;  /* 0x0000b40006037a23 */ /* 0x004fcc0000010800 */
[----:B------:R2:W3:Y:S02]  /*c1c0*/  MUFU.EX2 R64, R3 ;  /* 0x0000000300407308 */ /* 0x0004e40000000800 */
[----:B--2---:R-:W-:-:S06]  /*c1d0*/  FFMA.FTZ R3, R9, c[0x0][0x2d0], -R0 ;  /* 0x0000b40009037a23 */ /* 0x004fcc0000010800 */
[----:B------:R2:W-:Y:S02]  /*c1e0*/  MUFU.EX2 R9, R3 ;  /* 0x0000000300097308 */ /* 0x0005e40000000800 */
[--C-:B--2---:R-:W-:Y:S02]  /*c1f0*/  FFMA.FTZ R3, R7, c[0x0][0x2d0], -R0.reuse ;  /* 0x0000b40007037a23 */ /* 0x104fe40000010800 */
[----:B------:R-:W2:Y:S04]  /*c200*/  LDSM.16.MT88.4 R4, [R241] ;  /* 0x00000000f104783b */ /* 0x000ea80000004200 */
[----:B------:R4:W5:Y:S02]  /*c210*/  MUFU.EX2 R66, R3 ;  /* 0x0000000300427308 */ /* 0x0009640000000800 */
[----:B----4-:R-:W-:Y:S01]  /*c220*/  FFMA.FTZ R3, R17, c[0x0][0x2d0], -R0 ;  /* 0x0000b40011037a23 */ /* 0x010fe20000010800 */
[----:B---3--:R-:W-:-:S02]  /*c230*/  F2FP.BF16.PACK_AB R17, R64, R65 ;  /* 0x000000414011723e */ /* 0x008fc400000010ff */
[----:B-----5:R-:W-:-:S03]  /*c240*/  F2FP.BF16.PACK_AB R19, R66, R9 ;  /* 0x000000094213723e */ /* 0x020fc600000010ff */
[----:B------:R3:W-:Y:S02]  /*c250*/  MUFU.EX2 R67, R3 ;  /* 0x0000000300437308 */ /* 0x0007e40000000800 */
[----:B---3--:R-:W-:Y:S01]  /*c260*/  FFMA.FTZ R3, R16, c[0x0][0x2d0], -R0 ;  /* 0x0000b40010037a23 */ /* 0x008fe20000010800 */
[----:B------:R-:W-:-:S05]  /*c270*/  F2FP.BF16.PACK_AB R16, R87, R88 ;  /* 0x000000585710723e */ /* 0x000fca00000010ff */
[----:B------:R3:W4:Y:S02]  /*c280*/  MUFU.EX2 R68, R3 ;  /* 0x0000000300447308 */ /* 0x0007240000000800 */
[C---:B-1----:R-:W-:Y:S07]  /*c290*/  HMMA.16816.F32.BF16 R28, R16.reuse, R12, RZ ;  /* 0x0000000c101c723c */ /* 0x042fee00000418ff */
[----:B------:R-:W-:Y:S01]  /*c2a0*/  F2FP.BF16.PACK_AB R12, R96, R92 ;  /* 0x0000005c600c723e */ /* 0x000fe200000010ff */
[----:B------:R-:W-:Y:S01]  /*c2b0*/  HMMA.16816.F32.BF16 R24, R16, R14, RZ ;  /* 0x0000000e1018723c */ /* 0x000fe200000418ff */
[----:B---3--:R-:W-:Y:S01]  /*c2c0*/  FFMA.FTZ R3, R8, c[0x0][0x2d0], -R0 ;  /* 0x0000b40008037a23 */ /* 0x008fe20000010800 */
[----:B----4-:R-:W-:-:S05]  /*c2d0*/  F2FP.BF16.PACK_AB R13, R68, R67 ;  /* 0x00000043440d723e */ /* 0x010fca00000010ff */
[----:B------:R-:W-:Y:S01]  /*c2e0*/  F2FP.BF16.PACK_AB R14, R100, R97 ;  /* 0x00000061640e723e */ /* 0x000fe200000010ff */
[----:B------:R1:W-:Y:S02]  /*c2f0*/  MUFU.EX2 R69, R3 ;  /* 0x0000000300457308 */ /* 0x0003e40000000800 */
[----:B-1----:R-:W-:Y:S02]  /*c300*/  FFMA.FTZ R3, R20, c[0x0][0x2d0], -R0 ;  /* 0x0000b40014037a23 */ /* 0x002fe40000010800 */
[C---:B--2---:R-:W-:Y:S04]  /*c310*/  HMMA.16816.F32.BF16 R20, R16.reuse, R4, RZ ;  /* 0x000000041014723c */ /* 0x044fe800000418ff */
[----:B------:R-:W1:Y:S04]  /*c320*/  MUFU.EX2 R70, R3 ;  /* 0x0000000300467308 */ /* 0x000e680000000800 */
[----:B------:R-:W-:Y:S01]  /*c330*/  HMMA.16816.F32.BF16 R4, R16, R6, RZ ;  /* 0x000000061004723c */ /* 0x000fe200000418ff */
[----:B-1----:R-:W-:Y:S01]  /*c340*/  F2FP.BF16.PACK_AB R15, R70, R69 ;  /* 0x00000045460f723e */ /* 0x002fe200000010ff */
[----:B------:R-:W-:-:S04]  /*c350*/  FADD.FTZ R3, R88, R87 ;  /* 0x0000005758037221 */ /* 0x000fc80000010000 */
[----:B------:R-:W-:Y:S02]  /*c360*/  FADD.FTZ R3, R89, R3 ;  /* 0x0000000359037221 */ /* 0x000fe40000010000 */
[----:B------:R-:W-:Y:S02]  /*c370*/  HMMA.16816.F32.BF16 R140, R12, R36, R28 ;  /* 0x000000240c8c723c */ /* 0x000fe4000004181c */
[----:B------:R-:W-:-:S04]  /*c380*/  FADD.FTZ R3, R90, R3 ;  /* 0x000000035a037221 */ /* 0x000fc80000010000 */
[----:B------:R-:W-:Y:S02]  /*c390*/  FADD.FTZ R8, R92, R3 ;  /* 0x000000035c087221 */ /* 0x000fe40000010000 */
[----:B------:R-:W-:Y:S01]  /*c3a0*/  HMMA.16816.F32.BF16 R164, R12, R32, R20 ;  /* 0x000000200ca4723c */ /* 0x000fe20000041814 */
[----:B------:R-:W-:-:S04]  /*c3b0*/  FADD.FTZ R3, R65, R64 ;  /* 0x0000004041037221 */ /* 0x000fc80000010000 */
[----:B------:R-:W-:Y:S02]  /*c3c0*/  FADD.FTZ R3, R9, R3 ;  /* 0x0000000309037221 */ /* 0x000fe40000010000 */
[----:B------:R-:W-:Y:S01]  /*c3d0*/  FFMA.FTZ R9, R84, c[0x0][0x2d0], -R2 ;  /* 0x0000b40054097a23 */ /* 0x000fe20000010802 */
[----:B------:R-:W-:Y:S01]  /*c3e0*/  HMMA.16816.F32.BF16 R160, R12, R34, R4 ;  /* 0x000000220ca0723c */ /* 0x000fe20000041804 */
[----:B------:R-:W-:-:S04]  /*c3f0*/  FADD.FTZ R3, R66, R3 ;  /* 0x0000000342037221 */ /* 0x000fc80000010000 */
[----:B------:R-:W-:-:S03]  /*c400*/  FADD.FTZ R3, R67, R3 ;  /* 0x0000000343037221 */ /* 0x000fc60000010000 */
[----:B------:R-:W-:Y:S01]  /*c410*/  HMMA.16816.F32.BF16 R32, R16, R40, RZ ;  /* 0x000000281020723c */ /* 0x000fe200000418ff */
[----:B------:R-:W-:-:S04]  /*c420*/  FADD.FTZ R3, R68, R3 ;  /* 0x0000000344037221 */ /* 0x000fc80000010000 */
[----:B------:R-:W-:-:S03]  /*c430*/  FADD.FTZ R3, R69, R3 ;  /* 0x0000000345037221 */ /* 0x000fc60000010000 */
[----:B------:R-:W-:Y:S01]  /*c440*/  HMMA.16816.F32.BF16 R28, R16, R42, RZ ;  /* 0x0000002a101c723c */ /* 0x000fe200000418ff */
[----:B------:R-:W1:Y:S07]  /*c450*/  LDSM.16.MT88.4 R40, [R241+0x2000] ;  /* 0x00200000f128783b */ /* 0x000e6e0000004200 */
[----:B------:R-:W-:Y:S01]  /*c460*/  HMMA.16816.F32.BF16 R132, R12, R38, R24 ;  /* 0x000000260c84723c */ /* 0x000fe20000041818 */
[----:B------:R-:W-:Y:S07]  /*c470*/  LDSM.16.MT88.4 R36, [R179+0x2800] ;  /* 0x00280000b324783b */ /* 0x000fee0000004200 */
[C---:B------:R-:W-:Y:S08]  /*c480*/  HMMA.16816.F32.BF16 R24, R16.reuse, R44, RZ ;  /* 0x0000002c1018723c */ /* 0x040ff000000418ff */
[----:B------:R-:W-:Y:S01]  /*c490*/  HMMA.16816.F32.BF16 R20, R16, R46, RZ ;  /* 0x0000002e1014723c */ /* 0x000fe200000418ff */
[----:B------:R-:W2:Y:S07]  /*c4a0*/  LDSM.16.MT88.4 R44, [R179+0x2000] ;  /* 0x00200000b32c783b */ /* 0x000eae0000004200 */
[----:B------:R-:W-:Y:S01]  /*c4b0*/  HMMA.16816.F32.BF16 R124, R12, R52, R32 ;  /* 0x000000340c7c723c */ /* 0x000fe20000041820 */
[----:B------:R-:W3:Y:S07]  /*c4c0*/  LDSM.16.MT88.4 R32, [R241+0x2800] ;  /* 0x00280000f120783b */ /* 0x000eee0000004200 */
[----:B------:R-:W-:Y:S08]  /*c4d0*/  HMMA.16816.F32.BF16 R4, R16, R56, RZ ;  /* 0x000000381004723c */ /* 0x000ff000000418ff */
[C---:B------:R-:W-:Y:S08]  /*c4e0*/  HMMA.16816.F32.BF16 R156, R12.reuse, R48, R24 ;  /* 0x000000300c9c723c */ /* 0x040ff00000041818 */
[----:B------:R-:W-:Y:S08]  /*c4f0*/  HMMA.16816.F32.BF16 R148, R12, R50, R20 ;  /* 0x000000320c94723c */ /* 0x000ff00000041814 */
[C---:B-1----:R-:W-:Y:S08]  /*c500*/  HMMA.16816.F32.BF16 R24, R16.reuse, R40, RZ ;  /* 0x000000281018723c */ /* 0x042ff000000418ff */
[----:B------:R-:W-:Y:S01]  /*c510*/  HMMA.16816.F32.BF16 R20, R16, R42, RZ ;  /* 0x0000002a1014723c */ /* 0x000fe200000418ff */
[----:B------:R-:W1:Y:S07]  /*c520*/  LDSM.16.MT88.4 R40, [R247+0x2000] ;  /* 0x00200000f728783b */ /* 0x000e6e0000004200 */
[----:B------:R-:W-:Y:S08]  /*c530*/  HMMA.16816.F32.BF16 R152, R12, R60, R4 ;  /* 0x0000003c0c98723c */ /* 0x000ff00000041804 */
[----:B--2---:R-:W-:Y:S08]  /*c540*/  HMMA.16816.F32.BF16 R4, R16, R44, RZ ;  /* 0x0000002c1004723c */ /* 0x004ff000000418ff */
[----:B------:R-:W-:Y:S08]  /*c550*/  HMMA.16816.F32.BF16 R116, R12, R54, R28 ;  /* 0x000000360c74723c */ /* 0x000ff0000004181c */
[----:B------:R-:W-:Y:S08]  /*c560*/  HMMA.16816.F32.BF16 R28, R16, R58, RZ ;  /* 0x0000003a101c723c */ /* 0x000ff000000418ff */
[C---:B---3--:R-:W-:Y:S01]  /*c570*/  HMMA.16816.F32.BF16 R56, R12.reuse, R32, R24 ;  /* 0x000000200c38723c */ /* 0x048fe20000041818 */
[----:B------:R-:W2:Y:S06]  /*c580*/  LDSM.16.MT88.4 R24, [R247+0x2800] ;  /* 0x00280000f718783b */ /* 0x000eac0000004200 */
[----:B------:R-:W-:Y:S01]  /*c590*/  FFMA.FTZ R33, R75, c[0x0][0x2d0], -R0 ;  /* 0x0000b4004b217a23 */ /* 0x000fe20000010800 */
[----:B------:R-:W-:Y:S07]  /*c5a0*/  HMMA.16816.F32.BF16 R136, R12, R36, R4 ;  /* 0x000000240c88723c */ /* 0x000fee0000041804 */
[----:B------:R-:W-:Y:S01]  /*c5b0*/  FFMA.FTZ R36, R79, c[0x0][0x2d0], -R2 ;  /* 0x0000b4004f247a23 */ /* 0x000fe20000010802 */
[----:B-1----:R-:W-:Y:S01]  /*c5c0*/  HMMA.16816.F32.BF16 R4, R16, R40, RZ ;  /* 0x000000281004723c */ /* 0x002fe200000418ff */
[----:B------:R-:W-:-:S07]  /*c5d0*/  FFMA.FTZ R37, R71, c[0x0][0x2d0], -R0 ;  /* 0x0000b40047257a23 */ /* 0x000fce0000010800 */
[C---:B------:R-:W-:Y:S01]  /*c5e0*/  HMMA.16816.F32.BF16 R48, R12.reuse, R62, R28 ;  /* 0x0000003e0c30723c */ /* 0x040fe2000004181c */
[----:B------:R-:W1:Y:S07]  /*c5f0*/  LDSM.16.MT88.4 R28, [R178+0x4000] ;  /* 0x00400000b21c783b */ /* 0x000e6e0000004200 */
[----:B------:R-:W-:Y:S07]  /*c600*/  HMMA.16816.F32.BF16 R60, R12, R34, R20 ;  /* 0x000000220c3c723c */ /* 0x000fee0000041814 */
[--C-:B------:R-:W-:Y:S01]  /*c610*/  FFMA.FTZ R34, R74, c[0x0][0x2d0], -R0.reuse ;  /* 0x0000b4004a227a23 */ /* 0x100fe20000010800 */
[----:B------:R-:W-:Y:S01]  /*c620*/  HMMA.16816.F32.BF16 R20, R16, R46, RZ ;  /* 0x0000002e1014723c */ /* 0x000fe200000418ff */
[----:B------:R-:W-:-:S07]  /*c630*/  FFMA.FTZ R35, R73, c[0x0][0x2d0], -R0 ;  /* 0x0000b40049237a23 */ /* 0x000fce0000010800 */
[----:B--2---:R-:W-:Y:S08]  /*c640*/  HMMA.16816.F32.BF16 R128, R12, R24, R4 ;  /* 0x000000180c80723c */ /* 0x004ff00000041804 */
[----:B------:R-:W-:Y:S08]  /*c650*/  HMMA.16816.F32.BF16 R4, R16, R42, RZ ;  /* 0x0000002a1004723c */ /* 0x000ff000000418ff */
[----:B------:R-:W-:Y:S01]  /*c660*/  HMMA.16816.F32.BF16 R120, R12, R38, R20 ;  /* 0x000000260c78723c */ /* 0x000fe20000041814 */
[----:B------:R-:W2:Y:S06]  /*c670*/  LDSM.16.MT88.4 R20, [R178+0x4800] ;  /* 0x00480000b214783b */ /* 0x000eac0000004200 */
[----:B------:R-:W-:-:S02]  /*c680*/  FFMA.FTZ R39, R80, c[0x0][0x2d0], -R2 ;  /* 0x0000b40050277a23 */ /* 0x000fc40000010802 */
[----:B------:R-:W-:-:S07]  /*c690*/  FFMA.FTZ R38, R72, c[0x0][0x2d0], -R0 ;  /* 0x0000b40048267a23 */ /* 0x000fce0000010800 */
[----:B------:R-:W-:Y:S01]  /*c6a0*/  HMMA.16816.F32.BF16 R112, R12, R26, R4 ;  /* 0x0000001a0c70723c */ /* 0x000fe20000041804 */
[----:B------:R-:W3:Y:S07]  /*c6b0*/  LDSM.16.MT88.4 R24, [R241+0x4000] ;  /* 0x00400000f118783b */ /* 0x000eee0000004200 */
[----:B-1----:R-:W-:Y:S07]  /*c6c0*/  HMMA.16816.F32.BF16 R4, R16, R28, RZ ;  /* 0x0000001c1004723c */ /* 0x002fee00000418ff */
[----:B------:R-:W-:-:S02]  /*c6d0*/  FFMA.FTZ R29, R86, c[0x0][0x2d0], -R2 ;  /* 0x0000b400561d7a23 */ /* 0x000fc40000010802 */
[--C-:B------:R-:W-:Y:S02]  /*c6e0*/  FFMA.FTZ R28, R85, c[0x0][0x2d0], -R2.reuse ;  /* 0x0000b400551c7a23 */ /* 0x100fe40000010802 */
[----:B------:R-:W-:Y:S01]  /*c6f0*/  MUFU.EX2 R32, R29 ;  /* 0x0000001d00207308 */ /* 0x000fe20000000800 */
[----:B------:R-:W-:Y:S07]  /*c700*/  LDSM.16.MT88.4 R84, [R241+0x5800] ;  /* 0x00580000f154783b */ /* 0x000fee0000004200 */
[----:B------:R-:W1:Y:S05]  /*c710*/  MUFU.EX2 R28, R28 ;  /* 0x0000001c001c7308 */ /* 0x000e6a0000000800 */
[----:B--2---:R-:W-:Y:S03]  /*c720*/  HMMA.16816.F32.BF16 R88, R12, R20, R4 ;  /* 0x000000140c58723c */ /* 0x004fe60000041804 */
[----:B------:R2:W-:Y:S05]  /*c730*/  MUFU.EX2 R29, R9 ;  /* 0x00000009001d7308 */ /* 0x0005ea0000000800 */
[----:B------:R-:W-:Y:S07]  /*c740*/  HMMA.16816.F32.BF16 R4, R16, R30, RZ ;  /* 0x0000001e1004723c */ /* 0x000fee00000418ff */
[----:B------:R-:W-:-:S02]  /*c750*/  FFMA.FTZ R30, R82, c[0x0][0x2d0], -R2 ;  /* 0x0000b400521e7a23 */ /* 0x000fc40000010802 */
[----:B------:R-:W-:Y:S02]  /*c760*/  FFMA.FTZ R31, R81, c[0x0][0x2d0], -R2 ;  /* 0x0000b400511f7a23 */ /* 0x000fe40000010802 */
[----:B--2---:R-:W-:Y:S11]  /*c770*/  FFMA.FTZ R9, R76, c[0x0][0x2d0], -R0 ;  /* 0x0000b4004c097a23 */ /* 0x004ff60000010800 */
[----:B------:R-:W-:Y:S02]  /*c780*/  @!UPT UIADD3 URZ, URZ, URZ, URZ ;  /* 0x0000003f3f3ff290 */ /* 0x000fe4000fffe03f */
[----:B------:R-:W-:Y:S01]  /*c790*/  HMMA.16816.F32.BF16 R92, R12, R22, R4 ;  /* 0x000000160c5c723c */ /* 0x000fe20000041804 */
[----:B------:R-:W2:Y:S06]  /*c7a0*/  LDSM.16.MT88.4 R20, [R241+0x4800] ;  /* 0x00480000f114783b */ /* 0x000eac0000004200 */
[----:B------:R-:W-:Y:S02]  /*c7b0*/  FADD.FTZ R4, R96, R8 ;  /* 0x0000000860047221 */ /* 0x000fe40000010000 */
[----:B------:R-:W-:Y:S02]  /*c7c0*/  FFMA.FTZ R8, R83, c[0x0][0x2d0], -R2 ;  /* 0x0000b40053087a23 */ /* 0x000fe40000010802 */
[----:B------:R-:W-:-:S02]  /*c7d0*/  FADD.FTZ R2, R97, R4 ;  /* 0x0000000461027221 */ /* 0x000fc40000010000 */
[----:B---3--:R-:W-:Y:S02]  /*c7e0*/  HMMA.16816.F32.BF16 R4, R16, R24, RZ ;  /* 0x000000181004723c */ /* 0x008fe400000418ff */
[----:B------:R-:W-:Y:S11]  /*c7f0*/  FADD.FTZ R2, R100, R2 ;  /* 0x0000000264027221 */ /* 0x000ff60000010000 */
[----:B------:R-:W-:Y:S11]  /*c800*/  @!UPT UIADD3 URZ, URZ, URZ, URZ ;  /* 0x0000003f3f3ff290 */ /* 0x000ff6000fffe03f */
[----:B--2---:R-:W-:Y:S01]  /*c810*/  HMMA.16816.F32.BF16 R96, R12, R20, R4 ;  /* 0x000000140c60723c */ /* 0x004fe20000041804 */
[----:B------:R2:W3:Y:S07]  /*c820*/  MUFU.EX2 R21, R8 ;  /* 0x0000000800157308 */ /* 0x0004ee0000000800 */
[----:B------:R-:W-:Y:S01]  /*c830*/  HMMA.16816.F32.BF16 R4, R16, R26, RZ ;  /* 0x0000001a1004723c */ /* 0x000fe200000418ff */
[----:B------:R-:W4:Y:S01]  /*c840*/  LDSM.16.MT88.4 R24, [R179+0x4000] ;  /* 0x00400000b318783b */ /* 0x000f220000004200 */
[----:B------:R-:W5:Y:S01]  /*c850*/  MUFU.EX2 R20, R30 ;  /* 0x0000001e00147308 */ /* 0x000f620000000800 */
[--C-:B--2---:R-:W-:Y:S11]  /*c860*/  FFMA.FTZ R8, R77, c[0x0][0x2d0], -R0.reuse ;  /* 0x0000b4004d087a23 */ /* 0x104ff60000010800 */
[----:B------:R-:W-:Y:S10]  /*c870*/  @!UPT UIADD3 URZ, URZ, URZ, URZ ;  /* 0x0000003f3f3ff290 */ /* 0x000ff4000fffe03f */
[----:B------:R-:W-:Y:S07]  /*c880*/  HMMA.16816.F32.BF16 R144, R12, R22, R4 ;  /* 0x000000160c90723c */ /* 0x000fee0000041804 */
[----:B------:R-:W-:Y:S01]  /*c890*/  FFMA.FTZ R7, R78, c[0x0][0x2d0], -R0 ;  /* 0x0000b4004e077a23 */ /* 0x000fe20000010800 */
[----:B-1----:R-:W-:Y:S01]  /*c8a0*/  F2FP.BF16.PACK_AB R4, R28, R32 ;  /* 0x000000201c04723e */ /* 0x002fe200000010ff */
[----:B------:R-:W-:Y:S01]  /*c8b0*/  FADD.FTZ R0, R32, R2 ;  /* 0x0000000220007221 */ /* 0x000fe20000010000 */
[----:B---3--:R-:W-:Y:S01]  /*c8c0*/  F2FP.BF16.PACK_AB R6, R21, R29 ;  /* 0x0000001d1506723e */ /* 0x008fe200000010ff */
[----:B------:R1:W2:Y:S01]  /*c8d0*/  MUFU.EX2 R2, R31 ;  /* 0x0000001f00027308 */ /* 0x0002a20000000800 */
[----:B------:R-:W-:-:S02]  /*c8e0*/  FADD.FTZ R5, R70, R3 ;  /* 0x0000000346057221 */ /* 0x000fc40000010000 */
[----:B------:R-:W-:Y:S01]  /*c8f0*/  FADD.FTZ R0, R28, R0 ;  /* 0x000000001c007221 */ /* 0x000fe20000010000 */
[----:B------:R-:W-:Y:S03]  /*c900*/  LDSM.16.MT88.4 R68, [R247+0x3800] ;  /* 0x00380000f744783b */ /* 0x000fe60000004200 */
        /* <DEDUP_REMOVED lines=10> */
[----:B------:R-:W-:Y:S08]  /*c9b0*/  MUFU.EX2 R0, R8 ;  /* 0x0000000800007308 */ /* 0x000ff00000000800 */
[----:B------:R-:W-:Y:S01]  /*c9c0*/  MUFU.EX2 R7, R9 ;  /* 0x0000000900077308 */ /* 0x000fe20000000800 */
[----:B--2---:R-:W-:-:S07]  /*c9d0*/  FADD.FTZ R5, R2, R5 ;  /* 0x0000000502057221 */ /* 0x004fce0000010000 */
[----:B------:R-:W2:Y:S01]  /*c9e0*/  MUFU.EX2 R24, R36 ;  /* 0x0000002400187308 */ /* 0x000ea20000000800 */
[----:B-1----:R-:W-:Y:S07]  /*c9f0*/  HMMA.16816.F32.BF16 R52, R12, R28, R20 ;  /* 0x0000001c0c34723c */ /* 0x002fee0000041814 */
[----:B------:R-:W-:Y:S01]  /*ca00*/  MUFU.EX2 R9, R34 ;  /* 0x0000002200097308 */ /* 0x000fe20000000800 */
[----:B------:R-:W-:Y:S01]  /*ca10*/  HMMA.16816.F32.BF16 R20, R16, R26, RZ ;  /* 0x0000001a1014723c */ /* 0x000fe200000418ff */
[----:B--2---:R-:W-:-:S06]  /*ca20*/  F2FP.BF16.PACK_AB R102, R24, R25 ;  /* 0x000000191866723e */ /* 0x004fcc00000010ff */
[----:B------:R-:W1:Y:S02]  /*ca30*/  MUFU.EX2 R8, R35 ;  /* 0x0000002300087308 */ /* 0x000e640000000800 */
[----:B-1----:R-:W-:Y:S11]  /*ca40*/  F2FP.BF16.PACK_AB R101, R8, R9 ;  /* 0x000000090865723e */ /* 0x002ff600000010ff */
[----:B------:R-:W-:Y:S04]  /*ca50*/  @!UPT UIADD3 URZ, URZ, URZ, URZ ;  /* 0x0000003f3f3ff290 */ /* 0x000fe8000fffe03f */
[----:B------:R-:W-:Y:S07]  /*ca60*/  HMMA.16816.F32.BF16 R44, R12, R30, R20 ;  /* 0x0000001e0c2c723c */ /* 0x000fee0000041814 */
[----:B------:R-:W-:Y:S02]  /*ca70*/  FADD.FTZ R20, R0, R5 ;  /* 0x0000000500147221 */ /* 0x000fe40000010000 */
[----:B------:R-:W-:Y:S02]  /*ca80*/  FADD.FTZ R5, R25, R32 ;  /* 0x0000002019057221 */ /* 0x000fe40000010000 */
[----:B------:R-:W-:Y:S01]  /*ca90*/  FADD.FTZ R20, R7, R20 ;  /* 0x0000001407147221 */ /* 0x000fe20000010000 */
[C---:B------:R-:W-:Y:S01]  /*caa0*/  F2FP.BF16.PACK_AB R7, R3.reuse, R7 ;  /* 0x000000070307723e */ /* 0x040fe200000010ff */
[----:B------:R-:W-:Y:S01]  /*cab0*/  FADD.FTZ R192, R24, R5 ;  /* 0x0000000518c07221 */ /* 0x000fe20000010000 */
[----:B------:R-:W-:Y:S01]  /*cac0*/  F2FP.BF16.PACK_AB R5, R0, R2 ;  /* 0x000000020005723e */ /* 0x000fe200000010ff */
[----:B------:R-:W-:Y:S01]  /*cad0*/  FADD.FTZ R20, R3, R20 ;  /* 0x0000001403147221 */ /* 0x000fe20000010000 */
[----:B------:R-:W1:Y:S03]  /*cae0*/  MUFU.EX2 R2, R38 ;  /* 0x0000002600027308 */ /* 0x000e660000000800 */
[----:B------:R-:W-:-:S02]  /*caf0*/  FADD.FTZ R0, R9, R20 ;  /* 0x0000001409007221 */ /* 0x000fc40000010000 */
[----:B------:R2:W3:Y:S02]  /*cb00*/  LDSM.16.MT88.4 R20, [R103+0x4000] ;  /* 0x004000006714783b */ /* 0x0004e40000004200 */
[----:B------:R-:W-:Y:S02]  /*cb10*/  FADD.FTZ R3, R8, R0 ;  /* 0x0000000008037221 */ /* 0x000fe40000010000 */
[----:B------:R-:W4:Y:S02]  /*cb20*/  MUFU.EX2 R0, R37 ;  /* 0x0000002500007308 */ /* 0x000f240000000800 */
[----:B-1----:R-:W-:-:S04]  /*cb30*/  FADD.FTZ R3, R2, R3 ;  /* 0x0000000302037221 */ /* 0x002fc80000010000 */
[C---:B----4-:R-:W-:Y:S01]  /*cb40*/  FADD.FTZ R193, R0.reuse, R3 ;  /* 0x0000000300c17221 */ /* 0x050fe20000010000 */
        /* <DEDUP_REMOVED lines=38> */
[----:B------:R-:W4:Y:S03]  /*cdb0*/  LDSM.16.MT88.4 R112, [R247+0x1800] ;  /* 0x00180000f770783b */ /* 0x000f260000004200 */
[C---:B---3--:R-:W-:Y:S08]  /*cdc0*/  HMMA.16816.F32.BF16 R124, R100.reuse, R120, R124 ;  /* 0x00000078647c723c */ /* 0x048ff0000004187c */
[C---:B------:R-:W-:Y:S08]  /*cdd0*/  HMMA.16816.F32.BF16 R136, R100.reuse, R138, R20 ;  /* 0x0000008a6488723c */ /* 0x040ff00000041814 */
[C---:B------:R-:W-:Y:S08]  /*cde0*/  HMMA.16816.F32.BF16 R120, R100.reuse, R122, R32 ;  /* 0x0000007a6478723c */ /* 0x040ff00000041820 */
[----:B-1----:R-:W-:Y:S08]  /*cdf0*/  HMMA.16816.F32.BF16 R132, R100, R128, R132 ;  /* 0x000000806484723c */ /* 0x002ff00000041884 */
[C---:B--2---:R-:W-:Y:S08]  /*ce00*/  HMMA.16816.F32.BF16 R88, R4.reuse, R12, R88 ;  /* 0x0000000c0458723c */ /* 0x044ff00000041858 */
[----:B------:R-:W-:Y:S01]  /*ce10*/  HMMA.16816.F32.BF16 R92, R4, R14, R92 ;  /* 0x0000000e045c723c */ /* 0x000fe2000004185c */
[----:B------:R-:W1:Y:S07]  /*ce20*/  LDSM.16.MT88.4 R12, [R241+0x5000] ;  /* 0x00500000f10c783b */ /* 0x000e6e0000004200 */
[C---:B----4-:R-:W-:Y:S08]  /*ce30*/  HMMA.16816.F32.BF16 R116, R100.reuse, R112, R116 ;  /* 0x000000706474723c */ /* 0x050ff00000041874 */
[C---:B------:R-:W-:Y:S08]  /*ce40*/  HMMA.16816.F32.BF16 R128, R100.reuse, R130, R28 ;  /* 0x000000826480723c */ /* 0x040ff0000004181c */
        /* <DEDUP_REMOVED lines=62> */
.L_x_5577:
        /* <DEDUP_REMOVED lines=25> */
[----:B-1-3--:R-:W-:-:S02]  /*d3c0*/  IMAD.MOV.U32 R5, RZ, RZ, R17 ;  /* 0x000000ffff057224 */ /* 0x00afc400078e0011 */
.L_x_5578:
[----:B--2---:R-:W-:Y:S02]  /*d3d0*/  IADD3 R2, -R13, 0x10, RZ ;  /* 0x000000100d027810 */ /* 0x004fe40007ffe1ff */
        /* <DEDUP_REMOVED lines=20> */
.L_x_5442:
[----:B------:R-:W-:Y:S05]  /*d520*/  BSYNC B0 ;  /* 0x0000000000007941 */ /* 0x000fea0003800000 */
.L_x_5441:
[----:B------:R-:W2:Y:S04]  /*d530*/  LDL R4, [R1+0x4] ;  /* 0x0000040001047983 */ /* 0x000ea80000100800 */
[----:B------:R-:W3:Y:S04]  /*d540*/  LDL R5, [R1+0x64] ;  /* 0x0000640001057983 */ /* 0x000ee80000100800 */
[----:B-1----:R-:W3:Y:S01]  /*d550*/  LDL R3, [R1+0x58] ;  /* 0x0000580001037983 */ /* 0x002ee20000100800 */
[----:B------:R-:W-:Y:S01]  /*d560*/  IMAD.MOV.U32 R6, RZ, RZ, 0x1 ;  /* 0x00000001ff067424 */ /* 0x000fe200078e00ff */
[----:B------:R-:W-:-:S02]  /*d570*/  IADD3 R180, R180, -0x2, RZ ;  /* 0xfffffffeb4b47810 */ /* 0x000fc40007ffe0ff */
[----:B------:R-:W0:Y:S02]  /*d580*/  LDGDEPBAR ;  /* 0x00000000000079af */ /* 0x000e240000000000 */
[C---:B------:R-:W-:Y:S02]  /*d590*/  ISETP.NE.AND P0, PT, R6.reuse, c[0x0][0x2c4], PT ;  /* 0x0000b10006007a0c */ /* 0x040fe40003f05270 */
[----:B------:R-:W-:Y:S01]  /*d5a0*/  ISETP.LE.AND P1, PT, R6, c[0x0][0x32c], PT ;  /* 0x0000cb0006007a0c */ /* 0x000fe20003f23270 */
[----:B--2---:R-:W-:-:S10]  /*d5b0*/  IMAD.SHL.U32 R4, R4, 0x80, RZ ;  /* 0x0000008004047824 */ /* 0x004fd400078e00ff */
[----:B------:R-:W-:-:S04]  /*d5c0*/  @P0 IMAD.HI.U32 R2, R4, c[0x0][0x2c8], RZ ;  /* 0x0000b20004020a27 */ /* 0x000fc800078e00ff */
[----:B------:R-:W-:Y:S01]  /*d5d0*/  IMAD.MOV.U32 R0, RZ, RZ, R4 ;  /* 0x000000ffff007224 */ /* 0x000fe200078e0004 */
[----:B------:R-:W-:-:S04]  /*d5e0*/  @P0 SHF.R.U32.HI R0, RZ, c[0x0][0x2cc], R2 ;  /* 0x0000b300ff000a19 */ /* 0x000fc80000011602 */
[----:B---3--:R-:W-:-:S04]  /*d5f0*/  IADD3 R2, -R3, R5, R0 ;  /* 0x0000000503027210 */ /* 0x008fc80007ffe100 */
        /* <DEDUP_REMOVED lines=12> */
.L_x_5447:
[----:B------:R-:W-:-:S13]  /*d6c0*/  ISETP.NE.AND P0, PT, R6, c[0x0][0x32c], PT ;  /* 0x0000cb0006007a0c */ /* 0x000fda0003f05270 */
[----:B------:R-:W-:-:S05]  /*d6d0*/  @P0 IMAD.HI.U32 R2, R3, c[0x0][0x330], RZ ;  /* 0x0000cc0003020a27 */ /* 0x000fca00078e00ff */
[----:B------:R-:W-:Y:S02]  /*d6e0*/  @P0 SHF.R.U32.HI R3, RZ, c[0x0][0x334], R2 ;  /* 0x0000cd00ff030a19 */ /* 0x000fe40000011602 */
.L_x_5448:
[----:B------:R-:W-:Y:S05]  /*d6f0*/  BSYNC B0 ;  /* 0x0000000000007941 */ /* 0x000fea0003800000 */
.L_x_5446:
[----:B------:R-:W-:-:S05]  /*d700*/  MOV R2, c[0x0][0x32c] ;  /* 0x0000cb0000027a02 */ /* 0x000fca0000000f00 */
[----:B------:R-:W-:-:S05]  /*d710*/  IMAD R3, R3, R2, c[0x0][0x32c] ;  /* 0x0000cb0003037624 */ /* 0x000fca00078e0202 */
[----:B------:R-:W-:-:S04]  /*d720*/  IMNMX R0, R0, R3, PT ;  /* 0x0000000300007217 */ /* 0x000fc80003800200 */
.L_x_5445:
        /* <DEDUP_REMOVED lines=10> */
.L_x_5466:
        /* <DEDUP_REMOVED lines=34> */
.L_x_5579:
[----:B------:R-:W-:-:S05]  /*d9f0*/  BRA.DIV ~URZ, `(.L_x_5453) ;  /* 0x000101927f007947 */ /* 0x000fca000b800000 */
[----:B------:R-:W5:Y:S01]  /*da00*/  SHFL.IDX PT, R2, R17, RZ, 0x181f ;  /* 0x00181fff11027589 */ /* 0x000f6200000e0000 */
        /* <DEDUP_REMOVED lines=9> */
[----:B------:R-:W-:Y:S02]  /*daa0*/  SEL R3, RZ, 0x10, P6 ;  /* 0x00000010ff037807 */ /* 0x000fe40003000000 */
[C---:B-----5:R-:W-:Y:S05]  /*dab0*/  IADD3 R6, P0, R2.reuse, R24, RZ ;  /* 0x0000001802067210 */ /* 0x060fea0007f1e0ff */
[C---:B---3--:R-:W-:Y:S05]  /*dac0*/  IMAD.X R7, R5.reuse, 0x1, R26, P0 ;  /* 0x0000000105077824 */ /* 0x048fea00000e061a */
[----:B------:R-:W-:Y:S01]  /*dad0*/  @!PT LDS RZ, [RZ] ;  /* 0x00000000fffff984 */ /* 0x000fe20000000800 */
[----:B------:R-:W-:Y:S01]  /*dae0*/  @!PT LDS RZ, [RZ] ;  /* 0x00000000fffff984 */ /* 0x000fe20000000800 */
[----:B------:R3:W-:Y:S02]  /*daf0*/  LDGSTS.E.BYPASS.LTC128B.128 [R4+0x100], [R6.64], !P5 ;  /* 0x0010000006047fae */ /* 0x0007e4000e901d4a */
[C---:B---3--:R-:W-:Y:S05]  /*db00*/  IADD3 R6, P0, R2.reuse, R16, RZ ;  /* 0x0000001002067210 */ /* 0x048fea0007f1e0ff */
[C---:B------:R-:W-:Y:S05]  /*db10*/  IMAD.X R7, R5.reuse, 0x1, R18, P0 ;  /* 0x0000000105077824 */ /* 0x040fea00000e0612 */
[----:B------:R3:W-:Y:S02]  /*db20*/  LDGSTS.E.BYPASS.LTC128B.128 [R4+0x2100], [R6.64], !P4 ;  /* 0x0210000006047fae */ /* 0x0007e4000e101d4a */
[----:B---3--:R-:W-:Y:S02]  /*db30*/  IADD3 R6, P0, R2, R19, RZ ;  /* 0x0000001302067210 */ /* 0x008fe40007f1e0ff */
[----:B------:R-:W3:Y:S03]  /*db40*/  SHFL.IDX PT, R2, R17, 0x1, 0x181f ;  /* 0x00381f0011027f89 */ /* 0x000ee600000e0000 */
[----:B------:R-:W-:Y:S02]  /*db50*/  IMAD.X R7, R5, 0x1, R25, P0 ;  /* 0x0000000105077824 */ /* 0x000fe400000e0619 */
[----:B------:R5:W4:Y:S04]  /*db60*/  SHFL.IDX PT, R5, R9, 0x1, 0x181f ;  /* 0x00381f0009057f89 */ /* 0x000b2800000e0000 */
[----:B------:R2:W-:Y:S01]  /*db70*/  LDGSTS.E.BYPASS.LTC128B.128 [R4+0x4100], [R6.64], !P6 ;  /* 0x0410000006047fae */ /* 0x0005e2000f101d4a */
[----:B----45:R-:W-:Y:S01]  /*db80*/  IMAD.MOV.U32 R9, RZ, RZ, R3 ;  /* 0x000000ffff097224 */ /* 0x030fe200078e0003 */
[----:B--2---:R-:W-:Y:S04]  /*db90*/  SEL R6, RZ, 0x10, P4 ;  /* 0x00000010ff067807 */ /* 0x004fe80002000000 */
.L_x_5580:
[----:B---3--:R-:W-:Y:S01]  /*dba0*/  ISETP.NE.U32.AND P2, PT, R6, RZ, PT ;  /* 0x000000ff0600720c */ /* 0x008fe20003f45070 */
[----:B------:R-:W-:Y:S01]  /*dbb0*/  IMAD.IADD R27, R200, 0x1, R27 ;  /* 0x00000001c81b7824 */ /* 0x000fe200078e021b */
[----:B------:R-:W-:Y:S02]  /*dbc0*/  IADD3 R6, -R6, 0x10, RZ ;  /* 0x0000001006067810 */ /* 0x000fe40007ffe1ff */
[----:B------:R-:W-:Y:S02]  /*dbd0*/  IADD3 R3, -R9, 0x10, RZ ;  /* 0x0000001009037810 */ /* 0x000fe40007ffe1ff */
        /* <DEDUP_REMOVED lines=16> */
.L_x_5451:
[----:B------:R-:W-:Y:S05]  /*dce0*/  BSYNC B0 ;  /* 0x0000000000007941 */ /* 0x000fea0003800000 */
.L_x_5450:
[----:B------:R-:W0:Y:S01]  /*dcf0*/  LDGDEPBAR ;  /* 0x00000000000079af */ /* 0x000e220000000000 */
[----:B------:R-:W-:Y:S01]  /*dd00*/  WARPSYNC 0xffffffff ;  /* 0xffffffff00007948 */ /* 0x000fe20003800000 */
[C---:B--23--:R-:W-:Y:S01]  /*dd10*/  HMMA.16816.F32.BF16 R4, R36.reuse, R12, RZ ;  /* 0x0000000c2404723c */ /* 0x04cfe200000418ff */
[----:B------:R-:W-:Y:S01]  /*dd20*/  IMAD.MOV.U32 R245, RZ, RZ, 0x1 ;  /* 0x00000001fff57424 */ /* 0x000fe200078e00ff */
[----:B------:R-:W-:Y:S02]  /*dd30*/  ULDC UR4, c[0x0][0x324] ;  /* 0x0000c90000047ab9 */ /* 0x000fe40000000800 */
[C---:B------:R-:W-:Y:S01]  /*dd40*/  IMAD.IADD R3, R170.reuse, 0x1, R0 ;  /* 0x00000001aa037824 */ /* 0x040fe200078e0200 */
[----:B------:R-:W-:Y:S01]  /*dd50*/  IADD3 R2, R171, R0, R170 ;  /* 0x00000000ab027210 */ /* 0x000fe20007ffe0aa */
[----:B------:R-:W-:Y:S01]  /*dd60*/  IMAD.IADD R9, R170, 0x1, R8 ;  /* 0x00000001aa097824 */ /* 0x000fe200078e0208 */
[----:B------:R-:W-:Y:S01]  /*dd70*/  ISETP.NE.AND P0, PT, R245, c[0x0][0x2c4], PT ;  /* 0x0000b100f5007a0c */ /* 0x000fe20003f05270 */
[C---:B------:R-:W-:Y:S01]  /*dd80*/  HMMA.16816.F32.BF16 R12, R36.reuse, R14, RZ ;  /* 0x0000000e240c723c */ /* 0x040fe200000418ff */
[----:B------:R-:W-:Y:S01]  /*dd90*/  IMAD.MOV.U32 R184, RZ, RZ, 0x1 ;  /* 0x00000001ffb87424 */ /* 0x000fe200078e00ff */
[----:B------:R-:W-:Y:S04]  /*dda0*/  ULOP3.LUT UR4, URZ, UR4, URZ, 0x33, !UPT ;  /* 0x000000043f047292 */ /* 0x000fe8000f8e333f */
[----:B------:R-:W-:Y:S02]  /*ddb0*/  ISETP.LE.AND P1, PT, R184, c[0x0][0x32c], PT ;  /* 0x0000cb00b8007a0c */ /* 0x000fe40003f23270 */
        /* <DEDUP_REMOVED lines=16> */
[C---:B------:R-:W-:Y:S01]  /*dec0*/  HMMA.16816.F32.BF16 R32, R148.reuse, R164, R32 ;  /* 0x000000a49420723c */ /* 0x040fe20000041820 */
[----:B------:R-:W3:Y:S07]  /*ded0*/  LDL R164, [R1+0x4] ;  /* 0x0000040001a47983 */ /* 0x000eee0000100800 */
        /* <DEDUP_REMOVED lines=26> */
[----:B------:R-:W2:Y:S06]  /*e080*/  LDSM.16.M88.4 R148, [R0+0x3000] ;  /* 0x003000000094783b */ /* 0x000eac0000000200 */
[----:B------:R-:W4:Y:S01]  /*e090*/  LDSM.16.M88.4 R160, [R0+0x3800] ;  /* 0x0038000000a0783b */ /* 0x000f220000000200 */
[C---:B-1----:R-:W-:Y:S08]  /*e0a0*/  HMMA.16816.F32.BF16 R4, R144.reuse, R152, R4 ;  /* 0x000000989004723c */ /* 0x042ff00000041804 */
[C---:B------:R-:W-:Y:S01]  /*e0b0*/  HMMA.16816.F32.BF16 R12, R144.reuse, R154, R12 ;  /* 0x0000009a900c723c */ /* 0x040fe2000004180c */
[----:B------:R-:W-:Y:S07]  /*e0c0*/  LDSM.16.M88.4 R152, [R8+0x2000] ;  /* 0x002000000898783b */ /* 0x000fee0000000200 */
[C---:B------:R-:W-:Y:S08]  /*e0d0*/  HMMA.16816.F32.BF16 R16, R144.reuse, R156, R16 ;  /* 0x0000009c9010723c */ /* 0x040ff00000041810 */
[C---:B------:R-:W-:Y:S08]  /*e0e0*/  HMMA.16816.F32.BF16 R20, R144.reuse, R158, R20 ;  /* 0x0000009e9014723c */ /* 0x040ff00000041814 */
[C---:B--2---:R-:W-:Y:S08]  /*e0f0*/  HMMA.16816.F32.BF16 R24, R144.reuse, R148, R24 ;  /* 0x000000949018723c */ /* 0x044ff00000041818 */
[C---:B------:R-:W-:Y:S01]  /*e100*/  HMMA.16816.F32.BF16 R28, R144.reuse, R150, R28 ;  /* 0x00000096901c723c */ /* 0x040fe2000004181c */
[----:B------:R-:W1:Y:S07]  /*e110*/  LDSM.16.M88.4 R148, [R173+0x4000] ;  /* 0x00400000ad94783b */ /* 0x000e6e0000000200 */
[C---:B----4-:R-:W-:Y:S07]  /*e120*/  HMMA.16816.F32.BF16 R32, R144.reuse, R160, R32 ;  /* 0x000000a09020723c */ /* 0x050fee0000041820 */
[----:B------:R-:W-:Y:S01]  /*e130*/  IMAD.IADD R160, R171, 0x1, R0 ;  /* 0x00000001aba07824 */ /* 0x000fe200078e0200 */
[----:B------:R-:W-:Y:S04]  /*e140*/  HMMA.16816.F32.BF16 R36, R144, R162, R36 ;  /* 0x000000a29024723c */ /* 0x000fe80000041824 */
[----:B------:R-:W2:Y:S06]  /*e150*/  LDSM.16.M88.4 R144, [R160+0x2800] ;  /* 0x00280000a090783b */ /* 0x000eac0000000200 */
[----:B------:R-:W4:Y:S01]  /*e160*/  LDSM.16.M88.4 R156, [R160+0x3000] ;  /* 0x00300000a09c783b */ /* 0x000f220000000200 */
[C---:B-1----:R-:W-:Y:S08]  /*e170*/  HMMA.16816.F32.BF16 R4, R148.reuse, R152, R4 ;  /* 0x000000989404723c */ /* 0x042ff00000041804 */
[C---:B------:R-:W-:Y:S01]  /*e180*/  HMMA.16816.F32.BF16 R12, R148.reuse, R154, R12 ;  /* 0x0000009a940c723c */ /* 0x040fe2000004180c */
[----:B------:R-:W-:Y:S07]  /*e190*/  LDSM.16.M88.4 R152, [R175+0x4000] ;  /* 0x00400000af98783b */ /* 0x000fee0000000200 */
[C---:B--2---:R-:W-:Y:S08]  /*e1a0*/  HMMA.16816.F32.BF16 R16, R148.reuse, R144, R16 ;  /* 0x000000909410723c */ /* 0x044ff00000041810 */
[C---:B------:R-:W-:Y:S01]  /*e1b0*/  HMMA.16816.F32.BF16 R20, R148.reuse, R146, R20 ;  /* 0x000000929414723c */ /* 0x040fe20000041814 */
[----:B------:R-:W1:Y:S07]  /*e1c0*/  LDSM.16.M88.4 R144, [R160+0x3800] ;  /* 0x00380000a090783b */ /* 0x000e6e0000000200 */
[C---:B----4-:R-:W-:Y:S08]  /*e1d0*/  HMMA.16816.F32.BF16 R24, R148.reuse, R156, R24 ;  /* 0x0000009c9418723c */ /* 0x050ff00000041818 */
[C---:B------:R-:W-:Y:S01]  /*e1e0*/  HMMA.16816.F32.BF16 R28, R148.reuse, R158, R28 ;  /* 0x0000009e941c723c */ /* 0x040fe2000004181c */
[----:B------:R-:W2:Y:S07]  /*e1f0*/  LDSM.16.M88.4 R156, [R3+0x2000] ;  /* 0x00200000039c783b */ /* 0x000eae0000000200 */
[C---:B-1----:R-:W-:Y:S08]  /*e200*/  HMMA.16816.F32.BF16 R32, R148.reuse, R144, R32 ;  /* 0x000000909420723c */ /* 0x042ff00000041820 */
[----:B------:R-:W-:Y:S01]  /*e210*/  HMMA.16816.F32.BF16 R36, R148, R146, R36 ;  /* 0x000000929424723c */ /* 0x000fe20000041824 */
[----:B------:R-:W1:Y:S06]  /*e220*/  LDSM.16.M88.4 R144, [R3+0x2800] ;  /* 0x002800000390783b */ /* 0x000e6c0000000200 */
[----:B------:R-:W4:Y:S01]  /*e230*/  LDSM.16.M88.4 R148, [R3+0x3000] ;  /* 0x003000000394783b */ /* 0x000f220000000200 */
[C---:B--2---:R-:W-:Y:S08]  /*e240*/  HMMA.16816.F32.BF16 R4, R152.reuse, R156, R4 ;  /* 0x0000009c9804723c */ /* 0x044ff00000041804 */
[C---:B------:R-:W-:Y:S01]  /*e250*/  HMMA.16816.F32.BF16 R12, R152.reuse, R158, R12 ;  /* 0x0000009e980c723c */ /* 0x040fe2000004180c */
[----:B------:R-:W2:Y:S07]  /*e260*/  LDSM.16.M88.4 R156, [R3+0x3800] ;  /* 0x00380000039c783b */ /* 0x000eae0000000200 */
[C---:B-1----:R-:W-:Y:S08]  /*e270*/  HMMA.16816.F32.BF16 R16, R152.reuse, R144, R16 ;  /* 0x000000909810723c */ /* 0x042ff00000041810 */
[C---:B------:R-:W-:Y:S01]  /*e280*/  HMMA.16816.F32.BF16 R20, R152.reuse, R146, R20 ;  /* 0x000000929814723c */ /* 0x040fe20000041814 */
[----:B------:R-:W-:Y:S07]  /*e290*/  LDSM.16.M88.4 R144, [R174+0x4000] ;  /* 0x00400000ae90783b */ /* 0x000fee0000000200 */
[C---:B----4-:R-:W-:Y:S08]  /*e2a0*/  HMMA.16816.F32.BF16 R24, R152.reuse, R148, R24 ;  /* 0x000000949818723c */ /* 0x050ff00000041818 */
        /* <DEDUP_REMOVED lines=18> */
[----:B------:R-:W4:Y:S01]  /*e3d0*/  LDSM.16.M88.4 R156, [R0+0x5000] ;  /* 0x00500000009c783b */ /* 0x000f220000000200 */
[C---:B-1----:R-:W-:Y:S08]  /*e3e0*/  HMMA.16816.F32.BF16 R4, R148.reuse, R152, R4 ;  /* 0x000000989404723c */ /* 0x042ff00000041804 */
[C---:B------:R-:W-:Y:S01]  /*e3f0*/  HMMA.16816.F32.BF16 R12, R148.reuse, R154, R12 ;  /* 0x0000009a940c723c */ /* 0x040fe2000004180c */
[----:B------:R-:W1:Y:S07]  /*e400*/  LDSM.16.M88.4 R152, [R0+0x5800] ;  /* 0x005800000098783b */ /* 0x000e6e0000000200 */
[C---:B--2---:R-:W-:Y:S08]  /*e410*/  HMMA.16816.F32.BF16 R16, R148.reuse, R144, R16 ;  /* 0x000000909410723c */ /* 0x044ff00000041810 */
[C---:B------:R-:W-:Y:S01]  /*e420*/  HMMA.16816.F32.BF16 R20, R148.reuse, R146, R20 ;  /* 0x000000929414723c */ /* 0x040fe20000041814 */
[----:B------:R-:W-:Y:S07]  /*e430*/  LDSM.16.M88.4 R144, [R173+0x8000] ;  /* 0x00800000ad90783b */ /* 0x000fee0000000200 */
[C---:B----4-:R-:W-:Y:S08]  /*e440*/  HMMA.16816.F32.BF16 R24, R148.reuse, R156, R24 ;  /* 0x0000009c9418723c */ /* 0x050ff00000041818 */
[C---:B------:R-:W-:Y:S01]  /*e450*/  HMMA.16816.F32.BF16 R28, R148.reuse, R158, R28 ;  /* 0x0000009e941c723c */ /* 0x040fe2000004181c */
[----:B------:R3:W2:Y:S07]  /*e460*/  LDSM.16.M88.4 R156, [R8+0x4000] ;  /* 0x00400000089c783b */ /* 0x0006ae0000000200 */
[C---:B-1----:R-:W-:Y:S08]  /*e470*/  HMMA.16816.F32.BF16 R32, R148.reuse, R152, R32 ;  /* 0x000000989420723c */ /* 0x042ff00000041820 */
[----:B------:R-:W-:Y:S01]  /*e480*/  HMMA.16816.F32.BF16 R36, R148, R154, R36 ;  /* 0x0000009a9424723c */ /* 0x000fe20000041824 */
[----:B------:R-:W1:Y:S06]  /*e490*/  LDSM.16.M88.4 R148, [R160+0x4800] ;  /* 0x00480000a094783b */ /* 0x000e6c0000000200 */
[----:B------:R-:W4:Y:S01]  /*e4a0*/  LDSM.16.M88.4 R152, [R160+0x5000] ;  /* 0x00500000a098783b */ /* 0x000f220000000200 */
[----:B---3--:R-:W-:Y:S05]  /*e4b0*/  IMAD R8, R164, 0x80, R225 ;  /* 0x00000080a4087824 */ /* 0x008fea00078e02e1 */
[----:B------:R-:W3:Y:S01]  /*e4c0*/  LDSM.16.M88.4 R160, [R160+0x5800] ;  /* 0x00580000a0a0783b */ /* 0x000ee20000000200 */
[----:B------:R-:W-:Y:S05]  /*e4d0*/  IADD3 R8, R222, R8, R223 ;  /* 0x00000008de087210 */ /* 0x000fea0007ffe0df */
[----:B------:R-:W-:Y:S01]  /*e4e0*/  @P0 IMAD.HI.U32 R0, R8, c[0x0][0x2c8], RZ ;  /* 0x0000b20008000a27 */ /* 0x000fe200078e00ff */
[C---:B--2---:R-:W-:Y:S05]  /*e4f0*/  HMMA.16816.F32.BF16 R4, R144.reuse, R156, R4 ;  /* 0x0000009c9004723c */ /* 0x044fea0000041804 */
[----:B------:R-:W-:Y:S02]  /*e500*/  @P0 SHF.R.U32.HI R8, RZ, c[0x0][0x2cc], R0 ;  /* 0x0000b300ff080a19 */ /* 0x000fe40000011600 */
[----:B------:R-:W-:Y:S01]  /*e510*/  ISETP.GE.AND P0, PT, R183, 0x1, PT ;  /* 0x00000001b700780c */ /* 0x000fe20003f06270 */
        /* <DEDUP_REMOVED lines=10> */
[----:B------:R-:W2:Y:S06]  /*e5c0*/  LDSM.16.M88.4 R144, [R3+0x5000] ;  /* 0x005000000390783b */ /* 0x000eac0000000200 */
[----:B------:R-:W3:Y:S06]  /*e5d0*/  LDSM.16.M88.4 R160, [R3+0x5800] ;  /* 0x0058000003a0783b */ /* 0x000eec0000000200 */
[----:B------:R-:W-:Y:S01]  /*e5e0*/  SHFL.IDX PT, R3, R8, RZ, 0x1c1f ;  /* 0x001c1fff08037589 */ /* 0x000fe200000e0000 */
        /* <DEDUP_REMOVED lines=11> */
[----:B------:R-:W3:Y:S06]  /*e6a0*/  LDSM.16.M88.4 R148, [R2+0x5000] ;  /* 0x005000000294783b */ /* 0x000eec0000000200 */
[----:B------:R4:W5:Y:S01]  /*e6b0*/  LDSM.16.M88.4 R160, [R2+0x5800] ;  /* 0x0058000002a0783b */ /* 0x0009620000000200 */
[C---:B-1----:R-:W-:Y:S07]  /*e6c0*/  HMMA.16816.F32.BF16 R4, R152.reuse, R156, R4 ;  /* 0x0000009c9804723c */ /* 0x042fee0000041804 */
[----:B------:R-:W-:Y:S01]  /*e6d0*/  IMAD.SHL.U32 R156, R180, 0x40, RZ ;  /* 0x00000040b49c7824 */ /* 0x000fe200078e00ff */
[C---:B------:R-:W-:Y:S04]  /*e6e0*/  HMMA.16816.F32.BF16 R12, R152.reuse, R158, R12 ;  /* 0x0000009e980c723c */ /* 0x040fe8000004180c */
[----:B------:R-:W-:Y:S04]  /*e6f0*/  IADD3 R0, -R197, 0x1, -R156 ;  /* 0x00000001c5007810 */ /* 0x000fe80007ffe99c */
[C---:B--2---:R-:W-:Y:S04]  /*e700*/  HMMA.16816.F32.BF16 R16, R152.reuse, R144, R16 ;  /* 0x000000909810723c */ /* 0x044fe80000041810 */
[----:B------:R-:W-:Y:S02]  /*e710*/  IADD3 R0, -R198, R0, R199 ;  /* 0x00000000c6007210 */ /* 0x000fe40007ffe1c7 */
[----:B----4-:R-:W-:Y:S02]  /*e720*/  IADD3 R2, R183, 0x1, RZ ;  /* 0x00000001b7027810 */ /* 0x010fe40007ffe0ff */
[C---:B------:R-:W-:Y:S04]  /*e730*/  HMMA.16816.F32.BF16 R20, R152.reuse, R146, R20 ;  /* 0x000000929814723c */ /* 0x040fe80000041814 */
[C---:B------:R-:W-:Y:S02]  /*e740*/  IADD3 R144, R0.reuse, c[0x0][0x328], RZ ;  /* 0x0000ca0000907a10 */ /* 0x040fe40007ffe0ff */
[----:B------:R-:W-:Y:S02]  /*e750*/  IADD3 R9, R0, UR4, RZ ;  /* 0x0000000400097c10 */ /* 0x000fe4000fffe0ff */
[C---:B---3--:R-:W-:Y:S04]  /*e760*/  HMMA.16816.F32.BF16 R24, R152.reuse, R148, R24 ;  /* 0x000000949818723c */ /* 0x048fe80000041818 */
[----:B------:R-:W-:Y:S01]  /*e770*/  SEL R183, R2, RZ, !P0 ;  /* 0x000000ff02b77207 */ /* 0x000fe20004000000 */
[--C-:B------:R-:W-:Y:S02]  /*e780*/  IMAD.IADD R2, R144, 0x1, R3.reuse ;  /* 0x0000000190027824 */ /* 0x100fe400078e0203 */
[----:B------:R-:W-:Y:S01]  /*e790*/  IMAD.IADD R0, R9, 0x1, R3 ;  /* 0x0000000109007824 */ /* 0x000fe200078e0203 */
[C---:B------:R-:W-:Y:S08]  /*e7a0*/  HMMA.16816.F32.BF16 R28, R152.reuse, R150, R28 ;  /* 0x00000096981c723c */ /* 0x040ff0000004181c */
[C---:B-----5:R-:W-:Y:S08]  /*e7b0*/  HMMA.16816.F32.BF16 R32, R152.reuse, R160, R32 ;  /* 0x000000a09820723c */ /* 0x060ff00000041820 */
[----:B------:R-:W-:Y:S01]  /*e7c0*/  HMMA.16816.F32.BF16 R36, R152, R162, R36 ;  /* 0x000000a29824723c */ /* 0x000fe20000041824 */
[----:B------:R-:W-:-:S07]  /*e7d0*/  @!P1 BRA `(.L_x_5454) ;  /* 0x0000018000009947 */ /* 0x000fce0003800000 */
        /* <DEDUP_REMOVED lines=13> */
.L_x_5456:
[----:B------:R-:W-:Y:S04]  /*e8b0*/  MOV R145, c[0x0][0x32c] ;  /* 0x0000cb0000917a02 */ /* 0x000fe80000000f00 */
[----:B------:R-:W-:Y:S11]  /*e8c0*/  ISETP.NE.AND P0, PT, R145, 0x1, PT ;  /* 0x000000019100780c */ /* 0x000ff60003f05270 */
[----:B------:R-:W-:Y:S02]  /*e8d0*/  @!UPT UIADD3 URZ, URZ, URZ, URZ ;  /* 0x0000003f3f3ff290 */ /* 0x000fe4000fffe03f */
[----:B------:R-:W-:Y:S05]  /*e8e0*/  @P0 IMAD.HI.U32 R145, R3, c[0x0][0x330], RZ ;  /* 0x0000cc0003910a27 */ /* 0x000fea00078e00ff */
[----:B------:R-:W-:Y:S02]  /*e8f0*/  @P0 SHF.R.U32.HI R3, RZ, c[0x0][0x334], R145 ;  /* 0x0000cd00ff030a19 */ /* 0x000fe40000011691 */
.L_x_5457:
[----:B------:R-:W-:Y:S05]  /*e900*/  BSYNC B0 ;  /* 0x0000000000007941 */ /* 0x000fea0003800000 */
.L_x_5455:
[----:B------:R-:W-:Y:S04]  /*e910*/  IMAD R3, R3, c[0x0][0x32c], -R156 ;  /* 0x0000cb0003037a24 */ /* 0x000fe800078e0a9c */
[----:B------:R-:W-:Y:S05]  /*e920*/  IMAD.IADD R3, R3, 0x1, -R197 ;  /* 0x0000000103037824 */ /* 0x000fea00078e0ac5 */
[----:B------:R-:W-:Y:S02]  /*e930*/  IMNMX R0, R0, R3, !PT ;  /* 0x0000000300007217 */ /* 0x000fe40007800200 */
[----:B------:R-:W-:Y:S04]  /*e940*/  IADD3 R3, R3, c[0x0][0x32c], RZ ;  /* 0x0000cb0003037a10 */ /* 0x000fe80007ffe0ff */
[----:B------:R-:W-:Y:S02]  /*e950*/  IMNMX R2, R2, R3, PT ;  /* 0x0000000302027217 */ /* 0x000fe40003800200 */
.L_x_5454:
[----:B------:R-:W-:Y:S01]  /*e960*/  ISETP.GT.AND P2, PT, R180, -0x1, PT ;  /* 0xffffffffb400780c */ /* 0x000fe20003f44270 */
[----:B------:R-:W1:Y:S03]  /*e970*/  SHFL.IDX PT, R8, R8, 0x1, 0x1c1f ;  /* 0x003c1f0008087f89 */ /* 0x000e6600000e0000 */
[----:B------:R-:W-:Y:S04]  /*e980*/  ISETP.GT.AND P0, PT, R0, RZ, P2 ;  /* 0x000000ff0000720c */ /* 0x000fe80001704270 */
[----:B------:R-:W-:Y:S04]  /*e990*/  ISETP.LT.OR P0, PT, R2, 0x1, P0 ;  /* 0x000000010200780c */ /* 0x000fe80000701670 */
[----:B------:R-:W-:Y:S02]  /*e9a0*/  FSEL R145, R4, -INF , !P0 ;  /* 0xff80000004917808 */ /* 0x000fe40004000000 */
[----:B------:R-:W-:Y:S04]  /*e9b0*/  ISETP.GT.AND P0, PT, R0, 0x1, P2 ;  /* 0x000000010000780c */ /* 0x000fe80001704270 */
[----:B------:R-:W-:Y:S04]  /*e9c0*/  ISETP.LT.OR P0, PT, R2, 0x2, P0 ;  /* 0x000000020200780c */ /* 0x000fe80000701670 */
[----:B------:R-:W-:Y:S02]  /*e9d0*/  FSEL R146, R5, -INF , !P0 ;  /* 0xff80000005927808 */ /* 0x000fe40004000000 */
[----:B------:R-:W-:Y:S01]  /*e9e0*/  ISETP.GT.AND P0, PT, R0, 0x8, P2 ;  /* 0x000000080000780c */ /* 0x000fe20001704270 */
[--C-:B-1----:R-:W-:Y:S02]  /*e9f0*/  IMAD.IADD R5, R144, 0x1, R8.reuse ;  /* 0x0000000190057824 */ /* 0x102fe400078e0208 */
[----:B------:R-:W-:Y:S01]  /*ea00*/  IMAD.IADD R4, R9, 0x1, R8 ;  /* 0x0000000109047824 */ /* 0x000fe200078e0208 */
        /* <DEDUP_REMOVED lines=55> */
.L_x_5460:
[----:B------:R-:W-:Y:S04]  /*ed80*/  MOV R2, c[0x0][0x32c] ;  /* 0x0000cb0000027a02 */ /* 0x000fe80000000f00 */
[----:B------:R-:W-:Y:S11]  /*ed90*/  ISETP.NE.AND P0, PT, R2, 0x1, PT ;  /* 0x000000010200780c */ /* 0x000ff60003f05270 */
[----:B------:R-:W-:Y:S02]  /*eda0*/  @!UPT UIADD3 URZ, URZ, URZ, URZ ;  /* 0x0000003f3f3ff290 */ /* 0x000fe4000fffe03f */
[----:B------:R-:W-:Y:S05]  /*edb0*/  @P0 IMAD.HI.U32 R2, R0, c[0x0][0x330], RZ ;  /* 0x0000cc0000020a27 */ /* 0x000fea00078e00ff */
[----:B------:R-:W-:Y:S02]  /*edc0*/  @P0 SHF.R.U32.HI R0, RZ, c[0x0][0x334], R2 ;  /* 0x0000cd00ff000a19 */ /* 0x000fe40000011602 */
.L_x_5461:
[----:B------:R-:W-:Y:S05]  /*edd0*/  BSYNC B0 ;  /* 0x0000000000007941 */ /* 0x000fea0003800000 */
.L_x_5459:
[----:B------:R-:W-:Y:S04]  /*ede0*/  IMAD R0, R0, c[0x0][0x32c], -R156 ;  /* 0x0000cb0000007a24 */ /* 0x000fe800078e0a9c */
[----:B------:R-:W-:Y:S05]  /*edf0*/  IMAD.IADD R0, R0, 0x1, -R197 ;  /* 0x0000000100007824 */ /* 0x000fea00078e0ac5 */
[----:B------:R-:W-:Y:S02]  /*ee00*/  IMNMX R4, R4, R0, !PT ;  /* 0x0000000004047217 */ /* 0x000fe40007800200 */
[----:B------:R-:W-:Y:S04]  /*ee10*/  IADD3 R0, R0, c[0x0][0x32c], RZ ;  /* 0x0000cb0000007a10 */ /* 0x000fe80007ffe0ff */
[----:B------:R-:W-:Y:S02]  /*ee20*/  IMNMX R5, R5, R0, PT ;  /* 0x0000000005057217 */ /* 0x000fe40003800200 */
.L_x_5458:
[----:B------:R-:W-:Y:S01]  /*ee30*/  FMNMX.FTZ R0, R145, R104, !PT ;  /* 0x0000006891007209 */ /* 0x000fe20007810000 */
[----:B------:R-:W-:Y:S04]  /*ee40*/  DEPBAR.LE SB0, 0x2 ;  /* 0x000080800000791a */ /* 0x000fe80000000000 */
[----:B------:R-:W-:Y:S01]  /*ee50*/  FMNMX.FTZ R0, R146, R0, !PT ;  /* 0x0000000092007209 */ /* 0x000fe20007810000 */
[----:B------:R-:W-:Y:S01]  /*ee60*/  BAR.SYNC.DEFER_BLOCKING 0x0 ;  /* 0x0000000000007b1d */ /* 0x000fe20000010000 */
        /* <DEDUP_REMOVED lines=62> */
[C---:B------:R-:W-:Y:S01]  /*f250*/  ISETP.LT.OR P0, PT, R5.reuse, 0x11, P0 ;  /* 0x000000110500780c */ /* 0x040fe20000701670 */
[C---:B------:R-:W-:Y:S02]  /*f260*/  FMUL.FTZ R32, R0.reuse, R116 ;  /* 0x0000007400207220 */ /* 0x040fe40000410000 */
[----:B------:R-:W-:Y:S01]  /*f270*/  FMUL.FTZ R33, R0, R117 ;  /* 0x0000007500217220 */ /* 0x000fe20000410000 */
[----:B------:R-:W-:Y:S01]  /*f280*/  FSEL R150, R18, -INF , !P0 ;  /* 0xff80000012967808 */ /* 0x000fe20004000000 */
[----:B------:R-:W-:Y:S01]  /*f290*/  FMUL.FTZ R36, R0, R112 ;  /* 0x0000007000247220 */ /* 0x000fe20000410000 */
[----:B------:R-:W-:Y:S01]  /*f2a0*/  ISETP.GT.AND P0, PT, R4, 0x11, P2 ;  /* 0x000000110400780c */ /* 0x000fe20001704270 */
[C---:B------:R-:W-:Y:S01]  /*f2b0*/  FMUL.FTZ R37, R0.reuse, R113 ;  /* 0x0000007100257220 */ /* 0x040fe20000410000 */
[----:B------:R-:W1:Y:S01]  /*f2c0*/  MUFU.EX2 R13, R13 ;  /* 0x0000000d000d7308 */ /* 0x000e620000000800 */
        /* <DEDUP_REMOVED lines=20> */
[C---:B------:R-:W-:Y:S01]  /*f410*/  FMUL.FTZ R45, R0.reuse, R45 ;  /* 0x0000002d002d7220 */ /* 0x040fe20000410000 */
[----:B-1----:R-:W-:Y:S01]  /*f420*/  F2FP.BF16.PACK_AB R146, R13, R12 ;  /* 0x0000000c0d92723e */ /* 0x002fe200000010ff */
        /* <DEDUP_REMOVED lines=48> */
[----:B------:R-:W-:Y:S03]  /*f730*/  FMUL.FTZ R101, R0, R101 ;  /* 0x0000006500657220 */ /* 0x000fe60000410000 */
[----:B------:R-:W-:Y:S04]  /*f740*/  ISETP.LT.OR P0, PT, R5, 0x32, P0 ;  /* 0x000000320500780c */ /* 0x000fe80000701670 */
[----:B------:R-:W-:Y:S02]  /*f750*/  FSEL R166, R35, -INF , !P0 ;  /* 0xff80000023a67808 */ /* 0x000fe40004000000 */
[----:B------:R-:W-:Y:S01]  /*f760*/  ISETP.GT.AND P0, PT, R4, 0x39, P2 ;  /* 0x000000390400780c */ /* 0x000fe20001704270 */
[----:B------:R-:W-:Y:S01]  /*f770*/  FADD.FTZ R4, R144, R2 ;  /* 0x0000000290047221 */ /* 0x000fe20000010000 */
[----:B------:R-:W-:Y:S02]  /*f780*/  FMNMX.FTZ R2, R6, R105, !PT ;  /* 0x0000006906027209 */ /* 0x000fe40007810000 */
[----:B------:R-:W-:Y:S01]  /*f790*/  ISETP.LT.OR P0, PT, R5, 0x3a, P0 ;  /* 0x0000003a0500780c */ /* 0x000fe20000701670 */
[----:B------:R-:W-:Y:S01]  /*f7a0*/  FMUL.FTZ R5, R0, R141 ;  /* 0x0000008d00057220 */ /* 0x000fe20000410000 */
[----:B------:R-:W-:Y:S02]  /*f7b0*/  FMNMX.FTZ R2, R7, R2, !PT ;  /* 0x0000000207027209 */ /* 0x000fe40007810000 */
[----:B------:R-:W-:Y:S02]  /*f7c0*/  FSEL R104, R39, -INF , !P0 ;  /* 0xff80000027687808 */ /* 0x000fe40004000000 */
[----:B------:R-:W-:Y:S02]  /*f7d0*/  FMNMX.FTZ R2, R147, R2, !PT ;  /* 0x0000000293027209 */ /* 0x000fe40007810000 */
[----:B------:R-:W-:Y:S02]  /*f7e0*/  F2FP.BF16.PACK_AB R144, R144, R145 ;  /* 0x000000919090723e */ /* 0x000fe400000010ff */
        /* <DEDUP_REMOVED lines=24> */
[----:B------:R-:W-:Y:S01]  /*f970*/  FSEL R148, R148, RZ, P0 ;  /* 0x000000ff94947208 */ /* 0x000fe20000000000 */
[----:B------:R-:W-:Y:S02]  /*f980*/  FMUL.FTZ R4, R0, R140 ;  /* 0x0000008c00047220 */ /* 0x000fe40000410000 */
        /* <DEDUP_REMOVED lines=112> */
[--C-:B-1----:R-:W-:Y:S04]  /*10090*/  FFMA.FTZ R112, R151, c[0x0][0x2d0], -R148.reuse ;  /* 0x0000b40097707a23 */ /* 0x102fe80000010894 */
        /* <DEDUP_REMOVED lines=10> */
[----:B------:R-:W-:Y:S01]  /*10140*/  MUFU.EX2 R154, R191 ;  /* 0x000000bf009a7308 */ /* 0x000fe20000000800 */
[C---:B------:R-:W-:Y:S09]  /*10150*/  HMMA.16816.F32.BF16 R4, R112.reuse, R116, R4 ;  /* 0x000000747004723c */ /* 0x040ff20000041804 */
[----:B------:R1:W-:Y:S01]  /*10160*/  MUFU.EX2 R125, R120 ;  /* 0x00000078007d7308 */ /* 0x0003e20000000800 */
[C---:B------:R-:W-:Y:S01]  /*10170*/  HMMA.16816.F32.BF16 R12, R112.reuse, R118, R12 ;  /* 0x00000076700c723c */ /* 0x040fe2000004180c */
[----:B------:R-:W2:Y:S02]  /*10180*/  LDSM.16.MT88.4 R116, [R2+0x800] ;  /* 0x000800000274783b */ /* 0x000ea40000004200 */
[--C-:B-1----:R-:W-:Y:S06]  /*10190*/  FFMA.FTZ R120, R155, c[0x0][0x2d0], -R148.reuse ;  /* 0x0000b4009b787a23 */ /* 0x102fec0000010894 */
[----:B------:R-:W1:Y:S10]  /*101a0*/  MUFU.EX2 R155, R190 ;  /* 0x000000be009b7308 */ /* 0x000e740000000800 */
[----:B------:R-:W3:Y:S01]  /*101b0*/  MUFU.EX2 R127, R120 ;  /* 0x00000078007f7308 */ /* 0x000ee20000000800 */
[C---:B--2---:R-:W-:Y:S03]  /*101c0*/  HMMA.16816.F32.BF16 R16, R112.reuse, R116, R16 ;  /* 0x000000747010723c */ /* 0x044fe60000041810 */
[----:B-1----:R-:W-:Y:S05]  /*101d0*/  F2FP.BF16.PACK_AB R144, R155, R154 ;  /* 0x0000009a9b90723e */ /* 0x002fea00000010ff */
        /* <DEDUP_REMOVED lines=32> */
[----:B------:R-:W-:Y:S06]  /*103e0*/  MUFU.EX2 R157, R189 ;  /* 0x000000bd009d7308 */ /* 0x000fec0000000800 */
[----:B------:R-:W-:Y:S01]  /*103f0*/  FFMA.FTZ R112, R158, c[0x0][0x2d0], -R148 ;  /* 0x0000b4009e707a23 */ /* 0x000fe20000010894 */
[----:B------:R-:W-:Y:S01]  /*10400*/  F2FP.BF16.PACK_AB R114, R167, R152 ;  /* 0x00000098a772723e */ /* 0x000fe200000010ff */
[----:B------:R-:W-:Y:S02]  /*10410*/  FADD.FTZ R113, R161, R129 ;  /* 0x00000081a1717221 */ /* 0x000fe40000010000 */
[----:B------:R1:W-:Y:S02]  /*10420*/  MUFU.EX2 R126, R116 ;  /* 0x00000074007e7308 */ /* 0x0003e40000000800 */
[----:B------:R-:W-:Y:S01]  /*10430*/  FADD.FTZ R129, R160, R113 ;  /* 0x00000071a0817221 */ /* 0x000fe20000010000 */
[----:B---3--:R-:W-:Y:S07]  /*10440*/  F2FP.BF16.PACK_AB R113, R127, R125 ;  /* 0x0000007d7f71723e */ /* 0x008fee00000010ff */
[----:B------:R2:W3:Y:S10]  /*10450*/  MUFU.EX2 R153, R112 ;  /* 0x0000007000997308 */ /* 0x0004f40000000800 */
[----:B------:R-:W4:Y:S01]  /*10460*/  MUFU.EX2 R158, R188 ;  /* 0x000000bc009e7308 */ /* 0x000f220000000800 */
[----:B-1----:R-:W1:Y:S01]  /*10470*/  LDSM.16.MT88.4 R116, [R0+0x1000] ;  /* 0x001000000074783b */ /* 0x002e620000004200 */
[----:B--2---:R-:W-:Y:S01]  /*10480*/  FADD.FTZ R112, R123, R131 ;  /* 0x000000837b707221 */ /* 0x004fe20000010000 */
[----:B---3--:R-:W-:Y:S03]  /*10490*/  F2FP.BF16.PACK_AB R115, R153, R126 ;  /* 0x0000007e9973723e */ /* 0x008fe600000010ff */
[----:B------:R-:W-:Y:S03]  /*104a0*/  FADD.FTZ R112, R121, R112 ;  /* 0x0000007079707221 */ /* 0x000fe60000010000 */
[----:B------:R-:W2:Y:S01]  /*104b0*/  LDSM.16.MT88.4 R120, [R2+0x1000] ;  /* 0x001000000278783b */ /* 0x000ea20000004200 */
[----:B------:R-:W-:Y:S01]  /*104c0*/  FADD.FTZ R112, R128, R112 ;  /* 0x0000007080707221 */ /* 0x000fe20000010000 */
[----:B----4-:R-:W-:Y:S03]  /*104d0*/  F2FP.BF16.PACK_AB R146, R158, R157 ;  /* 0x0000009d9e92723e */ /* 0x010fe600000010ff */
        /* <DEDUP_REMOVED lines=8> */
[C---:B--2---:R-:W-:Y:S04]  /*10560*/  HMMA.16816.F32.BF16 R16, R112.reuse, R120, R16 ;  /* 0x000000787010723c */ /* 0x044fe80000041810 */
[----:B------:R-:W-:Y:S04]  /*10570*/  FADD.FTZ R124, R133, R124 ;  /* 0x0000007c857c7221 */ /* 0x000fe80000010000 */
[C---:B------:R-:W-:Y:S01]  /*10580*/  HMMA.16816.F32.BF16 R20, R112.reuse, R122, R20 ;  /* 0x0000007a7014723c */ /* 0x040fe20000041814 */
[----:B------:R-:W2:Y:S03]  /*10590*/  LDSM.16.MT88.4 R120, [R3+0x1000] ;  /* 0x001000000378783b */ /* 0x000ea60000004200 */
[----:B------:R-:W-:Y:S04]  /*105a0*/  FADD.FTZ R152, R152, R124 ;  /* 0x0000007c98987221 */ /* 0x000fe80000010000 */
        /* <DEDUP_REMOVED lines=30> */
[C---:B--2---:R-:W-:Y:S08]  /*10790*/  HMMA.16816.F32.BF16 R96, R112.reuse, R120, R96 ;  /* 0x000000787060723c */ /* 0x044ff00000041860 */
[----:B------:R-:W-:Y:S01]  /*107a0*/  HMMA.16816.F32.BF16 R100, R112, R122, R100 ;  /* 0x0000007a7064723c */ /* 0x000fe20000041864 */
[----:B------:R-:W-:Y:S03]  /*107b0*/  LDSM.16.MT88.4 R112, [R3+0x1800] ;  /* 0x001800000370783b */ /* 0x000fe60000004200 */
[--C-:B-1----:R-:W-:Y:S01]  /*107c0*/  FFMA.FTZ R116, R164, c[0x0][0x2d0], -R148.reuse ;  /* 0x0000b400a4747a23 */ /* 0x102fe20000010894 */
        /* <DEDUP_REMOVED lines=80> */
[C---:B------:R-:W-:Y:S04]  /*10cd0*/  LEA R18, P0, R0.reuse, c[0x0][0x1c8], 0x1 ;  /* 0x0000720000127a11 */ /* 0x040fe800078008ff */
[----:B------:R-:W-:Y:S04]  /*10ce0*/  IADD3.X R5, R219, R3, R4, P1, !PT ;  /* 0x00000003db057210 */ /* 0x000fe80000ffe404 */
[----:B------:R-:W-:Y:S01]  /*10cf0*/  LEA.HI.X R5, R0, c[0x0][0x1cc], R5, 0x1, P0 ;  /* 0x0000730000057a11 */ /* 0x000fe200000f0c05 */
[----:B------:R-:W-:-:S05]  /*10d00*/  BRA.DIV ~URZ, `(.L_x_5464) ;  /* 0x0000d1527f007947 */ /* 0x000fca000b800000 */
[----:B------:R1:W2:Y:S02]  /*10d10*/  SHFL.IDX PT, R4, R5, RZ, 0x181f ;  /* 0x00181fff05047589 */ /* 0x0002a400000e0000 */
.L_x_5581:
        /* <DEDUP_REMOVED lines=24> */
[----:B------:R2:W-:Y:S01]  /*10ea0*/  LDGSTS.E.BYPASS.LTC128B.128 [R0+0x10100], [R6.64], !P6 ;  /* 0x1010000006007fae */ /* 0x0005e2000f101d4a */
[----:B-1--4-:R-:W-:Y:S03]  /*10eb0*/  IMAD.MOV.U32 R5, RZ, RZ, R3 ;  /* 0x000000ffff057224 */ /* 0x012fe600078e0003 */
.L_x_5582:
[----:B--23--:R-:W-:Y:S02]  /*10ec0*/  IADD3 R12, -R14, 0x10, RZ ;  /* 0x000000100e0c7810 */ /* 0x00cfe40007ffe1ff */
[C---:B------:R-:W-:Y:S02]  /*10ed0*/  IADD3 R6, -R5.reuse, 0x10, RZ ;  /* 0x0000001005067810 */ /* 0x040fe40007ffe1ff */
        /* <DEDUP_REMOVED lines=16> */
.L_x_5463:
[----:B------:R-:W-:Y:S05]  /*10fe0*/  BSYNC B0 ;  /* 0x0000000000007941 */ /* 0x000fea0003800000 */
.L_x_5462:
        /* <DEDUP_REMOVED lines=15> */
.L_x_5449:
        /* <DEDUP_REMOVED lines=23> */
.L_x_5469:
[----:B------:R-:W-:-:S13]  /*11250*/  ISETP.NE.AND P0, PT, R5, 0x1, PT ;  /* 0x000000010500780c */ /* 0x000fda0003f05270 */
[----:B------:R-:W-:-:S05]  /*11260*/  @P0 IMAD.HI.U32 R3, R0, c[0x0][0x330], RZ ;  /* 0x0000cc0000030a27 */ /* 0x000fca00078e00ff */
[----:B------:R-:W-:Y:S02]  /*11270*/  @P0 SHF.R.U32.HI R0, RZ, c[0x0][0x334], R3 ;  /* 0x0000cd00ff000a19 */ /* 0x000fe40000011603 */
.L_x_5470:
[----:B------:R-:W-:Y:S05]  /*11280*/  BSYNC B0 ;  /* 0x0000000000007941 */ /* 0x000fea0003800000 */
.L_x_5468:
[----:B------:R-:W-:-:S05]  /*11290*/  IMAD R0, R0, c[0x0][0x32c], RZ ;  /* 0x0000cb0000007a24 */ /* 0x000fca00078e02ff */
[----:B------:R-:W-:-:S04]  /*112a0*/  IMNMX R2, R2, R0, !PT ;  /* 0x0000000002027217 */ /* 0x000fc80007800200 */
.L_x_5467:
        /* <DEDUP_REMOVED lines=11> */
.L_x_5481:
        /* <DEDUP_REMOVED lines=34> */
.L_x_5583:
        /* <DEDUP_REMOVED lines=11> */
[----:B------:R-:W-:Y:S05]  /*11630*/  SEL R3, RZ, 0x10, P6 ;  /* 0x00000010ff037807 */ /* 0x000fea0003000000 */
[----:B------:R-:W-:Y:S01]  /*11640*/  IMAD.MOV.U32 R18, RZ, RZ, R3 ;  /* 0x000000ffff127224 */ /* 0x000fe200078e0003 */
        /* <DEDUP_REMOVED lines=9> */
[----:B------:R3:W4:Y:S03]  /*116e0*/  SHFL.IDX PT, R2, R19, 0x1, 0x181f ;  /* 0x00381f0013027f89 */ /* 0x00072600000e0000 */
[----:B------:R-:W-:Y:S02]  /*116f0*/  IMAD.X R7, R5, 0x1, R27, P0 ;  /* 0x0000000105077824 */ /* 0x000fe400000e061b */
[----:B------:R3:W2:Y:S04]  /*11700*/  SHFL.IDX PT, R5, R16, 0x1, 0x181f ;  /* 0x00381f0010057f89 */ /* 0x0006a800000e0000 */
[----:B------:R5:W-:Y:S02]  /*11710*/  LDGSTS.E.BYPASS.LTC128B.128 [R4+0x4100], [R6.64], !P6 ;  /* 0x0410000006047fae */ /* 0x000be4000f101d4a */
[----:B-----5:R-:W-:Y:S04]  /*11720*/  SEL R6, RZ, 0x10, P4 ;  /* 0x00000010ff067807 */ /* 0x020fe80002000000 */
.L_x_5584:
[----:B--234-:R-:W-:Y:S01]  /*11730*/  ISETP.NE.U32.AND P2, PT, R6, RZ, PT ;  /* 0x000000ff0600720c */ /* 0x01cfe20003f45070 */
        /* <DEDUP_REMOVED lines=19> */
.L_x_5473:
[----:B------:R-:W-:Y:S05]  /*11870*/  BSYNC B0 ;  /* 0x0000000000007941 */ /* 0x000fea0003800000 */
.L_x_5472:
[----:B------:R-:W0:Y:S01]  /*11880*/  LDGDEPBAR ;  /* 0x00000000000079af */ /* 0x000e220000000000 */
[----:B------:R-:W-:Y:S01]  /*11890*/  WARPSYNC 0xffffffff ;  /* 0xffffffff00007948 */ /* 0x000fe20003800000 */
[C---:B--23--:R-:W-:Y:S03]  /*118a0*/  HMMA.16816.F32.BF16 R4, R36.reuse, R12, RZ ;  /* 0x0000000c2404723c */ /* 0x04cfe600000418ff */
[----:B------:R-:W-:Y:S01]  /*118b0*/  ISETP.GE.AND P0, PT, R183, 0x1, PT ;  /* 0x00000001b700780c */ /* 0x000fe20003f06270 */
[C-C-:B------:R-:W-:Y:S01]  /*118c0*/  IMAD.IADD R3, R170.reuse, 0x1, R9.reuse ;  /* 0x00000001aa037824 */ /* 0x140fe200078e0209 */
        /* <DEDUP_REMOVED lines=112> */
[----:B------:R-:W3:Y:S07]  /*11fd0*/  LDSM.16.M88.4 R152, [R160+0x5000] ;  /* 0x00500000a098783b */ /* 0x000eee0000000200 */
        /* <DEDUP_REMOVED lines=71> */
.L_x_5585:
        /* <DEDUP_REMOVED lines=28> */
[----:B------:R-:W-:Y:S01]  /*12610*/  MUFU.EX2 R12, R12 ;  /* 0x0000000c000c7308 */ /* 0x000fe20000000800 */
[C---:B-1----:R-:W-:Y:S02]  /*12620*/  FFMA.FTZ R0, R2.reuse, R192, R144 ;  /* 0x000000c002007223 */ /* 0x042fe40000010090 */
[C---:B------:R-:W-:Y:S02]  /*12630*/  FMUL.FTZ R36, R2.reuse, R112 ;  /* 0x0000007002247220 */ /* 0x040fe40000410000 */
[C---:B------:R-:W-:Y:S05]  /*12640*/  FMUL.FTZ R37, R2.reuse, R113 ;  /* 0x0000007102257220 */ /* 0x040fea0000410000 */
[----:B------:R-:W1:Y:S01]  /*12650*/  MUFU.EX2 R13, R13 ;  /* 0x0000000d000d7308 */ /* 0x000e620000000800 */
[C---:B------:R-:W-:Y:S02]  /*12660*/  FMUL.FTZ R20, R2.reuse, R128 ;  /* 0x0000008002147220 */ /* 0x040fe40000410000 */
[C---:B------:R-:W-:Y:S01]  /*12670*/  FMUL.FTZ R21, R2.reuse, R129 ;  /* 0x0000008102157220 */ /* 0x040fe20000410000 */
[C---:B--2---:R-:W-:Y:S01]  /*12680*/  F2FP.BF16.PACK_AB R144, R5.reuse, R144 ;  /* 0x000000900590723e */ /* 0x044fe200000010ff */
[----:B------:R-:W-:Y:S02]  /*12690*/  FADD.FTZ R4, R5, R0 ;  /* 0x0000000005047221 */ /* 0x000fe40000010000 */
[----:B------:R-:W2:Y:S01]  /*126a0*/  SHFL.BFLY PT, R0, R105, 0x2, 0x1f ;  /* 0x0c401f0069007f89 */ /* 0x000ea200000e0000 */
[C---:B------:R-:W-:Y:S02]  /*126b0*/  FMUL.FTZ R5, R2.reuse, R141 ;  /* 0x0000008d02057220 */ /* 0x040fe40000410000 */
[----:B------:R3:W-:Y:S01]  /*126c0*/  MUFU.EX2 R147, R16 ;  /* 0x0000001000937308 */ /* 0x0007e20000000800 */
[C---:B------:R-:W-:Y:S02]  /*126d0*/  FMUL.FTZ R24, R2.reuse, R124 ;  /* 0x0000007c02187220 */ /* 0x040fe40000410000 */
[C---:B------:R-:W-:Y:S02]  /*126e0*/  FMUL.FTZ R25, R2.reuse, R125 ;  /* 0x0000007d02197220 */ /* 0x040fe40000410000 */
[C---:B------:R-:W-:Y:S02]  /*126f0*/  FMUL.FTZ R28, R2.reuse, R120 ;  /* 0x00000078021c7220 */ /* 0x040fe40000410000 */
[C---:B------:R-:W-:Y:S02]  /*12700*/  FMUL.FTZ R29, R2.reuse, R121 ;  /* 0x00000079021d7220 */ /* 0x040fe40000410000 */
[C---:B------:R-:W-:Y:S01]  /*12710*/  FMUL.FTZ R32, R2.reuse, R116 ;  /* 0x0000007402207220 */ /* 0x040fe20000410000 */
        /* <DEDUP_REMOVED lines=8> */
[----:B--2---:R-:W-:Y:S01]  /*127a0*/  FMNMX.FTZ R105, R105, R0, !PT ;  /* 0x0000000069697209 */ /* 0x004fe20007810000 */
[C---:B------:R-:W-:Y:S02]  /*127b0*/  FMUL.FTZ R48, R2.reuse, R48 ;  /* 0x0000003002307220 */ /* 0x040fe40000410000 */
[C---:B---3--:R-:W-:Y:S02]  /*127c0*/  FMUL.FTZ R16, R2.reuse, R132 ;  /* 0x0000008402107220 */ /* 0x048fe40000410000 */
[----:B------:R-:W1:Y:S01]  /*127d0*/  SHFL.BFLY PT, R0, R105, 0x1, 0x1f ;  /* 0x0c201f0069007f89 */ /* 0x000e6200000e0000 */
[C---:B------:R-:W-:Y:S02]  /*127e0*/  FMUL.FTZ R49, R2.reuse, R49 ;  /* 0x0000003102317220 */ /* 0x040fe40000410000 */
[C---:B------:R-:W-:Y:S01]  /*127f0*/  FMUL.FTZ R52, R2.reuse, R52 ;  /* 0x0000003402347220 */ /* 0x040fe20000410000 */
[----:B------:R-:W-:Y:S01]  /*12800*/  MUFU.EX2 R121, R165 ;  /* 0x000000a500797308 */ /* 0x000fe20000000800 */
[C---:B------:R-:W-:Y:S02]  /*12810*/  FMUL.FTZ R53, R2.reuse, R53 ;  /* 0x0000003502357220 */ /* 0x040fe40000410000 */
[C---:B------:R-:W-:Y:S01]  /*12820*/  FMUL.FTZ R56, R2.reuse, R56 ;  /* 0x0000003802387220 */ /* 0x040fe20000410000 */
[----:B----4-:R-:W-:Y:S01]  /*12830*/  F2FP.BF16.PACK_AB R116, R9, R147 ;  /* 0x000000930974723e */ /* 0x010fe200000010ff */
        /* <DEDUP_REMOVED lines=10> */
[C---:B------:R-:W-:Y:S01]  /*128e0*/  FMUL.FTZ R72, R2.reuse, R72 ;  /* 0x0000004802487220 */ /* 0x040fe20000410000 */
[----:B------:R-:W-:Y:S01]  /*128f0*/  MUFU.EX2 R124, R162 ;  /* 0x000000a2007c7308 */ /* 0x000fe20000000800 */
[----:B------:R-:W-:Y:S02]  /*12900*/  FMUL.FTZ R73, R2, R73 ;  /* 0x0000004902497220 */ /* 0x000fe40000410000 */
[----:B------:R-:W-:Y:S01]  /*12910*/  FADD.FTZ R0, -R105, R8 ;  /* 0x0000000869007221 */ /* 0x000fe20000010100 */
[----:B------:R-:W-:Y:S01]  /*12920*/  IADD3 R8, R179, R168, RZ ;  /* 0x000000a8b3087210 */ /* 0x000fe20007ffe0ff */
        /* <DEDUP_REMOVED lines=44> */
[----:B------:R-:W-:Y:S01]  /*12bf0*/  IADD3 R2, R178, R168, RZ ;  /* 0x000000a8b2027210 */ /* 0x000fe20007ffe0ff */
[----:B------:R-:W-:Y:S01]  /*12c00*/  FADD.FTZ R3, R147, R3 ;  /* 0x0000000393037221 */ /* 0x000fe20000010000 */
[----:B-1----:R-:W-:Y:S01]  /*12c10*/  F2FP.BF16.PACK_AB R147, R132, R129 ;  /* 0x000000818493723e */ /* 0x002fe200000010ff */
[----:B------:R-:W-:Y:S01]  /*12c20*/  FMUL.FTZ R38, R0, R114 ;  /* 0x0000007200267220 */ /* 0x000fe20000410000 */
[----:B------:R-:W-:Y:S01]  /*12c30*/  MUFU.EX2 R154, R154 ;  /* 0x0000009a009a7308 */ /* 0x000fe20000000800 */
[----:B------:R-:W1:Y:S01]  /*12c40*/  LDSM.16.MT88.4 R148, [R2] ;  /* 0x000000000294783b */ /* 0x000e620000004200 */
[----:B------:R-:W-:Y:S01]  /*12c50*/  FADD.FTZ R120, R9, R3 ;  /* 0x0000000309787221 */ /* 0x000fe20000010000 */
[----:B------:R-:W-:Y:S01]  /*12c60*/  IADD3 R3, R176, R2, RZ ;  /* 0x00000002b0037210 */ /* 0x000fe20007ffe0ff */
[C---:B------:R-:W-:Y:S02]  /*12c70*/  FMUL.FTZ R39, R0.reuse, R115 ;  /* 0x0000007300277220 */ /* 0x040fe40000410000 */
[C---:B------:R-:W-:Y:S01]  /*12c80*/  FFMA.FTZ R6, R0.reuse, R193, R145 ;  /* 0x000000c100067223 */ /* 0x040fe20000010091 */
[C---:B------:R-:W-:Y:S01]  /*12c90*/  F2FP.BF16.PACK_AB R145, R7.reuse, R145 ;  /* 0x000000910791723e */ /* 0x040fe200000010ff */
[C---:B------:R-:W-:Y:S01]  /*12ca0*/  FMUL.FTZ R14, R0.reuse, R138 ;  /* 0x0000008a000e7220 */ /* 0x040fe20000410000 */
[----:B------:R-:W2:Y:S01]  /*12cb0*/  LDSM.16.MT88.4 R112, [R3] ;  /* 0x000000000370783b */ /* 0x000ea20000004200 */
[----:B------:R-:W-:Y:S01]  /*12cc0*/  FADD.FTZ R128, R7, R6 ;  /* 0x0000000607807221 */ /* 0x000fe20000010000 */
[----:B------:R-:W3:Y:S01]  /*12cd0*/  MUFU.EX2 R155, R155 ;  /* 0x0000009b009b7308 */ /* 0x000ee20000000800 */
[C---:B------:R-:W-:Y:S02]  /*12ce0*/  FMUL.FTZ R6, R0.reuse, R142 ;  /* 0x0000008e00067220 */ /* 0x040fe40000410000 */
[C---:B------:R-:W-:Y:S02]  /*12cf0*/  FMUL.FTZ R7, R0.reuse, R143 ;  /* 0x0000008f00077220 */ /* 0x040fe40000410000 */
[C---:B------:R-:W-:Y:S02]  /*12d00*/  FMUL.FTZ R15, R0.reuse, R139 ;  /* 0x0000008b000f7220 */ /* 0x040fe40000410000 */
        /* <DEDUP_REMOVED lines=10> */
[----:B------:R-:W-:Y:S02]  /*12db0*/  FADD.FTZ R126, R129, R128 ;  /* 0x00000080817e7221 */ /* 0x000fe40000010000 */
[----:B------:R-:W-:Y:S01]  /*12dc0*/  LDSM.16.MT88.4 R128, [R3+0x1800] ;  /* 0x001800000380783b */ /* 0x000fe20000004200 */
[C---:B------:R-:W-:Y:S02]  /*12dd0*/  FMUL.FTZ R27, R0.reuse, R127 ;  /* 0x0000007f001b7220 */ /* 0x040fe40000410000 */
[C---:B------:R-:W-:Y:S02]  /*12de0*/  FMUL.FTZ R34, R0.reuse, R118 ;  /* 0x0000007600227220 */ /* 0x040fe40000410000 */
[C---:B------:R-:W-:Y:S01]  /*12df0*/  FMUL.FTZ R35, R0.reuse, R119 ;  /* 0x0000007700237220 */ /* 0x040fe20000410000 */
[C---:B-1----:R-:W-:Y:S01]  /*12e00*/  HMMA.16816.F32.BF16 R4, R144.reuse, R148, R4 ;  /* 0x000000949004723c */ /* 0x042fe20000041804 */
[----:B------:R-:W1:Y:S04]  /*12e10*/  MUFU.EX2 R118, R156 ;  /* 0x0000009c00767308 */ /* 0x000e680000000800 */
[----:B---3--:R-:W-:Y:S01]  /*12e20*/  F2FP.BF16.PACK_AB R119, R155, R154 ;  /* 0x0000009a9b77723e */ /* 0x008fe200000010ff */
[C---:B------:R-:W-:Y:S02]  /*12e30*/  FMUL.FTZ R42, R0.reuse, R42 ;  /* 0x0000002a002a7220 */ /* 0x040fe40000410000 */
[C---:B------:R-:W-:Y:S03]  /*12e40*/  HMMA.16816.F32.BF16 R12, R144.reuse, R150, R12 ;  /* 0x00000096900c723c */ /* 0x040fe6000004180c */
[----:B------:R-:W-:Y:S01]  /*12e50*/  MUFU.EX2 R160, R160 ;  /* 0x000000a000a07308 */ /* 0x000fe20000000800 */
[C---:B------:R-:W-:Y:S02]  /*12e60*/  FMUL.FTZ R43, R0.reuse, R43 ;  /* 0x0000002b002b7220 */ /* 0x040fe40000410000 */
[C---:B------:R-:W-:Y:S02]  /*12e70*/  FMUL.FTZ R46, R0.reuse, R46 ;  /* 0x0000002e002e7220 */ /* 0x040fe40000410000 */
[C---:B--2---:R-:W-:Y:S04]  /*12e80*/  HMMA.16816.F32.BF16 R16, R144.reuse, R112, R16 ;  /* 0x000000709010723c */ /* 0x044fe80000041810 */
[C---:B------:R-:W-:Y:S01]  /*12e90*/  FMUL.FTZ R47, R0.reuse, R47 ;  /* 0x0000002f002f7220 */ /* 0x040fe20000410000 */
[----:B------:R-:W-:Y:S01]  /*12ea0*/  MUFU.EX2 R161, R161 ;  /* 0x000000a100a17308 */ /* 0x000fe20000000800 */
[C---:B------:R-:W-:Y:S02]  /*12eb0*/  FMUL.FTZ R50, R0.reuse, R50 ;  /* 0x0000003200327220 */ /* 0x040fe40000410000 */
[C---:B------:R-:W-:Y:S01]  /*12ec0*/  HMMA.16816.F32.BF16 R20, R144.reuse, R114, R20 ;  /* 0x000000729014723c */ /* 0x040fe20000041814 */
[----:B------:R-:W2:Y:S03]  /*12ed0*/  LDSM.16.MT88.4 R112, [R8] ;  /* 0x000000000870783b */ /* 0x000ea60000004200 */
        /* <DEDUP_REMOVED lines=22> */
[C---:B--2---:R-:W-:Y:S03]  /*13040*/  HMMA.16816.F32.BF16 R24, R144.reuse, R112, R24 ;  /* 0x000000709018723c */ /* 0x044fe60000041818 */
[C---:B------:R-:W-:Y:S02]  /*13050*/  FMUL.FTZ R87, R0.reuse, R87 ;  /* 0x0000005700577220 */ /* 0x040fe40000410000 */
[C---:B------:R-:W-:Y:S02]  /*13060*/  FMUL.FTZ R90, R0.reuse, R90 ;  /* 0x0000005a005a7220 */ /* 0x040fe40000410000 */
[C---:B------:R-:W-:Y:S01]  /*13070*/  FMUL.FTZ R91, R0.reuse, R91 ;  /* 0x0000005b005b7220 */ /* 0x040fe20000410000 */
[C---:B------:R-:W-:Y:S04]  /*13080*/  HMMA.16816.F32.BF16 R28, R144.reuse, R114, R28 ;  /* 0x00000072901c723c */ /* 0x040fe8000004181c */
[C---:B------:R-:W-:Y:S02]  /*13090*/  FMUL.FTZ R94, R0.reuse, R94 ;  /* 0x0000005e005e7220 */ /* 0x040fe40000410000 */
[C---:B------:R-:W-:Y:S02]  /*130a0*/  FMUL.FTZ R95, R0.reuse, R95 ;  /* 0x0000005f005f7220 */ /* 0x040fe40000410000 */
[C---:B------:R-:W-:Y:S04]  /*130b0*/  FMUL.FTZ R98, R0.reuse, R98 ;  /* 0x0000006200627220 */ /* 0x040fe80000410000 */
[C---:B------:R-:W-:Y:S02]  /*130c0*/  FMUL.FTZ R99, R0.reuse, R99 ;  /* 0x0000006300637220 */ /* 0x040fe40000410000 */
[C---:B------:R-:W-:Y:S02]  /*130d0*/  FMUL.FTZ R102, R0.reuse, R102 ;  /* 0x0000006600667220 */ /* 0x040fe40000410000 */
[----:B------:R-:W-:Y:S01]  /*130e0*/  FMUL.FTZ R103, R0, R103 ;  /* 0x0000006700677220 */ /* 0x000fe20000410000 */
[----:B------:R-:W-:Y:S01]  /*130f0*/  IADD3 R0, R176, R8, RZ ;  /* 0x00000008b0007210 */ /* 0x000fe20007ffe0ff */
[----:B------:R-:W-:Y:S02]  /*13100*/  FADD.FTZ R9, R117, R120 ;  /* 0x0000007875097221 */ /* 0x000fe40000010000 */
[----:B------:R-:W2:Y:S02]  /*13110*/  MUFU.EX2 R120, R164 ;  /* 0x000000a400787308 */ /* 0x000ea40000000800 */
[----:B------:R-:W3:Y:S01]  /*13120*/  LDSM.16.MT88.4 R112, [R0] ;  /* 0x000000000070783b */ /* 0x000ee20000004200 */
[C---:B-1----:R-:W-:Y:S01]  /*13130*/  FADD.FTZ R9, R118.reuse, R9 ;  /* 0x0000000976097221 */ /* 0x042fe20000010000 */
[----:B------:R-:W-:Y:S02]  /*13140*/  F2FP.BF16.PACK_AB R118, R118, R117 ;  /* 0x000000757676723e */ /* 0x000fe400000010ff */
[----:B------:R-:W-:Y:S01]  /*13150*/  F2FP.BF16.PACK_AB R117, R152, R153 ;  /* 0x000000999875723e */ /* 0x000fe200000010ff */
[----:B------:R-:W-:Y:S04]  /*13160*/  FADD.FTZ R9, R121, R9 ;  /* 0x0000000979097221 */ /* 0x000fe80000010000 */
[----:B--2---:R-:W-:Y:S04]  /*13170*/  FADD.FTZ R9, R120, R9 ;  /* 0x0000000978097221 */ /* 0x004fe80000010000 */
[----:B------:R-:W-:Y:S04]  /*13180*/  FADD.FTZ R9, R125, R9 ;  /* 0x000000097d097221 */ /* 0x000fe80000010000 */
[----:B------:R-:W-:Y:S01]  /*13190*/  FADD.FTZ R9, R124, R9 ;  /* 0x000000097c097221 */ /* 0x000fe20000010000 */
        /* <DEDUP_REMOVED lines=28> */
[----:B------:R-:W-:Y:S02]  /*13360*/  F2FP.BF16.PACK_AB R145, R150, R151 ;  /* 0x000000979691723e */ /* 0x000fe400000010ff */
[----:B------:R-:W-:Y:S03]  /*13370*/  F2FP.BF16.PACK_AB R147, R148, R149 ;  /* 0x000000959493723e */ /* 0x000fe600000010ff */
        /* <DEDUP_REMOVED lines=165> */
.L_x_5586:
        /* <DEDUP_REMOVED lines=24> */
[----:B------:R1:W-:Y:S02]  /*13f50*/  LDGSTS.E.BYPASS.LTC128B.128 [R0+0x10100], [R6.64], !P6 ;  /* 0x1010000006007fae */ /* 0x0003e4000f101d4a */
[----:B-1-3--:R-:W-:Y:S03]  /*13f60*/  IMAD.MOV.U32 R5, RZ, RZ, R3 ;  /* 0x000000ffff057224 */ /* 0x00afe600078e0003 */
.L_x_5587:
[----:B--2---:R-:W-:Y:S02]  /*13f70*/  IADD3 R6, P0, R2, R9, RZ ;  /* 0x0000000902067210 */ /* 0x004fe40007f1e0ff */
[----:B------:R-:W-:Y:S03]  /*13f80*/  IADD3 R3, -R5, 0x10, RZ ;  /* 0x0000001005037810 */ /* 0x000fe60007ffe1ff */
[----:B----4-:R-:W-:Y:S01]  /*13f90*/  IMAD.X R7, R4, 0x1, R14, P0 ;  /* 0x0000000104077824 */ /* 0x010fe200000e060e */
[----:B------:R-:W-:Y:S04]  /*13fa0*/  LOP3.LUT R3, R3, 0xf, RZ, 0xc0, !PT ;  /* 0x0000000f03037812 */ /* 0x000fe800078ec0ff */
[----:B------:R-:W-:Y:S01]  /*13fb0*/  @!PT LDS RZ, [RZ] ;  /* 0x00000000fffff984 */ /* 0x000fe20000000800 */
[----:B------:R-:W-:Y:S01]  /*13fc0*/  @!PT LDS RZ, [RZ] ;  /* 0x00000000fffff984 */ /* 0x000fe20000000800 */
[----:B------:R-:W-:Y:S01]  /*13fd0*/  @!PT LDS RZ, [RZ] ;  /* 0x00000000fffff984 */ /* 0x000fe20000000800 */
[----:B------:R1:W-:Y:S02]  /*13fe0*/  LDGSTS.E.BYPASS.LTC128B.128 [R0+0xd100], [R6.64], !P5 ;  /* 0x0d10000006007fae */ /* 0x0003e4000e901d4a */
[----:B-1----:R-:W-:Y:S04]  /*13ff0*/  IADD3 R6, -R8, 0x10, RZ ;  /* 0x0000001008067810 */ /* 0x002fe80007ffe1ff */
        /* <DEDUP_REMOVED lines=9> */
.L_x_5478:
[----:B------:R-:W-:Y:S05]  /*14090*/  BSYNC B0 ;  /* 0x0000000000007941 */ /* 0x000fea0003800000 */
.L_x_5477:
[C---:B------:R-:W-:Y:S01]  /*140a0*/  ISETP.GT.AND P0, PT, R180.reuse, R191, PT ;  /* 0x000000bfb400720c */ /* 0x040fe20003f04270 */
[----:B------:R-:W0:Y:S01]  /*140b0*/  LDGDEPBAR ;  /* 0x00000000000079af */ /* 0x000e220000000000 */
[C---:B------:R-:W-:Y:S01]  /*140c0*/  ISETP.GE.AND P1, PT, R169.reuse, 0x1, PT ;  /* 0x00000001a900780c */ /* 0x040fe20003f26270 */
[----:B------:R-:W-:Y:S01]  /*140d0*/  IMAD.MOV.U32 R8, RZ, RZ, R105 ;  /* 0x000000ffff087224 */ /* 0x000fe200078e0069 */
[----:B------:R-:W-:Y:S01]  /*140e0*/  IADD3 R169, R169, 0x1, RZ ;  /* 0x00000001a9a97810 */ /* 0x000fe20007ffe0ff */
[----:B-1----:R-:W-:Y:S01]  /*140f0*/  IMAD.MOV.U32 R0, RZ, RZ, R104 ;  /* 0x000000ffff007224 */ /* 0x002fe200078e0068 */
[----:B------:R-:W-:Y:S02]  /*14100*/  IADD3 R180, R180, -0x1, RZ ;  /* 0xffffffffb4b47810 */ /* 0x000fe40007ffe0ff */
[----:B------:R-:W-:Y:S05]  /*14110*/  SEL R169, R169, RZ, !P1 ;  /* 0x000000ffa9a97207 */ /* 0x000fea0004800000 */
[----:B------:R-:W-:-:S05]  /*14120*/  @P0 BRA `(.L_x_5481) ;  /* 0xffffd23000000947 */ /* 0x000fca000383ffff */
.L_x_5471:
[----:B------:R-:W-:-:S13]  /*14130*/  ISETP.GE.AND P0, PT, R180, R201, PT ;  /* 0x000000c9b400720c */ /* 0x000fda0003f06270 */
[----:B------:R-:W-:Y:S05]  /*14140*/  @!P0 BRA `(.L_x_5482) ;  /* 0x0000376000008947 */ /* 0x000fea0003800000 */
[----:B------:R-:W-:Y:S02]  /*14150*/  MOV R9, R105 ;  /* 0x0000006900097202 */ /* 0x000fe40000000f00 */
[----:B------:R-:W-:Y:S02]  /*14160*/  MOV R8, R104 ;  /* 0x0000006800087202 */ /* 0x000fe40000000f00 */
.L_x_5499:
        /* <DEDUP_REMOVED lines=34> */
.L_x_5588:
        /* <DEDUP_REMOVED lines=20> */
[----:B------:R3:W4:Y:S02]  /*144d0*/  SHFL.IDX PT, R2, R17, 0x1, 0x181f ;  /* 0x00381f0011027f89 */ /* 0x00072400000e0000 */
[----:B------:R-:W-:Y:S02]  /*144e0*/  IADD3.X R7, R5, R26, RZ, P0, !PT ;  /* 0x0000001a05077210 */ /* 0x000fe400007fe4ff */
[----:B------:R3:W2:Y:S04]  /*144f0*/  SHFL.IDX PT, R5, R16, 0x1, 0x181f ;  /* 0x00381f0010057f89 */ /* 0x0006a800000e0000 */
[----:B------:R3:W-:Y:S03]  /*14500*/  LDGSTS.E.BYPASS.LTC128B.128 [R4+0x4100], [R6.64], !P6 ;  /* 0x0410000006047fae */ /* 0x0007e6000f101d4a */
.L_x_5589:
[----:B---34-:R-:W-:Y:S01]  /*14510*/  IADD3 R6, P0, R2, R18, RZ ;  /* 0x0000001202067210 */ /* 0x018fe20007f1e0ff */
[----:B------:R-:W-:Y:S04]  /*14520*/  IMAD.IADD R32, R200, 0x1, R32 ;  /* 0x00000001c8207824 */ /* 0x000fe800078e0220 */
[C---:B--2---:R-:W-:Y:S05]  /*14530*/  IMAD.X R7, R5.reuse, 0x1, R25, P0 ;  /* 0x0000000105077824 */ /* 0x044fea00000e0619 */
        /* <DEDUP_REMOVED lines=10> */
.L_x_5484:
[----:B------:R-:W-:Y:S05]  /*145e0*/  BSYNC B0 ;  /* 0x0000000000007941 */ /* 0x000fea0003800000 */
.L_x_5483:
[----:B------:R-:W0:Y:S01]  /*145f0*/  LDGDEPBAR ;  /* 0x00000000000079af */ /* 0x000e220000000000 */
[----:B------:R-:W-:Y:S01]  /*14600*/  WARPSYNC 0xffffffff ;  /* 0xffffffff00007948 */ /* 0x000fe20003800000 */
[C---:B--23--:R-:W-:Y:S01]  /*14610*/  HMMA.16816.F32.BF16 R4, R36.reuse, R12, RZ ;  /* 0x0000000c2404723c */ /* 0x04cfe200000418ff */
[----:B------:R-:W-:Y:S01]  /*14620*/  IMAD.MOV.U32 R184, RZ, RZ, 0x1 ;  /* 0x00000001ffb87424 */ /* 0x000fe200078e00ff */
[----:B------:R-:W-:Y:S02]  /*14630*/  ULDC UR4, c[0x0][0x324] ;  /* 0x0000c90000047ab9 */ /* 0x000fe40000000800 */
[C---:B------:R-:W-:Y:S01]  /*14640*/  IMAD.IADD R3, R170.reuse, 0x1, R0 ;  /* 0x00000001aa037824 */ /* 0x040fe200078e0200 */
[C---:B------:R-:W-:Y:S01]  /*14650*/  IADD3 R2, R171.reuse, R0, R170 ;  /* 0x00000000ab027210 */ /* 0x040fe20007ffe0aa */
[----:B------:R-:W-:Y:S01]  /*14660*/  IMAD.IADD R105, R170, 0x1, R104 ;  /* 0x00000001aa697824 */ /* 0x000fe200078e0268 */
[----:B------:R-:W-:Y:S01]  /*14670*/  ISETP.LE.AND P1, PT, R184, c[0x0][0x32c], PT ;  /* 0x0000cb00b8007a0c */ /* 0x000fe20003f23270 */
[C---:B------:R-:W-:Y:S01]  /*14680*/  HMMA.16816.F32.BF16 R12, R36.reuse, R14, RZ ;  /* 0x0000000e240c723c */ /* 0x040fe200000418ff */
[----:B------:R-:W-:Y:S07]  /*14690*/  ULOP3.LUT UR4, URZ, UR4, URZ, 0x33, !UPT ;  /* 0x000000043f047292 */ /* 0x000fee000f8e333f */
        /* <DEDUP_REMOVED lines=113> */
[----:B------:R-:W-:Y:S01]  /*14db0*/  IADD3 R104, R222, R104, R223 ;  /* 0x00000068de687210 */ /* 0x000fe20007ffe0df */
[C---:B--2---:R-:W-:Y:S08]  /*14dc0*/  HMMA.16816.F32.BF16 R4, R144.reuse, R156, R4 ;  /* 0x0000009c9004723c */ /* 0x044ff00000041804 */
        /* <DEDUP_REMOVED lines=26> */
[----:B------:R-:W-:Y:S01]  /*14f70*/  IMAD.MOV.U32 R157, RZ, RZ, 0x1 ;  /* 0x00000001ff9d7424 */ /* 0x000fe200078e00ff */
[C---:B------:R-:W-:Y:S04]  /*14f80*/  HMMA.16816.F32.BF16 R12, R152.reuse, R158, R12 ;  /* 0x0000009e980c723c */ /* 0x040fe8000004180c */
[----:B------:R-:W-:Y:S01]  /*14f90*/  ISETP.NE.AND P0, PT, R157, c[0x0][0x2c4], PT ;  /* 0x0000b1009d007a0c */ /* 0x000fe20003f05270 */
[----:B------:R-:W-:Y:S03]  /*14fa0*/  IMAD.SHL.U32 R156, R180, 0x40, RZ ;  /* 0x00000040b49c7824 */ /* 0x000fe600078e00ff */
[C---:B--2---:R-:W-:Y:S04]  /*14fb0*/  HMMA.16816.F32.BF16 R16, R152.reuse, R144, R16 ;  /* 0x000000909810723c */ /* 0x044fe80000041810 */
[----:B----4-:R-:W-:Y:S04]  /*14fc0*/  IADD3 R2, R183, 0x1, RZ ;  /* 0x00000001b7027810 */ /* 0x010fe80007ffe0ff */
[C---:B------:R-:W-:Y:S04]  /*14fd0*/  HMMA.16816.F32.BF16 R20, R152.reuse, R146, R20 ;  /* 0x000000929814723c */ /* 0x040fe80000041814 */
[----:B------:R-:W-:Y:S04]  /*14fe0*/  @P0 IMAD.HI.U32 R0, R104, c[0x0][0x2c8], RZ ;  /* 0x0000b20068000a27 */ /* 0x000fe800078e00ff */
[C---:B---3--:R-:W-:Y:S04]  /*14ff0*/  HMMA.16816.F32.BF16 R24, R152.reuse, R148, R24 ;  /* 0x000000949818723c */ /* 0x048fe80000041818 */
[----:B------:R-:W-:Y:S02]  /*15000*/  @P0 SHF.R.U32.HI R104, RZ, c[0x0][0x2cc], R0 ;  /* 0x0000b300ff680a19 */ /* 0x000fe40000011600 */
[----:B------:R-:W-:Y:S02]  /*15010*/  IADD3 R0, -R197, 0x1, -R156 ;  /* 0x00000001c5007810 */ /* 0x000fe40007ffe99c */
[C---:B------:R-:W-:Y:S01]  /*15020*/  HMMA.16816.F32.BF16 R28, R152.reuse, R150, R28 ;  /* 0x00000096981c723c */ /* 0x040fe2000004181c */
[----:B------:R-:W1:Y:S02]  /*15030*/  SHFL.IDX PT, R3, R104, RZ, 0x1c1f ;  /* 0x001c1fff68037589 */ /* 0x000e6400000e0000 */
[----:B------:R-:W-:Y:S02]  /*15040*/  ISETP.GE.AND P0, PT, R183, 0x1, PT ;  /* 0x00000001b700780c */ /* 0x000fe40003f06270 */
[----:B------:R-:W-:Y:S02]  /*15050*/  IADD3 R0, -R198, R0, R199 ;  /* 0x00000000c6007210 */ /* 0x000fe40007ffe1c7 */
[----:B------:R-:W-:Y:S01]  /*15060*/  SEL R183, R2, RZ, !P0 ;  /* 0x000000ff02b77207 */ /* 0x000fe20004000000 */
[C---:B-----5:R-:W-:Y:S04]  /*15070*/  HMMA.16816.F32.BF16 R32, R152.reuse, R160, R32 ;  /* 0x000000a09820723c */ /* 0x060fe80000041820 */
[C---:B------:R-:W-:Y:S02]  /*15080*/  IADD3 R144, R0.reuse, c[0x0][0x328], RZ ;  /* 0x0000ca0000907a10 */ /* 0x040fe40007ffe0ff */
[----:B------:R-:W-:Y:S02]  /*15090*/  IADD3 R105, R0, UR4, RZ ;  /* 0x0000000400697c10 */ /* 0x000fe4000fffe0ff */
[----:B------:R-:W-:Y:S04]  /*150a0*/  HMMA.16816.F32.BF16 R36, R152, R162, R36 ;  /* 0x000000a29824723c */ /* 0x000fe80000041824 */
[--C-:B-1----:R-:W-:Y:S02]  /*150b0*/  IMAD.IADD R2, R144, 0x1, R3.reuse ;  /* 0x0000000190027824 */ /* 0x102fe400078e0203 */
[----:B------:R-:W-:Y:S02]  /*150c0*/  IMAD.IADD R0, R105, 0x1, R3 ;  /* 0x0000000169007824 */ /* 0x000fe400078e0203 */
        /* <DEDUP_REMOVED lines=12> */
.L_x_5489:
[----:B------:R-:W-:Y:S11]  /*15190*/  ISETP.NE.AND P0, PT, R157, c[0x0][0x32c], PT ;  /* 0x0000cb009d007a0c */ /* 0x000ff60003f05270 */
[----:B------:R-:W-:Y:S02]  /*151a0*/  @!UPT UIADD3 URZ, URZ, URZ, URZ ;  /* 0x0000003f3f3ff290 */ /* 0x000fe4000fffe03f */
[----:B------:R-:W-:Y:S05]  /*151b0*/  @P0 IMAD.HI.U32 R145, R3, c[0x0][0x330], RZ ;  /* 0x0000cc0003910a27 */ /* 0x000fea00078e00ff */
[----:B------:R-:W-:Y:S02]  /*151c0*/  @P0 SHF.R.U32.HI R3, RZ, c[0x0][0x334], R145 ;  /* 0x0000cd00ff030a19 */ /* 0x000fe40000011691 */
.L_x_5490:
[----:B------:R-:W-:Y:S05]  /*151d0*/  BSYNC B0 ;  /* 0x0000000000007941 */ /* 0x000fea0003800000 */
.L_x_5488:
[----:B------:R-:W-:Y:S04]  /*151e0*/  IMAD R3, R3, c[0x0][0x32c], -R156 ;  /* 0x0000cb0003037a24 */ /* 0x000fe800078e0a9c */
[----:B------:R-:W-:Y:S05]  /*151f0*/  IMAD.IADD R3, R3, 0x1, -R197 ;  /* 0x0000000103037824 */ /* 0x000fea00078e0ac5 */
[----:B------:R-:W-:Y:S02]  /*15200*/  IMNMX R0, R0, R3, !PT ;  /* 0x0000000300007217 */ /* 0x000fe40007800200 */
[----:B------:R-:W-:Y:S04]  /*15210*/  IADD3 R3, R3, c[0x0][0x32c], RZ ;  /* 0x0000cb0003037a10 */ /* 0x000fe80007ffe0ff */
[----:B------:R-:W-:Y:S02]  /*15220*/  IMNMX R2, R2, R3, PT ;  /* 0x0000000302027217 */ /* 0x000fe40003800200 */
.L_x_5487:
[----:B------:R-:W-:Y:S04]  /*15230*/  ISETP.GT.AND P2, PT, R180, -0x1, PT ;  /* 0xffffffffb400780c */ /* 0x000fe80003f44270 */
[----:B------:R-:W-:Y:S04]  /*15240*/  ISETP.GT.AND P0, PT, R0, RZ, P2 ;  /* 0x000000ff0000720c */ /* 0x000fe80001704270 */
[----:B------:R-:W-:Y:S04]  /*15250*/  ISETP.LT.OR P0, PT, R2, 0x1, P0 ;  /* 0x000000010200780c */ /* 0x000fe80000701670 */
[----:B------:R-:W-:Y:S02]  /*15260*/  FSEL R145, R4, -INF , !P0 ;  /* 0xff80000004917808 */ /* 0x000fe40004000000 */
[----:B------:R-:W-:Y:S01]  /*15270*/  ISETP.GT.AND P0, PT, R0, 0x1, P2 ;  /* 0x000000010000780c */ /* 0x000fe20001704270 */
[----:B------:R-:W1:Y:S03]  /*15280*/  SHFL.IDX PT, R4, R104, 0x1, 0x1c1f ;  /* 0x003c1f0068047f89 */ /* 0x000e6600000e0000 */
[----:B------:R-:W-:Y:S04]  /*15290*/  ISETP.LT.OR P0, PT, R2, 0x2, P0 ;  /* 0x000000020200780c */ /* 0x000fe80000701670 */
[----:B------:R-:W-:Y:S02]  /*152a0*/  FSEL R5, R5, -INF , !P0 ;  /* 0xff80000005057808 */ /* 0x000fe40004000000 */
[----:B------:R-:W-:Y:S04]  /*152b0*/  ISETP.GT.AND P0, PT, R0, 0x8, P2 ;  /* 0x000000080000780c */ /* 0x000fe80001704270 */
[----:B------:R-:W-:Y:S04]  /*152c0*/  ISETP.LT.OR P0, PT, R2, 0x9, P0 ;  /* 0x000000090200780c */ /* 0x000fe80000701670 */
[----:B------:R-:W-:Y:S02]  /*152d0*/  FSEL R12, R12, -INF , !P0 ;  /* 0xff8000000c0c7808 */ /* 0x000fe40004000000 */
[----:B------:R-:W-:Y:S04]  /*152e0*/  ISETP.GT.AND P0, PT, R0, 0x9, P2 ;  /* 0x000000090000780c */ /* 0x000fe80001704270 */
[----:B------:R-:W-:Y:S01]  /*152f0*/  ISETP.LT.OR P0, PT, R2, 0xa, P0 ;  /* 0x0000000a0200780c */ /* 0x000fe20000701670 */
[--C-:B-1----:R-:W-:Y:S03]  /*15300*/  IMAD.IADD R3, R144, 0x1, R4.reuse ;  /* 0x0000000190037824 */ /* 0x102fe600078e0204 */
        /* <DEDUP_REMOVED lines=50> */
.L_x_5493:
[----:B------:R-:W-:Y:S11]  /*15630*/  ISETP.NE.AND P0, PT, R157, c[0x0][0x32c], PT ;  /* 0x0000cb009d007a0c */ /* 0x000ff60003f05270 */
[----:B------:R-:W-:Y:S02]  /*15640*/  @!UPT UIADD3 URZ, URZ, URZ, URZ ;  /* 0x0000003f3f3ff290 */ /* 0x000fe4000fffe03f */
[----:B------:R-:W-:Y:S05]  /*15650*/  @P0 IMAD.HI.U32 R4, R0, c[0x0][0x330], RZ ;  /* 0x0000cc0000040a27 */ /* 0x000fea00078e00ff */
[----:B------:R-:W-:Y:S02]  /*15660*/  @P0 SHF.R.U32.HI R0, RZ, c[0x0][0x334], R4 ;  /* 0x0000cd00ff000a19 */ /* 0x000fe40000011604 */
.L_x_5494:
[----:B------:R-:W-:Y:S05]  /*15670*/  BSYNC B0 ;  /* 0x0000000000007941 */ /* 0x000fea0003800000 */
.L_x_5492:
[----:B------:R-:W-:Y:S04]  /*15680*/  IMAD R0, R0, c[0x0][0x32c], -R156 ;  /* 0x0000cb0000007a24 */ /* 0x000fe800078e0a9c */
[----:B------:R-:W-:Y:S05]  /*15690*/  IMAD.IADD R0, R0, 0x1, -R197 ;  /* 0x0000000100007824 */ /* 0x000fea00078e0ac5 */
[----:B------:R-:W-:Y:S02]  /*156a0*/  IMNMX R2, R2, R0, !PT ;  /* 0x0000000002027217 */ /* 0x000fe40007800200 */
[----:B------:R-:W-:Y:S04]  /*156b0*/  IADD3 R0, R0, c[0x0][0x32c], RZ ;  /* 0x0000cb0000007a10 */ /* 0x000fe80007ffe0ff */
[----:B------:R-:W-:Y:S02]  /*156c0*/  IMNMX R3, R3, R0, PT ;  /* 0x0000000003037217 */ /* 0x000fe40003800200 */
.L_x_5491:
        /* <DEDUP_REMOVED lines=39> */
[--C-:B------:R-:W-:Y:S01]  /*15940*/  FFMA.FTZ R12, R12, c[0x0][0x2d0], -R4.reuse ;  /* 0x0000b4000c0c7a23 */ /* 0x100fe20000010804 */
[----:B------:R-:W-:Y:S01]  /*15950*/  FMNMX.FTZ R105, R6, R9, !PT ;  /* 0x0000000906697209 */ /* 0x000fe20007810000 */
[--C-:B------:R-:W-:Y:S01]  /*15960*/  FFMA.FTZ R13, R13, c[0x0][0x2d0], -R4.reuse ;  /* 0x0000b4000d0d7a23 */ /* 0x100fe20000010804 */
[----:B------:R-:W-:Y:S01]  /*15970*/  ISETP.LT.OR P0, PT, R3, 0x2, P0 ;  /* 0x000000020300780c */ /* 0x000fe20000701670 */
[--C-:B------:R-:W-:Y:S02]  /*15980*/  FFMA.FTZ R161, R17, c[0x0][0x2d0], -R4.reuse ;  /* 0x0000b40011a17a23 */ /* 0x100fe40000010804 */
[--C-:B------:R-:W-:Y:S01]  /*15990*/  FFMA.FTZ R191, R32, c[0x0][0x2d0], -R4.reuse ;  /* 0x0000b40020bf7a23 */ /* 0x100fe20000010804 */
[----:B------:R-:W-:Y:S01]  /*159a0*/  FSEL R7, R7, -INF , !P0 ;  /* 0xff80000007077808 */ /* 0x000fe20004000000 */
[----:B------:R-:W1:Y:S01]  /*159b0*/  MUFU.EX2 R0, R0 ;  /* 0x0000000000007308 */ /* 0x000e620000000800 */
        /* <DEDUP_REMOVED lines=21> */
[C---:B-1----:R-:W-:Y:S01]  /*15b10*/  FMUL.FTZ R32, R0.reuse, R116 ;  /* 0x0000007400207220 */ /* 0x042fe20000410000 */
[----:B------:R-:W-:Y:S01]  /*15b20*/  ISETP.LT.OR P0, PT, R3, 0x11, P0 ;  /* 0x000000110300780c */ /* 0x000fe20000701670 */
[C---:B------:R-:W-:Y:S02]  /*15b30*/  FMUL.FTZ R33, R0.reuse, R117 ;  /* 0x0000007500217220 */ /* 0x040fe40000410000 */
[----:B------:R-:W-:Y:S01]  /*15b40*/  FMUL.FTZ R36, R0, R112 ;  /* 0x0000007000247220 */ /* 0x000fe20000410000 */
[----:B------:R-:W-:Y:S01]  /*15b50*/  FSEL R149, R18, -INF , !P0 ;  /* 0xff80000012957808 */ /* 0x000fe20004000000 */
[----:B------:R-:W1:Y:S01]  /*15b60*/  MUFU.EX2 R13, R13 ;  /* 0x0000000d000d7308 */ /* 0x000e620000000800 */
        /* <DEDUP_REMOVED lines=72> */
[----:B------:R-:W-:Y:S01]  /*15ff0*/  FFMA.FTZ R167, R29, c[0x0][0x2d0], -R4 ;  /* 0x0000b4001da77a23 */ /* 0x000fe20000010804 */
        /* <DEDUP_REMOVED lines=10> */
[----:B------:R-:W-:Y:S01]  /*160a0*/  FMUL.FTZ R101, R0, R101 ;  /* 0x0000006500657220 */ /* 0x000fe20000410000 */
[----:B------:R-:W-:Y:S02]  /*160b0*/  MUFU.EX2 R167, R167 ;  /* 0x000000a700a77308 */ /* 0x000fe40000000800 */
[----:B------:R-:W-:Y:S02]  /*160c0*/  FSEL R166, R35, -INF , !P0 ;  /* 0xff80000023a67808 */ /* 0x000fe40004000000 */
[----:B------:R-:W-:Y:S01]  /*160d0*/  ISETP.GT.AND P0, PT, R2, 0x39, P2 ;  /* 0x000000390200780c */ /* 0x000fe20001704270 */
[----:B------:R-:W-:Y:S01]  /*160e0*/  FFMA.FTZ R2, R0, R192, R144 ;  /* 0x000000c000027223 */ /* 0x000fe20000010090 */
[----:B------:R-:W-:Y:S02]  /*160f0*/  FMNMX.FTZ R105, R166, R105, !PT ;  /* 0x00000069a6697209 */ /* 0x000fe40007810000 */
[----:B------:R-:W-:Y:S01]  /*16100*/  ISETP.LT.OR P0, PT, R3, 0x3a, P0 ;  /* 0x0000003a0300780c */ /* 0x000fe20000701670 */
[----:B------:R-:W-:Y:S01]  /*16110*/  FADD.FTZ R3, R5, R2 ;  /* 0x0000000205037221 */ /* 0x000fe20000010000 */
[----:B------:R-:W-:Y:S02]  /*16120*/  FMNMX.FTZ R105, R164, R105, !PT ;  /* 0x00000069a4697209 */ /* 0x000fe40007810000 */
[----:B------:R-:W-:Y:S02]  /*16130*/  FSEL R163, R39, -INF , !P0 ;  /* 0xff80000027a37808 */ /* 0x000fe40004000000 */
[----:B------:R-:W-:Y:S01]  /*16140*/  F2FP.BF16.PACK_AB R144, R5, R144 ;  /* 0x000000900590723e */ /* 0x000fe200000010ff */
[----:B------:R-:W-:Y:S01]  /*16150*/  FMUL.FTZ R5, R0, R141 ;  /* 0x0000008d00057220 */ /* 0x000fe20000410000 */
[----:B------:R-:W-:Y:S05]  /*16160*/  FMNMX.FTZ R105, R163, R105, !PT ;  /* 0x00000069a3697209 */ /* 0x000fea0007810000 */
[----:B------:R-:W1:Y:S02]  /*16170*/  SHFL.BFLY PT, R2, R105, 0x2, 0x1f ;  /* 0x0c401f0069027f89 */ /* 0x000e6400000e0000 */
[----:B-1----:R-:W-:Y:S06]  /*16180*/  FMNMX.FTZ R105, R105, R2, !PT ;  /* 0x0000000269697209 */ /* 0x002fec0007810000 */
[----:B------:R-:W1:Y:S02]  /*16190*/  SHFL.BFLY PT, R2, R105, 0x1, 0x1f ;  /* 0x0c201f0069027f89 */ /* 0x000e6400000e0000 */
[----:B-1----:R-:W-:Y:S01]  /*161a0*/  FMNMX.FTZ R105, R105, R2, !PT ;  /* 0x0000000269697209 */ /* 0x002fe20007810000 */
[----:B------:R-:W-:Y:S02]  /*161b0*/  FADD.FTZ R2, R12, R3 ;  /* 0x000000030c027221 */ /* 0x000fe40000010000 */
[C---:B------:R-:W-:Y:S01]  /*161c0*/  FMUL.FTZ R12, R0.reuse, R136 ;  /* 0x00000088000c7220 */ /* 0x040fe20000410000 */
[----:B------:R-:W-:Y:S01]  /*161d0*/  FSETP.NEU.FTZ.AND P0, PT, R105, -INF , PT ;  /* 0xff8000006900780b */ /* 0x000fe20003f1d000 */
[----:B------:R-:W-:Y:S02]  /*161e0*/  FADD.FTZ R158, R13, R2 ;  /* 0x000000020d9e7221 */ /* 0x000fe40000010000 */
[----:B------:R-:W-:Y:S01]  /*161f0*/  FMUL.FTZ R13, R0, R137 ;  /* 0x00000089000d7220 */ /* 0x000fe20000410000 */
[C---:B------:R-:W-:Y:S05]  /*16200*/  FSEL R2, R105.reuse, RZ, P0 ;  /* 0x000000ff69027208 */ /* 0x040fea0000000000 */
[----:B------:R-:W-:Y:S02]  /*16210*/  FADD.FTZ R2, -R2, R9 ;  /* 0x0000000902027221 */ /* 0x000fe40000010100 */
[----:B------:R-:W-:Y:S02]  /*16220*/  FMUL.FTZ R9, R105, c[0x0][0x2d0] ;  /* 0x0000b40069097a20 */ /* 0x000fe40000410000 */
[----:B------:R-:W-:Y:S03]  /*16230*/  FMUL.FTZ R2, R2, c[0x0][0x2d0] ;  /* 0x0000b40002027a20 */ /* 0x000fe60000410000 */
[----:B------:R-:W-:Y:S03]  /*16240*/  FSEL R9, R9, RZ, P0 ;  /* 0x000000ff09097208 */ /* 0x000fe60000000000 */
[----:B------:R-:W1:Y:S02]  /*16250*/  MUFU.EX2 R2, R2 ;  /* 0x0000000200027308 */ /* 0x000e640000000800 */
[--C-:B------:R-:W-:Y:S02]  /*16260*/  FFMA.FTZ R145, R6, c[0x0][0x2d0], -R9.reuse ;  /* 0x0000b40006917a23 */ /* 0x100fe40000010809 */
[--C-:B------:R-:W-:Y:S02]  /*16270*/  FFMA.FTZ R7, R7, c[0x0][0x2d0], -R9.reuse ;  /* 0x0000b40007077a23 */ /* 0x100fe40000010809 */
[----:B------:R-:W-:Y:S04]  /*16280*/  FFMA.FTZ R3, R147, c[0x0][0x2d0], -R9 ;  /* 0x0000b40093037a23 */ /* 0x000fe80000010809 */
[----:B------:R-:W2:Y:S10]  /*16290*/  MUFU.EX2 R145, R145 ;  /* 0x0000009100917308 */ /* 0x000eb40000000800 */
[----:B------:R-:W3:Y:S01]  /*162a0*/  MUFU.EX2 R0, R7 ;  /* 0x0000000700007308 */ /* 0x000ee20000000800 */
[C---:B-1----:R-:W-:Y:S02]  /*162b0*/  FMUL.FTZ R38, R2.reuse, R114 ;  /* 0x0000007202267220 */ /* 0x042fe40000410000 */
[C---:B------:R-:W-:Y:S02]  /*162c0*/  FMUL.FTZ R39, R2.reuse, R115 ;  /* 0x0000007302277220 */ /* 0x040fe40000410000 */
[C---:B------:R-:W-:Y:S02]  /*162d0*/  FMUL.FTZ R14, R2.reuse, R138 ;  /* 0x0000008a020e7220 */ /* 0x040fe40000410000 */
[C---:B------:R-:W-:Y:S03]  /*162e0*/  FMUL.FTZ R15, R2.reuse, R139 ;  /* 0x0000008b020f7220 */ /* 0x040fe60000410000 */
[----:B------:R-:W1:Y:S01]  /*162f0*/  MUFU.EX2 R3, R3 ;  /* 0x0000000300037308 */ /* 0x000e620000000800 */
        /* <DEDUP_REMOVED lines=9> */
[C---:B------:R-:W-:Y:S02]  /*16390*/  FMUL.FTZ R7, R2.reuse, R143 ;  /* 0x0000008f02077220 */ /* 0x040fe40000410000 */
[C---:B------:R-:W-:Y:S02]  /*163a0*/  FMUL.FTZ R22, R2.reuse, R130 ;  /* 0x0000008202167220 */ /* 0x040fe40000410000 */
[----:B------:R-:W2:Y:S01]  /*163b0*/  LDSM.16.MT88.4 R112, [R0] ;  /* 0x000000000070783b */ /* 0x000ea20000004200 */
        /* <DEDUP_REMOVED lines=41> */
[----:B-1----:R-:W-:Y:S01]  /*16650*/  FADD.FTZ R131, R3, R8 ;  /* 0x0000000803837221 */ /* 0x002fe20000010000 */
[----:B------:R-:W-:Y:S01]  /*16660*/  IADD3 R8, R179, R168, RZ ;  /* 0x000000a8b3087210 */ /* 0x000fe20007ffe0ff */
[----:B------:R-:W1:Y:S02]  /*16670*/  MUFU.EX2 R123, R2 ;  /* 0x00000002007b7308 */ /* 0x000e640000000800 */
[----:B-1----:R-:W-:Y:S02]  /*16680*/  F2FP.BF16.PACK_AB R147, R123, R3 ;  /* 0x000000037b93723e */ /* 0x002fe400000010ff */
[C---:B------:R-:W-:Y:S02]  /*16690*/  IADD3 R2, R176.reuse, R0, RZ ;  /* 0x00000000b0027210 */ /* 0x040fe40007ffe0ff */
[----:B------:R-:W-:Y:S03]  /*166a0*/  IADD3 R3, R176, R8, RZ ;  /* 0x00000008b0037210 */ /* 0x000fe60007ffe0ff */
[C---:B--2---:R-:W-:Y:S08]  /*166b0*/  HMMA.16816.F32.BF16 R4, R144.reuse, R112, R4 ;  /* 0x000000709004723c */ /* 0x044ff00000041804 */
        /* <DEDUP_REMOVED lines=55> */
[--C-:B-1----:R-:W-:Y:S02]  /*16a30*/  FFMA.FTZ R120, R154, c[0x0][0x2d0], -R9.reuse ;  /* 0x0000b4009a787a23 */ /* 0x102fe40000010809 */
[----:B------:R-:W-:Y:S10]  /*16a40*/  MUFU.EX2 R154, R191 ;  /* 0x000000bf009a7308 */ /* 0x000ff40000000800 */
        /* <DEDUP_REMOVED lines=184> */
.L_x_5590:
        /* <DEDUP_REMOVED lines=23> */
.L_x_5591:
        /* <DEDUP_REMOVED lines=12> */
.L_x_5496:
[----:B------:R-:W-:Y:S05]  /*17800*/  BSYNC B0 ;  /* 0x0000000000007941 */ /* 0x000fea0003800000 */
.L_x_5495:
        /* <DEDUP_REMOVED lines=10> */
.L_x_5482:
[----:B------:R-:W-:Y:S05]  /*178b0*/  BRA.DIV ~URZ, `(.L_x_5500) ;  /* 0x000076027f007947 */ /* 0x000fea000b800000 */
[----:B------:R1:W2:Y:S02]  /*178c0*/  SHFL.BFLY PT, R0, R192, 0x2, 0x1f ;  /* 0x0c401f00c0007f89 */ /* 0x0002a400000e0000 */
.L_x_5592:
[----:B--2---:R-:W-:Y:S01]  /*178d0*/  FADD.FTZ R0, R0, R192 ;  /* 0x000000c000007221 */ /* 0x004fe20000010000 */
[----:B------:R-:W-:Y:S05]  /*178e0*/  BRA.DIV ~URZ, `(.L_x_5501) ;  /* 0x000076327f007947 */ /* 0x000fea000b800000 */
[----:B------:R-:W2:Y:S04]  /*178f0*/  SHFL.BFLY PT, R2, R193, 0x2, 0x1f ;  /* 0x0c401f00c1027f89 */ /* 0x000ea800000e0000 */
[----:B------:R-:W3:Y:S01]  /*17900*/  SHFL.BFLY PT, R4, R0, 0x1, 0x1f ;  /* 0x0c201f0000047f89 */ /* 0x000ee200000e0000 */
[----:B--2---:R-:W-:-:S02]  /*17910*/  FADD.FTZ R193, R2, R193 ;  /* 0x000000c102c17221 */ /* 0x004fc40000010000 */
[----:B---3--:R-:W-:-:S03]  /*17920*/  FADD.FTZ R0, R0, R4 ;  /* 0x0000000400007221 */ /* 0x008fc60000010000 */
[----:B------:R2:W3:Y:S04]  /*17930*/  SHFL.BFLY PT, R3, R193, 0x1, 0x1f ;  /* 0x0c201f00c1037f89 */ /* 0x0004e800000e0000 */
.L_x_5593:
        /* <DEDUP_REMOVED lines=60> */
[----:B-----5:R-:W-:Y:S02]  /*17d00*/  @P1 FMUL.FTZ R5, R4, 0.69314718246459960938 ;  /* 0x3f31721804051820 */ /* 0x020fe40000410000 */
        /* <DEDUP_REMOVED lines=56> */
.L_x_5411:
        /* <DEDUP_REMOVED lines=17> */
.L_x_5503:
[----:B------:R-:W-:Y:S05]  /*181a0*/  BSYNC B0 ;  /* 0x0000000000007941 */ /* 0x000fea0003800000 */
.L_x_5502:
        /* <DEDUP_REMOVED lines=42> */
[----:B---3--:R-:W-:-:S02]  /*18450*/  IMAD.IADD R3, R0, 0x1, R4 ;  /* 0x0000000100037824 */ /* 0x008fc400078e0204 */
[----:B------:R-:W-:Y:S01]  /*18460*/  IMAD.IADD R4, R4, 0x1, R2 ;  /* 0x0000000104047824 */ /* 0x000fe200078e0202 */
[----:B----4-:R-:W-:Y:S02]  /*18470*/  F2FP.BF16.PACK_AB R5, R133, R132 ;  /* 0x000000848505723e */ /* 0x010fe400000010ff */
[----:B------:R1:W-:Y:S01]  /*18480*/  STS [R3+0x480], R7 ;  /* 0x0004800703007388 */ /* 0x0003e20000000800 */
[----:B--2---:R-:W-:-:S03]  /*18490*/  F2FP.BF16.PACK_AB R6, R129, R128 ;  /* 0x000000808106723e */ /* 0x004fc600000010ff */
        /* <DEDUP_REMOVED lines=98> */
.L_x_5506:
[----:B-1----:R-:W2:Y:S01]  /*18ac0*/  LDL R4, [R1+0x128] ;  /* 0x0001280001047983 */ /* 0x002ea20000100800 */
[----:B------:R-:W-:Y:S01]  /*18ad0*/  IMAD.MOV.U32 R0, RZ, RZ, 0x368 ;  /* 0x00000368ff007424 */ /* 0x000fe200078e00ff */
[----:B------:R-:W-:Y:S02]  /*18ae0*/  ISETP.GT.AND P2, PT, R3, 0x1, PT ;  /* 0x000000010300780c */ /* 0x000fe40003f44270 */
[----:B------:R-:W3:Y:S01]  /*18af0*/  LDL R25, [R1+0x124] ;  /* 0x0001240001197983 */ /* 0x000ee20000100800 */
[----:B------:R-:W-:-:S02]  /*18b00*/  ISETP.NE.U32.AND P0, PT, RZ, c[0x0][0x500], PT ;  /* 0x00014000ff007a0c */ /* 0x000fc40003f05070 */
[----:B------:R-:W-:Y:S02]  /*18b10*/  SEL R0, R0, 0x328, P2 ;  /* 0x0000032800007807 */ /* 0x000fe40001000000 */
[----:B------:R-:W-:Y:S02]  /*18b20*/  ISETP.NE.AND.EX P0, PT, RZ, c[0x0][0x504], PT, P0 ;  /* 0x00014100ff007a0c */ /* 0x000fe40003f05300 */
[----:B------:R1:W4:Y:S01]  /*18b30*/  LDC.64 R6, c[0x0][R0+0x170] ;  /* 0x00005c0000067b82 */ /* 0x0003220000000a00 */
[----:B------:R-:W-:-:S07]  /*18b40*/  SHF.R.S32.HI R3, RZ, 0x1f, R227 ;  /* 0x0000001fff037819 */ /* 0x000fce00000114e3 */
[----:B------:R1:W4:Y:S08]  /*18b50*/  LDC.64 R16, c[0x0][R0+0x168] ;  /* 0x00005a0000107b82 */ /* 0x0003300000000a00 */
[----:B------:R1:W2:Y:S08]  /*18b60*/  LDC.64 R18, c[0x0][R0+0x178] ;  /* 0x00005e0000127b82 */ /* 0x0002b00000000a00 */
[----:B------:R1:W2:Y:S01]  /*18b70*/  LDC.64 R20, c[0x0][R0+0x160] ;  /* 0x0000580000147b82 */ /* 0x0002a20000000a00 */
[----:B------:R-:W-:-:S02]  /*18b80*/  SEL R5, R3, RZ, !P0 ;  /* 0x000000ff03057207 */ /* 0x000fc40004000000 */
[----:B------:R-:W-:Y:S01]  /*18b90*/  LOP3.LUT R3, R226, 0xffff, RZ, 0xc0, !PT ;  /* 0x0000ffffe2037812 */ /* 0x000fe200078ec0ff */
[----:B-1----:R-:W-:-:S05]  /*18ba0*/  IMAD.MOV.U32 R0, RZ, RZ, c[0x0][0x4e8] ;  /* 0x00013a00ff007624 */ /* 0x002fca00078e00ff */
[----:B------:R-:W-:Y:S02]  /*18bb0*/  ISETP.NE.AND P3, PT, R0, 0x1, PT ;  /* 0x000000010000780c */ /* 0x000fe40003f65270 */
[----:B------:R-:W-:Y:S01]  /*18bc0*/  SEL R0, R227, RZ, !P0 ;  /* 0x000000ffe3007207 */ /* 0x000fe20004000000 */
[-C--:B----4-:R-:W-:Y:S01]  /*18bd0*/  IMAD.WIDE.U32 R8, R16, R3.reuse, RZ ;  /* 0x0000000310087225 */ /* 0x090fe200078e00ff */
        /* <DEDUP_REMOVED lines=40> */
[----:B---3--:R-:W-:-:S03]  /*18e60*/  IMAD.IADD R13, R25, 0x1, R240 ;  /* 0x00000001190d7824 */ /* 0x008fc600078e02f0 */
        /* <DEDUP_REMOVED lines=60> */
.L_x_5594:
[----:B------:R-:W-:Y:S05]  /*19230*/  BRA.DIV ~URZ, `(.L_x_5509) ;  /* 0x00005e627f007947 */ /* 0x000fea000b800000 */
[----:B------:R3:W4:Y:S02]  /*19240*/  SHFL.IDX PT, R0, R14, RZ, 0x181f ;  /* 0x00181fff0e007589 */ /* 0x00072400000e0000 */
.L_x_5595:
        /* <DEDUP_REMOVED lines=16> */
.L_x_5511:
[----:B------:R-:W-:Y:S05]  /*19350*/  BSYNC B0 ;  /* 0x0000000000007941 */ /* 0x000fea0003800000 */
.L_x_5510:
[----:B------:R-:W-:Y:S05]  /*19360*/  BRA.DIV ~URZ, `(.L_x_5512) ;  /* 0x00005db27f007947 */ /* 0x000fea000b800000 */
[----:B--2---:R2:W1:Y:S04]  /*19370*/  SHFL.IDX PT, R4, R5, 0x1, 0x181f ;  /* 0x00381f0005047f89 */ /* 0x00446800000e0000 */
[----:B----4-:R2:W4:Y:S02]  /*19380*/  SHFL.IDX PT, R0, R14, 0x1, 0x181f ;  /* 0x00381f000e007f89 */ /* 0x01052400000e0000 */
.L_x_5596:
        /* <DEDUP_REMOVED lines=16> */
.L_x_5514:
[----:B------:R-:W-:Y:S05]  /*19490*/  BSYNC B0 ;  /* 0x0000000000007941 */ /* 0x000fea0003800000 */
.L_x_5513:
[----:B------:R-:W-:Y:S05]  /*194a0*/  BRA.DIV ~URZ, `(.L_x_5515) ;  /* 0x00005d627f007947 */ /* 0x000fea000b800000 */
[----:B-1----:R1:W2:Y:S02]  /*194b0*/  SHFL.IDX PT, R4, R5, 0x2, 0x181f ;  /* 0x00581f0005047f89 */ /* 0x0022a400000e0000 */
.L_x_5597:
[----:B------:R-:W-:Y:S05]  /*194c0*/  BRA.DIV ~URZ, `(.L_x_5516) ;  /* 0x00005dc27f007947 */ /* 0x000fea000b800000 */
[----:B----4-:R4:W1:Y:S02]  /*194d0*/  SHFL.IDX PT, R0, R14, 0x2, 0x181f ;  /* 0x00581f000e007f89 */ /* 0x01086400000e0000 */
.L_x_5598:
        /* <DEDUP_REMOVED lines=16> */
.L_x_5518:
[----:B------:R-:W-:Y:S05]  /*195e0*/  BSYNC B0 ;  /* 0x0000000000007941 */ /* 0x000fea0003800000 */
.L_x_5517:
[----:B------:R-:W-:Y:S05]  /*195f0*/  BRA.DIV ~URZ, `(.L_x_5519) ;  /* 0x00005d127f007947 */ /* 0x000fea000b800000 */
[----:B-1----:R1:W3:Y:S04]  /*19600*/  SHFL.IDX PT, R6, R5, 0x3, 0x181f ;  /* 0x00781f0005067f89 */ /* 0x0022e800000e0000 */
[----:B------:R1:W4:Y:S02]  /*19610*/  SHFL.IDX PT, R0, R14, 0x3, 0x181f ;  /* 0x00781f000e007f89 */ /* 0x00032400000e0000 */
.L_x_5599:
        /* <DEDUP_REMOVED lines=17> */
.L_x_5507:
[----:B------:R-:W-:Y:S02]  /*19730*/  IMAD R9, R9, c[0x0][0x408], RZ ;  /* 0x0001020009097a24 */ /* 0x000fe400078e02ff */
[----:B-1----:R-:W-:-:S04]  /*19740*/  IMAD.WIDE.U32 R4, R2, c[0x0][0x408], RZ ;  /* 0x0001020002047a25 */ /* 0x002fc800078e00ff */
        /* <DEDUP_REMOVED lines=31> */
.L_x_5600:
[----:B------:R-:W-:Y:S05]  /*19940*/  BRA.DIV ~URZ, `(.L_x_5522) ;  /* 0x00005b327f007947 */ /* 0x000fea000b800000 */
[----:B------:R3:W4:Y:S02]  /*19950*/  SHFL.IDX PT, R0, R15, RZ, 0x1c1f ;  /* 0x001c1fff0f007589 */ /* 0x00072400000e0000 */
.L_x_5601:
        /* <DEDUP_REMOVED lines=22> */
[----:B-----5:R-:W-:-:S13]  /*19ac0*/  ISETP.GE.AND P0, PT, R22, c[0x0][0x3c8], PT ;  /* 0x0000f20016007a0c */ /* 0x020fda0003f06270 */
[----:B------:R-:W-:-:S04]  /*19ad0*/  @!P0 LEA R2, P6, R22, R0, 0x2 ;  /* 0x0000000016028211 */ /* 0x000fc800078c10ff */
[----:B---3--:R-:W-:Y:S02]  /*19ae0*/  @!P0 LEA.HI.X R3, R22, R4, R31, 0x2, P6 ;  /* 0x0000000416038211 */ /* 0x008fe400030f141f */
[----:B------:R-:W3:Y:S01]  /*19af0*/  LDL R22, [R1+0x108] ;  /* 0x0001080001167983 */ /* 0x000ee20000100800 */
[----:B----4-:R-:W-:Y:S02]  /*19b00*/  ISETP.GE.AND P1, PT, R12, c[0x0][0x3c8], PT ;  /* 0x0000f2000c007a0c */ /* 0x010fe40003f26270 */
[----:B--2---:R-:W-:Y:S01]  /*19b10*/  ISETP.GE.AND P2, PT, R32, c[0x0][0x3c8], PT ;  /* 0x0000f20020007a0c */ /* 0x004fe20003f46270 */
[----:B------:R-:W2:Y:S01]  /*19b20*/  LDL R31, [R1+0xec] ;  /* 0x0000ec00011f7983 */ /* 0x000ea20000100800 */
[----:B------:R-:W-:-:S09]  /*19b30*/  ISETP.GE.AND P5, PT, R24, c[0x0][0x3c8], PT ;  /* 0x0000f20018007a0c */ /* 0x000fd20003fa6270 */
[----:B------:R-:W-:-:S04]  /*19b40*/  @!P1 LEA R6, P3, R12, R0, 0x2 ;  /* 0x000000000c069211 */ /* 0x000fc800078610ff */
[----:B------:R-:W-:Y:S02]  /*19b50*/  @!P1 LEA.HI.X R7, R12, R4, R26, 0x2, P3 ;  /* 0x000000040c079211 */ /* 0x000fe400018f141a */
[----:B------:R-:W4:Y:S01]  /*19b60*/  LDL R26, [R1+0x10c] ;  /* 0x00010c00011a7983 */ /* 0x000f220000100800 */
[----:B------:R-:W-:Y:S02]  /*19b70*/  @!P2 IMAD.MOV.U32 R8, RZ, RZ, R0 ;  /* 0x000000ffff08a224 */ /* 0x000fe400078e0000 */
[----:B------:R-:W-:Y:S01]  /*19b80*/  @!P2 IMAD.MOV.U32 R9, RZ, RZ, R4 ;  /* 0x000000ffff09a224 */ /* 0x000fe200078e0004 */
[----:B------:R-:W-:Y:S01]  /*19b90*/  ISETP.GE.AND P3, PT, R17, c[0x0][0x3c8], PT ;  /* 0x0000f20011007a0c */ /* 0x000fe20003f66270 */
[----:B------:R-:W5:Y:S02]  /*19ba0*/  LDL R12, [R1+0x9c] ;  /* 0x00009c00010c7983 */ /* 0x000f640000100800 */
[----:B------:R-:W-:Y:S01]  /*19bb0*/  @!P2 IMAD.WIDE R8, R32, 0x4, R8 ;  /* 0x000000042008a825 */ /* 0x000fe200078e0208 */
[----:B------:R-:W-:Y:S01]  /*19bc0*/  ISETP.GE.AND P4, PT, R18, c[0x0][0x3c8], PT ;  /* 0x0000f20012007a0c */ /* 0x000fe20003f86270 */
[----:B------:R-:W2:Y:S04]  /*19bd0*/  LDL R32, [R1+0x90] ;  /* 0x0000900001207983 */ /* 0x000ea80000100800 */
[----:B------:R1:W-:Y:S04]  /*19be0*/  @!P2 ST.E.64 [R8.64], R140 ;  /* 0x0000008c0800a985 */ /* 0x0003e8000c101b0a */
[----:B------:R-:W-:Y:S04]  /*19bf0*/  @!P1 ST.E.64 [R6.64], R136 ;  /* 0x0000008806009985 */ /* 0x000fe8000c101b0a */
[----:B------:R1:W-:Y:S01]  /*19c00*/  @!P0 ST.E.64 [R2.64], R132 ;  /* 0x0000008402008985 */ /* 0x0003e2000c101b0a */
[----:B------:R-:W-:-:S02]  /*19c10*/  ISETP.GE.AND P6, PT, R20, c[0x0][0x3c8], PT ;  /* 0x0000f20014007a0c */ /* 0x000fc40003fc6270 */
[----:B-1----:R-:W-:-:S04]  /*19c20*/  @!P5 LEA R8, P0, R24, R0, 0x2 ;  /* 0x000000001808d211 */ /* 0x002fc800078010ff */
[----:B------:R-:W-:Y:S02]  /*19c30*/  @!P5 LEA.HI.X R9, R24, R4, R30, 0x2, P0 ;  /* 0x000000041809d211 */ /* 0x000fe400000f141e */
[----:B------:R-:W2:Y:S01]  /*19c40*/  LDL R24, [R1+0x104] ;  /* 0x0001040001187983 */ /* 0x000ea20000100800 */
[CC--:B------:R-:W-:Y:S02]  /*19c50*/  @!P3 LEA R2, P0, R17.reuse, R0.reuse, 0x2 ;  /* 0x000000001102b211 */ /* 0x0c0fe400078010ff */
[----:B------:R-:W-:Y:S01]  /*19c60*/  @!P4 LEA R6, P1, R18, R0, 0x2 ;  /* 0x000000001206c211 */ /* 0x000fe200078210ff */
[----:B------:R-:W2:Y:S01]  /*19c70*/  LDL R30, [R1+0x8c] ;  /* 0x00008c00011e7983 */ /* 0x000ea20000100800 */
[----:B------:R-:W-:-:S03]  /*19c80*/  @!P3 LEA.HI.X R3, R17, R4, R27, 0x2, P0 ;  /* 0x000000041103b211 */ /* 0x000fc600000f141b */
[----:B------:R-:W2:Y:S01]  /*19c90*/  LDL R17, [R1+0xfc] ;  /* 0x0000fc0001117983 */ /* 0x000ea20000100800 */
[----:B------:R-:W-:-:S03]  /*19ca0*/  @!P4 LEA.HI.X R7, R18, R4, R21, 0x2, P1 ;  /* 0x000000041207c211 */ /* 0x000fc600008f1415 */
[----:B------:R-:W2:Y:S04]  /*19cb0*/  LDL R21, [R1+0x100] ;  /* 0x0001000001157983 */ /* 0x000ea80000100800 */
[----:B------:R-:W-:Y:S04]  /*19cc0*/  @!P5 ST.E.64 [R8.64], R128 ;  /* 0x000000800800d985 */ /* 0x000fe8000c101b0a */
[----:B------:R-:W-:Y:S04]  /*19cd0*/  @!P4 ST.E.64 [R6.64], R124 ;  /* 0x0000007c0600c985 */ /* 0x000fe8000c101b0a */
[----:B------:R1:W-:Y:S04]  /*19ce0*/  @!P3 ST.E.64 [R2.64], R120 ;  /* 0x000000780200b985 */ /* 0x0003e8000c101b0a */
[----:B------:R-:W2:Y:S01]  /*19cf0*/  LDL R18, [R1+0x94] ;  /* 0x0000940001127983 */ /* 0x000ea20000100800 */
[----:B-1----:R-:W-:-:S04]  /*19d00*/  @!P6 LEA R2, P4, R20, R0, 0x2 ;  /* 0x000000001402e211 */ /* 0x002fc800078810ff */
[----:B---3--:R-:W-:Y:S02]  /*19d10*/  @!P6 LEA.HI.X R3, R20, R4, R22, 0x2, P4 ;  /* 0x000000041403e211 */ /* 0x008fe400020f1416 */
[----:B------:R-:W3:Y:S04]  /*19d20*/  LDL R22, [R1+0xf8] ;  /* 0x0000f80001167983 */ /* 0x000ee80000100800 */
[----:B------:R-:W3:Y:S01]  /*19d30*/  LDL R20, [R1+0xf4] ;  /* 0x0000f40001147983 */ /* 0x000ee20000100800 */
[----:B------:R-:W-:Y:S02]  /*19d40*/  ISETP.GE.AND P5, PT, R25, c[0x0][0x3c8], PT ;  /* 0x0000f20019007a0c */ /* 0x000fe40003fa6270 */
[----:B------:R-:W-:Y:S02]  /*19d50*/  ISETP.GE.AND P2, PT, R252, c[0x0][0x3c8], PT ;  /* 0x0000f200fc007a0c */ /* 0x000fe40003f46270 */
[----:B------:R-:W-:-:S02]  /*19d60*/  SHF.R.S32.HI R27, RZ, 0x1f, R252 ;  /* 0x0000001fff1b7819 */ /* 0x000fc400000114fc */
[----:B------:R-:W-:-:S07]  /*19d70*/  ISETP.GE.AND P3, PT, R23, c[0x0][0x3c8], PT ;  /* 0x0000f20017007a0c */ /* 0x000fce0003f66270 */
[CC--:B------:R-:W-:Y:S02]  /*19d80*/  @!P5 LEA R6, P0, R25.reuse, R0.reuse, 0x2 ;  /* 0x000000001906d211 */ /* 0x0c0fe400078010ff */
[C---:B------:R-:W-:Y:S02]  /*19d90*/  @!P2 LEA R8, P1, R252.reuse, R0, 0x2 ;  /* 0x00000000fc08a211 */ /* 0x040fe400078210ff */
[-C--:B----4-:R-:W-:Y:S02]  /*19da0*/  @!P5 LEA.HI.X R7, R25, R4.reuse, R26, 0x2, P0 ;  /* 0x000000041907d211 */ /* 0x090fe400000f141a */
[C---:B------:R-:W-:Y:S01]  /*19db0*/  ISETP.GE.AND P0, PT, R252.reuse, c[0x0][0x3c8], PT ;  /* 0x0000f200fc007a0c */ /* 0x040fe20003f06270 */
[----:B------:R-:W4:Y:S01]  /*19dc0*/  LDL R25, [R1+0x84] ;  /* 0x0000840001197983 */ /* 0x000f220000100800 */
[----:B------:R-:W-:Y:S02]  /*19dd0*/  @!P2 LEA.HI.X R9, R252, R4, R27, 0x2, P1 ;  /* 0x00000004fc09a211 */ /* 0x000fe400008f141b */
[----:B-----5:R-:W-:Y:S01]  /*19de0*/  ISETP.GE.AND P1, PT, R12, c[0x0][0x3c8], PT ;  /* 0x0000f2000c007a0c */ /* 0x020fe20003f26270 */
[----:B------:R-:W5:Y:S01]  /*19df0*/  LDL R27, [R1+0x88] ;  /* 0x00008800011b7983 */ /* 0x000f620000100800 */
[----:B------:R-:W-:-:S03]  /*19e00*/  ISETP.GE.AND P2, PT, R19, c[0x0][0x3c8], PT ;  /* 0x0000f20013007a0c */ /* 0x000fc60003f46270 */
[----:B------:R-:W4:Y:S04]  /*19e10*/  LDL R26, [R1+0xe4] ;  /* 0x0000e400011a7983 */ /* 0x000f280000100800 */
[----:B------:R1:W-:Y:S04]  /*19e20*/  @!P0 ST.E.64 [R8.64], R116 ;  /* 0x0000007408008985 */ /* 0x0003e8000c101b0a */
[----:B------:R2:W-:Y:S04]  /*19e30*/  @!P5 ST.E.64 [R6.64], R112 ;  /* 0x000000700600d985 */ /* 0x0005e8000c101b0a */
[----:B------:R2:W-:Y:S01]  /*19e40*/  @!P6 ST.E.64 [R2.64], R40 ;  /* 0x000000280200e985 */ /* 0x0005e2000c101b0a */
[----:B------:R-:W-:-:S02]  /*19e50*/  ISETP.GE.AND P6, PT, R13, c[0x0][0x3c8], PT ;  /* 0x0000f2000d007a0c */ /* 0x000fc40003fc6270 */
[----:B-1----:R-:W-:-:S04]  /*19e60*/  @!P3 LEA R8, P0, R23, R0, 0x2 ;  /* 0x000000001708b211 */ /* 0x002fc800078010ff */
[----:B--2---:R-:W-:Y:S02]  /*19e70*/  @!P3 LEA.HI.X R9, R23, R4, R24, 0x2, P0 ;  /* 0x000000041709b211 */ /* 0x004fe400000f1418 */
[-C--:B------:R-:W-:Y:S01]  /*19e80*/  @!P2 LEA R6, P4, R19, R0.reuse, 0x2 ;  /* 0x000000001306a211 */ /* 0x080fe200078810ff */
[----:B------:R-:W2:Y:S01]  /*19e90*/  LDL R23, [R1+0x7c] ;  /* 0x00007c0001177983 */ /* 0x000ea20000100800 */
[----:B------:R-:W-:-:S04]  /*19ea0*/  @!P1 LEA R2, P0, R12, R0, 0x2 ;  /* 0x000000000c029211 */ /* 0x000fc800078010ff */
[-C--:B------:R-:W-:Y:S02]  /*19eb0*/  @!P1 LEA.HI.X R3, R12, R4.reuse, R17, 0x2, P0 ;  /* 0x000000040c039211 */ /* 0x080fe400000f1411 */
[----:B------:R-:W2:Y:S01]  /*19ec0*/  LDL R12, [R1+0x80] ;  /* 0x00008000010c7983 */ /* 0x000ea20000100800 */
[----:B------:R-:W-:-:S03]  /*19ed0*/  @!P2 LEA.HI.X R7, R19, R4, R21, 0x2, P4 ;  /* 0x000000041307a211 */ /* 0x000fc600020f1415 */
[----:B------:R-:W-:Y:S04]  /*19ee0*/  @!P3 ST.E.64 [R8.64], R44 ;  /* 0x0000002c0800b985 */ /* 0x000fe8000c101b0a */
[----:B------:R1:W-:Y:S01]  /*19ef0*/  @!P2 ST.E.64 [R6.64], R48 ;  /* 0x000000300600a985 */ /* 0x0003e2000c101b0a */
[----:B------:R-:W-:-:S03]  /*19f00*/  ISETP.GE.AND P3, PT, R251, c[0x0][0x3c8], PT ;  /* 0x0000f200fb007a0c */ /* 0x000fc60003f66270 */
[----:B------:R-:W2:Y:S01]  /*19f10*/  LDL R21, [R1+0x78] ;  /* 0x0000780001157983 */ /* 0x000ea20000100800 */
[----:B------:R-:W-:-:S03]  /*19f20*/  ISETP.GE.AND P5, PT, R18, c[0x0][0x3c8], PT ;  /* 0x0000f20012007a0c */ /* 0x000fc60003fa6270 */
[----:B------:R-:W2:Y:S04]  /*19f30*/  LDL R19, [R1+0x74] ;  /* 0x0000740001137983 */ /* 0x000ea80000100800 */
[----:B------:R-:W2:Y:S01]  /*19f40*/  LDL R17, [R1+0x70] ;  /* 0x0000700001117983 */ /* 0x000ea20000100800 */
[-C--:B-1----:R-:W-:Y:S02]  /*19f50*/  @!P6 LEA R6, P4, R13, R0.reuse, 0x2 ;  /* 0x000000000d06e211 */ /* 0x082fe400078810ff */
[C---:B------:R-:W-:Y:S02]  /*19f60*/  @!P3 LEA R8, P0, R251.reuse, R0, 0x2 ;  /* 0x00000000fb08b211 */ /* 0x040fe400078010ff */
[----:B------:R-:W-:Y:S01]  /*19f70*/  SHF.R.S32.HI R24, RZ, 0x1f, R251 ;  /* 0x0000001fff187819 */ /* 0x000fe200000114fb */
[----:B------:R1:W-:Y:S03]  /*19f80*/  @!P1 ST.E.64 [R2.64], R52 ;  /* 0x0000003402009985 */ /* 0x0003e6000c101b0a */
[----:B------:R-:W-:-:S02]  /*19f90*/  @!P3 LEA.HI.X R9, R251, R4, R24, 0x2, P0 ;  /* 0x00000004fb09b211 */ /* 0x000fc400000f1418 */
[----:B------:R-:W2:Y:S01]  /*19fa0*/  LDL R24, [R1+0xdc] ;  /* 0x0000dc0001187983 */ /* 0x000ea20000100800 */
[C---:B-1----:R-:W-:Y:S02]  /*19fb0*/  @!P5 LEA R2, P3, R18.reuse, R0, 0x2 ;  /* 0x000000001202d211 */ /* 0x042fe400078610ff */
[-C--:B---3--:R-:W-:Y:S02]  /*19fc0*/  @!P6 LEA.HI.X R7, R13, R4.reuse, R22, 0x2, P4 ;  /* 0x000000040d07e211 */ /* 0x088fe400020f1416 */
[----:B------:R-:W3:Y:S01]  /*19fd0*/  LDL R13, [R1+0xe0] ;  /* 0x0000e000010d7983 */ /* 0x000ee20000100800 */
[----:B------:R-:W-:-:S03]  /*19fe0*/  @!P5 LEA.HI.X R3, R18, R4, R20, 0x2, P3 ;  /* 0x000000041203d211 */ /* 0x000fc600018f1414 */
[----:B------:R-:W3:Y:S04]  /*19ff0*/  LDL R22, [R1+0xd8] ;  /* 0x0000d80001167983 */ /* 0x000ee80000100800 */
[----:B------:R-:W3:Y:S04]  /*1a000*/  LDL R20, [R1+0xd4] ;  /* 0x0000d40001147983 */ /* 0x000ee80000100800 */
[----:B------:R-:W3:Y:S01]  /*1a010*/  LDL R18, [R1+0xd0] ;  /* 0x0000d00001127983 */ /* 0x000ee20000100800 */
[----:B------:R-:W-:Y:S02]  /*1a020*/  ISETP.GE.AND P4, PT, R251, c[0x0][0x3c8], PT ;  /* 0x0000f200fb007a0c */ /* 0x000fe40003f86270 */
[----:B------:R-:W-:-:S02]  /*1a030*/  ISETP.GE.AND P1, PT, R30, c[0x0][0x3c8], PT ;  /* 0x0000f2001e007a0c */ /* 0x000fc40003f26270 */
[----:B------:R-:W-:-:S09]  /*1a040*/  ISETP.GE.AND P2, PT, R32, c[0x0][0x3c8], PT ;  /* 0x0000f20020007a0c */ /* 0x000fd20003f46270 */
[----:B------:R-:W-:Y:S04]  /*1a050*/  @!P4 ST.E.64 [R8.64], R56 ;  /* 0x000000380800c985 */ /* 0x000fe8000c101b0a */
[----:B------:R1:W-:Y:S01]  /*1a060*/  @!P6 ST.E.64 [R6.64], R60 ;  /* 0x0000003c0600e985 */ /* 0x0003e2000c101b0a */
[----:B-----5:R-:W-:-:S03]  /*1a070*/  ISETP.GE.AND P0, PT, R27, c[0x0][0x3c8], PT ;  /* 0x0000f2001b007a0c */ /* 0x020fc60003f06270 */
[----:B------:R5:W-:Y:S01]  /*1a080*/  @!P5 ST.E.64 [R2.64], R64 ;  /* 0x000000400200d985 */ /* 0x000be2000c101b0a */
[----:B----4-:R-:W-:Y:S02]  /*1a090*/  ISETP.GE.AND P5, PT, R25, c[0x0][0x3c8], PT ;  /* 0x0000f20019007a0c */ /* 0x010fe40003fa6270 */
[-C--:B-1----:R-:W-:Y:S02]  /*1a0a0*/  @!P1 LEA R6, P4, R30, R0.reuse, 0x2 ;  /* 0x000000001e069211 */ /* 0x082fe400078810ff */
[----:B------:R-:W-:-:S05]  /*1a0b0*/  @!P2 LEA R8, P3, R32, R0, 0x2 ;  /* 0x000000002008a211 */ /* 0x000fca00078610ff */
[----:B-----5:R-:W-:Y:S02]  /*1a0c0*/  @!P0 LEA R2, P6, R27, R0, 0x2 ;  /* 0x000000001b028211 */ /* 0x020fe400078c10ff */
[----:B------:R-:W-:-:S04]  /*1a0d0*/  @!P2 LEA.HI.X R9, R32, R4, R33, 0x2, P3 ;  /* 0x000000042009a211 */ /* 0x000fc800018f1421 */
[----:B------:R-:W-:-:S04]  /*1a0e0*/  P2R R3, PR, RZ, 0x10 ;  /* 0x00000010ff037803 */ /* 0x000fc80000000000 */
[----:B------:R-:W-:Y:S02]  /*1a0f0*/  ISETP.NE.AND P3, PT, R3, RZ, PT ;  /* 0x000000ff0300720c */ /* 0x000fe40003f65270 */
[----:B--2---:R-:W-:Y:S02]  /*1a100*/  ISETP.GE.AND P4, PT, R12, c[0x0][0x3c8], PT ;  /* 0x0000f2000c007a0c */ /* 0x004fe40003f86270 */
        /* <DEDUP_REMOVED lines=12> */
[----:B------:R-:W-:Y:S02]  /*1a1d0*/  ISETP.GE.AND P0, PT, R17, c[0x0][0x3c8], PT ;  /* 0x0000f20011007a0c */ /* 0x000fe40003f06270 */
[----:B---3--:R-:W-:Y:S02]  /*1a1e0*/  @!P4 LEA.HI.X R3, R12, R4, R13, 0x2, P6 ;  /* 0x000000040c03c211 */ /* 0x008fe400030f140d */
[----:B------:R-:W-:-:S03]  /*1a1f0*/  @!P3 LEA R12, P5, R23, R0, 0x2 ;  /* 0x00000000170cb211 */ /* 0x000fc600078a10ff */
        /* <DEDUP_REMOVED lines=14> */
.L_x_5524:
[----:B------:R-:W-:Y:S05]  /*1a2e0*/  BSYNC B0 ;  /* 0x0000000000007941 */ /* 0x000fea0003800000 */
.L_x_5523:
[----:B------:R-:W-:Y:S05]  /*1a2f0*/  BRA.DIV ~URZ, `(.L_x_5525) ;  /* 0x000052027f007947 */ /* 0x000fea000b800000 */
[----:B--2---:R2:W1:Y:S04]  /*1a300*/  SHFL.IDX PT, R4, R5, 0x1, 0x1c1f ;  /* 0x003c1f0005047f89 */ /* 0x00446800000e0000 */
[----:B----4-:R2:W4:Y:S02]  /*1a310*/  SHFL.IDX PT, R0, R15, 0x1, 0x1c1f ;  /* 0x003c1f000f007f89 */ /* 0x01052400000e0000 */
.L_x_5602:
        /* <DEDUP_REMOVED lines=36> */
[----:B-1----:R-:W-:Y:S01]  /*1a560*/  @!P1 LEA R6, P6, R19, R0, 0x2 ;  /* 0x0000000013069211 */ /* 0x002fe200078c10ff */
[----:B------:R-:W4:Y:S01]  /*1a570*/  LDL R24, [R1+0x8c] ;  /* 0x00008c0001187983 */ /* 0x000f220000100800 */
[----:B------:R-:W-:Y:S02]  /*1a580*/  ISETP.GE.AND P0, PT, R5, c[0x0][0x3c8], PT ;  /* 0x0000f20005007a0c */ /* 0x000fe40003f06270 */
[----:B------:R-:W-:Y:S01]  /*1a590*/  ISETP.GE.AND P4, PT, R252, c[0x0][0x3c8], PT ;  /* 0x0000f200fc007a0c */ /* 0x000fe20003f86270 */
[----:B------:R-:W5:Y:S08]  /*1a5a0*/  LDL R25, [R1+0xec] ;  /* 0x0000ec0001197983 */ /* 0x000f700000100800 */
        /* <DEDUP_REMOVED lines=8> */
[----:B------:R-:W-:Y:S04]  /*1a630*/  @!P1 ST.E.64 [R6.64], R130 ;  /* 0x0000008206009985 */ /* 0x000fe8000c101b0a */
[----:B------:R1:W-:Y:S04]  /*1a640*/  @!P0 ST.E.64 [R2.64], R126 ;  /* 0x0000007e02008985 */ /* 0x0003e8000c101b0a */
[----:B------:R-:W4:Y:S01]  /*1a650*/  LDL R19, [R1+0x104] ;  /* 0x0001040001137983 */ /* 0x000f220000100800 */
[----:B------:R-:W-:-:S02]  /*1a660*/  SHF.R.S32.HI R5, RZ, 0x1f, R252 ;  /* 0x0000001fff057819 */ /* 0x000fc400000114fc */
[----:B------:R-:W-:Y:S01]  /*1a670*/  ISETP.GE.AND P5, PT, R22, c[0x0][0x3c8], PT ;  /* 0x0000f20016007a0c */ /* 0x000fe20003fa6270 */
[----:B------:R-:W4:Y:S01]  /*1a680*/  LDL R15, [R1+0x98] ;  /* 0x00009800010f7983 */ /* 0x000f220000100800 */
[-C--:B-1----:R-:W-:Y:S02]  /*1a690*/  @!P3 LEA R2, P1, R21, R0.reuse, 0x2 ;  /* 0x000000001502b211 */ /* 0x082fe400078210ff */
[----:B------:R-:W-:-:S04]  /*1a6a0*/  @!P4 LEA R6, P6, R252, R0, 0x2 ;  /* 0x00000000fc06c211 */ /* 0x000fc800078c10ff */
[----:B------:R-:W-:Y:S02]  /*1a6b0*/  @!P4 LEA.HI.X R7, R252, R4, R5, 0x2, P6 ;  /* 0x00000004fc07c211 */ /* 0x000fe400030f1405 */
[----:B------:R-:W-:Y:S01]  /*1a6c0*/  ISETP.GE.AND P2, PT, R17, c[0x0][0x3c8], PT ;  /* 0x0000f20011007a0c */ /* 0x000fe20003f46270 */
[----:B------:R-:W5:Y:S04]  /*1a6d0*/  LDL R5, [R1+0x94] ;  /* 0x0000940001057983 */ /* 0x000f680000100800 */
[----:B------:R-:W-:-:S04]  /*1a6e0*/  P2R R3, PR, RZ, 0x2 ;  /* 0x00000002ff037803 */ /* 0x000fc80000000000 */
[----:B------:R-:W-:-:S04]  /*1a6f0*/  ISETP.NE.AND P6, PT, R3, RZ, PT ;  /* 0x000000ff0300720c */ /* 0x000fc80003fc5270 */
[----:B------:R-:W-:Y:S02]  /*1a700*/  @!P3 LEA.HI.X R3, R21, R4, R14, 0x2, P6 ;  /* 0x000000041503b211 */ /* 0x000fe400030f140e */
[----:B------:R-:W5:Y:S01]  /*1a710*/  LDL R14, [R1+0xfc] ;  /* 0x0000fc00010e7983 */ /* 0x000f620000100800 */
[----:B------:R-:W-:Y:S02]  /*1a720*/  @!P5 LEA R8, P0, R22, R0, 0x2 ;  /* 0x000000001608d211 */ /* 0x000fe400078010ff */
[----:B------:R-:W-:Y:S01]  /*1a730*/  ISETP.GE.AND P1, PT, R18, c[0x0][0x3c8], PT ;  /* 0x0000f20012007a0c */ /* 0x000fe20003f26270 */
[----:B------:R-:W5:Y:S01]  /*1a740*/  LDL R21, [R1+0xe0] ;  /* 0x0000e00001157983 */ /* 0x000f620000100800 */
[----:B------:R-:W-:-:S03]  /*1a750*/  @!P5 LEA.HI.X R9, R22, R4, R23, 0x2, P0 ;  /* 0x000000041609d211 */ /* 0x000fc600000f1417 */
        /* <DEDUP_REMOVED lines=11> */
[----:B------:R-:W-:-:S09]  /*1a810*/  ISETP.GE.AND P4, PT, R251, c[0x0][0x3c8], PT ;  /* 0x0000f200fb007a0c */ /* 0x000fd20003f86270 */
[----:B------:R-:W-:-:S04]  /*1a820*/  P2R R2, PR, RZ, 0x40 ;  /* 0x00000040ff027803 */ /* 0x000fc80000000000 */
[----:B------:R-:W-:Y:S02]  /*1a830*/  ISETP.NE.AND P3, PT, R2, RZ, PT ;  /* 0x000000ff0200720c */ /* 0x000fe40003f65270 */
[----:B------:R-:W-:Y:S02]  /*1a840*/  @!P0 LEA R2, P6, R12, R0, 0x2 ;  /* 0x000000000c028211 */ /* 0x000fe400078c10ff */
[-C--:B----4-:R-:W-:Y:S01]  /*1a850*/  @!P1 LEA.HI.X R7, R18, R4.reuse, R19, 0x2, P3 ;  /* 0x0000000412079211 */ /* 0x090fe200018f1413 */
[----:B------:R-:W-:Y:S01]  /*1a860*/  @!P2 ST.E.64 [R8.64], R42 ;  /* 0x0000002a0800a985 */ /* 0x000fe2000c101b0a */
[----:B------:R-:W-:Y:S02]  /*1a870*/  ISETP.GE.AND P5, PT, R13, c[0x0][0x3c8], PT ;  /* 0x0000f2000d007a0c */ /* 0x000fe40003fa6270 */
[----:B------:R-:W-:Y:S01]  /*1a880*/  @!P0 LEA.HI.X R3, R12, R4, R16, 0x2, P6 ;  /* 0x000000040c038211 */ /* 0x000fe200030f1410 */
[----:B------:R1:W-:Y:S04]  /*1a890*/  @!P1 ST.E.64 [R6.64], R46 ;  /* 0x0000002e06009985 */ /* 0x0003e8000c101b0a */
[----:B------:R-:W4:Y:S04]  /*1a8a0*/  LDL R12, [R1+0x84] ;  /* 0x00008400010c7983 */ /* 0x000f280000100800 */
[----:B------:R5:W-:Y:S01]  /*1a8b0*/  @!P0 ST.E.64 [R2.64], R50 ;  /* 0x0000003202008985 */ /* 0x000be2000c101b0a */
[----:B------:R-:W-:-:S03]  /*1a8c0*/  ISETP.GE.AND P3, PT, R15, c[0x0][0x3c8], PT ;  /* 0x0000f2000f007a0c */ /* 0x000fc60003f66270 */
[----:B------:R-:W2:Y:S04]  /*1a8d0*/  LDL R18, [R1+0x7c] ;  /* 0x00007c0001127983 */ /* 0x000ea80000100800 */
[----:B------:R-:W2:Y:S04]  /*1a8e0*/  LDL R16, [R1+0x78] ;  /* 0x0000780001107983 */ /* 0x000ea80000100800 */
[----:B------:R-:W2:Y:S01]  /*1a8f0*/  LDL R19, [R1+0xdc] ;  /* 0x0000dc0001137983 */ /* 0x000ea20000100800 */
[-C--:B-1----:R-:W-:Y:S02]  /*1a900*/  @!P4 LEA R6, P6, R251, R0.reuse, 0x2 ;  /* 0x00000000fb06c211 */ /* 0x082fe400078c10ff */
[----:B------:R-:W-:-:S04]  /*1a910*/  @!P5 LEA R8, P0, R13, R0, 0x2 ;  /* 0x000000000d08d211 */ /* 0x000fc800078010ff */
[----:B-----5:R-:W-:Y:S02]  /*1a920*/  @!P5 LEA.HI.X R9, R13, R4, R14, 0x2, P0 ;  /* 0x000000040d09d211 */ /* 0x020fe400000f140e */
[----:B------:R-:W-:Y:S01]  /*1a930*/  SHF.R.S32.HI R13, RZ, 0x1f, R251 ;  /* 0x0000001fff0d7819 */ /* 0x000fe200000114fb */
[----:B------:R-:W5:Y:S04]  /*1a940*/  LDL R14, [R1+0x74] ;  /* 0x00007400010e7983 */ /* 0x000f680000100800 */
[----:B------:R-:W-:-:S04]  /*1a950*/  P2R R2, PR, RZ, 0x40 ;  /* 0x00000040ff027803 */ /* 0x000fc80000000000 */
[----:B------:R-:W-:-:S04]  /*1a960*/  ISETP.NE.AND P0, PT, R2, RZ, PT ;  /* 0x000000ff0200720c */ /* 0x000fc80003f05270 */
[----:B------:R-:W-:Y:S02]  /*1a970*/  @!P4 LEA.HI.X R7, R251, R4, R13, 0x2, P0 ;  /* 0x00000004fb07c211 */ /* 0x000fe400000f140d */
[----:B------:R-:W5:Y:S01]  /*1a980*/  LDL R13, [R1+0xe4] ;  /* 0x0000e400010d7983 */ /* 0x000f620000100800 */
[----:B------:R-:W-:Y:S02]  /*1a990*/  ISETP.GE.AND P2, PT, R5, c[0x0][0x3c8], PT ;  /* 0x0000f20005007a0c */ /* 0x000fe40003f46270 */
[C---:B------:R-:W-:Y:S01]  /*1a9a0*/  @!P3 LEA R2, P6, R15.reuse, R0, 0x2 ;  /* 0x000000000f02b211 */ /* 0x040fe200078c10ff */
        /* <DEDUP_REMOVED lines=12> */
[----:B------:R-:W-:Y:S02]  /*1aa70*/  ISETP.GE.AND P5, PT, R22, c[0x0][0x3c8], PT ;  /* 0x0000f20016007a0c */ /* 0x000fe40003fa6270 */
[----:B----4-:R-:W-:-:S09]  /*1aa80*/  @!P0 LEA R2, P6, R24, R0, 0x2 ;  /* 0x0000000018028211 */ /* 0x010fd200078c10ff */
[----:B------:R-:W-:-:S04]  /*1aa90*/  P2R R3, PR, RZ, 0x10 ;  /* 0x00000010ff037803 */ /* 0x000fc80000000000 */
[----:B------:R-:W-:Y:S02]  /*1aaa0*/  ISETP.NE.AND P3, PT, R3, RZ, PT ;  /* 0x000000ff0300720c */ /* 0x000fe40003f65270 */
[----:B------:R-:W-:Y:S02]  /*1aab0*/  ISETP.GE.AND P4, PT, R12, c[0x0][0x3c8], PT ;  /* 0x0000f2000c007a0c */ /* 0x000fe40003f86270 */
[-C--:B------:R-:W-:Y:S02]  /*1aac0*/  @!P1 LEA.HI.X R7, R26, R4.reuse, R27, 0x2, P3 ;  /* 0x000000041a079211 */ /* 0x080fe400018f141b */
[----:B------:R-:W-:Y:S01]  /*1aad0*/  @!P0 LEA.HI.X R3, R24, R4, R25, 0x2, P6 ;  /* 0x0000000418038211 */ /* 0x000fe200030f1419 */
[----:B------:R-:W-:Y:S01]  /*1aae0*/  @!P2 ST.E.64 [R8.64], R66 ;  /* 0x000000420800a985 */ /* 0x000fe2000c101b0a */
[----:B--2---:R-:W-:-:S03]  /*1aaf0*/  ISETP.GE.AND P3, PT, R20, c[0x0][0x3c8], PT ;  /* 0x0000f20014007a0c */ /* 0x004fc60003f66270 */
        /* <DEDUP_REMOVED lines=8> */
[----:B-----5:R-:W-:Y:S02]  /*1ab80*/  @!P4 LEA.HI.X R3, R12, R4, R13, 0x2, P6 ;  /* 0x000000040c03c211 */ /* 0x020fe400030f140d */
        /* <DEDUP_REMOVED lines=23> */
.L_x_5505:
        /* <DEDUP_REMOVED lines=18> */
.L_x_5526:
[----:B------:R-:W3:Y:S01]  /*1ae20*/  S2R R24, SR_TID.X ;  /* 0x0000000000187919 */ /* 0x000ee20000002100 */
[----:B-1----:R-:W-:Y:S01]  /*1ae30*/  SHF.R.S32.HI R2, RZ, 0x1f, R227 ;  /* 0x0000001fff027819 */ /* 0x002fe200000114e3 */
[----:B------:R-:W-:Y:S01]  /*1ae40*/  BSSY B0, `(.L_x_5527) ;  /* 0x0000036000007945 */ /* 0x000fe20003800000 */
[----:B------:R-:W-:-:S02]  /*1ae50*/  LOP3.LUT R14, R226, 0xffff, RZ, 0xc0, !PT ;  /* 0x0000ffffe20e7812 */ /* 0x000fc400078ec0ff */
[----:B-----5:R-:W-:Y:S02]  /*1ae60*/  SHF.R.S32.HI R20, RZ, 0x1f, R0 ;  /* 0x0000001fff147819 */ /* 0x020fe40000011400 */
[----:B------:R-:W-:Y:S02]  /*1ae70*/  SEL R15, R227, RZ, !P2 ;  /* 0x000000ffe30f7207 */ /* 0x000fe40005000000 */
[----:B------:R-:W-:Y:S02]  /*1ae80*/  SEL R23, R2, RZ, !P2 ;  /* 0x000000ff02177207 */ /* 0x000fe40005000000 */
[----:B---3--:R-:W-:-:S13]  /*1ae90*/  ISETP.GT.AND P0, PT, R24, 0x7f, PT ;  /* 0x0000007f1800780c */ /* 0x008fda0003f04270 */
        /* <DEDUP_REMOVED lines=48> */
.L_x_5528:
[----:B------:R-:W-:Y:S05]  /*1b1a0*/  BSYNC B0 ;  /* 0x0000000000007941 */ /* 0x000fea0003800000 */
.L_x_5527:
[----:B------:R-:W-:-:S13]  /*1b1b0*/  ISETP.GT.AND P0, PT, R21, 0x1, PT ;  /* 0x000000011500780c */ /* 0x000fda0003f04270 */
[----:B------:R-:W-:Y:S05]  /*1b1c0*/  @P0 BRA `(.L_x_5520) ;  /* 0x0000074000000947 */ /* 0x000fea0003800000 */
[----:B-1----:R-:W-:Y:S01]  /*1b1d0*/  SHF.R.S32.HI R5, RZ, 0x1f, R24 ;  /* 0x0000001fff057819 */ /* 0x002fe20000011418 */
[----:B------:R-:W-:Y:S01]  /*1b1e0*/  IMAD R4, R20, c[0x0][0x3a0], RZ ;  /* 0x0000e80014047a24 */ /* 0x000fe200078e02ff */
[----:B------:R-:W-:Y:S02]  /*1b1f0*/  MOV R2, c[0x0][0x4e8] ;  /* 0x00013a0000027a02 */ /* 0x000fe40000000f00 */
[----:B------:R-:W-:Y:S02]  /*1b200*/  LEA.HI R5, R5, R24, RZ, 0x3 ;  /* 0x0000001805057211 */ /* 0x000fe400078f18ff */
[----:B------:R-:W-:Y:S01]  /*1b210*/  ISETP.NE.AND P0, PT, R2, 0x1, PT ;  /* 0x000000010200780c */ /* 0x000fe20003f05270 */
[----:B------:R-:W-:Y:S01]  /*1b220*/  IMAD.WIDE.U32 R2, R0, c[0x0][0x3a0], RZ ;  /* 0x0000e80000027a25 */ /* 0x000fe200078e00ff */
[----:B------:R-:W-:Y:S02]  /*1b230*/  LOP3.LUT R5, R5, 0xfffffff8, RZ, 0xc0, !PT ;  /* 0xfffffff805057812 */ /* 0x000fe400078ec0ff */
[----:B------:R-:W-:Y:S01]  /*1b240*/  IADD3 R13, R246, R240, RZ ;  /* 0x000000f0f60d7210 */ /* 0x000fe20007ffe0ff */
[----:B------:R-:W-:Y:S01]  /*1b250*/  IMAD R0, R0, c[0x0][0x3a4], R4 ;  /* 0x0000e90000007a24 */ /* 0x000fe200078e0204 */
[----:B------:R-:W-:-:S03]  /*1b260*/  IADD3 R5, -R5, R24, RZ ;  /* 0x0000001805057210 */ /* 0x000fc60007ffe1ff */
[----:B------:R-:W-:Y:S01]  /*1b270*/  IMAD.IADD R3, R3, 0x1, R0 ;  /* 0x0000000103037824 */ /* 0x000fe200078e0200 */
[----:B------:R-:W-:Y:S01]  /*1b280*/  LEA R4, R5, R246, 0x5 ;  /* 0x000000f605047211 */ /* 0x000fe200078e28ff */
[----:B------:R-:W-:Y:S02]  /*1b290*/  IMAD R5, R23, c[0x0][0x3f0], RZ ;  /* 0x0000fc0017057a24 */ /* 0x000fe400078e02ff */
[----:B------:R-:W-:Y:S01]  /*1b2a0*/  IMAD.WIDE.U32 R2, R14, c[0x0][0x3e8], R2 ;  /* 0x0000fa000e027a25 */ /* 0x000fe200078e0002 */
[----:B------:R-:W-:-:S03]  /*1b2b0*/  IADD3 R4, R240, R4, RZ ;  /* 0x00000004f0047210 */ /* 0x000fc60007ffe0ff */
[----:B------:R-:W-:Y:S01]  /*1b2c0*/  IMAD R3, R14, c[0x0][0x3ec], R3 ;  /* 0x0000fb000e037a24 */ /* 0x000fe200078e0203 */
[----:B------:R-:W-:Y:S01]  /*1b2d0*/  MOV R0, R4 ;  /* 0x0000000400007202 */ /* 0x000fe20000000f00 */
[----:B------:R-:W-:-:S04]  /*1b2e0*/  @P0 IMAD.HI.U32 R6, R4, c[0x0][0x4ec], RZ ;  /* 0x00013b0004060a27 */ /* 0x000fc800078e00ff */
[C---:B------:R-:W-:Y:S01]  /*1b2f0*/  IMAD R7, R15.reuse, c[0x0][0x3f4], R5 ;  /* 0x0000fd000f077a24 */ /* 0x040fe200078e0205 */
[----:B------:R-:W-:Y:S01]  /*1b300*/  @P0 SHF.R.U32.HI R0, RZ, c[0x0][0x4f0], R6 ;  /* 0x00013c00ff000a19 */ /* 0x000fe20000011606 */
[----:B------:R-:W-:-:S03]  /*1b310*/  IMAD.WIDE.U32 R2, R15, c[0x0][0x3f0], R2 ;  /* 0x0000fc000f027a25 */ /* 0x000fc600078e0002 */
[----:B------:R-:W-:Y:S01]  /*1b320*/  SHF.R.S32.HI R6, RZ, 0x1f, R0 ;  /* 0x0000001fff067819 */ /* 0x000fe20000011400 */
[----:B------:R-:W-:Y:S01]  /*1b330*/  IMAD.IADD R3, R3, 0x1, R7 ;  /* 0x0000000103037824 */ /* 0x000fe200078e0207 */
        /* <DEDUP_REMOVED lines=15> */
.L_x_5603:
[----:B------:R-:W-:Y:S05]  /*1b430*/  BRA.DIV ~URZ, `(.L_x_5530) ;  /* 0x000042327f007947 */ /* 0x000fea000b800000 */
[----:B------:R4:W1:Y:S02]  /*1b440*/  SHFL.IDX PT, R0, R14, RZ, 0x181f ;  /* 0x00181fff0e007589 */ /* 0x00086400000e0000 */
.L_x_5604:
        /* <DEDUP_REMOVED lines=16> */
.L_x_5532:
[----:B------:R-:W-:Y:S05]  /*1b550*/  BSYNC B0 ;  /* 0x0000000000007941 */ /* 0x000fea0003800000 */
.L_x_5531:
[----:B------:R-:W-:Y:S05]  /*1b560*/  BRA.DIV ~URZ, `(.L_x_5533) ;  /* 0x000041827f007947 */ /* 0x000fea000b800000 */
[----:B---3--:R3:W2:Y:S04]  /*1b570*/  SHFL.IDX PT, R4, R5, 0x1, 0x181f ;  /* 0x00381f0005047f89 */ /* 0x0086a800000e0000 */
[----:B-1----:R3:W1:Y:S02]  /*1b580*/  SHFL.IDX PT, R0, R14, 0x1, 0x181f ;  /* 0x00381f000e007f89 */ /* 0x00266400000e0000 */
.L_x_5605:
        /* <DEDUP_REMOVED lines=16> */
.L_x_5535:
[----:B------:R-:W-:Y:S05]  /*1b690*/  BSYNC B0 ;  /* 0x0000000000007941 */ /* 0x000fea0003800000 */
.L_x_5534:
[----:B------:R-:W-:Y:S05]  /*1b6a0*/  BRA.DIV ~URZ, `(.L_x_5536) ;  /* 0x000041327f007947 */ /* 0x000fea000b800000 */
[----:B--2---:R2:W3:Y:S02]  /*1b6b0*/  SHFL.IDX PT, R4, R5, 0x2, 0x181f ;  /* 0x00581f0005047f89 */ /* 0x0044e400000e0000 */
.L_x_5606:
[----:B------:R-:W-:Y:S05]  /*1b6c0*/  BRA.DIV ~URZ, `(.L_x_5537) ;  /* 0x000041927f007947 */ /* 0x000fea000b800000 */
[----:B-1----:R1:W2:Y:S02]  /*1b6d0*/  SHFL.IDX PT, R0, R14, 0x2, 0x181f ;  /* 0x00581f000e007f89 */ /* 0x0022a400000e0000 */
.L_x_5607:
        /* <DEDUP_REMOVED lines=16> */
.L_x_5539:
[----:B------:R-:W-:Y:S05]  /*1b7e0*/  BSYNC B0 ;  /* 0x0000000000007941 */ /* 0x000fea0003800000 */
.L_x_5538:
[----:B------:R-:W-:Y:S05]  /*1b7f0*/  BRA.DIV ~URZ, `(.L_x_5540) ;  /* 0x000040e27f007947 */ /* 0x000fea000b800000 */
[----:B---3--:R3:W1:Y:S04]  /*1b800*/  SHFL.IDX PT, R4, R5, 0x3, 0x181f ;  /* 0x00781f0005047f89 */ /* 0x00866800000e0000 */
[----:B--2---:R3:W2:Y:S02]  /*1b810*/  SHFL.IDX PT, R0, R14, 0x3, 0x181f ;  /* 0x00781f000e007f89 */ /* 0x0046a400000e0000 */
.L_x_5608:
        /* <DEDUP_REMOVED lines=15> */
.L_x_5520:
[----:B------:R-:W-:Y:S05]  /*1b910*/  BSYNC B1 ;  /* 0x0000000000017941 */ /* 0x000fea0003800000 */
.L_x_5504:
[----:B------:R-:W-:-:S13]  /*1b920*/  ISETP.NE.AND P0, PT, RZ, UR8, PT ;  /* 0x00000008ff007c0c */ /* 0x000fda000bf05270 */
[----:B------:R-:W-:Y:S01]  /*1b930*/  @P0 WARPSYNC 0xffffffff ;  /* 0xffffffff00000948 */ /* 0x000fe20003800000 */
[----:B------:R-:W-:Y:S06]  /*1b940*/  @P0 BAR.SYNC.DEFER_BLOCKING 0x5, 0x100 ;  /* 0x0144000000000b1d */ /* 0x000fec0000010000 */
[----:B------:R-:W5:Y:S02]  /*1b950*/  @P0 LDS.128 R224, [0x24100] ;  /* 0x02410000ffe00984 */ /* 0x000f640000000c00 */
[----:B--2-45:R-:W-:Y:S01]  /*1b960*/  @P0 MOV R0, R225 ;  /* 0x000000e100000202 */ /* 0x034fe20000000f00 */
[----:B------:R-:W-:-:S04]  /*1b970*/  @P0 IMAD.MOV.U32 R249, RZ, RZ, R224 ;  /* 0x000000fffff90224 */ /* 0x000fc800078e00e0 */
[----:B------:R2:W-:Y:S04]  /*1b980*/  @P0 STL [R1+0xc4], R0 ;  /* 0x0000c40001000387 */ /* 0x0005e80000100800 */
[----:B------:R-:W-:Y:S06]  /*1b990*/  @P0 BAR.ARV 0x4, 0x100 ;  /* 0x0104000000000b1d */ /* 0x000fec0000002000 */
[----:B------:R-:W-:Y:S05]  /*1b9a0*/  @P0 BRA `(.L_x_5541) ;  /* 0x00000f8000000947 */ /* 0x000fea0003800000 */
[----:B--2---:R-:W2:Y:S01]  /*1b9b0*/  S2R R0, SR_TID.X ;  /* 0x0000000000007919 */ /* 0x004ea20000002100 */
[----:B-1----:R-:W-:Y:S01]  /*1b9c0*/  IMAD.MOV.U32 R7, RZ, RZ, RZ ;  /* 0x000000ffff077224 */ /* 0x002fe200078e00ff */
[----:B--23--:R-:W-:-:S04]  /*1b9d0*/  LOP3.LUT R14, R0, 0x1f, RZ, 0xc0, !PT ;  /* 0x0000001f000e7812 */ /* 0x00cfc800078ec0ff */
[----:B------:R-:W-:Y:S01]  /*1b9e0*/  ISETP.NE.AND P6, PT, R14, 0x1f, PT ;  /* 0x0000001f0e00780c */ /* 0x000fe20003fc5270 */
[----:B------:R-:W-:Y:S10]  /*1b9f0*/  BRA.DIV ~URZ, `(.L_x_5542) ;  /* 0x00003fd27f007947 */ /* 0x000ff4000b800000 */
[----:B------:R1:W2:Y:S02]  /*1ba00*/  SHFL.IDX PT, R9, R29, RZ, 0x1f ;  /* 0x00001fff1d097589 */ /* 0x0002a400000e0000 */
.L_x_5609:
[----:B------:R-:W-:Y:S05]  /*1ba10*/  BRA.DIV ~URZ, `(.L_x_5543) ;  /* 0x000040327f007947 */ /* 0x000fea000b800000 */
[----:B------:R3:W4:Y:S02]  /*1ba20*/  SHFL.IDX PT, R8, R29, 0x1, 0x1f ;  /* 0x00201f001d087f89 */ /* 0x00072400000e0000 */
.L_x_5610:
        /* <DEDUP_REMOVED lines=18> */
.L_x_5611:
        /* <DEDUP_REMOVED lines=16> */
.L_x_5612:
[----:B---3--:R-:W-:Y:S01]  /*1bc50*/  IMAD R0, R0, c[0x0][0x538], RZ ;  /* 0x00014e0000007a24 */ /* 0x008fe200078e02ff */
[----:B------:R-:W-:Y:S04]  /*1bc60*/  BSSY B1, `(.L_x_5546) ;  /* 0x00000c1000017945 */ /* 0x000fe80003800000 */
[----:B----4-:R-:W-:-:S04]  /*1bc70*/  IADD3 R8, R0, R8, RZ ;  /* 0x0000000800087210 */ /* 0x010fc80007ffe0ff */
[----:B--2---:R-:W-:-:S13]  /*1bc80*/  ISETP.GT.AND P0, PT, R8, R9, PT ;  /* 0x000000090800720c */ /* 0x004fda0003f04270 */
[----:B------:R-:W-:Y:S05]  /*1bc90*/  @P0 BRA `(.L_x_5547) ;  /* 0x0000024000000947 */ /* 0x000fea0003800000 */
.L_x_5551:
        /* <DEDUP_REMOVED lines=16> */
.L_x_5613:
        /* <DEDUP_REMOVED lines=16> */
.L_x_5614:
[----:B--2---:R-:W-:-:S05]  /*1bea0*/  IMAD R0, R0, c[0x0][0x538], RZ ;  /* 0x00014e0000007a24 */ /* 0x004fca00078e02ff */
[----:B------:R-:W-:-:S04]  /*1beb0*/  IADD3 R8, R0, R8, RZ ;  /* 0x0000000800087210 */ /* 0x000fc80007ffe0ff */
[----:B------:R-:W-:-:S13]  /*1bec0*/  ISETP.GT.AND P0, PT, R8, R9, PT ;  /* 0x000000090800720c */ /* 0x000fda0003f04270 */
[----:B-1----:R-:W-:Y:S05]  /*1bed0*/  @!P0 BRA `(.L_x_5551) ;  /* 0xfffffdc000008947 */ /* 0x002fea000383ffff */
.L_x_5547:
[----:B------:R-:W-:-:S05]  /*1bee0*/  IADD3 R5, -R0, R8, RZ ;  /* 0x0000000800057210 */ /* 0x000fca0007ffe1ff */
[----:B------:R-:W-:-:S05]  /*1bef0*/  IMAD R0, R4, c[0x0][0x538], R5 ;  /* 0x00014e0004007a24 */ /* 0x000fca00078e0205 */
[----:B------:R-:W-:Y:S01]  /*1bf00*/  ISETP.GT.AND P0, PT, R0, R9, PT ;  /* 0x000000090000720c */ /* 0x000fe20003f04270 */
[----:B------:R-:W-:-:S12]  /*1bf10*/  BRA.DIV ~URZ, `(.L_x_5552) ;  /* 0x00003fc27f007947 */ /* 0x000fd8000b800000 */
[----:B------:R-:W-:-:S04]  /*1bf20*/  VOTE.ANY R12, PT, !P0 ;  /* 0x00000000000c7806 */ /* 0x000fc800040e0100 */
.L_x_5615:
[----:B------:R-:W2:Y:S02]  /*1bf30*/  POPC R0, R12 ;  /* 0x0000000c00007309 */ /* 0x000ea40000000000 */
[----:B--2---:R-:W-:Y:S01]  /*1bf40*/  IADD3 R227, R0, R227, RZ ;  /* 0x000000e300e37210 */ /* 0x004fe20007ffe0ff */
[----:B------:R-:W-:Y:S05]  /*1bf50*/  BRA.DIV ~URZ, `(.L_x_5553) ;  /* 0x00003fd27f007947 */ /* 0x000fea000b800000 */
[----:B------:R2:W3:Y:S04]  /*1bf60*/  SHFL.IDX PT, R8, R6, R0, 0x1f ;  /* 0x00001f0006087589 */ /* 0x0004e800000e0000 */
[----:B------:R2:W4:Y:S02]  /*1bf70*/  SHFL.IDX PT, R7, R7, R0, 0x1f ;  /* 0x00001f0007077589 */ /* 0x00052400000e0000 */
.L_x_5616:
[----:B------:R-:W-:Y:S01]  /*1bf80*/  ISETP.NE.AND P0, PT, R12, RZ, PT ;  /* 0x000000ff0c00720c */ /* 0x000fe20003f05270 */
[----:B------:R-:W-:-:S12]  /*1bf90*/  BSSY B0, `(.L_x_5554) ;  /* 0x0000005000007945 */ /* 0x000fd80003800000 */
[----:B------:R-:W-:Y:S05]  /*1bfa0*/  @!P0 BRA `(.L_x_5555) ;  /* 0x0000003000008947 */ /* 0x000fea0003800000 */
[----:B--2---:R-:W-:Y:S01]  /*1bfb0*/  IADD3 R0, R0, -0x1, RZ ;  /* 0xffffffff00007810 */ /* 0x004fe20007ffe0ff */
[----:B------:R-:W-:Y:S05]  /*1bfc0*/  BRA.DIV ~URZ, `(.L_x_5556) ;  /* 0x000040527f007947 */ /* 0x000fea000b800000 */
[----:B------:R2:W1:Y:S02]  /*1bfd0*/  SHFL.IDX PT, R13, R4, R0, 0x1f ;  /* 0x00001f00040d7589 */ /* 0x00046400000e0000 */
.L_x_5555:
[----:B------:R-:W-:Y:S05]  /*1bfe0*/  BSYNC B0 ;  /* 0x0000000000007941 */ /* 0x000fea0003800000 */
.L_x_5554:
        /* <DEDUP_REMOVED lines=64> */
.L_x_5558:
        /* <DEDUP_REMOVED lines=63> */
.L_x_5559:
[----:B------:R-:W-:Y:S05]  /*1c7e0*/  BSYNC B0 ;  /* 0x0000000000007941 */ /* 0x000fea0003800000 */
.L_x_5557:
[----:B------:R-:W-:-:S04]  /*1c7f0*/  LOP3.LUT R2, RZ, R2, RZ, 0x33, !PT ;  /* 0x00000002ff027212 */ /* 0x000fc800078e33ff */
[----:B------:R-:W-:-:S05]  /*1c800*/  IADD3 R0, R2, R8, RZ ;  /* 0x0000000802007210 */ /* 0x000fca0007ffe0ff */
[----:B------:R1:W-:Y:S01]  /*1c810*/  STL [R1+0xc4], R0 ;  /* 0x0000c40001007387 */ /* 0x0003e20000100800 */
[----:B------:R-:W-:Y:S05]  /*1c820*/  BRA `(.L_x_5560) ;  /* 0x0000004000007947 */ /* 0x000fea0003800000 */
.L_x_5548:
[----:B------:R2:W-:Y:S01]  /*1c830*/  STL [R1+0xc4], RZ ;  /* 0x0000c4ff01007387 */ /* 0x0005e20000100800 */
[----:B------:R-:W-:Y:S02]  /*1c840*/  MOV R249, R9 ;  /* 0x0000000900f97202 */ /* 0x000fe40000000f00 */
[----:B------:R-:W-:Y:S02]  /*1c850*/  MOV R226, RZ ;  /* 0x000000ff00e27202 */ /* 0x000fe40000000f00 */
[----:B------:R-:W-:Y:S02]  /*1c860*/  MOV R227, c[0x0][0x53c] ;  /* 0x00014f0000e37a02 */ /* 0x000fe40000000f00 */
.L_x_5560:
[----:B------:R-:W-:Y:S05]  /*1c870*/  BSYNC B1 ;  /* 0x0000000000017941 */ /* 0x000fea0003800000 */
.L_x_5546:
        /* <DEDUP_REMOVED lines=11> */
.L_x_5541:
[----:B------:R-:W-:-:S13]  /*1c930*/  ISETP.GE.AND P0, PT, R227, c[0x0][0x53c], PT ;  /* 0x00014f00e3007a0c */ /* 0x000fda0003f06270 */
[----:B-123--:R-:W-:Y:S01]  /*1c940*/  @P0 CALL.REL.NOINC `(.L_x_5561) ;  /* 0x0000001000000944 */ /* 0x00efe20003c00000 */
[----:B------:R-:W-:Y:S05]  /*1c950*/  BRA `(.L_x_5562) ;  /* 0xfffe547000007947 */ /* 0x000fea000383ffff */
.L_x_5561:
[----:B------:R-:W-:Y:S05]  /*1c960*/  EXIT ;  /* 0x000000000000794d */ /* 0x000fea0003800000 */
.L_x_5350:
[----:B------:R-:W-:Y:S01]  /*1c970*/  IMAD.MOV.U32 R0, RZ, RZ, R5 ;  /* 0x000000ffff007224 */ /* 0x000fe200078e0005 */
[----:B------:R-:W-:Y:S02]  /*1c980*/  MOV R3, 0x1 ;  /* 0x0000000100037802 */ /* 0x000fe40000000f00 */
[----:B------:R-:W-:Y:S02]  /*1c990*/  MOV R2, 0x1c9b0 ;  /* 0x0001c9b000027802 */ /* 0x000fe40000000f00 */
[----:B------:R-:W-:Y:S05]  /*1c9a0*/  CALL.REL.NOINC `($__internal_92_$__cuda_sm70_shflsync_up_p) ;  /* 0x0000baa000007944 */ /* 0x000fea0003c00000 */
[----:B------:R-:W-:Y:S01]  /*1c9b0*/  MOV R0, R4 ;  /* 0x0000000400007202 */ /* 0x000fe20000000f00 */
[----:B------:R-:W-:Y:S05]  /*1c9c0*/  BRA `(.L_x_5563) ;  /* 0xfffe3af000007947 */ /* 0x000fea000383ffff */
.L_x_5351:
[----:B------:R-:W-:Y:S01]  /*1c9d0*/  IMAD.MOV.U32 R0, RZ, RZ, R5 ;  /* 0x000000ffff007224 */ /* 0x000fe200078e0005 */
[----:B------:R-:W-:Y:S02]  /*1c9e0*/  MOV R3, 0x2 ;  /* 0x0000000200037802 */ /* 0x000fe40000000f00 */
[----:B------:R-:W-:Y:S02]  /*1c9f0*/  MOV R2, 0x1ca10 ;  /* 0x0001ca1000027802 */ /* 0x000fe40000000f00 */
[----:B------:R-:W-:Y:S05]  /*1ca00*/  CALL.REL.NOINC `($__internal_92_$__cuda_sm70_shflsync_up_p) ;  /* 0x0000ba4000007944 */ /* 0x000fea0003c00000 */
[----:B------:R-:W-:Y:S01]  /*1ca10*/  SEL R4, R4, RZ, P4 ;  /* 0x000000ff04047207 */ /* 0x000fe20002000000 */
[----:B------:R-:W-:Y:S01]  /*1ca20*/  IMAD.MOV.U32 R3, RZ, RZ, 0x4 ;  /* 0x00000004ff037424 */ /* 0x000fe200078e00ff */
[----:B------:R-:W-:-:S03]  /*1ca30*/  MOV R2, 0x1ca60 ;  /* 0x0001ca6000027802 */ /* 0x000fc60000000f00 */
[----:B------:R-:W-:Y:S02]  /*1ca40*/  IMAD.IADD R0, R5, 0x1, R4 ;  /* 0x0000000105007824 */ /* 0x000fe400078e0204 */
        /* <DEDUP_REMOVED lines=13> */
[----:B------:R-:W-:Y:S02]  /*1cb20*/  MOV R2, 0x1f ;  /* 0x0000001f00027802 */ /* 0x000fe40000000f00 */
[----:B------:R-:W-:Y:S01]  /*1cb30*/  MOV R184, 0xffffffff ;  /* 0xffffffff00b87802 */ /* 0x000fe20000000f00 */
[----:B------:R-:W-:Y:S01]  /*1cb40*/  IMAD.IADD R4, R0, 0x1, R4 ;  /* 0x0000000100047824 */ /* 0x000fe200078e0204 */
[----:B------:R-:W-:-:S03]  /*1cb50*/  MOV R3, 0x1cb80 ;  /* 0x0001cb8000037802 */ /* 0x000fc60000000f00 */
[----:B------:R-:W-:Y:S02]  /*1cb60*/  IMAD.MOV.U32 R35, RZ, RZ, R4 ;  /* 0x000000ffff237224 */ /* 0x000fe400078e0004 */
[----:B------:R-:W-:Y:S05]  /*1cb70*/  CALL.REL.NOINC `($__internal_91_$__cuda_sm70_shflsync_idx_p) ;  /* 0x0000b88000007944 */ /* 0x000fea0003c00000 */
[----:B------:R-:W-:Y:S01]  /*1cb80*/  MOV R0, R185 ;  /* 0x000000b900007202 */ /* 0x000fe20000000f00 */
[----:B------:R-:W-:Y:S05]  /*1cb90*/  BRA `(.L_x_5564) ;  /* 0xfffe3a2000007947 */ /* 0x000fea000383ffff */
.L_x_5353:
[----:B------:R-:W-:Y:S02]  /*1cba0*/  SEL R0, RZ, 0x1, P0 ;  /* 0x00000001ff007807 */ /* 0x000fe40000000000 */
[----:B------:R-:W-:Y:S02]  /*1cbb0*/  MOV R2, 0x1cbd0 ;  /* 0x0001cbd000027802 */ /* 0x000fe40000000f00 */
[----:B------:R-:W-:Y:S05]  /*1cbc0*/  CALL.REL.NOINC `($__internal_93_$__cuda_sm70_votesync_ballot) ;  /* 0x0000b8e000007944 */ /* 0x000fea0003c00000 */
[----:B------:R-:W-:Y:S01]  /*1cbd0*/  MOV R6, R0 ;  /* 0x0000000000067202 */ /* 0x000fe20000000f00 */
[----:B------:R-:W-:Y:S05]  /*1cbe0*/  BRA `(.L_x_5565) ;  /* 0xfffe3a6000007947 */ /* 0x000fea000383ffff */
.L_x_5354:
[----:B------:R-:W-:Y:S01]  /*1cbf0*/  IMAD.MOV.U32 R35, RZ, RZ, R9 ;  /* 0x000000ffff237224 */ /* 0x000fe200078e0009 */
[----:B------:R-:W-:Y:S01]  /*1cc00*/  MOV R34, 0x1f ;  /* 0x0000001f00227802 */ /* 0x000fe20000000f00 */
[----:B------:R-:W-:Y:S01]  /*1cc10*/  IMAD.MOV.U32 R2, RZ, RZ, R0 ;  /* 0x000000ffff027224 */ /* 0x000fe200078e0000 */
[----:B------:R-:W-:Y:S02]  /*1cc20*/  MOV R184, 0xffffffff ;  /* 0xffffffff00b87802 */ /* 0x000fe40000000f00 */
[----:B------:R-:W-:Y:S02]  /*1cc30*/  MOV R3, 0x1cc50 ;  /* 0x0001cc5000037802 */ /* 0x000fe40000000f00 */
[----:B------:R-:W-:Y:S05]  /*1cc40*/  CALL.REL.NOINC `($__internal_91_$__cuda_sm70_shflsync_idx_p) ;  /* 0x0000b7b000007944 */ /* 0x000fea0003c00000 */
[----:B------:R-:W-:Y:S01]  /*1cc50*/  IMAD.MOV.U32 R12, RZ, RZ, R185 ;  /* 0x000000ffff0c7224 */ /* 0x000fe200078e00b9 */
[----:B------:R-:W-:Y:S01]  /*1cc60*/  MOV R5, RZ ;  /* 0x000000ff00057202 */ /* 0x000fe20000000f00 */
[----:B------:R-:W-:Y:S01]  /*1cc70*/  IMAD.MOV.U32 R35, RZ, RZ, R8 ;  /* 0x000000ffff237224 */ /* 0x000fe200078e0008 */
[----:B------:R-:W-:Y:S01]  /*1cc80*/  MOV R34, 0x1f ;  /* 0x0000001f00227802 */ /* 0x000fe20000000f00 */
[----:B------:R-:W-:Y:S01]  /*1cc90*/  IMAD.MOV.U32 R2, RZ, RZ, R0 ;  /* 0x000000ffff027224 */ /* 0x000fe200078e0000 */
[----:B------:R-:W-:-:S02]  /*1cca0*/  MOV R184, 0xffffffff ;  /* 0xffffffff00b87802 */ /* 0x000fc40000000f00 */
[----:B------:R-:W-:Y:S02]  /*1ccb0*/  MOV R3, 0x1ccd0 ;  /* 0x0001ccd000037802 */ /* 0x000fe40000000f00 */
[----:B------:R-:W-:Y:S05]  /*1ccc0*/  CALL.REL.NOINC `($__internal_91_$__cuda_sm70_shflsync_idx_p) ;  /* 0x0000b73000007944 */ /* 0x000fea0003c00000 */
[----:B------:R-:W-:Y:S01]  /*1ccd0*/  MOV R9, R185 ;  /* 0x000000b900097202 */ /* 0x000fe20000000f00 */
[----:B------:R-:W-:Y:S05]  /*1cce0*/  BRA `(.L_x_5566) ;  /* 0xfffe39c000007947 */ /* 0x000fea000383ffff */
.L_x_5357:
[----:B------:R-:W-:Y:S01]  /*1ccf0*/  IMAD.MOV.U32 R35, RZ, RZ, R4 ;  /* 0x000000ffff237224 */ /* 0x000fe200078e0004 */
[----:B------:R-:W-:Y:S01]  /*1cd00*/  MOV R34, 0x1f ;  /* 0x0000001f00227802 */ /* 0x000fe20000000f00 */
[----:B------:R-:W-:Y:S01]  /*1cd10*/  IMAD.MOV.U32 R2, RZ, RZ, R0 ;  /* 0x000000ffff027224 */ /* 0x000fe200078e0000 */
[----:B------:R-:W-:Y:S02]  /*1cd20*/  MOV R184, 0xffffffff ;  /* 0xffffffff00b87802 */ /* 0x000fe40000000f00 */
[----:B------:R-:W-:Y:S02]  /*1cd30*/  MOV R3, 0x1cd50 ;  /* 0x0001cd5000037802 */ /* 0x000fe40000000f00 */
[----:B--23--:R-:W-:Y:S05]  /*1cd40*/  CALL.REL.NOINC `($__internal_91_$__cuda_sm70_shflsync_idx_p) ;  /* 0x0000b6b000007944 */ /* 0x00cfea0003c00000 */
[----:B------:R-:W-:Y:S01]  /*1cd50*/  MOV R5, R185 ;  /* 0x000000b900057202 */ /* 0x000fe20000000f00 */
[----:B------:R-:W-:Y:S05]  /*1cd60*/  BRA `(.L_x_5356) ;  /* 0xfffe39a000007947 */ /* 0x000fea000383ffff */
.L_x_5412:
[----:B------:R-:W-:Y:S01]  /*1cd70*/  IMAD.MOV.U32 R35, RZ, RZ, R12 ;  /* 0x000000ffff237224 */ /* 0x000fe200078e000c */
[----:B------:R-:W-:Y:S01]  /*1cd80*/  MOV R34, 0x181f ;  /* 0x0000181f00227802 */ /* 0x000fe20000000f00 */
[----:B------:R-:W-:Y:S01]  /*1cd90*/  IMAD.MOV.U32 R2, RZ, RZ, RZ ;  /* 0x000000ffff027224 */ /* 0x000fe200078e00ff */
[----:B------:R-:W-:-:S02]  /*1cda0*/  MOV R184, 0xffffffff ;  /* 0xffffffff00b87802 */ /* 0x000fc40000000f00 */
[----:B------:R-:W-:Y:S02]  /*1cdb0*/  MOV R3, 0x1cdd0 ;  /* 0x0001cdd000037802 */ /* 0x000fe40000000f00 */
[----:B-----5:R-:W-:Y:S05]  /*1cdc0*/  CALL.REL.NOINC `($__internal_91_$__cuda_sm70_shflsync_idx_p) ;  /* 0x0000b63000007944 */ /* 0x020fea0003c00000 */
[----:B------:R-:W-:Y:S01]  /*1cdd0*/  MOV R4, R185 ;  /* 0x000000b900047202 */ /* 0x000fe20000000f00 */
[----:B------:R-:W-:Y:S05]  /*1cde0*/  BRA `(.L_x_5567) ;  /* 0xfffebfe000007947 */ /* 0x000fea000383ffff */
.L_x_5413:
[----:B------:R-:W-:Y:S01]  /*1cdf0*/  IMAD.MOV.U32 R35, RZ, RZ, R14 ;  /* 0x000000ffff237224 */ /* 0x000fe200078e000e */
[----:B------:R-:W-:Y:S01]  /*1ce00*/  MOV R34, 0x181f ;  /* 0x0000181f00227802 */ /* 0x000fe20000000f00 */
[----:B------:R-:W-:Y:S01]  /*1ce10*/  IMAD.MOV.U32 R2, RZ, RZ, RZ ;  /* 0x000000ffff027224 */ /* 0x000fe200078e00ff */
[----:B------:R-:W-:Y:S02]  /*1ce20*/  MOV R184, 0xffffffff ;  /* 0xffffffff00b87802 */ /* 0x000fe40000000f00 */
[----:B------:R-:W-:Y:S02]  /*1ce30*/  MOV R3, 0x1ce50 ;  /* 0x0001ce5000037802 */ /* 0x000fe40000000f00 */
[----:B-12--5:R-:W-:Y:S05]  /*1ce40*/  CALL.REL.NOINC `($__internal_91_$__cuda_sm70_shflsync_idx_p) ;  /* 0x0000b5b000007944 */ /* 0x026fea0003c00000 */
[----:B------:R-:W-:Y:S01]  /*1ce50*/  MOV R0, R185 ;  /* 0x000000b900007202 */ /* 0x000fe20000000f00 */
[----:B------:R-:W-:Y:S05]  /*1ce60*/  BRA `(.L_x_5568) ;  /* 0xfffebf8000007947 */ /* 0x000fea000383ffff */
.L_x_5416:
[----:B------:R-:W-:Y:S01]  /*1ce70*/  IMAD.MOV.U32 R35, RZ, RZ, R12 ;  /* 0x000000ffff237224 */ /* 0x000fe200078e000c */
[----:B------:R-:W-:Y:S01]  /*1ce80*/  MOV R34, 0x181f ;  /* 0x0000181f00227802 */ /* 0x000fe20000000f00 */
[----:B--2---:R-:W-:Y:S01]  /*1ce90*/  IMAD.MOV.U32 R2, RZ, RZ, 0x1 ;  /* 0x00000001ff027424 */ /* 0x004fe200078e00ff */
[----:B------:R-:W-:-:S02]  /*1cea0*/  MOV R184, 0xffffffff ;  /* 0xffffffff00b87802 */ /* 0x000fc40000000f00 */
[----:B------:R-:W-:Y:S02]  /*1ceb0*/  MOV R3, 0x1ced0 ;  /* 0x0001ced000037802 */ /* 0x000fe40000000f00 */
[----:B-1-345:R-:W-:Y:S05]  /*1cec0*/  CALL.REL.NOINC `($__internal_91_$__cuda_sm70_shflsync_idx_p) ;  /* 0x0000b53000007944 */ /* 0x03afea0003c00000 */
[----:B------:R-:W-:Y:S01]  /*1ced0*/  IMAD.MOV.U32 R4, RZ, RZ, R185 ;  /* 0x000000ffff047224 */ /* 0x000fe200078e00b9 */
[----:B------:R-:W-:Y:S01]  /*1cee0*/  MOV R35, R14 ;  /* 0x0000000e00237202 */ /* 0x000fe20000000f00 */
[----:B------:R-:W-:Y:S01]  /*1cef0*/  IMAD.MOV.U32 R2, RZ, RZ, 0x1 ;  /* 0x00000001ff027424 */ /* 0x000fe200078e00ff */
[----:B------:R-:W-:Y:S01]  /*1cf00*/  MOV R34, 0x181f ;  /* 0x0000181f00227802 */ /* 0x000fe20000000f00 */
[----:B------:R-:W-:Y:S01]  /*1cf10*/  IMAD.MOV.U32 R184, RZ, RZ, -0x1 ;  /* 0xffffffffffb87424 */ /* 0x000fe200078e00ff */
[----:B------:R-:W-:Y:S02]  /*1cf20*/  MOV R3, 0x1cf40 ;  /* 0x0001cf4000037802 */ /* 0x000fe40000000f00 */
[----:B------:R-:W-:Y:S05]  /*1cf30*/  CALL.REL.NOINC `($__internal_91_$__cuda_sm70_shflsync_idx_p) ;  /* 0x0000b4c000007944 */ /* 0x000fea0003c00000 */
[----:B------:R-:W-:Y:S01]  /*1cf40*/  MOV R0, R185 ;  /* 0x000000b900007202 */ /* 0x000fe20000000f00 */
[----:B------:R-:W-:Y:S05]  /*1cf50*/  BRA `(.L_x_5569) ;  /* 0xfffebfd000007947 */ /* 0x000fea000383ffff */
.L_x_5419:
[----:B------:R-:W-:Y:S01]  /*1cf60*/  IMAD.MOV.U32 R35, RZ, RZ, R12 ;  /* 0x000000ffff237224 */ /* 0x000fe200078e000c */
[----:B------:R-:W-:Y:S01]  /*1cf70*/  MOV R34, 0x181f ;  /* 0x0000181f00227802 */ /* 0x000fe20000000f00 */
[----:B-1----:R-:W-:Y:S01]  /*1cf80*/  IMAD.MOV.U32 R2, RZ, RZ, 0x2 ;  /* 0x00000002ff027424 */ /* 0x002fe200078e00ff */
[----:B------:R-:W-:Y:S02]  /*1cf90*/  MOV R184, 0xffffffff ;  /* 0xffffffff00b87802 */ /* 0x000fe40000000f00 */
[----:B------:R-:W-:-:S02]  /*1cfa0*/  MOV R3, 0x1cfc0 ;  /* 0x0001cfc000037802 */ /* 0x000fc40000000f00 */
[----:B--2345:R-:W-:Y:S05]  /*1cfb0*/  CALL.REL.NOINC `($__internal_91_$__cuda_sm70_shflsync_idx_p) ;  /* 0x0000b44000007944 */ /* 0x03cfea0003c00000 */
[----:B------:R-:W-:Y:S01]  /*1cfc0*/  MOV R4, R185 ;  /* 0x000000b900047202 */ /* 0x000fe20000000f00 */
[----:B------:R-:W-:Y:S05]  /*1cfd0*/  BRA `(.L_x_5570) ;  /* 0xfffec08000007947 */ /* 0x000fea000383ffff */
.L_x_5420:
[----:B------:R-:W-:Y:S01]  /*1cfe0*/  IMAD.MOV.U32 R35, RZ, RZ, R14 ;  /* 0x000000ffff237224 */ /* 0x000fe200078e000e */
[----:B------:R-:W-:Y:S01]  /*1cff0*/  MOV R34, 0x181f ;  /* 0x0000181f00227802 */ /* 0x000fe20000000f00 */
[----:B------:R-:W-:Y:S01]  /*1d000*/  IMAD.MOV.U32 R2, RZ, RZ, 0x2 ;  /* 0x00000002ff027424 */ /* 0x000fe200078e00ff */
[----:B------:R-:W-:-:S02]  /*1d010*/  MOV R184, 0xffffffff ;  /* 0xffffffff00b87802 */ /* 0x000fc40000000f00 */
[----:B------:R-:W-:Y:S02]  /*1d020*/  MOV R3, 0x1d040 ;  /* 0x0001d04000037802 */ /* 0x000fe40000000f00 */
[----:B-12345:R-:W-:Y:S05]  /*1d030*/  CALL.REL.NOINC `($__internal_91_$__cuda_sm70_shflsync_idx_p) ;  /* 0x0000b3c000007944 */ /* 0x03efea0003c00000 */
[----:B------:R-:W-:Y:S01]  /*1d040*/  MOV R0, R185 ;  /* 0x000000b900007202 */ /* 0x000fe20000000f00 */
[----:B------:R-:W-:Y:S05]  /*1d050*/  BRA `(.L_x_5571) ;  /* 0xfffec02000007947 */ /* 0x000fea000383ffff */
.L_x_5423:
[----:B------:R-:W-:Y:S01]  /*1d060*/  IMAD.MOV.U32 R35, RZ, RZ, R12 ;  /* 0x000000ffff237224 */ /* 0x000fe200078e000c */
[----:B------:R-:W-:Y:S01]  /*1d070*/  MOV R34, 0x181f ;  /* 0x0000181f00227802 */ /* 0x000fe20000000f00 */
[----:B-1----:R-:W-:Y:S01]  /*1d080*/  IMAD.MOV.U32 R2, RZ, RZ, 0x3 ;  /* 0x00000003ff027424 */ /* 0x002fe200078e00ff */
[----:B------:R-:W-:Y:S02]  /*1d090*/  MOV R184, 0xffffffff ;  /* 0xffffffff00b87802 */ /* 0x000fe40000000f00 */
[----:B------:R-:W-:Y:S02]  /*1d0a0*/  MOV R3, 0x1d0c0 ;  /* 0x0001d0c000037802 */ /* 0x000fe40000000f00 */
[----:B--2345:R-:W-:Y:S05]  /*1d0b0*/  CALL.REL.NOINC `($__internal_91_$__cuda_sm70_shflsync_idx_p) ;  /* 0x0000b34000007944 */ /* 0x03cfea0003c00000 */
[----:B------:R-:W-:Y:S01]  /*1d0c0*/  IMAD.MOV.U32 R12, RZ, RZ, R185 ;  /* 0x000000ffff0c7224 */ /* 0x000fe200078e00b9 */
[----:B------:R-:W-:Y:S01]  /*1d0d0*/  MOV R35, R14 ;  /* 0x0000000e00237202 */ /* 0x000fe20000000f00 */
[----:B------:R-:W-:Y:S01]  /*1d0e0*/  IMAD.MOV.U32 R2, RZ, RZ, 0x3 ;  /* 0x00000003ff027424 */ /* 0x000fe200078e00ff */
[----:B------:R-:W-:Y:S01]  /*1d0f0*/  MOV R34, 0x181f ;  /* 0x0000181f00227802 */ /* 0x000fe20000000f00 */
[----:B------:R-:W-:Y:S01]  /*1d100*/  IMAD.MOV.U32 R184, RZ, RZ, -0x1 ;  /* 0xffffffffffb87424 */ /* 0x000fe200078e00ff */
[----:B------:R-:W-:-:S02]  /*1d110*/  MOV R3, 0x1d130 ;  /* 0x0001d13000037802 */ /* 0x000fc40000000f00 */
[----:B------:R-:W-:Y:S05]  /*1d120*/  CALL.REL.NOINC `($__internal_91_$__cuda_sm70_shflsync_idx_p) ;  /* 0x0000b2d000007944 */ /* 0x000fea0003c00000 */
[----:B------:R-:W-:Y:S01]  /*1d130*/  MOV R0, R185 ;  /* 0x000000b900007202 */ /* 0x000fe20000000f00 */
[----:B------:R-:W-:Y:S05]  /*1d140*/  BRA `(.L_x_5572) ;  /* 0xfffec07000007947 */ /* 0x000fea000383ffff */
.L_x_5426:
[----:B------:R-:W-:Y:S01]  /*1d150*/  IMAD.MOV.U32 R35, RZ, RZ, R5 ;  /* 0x000000ffff237224 */ /* 0x000fe200078e0005 */
[----:B------:R-:W-:Y:S01]  /*1d160*/  MOV R34, 0x181f ;  /* 0x0000181f00227802 */ /* 0x000fe20000000f00 */
[----:B------:R-:W-:Y:S01]  /*1d170*/  IMAD.MOV.U32 R2, RZ, RZ, RZ ;  /* 0x000000ffff027224 */ /* 0x000fe200078e00ff */
[----:B------:R-:W-:-:S02]  /*1d180*/  MOV R184, 0xffffffff ;  /* 0xffffffff00b87802 */ /* 0x000fc40000000f00 */
[----:B------:R-:W-:Y:S02]  /*1d190*/  MOV R3, 0x1d1b0 ;  /* 0x0001d1b000037802 */ /* 0x000fe40000000f00 */
[----:B------:R-:W-:Y:S05]  /*1d1a0*/  CALL.REL.NOINC `($__internal_91_$__cuda_sm70_shflsync_idx_p) ;  /* 0x0000b25000007944 */ /* 0x000fea0003c00000 */
[----:B------:R-:W-:Y:S01]  /*1d1b0*/  MOV R4, R185 ;  /* 0x000000b900047202 */ /* 0x000fe20000000f00 */
[----:B------:R-:W-:Y:S05]  /*1d1c0*/  BRA `(.L_x_5573) ;  /* 0xfffecce000007947 */ /* 0x000fea000383ffff */
.L_x_5427:
[----:B------:R-:W-:Y:S01]  /*1d1d0*/  IMAD.MOV.U32 R35, RZ, RZ, R15 ;  /* 0x000000ffff237224 */ /* 0x000fe200078e000f */
[----:B------:R-:W-:Y:S01]  /*1d1e0*/  MOV R34, 0x181f ;  /* 0x0000181f00227802 */ /* 0x000fe20000000f00 */
[----:B------:R-:W-:Y:S01]  /*1d1f0*/  IMAD.MOV.U32 R2, RZ, RZ, RZ ;  /* 0x000000ffff027224 */ /* 0x000fe200078e00ff */
[----:B------:R-:W-:Y:S02]  /*1d200*/  MOV R184, 0xffffffff ;  /* 0xffffffff00b87802 */ /* 0x000fe40000000f00 */
[----:B------:R-:W-:Y:S02]  /*1d210*/  MOV R3, 0x1d230 ;  /* 0x0001d23000037802 */ /* 0x000fe40000000f00 */
[----:B-12---:R-:W-:Y:S05]  /*1d220*/  CALL.REL.NOINC `($__internal_91_$__cuda_sm70_shflsync_idx_p) ;  /* 0x0000b1d000007944 */ /* 0x006fea0003c00000 */
[----:B------:R-:W-:Y:S01]  /*1d230*/  IMAD.SHL.U32 R14, R187, 0x2, RZ ;  /* 0x00000002bb0e7824 */ /* 0x000fe200078e00ff */
[----:B------:R-:W-:Y:S01]  /*1d240*/  SHF.R.S32.HI R0, RZ, 0x1f, R187 ;  /* 0x0000001fff007819 */ /* 0x000fe200000114bb */
[C---:B------:R-:W-:Y:S01]  /*1d250*/  IMAD.SHL.U32 R17, R195.reuse, 0x2, RZ ;  /* 0x00000002c3117824 */ /* 0x040fe200078e00ff */
[----:B------:R-:W-:Y:S01]  /*1d260*/  SHF.L.U64.HI R18, R195, 0x1, R206 ;  /* 0x00000001c3127819 */ /* 0x000fe200000102ce */
[C---:B------:R-:W-:Y:S01]  /*1d270*/  IMAD.SHL.U32 R19, R194.reuse, 0x2, RZ ;  /* 0x00000002c2137824 */ /* 0x040fe200078e00ff */
[----:B------:R-:W-:Y:S01]  /*1d280*/  SHF.L.U64.HI R16, R187, 0x1, R0 ;  /* 0x00000001bb107819 */ /* 0x000fe20000010200 */
[----:B------:R-:W-:Y:S01]  /*1d290*/  IMAD.MOV.U32 R35, RZ, RZ, R5 ;  /* 0x000000ffff237224 */ /* 0x000fe200078e0005 */
[C---:B------:R-:W-:Y:S01]  /*1d2a0*/  IADD3 R8, P0, R185.reuse, R14, RZ ;  /* 0x0000000eb9087210 */ /* 0x040fe20007f1e0ff */
[----:B------:R-:W-:Y:S01]  /*1d2b0*/  IMAD.MOV.U32 R34, RZ, RZ, 0x181f ;  /* 0x0000181fff227424 */ /* 0x000fe200078e00ff */
[C---:B------:R-:W-:Y:S01]  /*1d2c0*/  IADD3 R6, P1, R185.reuse, R17, RZ ;  /* 0x00000011b9067210 */ /* 0x040fe20007f3e0ff */
[----:B------:R-:W-:Y:S01]  /*1d2d0*/  IMAD.MOV.U32 R184, RZ, RZ, -0x1 ;  /* 0xffffffffffb87424 */ /* 0x000fe200078e00ff */
[----:B------:R-:W-:Y:S01]  /*1d2e0*/  SHF.L.U64.HI R20, R194, 0x1, R205 ;  /* 0x00000001c2147819 */ /* 0x000fe200000102cd */
[C---:B------:R-:W-:Y:S01]  /*1d2f0*/  IMAD.X R9, R4.reuse, 0x1, R16, P0 ;  /* 0x0000000104097824 */ /* 0x040fe200000e0610 */
        /* <DEDUP_REMOVED lines=8> */
[----:B------:R-:W-:Y:S02]  /*1d380*/  SEL R13, RZ, 0x10, P5 ;  /* 0x00000010ff0d7807 */ /* 0x000fe40002800000 */
[----:B------:R2:W-:Y:S01]  /*1d390*/  LDGSTS.E.BYPASS.LTC128B.128 [R200+0x14100], [R6.64], !P4 ;  /* 0x1410000006c87fae */ /* 0x0005e2000e101d4a */
[----:B------:R-:W-:-:S03]  /*1d3a0*/  SEL R12, RZ, 0x10, P4 ;  /* 0x00000010ff0c7807 */ /* 0x000fc60002000000 */
[----:B------:R3:W-:Y:S01]  /*1d3b0*/  LDGSTS.E.BYPASS.LTC128B.128 [R200+0x16100], [R2.64], !P6 ;  /* 0x1610000002c87fae */ /* 0x0007e2000f101d4a */
[----:B-1----:R-:W-:Y:S02]  /*1d3c0*/  IMAD.MOV.U32 R9, RZ, RZ, R0 ;  /* 0x000000ffff097224 */ /* 0x002fe400078e0000 */
[----:B---3--:R-:W-:Y:S01]  /*1d3d0*/  IMAD.MOV.U32 R2, RZ, RZ, 0x1 ;  /* 0x00000001ff027424 */ /* 0x008fe200078e00ff */
[----:B------:R-:W-:Y:S02]  /*1d3e0*/  MOV R3, 0x1d400 ;  /* 0x0001d40000037802 */ /* 0x000fe40000000f00 */
[----:B--2---:R-:W-:Y:S05]  /*1d3f0*/  CALL.REL.NOINC `($__internal_91_$__cuda_sm70_shflsync_idx_p) ;  /* 0x0000b00000007944 */ /* 0x004fea0003c00000 */
        /* <DEDUP_REMOVED lines=9> */
.L_x_5431:
[----:B------:R-:W-:Y:S01]  /*1d490*/  IMAD.MOV.U32 R35, RZ, RZ, R9 ;  /* 0x000000ffff237224 */ /* 0x000fe200078e0009 */
[----:B------:R-:W-:Y:S01]  /*1d4a0*/  MOV R34, 0x181f ;  /* 0x0000181f00227802 */ /* 0x000fe20000000f00 */
[----:B------:R-:W-:Y:S01]  /*1d4b0*/  IMAD.MOV.U32 R2, RZ, RZ, RZ ;  /* 0x000000ffff027224 */ /* 0x000fe200078e00ff */
[----:B------:R-:W-:-:S02]  /*1d4c0*/  MOV R184, 0xffffffff ;  /* 0xffffffff00b87802 */ /* 0x000fc40000000f00 */
[----:B------:R-:W-:Y:S02]  /*1d4d0*/  MOV R3, 0x1d4f0 ;  /* 0x0001d4f000037802 */ /* 0x000fe40000000f00 */
[----:B-12345:R-:W-:Y:S05]  /*1d4e0*/  CALL.REL.NOINC `($__internal_91_$__cuda_sm70_shflsync_idx_p) ;  /* 0x0000af1000007944 */ /* 0x03efea0003c00000 */
[----:B------:R-:W-:Y:S01]  /*1d4f0*/  MOV R8, R185 ;  /* 0x000000b900087202 */ /* 0x000fe20000000f00 */
[----:B------:R-:W-:Y:S05]  /*1d500*/  BRA `(.L_x_5575) ;  /* 0xfffecf8000007947 */ /* 0x000fea000383ffff */
.L_x_5432:
[----:B------:R-:W-:Y:S01]  /*1d510*/  IMAD.MOV.U32 R35, RZ, RZ, R25 ;  /* 0x000000ffff237224 */ /* 0x000fe200078e0019 */
[----:B------:R-:W-:Y:S01]  /*1d520*/  MOV R34, 0x181f ;  /* 0x0000181f00227802 */ /* 0x000fe20000000f00 */
[----:B------:R-:W-:Y:S01]  /*1d530*/  IMAD.MOV.U32 R2, RZ, RZ, RZ ;  /* 0x000000ffff027224 */ /* 0x000fe200078e00ff */
[----:B------:R-:W-:Y:S02]  /*1d540*/  MOV R184, 0xffffffff ;  /* 0xffffffff00b87802 */ /* 0x000fe40000000f00 */
[----:B------:R-:W-:Y:S02]  /*1d550*/  MOV R3, 0x1d570 ;  /* 0x0001d57000037802 */ /* 0x000fe40000000f00 */
[----:B-12345:R-:W-:Y:S05]  /*1d560*/  CALL.REL.NOINC `($__internal_91_$__cuda_sm70_shflsync_idx_p) ;  /* 0x0000ae9000007944 */ /* 0x03efea0003c00000 */
        /* <DEDUP_REMOVED lines=28> */
[----:B-1----:R-:W-:Y:S05]  /*1d730*/  CALL.REL.NOINC `($__internal_91_$__cuda_sm70_shflsync_idx_p) ;  /* 0x0000acc000007944 */ /* 0x002fea0003c00000 */
        /* <DEDUP_REMOVED lines=9> */
.L_x_5443:
        /* <DEDUP_REMOVED lines=8> */
.L_x_5444:
        /* <DEDUP_REMOVED lines=13> */
[----:B------:R-:W-:Y:S01]  /*1d920*/  IADD3 R2, P0, R185, R8, RZ ;  /* 0x00000008b9027210 */ /* 0x000fe20007f1e0ff */
[----:B------:R-:W-:Y:S01]  /*1d930*/  IMAD.MOV.U32 R34, RZ, RZ, 0x181f ;  /* 0x0000181fff227424 */ /* 0x000fe200078e00ff */
[----:B------:R-:W-:Y:S01]  /*1d940*/  SHF.L.U64.HI R15, R194, 0x1, R205 ;  /* 0x00000001c20f7819 */ /* 0x000fe200000102cd */
[----:B------:R-:W-:Y:S01]  /*1d950*/  IMAD.MOV.U32 R184, RZ, RZ, -0x1 ;  /* 0xffffffffffb87424 */ /* 0x000fe200078e00ff */
[----:B------:R-:W-:Y:S01]  /*1d960*/  SEL R0, RZ, 0x10, P6 ;  /* 0x00000010ff007807 */ /* 0x000fe20003000000 */
[----:B------:R-:W-:Y:S01]  /*1d970*/  IMAD.X R3, R4, 0x1, R9, P0 ;  /* 0x0000000104037824 */ /* 0x000fe200000e0609 */
[----:B------:R-:W-:-:S02]  /*1d980*/  SEL R13, RZ, 0x10, P5 ;  /* 0x00000010ff0d7807 */ /* 0x000fc40002800000 */
[----:B------:R-:W-:Y:S01]  /*1d990*/  SEL R12, RZ, 0x10, P4 ;  /* 0x00000010ff0c7807 */ /* 0x000fe20002000000 */
[----:B------:R-:W-:Y:S01]  /*1d9a0*/  IMAD.MOV.U32 R5, RZ, RZ, R0 ;  /* 0x000000ffff057224 */ /* 0x000fe200078e0000 */
        /* <DEDUP_REMOVED lines=12> */
[----:B------:R-:W-:Y:S05]  /*1da70*/  CALL.REL.NOINC `($__internal_91_$__cuda_sm70_shflsync_idx_p) ;  /* 0x0000a98000007944 */ /* 0x000fea0003c00000 */
        /* <DEDUP_REMOVED lines=9> */
.L_x_5452:
[----:B------:R-:W-:Y:S01]  /*1db10*/  MOV R34, 0x181f ;  /* 0x0000181f00227802 */ /* 0x000fe20000000f00 */
[----:B------:R-:W-:Y:S01]  /*1db20*/  IMAD.MOV.U32 R35, RZ, RZ, R9 ;  /* 0x000000ffff237224 */ /* 0x000fe200078e0009 */
[----:B------:R-:W-:Y:S01]  /*1db30*/  MOV R184, 0xffffffff ;  /* 0xffffffff00b87802 */ /* 0x000fe20000000f00 */
[----:B------:R-:W-:Y:S01]  /*1db40*/  IMAD.MOV.U32 R2, RZ, RZ, RZ ;  /* 0x000000ffff027224 */ /* 0x000fe200078e00ff */
[----:B------:R-:W-:Y:S02]  /*1db50*/  MOV R3, 0x1db70 ;  /* 0x0001db7000037802 */ /* 0x000fe40000000f00 */
[----:B-1234-:R-:W-:Y:S05]  /*1db60*/  CALL.REL.NOINC `($__internal_91_$__cuda_sm70_shflsync_idx_p) ;  /* 0x0000a89000007944 */ /* 0x01efea0003c00000 */
[----:B------:R-:W-:Y:S01]  /*1db70*/  MOV R5, R185 ;  /* 0x000000b900057202 */ /* 0x000fe20000000f00 */
[----:B------:R-:W-:-:S05]  /*1db80*/  BRA `(.L_x_5579) ;  /* 0xfffefe6000007947 */ /* 0x000fca000383ffff */
.L_x_5453:
[----:B------:R-:W-:Y:S01]  /*1db90*/  MOV R34, 0x181f ;  /* 0x0000181f00227802 */ /* 0x000fe20000000f00 */
[----:B------:R-:W-:Y:S01]  /*1dba0*/  IMAD.MOV.U32 R35, RZ, RZ, R17 ;  /* 0x000000ffff237224 */ /* 0x000fe200078e0011 */
[----:B------:R-:W-:Y:S01]  /*1dbb0*/  MOV R184, 0xffffffff ;  /* 0xffffffff00b87802 */ /* 0x000fe20000000f00 */
[----:B------:R-:W-:Y:S01]  /*1dbc0*/  IMAD.MOV.U32 R2, RZ, RZ, RZ ;  /* 0x000000ffff027224 */ /* 0x000fe200078e00ff */
[----:B------:R-:W-:Y:S02]  /*1dbd0*/  MOV R3, 0x1dbf0 ;  /* 0x0001dbf000037802 */ /* 0x000fe40000000f00 */
[----:B-1234-:R-:W-:Y:S05]  /*1dbe0*/  CALL.REL.NOINC `($__internal_91_$__cuda_sm70_shflsync_idx_p) ;  /* 0x0000a81000007944 */ /* 0x01efea0003c00000 */
[----:B------:R-:W-:Y:S01]  /*1dbf0*/  SHF.R.S32.HI R2, RZ, 0x1f, R187 ;  /* 0x0000001fff027819 */ /* 0x000fe200000114bb */
[----:B------:R-:W-:Y:S01]  /*1dc00*/  IMAD.SHL.U32 R24, R187, 0x2, RZ ;  /* 0x00000002bb187824 */ /* 0x000fe200078e00ff */
[----:B------:R-:W-:Y:S01]  /*1dc10*/  SHF.L.U64.HI R18, R195, 0x1, R206 ;  /* 0x00000001c3127819 */ /* 0x000fe200000102ce */
[----:B------:R-:W-:Y:S01]  /*1dc20*/  IMAD R27, R183, 0x6000, RZ ;  /* 0x00006000b71b7824 */ /* 0x000fe200078e02ff */
[----:B------:R-:W-:Y:S01]  /*1dc30*/  SHF.L.U64.HI R26, R187, 0x1, R2 ;  /* 0x00000001bb1a7819 */ /* 0x000fe20000010202 */
[----:B------:R-:W-:Y:S01]  /*1dc40*/  IMAD.SHL.U32 R16, R195, 0x2, RZ ;  /* 0x00000002c3107824 */ /* 0x000fe200078e00ff */
[----:B------:R-:W-:Y:S01]  /*1dc50*/  IADD3 R2, P0, R185, R24, RZ ;  /* 0x00000018b9027210 */ /* 0x000fe20007f1e0ff */
[----:B------:R-:W-:Y:S01]  /*1dc60*/  IMAD.IADD R4, R200, 0x1, R27 ;  /* 0x00000001c8047824 */ /* 0x000fe200078e021b */
[C---:B------:R-:W-:Y:S01]  /*1dc70*/  SHF.L.U64.HI R25, R194.reuse, 0x1, R205 ;  /* 0x00000001c2197819 */ /* 0x040fe200000102cd */
[----:B------:R-:W-:Y:S01]  /*1dc80*/  IMAD.SHL.U32 R19, R194, 0x2, RZ ;  /* 0x00000002c2137824 */ /* 0x000fe200078e00ff */
[----:B------:R-:W-:Y:S01]  /*1dc90*/  SEL R7, RZ, 0x10, P6 ;  /* 0x00000010ff077807 */ /* 0x000fe20003000000 */
[----:B------:R-:W-:Y:S01]  /*1dca0*/  IMAD.X R3, R5, 0x1, R26, P0 ;  /* 0x0000000105037824 */ /* 0x000fe200000e061a */
[----:B------:R-:W-:Y:S01]  /*1dcb0*/  MOV R35, R9 ;  /* 0x0000000900237202 */ /* 0x000fe20000000f00 */
[----:B------:R-:W-:Y:S01]  /*1dcc0*/  IMAD.MOV.U32 R184, RZ, RZ, -0x1 ;  /* 0xffffffffffb87424 */ /* 0x000fe200078e00ff */
[----:B------:R-:W-:Y:S01]  /*1dcd0*/  SEL R6, RZ, 0x10, P4 ;  /* 0x00000010ff067807 */ /* 0x000fe20002000000 */
[----:B------:R-:W-:Y:S01]  /*1dce0*/  IMAD.MOV.U32 R9, RZ, RZ, R7 ;  /* 0x000000ffff097224 */ /* 0x000fe200078e0007 */
[----:B------:R-:W-:Y:S01]  /*1dcf0*/  @!PT LDS RZ, [RZ] ;  /* 0x00000000fffff984 */ /* 0x000fe20000000800 */
[----:B------:R-:W-:Y:S01]  /*1dd00*/  @!PT LDS RZ, [RZ] ;  /* 0x00000000fffff984 */ /* 0x000fe20000000800 */
[----:B------:R-:W-:Y:S01]  /*1dd10*/  @!PT LDS RZ, [RZ] ;  /* 0x00000000fffff984 */ /* 0x000fe20000000800 */
[----:B------:R1:W-:Y:S01]  /*1dd20*/  LDGSTS.E.BYPASS.LTC128B.128 [R4+0x100], [R2.64], !P5 ;  /* 0x0010000002047fae */ /* 0x0003e2000e901d4a */
[----:B------:R-:W-:Y:S02]  /*1dd30*/  MOV R34, 0x181f ;  /* 0x0000181f00227802 */ /* 0x000fe40000000f00 */
[----:B-1----:R-:W-:Y:S04]  /*1dd40*/  IADD3 R2, P0, R185, R16, RZ ;  /* 0x00000010b9027210 */ /* 0x002fe80007f1e0ff */
[----:B------:R-:W-:Y:S05]  /*1dd50*/  IADD3.X R3, R5, R18, RZ, P0, !PT ;  /* 0x0000001205037210 */ /* 0x000fea00007fe4ff */
[----:B------:R1:W-:Y:S02]  /*1dd60*/  LDGSTS.E.BYPASS.LTC128B.128 [R4+0x2100], [R2.64], !P4 ;  /* 0x0210000002047fae */ /* 0x0003e4000e101d4a */
[----:B-1----:R-:W-:Y:S05]  /*1dd70*/  IADD3 R2, P0, R185, R19, RZ ;  /* 0x00000013b9027210 */ /* 0x002fea0007f1e0ff */
[----:B------:R-:W-:Y:S05]  /*1dd80*/  IMAD.X R3, R5, 0x1, R25, P0 ;  /* 0x0000000105037824 */ /* 0x000fea00000e0619 */
[----:B------:R1:W-:Y:S02]  /*1dd90*/  LDGSTS.E.BYPASS.LTC128B.128 [R4+0x4100], [R2.64], !P6 ;  /* 0x0410000002047fae */ /* 0x0003e4000f101d4a */
[----:B-1----:R-:W-:Y:S01]  /*1dda0*/  MOV R3, 0x1ddd0 ;  /* 0x0001ddd000037802 */ /* 0x002fe20000000f00 */
[----:B------:R-:W-:Y:S03]  /*1ddb0*/  IMAD.MOV.U32 R2, RZ, RZ, 0x1 ;  /* 0x00000001ff027424 */ /* 0x000fe600078e00ff */
[----:B------:R-:W-:Y:S05]  /*1ddc0*/  CALL.REL.NOINC `($__internal_91_$__cuda_sm70_shflsync_idx_p) ;  /* 0x0000a63000007944 */ /* 0x000fea0003c00000 */
[----:B------:R-:W-:Y:S01]  /*1ddd0*/  MOV R35, R17 ;  /* 0x0000001100237202 */ /* 0x000fe20000000f00 */
[----:B------:R-:W-:Y:S01]  /*1dde0*/  IMAD.MOV.U32 R5, RZ, RZ, R185 ;  /* 0x000000ffff057224 */ /* 0x000fe200078e00b9 */
[----:B------:R-:W-:Y:S01]  /*1ddf0*/  MOV R34, 0x181f ;  /* 0x0000181f00227802 */ /* 0x000fe20000000f00 */
[----:B------:R-:W-:Y:S01]  /*1de00*/  IMAD.MOV.U32 R2, RZ, RZ, 0x1 ;  /* 0x00000001ff027424 */ /* 0x000fe200078e00ff */
[----:B------:R-:W-:Y:S01]  /*1de10*/  MOV R3, 0x1de40 ;  /* 0x0001de4000037802 */ /* 0x000fe20000000f00 */
[----:B------:R-:W-:Y:S02]  /*1de20*/  IMAD.MOV.U32 R184, RZ, RZ, -0x1 ;  /* 0xffffffffffb87424 */ /* 0x000fe400078e00ff */
[----:B------:R-:W-:Y:S05]  /*1de30*/  CALL.REL.NOINC `($__internal_91_$__cuda_sm70_shflsync_idx_p) ;  /* 0x0000a5c000007944 */ /* 0x000fea0003c00000 */
[----:B------:R-:W-:Y:S01]  /*1de40*/  MOV R2, R185 ;  /* 0x000000b900027202 */ /* 0x000fe20000000f00 */
[----:B------:R-:W-:-:S05]  /*1de50*/  BRA `(.L_x_5580) ;  /* 0xfffefd4000007947 */ /* 0x000fca000383ffff */
.L_x_5464:
[----:B------:R-:W-:Y:S01]  /*1de60*/  MOV R34, 0x181f ;  /* 0x0000181f00227802 */ /* 0x000fe20000000f00 */
[----:B------:R-:W-:Y:S01]  /*1de70*/  IMAD.MOV.U32 R35, RZ, RZ, R5 ;  /* 0x000000ffff237224 */ /* 0x000fe200078e0005 */
[----:B------:R-:W-:Y:S01]  /*1de80*/  MOV R184, 0xffffffff ;  /* 0xffffffff00b87802 */ /* 0x000fe20000000f00 */
[----:B------:R-:W-:Y:S01]  /*1de90*/  IMAD.MOV.U32 R2, RZ, RZ, RZ ;  /* 0x000000ffff027224 */ /* 0x000fe200078e00ff */
[----:B------:R-:W-:Y:S02]  /*1dea0*/  MOV R3, 0x1dec0 ;  /* 0x0001dec000037802 */ /* 0x000fe40000000f00 */
[----:B------:R-:W-:Y:S05]  /*1deb0*/  CALL.REL.NOINC `($__internal_91_$__cuda_sm70_shflsync_idx_p) ;  /* 0x0000a54000007944 */ /* 0x000fea0003c00000 */
[----:B------:R-:W-:Y:S01]  /*1dec0*/  MOV R4, R185 ;  /* 0x000000b900047202 */ /* 0x000fe20000000f00 */
[----:B------:R-:W-:-:S05]  /*1ded0*/  BRA `(.L_x_5581) ;  /* 0xffff2e4000007947 */ /* 0x000fca000383ffff */
.L_x_5465:
[----:B------:R-:W-:Y:S01]  /*1dee0*/  MOV R34, 0x181f ;  /* 0x0000181f00227802 */ /* 0x000fe20000000f00 */
[----:B------:R-:W-:Y:S01]  /*1def0*/  IMAD.MOV.U32 R35, RZ, RZ, R18 ;  /* 0x000000ffff237224 */ /* 0x000fe200078e0012 */
[----:B------:R-:W-:Y:S01]  /*1df00*/  MOV R184, 0xffffffff ;  /* 0xffffffff00b87802 */ /* 0x000fe20000000f00 */
[----:B------:R-:W-:Y:S01]  /*1df10*/  IMAD.MOV.U32 R2, RZ, RZ, RZ ;  /* 0x000000ffff027224 */ /* 0x000fe200078e00ff */
[----:B------:R-:W-:Y:S02]  /*1df20*/  MOV R3, 0x1df40 ;  /* 0x0001df4000037802 */ /* 0x000fe40000000f00 */
[----:B-12---:R-:W-:Y:S05]  /*1df30*/  CALL.REL.NOINC `($__internal_91_$__cuda_sm70_shflsync_idx_p) ;  /* 0x0000a4c000007944 */ /* 0x006fea0003c00000 */
[----:B------:R-:W-:Y:S01]  /*1df40*/  SHF.R.S32.HI R0, RZ, 0x1f, R187 ;  /* 0x0000001fff007819 */ /* 0x000fe200000114bb */
[----:B------:R-:W-:Y:S01]  /*1df50*/  IMAD.SHL.U32 R20, R187, 0x2, RZ ;  /* 0x00000002bb147824 */ /* 0x000fe200078e00ff */
[C---:B------:R-:W-:Y:S01]  /*1df60*/  SHF.L.U64.HI R19, R195.reuse, 0x1, R206 ;  /* 0x00000001c3137819 */ /* 0x040fe200000102ce */
[----:B------:R-:W-:Y:S01]  /*1df70*/  IMAD.SHL.U32 R15, R195, 0x2, RZ ;  /* 0x00000002c30f7824 */ /* 0x000fe200078e00ff */
[----:B------:R-:W-:Y:S01]  /*1df80*/  SHF.L.U64.HI R21, R187, 0x1, R0 ;  /* 0x00000001bb157819 */ /* 0x000fe20000010200 */
[----:B------:R-:W-:Y:S01]  /*1df90*/  IMAD.SHL.U32 R0, R6, 0x2, RZ ;  /* 0x0000000206007824 */ /* 0x000fe200078e00ff */
[C---:B------:R-:W-:Y:S01]  /*1dfa0*/  IADD3 R2, P0, R185.reuse, R20, RZ ;  /* 0x00000014b9027210 */ /* 0x040fe20007f1e0ff */
[C---:B------:R-:W-:Y:S01]  /*1dfb0*/  IMAD.SHL.U32 R17, R194.reuse, 0x2, RZ ;  /* 0x00000002c2117824 */ /* 0x040fe200078e00ff */
[----:B------:R-:W-:Y:S01]  /*1dfc0*/  SHF.L.U64.HI R16, R194, 0x1, R205 ;  /* 0x00000001c2107819 */ /* 0x000fe200000102cd */
[----:B------:R-:W-:Y:S01]  /*1dfd0*/  IMAD.MOV.U32 R35, RZ, RZ, R5 ;  /* 0x000000ffff237224 */ /* 0x000fe200078e0005 */
[----:B------:R-:W-:Y:S01]  /*1dfe0*/  SEL R7, RZ, 0x10, P6 ;  /* 0x00000010ff077807 */ /* 0x000fe20003000000 */
[C---:B------:R-:W-:Y:S01]  /*1dff0*/  IMAD.X R3, R4.reuse, 0x1, R21, P0 ;  /* 0x0000000104037824 */ /* 0x040fe200000e0615 */
[----:B------:R-:W-:Y:S01]  /*1e000*/  SEL R14, RZ, 0x10, P4 ;  /* 0x00000010ff0e7807 */ /* 0x000fe20002000000 */
[----:B------:R-:W-:Y:S01]  /*1e010*/  IMAD.MOV.U32 R184, RZ, RZ, -0x1 ;  /* 0xffffffffffb87424 */ /* 0x000fe200078e00ff */
[----:B------:R-:W-:Y:S01]  /*1e020*/  MOV R34, 0x181f ;  /* 0x0000181f00227802 */ /* 0x000fe20000000f00 */
[----:B------:R-:W-:Y:S01]  /*1e030*/  IMAD.MOV.U32 R5, RZ, RZ, R7 ;  /* 0x000000ffff057224 */ /* 0x000fe200078e0007 */
        /* <DEDUP_REMOVED lines=22> */
.L_x_5474:
        /* <DEDUP_REMOVED lines=8> */
.L_x_5475:
        /* <DEDUP_REMOVED lines=45> */
.L_x_5476:
[----:B------:R-:W-:Y:S01]  /*1e4f0*/  MOV R9, 0x2 ;  /* 0x0000000200097802 */ /* 0x000fe20000000f00 */
[----:B------:R-:W-:Y:S01]  /*1e500*/  IMAD.MOV.U32 R2, RZ, RZ, R104 ;  /* 0x000000ffff027224 */ /* 0x000fe200078e0068 */
[----:B------:R-:W-:Y:S02]  /*1e510*/  MOV R3, 0x1e530 ;  /* 0x0001e53000037802 */ /* 0x000fe40000000f00 */
[----:B------:R-:W-:Y:S05]  /*1e520*/  CALL.REL.NOINC `($__internal_90_$__cuda_sm70_shflsync_bfly_p) ;  /* 0x00009e8000007944 */ /* 0x000fea0003c00000 */
[----:B------:R-:W-:Y:S01]  /*1e530*/  MOV R2, R9 ;  /* 0x0000000900027202 */ /* 0x000fe20000000f00 */
[----:B------:R-:W-:-:S05]  /*1e540*/  BRA `(.L_x_5585) ;  /* 0xffff3f0000007947 */ /* 0x000fca000383ffff */
.L_x_5479:
        /* <DEDUP_REMOVED lines=8> */
.L_x_5480:
        /* <DEDUP_REMOVED lines=44> */
.L_x_5485:
        /* <DEDUP_REMOVED lines=8> */
.L_x_5486:
        /* <DEDUP_REMOVED lines=42> */
.L_x_5497:
        /* <DEDUP_REMOVED lines=8> */
.L_x_5498:
        /* <DEDUP_REMOVED lines=41> */
.L_x_5500:
[----:B------:R-:W-:Y:S01]  /*1eec0*/  IMAD.MOV.U32 R2, RZ, RZ, R192 ;  /* 0x000000ffff027224 */ /* 0x000fe200078e00c0 */
[----:B------:R-:W-:-:S02]  /*1eed0*/  MOV R9, 0x2 ;  /* 0x0000000200097802 */ /* 0x000fc40000000f00 */
[----:B------:R-:W-:Y:S02]  /*1eee0*/  MOV R3, 0x1ef00 ;  /* 0x0001ef0000037802 */ /* 0x000fe40000000f00 */
[----:B------:R-:W-:Y:S05]  /*1eef0*/  CALL.REL.NOINC `($__internal_90_$__cuda_sm70_shflsync_bfly_p) ;  /* 0x000094b000007944 */ /* 0x000fea0003c00000 */
[----:B------:R-:W-:Y:S01]  /*1ef00*/  MOV R0, R9 ;  /* 0x0000000900007202 */ /* 0x000fe20000000f00 */
[----:B------:R-:W-:Y:S05]  /*1ef10*/  BRA `(.L_x_5592) ;  /* 0xffff89b000007947 */ /* 0x000fea000383ffff */
.L_x_5501:
[----:B------:R-:W-:Y:S01]  /*1ef20*/  IMAD.MOV.U32 R2, RZ, RZ, R0 ;  /* 0x000000ffff027224 */ /* 0x000fe200078e0000 */
[----:B------:R-:W-:Y:S02]  /*1ef30*/  MOV R9, 0x1 ;  /* 0x0000000100097802 */ /* 0x000fe40000000f00 */
[----:B------:R-:W-:Y:S02]  /*1ef40*/  MOV R3, 0x1ef60 ;  /* 0x0001ef6000037802 */ /* 0x000fe40000000f00 */
[----:B-1----:R-:W-:Y:S05]  /*1ef50*/  CALL.REL.NOINC `($__internal_90_$__cuda_sm70_shflsync_bfly_p) ;  /* 0x0000945000007944 */ /* 0x002fea0003c00000 */
[----:B------:R-:W-:Y:S01]  /*1ef60*/  FADD.FTZ R0, R0, R9 ;  /* 0x0000000900007221 */ /* 0x000fe20000010000 */
[----:B------:R-:W-:Y:S02]  /*1ef70*/  MOV R2, R193 ;  /* 0x000000c100027202 */ /* 0x000fe40000000f00 */
[----:B------:R-:W-:Y:S02]  /*1ef80*/  MOV R9, 0x2 ;  /* 0x0000000200097802 */ /* 0x000fe40000000f00 */
[----:B------:R-:W-:Y:S02]  /*1ef90*/  MOV R3, 0x1efb0 ;  /* 0x0001efb000037802 */ /* 0x000fe40000000f00 */
[----:B------:R-:W-:Y:S05]  /*1efa0*/  CALL.REL.NOINC `($__internal_90_$__cuda_sm70_shflsync_bfly_p) ;  /* 0x0000940000007944 */ /* 0x000fea0003c00000 */
[----:B------:R-:W-:Y:S01]  /*1efb0*/  FADD.FTZ R193, R193, R9 ;  /* 0x00000009c1c17221 */ /* 0x000fe20000010000 */
[----:B------:R-:W-:-:S02]  /*1efc0*/  MOV R9, 0x1 ;  /* 0x0000000100097802 */ /* 0x000fc40000000f00 */
[----:B------:R-:W-:Y:S02]  /*1efd0*/  MOV R3, 0x1f000 ;  /* 0x0001f00000037802 */ /* 0x000fe40000000f00 */
[----:B------:R-:W-:Y:S02]  /*1efe0*/  MOV R2, R193 ;  /* 0x000000c100027202 */ /* 0x000fe40000000f00 */
[----:B------:R-:W-:Y:S05]  /*1eff0*/  CALL.REL.NOINC `($__internal_90_$__cuda_sm70_shflsync_bfly_p) ;  /* 0x000093b000007944 */ /* 0x000fea0003c00000 */
[----:B------:R-:W-:Y:S01]  /*1f000*/  MOV R3, R9 ;  /* 0x0000000900037202 */ /* 0x000fe20000000f00 */
[----:B------:R-:W-:Y:S05]  /*1f010*/  BRA `(.L_x_5593) ;  /* 0xffff892000007947 */ /* 0x000fea000383ffff */
.L_x_5508:
[----:B-1234-:R-:W-:Y:S01]  /*1f020*/  IMAD.MOV.U32 R35, RZ, RZ, R5 ;  /* 0x000000ffff237224 */ /* 0x01efe200078e0005 */
[----:B------:R-:W-:Y:S01]  /*1f030*/  MOV R34, 0x181f ;  /* 0x0000181f00227802 */ /* 0x000fe20000000f00 */
[----:B------:R-:W-:Y:S01]  /*1f040*/  IMAD.MOV.U32 R2, RZ, RZ, RZ ;  /* 0x000000ffff027224 */ /* 0x000fe200078e00ff */
[----:B------:R-:W-:Y:S02]  /*1f050*/  MOV R184, 0xffffffff ;  /* 0xffffffff00b87802 */ /* 0x000fe40000000f00 */
[----:B------:R-:W-:Y:S02]  /*1f060*/  MOV R3, 0x1f080 ;  /* 0x0001f08000037802 */ /* 0x000fe40000000f00 */
[----:B------:R-:W-:Y:S05]  /*1f070*/  CALL.REL.NOINC `($__internal_91_$__cuda_sm70_shflsync_idx_p) ;  /* 0x0000938000007944 */ /* 0x000fea0003c00000 */
[----:B------:R-:W-:Y:S01]  /*1f080*/  MOV R4, R185 ;  /* 0x000000b900047202 */ /* 0x000fe20000000f00 */
[----:B------:R-:W-:Y:S05]  /*1f090*/  BRA `(.L_x_5594) ;  /* 0xffffa19000007947 */ /* 0x000fea000383ffff */
.L_x_5509:
[----:B------:R-:W-:Y:S01]  /*1f0a0*/  IMAD.MOV.U32 R35, RZ, RZ, R14 ;  /* 0x000000ffff237224 */ /* 0x000fe200078e000e */
[----:B------:R-:W-:Y:S01]  /*1f0b0*/  MOV R34, 0x181f ;  /* 0x0000181f00227802 */ /* 0x000fe20000000f00 */
[----:B------:R-:W-:Y:S01]  /*1f0c0*/  IMAD.MOV.U32 R2, RZ, RZ, RZ ;  /* 0x000000ffff027224 */ /* 0x000fe200078e00ff */
[----:B------:R-:W-:-:S02]  /*1f0d0*/  MOV R184, 0xffffffff ;  /* 0xffffffff00b87802 */ /* 0x000fc40000000f00 */
[----:B------:R-:W-:Y:S02]  /*1f0e0*/  MOV R3, 0x1f100 ;  /* 0x0001f10000037802 */ /* 0x000fe40000000f00 */
[----:B-12---:R-:W-:Y:S05]  /*1f0f0*/  CALL.REL.NOINC `($__internal_91_$__cuda_sm70_shflsync_idx_p) ;  /* 0x0000930000007944 */ /* 0x006fea0003c00000 */
[----:B------:R-:W-:Y:S01]  /*1f100*/  MOV R0, R185 ;  /* 0x000000b900007202 */ /* 0x000fe20000000f00 */
[----:B------:R-:W-:Y:S05]  /*1f110*/  BRA `(.L_x_5595) ;  /* 0xffffa13000007947 */ /* 0x000fea000383ffff */
.L_x_5512:
[----:B------:R-:W-:Y:S01]  /*1f120*/  IMAD.MOV.U32 R35, RZ, RZ, R5 ;  /* 0x000000ffff237224 */ /* 0x000fe200078e0005 */
[----:B------:R-:W-:Y:S01]  /*1f130*/  MOV R34, 0x181f ;  /* 0x0000181f00227802 */ /* 0x000fe20000000f00 */
[----:B--2---:R-:W-:Y:S01]  /*1f140*/  IMAD.MOV.U32 R2, RZ, RZ, 0x1 ;  /* 0x00000001ff027424 */ /* 0x004fe200078e00ff */
[----:B------:R-:W-:Y:S02]  /*1f150*/  MOV R184, 0xffffffff ;  /* 0xffffffff00b87802 */ /* 0x000fe40000000f00 */
[----:B------:R-:W-:Y:S02]  /*1f160*/  MOV R3, 0x1f180 ;  /* 0x0001f18000037802 */ /* 0x000fe40000000f00 */
[----:B-1-34-:R-:W-:Y:S05]  /*1f170*/  CALL.REL.NOINC `($__internal_91_$__cuda_sm70_shflsync_idx_p) ;  /* 0x0000928000007944 */ /* 0x01afea0003c00000 */
        /* <DEDUP_REMOVED lines=9> */
.L_x_5515:
[----:B------:R-:W-:Y:S01]  /*1f210*/  IMAD.MOV.U32 R35, RZ, RZ, R5 ;  /* 0x000000ffff237224 */ /* 0x000fe200078e0005 */
[----:B------:R-:W-:Y:S01]  /*1f220*/  MOV R34, 0x181f ;  /* 0x0000181f00227802 */ /* 0x000fe20000000f00 */
[----:B-1----:R-:W-:Y:S01]  /*1f230*/  IMAD.MOV.U32 R2, RZ, RZ, 0x2 ;  /* 0x00000002ff027424 */ /* 0x002fe200078e00ff */
[----:B------:R-:W-:-:S02]  /*1f240*/  MOV R184, 0xffffffff ;  /* 0xffffffff00b87802 */ /* 0x000fc40000000f00 */
[----:B------:R-:W-:Y:S02]  /*1f250*/  MOV R3, 0x1f270 ;  /* 0x0001f27000037802 */ /* 0x000fe40000000f00 */
[----:B--234-:R-:W-:Y:S05]  /*1f260*/  CALL.REL.NOINC `($__internal_91_$__cuda_sm70_shflsync_idx_p) ;  /* 0x0000919000007944 */ /* 0x01cfea0003c00000 */
[----:B------:R-:W-:Y:S01]  /*1f270*/  MOV R4, R185 ;  /* 0x000000b900047202 */ /* 0x000fe20000000f00 */
[----:B------:R-:W-:Y:S05]  /*1f280*/  BRA `(.L_x_5597) ;  /* 0xffffa23000007947 */ /* 0x000fea000383ffff */
.L_x_5516:
[----:B------:R-:W-:Y:S01]  /*1f290*/  IMAD.MOV.U32 R35, RZ, RZ, R14 ;  /* 0x000000ffff237224 */ /* 0x000fe200078e000e */
[----:B------:R-:W-:Y:S01]  /*1f2a0*/  MOV R34, 0x181f ;  /* 0x0000181f00227802 */ /* 0x000fe20000000f00 */
[----:B------:R-:W-:Y:S01]  /*1f2b0*/  IMAD.MOV.U32 R2, RZ, RZ, 0x2 ;  /* 0x00000002ff027424 */ /* 0x000fe200078e00ff */
[----:B------:R-:W-:Y:S02]  /*1f2c0*/  MOV R184, 0xffffffff ;  /* 0xffffffff00b87802 */ /* 0x000fe40000000f00 */
[----:B------:R-:W-:Y:S02]  /*1f2d0*/  MOV R3, 0x1f2f0 ;  /* 0x0001f2f000037802 */ /* 0x000fe40000000f00 */
[----:B-1234-:R-:W-:Y:S05]  /*1f2e0*/  CALL.REL.NOINC `($__internal_91_$__cuda_sm70_shflsync_idx_p) ;  /* 0x0000911000007944 */ /* 0x01efea0003c00000 */
[----:B------:R-:W-:Y:S01]  /*1f2f0*/  MOV R0, R185 ;  /* 0x000000b900007202 */ /* 0x000fe20000000f00 */
[----:B------:R-:W-:Y:S05]  /*1f300*/  BRA `(.L_x_5598) ;  /* 0xffffa1d000007947 */ /* 0x000fea000383ffff */
.L_x_5519:
[----:B------:R-:W-:Y:S01]  /*1f310*/  IMAD.MOV.U32 R35, RZ, RZ, R5 ;  /* 0x000000ffff237224 */ /* 0x000fe200078e0005 */
[----:B------:R-:W-:Y:S01]  /*1f320*/  MOV R34, 0x181f ;  /* 0x0000181f00227802 */ /* 0x000fe20000000f00 */
[----:B-1----:R-:W-:Y:S01]  /*1f330*/  IMAD.MOV.U32 R2, RZ, RZ, 0x3 ;  /* 0x00000003ff027424 */ /* 0x002fe200078e00ff */
[----:B------:R-:W-:-:S02]  /*1f340*/  MOV R184, 0xffffffff ;  /* 0xffffffff00b87802 */ /* 0x000fc40000000f00 */
[----:B------:R-:W-:Y:S02]  /*1f350*/  MOV R3, 0x1f370 ;  /* 0x0001f37000037802 */ /* 0x000fe40000000f00 */
[----:B--234-:R-:W-:Y:S05]  /*1f360*/  CALL.REL.NOINC `($__internal_91_$__cuda_sm70_shflsync_idx_p) ;  /* 0x0000909000007944 */ /* 0x01cfea0003c00000 */
        /* <DEDUP_REMOVED lines=9> */
.L_x_5521:
[----:B------:R-:W-:Y:S01]  /*1f400*/  IMAD.MOV.U32 R35, RZ, RZ, R5 ;  /* 0x000000ffff237224 */ /* 0x000fe200078e0005 */
[----:B------:R-:W-:Y:S01]  /*1f410*/  MOV R34, 0x1c1f ;  /* 0x00001c1f00227802 */ /* 0x000fe20000000f00 */
[----:B------:R-:W-:Y:S01]  /*1f420*/  IMAD.MOV.U32 R2, RZ, RZ, RZ ;  /* 0x000000ffff027224 */ /* 0x000fe200078e00ff */
[----:B------:R-:W-:Y:S02]  /*1f430*/  MOV R184, 0xffffffff ;  /* 0xffffffff00b87802 */ /* 0x000fe40000000f00 */
[----:B------:R-:W-:-:S02]  /*1f440*/  MOV R3, 0x1f460 ;  /* 0x0001f46000037802 */ /* 0x000fc40000000f00 */
[----:B------:R-:W-:Y:S05]  /*1f450*/  CALL.REL.NOINC `($__internal_91_$__cuda_sm70_shflsync_idx_p) ;  /* 0x00008fa000007944 */ /* 0x000fea0003c00000 */
[----:B------:R-:W-:Y:S01]  /*1f460*/  MOV R4, R185 ;  /* 0x000000b900047202 */ /* 0x000fe20000000f00 */
[----:B------:R-:W-:Y:S05]  /*1f470*/  BRA `(.L_x_5600) ;  /* 0xffffa4c000007947 */ /* 0x000fea000383ffff */
.L_x_5522:
        /* <DEDUP_REMOVED lines=8> */
.L_x_5525:
[----:B------:R-:W-:Y:S01]  /*1f500*/  IMAD.MOV.U32 R35, RZ, RZ, R5 ;  /* 0x000000ffff237224 */ /* 0x000fe200078e0005 */
[----:B------:R-:W-:Y:S01]  /*1f510*/  MOV R34, 0x1c1f ;  /* 0x00001c1f00227802 */ /* 0x000fe20000000f00 */
[----:B-1----:R-:W-:Y:S01]  /*1f520*/  IMAD.MOV.U32 R2, RZ, RZ, 0x1 ;  /* 0x00000001ff027424 */ /* 0x002fe200078e00ff */
[----:B------:R-:W-:Y:S02]  /*1f530*/  MOV R184, 0xffffffff ;  /* 0xffffffff00b87802 */ /* 0x000fe40000000f00 */
[----:B------:R-:W-:Y:S02]  /*1f540*/  MOV R3, 0x1f560 ;  /* 0x0001f56000037802 */ /* 0x000fe40000000f00 */
[----:B--234-:R-:W-:Y:S05]  /*1f550*/  CALL.REL.NOINC `($__internal_91_$__cuda_sm70_shflsync_idx_p) ;  /* 0x00008ea000007944 */ /* 0x01cfea0003c00000 */
        /* <DEDUP_REMOVED lines=9> */
.L_x_5529:
[----:B------:R-:W-:Y:S01]  /*1f5f0*/  IMAD.MOV.U32 R35, RZ, RZ, R5 ;  /* 0x000000ffff237224 */ /* 0x000fe200078e0005 */
[----:B------:R-:W-:Y:S01]  /*1f600*/  MOV R34, 0x181f ;  /* 0x0000181f00227802 */ /* 0x000fe20000000f00 */
[----:B------:R-:W-:Y:S01]  /*1f610*/  IMAD.MOV.U32 R2, RZ, RZ, RZ ;  /* 0x000000ffff027224 */ /* 0x000fe200078e00ff */
[----:B------:R-:W-:-:S02]  /*1f620*/  MOV R184, 0xffffffff ;  /* 0xffffffff00b87802 */ /* 0x000fc40000000f00 */
[----:B------:R-:W-:Y:S02]  /*1f630*/  MOV R3, 0x1f650 ;  /* 0x0001f65000037802 */ /* 0x000fe40000000f00 */
[----:B--2---:R-:W-:Y:S05]  /*1f640*/  CALL.REL.NOINC `($__internal_91_$__cuda_sm70_shflsync_idx_p) ;  /* 0x00008db000007944 */ /* 0x004fea0003c00000 */
[----:B------:R-:W-:Y:S01]  /*1f650*/  MOV R4, R185 ;  /* 0x000000b900047202 */ /* 0x000fe20000000f00 */
[----:B------:R-:W-:Y:S05]  /*1f660*/  BRA `(.L_x_5603) ;  /* 0xffffbdc000007947 */ /* 0x000fea000383ffff */
.L_x_5530:
[----:B------:R-:W-:Y:S01]  /*1f670*/  IMAD.MOV.U32 R35, RZ, RZ, R14 ;  /* 0x000000ffff237224 */ /* 0x000fe200078e000e */
[----:B------:R-:W-:Y:S01]  /*1f680*/  MOV R34, 0x181f ;  /* 0x0000181f00227802 */ /* 0x000fe20000000f00 */
[----:B------:R-:W-:Y:S01]  /*1f690*/  IMAD.MOV.U32 R2, RZ, RZ, RZ ;  /* 0x000000ffff027224 */ /* 0x000fe200078e00ff */
[----:B------:R-:W-:Y:S02]  /*1f6a0*/  MOV R184, 0xffffffff ;  /* 0xffffffff00b87802 */ /* 0x000fe40000000f00 */
[----:B------:R-:W-:Y:S02]  /*1f6b0*/  MOV R3, 0x1f6d0 ;  /* 0x0001f6d000037802 */ /* 0x000fe40000000f00 */
[----:B-123--:R-:W-:Y:S05]  /*1f6c0*/  CALL.REL.NOINC `($__internal_91_$__cuda_sm70_shflsync_idx_p) ;  /* 0x00008d3000007944 */ /* 0x00efea0003c00000 */
[----:B------:R-:W-:Y:S01]  /*1f6d0*/  MOV R0, R185 ;  /* 0x000000b900007202 */ /* 0x000fe20000000f00 */
[----:B------:R-:W-:Y:S05]  /*1f6e0*/  BRA `(.L_x_5604) ;  /* 0xffffbd6000007947 */ /* 0x000fea000383ffff */
.L_x_5533:
        /* <DEDUP_REMOVED lines=15> */
.L_x_5536:
[----:B------:R-:W-:Y:S01]  /*1f7e0*/  IMAD.MOV.U32 R35, RZ, RZ, R5 ;  /* 0x000000ffff237224 */ /* 0x000fe200078e0005 */
[----:B------:R-:W-:Y:S01]  /*1f7f0*/  MOV R34, 0x181f ;  /* 0x0000181f00227802 */ /* 0x000fe20000000f00 */
[----:B-1----:R-:W-:Y:S01]  /*1f800*/  IMAD.MOV.U32 R2, RZ, RZ, 0x2 ;  /* 0x00000002ff027424 */ /* 0x002fe200078e00ff */
[----:B------:R-:W-:Y:S02]  /*1f810*/  MOV R184, 0xffffffff ;  /* 0xffffffff00b87802 */ /* 0x000fe40000000f00 */
[----:B------:R-:W-:-:S02]  /*1f820*/  MOV R3, 0x1f840 ;  /* 0x0001f84000037802 */ /* 0x000fc40000000f00 */
[----:B--234-:R-:W-:Y:S05]  /*1f830*/  CALL.REL.NOINC `($__internal_91_$__cuda_sm70_shflsync_idx_p) ;  /* 0x00008bc000007944 */ /* 0x01cfea0003c00000 */
[----:B------:R-:W-:Y:S01]  /*1f840*/  MOV R4, R185 ;  /* 0x000000b900047202 */ /* 0x000fe20000000f00 */
[----:B------:R-:W-:Y:S05]  /*1f850*/  BRA `(.L_x_5606) ;  /* 0xffffbe6000007947 */ /* 0x000fea000383ffff */
.L_x_5537:
        /* <DEDUP_REMOVED lines=8> */
.L_x_5540:
        /* <DEDUP_REMOVED lines=15> */
.L_x_5542:
        /* <DEDUP_REMOVED lines=8> */
.L_x_5543:
[----:B------:R-:W-:Y:S01]  /*1fa50*/  IMAD.MOV.U32 R35, RZ, RZ, R29 ;  /* 0x000000ffff237224 */ /* 0x000fe200078e001d */
[----:B------:R-:W-:Y:S01]  /*1fa60*/  MOV R34, 0x1f ;  /* 0x0000001f00227802 */ /* 0x000fe20000000f00 */
[----:B------:R-:W-:Y:S01]  /*1fa70*/  IMAD.MOV.U32 R2, RZ, RZ, 0x1 ;  /* 0x00000001ff027424 */ /* 0x000fe200078e00ff */
[----:B------:R-:W-:Y:S02]  /*1fa80*/  MOV R184, 0xffffffff ;  /* 0xffffffff00b87802 */ /* 0x000fe40000000f00 */
[----:B------:R-:W-:Y:S02]  /*1fa90*/  MOV R3, 0x1fab0 ;  /* 0x0001fab000037802 */ /* 0x000fe40000000f00 */
[----:B-12---:R-:W-:Y:S05]  /*1faa0*/  CALL.REL.NOINC `($__internal_91_$__cuda_sm70_shflsync_idx_p) ;  /* 0x0000895000007944 */ /* 0x006fea0003c00000 */
[----:B------:R-:W-:Y:S01]  /*1fab0*/  MOV R8, R185 ;  /* 0x000000b900087202 */ /* 0x000fe20000000f00 */
[----:B------:R-:W-:Y:S05]  /*1fac0*/  BRA `(.L_x_5610) ;  /* 0xffffbf6000007947 */ /* 0x000fea000383ffff */
.L_x_5544:
[----:B------:R-:W-:Y:S02]  /*1fad0*/  MOV R3, 0x1 ;  /* 0x0000000100037802 */ /* 0x000fe40000000f00 */
[----:B------:R-:W-:Y:S02]  /*1fae0*/  MOV R2, 0x1fb00 ;  /* 0x0001fb0000027802 */ /* 0x000fe40000000f00 */
[----:B-1234-:R-:W-:Y:S05]  /*1faf0*/  CALL.REL.NOINC `($__internal_92_$__cuda_sm70_shflsync_up_p) ;  /* 0x0000895000007944 */ /* 0x01efea0003c00000 */
[----:B------:R-:W-:Y:S05]  /*1fb00*/  BRA `(.L_x_5611) ;  /* 0xffffc04000007947 */ /* 0x000fea000383ffff */
.L_x_5545:
[----:B------:R-:W-:Y:S02]  /*1fb10*/  MOV R3, 0x2 ;  /* 0x0000000200037802 */ /* 0x000fe40000000f00 */
[----:B------:R-:W-:-:S02]  /*1fb20*/  MOV R2, 0x1fb40 ;  /* 0x0001fb4000027802 */ /* 0x000fc40000000f00 */
[----:B--2-4-:R-:W-:Y:S05]  /*1fb30*/  CALL.REL.NOINC `($__internal_92_$__cuda_sm70_shflsync_up_p) ;  /* 0x0000891000007944 */ /* 0x014fea0003c00000 */
        /* <DEDUP_REMOVED lines=25> */
.L_x_5549:
[----:B------:R-:W-:Y:S02]  /*1fcd0*/  MOV R3, 0x1 ;  /* 0x0000000100037802 */ /* 0x000fe40000000f00 */
[----:B------:R-:W-:Y:S02]  /*1fce0*/  MOV R2, 0x1fd00 ;  /* 0x0001fd0000027802 */ /* 0x000fe40000000f00 */
[----:B------:R-:W-:Y:S05]  /*1fcf0*/  CALL.REL.NOINC `($__internal_92_$__cuda_sm70_shflsync_up_p) ;  /* 0x0000875000007944 */ /* 0x000fea0003c00000 */
[----:B------:R-:W-:Y:S01]  /*1fd00*/  MOV R2, R4 ;  /* 0x0000000400027202 */ /* 0x000fe20000000f00 */
[----:B------:R-:W-:Y:S05]  /*1fd10*/  BRA `(.L_x_5613) ;  /* 0xffffc08000007947 */ /* 0x000fea000383ffff */
.L_x_5550:
        /* <DEDUP_REMOVED lines=28> */
.L_x_5552:
[----:B------:R-:W-:Y:S02]  /*1fee0*/  SEL R0, RZ, 0x1, P0 ;  /* 0x00000001ff007807 */ /* 0x000fe40000000000 */
[----:B------:R-:W-:Y:S02]  /*1fef0*/  MOV R2, 0x1ff10 ;  /* 0x0001ff1000027802 */ /* 0x000fe40000000f00 */
[----:B-1----:R-:W-:Y:S05]  /*1ff00*/  CALL.REL.NOINC `($__internal_93_$__cuda_sm70_votesync_ballot) ;  /* 0x000085a000007944 */ /* 0x002fea0003c00000 */
[----:B------:R-:W-:Y:S01]  /*1ff10*/  MOV R12, R0 ;  /* 0x00000000000c7202 */ /* 0x000fe20000000f00 */
[----:B------:R-:W-:Y:S05]  /*1ff20*/  BRA `(.L_x_5615) ;  /* 0xffffc00000007947 */ /* 0x000fea000383ffff */
.L_x_5553:
[----:B------:R-:W-:Y:S01]  /*1ff30*/  IMAD.MOV.U32 R35, RZ, RZ, R6 ;  /* 0x000000ffff237224 */ /* 0x000fe200078e0006 */
[----:B------:R-:W-:Y:S01]  /*1ff40*/  MOV R34, 0x1f ;  /* 0x0000001f00227802 */ /* 0x000fe20000000f00 */
[----:B------:R-:W-:Y:S01]  /*1ff50*/  IMAD.MOV.U32 R2, RZ, RZ, R0 ;  /* 0x000000ffff027224 */ /* 0x000fe200078e0000 */
[----:B------:R-:W-:Y:S02]  /*1ff60*/  MOV R184, 0xffffffff ;  /* 0xffffffff00b87802 */ /* 0x000fe40000000f00 */
[----:B------:R-:W-:Y:S02]  /*1ff70*/  MOV R3, 0x1ff90 ;  /* 0x0001ff9000037802 */ /* 0x000fe40000000f00 */
[----:B-1----:R-:W-:Y:S05]  /*1ff80*/  CALL.REL.NOINC `($__internal_91_$__cuda_sm70_shflsync_idx_p) ;  /* 0x0000847000007944 */ /* 0x002fea0003c00000 */
[----:B------:R-:W-:Y:S01]  /*1ff90*/  IMAD.MOV.U32 R8, RZ, RZ, R185 ;  /* 0x000000ffff087224 */ /* 0x000fe200078e00b9 */
[----:B------:R-:W-:Y:S01]  /*1ffa0*/  MOV R35, R7 ;  /* 0x0000000700237202 */ /* 0x000fe20000000f00 */
[----:B------:R-:W-:Y:S01]  /*1ffb0*/  IMAD.MOV.U32 R2, RZ, RZ, R0 ;  /* 0x000000ffff027224 */ /* 0x000fe200078e0000 */
[----:B------:R-:W-:Y:S01]  /*1ffc0*/  MOV R34, 0x1f ;  /* 0x0000001f00227802 */ /* 0x000fe20000000f00 */
[----:B------:R-:W-:Y:S01]  /*1ffd0*/  IMAD.MOV.U32 R184, RZ, RZ, -0x1 ;  /* 0xffffffffffb87424 */ /* 0x000fe200078e00ff */
[----:B------:R-:W-:-:S02]  /*1ffe0*/  MOV R3, 0x20000 ;  /* 0x0002000000037802 */ /* 0x000fc40000000f00 */
[----:B------:R-:W-:Y:S05]  /*1fff0*/  CALL.REL.NOINC `($__internal_91_$__cuda_sm70_shflsync_idx_p) ;  /* 0x0000840000007944 */ /* 0x000fea0003c00000 */
[----:B------:R-:W-:Y:S01]  /*20000*/  MOV R7, R185 ;  /* 0x000000b900077202 */ /* 0x000fe20000000f00 */
[----:B------:R-:W-:Y:S05]  /*20010*/  BRA `(.L_x_5616) ;  /* 0xffffbf6000007947 */ /* 0x000fea000383ffff */
.L_x_5556:
[----:B------:R-:W-:Y:S01]  /*20020*/  IMAD.MOV.U32 R35, RZ, RZ, R4 ;  /* 0x000000ffff237224 */ /* 0x000fe200078e0004 */
[----:B------:R-:W-:Y:S01]  /*20030*/  MOV R34, 0x1f ;  /* 0x0000001f00227802 */ /* 0x000fe20000000f00 */
[----:B------:R-:W-:Y:S01]  /*20040*/  IMAD.MOV.U32 R2, RZ, RZ, R0 ;  /* 0x000000ffff027224 */ /* 0x000fe200078e0000 */
[----:B------:R-:W-:-:S02]  /*20050*/  MOV R184, 0xffffffff ;  /* 0xffffffff00b87802 */ /* 0x000fc40000000f00 */
[----:B------:R-:W-:Y:S02]  /*20060*/  MOV R3, 0x20080 ;  /* 0x0002008000037802 */ /* 0x000fe40000000f00 */
[----:B-1-34-:R-:W-:Y:S05]  /*20070*/  CALL.REL.NOINC `($__internal_91_$__cuda_sm70_shflsync_idx_p) ;  /* 0x0000838000007944 */ /* 0x01afea0003c00000 */
[----:B------:R-:W-:Y:S01]  /*20080*/  MOV R13, R185 ;  /* 0x000000b9000d7202 */ /* 0x000fe20000000f00 */
[----:B------:R-:W-:Y:S05]  /*20090*/  BRA `(.L_x_5555) ;  /* 0xffffbf4000007947 */ /* 0x000fea000383ffff */
        .type           $_ZN7cutlass13device_kernelIN5flash19enable_sm80_to_sm89INS1_16FlashAttnFwdSm80INS1_25CollectiveMainloopFwdSm80ILi8ELi2ELb0EN4cute5tupleIJNS5_1CILi128EEENS7_ILi64EEENS7_ILi192EEEEEELi192ENS_10bfloat16_tEfNS_4arch4Sm80ELb0ELb1ELb0ELb1ELb1ELb1ELb1ELb1EEENS1_21CollectiveEpilogueFwdINS6_IJS8_SA_S9_EEENS6_IJNS7_ILi1EEESI_SI_EEESC_SE_Li256ELb1ELb1ELb1ELb0EEENS1_36VarlenDynamicPersistentTileSchedulerILi128ELi64ELi256ELi256ELb1ELb1ELb0ELb1ELb0ELb1EEEEEEEEEvNT_6ParamsE$_ZZN5flash25CollectiveMainloopFwdSm80ILi8ELi2ELb0EN4cute5tupleIJNS1_1CILi128EEENS3_ILi64EEENS3_ILi192EEEEEELi192EN7cutlass10bfloat16_tEfNS8_4arch4Sm80ELb0ELb1ELb0ELb1ELb1ELb1ELb1ELb1EE3mmaINS_16FlashAttnFwdSm80ISC_NS_21CollectiveEpilogueFwdINS2_IJS4_S6_S5_EEENS2_IJNS3_ILi1EEESH_SH_EEES9_SB_Li256ELb1ELb1ELb1ELb0EEENS_36VarlenDynamicPersistentTileSchedulerILi128ELi64ELi256ELi256ELb1ELb1ELb0ELb1ELb0ELb1EEEE13SharedStorageENS1_6TensorINS1_11ArrayEngineIfLm96EEENS1_6LayoutINS2_IJNS2_IJNS3_ILi2EEESS_EEESH_NS3_ILi24EEEEEENS2_IJNS2_IJSH_SS_EEENS3_ILi0EEENS3_ILi4EEEEEEEEEENS_7SoftmaxILi2ELi0EEEEEbRKNSC_6ParamsERT0_RT1_iRKNS_16SeqlenInfoQKNewKILb1ELb1EEENS2_IJiiiiEEERT_ENKUlvE_clEv,@function
        .size           $_ZN7cutlass13device_kernelIN5flash19enable_sm80_to_sm89INS1_16FlashAttnFwdSm80INS1_25CollectiveMainloopFwdSm80ILi8ELi2ELb0EN4cute5tupleIJNS5_1CILi128EEENS7_ILi64EEENS7_ILi192EEEEEELi192ENS_10bfloat16_tEfNS_4arch4Sm80ELb0ELb1ELb0ELb1ELb1ELb1ELb1ELb1EEENS1_21CollectiveEpilogueFwdINS6_IJS8_SA_S9_EEENS6_IJNS7_ILi1EEESI_SI_EEESC_SE_Li256ELb1ELb1ELb1ELb0EEENS1_36VarlenDynamicPersistentTileSchedulerILi128ELi64ELi256ELi256ELb1ELb1ELb0ELb1ELb0ELb1EEEEEEEEEvNT_6ParamsE$_ZZN5flash25CollectiveMainloopFwdSm80ILi8ELi2ELb0EN4cute5tupleIJNS1_1CILi128EEENS3_ILi64EEENS3_ILi192EEEEEELi192EN7cutlass10bfloat16_tEfNS8_4arch4Sm80ELb0ELb1ELb0ELb1ELb1ELb1ELb1ELb1EE3mmaINS_16FlashAttnFwdSm80ISC_NS_21CollectiveEpilogueFwdINS2_IJS4_S6_S5_EEENS2_IJNS3_ILi1EEESH_SH_EEES9_SB_Li256ELb1ELb1ELb1ELb0EEENS_36VarlenDynamicPersistentTileSchedulerILi128ELi64ELi256ELi256ELb1ELb1ELb0ELb1ELb0ELb1EEEE13SharedStorageENS1_6TensorINS1_11ArrayEngineIfLm96EEENS1_6LayoutINS2_IJNS2_IJNS3_ILi2EEESS_EEESH_NS3_ILi24EEEEEENS2_IJNS2_IJSH_SS_EEENS3_ILi0EEENS3_ILi4EEEEEEEEEENS_7SoftmaxILi2ELi0EEEEEbRKNSC_6ParamsERT0_RT1_iRKNS_16SeqlenInfoQKNewKILb1ELb1EEENS2_IJiiiiEEERT_ENKUlvE_clEv,($__internal_90_$__cuda_sm70_shflsync_bfly_p - $_ZN7cutlass13device_kernelIN5flash19enable_sm80_to_sm89INS1_16FlashAttnFwdSm80INS1_25CollectiveMainloopFwdSm80ILi8ELi2ELb0EN4cute5tupleIJNS5_1CILi128EEENS7_ILi64EEENS7_ILi192EEEEEELi192ENS_10bfloat16_tEfNS_4arch4Sm80ELb0ELb1ELb0ELb1ELb1ELb1ELb1ELb1EEENS1_21CollectiveEpilogueFwdINS6_IJS8_SA_S9_EEENS6_IJNS7_ILi1EEESI_SI_EEESC_SE_Li256ELb1ELb1ELb1ELb0EEENS1_36VarlenDynamicPersistentTileSchedulerILi128ELi64ELi256ELi256ELb1ELb1ELb0ELb1ELb0ELb1EEEEEEEEEvNT_6ParamsE$_ZZN5flash25CollectiveMainloopFwdSm80ILi8ELi2ELb0EN4cute5tupleIJNS1_1CILi128EEENS3_ILi64EEENS3_ILi192EEEEEELi192EN7cutlass10bfloat16_tEfNS8_4arch4Sm80ELb0ELb1ELb0ELb1ELb1ELb1ELb1ELb1EE3mmaINS_16FlashAttnFwdSm80ISC_NS_21CollectiveEpilogueFwdINS2_IJS4_S6_S5_EEENS2_IJNS3_ILi1EEESH_SH_EEES9_SB_Li256ELb1ELb1ELb1ELb0EEENS_36VarlenDynamicPersistentTileSchedulerILi128ELi64ELi256ELi256ELb1ELb1ELb0ELb1ELb0ELb1EEEE13SharedStorageENS1_6TensorINS1_11ArrayEngineIfLm96EEENS1_6LayoutINS2_IJNS2_IJNS3_ILi2EEESS_EEESH_NS3_ILi24EEEEEENS2_IJNS2_IJSH_SS_EEENS3_ILi0EEENS3_ILi4EEEEEEEEEENS_7SoftmaxILi2ELi0EEEEEbRKNSC_6ParamsERT0_RT1_iRKNS_16SeqlenInfoQKNewKILb1ELb1EEENS2_IJiiiiEEERT_ENKUlvE_clEv)
$_ZN7cutlass13device_kernelIN5flash19enable_sm80_to_sm89INS1_16FlashAttnFwdSm80INS1_25CollectiveMainloopFwdSm80ILi8ELi2ELb0EN4cute5tupleIJNS5_1CILi128EEENS7_ILi64EEENS7_ILi192EEEEEELi192ENS_10bfloat16_tEfNS_4arch4Sm80ELb0ELb1ELb0ELb1ELb1ELb1ELb1ELb1EEENS1_21CollectiveEpilogueFwdINS6_IJS8_SA_S9_EEENS6_IJNS7_ILi1EEESI_SI_EEESC_SE_Li256ELb1ELb1ELb1ELb0EEENS1_36VarlenDynamicPersistentTileSchedulerILi128ELi64ELi256ELi256ELb1ELb1ELb0ELb1ELb0ELb1EEEEEEEEEvNT_6ParamsE$_ZZN5flash25CollectiveMainloopFwdSm80ILi8ELi2ELb0EN4cute5tupleIJNS1_1CILi128EEENS3_ILi64EEENS3_ILi192EEEEEELi192EN7cutlass10bfloat16_tEfNS8_4arch4Sm80ELb0ELb1ELb0ELb1ELb1ELb1ELb1ELb1EE3mmaINS_16FlashAttnFwdSm80ISC_NS_21CollectiveEpilogueFwdINS2_IJS4_S6_S5_EEENS2_IJNS3_ILi1EEESH_SH_EEES9_SB_Li256ELb1ELb1ELb1ELb0EEENS_36VarlenDynamicPersistentTileSchedulerILi128ELi64ELi256ELi256ELb1ELb1ELb0ELb1ELb0ELb1EEEE13SharedStorageENS1_6TensorINS1_11ArrayEngineIfLm96EEENS1_6LayoutINS2_IJNS2_IJNS3_ILi2EEESS_EEESH_NS3_ILi24EEEEEENS2_IJNS2_IJSH_SS_EEENS3_ILi0EEENS3_ILi4EEEEEEEEEENS_7SoftmaxILi2ELi0EEEEEbRKNSC_6ParamsERT0_RT1_iRKNS_16SeqlenInfoQKNewKILb1ELb1EEENS2_IJiiiiEEERT_ENKUlvE_clEv:
        /* <DEDUP_REMOVED lines=9> */
[----:B------:R-:W-:Y:S05]  /*20130*/  RET.REL.NODEC R2 `(_ZN7cutlass13device_kernelIN5flash19enable_sm80_to_sm89INS1_16FlashAttnFwdSm80INS1_25CollectiveMainloopFwdSm80ILi8ELi2ELb0EN4cute5tupleIJNS5_1CILi128EEENS7_ILi64EEENS7_ILi192EEEEEELi192ENS_10bfloat16_tEfNS_4arch4Sm80ELb0ELb1ELb0ELb1ELb1ELb1ELb1ELb1EEENS1_21CollectiveEpilogueFwdINS6_IJS8_SA_S9_EEENS6_IJNS7_ILi1EEESI_SI_EEESC_SE_Li256ELb1ELb1ELb1ELb0EEENS1_36VarlenDynamicPersistentTileSchedulerILi128ELi64ELi256ELi256ELb1ELb1ELb0ELb1ELb0ELb1EEEEEEEEEvNT_6ParamsE) ;  /* 0xfffdfec002007950 */ /* 0x000fea0003c3ffff */
.L_x_5617:
        /* <DEDUP_REMOVED lines=43> */
.L_x_5620:
[----:B------:R-:W-:Y:S05]  /*203f0*/  BSYNC B0 ;  /* 0x0000000000007941 */ /* 0x000fea0003800000 */
.L_x_5619:
        /* <DEDUP_REMOVED lines=17> */
.L_x_5669:
[----:B------:R-:W-:Y:S05]  /*20510*/  BRA.DIV ~URZ, `(.L_x_5622) ;  /* 0x000077927f007947 */ /* 0x000fea000b800000 */
[----:B------:R3:W4:Y:S04]  /*20520*/  SHFL.IDX PT, R4, R42, RZ, 0x1c1f ;  /* 0x001c1fff2a047589 */ /* 0x00072800000e0000 */
[----:B------:R3:W1:Y:S04]  /*20530*/  SHFL.IDX PT, R6, R36, RZ, 0x1c1f ;  /* 0x001c1fff24067589 */ /* 0x00066800000e0000 */
[----:B------:R3:W2:Y:S02]  /*20540*/  SHFL.IDX PT, R2, R43, RZ, 0x1c1f ;  /* 0x001c1fff2b027589 */ /* 0x0006a400000e0000 */
.L_x_5670:
        /* <DEDUP_REMOVED lines=81> */
.L_x_5624:
[----:B------:R-:W-:Y:S05]  /*20a60*/  BSYNC B0 ;  /* 0x0000000000007941 */ /* 0x000fea0003800000 */
.L_x_5623:
        /* <DEDUP_REMOVED lines=41> */
.L_x_5671:
        /* <DEDUP_REMOVED lines=79> */
.L_x_5627:
[----:B------:R-:W-:Y:S05]  /*211f0*/  BSYNC B0 ;  /* 0x0000000000007941 */ /* 0x000fea0003800000 */
.L_x_5626:
        /* <DEDUP_REMOVED lines=9> */
[----:B------:R-:W-:Y:S01]  /*21290*/  IMAD.MOV.U32 R62, RZ, RZ, 0x20 ;  /* 0x00000020ff3e7424 */ /* 0x000fe200078e00ff */
        /* <DEDUP_REMOVED lines=47> */
[----:B------:R-:W-:Y:S01]  /*21590*/  IMAD.MOV.U32 R2, RZ, RZ, R52 ;  /* 0x000000ffff027224 */ /* 0x000fe200078e0034 */
[----:B------:R-:W-:Y:S01]  /*215a0*/  SEL R62, R62, 0xffffffe0, !P1 ;  /* 0xffffffe03e3e7807 */ /* 0x000fe20004800000 */
[----:B------:R-:W-:-:S03]  /*215b0*/  IMAD.SHL.U32 R7, R49, 0x10, RZ ;  /* 0x0000001031077824 */ /* 0x000fc600078e00ff */
[----:B------:R-:W-:Y:S01]  /*215c0*/  PRMT R86, R86, 0x5410, R2 ;  /* 0x0000541056567816 */ /* 0x000fe20000000002 */
[----:B------:R-:W-:Y:S01]  /*215d0*/  IMAD.MOV.U32 R2, RZ, RZ, R43 ;  /* 0x000000ffff027224 */ /* 0x000fe200078e002b */
[----:B------:R-:W-:Y:S02]  /*215e0*/  LOP3.LUT R63, R6, 0xfffffe00, R7, 0xf8, !PT ;  /* 0xfffffe00063f7812 */ /* 0x000fe400078ef807 */
[----:B------:R-:W-:Y:S02]  /*215f0*/  PRMT R86, R4, 0x7610, R86 ;  /* 0x0000761004567816 */ /* 0x000fe40000000056 */
[----:B------:R-:W-:Y:S01]  /*21600*/  PRMT R82, R2, 0x5410, R3 ;  /* 0x0000541002527816 */ /* 0x000fe20000000003 */
        /* <DEDUP_REMOVED lines=12> */
[----:B------:R-:W-:Y:S02]  /*216d0*/  PRMT R3, R75, 0x5410, R3 ;  /* 0x000054104b037816 */ /* 0x000fe40000000003 */
[----:B------:R-:W-:Y:S02]  /*216e0*/  PRMT R2, R74, 0x5410, R2 ;  /* 0x000054104a027816 */ /* 0x000fe40000000002 */
[----:B------:R-:W-:-:S02]  /*216f0*/  SHF.R.U64 R9, R16, 0x10, R17 ;  /* 0x0000001010097819 */ /* 0x000fc40000001211 */
[C---:B------:R-:W-:Y:S01]  /*21700*/  SHF.L.U32 R28, R3.reuse, 0x10, RZ ;  /* 0x00000010031c7819 */ /* 0x040fe200000006ff */
        /* <DEDUP_REMOVED lines=39> */
.L_x_5631:
[----:B------:R-:W-:Y:S05]  /*21980*/  BSYNC B0 ;  /* 0x0000000000007941 */ /* 0x000fea0003800000 */
.L_x_5630:
        /* <DEDUP_REMOVED lines=55> */
.L_x_5633:
[----:B------:R-:W-:Y:S05]  /*21d00*/  BSYNC B0 ;  /* 0x0000000000007941 */ /* 0x000fea0003800000 */
.L_x_5632:
        /* <DEDUP_REMOVED lines=51> */
.L_x_5635:
[----:B------:R-:W-:Y:S05]  /*22040*/  BSYNC B0 ;  /* 0x0000000000007941 */ /* 0x000fea0003800000 */
.L_x_5634:
        /* <DEDUP_REMOVED lines=56> */
.L_x_5637:
[----:B------:R-:W-:Y:S05]  /*223d0*/  BSYNC B0 ;  /* 0x0000000000007941 */ /* 0x000fea0003800000 */
.L_x_5636:
        /* <DEDUP_REMOVED lines=51> */
.L_x_5639:
[----:B------:R-:W-:Y:S05]  /*22710*/  BSYNC B0 ;  /* 0x0000000000007941 */ /* 0x000fea0003800000 */
.L_x_5638:
        /* <DEDUP_REMOVED lines=55> */
.L_x_5629:
[----:B------:R-:W-:Y:S05]  /*22a90*/  BSYNC B1 ;  /* 0x0000000000017941 */ /* 0x000fea0003800000 */
.L_x_5628:
[----:B-1----:R-:W-:Y:S01]  /*22aa0*/  IADD3 R2, R69, 0x40, RZ ;  /* 0x0000004045027810 */ /* 0x002fe20007ffe0ff */
[----:B------:R-:W-:-:S03]  /*22ab0*/  IMAD.MOV.U32 R3, RZ, RZ, 0x0 ;  /* 0x00000000ff037424 */ /* 0x000fc600078e00ff */
[----:B------:R-:W-:Y:S01]  /*22ac0*/  ISETP.GE.AND P0, PT, R2, R68, PT ;  /* 0x000000440200720c */ /* 0x000fe20003f06270 */
[----:B------:R-:W-:-:S12]  /*22ad0*/  IMAD.MOV.U32 R2, RZ, RZ, R116 ;  /* 0x000000ffff027224 */ /* 0x000fd800078e0074 */
[----:B------:R-:W-:Y:S05]  /*22ae0*/  @P0 RET.REL.NODEC R2 `(_ZN7cutlass13device_kernelIN5flash19enable_sm80_to_sm89INS1_16FlashAttnFwdSm80INS1_25CollectiveMainloopFwdSm80ILi8ELi2ELb0EN4cute5tupleIJNS5_1CILi128EEENS7_ILi64EEENS7_ILi192EEEEEELi192ENS_10bfloat16_tEfNS_4arch4Sm80ELb0ELb1ELb0ELb1ELb1ELb1ELb1ELb1EEENS1_21CollectiveEpilogueFwdINS6_IJS8_SA_S9_EEENS6_IJNS7_ILi1EEESI_SI_EEESC_SE_Li256ELb1ELb1ELb1ELb0EEENS1_36VarlenDynamicPersistentTileSchedulerILi128ELi64ELi256ELi256ELb1ELb1ELb0ELb1ELb0ELb1EEEEEEEEEvNT_6ParamsE) ;  /* 0xfffdd51002000950 */ /* 0x000fea0003c3ffff */
        /* <DEDUP_REMOVED lines=50> */
.L_x_5641:
[----:B------:R-:W-:Y:S05]  /*22e10*/  BSYNC B0 ;  /* 0x0000000000007941 */ /* 0x000fea0003800000 */
.L_x_5640:
        /* <DEDUP_REMOVED lines=56> */
.L_x_5643:
[----:B------:R-:W-:Y:S05]  /*231a0*/  BSYNC B0 ;  /* 0x0000000000007941 */ /* 0x000fea0003800000 */
.L_x_5642:
        /* <DEDUP_REMOVED lines=51> */
.L_x_5645:
[----:B------:R-:W-:Y:S05]  /*234e0*/  BSYNC B0 ;  /* 0x0000000000007941 */ /* 0x000fea0003800000 */
.L_x_5644:
        /* <DEDUP_REMOVED lines=56> */
.L_x_5647:
[----:B------:R-:W-:Y:S05]  /*23870*/  BSYNC B0 ;  /* 0x0000000000007941 */ /* 0x000fea0003800000 */
.L_x_5646:
        /* <DEDUP_REMOVED lines=51> */
.L_x_5649:
[----:B------:R-:W-:Y:S05]  /*23bb0*/  BSYNC B0 ;  /* 0x0000000000007941 */ /* 0x000fea0003800000 */
.L_x_5648:
[----:B------:R-:W-:Y:S01]  /*23bc0*/  IADD3 R0, R0, 0x50, RZ ;  /* 0x0000005000007810 */ /* 0x000fe20007ffe0ff */
[----:B------:R-:W-:Y:S02]  /*23bd0*/  IMAD.MOV.U32 R2, RZ, RZ, R116 ;  /* 0x000000ffff027224 */ /* 0x000fe400078e0074 */
[----:B------:R-:W-:Y:S01]  /*23be0*/  IMAD.MOV.U32 R3, RZ, RZ, 0x0 ;  /* 0x00000000ff037424 */ /* 0x000fe200078e00ff */
[----:B------:R-:W-:-:S13]  /*23bf0*/  ISETP.GE.AND P0, PT, R0, R29, PT ;  /* 0x0000001d0000720c */ /* 0x000fda0003f06270 */
[----:B------:R-:W-:Y:S05]  /*23c00*/  @P0 RET.REL.NODEC R2 `(_ZN7cutlass13device_kernelIN5flash19enable_sm80_to_sm89INS1_16FlashAttnFwdSm80INS1_25CollectiveMainloopFwdSm80ILi8ELi2ELb0EN4cute5tupleIJNS5_1CILi128EEENS7_ILi64EEENS7_ILi192EEEEEELi192ENS_10bfloat16_tEfNS_4arch4Sm80ELb0ELb1ELb0ELb1ELb1ELb1ELb1ELb1EEENS1_21CollectiveEpilogueFwdINS6_IJS8_SA_S9_EEENS6_IJNS7_ILi1EEESI_SI_EEESC_SE_Li256ELb1ELb1ELb1ELb0EEENS1_36VarlenDynamicPersistentTileSchedulerILi128ELi64ELi256ELi256ELb1ELb1ELb0ELb1ELb0ELb1EEEEEEEEEvNT_6ParamsE) ;  /* 0xfffdc3f002000950 */ /* 0x000fea0003c3ffff */
        /* <DEDUP_REMOVED lines=54> */
[----:B------:R-:W-:Y:S05]  /*23f70*/  RET.REL.NODEC R2 `(_ZN7cutlass13device_kernelIN5flash19enable_sm80_to_sm89INS1_16FlashAttnFwdSm80INS1_25CollectiveMainloopFwdSm80ILi8ELi2ELb0EN4cute5tupleIJNS5_1CILi128EEENS7_ILi64EEENS7_ILi192EEEEEELi192ENS_10bfloat16_tEfNS_4arch4Sm80ELb0ELb1ELb0ELb1ELb1ELb1ELb1ELb1EEENS1_21CollectiveEpilogueFwdINS6_IJS8_SA_S9_EEENS6_IJNS7_ILi1EEESI_SI_EEESC_SE_Li256ELb1ELb1ELb1ELb0EEENS1_36VarlenDynamicPersistentTileSchedulerILi128ELi64ELi256ELi256ELb1ELb1ELb0ELb1ELb0ELb1EEEEEEEEEvNT_6ParamsE) ;  /* 0xfffdc08002007950 */ /* 0x000fea0003c3ffff */
.L_x_5618:
        /* <DEDUP_REMOVED lines=8> */
.L_x_5651:
[----:B------:R-:W-:Y:S05]  /*24000*/  BSYNC B0 ;  /* 0x0000000000007941 */ /* 0x000fea0003800000 */
.L_x_5650:
        /* <DEDUP_REMOVED lines=18> */
.L_x_5672:
[----:B------:R-:W-:Y:S05]  /*24130*/  BRA.DIV ~URZ, `(.L_x_5653) ;  /* 0x00003f227f007947 */ /* 0x000fea000b800000 */
[----:B------:R3:W4:Y:S01]  /*24140*/  SHFL.IDX PT, R8, R25, RZ, 0x1c1f ;  /* 0x001c1fff19087589 */ /* 0x00072200000e0000 */
[----:B--2---:R-:W-:-:S03]  /*24150*/  MOV R9, R0 ;  /* 0x0000000000097202 */ /* 0x004fc60000000f00 */
[----:B------:R3:W2:Y:S04]  /*24160*/  SHFL.IDX PT, R16, R22, RZ, 0x1c1f ;  /* 0x001c1fff16107589 */ /* 0x0006a800000e0000 */
[----:B------:R3:W1:Y:S02]  /*24170*/  SHFL.IDX PT, R2, R30, RZ, 0x1c1f ;  /* 0x001c1fff1e027589 */ /* 0x00066400000e0000 */
.L_x_5673:
        /* <DEDUP_REMOVED lines=18> */
[C---:B------:R-:W-:Y:S01]  /*242a0*/  ISETP.GE.AND P0, PT, R68.reuse, R29, PT ;  /* 0x0000001d4400720c */ /* 0x040fe20003f06270 */
[----:B------:R-:W-:Y:S01]  /*242b0*/  CS2R R14, SRZ ;  /* 0x00000000000e7805 */ /* 0x000fe2000001ff00 */
[----:B------:R-:W-:Y:S01]  /*242c0*/  CS2R R12, SRZ ;  /* 0x00000000000c7805 */ /* 0x000fe2000001ff00 */
[----:B------:R-:W-:Y:S01]  /*242d0*/  CS2R R6, SRZ ;  /* 0x0000000000067805 */ /* 0x000fe2000001ff00 */
[----:B------:R-:W-:Y:S01]  /*242e0*/  CS2R R4, SRZ ;  /* 0x0000000000047805 */ /* 0x000fe2000001ff00 */
[C---:B------:R-:W-:Y:S01]  /*242f0*/  IADD3 R20, R68.reuse, 0x20, RZ ;  /* 0x0000002044147810 */ /* 0x040fe20007ffe0ff */
[----:B------:R-:W-:Y:S01]  /*24300*/  ULDC.64 UR4, c[0x0][0x118] ;  /* 0x0000460000047ab9 */ /* 0x000fe20000000a00 */
[----:B------:R-:W-:-:S06]  /*24310*/  IADD3 R21, R68, 0x40, RZ ;  /* 0x0000004044157810 */ /* 0x000fcc0007ffe0ff */
[----:B----4-:R-:W-:-:S04]  /*24320*/  @!P0 IMAD.WIDE R18, R68, 0x2, R8 ;  /* 0x0000000244128825 */ /* 0x010fc800078e0208 */
[----:B-1----:R-:W-:Y:S01]  /*24330*/  @!P0 IMAD.WIDE R16, R68, 0x2, R2 ;  /* 0x0000000244108825 */ /* 0x002fe200078e0202 */
[----:B------:R1:W5:Y:S01]  /*24340*/  @!P0 LD.E.128 R12, [R18.64] ;  /* 0x00000004120c8980 */ /* 0x000362000c101d00 */
[----:B------:R-:W-:-:S03]  /*24350*/  ISETP.GE.AND P1, PT, R20, R29, PT ;  /* 0x0000001d1400720c */ /* 0x000fc60003f26270 */
        /* <DEDUP_REMOVED lines=13> */
[----:B--2---:R-:W-:-:S03]  /*24430*/  @!P1 SHF.R.S32.HI R16, RZ, 0x1f, R20 ;  /* 0x0000001fff109819 */ /* 0x004fc60000011414 */
[----:B-1----:R-:W-:Y:S01]  /*24440*/  @!P0 IMAD.WIDE R18, R0, 0x2, R8 ;  /* 0x0000000200128825 */ /* 0x002fe200078e0208 */
[----:B------:R-:W-:-:S04]  /*24450*/  @!P1 LEA.HI R16, R16, R20, RZ, 0x3 ;  /* 0x0000001410109211 */ /* 0x000fc800078f18ff */
[----:B------:R1:W5:Y:S01]  /*24460*/  @!P0 LD.E.128 R52, [R18.64] ;  /* 0x0000000412348980 */ /* 0x000362000c101d00 */
[----:B------:R-:W-:-:S05]  /*24470*/  @!P1 LOP3.LUT R16, R16, 0xfffffff8, RZ, 0xc0, !PT ;  /* 0xfffffff810109812 */ /* 0x000fca00078ec0ff */
[----:B------:R-:W-:-:S04]  /*24480*/  @!P1 IMAD.WIDE R20, R16, 0x2, R8 ;  /* 0x0000000210149825 */ /* 0x000fc800078e0208 */
[--C-:B------:R-:W-:Y:S01]  /*24490*/  @!P1 IMAD.WIDE R8, R16, 0x2, R2.reuse ;  /* 0x0000000210089825 */ /* 0x100fe200078e0202 */
[----:B------:R1:W5:Y:S03]  /*244a0*/  @!P1 LD.E.128 R40, [R20.64] ;  /* 0x0000000414289980 */ /* 0x000366000c101d00 */
[----:B------:R-:W-:Y:S01]  /*244b0*/  @!P0 IMAD.WIDE R2, R0, 0x2, R2 ;  /* 0x0000000200028825 */ /* 0x000fe200078e0202 */
[----:B------:R1:W5:Y:S04]  /*244c0*/  @!P1 LD.E.128 R44, [R8.64] ;  /* 0x00000004082c9980 */ /* 0x000368000c101d00 */
[----:B------:R1:W5:Y:S02]  /*244d0*/  @!P0 LD.E.128 R56, [R2.64] ;  /* 0x0000000402388980 */ /* 0x000364000c101d00 */
.L_x_5655:
[----:B------:R-:W-:Y:S05]  /*244e0*/  BSYNC B0 ;  /* 0x0000000000007941 */ /* 0x000fea0003800000 */
.L_x_5654:
[----:B-1--45:R-:W-:Y:S01]  /*244f0*/  IMAD.MOV.U32 R8, RZ, RZ, R54 ;  /* 0x000000ffff087224 */ /* 0x032fe200078e0036 */
[----:B------:R-:W-:Y:S01]  /*24500*/  MOV R0, R53 ;  /* 0x0000003500007202 */ /* 0x000fe20000000f00 */
        /* <DEDUP_REMOVED lines=40> */
.L_x_5674:
        /* <DEDUP_REMOVED lines=24> */
[----:B--2-4-:R-:W-:-:S04]  /*24910*/  @!P0 IMAD.WIDE R18, R68, 0x2, R8 ;  /* 0x0000000244128825 */ /* 0x014fc800078e0208 */
        /* <DEDUP_REMOVED lines=27> */
.L_x_5658:
[----:B------:R-:W-:Y:S05]  /*24ad0*/  BSYNC B0 ;  /* 0x0000000000007941 */ /* 0x000fea0003800000 */
.L_x_5657:
[----:B-1----:R-:W3:Y:S01]  /*24ae0*/  LDL.64 R2, [R27+0x20] ;  /* 0x000020001b027983 */ /* 0x002ee20000100a00 */
[----:B------:R-:W-:-:S04]  /*24af0*/  DEPBAR.LE SB0, 0x3 ;  /* 0x000080c00000791a */ /* 0x000fc80000000000 */
[----:B--2-4-:R-:W2:Y:S01]  /*24b00*/  LDL.64 R8, [R27+0x28] ;  /* 0x000028001b087983 */ /* 0x014ea20000100a00 */
[----:B------:R-:W-:Y:S01]  /*24b10*/  WARPSYNC 0xffffffff ;  /* 0xffffffff00007948 */ /* 0x000fe20003800000 */
[----:B------:R-:W-:Y:S02]  /*24b20*/  ULDC.64 UR4, c[0x0][0x118] ;  /* 0x0000460000047ab9 */ /* 0x000fe40000000a00 */
[----:B------:R-:W-:Y:S01]  /*24b30*/  BAR.SYNC.DEFER_BLOCKING 0x0 ;  /* 0x0000000000007b1d */ /* 0x000fe20000010000 */
[----:B-----5:R-:W-:-:S05]  /*24b40*/  MOV R0, R85 ;  /* 0x0000005500007202 */ /* 0x020fca0000000f00 */
[----:B---3--:R1:W3:Y:S04]  /*24b50*/  LD.E R16, [R2.64] ;  /* 0x0000000402107980 */ /* 0x0082e8000c101900 */
[----:B--2---:R2:W5:Y:S01]  /*24b60*/  LD.E.64 R50, [R8.64] ;  /* 0x0000000408327980 */ /* 0x004562000c101b00 */
[----:B------:R-:W-:Y:S01]  /*24b70*/  BSSY B1, `(.L_x_5659) ;  /* 0x0000194000017945 */ /* 0x000fe20003800000 */
        /* <DEDUP_REMOVED lines=64> */
[--C-:B------:R-:W-:Y:S02]  /*24f80*/  SHF.R.U64 R4, R4, 0x10, R5.reuse ;  /* 0x0000001004047819 */ /* 0x100fe40000001205 */
[----:B------:R-:W-:Y:S02]  /*24f90*/  SHF.R.U32.HI R3, RZ, 0x10, R5 ;  /* 0x00000010ff037819 */ /* 0x000fe40000011605 */
[--C-:B------:R-:W-:Y:S02]  /*24fa0*/  SHF.R.U64 R5, R6, 0x10, R7.reuse ;  /* 0x0000001006057819 */ /* 0x100fe40000001207 */
[----:B------:R-:W-:Y:S02]  /*24fb0*/  SHF.R.U32.HI R6, RZ, 0x10, R7 ;  /* 0x00000010ff067819 */ /* 0x000fe40000011607 */
[----:B------:R-:W-:Y:S02]  /*24fc0*/  SHF.R.U64 R8, R12, 0x10, R13 ;  /* 0x000000100c087819 */ /* 0x000fe4000000120d */
[----:B------:R-:W-:-:S02]  /*24fd0*/  PRMT R27, R26, 0x5432, R4 ;  /* 0x000054321a1b7816 */ /* 0x000fc40000000004 */
[C---:B------:R-:W-:Y:S02]  /*24fe0*/  PRMT R25, R33.reuse, 0x5432, R5 ;  /* 0x0000543221197816 */ /* 0x040fe40000000005 */
[----:B------:R-:W-:Y:S02]  /*24ff0*/  PRMT R24, R33, 0x5410, R6 ;  /* 0x0000541021187816 */ /* 0x000fe40000000006 */
[--C-:B------:R-:W-:Y:S02]  /*25000*/  SHF.R.U64 R9, R14, 0x10, R15.reuse ;  /* 0x000000100e097819 */ /* 0x100fe4000000120f */
[----:B------:R-:W-:Y:S02]  /*25010*/  SHF.R.U32.HI R2, RZ, 0x10, R15 ;  /* 0x00000010ff027819 */ /* 0x000fe4000001160f */
[----:B------:R-:W-:Y:S02]  /*25020*/  PRMT R32, R32, 0x5410, R8 ;  /* 0x0000541020207816 */ /* 0x000fe40000000008 */
[----:B------:R-:W-:-:S02]  /*25030*/  SHF.R.U32.HI R0, RZ, 0x10, R13 ;  /* 0x00000010ff007819 */ /* 0x000fc4000001160d */
[----:B------:R-:W-:Y:S02]  /*25040*/  PRMT R26, R26, 0x5410, R3 ;  /* 0x000054101a1a7816 */ /* 0x000fe40000000003 */
[----:B------:R-:W-:Y:S02]  /*25050*/  PRMT R31, R31, 0x5410, R0 ;  /* 0x000054101f1f7816 */ /* 0x000fe40000000000 */
[C---:B------:R-:W-:Y:S02]  /*25060*/  PRMT R30, R70.reuse, 0x5432, R9 ;  /* 0x00005432461e7816 */ /* 0x040fe40000000009 */
[----:B------:R-:W-:Y:S01]  /*25070*/  PRMT R28, R70, 0x5410, R2 ;  /* 0x00005410461c7816 */ /* 0x000fe20000000002 */
[C---:B--2---:R-:W-:Y:S01]  /*25080*/  IMAD.U32 R34, R20.reuse, 0x10000, RZ ;  /* 0x0001000014227824 */ /* 0x044fe200078e00ff */
[----:B------:R-:W-:Y:S01]  /*25090*/  LOP3.LUT R33, R20, 0xffff0000, RZ, 0xc0, !PT ;  /* 0xffff000014217812 */ /* 0x000fe200078ec0ff */
[C---:B------:R-:W-:Y:S01]  /*250a0*/  IMAD.U32 R20, R21.reuse, 0x10000, RZ ;  /* 0x0001000015147824 */ /* 0x040fe200078e00ff */
[----:B------:R-:W-:Y:S01]  /*250b0*/  LOP3.LUT R15, R21, 0xffff0000, RZ, 0xc0, !PT ;  /* 0xffff0000150f7812 */ /* 0x000fe200078ec0ff */
[----:B------:R-:W-:Y:S01]  /*250c0*/  IMAD.U32 R12, R23, 0x10000, RZ ;  /* 0x00010000170c7824 */ /* 0x000fe200078e00ff */
[----:B------:R-:W-:Y:S01]  /*250d0*/  SHF.L.U32 R21, R27, 0x10, RZ ;  /* 0x000000101b157819 */ /* 0x000fe200000006ff */
[----:B------:R-:W-:Y:S01]  /*250e0*/  IMAD.U32 R14, R22, 0x10000, RZ ;  /* 0x00010000160e7824 */ /* 0x000fe200078e00ff */
[----:B------:R-:W-:Y:S01]  /*250f0*/  LOP3.LUT R9, R23, 0xffff0000, RZ, 0xc0, !PT ;  /* 0xffff000017097812 */ /* 0x000fe200078ec0ff */
[C---:B---3--:R-:W-:Y:S01]  /*25100*/  IMAD.U32 R8, R16.reuse, 0x10000, RZ ;  /* 0x0001000010087824 */ /* 0x048fe200078e00ff */
[----:B------:R-:W-:Y:S01]  /*25110*/  LOP3.LUT R7, R16, 0xffff0000, RZ, 0xc0, !PT ;  /* 0xffff000010077812 */ /* 0x000fe200078ec0ff */
[C---:B------:R-:W-:Y:S01]  /*25120*/  IMAD.U32 R6, R17.reuse, 0x10000, RZ ;  /* 0x0001000011067824 */ /* 0x040fe200078e00ff */
[----:B------:R-:W-:Y:S01]  /*25130*/  LOP3.LUT R5, R17, 0xffff0000, RZ, 0xc0, !PT ;  /* 0xffff000011057812 */ /* 0x000fe200078ec0ff */
[----:B------:R-:W-:Y:S01]  /*25140*/  IMAD.U32 R17, R32, 0x10000, RZ ;  /* 0x0001000020117824 */ /* 0x000fe200078e00ff */
[----:B------:R-:W-:Y:S01]  /*25150*/  LOP3.LUT R23, R27, 0xffff0000, RZ, 0xc0, !PT ;  /* 0xffff00001b177812 */ /* 0x000fe200078ec0ff */
[----:B------:R-:W-:Y:S01]  /*25160*/  FMUL.FTZ R16, R8, R21 ;  /* 0x0000001508107220 */ /* 0x000fe20000410000 */
[----:B------:R-:W-:Y:S01]  /*25170*/  LOP3.LUT R3, R18, 0xffff0000, RZ, 0xc0, !PT ;  /* 0xffff000012037812 */ /* 0x000fe200078ec0ff */
[-C--:B------:R-:W-:Y:S01]  /*25180*/  FMUL.FTZ R8, R8, R17.reuse ;  /* 0x0000001108087220 */ /* 0x080fe20000410000 */
[C---:B------:R-:W-:Y:S01]  /*25190*/  LOP3.LUT R0, R19.reuse, 0xffff0000, RZ, 0xc0, !PT ;  /* 0xffff000013007812 */ /* 0x040fe200078ec0ff */
[----:B------:R-:W-:Y:S01]  /*251a0*/  FFMA.FTZ R35, R34, R17, -R16 ;  /* 0x0000001122237223 */ /* 0x000fe20000010810 */
[----:B------:R-:W-:Y:S01]  /*251b0*/  LOP3.LUT R17, R32, 0xffff0000, RZ, 0xc0, !PT ;  /* 0xffff000020117812 */ /* 0x000fe200078ec0ff */
[----:B------:R-:W-:Y:S01]  /*251c0*/  IMAD.U32 R4, R18, 0x10000, RZ ;  /* 0x0001000012047824 */ /* 0x000fe200078e00ff */
[----:B------:R-:W-:Y:S01]  /*251d0*/  LOP3.LUT R32, R26, 0xffff0000, RZ, 0xc0, !PT ;  /* 0xffff00001a207812 */ /* 0x000fe200078ec0ff */
[----:B------:R-:W-:Y:S01]  /*251e0*/  IMAD.U32 R2, R19, 0x10000, RZ ;  /* 0x0001000013027824 */ /* 0x000fe200078e00ff */
[----:B------:R-:W-:Y:S01]  /*251f0*/  LOP3.LUT R13, R22, 0xffff0000, RZ, 0xc0, !PT ;  /* 0xffff0000160d7812 */ /* 0x000fe200078ec0ff */
[----:B------:R-:W-:-:S02]  /*25200*/  IMAD.U32 R18, R26, 0x10000, RZ ;  /* 0x000100001a127824 */ /* 0x000fc400078e00ff */
[----:B------:R-:W-:Y:S02]  /*25210*/  IMAD.U32 R19, R31, 0x10000, RZ ;  /* 0x000100001f137824 */ /* 0x000fe400078e00ff */
[----:B------:R-:W-:Y:S02]  /*25220*/  FFMA.FTZ R27, R34, R21, R8 ;  /* 0x00000015221b7223 */ /* 0x000fe40000010008 */
[C---:B------:R-:W-:Y:S02]  /*25230*/  FMUL.FTZ R16, R7.reuse, R23 ;  /* 0x0000001707107220 */ /* 0x040fe40000410000 */
[----:B------:R-:W-:Y:S02]  /*25240*/  FMUL.FTZ R8, R7, R17 ;  /* 0x0000001107087220 */ /* 0x000fe40000410000 */
[C---:B------:R-:W-:Y:S02]  /*25250*/  FMUL.FTZ R7, R6.reuse, R18 ;  /* 0x0000001206077220 */ /* 0x040fe40000410000 */
[----:B------:R-:W-:-:S02]  /*25260*/  FMUL.FTZ R6, R6, R19 ;  /* 0x0000001306067220 */ /* 0x000fc40000410000 */
[----:B------:R-:W-:Y:S01]  /*25270*/  FFMA.FTZ R19, R20, R19, -R7 ;  /* 0x0000001314137223 */ /* 0x000fe20000010807 */
[----:B------:R-:W-:Y:S01]  /*25280*/  LOP3.LUT R7, R31, 0xffff0000, RZ, 0xc0, !PT ;  /* 0xffff00001f077812 */ /* 0x000fe200078ec0ff */
[----:B------:R-:W-:Y:S01]  /*25290*/  FFMA.FTZ R22, R33, R17, -R16 ;  /* 0x0000001121167223 */ /* 0x000fe20000010810 */
[----:B------:R-:W-:Y:S01]  /*252a0*/  SHF.L.U32 R16, R30, 0x10, RZ ;  /* 0x000000101e107819 */ /* 0x000fe200000006ff */
[----:B------:R-:W-:Y:S02]  /*252b0*/  FFMA.FTZ R18, R20, R18, R6 ;  /* 0x0000001214127223 */ /* 0x000fe40000010006 */
[----:B------:R-:W-:Y:S02]  /*252c0*/  FMUL.FTZ R6, R5, R32 ;  /* 0x0000002005067220 */ /* 0x000fe40000410000 */
[C---:B------:R-:W-:Y:S01]  /*252d0*/  IMAD.U32 R20, R25.reuse, 0x10000, RZ ;  /* 0x0001000019147824 */ /* 0x040fe200078e00ff */
[----:B------:R-:W-:Y:S01]  /*252e0*/  LOP3.LUT R25, R25, 0xffff0000, RZ, 0xc0, !PT ;  /* 0xffff000019197812 */ /* 0x000fe200078ec0ff */
[----:B------:R-:W-:Y:S01]  /*252f0*/  FFMA.FTZ R21, R33, R23, R8 ;  /* 0x0000001721157223 */ /* 0x000fe20000010008 */
[----:B------:R-:W-:Y:S01]  /*25300*/  LOP3.LUT R23, R24, 0xffff0000, RZ, 0xc0, !PT ;  /* 0xffff000018177812 */ /* 0x000fe200078ec0ff */
[----:B------:R-:W-:-:S02]  /*25310*/  FFMA.FTZ R17, R15, R7, -R6 ;  /* 0x000000070f117223 */ /* 0x000fc40000010806 */
[----:B------:R-:W-:Y:S02]  /*25320*/  IMAD.U32 R26, R24, 0x10000, RZ ;  /* 0x00010000181a7824 */ /* 0x000fe400078e00ff */
[----:B------:R-:W-:Y:S02]  /*25330*/  FMUL.FTZ R5, R5, R7 ;  /* 0x0000000705057220 */ /* 0x000fe40000410000 */
[----:B------:R-:W-:Y:S02]  /*25340*/  IMAD.U32 R8, R28, 0x10000, RZ ;  /* 0x000100001c087824 */ /* 0x000fe400078e00ff */
[C---:B------:R-:W-:Y:S02]  /*25350*/  FMUL.FTZ R6, R4.reuse, R16 ;  /* 0x0000001004067220 */ /* 0x040fe40000410000 */
[----:B------:R-:W-:Y:S02]  /*25360*/  FMUL.FTZ R7, R4, R20 ;  /* 0x0000001404077220 */ /* 0x000fe40000410000 */
[----:B------:R-:W-:-:S02]  /*25370*/  FMUL.FTZ R4, R2, R26 ;  /* 0x0000001a02047220 */ /* 0x000fc40000410000 */
[----:B------:R-:W-:Y:S01]  /*25380*/  FFMA.FTZ R6, R14, R20, R6 ;  /* 0x000000140e067223 */ /* 0x000fe20000010006 */
[----:B------:R-:W-:Y:S01]  /*25390*/  LOP3.LUT R20, R30, 0xffff0000, RZ, 0xc0, !PT ;  /* 0xffff00001e147812 */ /* 0x000fe200078ec0ff */
[----:B------:R-:W-:Y:S02]  /*253a0*/  FMUL.FTZ R2, R2, R8 ;  /* 0x0000000802027220 */ /* 0x000fe40000410000 */
[----:B------:R-:W-:Y:S01]  /*253b0*/  FFMA.FTZ R16, R14, R16, -R7 ;  /* 0x000000100e107223 */ /* 0x000fe20000010807 */
[----:B------:R-:W-:Y:S01]  /*253c0*/  LOP3.LUT R14, R28, 0xffff0000, RZ, 0xc0, !PT ;  /* 0xffff00001c0e7812 */ /* 0x000fe200078ec0ff */
[----:B------:R-:W-:Y:S02]  /*253d0*/  FFMA.FTZ R5, R15, R32, R5 ;  /* 0x000000200f057223 */ /* 0x000fe40000010005 */
[C---:B------:R-:W-:Y:S02]  /*253e0*/  FFMA.FTZ R15, R12.reuse, R8, -R4 ;  /* 0x000000080c0f7223 */ /* 0x040fe40000010804 */
[----:B------:R-:W-:Y:S01]  /*253f0*/  FFMA.FTZ R8, R12, R26, R2 ;  /* 0x0000001a0c087223 */ /* 0x000fe20000010002 */
[----:B------:R-:W-:Y:S01]  /*25400*/  F2FP.BF16.PACK_AB R12, R22, R35 ;  /* 0x00000023160c723e */ /* 0x000fe200000010ff */
[----:B------:R-:W-:Y:S01]  /*25410*/  FMUL.FTZ R2, R3, R25 ;  /* 0x0000001903027220 */ /* 0x000fe20000410000 */
[----:B------:R-:W-:Y:S01]  /*25420*/  F2FP.BF16.PACK_AB R5, R5, R18 ;  /* 0x000000120505723e */ /* 0x000fe200000010ff */
[----:B------:R-:W-:-:S02]  /*25430*/  FMUL.FTZ R3, R3, R20 ;  /* 0x0000001403037220 */ /* 0x000fc40000410000 */
[C---:B------:R-:W-:Y:S02]  /*25440*/  FMUL.FTZ R7, R0.reuse, R23 ;  /* 0x0000001700077220 */ /* 0x040fe40000410000 */
[----:B------:R-:W-:Y:S02]  /*25450*/  FMUL.FTZ R4, R0, R14 ;  /* 0x0000000e00047220 */ /* 0x000fe40000410000 */
[C---:B------:R-:W-:Y:S02]  /*25460*/  FFMA.FTZ R2, R13.reuse, R20, -R2 ;  /* 0x000000140d027223 */ /* 0x040fe40000010802 */
[----:B------:R-:W-:Y:S01]  /*25470*/  FFMA.FTZ R0, R13, R25, R3 ;  /* 0x000000190d007223 */ /* 0x000fe20000010003 */
[----:B------:R-:W-:Y:S01]  /*25480*/  F2FP.BF16.PACK_AB R13, R17, R19 ;  /* 0x00000013110d723e */ /* 0x000fe200000010ff */
[C---:B------:R-:W-:Y:S01]  /*25490*/  FFMA.FTZ R7, R9.reuse, R14, -R7 ;  /* 0x0000000e09077223 */ /* 0x040fe20000010807 */
        /* <DEDUP_REMOVED lines=8> */
.L_x_5662:
[----:B------:R-:W-:Y:S05]  /*25520*/  BSYNC B0 ;  /* 0x0000000000007941 */ /* 0x000fea0003800000 */
.L_x_5661:
        /* <DEDUP_REMOVED lines=77> */
[----:B------:R-:W-:Y:S02]  /*25a00*/  FFMA.FTZ R30, R25, R15, -R6 ;  /* 0x0000000f191e7223 */ /* 0x000fe40000010806 */
        /* <DEDUP_REMOVED lines=46> */
.L_x_5664:
[----:B------:R-:W-:Y:S05]  /*25cf0*/  BSYNC B0 ;  /* 0x0000000000007941 */ /* 0x000fea0003800000 */
.L_x_5663:
        /* <DEDUP_REMOVED lines=123> */
.L_x_5660:
[----:B------:R-:W-:Y:S05]  /*264b0*/  BSYNC B1 ;  /* 0x0000000000017941 */ /* 0x000fea0003800000 */
.L_x_5659:
[----:B------:R-:W-:Y:S01]  /*264c0*/  IADD3 R0, R69, 0x40, RZ ;  /* 0x0000004045007810 */ /* 0x000fe20007ffe0ff */
[----:B------:R-:W-:Y:S02]  /*264d0*/  IMAD.MOV.U32 R2, RZ, RZ, R116 ;  /* 0x000000ffff027224 */ /* 0x000fe400078e0074 */
[----:B------:R-:W-:Y:S01]  /*264e0*/  IMAD.MOV.U32 R3, RZ, RZ, 0x0 ;  /* 0x00000000ff037424 */ /* 0x000fe200078e00ff */
[----:B------:R-:W-:-:S13]  /*264f0*/  ISETP.GE.AND P0, PT, R0, R71, PT ;  /* 0x000000470000720c */ /* 0x000fda0003f06270 */
[----:B------:R-:W-:Y:S05]  /*26500*/  @P0 RET.REL.NODEC R2 `(_ZN7cutlass13device_kernelIN5flash19enable_sm80_to_sm89INS1_16FlashAttnFwdSm80INS1_25CollectiveMainloopFwdSm80ILi8ELi2ELb0EN4cute5tupleIJNS5_1CILi128EEENS7_ILi64EEENS7_ILi192EEEEEELi192ENS_10bfloat16_tEfNS_4arch4Sm80ELb0ELb1ELb0ELb1ELb1ELb1ELb1ELb1EEENS1_21CollectiveEpilogueFwdINS6_IJS8_SA_S9_EEENS6_IJNS7_ILi1EEESI_SI_EEESC_SE_Li256ELb1ELb1ELb1ELb0EEENS1_36VarlenDynamicPersistentTileSchedulerILi128ELi64ELi256ELi256ELb1ELb1ELb0ELb1ELb0ELb1EEEEEEEEEvNT_6ParamsE) ;  /* 0xfffd9af002000950 */ /* 0x000fea0003c3ffff */
        /* <DEDUP_REMOVED lines=36> */
[----:B------:R-:W-:Y:S02]  /*26750*/  PRMT R31, R98, 0x5432, R2 ;  /* 0x00005432621f7816 */ /* 0x000fe40000000002 */
[C---:B------:R-:W-:Y:S02]  /*26760*/  PRMT R28, R99.reuse, 0x5432, R8 ;  /* 0x00005432631c7816 */ /* 0x040fe40000000008 */
[----:B------:R-:W-:Y:S02]  /*26770*/  PRMT R24, R99, 0x5410, R9 ;  /* 0x0000541063187816 */ /* 0x000fe40000000009 */
[----:B------:R-:W-:-:S02]  /*26780*/  PRMT R22, R96, 0x5410, R17 ;  /* 0x0000541060167816 */ /* 0x000fc40000000011 */
[----:B------:R-:W-:Y:S02]  /*26790*/  PRMT R21, R97, 0x5432, R18 ;  /* 0x0000543261157816 */ /* 0x000fe40000000012 */
[----:B------:R-:W-:Y:S02]  /*267a0*/  SHF.R.U32.HI R3, RZ, 0x10, R61 ;  /* 0x00000010ff037819 */ /* 0x000fe4000001163d */
[----:B------:R-:W-:Y:S01]  /*267b0*/  LOP3.LUT R37, R23, 0xffff0000, RZ, 0xc0, !PT ;  /* 0xffff000017257812 */ /* 0x000fe200078ec0ff */
[----:B------:R-:W-:Y:S01]  /*267c0*/  IMAD.U32 R23, R22, 0x10000, RZ ;  /* 0x0001000016177824 */ /* 0x000fe200078e00ff */
        /* <DEDUP_REMOVED lines=34> */
[----:B------:R-:W-:Y:S02]  /*269f0*/  FMUL.FTZ R6, R8, R22 ;  /* 0x0000001608067220 */ /* 0x000fe40000410000 */
        /* <DEDUP_REMOVED lines=12> */
[C---:B------:R-:W-:Y:S02]  /*26ac0*/  FMUL.FTZ R5, R3.reuse, R25 ;  /* 0x0000001903057220 */ /* 0x040fe40000410000 */
[----:B------:R-:W-:Y:S01]  /*26ad0*/  FFMA.FTZ R19, R18, R12, -R7 ;  /* 0x0000000c12137223 */ /* 0x000fe20000010807 */
        /* <DEDUP_REMOVED lines=23> */
.L_x_5666:
[----:B------:R-:W-:Y:S05]  /*26c50*/  BSYNC B0 ;  /* 0x0000000000007941 */ /* 0x000fea0003800000 */
.L_x_5665:
        /* <DEDUP_REMOVED lines=44> */
[----:B------:R-:W-:Y:S02]  /*26f20*/  PRMT R31, R103, 0x5432, R2 ;  /* 0x00005432671f7816 */ /* 0x000fe40000000002 */
[C---:B------:R-:W-:Y:S02]  /*26f30*/  PRMT R28, R104.reuse, 0x5432, R8 ;  /* 0x00005432681c7816 */ /* 0x040fe40000000008 */
        /* <DEDUP_REMOVED lines=78> */
.L_x_5668:
[----:B------:R-:W-:Y:S05]  /*27420*/  BSYNC B0 ;  /* 0x0000000000007941 */ /* 0x000fea0003800000 */
.L_x_5667:
[----:B-1----:R-:W-:Y:S01]  /*27430*/  IADD3 R4, R68, 0x40, RZ ;  /* 0x0000004044047810 */ /* 0x002fe20007ffe0ff */
[----:B------:R-:W-:Y:S02]  /*27440*/  IMAD.MOV.U32 R2, RZ, RZ, R116 ;  /* 0x000000ffff027224 */ /* 0x000fe400078e0074 */
[----:B------:R-:W-:Y:S01]  /*27450*/  IMAD.MOV.U32 R3, RZ, RZ, 0x0 ;  /* 0x00000000ff037424 */ /* 0x000fe200078e00ff */
[----:B------:R-:W-:-:S13]  /*27460*/  ISETP.GE.AND P0, PT, R4, R29, PT ;  /* 0x0000001d0400720c */ /* 0x000fda0003f06270 */
[----:B------:R-:W-:Y:S05]  /*27470*/  @P0 RET.REL.NODEC R2 `(_ZN7cutlass13device_kernelIN5flash19enable_sm80_to_sm89INS1_16FlashAttnFwdSm80INS1_25CollectiveMainloopFwdSm80ILi8ELi2ELb0EN4cute5tupleIJNS5_1CILi128EEENS7_ILi64EEENS7_ILi192EEEEEELi192ENS_10bfloat16_tEfNS_4arch4Sm80ELb0ELb1ELb0ELb1ELb1ELb1ELb1ELb1EEENS1_21CollectiveEpilogueFwdINS6_IJS8_SA_S9_EEENS6_IJNS7_ILi1EEESI_SI_EEESC_SE_Li256ELb1ELb1ELb1ELb0EEENS1_36VarlenDynamicPersistentTileSchedulerILi128ELi64ELi256ELi256ELb1ELb1ELb0ELb1ELb0ELb1EEEEEEEEEvNT_6ParamsE) ;  /* 0xfffd8b8002000950 */ /* 0x000fea0003c3ffff */
        /* <DEDUP_REMOVED lines=35> */
[C---:B------:R-:W-:Y:S01]  /*276b0*/  IMAD.U32 R34, R22.reuse, 0x10000, RZ ;  /* 0x0001000016227824 */ /* 0x040fe200078e00ff */
        /* <DEDUP_REMOVED lines=10> */
[C---:B------:R-:W-:Y:S02]  /*27760*/  PRMT R20, R113.reuse, 0x5432, R20 ;  /* 0x0000543271147816 */ /* 0x040fe40000000014 */
        /* <DEDUP_REMOVED lines=29> */
[C---:B------:R-:W-:Y:S02]  /*27940*/  FFMA.FTZ R29, R25.reuse, R29, -R5 ;  /* 0x0000001d191d7223 */ /* 0x040fe40000010805 */
        /* <DEDUP_REMOVED lines=27> */
[----:B------:R-:W-:Y:S02]  /*27b00*/  FMUL.FTZ R7, R6, R23 ;  /* 0x0000001706077220 */ /* 0x000fe40000410000 */
        /* <DEDUP_REMOVED lines=17> */
[----:B------:R-:W-:Y:S05]  /*27c20*/  RET.REL.NODEC R2 `(_ZN7cutlass13device_kernelIN5flash19enable_sm80_to_sm89INS1_16FlashAttnFwdSm80INS1_25CollectiveMainloopFwdSm80ILi8ELi2ELb0EN4cute5tupleIJNS5_1CILi128EEENS7_ILi64EEENS7_ILi192EEEEEELi192ENS_10bfloat16_tEfNS_4arch4Sm80ELb0ELb1ELb0ELb1ELb1ELb1ELb1ELb1EEENS1_21CollectiveEpilogueFwdINS6_IJS8_SA_S9_EEENS6_IJNS7_ILi1EEESI_SI_EEESC_SE_Li256ELb1ELb1ELb1ELb0EEENS1_36VarlenDynamicPersistentTileSchedulerILi128ELi64ELi256ELi256ELb1ELb1ELb0ELb1ELb0ELb1EEEEEEEEEvNT_6ParamsE) ;  /* 0xfffd83d002007950 */ /* 0x000fea0003c3ffff */
.L_x_5621:
[----:B------:R-:W-:Y:S01]  /*27c30*/  IMAD.MOV.U32 R35, RZ, RZ, R37 ;  /* 0x000000ffff237224 */ /* 0x000fe200078e0025 */
[----:B------:R-:W-:Y:S01]  /*27c40*/  MOV R34, 0x1c1f ;  /* 0x00001c1f00227802 */ /* 0x000fe20000000f00 */
[----:B------:R-:W-:Y:S01]  /*27c50*/  IMAD.MOV.U32 R2, RZ, RZ, RZ ;  /* 0x000000ffff027224 */ /* 0x000fe200078e00ff */
[----:B------:R-:W-:Y:S02]  /*27c60*/  MOV R184, 0xffffffff ;  /* 0xffffffff00b87802 */ /* 0x000fe40000000f00 */
[----:B------:R-:W-:Y:S02]  /*27c70*/  MOV R3, 0x27c90 ;  /* 0x00027c9000037802 */ /* 0x000fe40000000f00 */
[----:B------:R-:W-:Y:S05]  /*27c80*/  CALL.REL.NOINC `($__internal_91_$__cuda_sm70_shflsync_idx_p) ;  /* 0x0000077000007944 */ /* 0x000fea0003c00000 */
[----:B------:R-:W-:Y:S01]  /*27c90*/  MOV R5, R185 ;  /* 0x000000b900057202 */ /* 0x000fe20000000f00 */
[----:B------:R-:W-:Y:S05]  /*27ca0*/  BRA `(.L_x_5669) ;  /* 0xffff886000007947 */ /* 0x000fea000383ffff */
.L_x_5622:
[----:B------:R-:W-:Y:S01]  /*27cb0*/  IMAD.MOV.U32 R35, RZ, RZ, R42 ;  /* 0x000000ffff237224 */ /* 0x000fe200078e002a */
[----:B------:R-:W-:Y:S01]  /*27cc0*/  MOV R34, 0x1c1f ;  /* 0x00001c1f00227802 */ /* 0x000fe20000000f00 */
[----:B------:R-:W-:Y:S01]  /*27cd0*/  IMAD.MOV.U32 R2, RZ, RZ, RZ ;  /* 0x000000ffff027224 */ /* 0x000fe200078e00ff */
[----:B------:R-:W-:-:S02]  /*27ce0*/  MOV R184, 0xffffffff ;  /* 0xffffffff00b87802 */ /* 0x000fc40000000f00 */
[----:B------:R-:W-:Y:S02]  /*27cf0*/  MOV R3, 0x27d10 ;  /* 0x00027d1000037802 */ /* 0x000fe40000000f00 */
[----:B-12---:R-:W-:Y:S05]  /*27d00*/  CALL.REL.NOINC `($__internal_91_$__cuda_sm70_shflsync_idx_p) ;  /* 0x000006f000007944 */ /* 0x006fea0003c00000 */
[----:B------:R-:W-:Y:S01]  /*27d10*/  IMAD.MOV.U32 R35, RZ, RZ, R36 ;  /* 0x000000ffff237224 */ /* 0x000fe200078e0024 */
[----:B------:R-:W-:Y:S01]  /*27d20*/  MOV R2, RZ ;  /* 0x000000ff00027202 */ /* 0x000fe20000000f00 */
[----:B------:R-:W-:Y:S01]  /*27d30*/  IMAD.MOV.U32 R34, RZ, RZ, 0x1c1f ;  /* 0x00001c1fff227424 */ /* 0x000fe200078e00ff */
[----:B------:R-:W-:Y:S01]  /*27d40*/  MOV R184, 0xffffffff ;  /* 0xffffffff00b87802 */ /* 0x000fe20000000f00 */
[----:B------:R-:W-:Y:S01]  /*27d50*/  IMAD.MOV.U32 R4, RZ, RZ, R185 ;  /* 0x000000ffff047224 */ /* 0x000fe200078e00b9 */
[----:B------:R-:W-:Y:S02]  /*27d60*/  MOV R3, 0x27d80 ;  /* 0x00027d8000037802 */ /* 0x000fe40000000f00 */
[----:B------:R-:W-:Y:S05]  /*27d70*/  CALL.REL.NOINC `($__internal_91_$__cuda_sm70_shflsync_idx_p) ;  /* 0x0000068000007944 */ /* 0x000fea0003c00000 */
[----:B------:R-:W-:Y:S01]  /*27d80*/  IMAD.MOV.U32 R6, RZ, RZ, R185 ;  /* 0x000000ffff067224 */ /* 0x000fe200078e00b9 */
[----:B------:R-:W-:Y:S01]  /*27d90*/  MOV R35, R43 ;  /* 0x0000002b00237202 */ /* 0x000fe20000000f00 */
[----:B------:R-:W-:Y:S01]  /*27da0*/  IMAD.MOV.U32 R2, RZ, RZ, RZ ;  /* 0x000000ffff027224 */ /* 0x000fe200078e00ff */
[----:B------:R-:W-:Y:S01]  /*27db0*/  MOV R34, 0x1c1f ;  /* 0x00001c1f00227802 */ /* 0x000fe20000000f00 */
[----:B------:R-:W-:Y:S01]  /*27dc0*/  IMAD.MOV.U32 R184, RZ, RZ, -0x1 ;  /* 0xffffffffffb87424 */ /* 0x000fe200078e00ff */
[----:B------:R-:W-:-:S02]  /*27dd0*/  MOV R3, 0x27df0 ;  /* 0x00027df000037802 */ /* 0x000fc40000000f00 */
[----:B------:R-:W-:Y:S05]  /*27de0*/  CALL.REL.NOINC `($__internal_91_$__cuda_sm70_shflsync_idx_p) ;  /* 0x0000061000007944 */ /* 0x000fea0003c00000 */
[----:B------:R-:W-:Y:S01]  /*27df0*/  MOV R2, R185 ;  /* 0x000000b900027202 */ /* 0x000fe20000000f00 */
[----:B------:R-:W-:Y:S05]  /*27e00*/  BRA `(.L_x_5670) ;  /* 0xffff874000007947 */ /* 0x000fea000383ffff */
.L_x_5625:
[----:B------:R-:W-:Y:S01]  /*27e10*/  IMAD.MOV.U32 R35, RZ, RZ, R37 ;  /* 0x000000ffff237224 */ /* 0x000fe200078e0025 */
[----:B------:R-:W-:Y:S01]  /*27e20*/  MOV R34, 0x1c1f ;  /* 0x00001c1f00227802 */ /* 0x000fe20000000f00 */
[----:B------:R-:W-:Y:S01]  /*27e30*/  IMAD.MOV.U32 R2, RZ, RZ, 0x1 ;  /* 0x00000001ff027424 */ /* 0x000fe200078e00ff */
[----:B------:R-:W-:-:S02]  /*27e40*/  MOV R184, 0xffffffff ;  /* 0xffffffff00b87802 */ /* 0x000fc40000000f00 */
[----:B------:R-:W-:Y:S02]  /*27e50*/  MOV R3, 0x27e70 ;  /* 0x00027e7000037802 */ /* 0x000fe40000000f00 */
[----:B---3--:R-:W-:Y:S05]  /*27e60*/  CALL.REL.NOINC `($__internal_91_$__cuda_sm70_shflsync_idx_p) ;  /* 0x0000059000007944 */ /* 0x008fea0003c00000 */
[----:B------:R-:W-:Y:S01]  /*27e70*/  IMAD.MOV.U32 R5, RZ, RZ, R185 ;  /* 0x000000ffff057224 */ /* 0x000fe200078e00b9 */
[----:B------:R-:W-:Y:S01]  /*27e80*/  MOV R35, R42 ;  /* 0x0000002a00237202 */ /* 0x000fe20000000f00 */
[----:B------:R-:W-:Y:S01]  /*27e90*/  IMAD.MOV.U32 R2, RZ, RZ, 0x1 ;  /* 0x00000001ff027424 */ /* 0x000fe200078e00ff */
[----:B------:R-:W-:Y:S01]  /*27ea0*/  MOV R34, 0x1c1f ;  /* 0x00001c1f00227802 */ /* 0x000fe20000000f00 */
[----:B------:R-:W-:Y:S01]  /*27eb0*/  IMAD.MOV.U32 R184, RZ, RZ, -0x1 ;  /* 0xffffffffffb87424 */ /* 0x000fe200078e00ff */
[----:B------:R-:W-:Y:S02]  /*27ec0*/  MOV R3, 0x27ee0 ;  /* 0x00027ee000037802 */ /* 0x000fe40000000f00 */
[----:B------:R-:W-:Y:S05]  /*27ed0*/  CALL.REL.NOINC `($__internal_91_$__cuda_sm70_shflsync_idx_p) ;  /* 0x0000052000007944 */ /* 0x000fea0003c00000 */
[----:B------:R-:W-:Y:S01]  /*27ee0*/  IMAD.MOV.U32 R35, RZ, RZ, R36 ;  /* 0x000000ffff237224 */ /* 0x000fe200078e0024 */
[----:B------:R-:W-:Y:S01]  /*27ef0*/  MOV R2, 0x1 ;  /* 0x0000000100027802 */ /* 0x000fe20000000f00 */
[----:B------:R-:W-:Y:S01]  /*27f00*/  IMAD.MOV.U32 R34, RZ, RZ, 0x1c1f ;  /* 0x00001c1fff227424 */ /* 0x000fe200078e00ff */
[----:B------:R-:W-:Y:S01]  /*27f10*/  MOV R184, 0xffffffff ;  /* 0xffffffff00b87802 */ /* 0x000fe20000000f00 */
[----:B------:R-:W-:Y:S01]  /*27f20*/  IMAD.MOV.U32 R4, RZ, RZ, R185 ;  /* 0x000000ffff047224 */ /* 0x000fe200078e00b9 */
[----:B------:R-:W-:-:S02]  /*27f30*/  MOV R3, 0x27f50 ;  /* 0x00027f5000037802 */ /* 0x000fc40000000f00 */
[----:B------:R-:W-:Y:S05]  /*27f40*/  CALL.REL.NOINC `($__internal_91_$__cuda_sm70_shflsync_idx_p) ;  /* 0x000004b000007944 */ /* 0x000fea0003c00000 */
        /* <DEDUP_REMOVED lines=9> */
.L_x_5652:
        /* <DEDUP_REMOVED lines=8> */
.L_x_5653:
[----:B------:R-:W-:Y:S01]  /*28060*/  IMAD.MOV.U32 R35, RZ, RZ, R25 ;  /* 0x000000ffff237224 */ /* 0x000fe200078e0019 */
[----:B------:R-:W-:Y:S01]  /*28070*/  MOV R34, 0x1c1f ;  /* 0x00001c1f00227802 */ /* 0x000fe20000000f00 */
[----:B------:R-:W-:Y:S01]  /*28080*/  IMAD.MOV.U32 R2, RZ, RZ, RZ ;  /* 0x000000ffff027224 */ /* 0x000fe200078e00ff */
[----:B------:R-:W-:Y:S02]  /*28090*/  MOV R184, 0xffffffff ;  /* 0xffffffff00b87802 */ /* 0x000fe40000000f00 */
[----:B------:R-:W-:Y:S02]  /*280a0*/  MOV R3, 0x280c0 ;  /* 0x000280c000037802 */ /* 0x000fe40000000f00 */
[----:B-12---:R-:W-:Y:S05]  /*280b0*/  CALL.REL.NOINC `($__internal_91_$__cuda_sm70_shflsync_idx_p) ;  /* 0x0000034000007944 */ /* 0x006fea0003c00000 */
[----:B------:R-:W-:Y:S01]  /*280c0*/  IMAD.MOV.U32 R35, RZ, RZ, R22 ;  /* 0x000000ffff237224 */ /* 0x000fe200078e0016 */
[----:B------:R-:W-:Y:S01]  /*280d0*/  MOV R34, 0x1c1f ;  /* 0x00001c1f00227802 */ /* 0x000fe20000000f00 */
[----:B------:R-:W-:Y:S01]  /*280e0*/  IMAD.MOV.U32 R2, RZ, RZ, RZ ;  /* 0x000000ffff027224 */ /* 0x000fe200078e00ff */
[----:B------:R-:W-:Y:S01]  /*280f0*/  MOV R8, R185 ;  /* 0x000000b900087202 */ /* 0x000fe20000000f00 */
[----:B------:R-:W-:Y:S01]  /*28100*/  IMAD.MOV.U32 R184, RZ, RZ, -0x1 ;  /* 0xffffffffffb87424 */ /* 0x000fe200078e00ff */
[----:B------:R-:W-:-:S02]  /*28110*/  MOV R9, R0 ;  /* 0x0000000000097202 */ /* 0x000fc40000000f00 */
[----:B------:R-:W-:Y:S02]  /*28120*/  MOV R3, 0x28140 ;  /* 0x0002814000037802 */ /* 0x000fe40000000f00 */
[----:B------:R-:W-:Y:S05]  /*28130*/  CALL.REL.NOINC `($__internal_91_$__cuda_sm70_shflsync_idx_p) ;  /* 0x000002c000007944 */ /* 0x000fea0003c00000 */
[----:B------:R-:W-:Y:S01]  /*28140*/  IMAD.MOV.U32 R16, RZ, RZ, R185 ;  /* 0x000000ffff107224 */ /* 0x000fe200078e00b9 */
[----:B------:R-:W-:Y:S01]  /*28150*/  MOV R35, R30 ;  /* 0x0000001e00237202 */ /* 0x000fe20000000f00 */
[----:B------:R-:W-:Y:S01]  /*28160*/  IMAD.MOV.U32 R2, RZ, RZ, RZ ;  /* 0x000000ffff027224 */ /* 0x000fe200078e00ff */
[----:B------:R-:W-:Y:S01]  /*28170*/  MOV R34, 0x1c1f ;  /* 0x00001c1f00227802 */ /* 0x000fe20000000f00 */
[----:B------:R-:W-:Y:S01]  /*28180*/  IMAD.MOV.U32 R184, RZ, RZ, -0x1 ;  /* 0xffffffffffb87424 */ /* 0x000fe200078e00ff */
[----:B------:R-:W-:Y:S02]  /*28190*/  MOV R3, 0x281b0 ;  /* 0x000281b000037802 */ /* 0x000fe40000000f00 */
[----:B------:R-:W-:Y:S05]  /*281a0*/  CALL.REL.NOINC `($__internal_91_$__cuda_sm70_shflsync_idx_p) ;  /* 0x0000025000007944 */ /* 0x000fea0003c00000 */
[----:B------:R-:W-:Y:S01]  /*281b0*/  MOV R2, R185 ;  /* 0x000000b900027202 */ /* 0x000fe20000000f00 */
[----:B------:R-:W-:Y:S05]  /*281c0*/  BRA `(.L_x_5673) ;  /* 0xffffbfb000007947 */ /* 0x000fea000383ffff */
.L_x_5656:
[----:B------:R-:W-:Y:S01]  /*281d0*/  IMAD.MOV.U32 R35, RZ, RZ, R23 ;  /* 0x000000ffff237224 */ /* 0x000fe200078e0017 */
[----:B------:R-:W-:Y:S01]  /*281e0*/  MOV R34, 0x1c1f ;  /* 0x00001c1f00227802 */ /* 0x000fe20000000f00 */
[----:B------:R-:W-:Y:S01]  /*281f0*/  IMAD.MOV.U32 R2, RZ, RZ, 0x1 ;  /* 0x00000001ff027424 */ /* 0x000fe200078e00ff */
[----:B------:R-:W-:Y:S02]  /*28200*/  MOV R184, 0xffffffff ;  /* 0xffffffff00b87802 */ /* 0x000fe40000000f00 */
[----:B------:R-:W-:-:S02]  /*28210*/  MOV R3, 0x28230 ;  /* 0x0002823000037802 */ /* 0x000fc40000000f00 */
[----:B---3--:R-:W-:Y:S05]  /*28220*/  CALL.REL.NOINC `($__internal_91_$__cuda_sm70_shflsync_idx_p) ;  /* 0x000001d000007944 */ /* 0x008fea0003c00000 */
[----:B------:R-:W-:Y:S01]  /*28230*/  IMAD.MOV.U32 R0, RZ, RZ, R185 ;  /* 0x000000ffff007224 */ /* 0x000fe200078e00b9 */
[----:B------:R-:W-:Y:S01]  /*28240*/  MOV R35, R25 ;  /* 0x0000001900237202 */ /* 0x000fe20000000f00 */
[----:B------:R-:W-:Y:S01]  /*28250*/  IMAD.MOV.U32 R2, RZ, RZ, 0x1 ;  /* 0x00000001ff027424 */ /* 0x000fe200078e00ff */
[----:B------:R-:W-:Y:S01]  /*28260*/  MOV R34, 0x1c1f ;  /* 0x00001c1f00227802 */ /* 0x000fe20000000f00 */
[----:B------:R-:W-:Y:S01]  /*28270*/  IMAD.MOV.U32 R184, RZ, RZ, -0x1 ;  /* 0xffffffffffb87424 */ /* 0x000fe200078e00ff */
[----:B------:R-:W-:-:S02]  /*28280*/  MOV R3, 0x282a0 ;  /* 0x000282a000037802 */ /* 0x000fc40000000f00 */
[----:B------:R-:W-:Y:S05]  /*28290*/  CALL.REL.NOINC `($__internal_91_$__cuda_sm70_shflsync_idx_p) ;  /* 0x0000016000007944 */ /* 0x000fea0003c00000 */
[----:B------:R-:W-:Y:S01]  /*282a0*/  IMAD.MOV.U32 R35, RZ, RZ, R22 ;  /* 0x000000ffff237224 */ /* 0x000fe200078e0016 */
[----:B------:R-:W-:Y:S01]  /*282b0*/  MOV R34, 0x1c1f ;  /* 0x00001c1f00227802 */ /* 0x000fe20000000f00 */
[----:B------:R-:W-:Y:S01]  /*282c0*/  IMAD.MOV.U32 R2, RZ, RZ, 0x1 ;  /* 0x00000001ff027424 */ /* 0x000fe200078e00ff */
[----:B------:R-:W-:Y:S01]  /*282d0*/  MOV R8, R185 ;  /* 0x000000b900087202 */ /* 0x000fe20000000f00 */
[----:B------:R-:W-:Y:S01]  /*282e0*/  IMAD.MOV.U32 R184, RZ, RZ, -0x1 ;  /* 0xffffffffffb87424 */ /* 0x000fe200078e00ff */
[----:B------:R-:W-:-:S02]  /*282f0*/  MOV R9, R0 ;  /* 0x0000000000097202 */ /* 0x000fc40000000f00 */
        /* <DEDUP_REMOVED lines=11> */
        .weak           $__internal_90_$__cuda_sm70_shflsync_bfly_p
        .type           $__internal_90_$__cuda_sm70_shflsync_bfly_p,@function
        .size           $__internal_90_$__cuda_sm70_shflsync_bfly_p,($__internal_91_$__cuda_sm70_shflsync_idx_p - $__internal_90_$__cuda_sm70_shflsync_bfly_p)
$__internal_90_$__cuda_sm70_shflsync_bfly_p:
[----:B------:R-:W-:Y:S04]  /*283b0*/  WARPSYNC R207 ;  /* 0x000000cf00007348 */ /* 0x000fe80003800000 */
[----:B------:R1:W2:Y:S02]  /*283c0*/  SHFL.BFLY PT, R9, R2, R9, R245 ;  /* 0x0c00000902097389 */ /* 0x0002a400000e00f5 */
[----:B-1----:R-:W-:-:S02]  /*283d0*/  MOV R2, R3 ;  /* 0x0000000300027202 */ /* 0x002fc40000000f00 */
[----:B------:R-:W-:-:S04]  /*283e0*/  MOV R3, 0x0 ;  /* 0x0000000000037802 */ /* 0x000fc80000000f00 */
[----:B--2---:R-:W-:Y:S05]  /*283f0*/  RET.REL.NODEC R2 `(_ZN7cutlass13device_kernelIN5flash19enable_sm80_to_sm89INS1_16FlashAttnFwdSm80INS1_25CollectiveMainloopFwdSm80ILi8ELi2ELb0EN4cute5tupleIJNS5_1CILi128EEENS7_ILi64EEENS7_ILi192EEEEEELi192ENS_10bfloat16_tEfNS_4arch4Sm80ELb0ELb1ELb0ELb1ELb1ELb1ELb1ELb1EEENS1_21CollectiveEpilogueFwdINS6_IJS8_SA_S9_EEENS6_IJNS7_ILi1EEESI_SI_EEESC_SE_Li256ELb1ELb1ELb1ELb0EEENS1_36VarlenDynamicPersistentTileSchedulerILi128ELi64ELi256ELi256ELb1ELb1ELb0ELb1ELb0ELb1EEEEEEEEEvNT_6ParamsE) ;  /* 0xfffd7c0002007950 */ /* 0x004fea0003c3ffff */
        .weak           $__internal_91_$__cuda_sm70_shflsync_idx_p
        .type           $__internal_91_$__cuda_sm70_shflsync_idx_p,@function
        .size           $__internal_91_$__cuda_sm70_shflsync_idx_p,($__internal_92_$__cuda_sm70_shflsync_up_p - $__internal_91_$__cuda_sm70_shflsync_idx_p)
$__internal_91_$__cuda_sm70_shflsync_idx_p:
[----:B------:R-:W-:Y:S04]  /*28400*/  WARPSYNC R184 ;  /* 0x000000b800007348 */ /* 0x000fe80003800000 */
[----:B------:R1:W2:Y:S02]  /*28410*/  SHFL.IDX PT, R185, R35, R2, R34 ;  /* 0x0000000223b97389 */ /* 0x0002a400000e0022 */
[----:B-1----:R-:W-:Y:S02]  /*28420*/  MOV R2, R3 ;  /* 0x0000000300027202 */ /* 0x002fe40000000f00 */
[----:B------:R-:W-:-:S04]  /*28430*/  MOV R3, 0x0 ;  /* 0x0000000000037802 */ /* 0x000fc80000000f00 */
[----:B--2---:R-:W-:Y:S05]  /*28440*/  RET.REL.NODEC R2 `(_ZN7cutlass13device_kernelIN5flash19enable_sm80_to_sm89INS1_16FlashAttnFwdSm80INS1_25CollectiveMainloopFwdSm80ILi8ELi2ELb0EN4cute5tupleIJNS5_1CILi128EEENS7_ILi64EEENS7_ILi192EEEEEELi192ENS_10bfloat16_tEfNS_4arch4Sm80ELb0ELb1ELb0ELb1ELb1ELb1ELb1ELb1EEENS1_21CollectiveEpilogueFwdINS6_IJS8_SA_S9_EEENS6_IJNS7_ILi1EEESI_SI_EEESC_SE_Li256ELb1ELb1ELb1ELb0EEENS1_36VarlenDynamicPersistentTileSchedulerILi128ELi64ELi256ELi256ELb1ELb1ELb0ELb1ELb0ELb1EEEEEEEEEvNT_6ParamsE) ;  /* 0xfffd7bb002007950 */ /* 0x004fea0003c3ffff */
        .weak           $__internal_92_$__cuda_sm70_shflsync_up_p
        .type           $__internal_92_$__cuda_sm70_shflsync_up_p,@function
        .size           $__internal_92_$__cuda_sm70_shflsync_up_p,($__internal_93_$__cuda_sm70_votesync_ballot - $__internal_92_$__cuda_sm70_shflsync_up_p)
$__internal_92_$__cuda_sm70_shflsync_up_p:
[----:B------:R-:W-:Y:S02]  /*28450*/  MOV R4, RZ ;  /* 0x000000ff00047202 */ /* 0x000fe40000000f00 */
[----:B------:R-:W-:-:S04]  /*28460*/  MOV R12, 0xffffffff ;  /* 0xffffffff000c7802 */ /* 0x000fc80000000f00 */
[----:B------:R-:W-:Y:S04]  /*28470*/  WARPSYNC R12 ;  /* 0x0000000c00007348 */ /* 0x000fe80003800000 */
[----:B------:R1:W2:Y:S02]  /*28480*/  SHFL.UP PT, R4, R0, R3, R4 ;  /* 0x0400000300047389 */ /* 0x0002a400000e0004 */
[----:B-1----:R-:W-:-:S04]  /*28490*/  MOV R3, 0x0 ;  /* 0x0000000000037802 */ /* 0x002fc80000000f00 */
[----:B--2---:R-:W-:Y:S05]  /*284a0*/  RET.REL.NODEC R2 `(_ZN7cutlass13device_kernelIN5flash19enable_sm80_to_sm89INS1_16FlashAttnFwdSm80INS1_25CollectiveMainloopFwdSm80ILi8ELi2ELb0EN4cute5tupleIJNS5_1CILi128EEENS7_ILi64EEENS7_ILi192EEEEEELi192ENS_10bfloat16_tEfNS_4arch4Sm80ELb0ELb1ELb0ELb1ELb1ELb1ELb1ELb1EEENS1_21CollectiveEpilogueFwdINS6_IJS8_SA_S9_EEENS6_IJNS7_ILi1EEESI_SI_EEESC_SE_Li256ELb1ELb1ELb1ELb0EEENS1_36VarlenDynamicPersistentTileSchedulerILi128ELi64ELi256ELi256ELb1ELb1ELb0ELb1ELb0ELb1EEEEEEEEEvNT_6ParamsE) ;  /* 0xfffd7b5002007950 */ /* 0x004fea0003c3ffff */
        .weak           $__internal_93_$__cuda_sm70_votesync_ballot
        .type           $__internal_93_$__cuda_sm70_votesync_ballot,@function
        .size           $__internal_93_$__cuda_sm70_votesync_ballot,(.L_x_6335 - $__internal_93_$__cuda_sm70_votesync_ballot)
$__internal_93_$__cuda_sm70_votesync_ballot:
[----:B------:R-:W-:Y:S01]  /*284b0*/  ISETP.NE.U32.AND P0, PT, R0, 0x1, PT ;  /* 0x000000010000780c */ /* 0x000fe20003f05070 */
[----:B------:R-:W-:-:S04]  /*284c0*/  IMAD.MOV.U32 R3, RZ, RZ, -0x1 ;  /* 0xffffffffff037424 */ /* 0x000fc800078e00ff */
[----:B------:R-:W-:Y:S08]  /*284d0*/  WARPSYNC R3 ;  /* 0x0000000300007348 */ /* 0x000ff00003800000 */
[----:B------:R-:W-:-:S04]  /*284e0*/  VOTE.ANY R0, PT, !P0 ;  /* 0x0000000000007806 */ /* 0x000fc800040e0100 */
[----:B------:R-:W-:Y:S01]  /*284f0*/  LOP3.LUT R0, R0, R3, RZ, 0xc0, !PT ;  /* 0x0000000300007212 */ /* 0x000fe200078ec0ff */
[----:B------:R-:W-:-:S04]  /*28500*/  IMAD.MOV.U32 R3, RZ, RZ, 0x0 ;  /* 0x00000000ff037424 */ /* 0x000fc800078e00ff */
[----:B------:R-:W-:Y:S05]  /*28510*/  RET.REL.NODEC R2 `(_ZN7cutlass13device_kernelIN5flash19enable_sm80_to_sm89INS1_16FlashAttnFwdSm80INS1_25CollectiveMainloopFwdSm80ILi8ELi2ELb0EN4cute5tupleIJNS5_1CILi128EEENS7_ILi64EEENS7_ILi192EEEEEELi192ENS_10bfloat16_tEfNS_4arch4Sm80ELb0ELb1ELb0ELb1ELb1ELb1ELb1ELb1EEENS1_21CollectiveEpilogueFwdINS6_IJS8_SA_S9_EEENS6_IJNS7_ILi1EEESI_SI_EEESC_SE_Li256ELb1ELb1ELb1ELb0EEENS1_36VarlenDynamicPersistentTileSchedulerILi128ELi64ELi256ELi256ELb1ELb1ELb0ELb1ELb0ELb1EEEEEEEEEvNT_6ParamsE) ;  /* 0xfffd7ae002007950 */ /* 0x000fea0003c3ffff */
.L_x_5675:
        /* <DEDUP_REMOVED lines=14> */
.L_x_6335:


//--------------------- .text._ZN7cutlass13device_kernelIN5flash19enable_sm80_to_sm89INS1_16FlashAttnFwdSm80INS1_25CollectiveMainloopFwdSm80ILi8ELi2ELb0EN4cute5tupleIJNS5_1CILi128EEENS7_ILi64EEENS7_ILi192EEEEEELi192ENS_10bfloat16_tEfNS_4arch4Sm80ELb1ELb0ELb0ELb0ELb1ELb0ELb1ELb1EEENS1_21CollectiveEpilogueFwdINS6_IJS8_SA_S9_EEENS6_IJNS7_ILi1EEESI_SI_EEESC_SE_Li256ELb0ELb1ELb1ELb0EEENS1_30DynamicPersistentTileSchedulerILi256ELi256ELb1ELb1ELb0EEEEEEEEEvNT_6ParamsE --------------------------
	.section	.text._ZN7cutlass13device_kernelIN5flash19enable_sm80_to_sm89INS1_16FlashAttnFwdSm80INS1_25CollectiveMainloopFwdSm80ILi8ELi2ELb0EN4cute5tupleIJNS5_1CILi128EEENS7_ILi64EEENS7_ILi192EEEEEELi192ENS_10bfloat16_tEfNS_4arch4Sm80ELb1ELb0ELb0ELb0ELb1ELb0ELb1ELb1EEENS1_21CollectiveEpilogueFwdINS6_IJS8_SA_S9_EEENS6_IJNS7_ILi1EEESI_SI_EEESC_SE_Li256ELb0ELb1ELb1ELb0EEENS1_30DynamicPersistentTileSchedulerILi256ELi256ELb1ELb1ELb0EEEEEEEEEvNT_6ParamsE,"ax",@progbits
	.sectioninfo	@"SHI_REGISTERS=255"
	.align	128
.text._ZN7cutlass13device_kernelIN5flash19enable_sm80_to_sm89INS1_16FlashAttnFwdSm80INS1_25CollectiveMainloopFwdSm80ILi8ELi2ELb0EN4cute5tupleIJNS5_1CILi128EEENS7_ILi64EEENS7_ILi192EEEEEELi192ENS_10bfloat16_tEfNS_4arch4Sm80ELb1ELb0ELb0ELb0ELb1ELb0ELb1ELb1EEENS1_21CollectiveEpilogueFwdINS6_IJS8_SA_S9_EEENS6_IJNS7_ILi1EEESI_SI_EEESC_SE_Li256ELb0ELb1ELb1ELb0EEENS1_30DynamicPersistentTileSchedulerILi256ELi256ELb1ELb1ELb0EEEEEEEEEvNT_6ParamsE:
        .type           _ZN7cutlass13device_kernelIN5flash19enable_sm80_to_sm89INS1_16FlashAttnFwdSm80INS1_25CollectiveMainloopFwdSm80ILi8ELi2ELb0EN4cute5tupleIJNS5_1CILi128EEENS7_ILi64EEENS7_ILi192EEEEEELi192ENS_10bfloat16_tEfNS_4arch4Sm80ELb1ELb0ELb0ELb0ELb1ELb0ELb1ELb1EEENS1_21CollectiveEpilogueFwdINS6_IJS8_SA_S9_EEENS6_IJNS7_ILi1EEESI_SI_EEESC_SE_Li256ELb0ELb1ELb1ELb0EEENS1_30DynamicPersistentTileSchedulerILi256ELi256ELb1ELb1ELb0EEEEEEEEEvNT_6ParamsE,@function
        .size           _ZN7cutlass13device_kernelIN5flash19enable_sm80_to_sm89INS1_16FlashAttnFwdSm80INS1_25CollectiveMainloopFwdSm80ILi8ELi2ELb0EN4cute5tupleIJNS5_1CILi128EEENS7_ILi64EEENS7_ILi192EEEEEELi192ENS_10bfloat16_tEfNS_4arch4Sm80ELb1ELb0ELb0ELb0ELb1ELb0ELb1ELb1EEENS1_21CollectiveEpilogueFwdINS6_IJS8_SA_S9_EEENS6_IJNS7_ILi1EEESI_SI_EEESC_SE_Li256ELb0ELb1ELb1ELb0EEENS1_30DynamicPersistentTileSchedulerILi256ELi256ELb1ELb1ELb0EEEEEEEEEvNT_6ParamsE,(.L_x_6341 - _ZN7cutlass13device_kernelIN5flash19enable_sm80_to_sm89INS1_16FlashAttnFwdSm80INS1_25CollectiveMainloopFwdSm80ILi8ELi2ELb0EN4cute5tupleIJNS5_1CILi128EEENS7_ILi64EEENS7_ILi192EEEEEELi192ENS_10bfloat16_tEfNS_4arch4Sm80ELb1ELb0ELb0ELb0ELb1ELb0ELb1ELb1EEENS1_21CollectiveEpilogueFwdINS6_IJS8_SA_S9_EEENS6_IJNS7_ILi1EEESI_SI_EEESC_SE_Li256ELb0ELb1ELb1ELb0EEENS1_30DynamicPersistentTileSchedulerILi256ELi256ELb1ELb1ELb0EEEEEEEEEvNT_6ParamsE)
        .other          _ZN7cutlass13device_kernelIN5flash19enable_sm80_to_sm89INS1_16FlashAttnFwdSm80INS1_25CollectiveMainloopFwdSm80ILi8ELi2ELb0EN4cute5tupleIJNS5_1CILi128EEENS7_ILi64EEENS7_ILi192EEEEEELi192ENS_10bfloat16_tEfNS_4arch4Sm80ELb1ELb0ELb0ELb0ELb1ELb0ELb1ELb1EEENS1_21CollectiveEpilogueFwdINS6_IJS8_SA_S9_EEENS6_IJNS7_ILi1EEESI_SI_EEESC_SE_Li256ELb0ELb1ELb1ELb0EEENS1_30DynamicPersistentTileSchedulerILi256ELi256ELb1ELb1ELb0EEEEEEEEEvNT_6ParamsE,@"STO_CUDA_ENTRY STV_DEFAULT"
_ZN7cutlass13device_kernelIN5flash19enable_sm80_to_sm89INS1_16FlashAttnFwdSm80INS1_25CollectiveMainloopFwdSm80ILi8ELi2ELb0EN4cute5tupleIJNS5_1CILi128EEENS7_ILi64EEENS7_ILi192EEEEEELi192ENS_10bfloat16_tEfNS_4arch4Sm80ELb1ELb0ELb0ELb0ELb1ELb0ELb1ELb1EEENS1_21CollectiveEpilogueFwdINS6_IJS8_SA_S9_EEENS6_IJNS7_ILi1EEESI_SI_EEESC_SE_Li256ELb0ELb1ELb1ELb0EEENS1_30DynamicPersistentTileSchedulerILi256ELi256ELb1ELb1ELb0EEEEEEEEEvNT_6ParamsE:
        /* <DEDUP_REMOVED lines=97> */
[----:B------:R-:W-:Y:S01]  /*0610*/  IADD3 R11, R222, 0x28, RZ ;  /* 0x00000028de0b7810 */ /* 0x000fe20007ffe0ff */
        /* <DEDUP_REMOVED lines=53> */
.L_x_5740:
        /* <DEDUP_REMOVED lines=18> */
.L_x_5677:
[----:B------:R-:W-:-:S04]  /*0a90*/  MOV R0, c[0x0][0x554] ;  /* 0x0001550000007a02 */ /* 0x000fc80000000f00 */
[----:B------:R-:W-:Y:S02]  /*0aa0*/  ISETP.NE.AND P0, PT, R0, 0x1, PT ;  /* 0x000000010000780c */ /* 0x000fe40003f05270 */
[----:B------:R-:W-:-:S11]  /*0ab0*/  MOV R0, R2 ;  /* 0x0000000200007202 */ /* 0x000fd60000000f00 */
[----:B------:R-:W-:-:S05]  /*0ac0*/  @P0 IMAD.HI.U32 R4, R2, c[0x0][0x558], RZ ;  /* 0x0001560002040a27 */ /* 0x000fca00078e00ff */
[----:B------:R-:W-:-:S05]  /*0ad0*/  @P0 SHF.R.U32.HI R0, RZ, c[0x0][0x55c], R4 ;  /* 0x00015700ff000a19 */ /* 0x000fca0000011604 */
[----:B------:R-:W-:Y:S02]  /*0ae0*/  IMAD R4, R0, c[0x0][0x554], RZ ;  /* 0x0001550000047a24 */ /* 0x000fe400078e02ff */
.L_x_5678:
[----:B------:R-:W-:Y:S05]  /*0af0*/  BSYNC B0 ;  /* 0x0000000000007941 */ /* 0x000fea0003800000 */
.L_x_5676:
        /* <DEDUP_REMOVED lines=78> */
.L_x_5680:
[----:B------:R-:W-:Y:S05]  /*0fe0*/  BSYNC B0 ;  /* 0x0000000000007941 */ /* 0x000fea0003800000 */
.L_x_5679:
        /* <DEDUP_REMOVED lines=96> */
.L_x_5741:
[----:B------:R-:W-:Y:S05]  /*15f0*/  BRA.DIV ~URZ, `(.L_x_5683) ;  /* 0x0000c5227f007947 */ /* 0x000fea000b800000 */
[----:B------:R3:W4:Y:S02]  /*1600*/  SHFL.IDX PT, R0, R11, RZ, 0x181f ;  /* 0x00181fff0b007589 */ /* 0x00072400000e0000 */
.L_x_5742:
        /* <DEDUP_REMOVED lines=21> */
.L_x_5685:
[----:B------:R-:W-:Y:S05]  /*1760*/  BSYNC B0 ;  /* 0x0000000000007941 */ /* 0x000fea0003800000 */
.L_x_5684:
[----:B------:R-:W-:Y:S05]  /*1770*/  BRA.DIV ~URZ, `(.L_x_5686) ;  /* 0x0000c4127f007947 */ /* 0x000fea000b800000 */
[----:B--2---:R2:W1:Y:S04]  /*1780*/  SHFL.IDX PT, R8, R9, 0x1, 0x181f ;  /* 0x00381f0009087f89 */ /* 0x00446800000e0000 */
[----:B----4-:R2:W4:Y:S02]  /*1790*/  SHFL.IDX PT, R0, R11, 0x1, 0x181f ;  /* 0x00381f000b007f89 */ /* 0x01052400000e0000 */
.L_x_5743:
        /* <DEDUP_REMOVED lines=19> */
.L_x_5688:
[----:B------:R-:W-:Y:S05]  /*18d0*/  BSYNC B0 ;  /* 0x0000000000007941 */ /* 0x000fea0003800000 */
.L_x_5687:
[----:B------:R-:W-:Y:S05]  /*18e0*/  BRA.DIV ~URZ, `(.L_x_5689) ;  /* 0x0000c3727f007947 */ /* 0x000fea000b800000 */
[----:B-1----:R1:W2:Y:S02]  /*18f0*/  SHFL.IDX PT, R8, R9, 0x2, 0x181f ;  /* 0x00581f0009087f89 */ /* 0x0022a400000e0000 */
.L_x_5744:
[----:B------:R-:W-:Y:S05]  /*1900*/  BRA.DIV ~URZ, `(.L_x_5690) ;  /* 0x0000c3c27f007947 */ /* 0x000fea000b800000 */
[----:B----4-:R4:W1:Y:S02]  /*1910*/  SHFL.IDX PT, R0, R11, 0x2, 0x181f ;  /* 0x00581f000b007f89 */ /* 0x01086400000e0000 */
.L_x_5745:
        /* <DEDUP_REMOVED lines=19> */
.L_x_5692:
[----:B------:R-:W-:Y:S05]  /*1a50*/  BSYNC B0 ;  /* 0x0000000000007941 */ /* 0x000fea0003800000 */
.L_x_5691:
[----:B------:R-:W-:Y:S05]  /*1a60*/  BRA.DIV ~URZ, `(.L_x_5693) ;  /* 0x0000c2d27f007947 */ /* 0x000fea000b800000 */
[----:B--2---:R2:W3:Y:S04]  /*1a70*/  SHFL.IDX PT, R8, R9, 0x3, 0x181f ;  /* 0x00781f0009087f89 */ /* 0x0044e800000e0000 */
[----:B-1----:R2:W1:Y:S02]  /*1a80*/  SHFL.IDX PT, R0, R11, 0x3, 0x181f ;  /* 0x00781f000b007f89 */ /* 0x00246400000e0000 */
.L_x_5746:
        /* <DEDUP_REMOVED lines=179> */
.L_x_5747:
        /* <DEDUP_REMOVED lines=20> */
.L_x_5748:
        /* <DEDUP_REMOVED lines=21> */
.L_x_5695:
[----:B------:R-:W-:Y:S05]  /*2850*/  BSYNC B0 ;  /* 0x0000000000007941 */ /* 0x000fea0003800000 */
.L_x_5694:
        /* <DEDUP_REMOVED lines=45> */
.L_x_5749:
        /* <DEDUP_REMOVED lines=21> */
.L_x_5750:
        /* <DEDUP_REMOVED lines=21> */
.L_x_5699:
[----:B------:R-:W-:Y:S05]  /*2dd0*/  BSYNC B0 ;  /* 0x0000000000007941 */ /* 0x000fea0003800000 */
.L_x_5698:
[----:B--2---:R-:W2:Y:S01]  /*2de0*/  LDL R3, [R1+0x4] ;  /* 0x0000040001037983 */ /* 0x004ea20000100800 */
[----:B------:R-:W-:Y:S01]  /*2df0*/  IMAD.MOV.U32 R0, RZ, RZ, 0x40 ;  /* 0x00000040ff007424 */ /* 0x000fe200078e00ff */
[----:B------:R-:W-:-:S02]  /*2e00*/  LOP3.LUT P0, RZ, R207, 0x4, RZ, 0xc0, !PT ;  /* 0x00000004cfff7812 */ /* 0x000fc4000780c0ff */
[----:B------:R-:W0:Y:S01]  /*2e10*/  LDGDEPBAR ;  /* 0x00000000000079af */ /* 0x000e220000000000 */
[----:B------:R-:W-:Y:S01]  /*2e20*/  WARPSYNC 0xffffffff ;  /* 0xffffffff00007948 */ /* 0x000fe20003800000 */
[C---:B---34-:R-:W-:Y:S01]  /*2e30*/  HMMA.16816.F32.BF16 R44, R8.reuse, R40, RZ ;  /* 0x00000028082c723c */ /* 0x058fe200000418ff */
[----:B------:R-:W-:Y:S01]  /*2e40*/  SEL R166, R0, 0xffffffc0, !P0 ;  /* 0xffffffc000a67807 */ /* 0x000fe20004000000 */
[----:B------:R-:W-:Y:S03]  /*2e50*/  LDSM.16.M88.4 R16, [R165] ;  /* 0x00000000a510783b */ /* 0x000fe60000000200 */
[----:B------:R-:W-:Y:S01]  /*2e60*/  IADD3 R0, R166, R169, R167 ;  /* 0x000000a9a6007210 */ /* 0x000fe20007ffe0a7 */
[----:B------:R-:W-:Y:S01]  /*2e70*/  IMAD.IADD R2, R169, 0x1, R166 ;  /* 0x00000001a9027824 */ /* 0x000fe200078e02a6 */
[----:B------:R-:W-:Y:S01]  /*2e80*/  LDSM.16.M88.4 R88, [R169+0x2000] ;  /* 0x00200000a958783b */ /* 0x000fe20000000200 */
[C---:B------:R-:W-:Y:S03]  /*2e90*/  HMMA.16816.F32.BF16 R40, R8.reuse, R42, RZ ;  /* 0x0000002a0828723c */ /* 0x040fe600000418ff */
[----:B------:R-:W3:Y:S04]  /*2ea0*/  LDSM.16.M88.4 R68, [R2] ;  /* 0x000000000244783b */ /* 0x000ee80000000200 */
[----:B------:R-:W4:Y:S01]  /*2eb0*/  LDSM.16.M88.4 R76, [R2+0x800] ;  /* 0x00080000024c783b */ /* 0x000f220000000200 */
[C---:B------:R-:W-:Y:S03]  /*2ec0*/  HMMA.16816.F32.BF16 R36, R8.reuse, R32, RZ ;  /* 0x000000200824723c */ /* 0x040fe600000418ff */
[----:B------:R-:W5:Y:S04]  /*2ed0*/  LDSM.16.M88.4 R80, [R2+0x1000] ;  /* 0x001000000250783b */ /* 0x000f680000000200 */
[----:B------:R-:W-:Y:S01]  /*2ee0*/  LDSM.16.M88.4 R92, [R0+0x800] ;  /* 0x00080000005c783b */ /* 0x000fe20000000200 */
[C---:B------:R-:W-:Y:S03]  /*2ef0*/  HMMA.16816.F32.BF16 R32, R8.reuse, R34, RZ ;  /* 0x000000220820723c */ /* 0x040fe600000418ff */
[----:B------:R-:W-:Y:S04]  /*2f00*/  LDSM.16.M88.4 R84, [R169+0x2800] ;  /* 0x00280000a954783b */ /* 0x000fe80000000200 */
[----:B------:R-:W-:Y:S01]  /*2f10*/  LDSM.16.M88.4 R96, [R169+0x3800] ;  /* 0x00380000a960783b */ /* 0x000fe20000000200 */
[C---:B------:R-:W-:Y:S08]  /*2f20*/  HMMA.16816.F32.BF16 R28, R8.reuse, R48, RZ ;  /* 0x00000030081c723c */ /* 0x040ff000000418ff */
[C---:B------:R-:W-:Y:S08]  /*2f30*/  HMMA.16816.F32.BF16 R24, R8.reuse, R50, RZ ;  /* 0x000000320818723c */ /* 0x040ff000000418ff */
[C---:B------:R-:W-:Y:S08]  /*2f40*/  HMMA.16816.F32.BF16 R12, R8.reuse, R52, RZ ;  /* 0x00000034080c723c */ /* 0x040ff000000418ff */
[----:B------:R-:W-:Y:S08]  /*2f50*/  HMMA.16816.F32.BF16 R8, R8, R54, RZ ;  /* 0x000000360808723c */ /* 0x000ff000000418ff */
[C---:B-1----:R-:W-:Y:S08]  /*2f60*/  HMMA.16816.F32.BF16 R52, R4.reuse, R56, R44 ;  /* 0x000000380434723c */ /* 0x042ff0000004182c */
[C---:B------:R-:W-:Y:S08]  /*2f70*/  HMMA.16816.F32.BF16 R44, R4.reuse, R58, R40 ;  /* 0x0000003a042c723c */ /* 0x040ff00000041828 */
[C---:B------:R-:W-:Y:S08]  /*2f80*/  HMMA.16816.F32.BF16 R36, R4.reuse, R60, R36 ;  /* 0x0000003c0424723c */ /* 0x040ff00000041824 */
[C---:B------:R-:W-:Y:S08]  /*2f90*/  HMMA.16816.F32.BF16 R40, R4.reuse, R62, R32 ;  /* 0x0000003e0428723c */ /* 0x040ff00000041820 */
[C---:B------:R-:W-:Y:S08]  /*2fa0*/  HMMA.16816.F32.BF16 R48, R4.reuse, R64, R28 ;  /* 0x000000400430723c */ /* 0x040ff0000004181c */
[C---:B------:R-:W-:Y:S01]  /*2fb0*/  HMMA.16816.F32.BF16 R60, R4.reuse, R66, R24 ;  /* 0x00000042043c723c */ /* 0x040fe20000041818 */
[----:B------:R-:W1:Y:S07]  /*2fc0*/  LDSM.16.M88.4 R64, [R2+0x1800] ;  /* 0x001800000240783b */ /* 0x000e6e0000000200 */
[C---:B------:R-:W-:Y:S01]  /*2fd0*/  HMMA.16816.F32.BF16 R56, R4.reuse, R72, R12 ;  /* 0x000000480438723c */ /* 0x040fe2000004180c */
[----:B------:R-:W-:Y:S07]  /*2fe0*/  LDSM.16.M88.4 R12, [R164] ;  /* 0x00000000a40c783b */ /* 0x000fee0000000200 */
[----:B------:R-:W-:Y:S01]  /*2ff0*/  HMMA.16816.F32.BF16 R32, R4, R74, R8 ;  /* 0x0000004a0420723c */ /* 0x000fe20000041808 */
[----:B------:R-:W1:Y:S04]  /*3000*/  LDSM.16.M88.4 R72, [R0] ;  /* 0x000000000048783b */ /* 0x000e680000000200 */
[----:B------:R-:W-:Y:S03]  /*3010*/  LDSM.16.M88.4 R8, [R162+0x4000] ;  /* 0x00400000a208783b */ /* 0x000fe60000000200 */
[C---:B---3--:R-:W-:Y:S01]  /*3020*/  HMMA.16816.F32.BF16 R28, R16.reuse, R68, R52 ;  /* 0x00000044101c723c */ /* 0x048fe20000041834 */
[----:B------:R-:W3:Y:S07]  /*3030*/  LDSM.16.M88.4 R52, [R0+0x1000] ;  /* 0x001000000034783b */ /* 0x000eee0000000200 */
[C---:B------:R-:W-:Y:S08]  /*3040*/  HMMA.16816.F32.BF16 R24, R16.reuse, R70, R44 ;  /* 0x000000461018723c */ /* 0x040ff0000004182c */
[C---:B----4-:R-:W-:Y:S08]  /*3050*/  HMMA.16816.F32.BF16 R40, R16.reuse, R78, R40 ;  /* 0x0000004e1028723c */ /* 0x050ff00000041828 */
[C---:B-----5:R-:W-:Y:S08]  /*3060*/  HMMA.16816.F32.BF16 R48, R16.reuse, R80, R48 ;  /* 0x000000501030723c */ /* 0x060ff00000041830 */
[C---:B------:R-:W-:Y:S01]  /*3070*/  HMMA.16816.F32.BF16 R60, R16.reuse, R82, R60 ;  /* 0x00000052103c723c */ /* 0x040fe2000004183c */
[----:B------:R-:W4:Y:S07]  /*3080*/  LDSM.16.M88.4 R80, [R0+0x1800] ;  /* 0x001800000050783b */ /* 0x000f2e0000000200 */
[C---:B------:R-:W-:Y:S01]  /*3090*/  HMMA.16816.F32.BF16 R4, R16.reuse, R76, R36 ;  /* 0x0000004c1004723c */ /* 0x040fe20000041824 */
[----:B------:R-:W5:Y:S07]  /*30a0*/  LDSM.16.M88.4 R76, [R169+0x3000] ;  /* 0x00300000a94c783b */ /* 0x000f6e0000000200 */
[C---:B-1----:R-:W-:Y:S08]  /*30b0*/  HMMA.16816.F32.BF16 R68, R16.reuse, R64, R56 ;  /* 0x000000401044723c */ /* 0x042ff00000041838 */
[----:B------:R-:W-:Y:S08]  /*30c0*/  HMMA.16816.F32.BF16 R64, R16, R66, R32 ;  /* 0x000000421040723c */ /* 0x000ff00000041820 */
[C---:B------:R-:W-:Y:S08]  /*30d0*/  HMMA.16816.F32.BF16 R44, R12.reuse, R74, R24 ;  /* 0x0000004a0c2c723c */ /* 0x040ff00000041818 */
[C---:B------:R-:W-:Y:S08]  /*30e0*/  HMMA.16816.F32.BF16 R32, R12.reuse, R94, R40 ;  /* 0x0000005e0c20723c */ /* 0x040ff00000041828 */
[C---:B------:R-:W-:Y:S01]  /*30f0*/  HMMA.16816.F32.BF16 R56, R12.reuse, R72, R28 ;  /* 0x000000480c38723c */ /* 0x040fe2000004181c */
[----:B------:R-:W-:Y:S07]  /*3100*/  LDSM.16.M88.4 R72, [R20+0x3000] ;  /* 0x003000001448783b */ /* 0x000fee0000000200 */
[C---:B------:R-:W-:Y:S01]  /*3110*/  HMMA.16816.F32.BF16 R36, R12.reuse, R92, R4 ;  /* 0x0000005c0c24723c */ /* 0x040fe20000041804 */
[----:B------:R-:W-:Y:S04]  /*3120*/  LDSM.16.M88.4 R4, [R163+0x4000] ;  /* 0x00400000a304783b */ /* 0x000fe80000000200 */
[----:B------:R-:W1:Y:S03]  /*3130*/  LDSM.16.M88.4 R92, [R20+0x2000] ;  /* 0x00200000145c783b */ /* 0x000e660000000200 */
[C---:B---3--:R-:W-:Y:S08]  /*3140*/  HMMA.16816.F32.BF16 R28, R12.reuse, R52, R48 ;  /* 0x000000340c1c723c */ /* 0x048ff00000041830 */
[C---:B------:R-:W-:Y:S01]  /*3150*/  HMMA.16816.F32.BF16 R24, R12.reuse, R54, R60 ;  /* 0x000000360c18723c */ /* 0x040fe2000004183c */
[----:B------:R-:W3:Y:S07]  /*3160*/  LDSM.16.M88.4 R60, [R20+0x2800] ;  /* 0x00280000143c783b */ /* 0x000eee0000000200 */
[C---:B----4-:R-:W-:Y:S01]  /*3170*/  HMMA.16816.F32.BF16 R16, R12.reuse, R80, R68 ;  /* 0x000000500c10723c */ /* 0x050fe20000041844 */
[----:B------:R-:W-:Y:S07]  /*3180*/  LDSM.16.M88.4 R68, [R2+0x3000] ;  /* 0x003000000244783b */ /* 0x000fee0000000200 */
[----:B------:R-:W-:Y:S01]  /*3190*/  HMMA.16816.F32.BF16 R64, R12, R82, R64 ;  /* 0x000000520c40723c */ /* 0x000fe20000041840 */
[----:B------:R-:W-:Y:S07]  /*31a0*/  LDSM.16.M88.4 R80, [R2+0x3800] ;  /* 0x003800000250783b */ /* 0x000fee0000000200 */
[C---:B------:R-:W-:Y:S08]  /*31b0*/  HMMA.16816.F32.BF16 R52, R8.reuse, R90, R44 ;  /* 0x0000005a0834723c */ /* 0x040ff0000004182c */
[C---:B------:R-:W-:Y:S01]  /*31c0*/  HMMA.16816.F32.BF16 R44, R8.reuse, R86, R32 ;  /* 0x00000056082c723c */ /* 0x040fe20000041820 */
[----:B------:R-:W4:Y:S07]  /*31d0*/  LDSM.16.M88.4 R32, [R20+0x3800] ;  /* 0x003800001420783b */ /* 0x000f2e0000000200 */
[C---:B------:R-:W-:Y:S08]  /*31e0*/  HMMA.16816.F32.BF16 R12, R8.reuse, R88, R56 ;  /* 0x00000058080c723c */ /* 0x040ff00000041838 */
[C---:B------:R-:W-:Y:S01]  /*31f0*/  HMMA.16816.F32.BF16 R48, R8.reuse, R84, R36 ;  /* 0x000000540830723c */ /* 0x040fe20000041824 */
[----:B------:R-:W-:Y:S07]  /*3200*/  LDSM.16.M88.4 R84, [R2+0x2800] ;  /* 0x002800000254783b */ /* 0x000fee0000000200 */
[----:B-----5:R-:W-:Y:S01]  /*3210*/  HMMA.16816.F32.BF16 R40, R8, R76, R28 ;  /* 0x0000004c0828723c */ /* 0x020fe2000004181c */
[----:B--2---:R-:W-:-:S07]  /*3220*/  IMAD.IADD R206, R3, 0x1, R238 ;  /* 0x0000000103ce7824 */ /* 0x004fce00078e02ee */
[C---:B------:R-:W-:Y:S01]  /*3230*/  HMMA.16816.F32.BF16 R36, R8.reuse, R78, R24 ;  /* 0x0000004e0824723c */ /* 0x040fe20000041818 */
[----:B------:R-:W-:Y:S07]  /*3240*/  LDSM.16.M88.4 R76, [R2+0x2000] ;  /* 0x00200000024c783b */ /* 0x000fee0000000200 */
[C---:B------:R-:W-:Y:S01]  /*3250*/  HMMA.16816.F32.BF16 R28, R8.reuse, R96, R16 ;  /* 0x00000060081c723c */ /* 0x040fe20000041810 */
[----:B------:R-:W2:Y:S07]  /*3260*/  LDSM.16.M88.4 R16, [R165+0x4000] ;  /* 0x00400000a510783b */ /* 0x000eae0000000200 */
[----:B------:R-:W-:Y:S08]  /*3270*/  HMMA.16816.F32.BF16 R24, R8, R98, R64 ;  /* 0x000000620818723c */ /* 0x000ff00000041840 */
[C---:B-1----:R-:W-:Y:S08]  /*3280*/  HMMA.16816.F32.BF16 R12, R4.reuse, R92, R12 ;  /* 0x0000005c040c723c */ /* 0x042ff0000004180c */
[C---:B------:R-:W-:Y:S08]  /*3290*/  HMMA.16816.F32.BF16 R8, R4.reuse, R94, R52 ;  /* 0x0000005e0408723c */ /* 0x040ff00000041834 */
[C---:B---3--:R-:W-:Y:S08]  /*32a0*/  HMMA.16816.F32.BF16 R64, R4.reuse, R62, R44 ;  /* 0x0000003e0440723c */ /* 0x048ff0000004182c */
[C---:B------:R-:W-:Y:S08]  /*32b0*/  HMMA.16816.F32.BF16 R56, R4.reuse, R60, R48 ;  /* 0x0000003c0438723c */ /* 0x040ff00000041830 */
[C---:B------:R-:W-:Y:S08]  /*32c0*/  HMMA.16816.F32.BF16 R60, R4.reuse, R72, R40 ;  /* 0x00000048043c723c */ /* 0x040ff00000041828 */
[C---:B------:R-:W-:Y:S01]  /*32d0*/  HMMA.16816.F32.BF16 R52, R4.reuse, R74, R36 ;  /* 0x0000004a0434723c */ /* 0x040fe20000041824 */
[----:B------:R-:W-:Y:S07]  /*32e0*/  LDSM.16.M88.4 R72, [R0+0x3000] ;  /* 0x003000000048783b */ /* 0x000fee0000000200 */
[C---:B----4-:R-:W-:Y:S01]  /*32f0*/  HMMA.16816.F32.BF16 R48, R4.reuse, R32, R28 ;  /* 0x000000200430723c */ /* 0x050fe2000004181c */
[----:B------:R-:W-:Y:S07]  /*3300*/  LDSM.16.M88.4 R28, [R0+0x2000] ;  /* 0x00200000001c783b */ /* 0x000fee0000000200 */
[----:B------:R-:W-:Y:S01]  /*3310*/  HMMA.16816.F32.BF16 R44, R4, R34, R24 ;  /* 0x00000022042c723c */ /* 0x000fe20000041818 */
[----:B------:R-:W1:Y:S04]  /*3320*/  LDSM.16.M88.4 R4, [R164+0x4000] ;  /* 0x00400000a404783b */ /* 0x000e680000000200 */
[----:B------:R-:W3:Y:S03]  /*3330*/  LDSM.16.M88.4 R32, [R0+0x2800] ;  /* 0x002800000020783b */ /* 0x000ee60000000200 */
[C---:B--2---:R-:W-:Y:S01]  /*3340*/  HMMA.16816.F32.BF16 R36, R16.reuse, R76, R12 ;  /* 0x0000004c1024723c */ /* 0x044fe2000004180c */
[----:B------:R-:W-:Y:S07]  /*3350*/  LDSM.16.M88.4 R12, [R162+0x8000] ;  /* 0x00800000a20c783b */ /* 0x000fee0000000200 */
[C---:B------:R-:W-:Y:S01]  /*3360*/  HMMA.16816.F32.BF16 R24, R16.reuse, R78, R8 ;  /* 0x0000004e1018723c */ /* 0x040fe20000041808 */
[----:B------:R-:W-:Y:S07]  /*3370*/  LDSM.16.M88.4 R76, [R169+0x5000] ;  /* 0x00500000a94c783b */ /* 0x000fee0000000200 */
[C---:B------:R-:W-:Y:S01]  /*3380*/  HMMA.16816.F32.BF16 R40, R16.reuse, R86, R64 ;  /* 0x000000561028723c */ /* 0x040fe20000041840 */
[----:B------:R-:W2:Y:S07]  /*3390*/  LDSM.16.M88.4 R64, [R0+0x3800] ;  /* 0x003800000040783b */ /* 0x000eae0000000200 */
[C---:B------:R-:W-:Y:S01]  /*33a0*/  HMMA.16816.F32.BF16 R8, R16.reuse, R84, R56 ;  /* 0x000000541008723c */ /* 0x040fe20000041838 */
[----:B------:R-:W-:Y:S07]  /*33b0*/  LDSM.16.M88.4 R84, [R169+0x5800] ;  /* 0x00580000a954783b */ /* 0x000fee0000000200 */
[C---:B------:R-:W-:Y:S08]  /*33c0*/  HMMA.16816.F32.BF16 R60, R16.reuse, R68, R60 ;  /* 0x00000044103c723c */ /* 0x040ff0000004183c */
[C---:B------:R-:W-:Y:S01]  /*33d0*/  HMMA.16816.F32.BF16 R56, R16.reuse, R70, R52 ;  /* 0x000000461038723c */ /* 0x040fe20000041834 */
[----:B------:R-:W4:Y:S07]  /*33e0*/  LDSM.16.M88.4 R68, [R169+0x4000] ;  /* 0x00400000a944783b */ /* 0x000f2e0000000200 */
[C---:B------:R-:W-:Y:S08]  /*33f0*/  HMMA.16816.F32.BF16 R52, R16.reuse, R80, R48 ;  /* 0x000000501034723c */ /* 0x040ff00000041830 */
[----:B------:R-:W-:Y:S01]  /*3400*/  HMMA.16816.F32.BF16 R48, R16, R82, R44 ;  /* 0x000000521030723c */ /* 0x000fe2000004182c */
[----:B------:R-:W5:Y:S07]  /*3410*/  LDSM.16.M88.4 R80, [R169+0x4800] ;  /* 0x00480000a950783b */ /* 0x000f6e0000000200 */
[C---:B-1----:R-:W-:Y:S08]  /*3420*/  HMMA.16816.F32.BF16 R44, R4.reuse, R28, R36 ;  /* 0x0000001c042c723c */ /* 0x042ff00000041824 */
[C---:B------:R-:W-:Y:S08]  /*3430*/  HMMA.16816.F32.BF16 R36, R4.reuse, R30, R24 ;  /* 0x0000001e0424723c */ /* 0x040ff00000041818 */
[C---:B---3--:R-:W-:Y:S01]  /*3440*/  HMMA.16816.F32.BF16 R28, R4.reuse, R32, R8 ;  /* 0x00000020041c723c */ /* 0x048fe20000041808 */
[----:B------:R-:W-:Y:S07]  /*3450*/  LDSM.16.M88.4 R8, [R163+0x8000] ;  /* 0x00800000a308783b */ /* 0x000fee0000000200 */
[C---:B------:R-:W-:Y:S08]  /*3460*/  HMMA.16816.F32.BF16 R24, R4.reuse, R34, R40 ;  /* 0x000000220418723c */ /* 0x040ff00000041828 */
[C---:B------:R-:W-:Y:S01]  /*3470*/  HMMA.16816.F32.BF16 R16, R4.reuse, R72, R60 ;  /* 0x000000480410723c */ /* 0x040fe2000004183c */
[----:B------:R-:W-:Y:S07]  /*3480*/  LDSM.16.M88.4 R60, [R2+0x4800] ;  /* 0x00480000023c783b */ /* 0x000fee0000000200 */
[C---:B------:R-:W-:Y:S01]  /*3490*/  HMMA.16816.F32.BF16 R32, R4.reuse, R74, R56 ;  /* 0x0000004a0420723c */ /* 0x040fe20000041838 */
[----:B------:R-:W1:Y:S04]  /*34a0*/  LDSM.16.M88.4 R56, [R20+0x4000] ;  /* 0x004000001438783b */ /* 0x000e680000000200 */
[----:B------:R-:W-:Y:S03]  /*34b0*/  LDSM.16.M88.4 R72, [R20+0x5800] ;  /* 0x005800001448783b */ /* 0x000fe60000000200 */
[C---:B--2---:R-:W-:Y:S08]  /*34c0*/  HMMA.16816.F32.BF16 R52, R4.reuse, R64, R52 ;  /* 0x000000400434723c */ /* 0x044ff00000041834 */
[----:B------:R-:W-:Y:S01]  /*34d0*/  HMMA.16816.F32.BF16 R48, R4, R66, R48 ;  /* 0x000000420430723c */ /* 0x000fe20000041830 */
[----:B------:R-:W2:Y:S04]  /*34e0*/  LDSM.16.M88.4 R64, [R20+0x4800] ;  /* 0x004800001440783b */ /* 0x000ea80000000200 */
[----:B------:R-:W-:Y:S03]  /*34f0*/  LDSM.16.M88.4 R4, [R165+0x8000] ;  /* 0x00800000a504783b */ /* 0x000fe60000000200 */
[C---:B----4-:R-:W-:Y:S08]  /*3500*/  HMMA.16816.F32.BF16 R44, R12.reuse, R68, R44 ;  /* 0x000000440c2c723c */ /* 0x050ff0000004182c */
[C---:B------:R-:W-:Y:S01]  /*3510*/  HMMA.16816.F32.BF16 R40, R12.reuse, R70, R36 ;  /* 0x000000460c28723c */ /* 0x040fe20000041824 */
[----:B------:R3:W4:Y:S07]  /*3520*/  LDSM.16.M88.4 R68, [R20+0x5000] ;  /* 0x005000001444783b */ /* 0x00072e0000000200 */
[C---:B-----5:R-:W-:Y:S08]  /*3530*/  HMMA.16816.F32.BF16 R36, R12.reuse, R80, R28 ;  /* 0x000000500c24723c */ /* 0x060ff0000004181c */
[C---:B------:R-:W-:Y:S08]  /*3540*/  HMMA.16816.F32.BF16 R28, R12.reuse, R82, R24 ;  /* 0x000000520c1c723c */ /* 0x040ff00000041818 */
[C---:B------:R-:W-:Y:S08]  /*3550*/  HMMA.16816.F32.BF16 R24, R12.reuse, R76, R16 ;  /* 0x0000004c0c18723c */ /* 0x040ff00000041810 */
[C---:B---3--:R-:W-:Y:S01]  /*3560*/  HMMA.16816.F32.BF16 R20, R12.reuse, R78, R32 ;  /* 0x0000004e0c14723c */ /* 0x048fe20000041820 */
[----:B------:R-:W3:Y:S07]  /*3570*/  LDSM.16.M88.4 R76, [R2+0x4000] ;  /* 0x00400000024c783b */ /* 0x000eee0000000200 */
[C---:B------:R-:W-:Y:S08]  /*3580*/  HMMA.16816.F32.BF16 R16, R12.reuse, R84, R52 ;  /* 0x000000540c10723c */ /* 0x040ff00000041834 */
[----:B------:R-:W-:Y:S08]  /*3590*/  HMMA.16816.F32.BF16 R12, R12, R86, R48 ;  /* 0x000000560c0c723c */ /* 0x000ff00000041830 */
[C---:B-1----:R-:W-:Y:S08]  /*35a0*/  HMMA.16816.F32.BF16 R52, R8.reuse, R56, R44 ;  /* 0x000000380834723c */ /* 0x042ff0000004182c */
[C---:B------:R-:W-:Y:S01]  /*35b0*/  HMMA.16816.F32.BF16 R32, R8.reuse, R58, R40 ;  /* 0x0000003a0820723c */ /* 0x040fe20000041828 */
[----:B------:R-:W-:Y:S07]  /*35c0*/  LDSM.16.M88.4 R56, [R0+0x4000] ;  /* 0x004000000038783b */ /* 0x000fee0000000200 */
[C---:B--2---:R-:W-:Y:S08]  /*35d0*/  HMMA.16816.F32.BF16 R48, R8.reuse, R64, R36 ;  /* 0x000000400830723c */ /* 0x044ff00000041824 */
[C---:B----4-:R-:W-:Y:S08]  /*35e0*/  HMMA.16816.F32.BF16 R40, R8.reuse, R68, R24 ;  /* 0x000000440828723c */ /* 0x050ff00000041818 */
[C---:B------:R-:W-:Y:S08]  /*35f0*/  HMMA.16816.F32.BF16 R36, R8.reuse, R70, R20 ;  /* 0x000000460824723c */ /* 0x040ff00000041814 */
[C---:B------:R-:W-:Y:S01]  /*3600*/  HMMA.16816.F32.BF16 R24, R8.reuse, R72, R16 ;  /* 0x000000480818723c */ /* 0x040fe20000041810 */
[----:B------:R-:W1:Y:S07]  /*3610*/  LDSM.16.M88.4 R16, [R2+0x5800] ;  /* 0x005800000210783b */ /* 0x000e6e0000000200 */
[C---:B------:R-:W-:Y:S01]  /*3620*/  HMMA.16816.F32.BF16 R44, R8.reuse, R66, R28 ;  /* 0x00000042082c723c */ /* 0x040fe2000004181c */
[----:B------:R2:W-:Y:S04]  /*3630*/  LDSM.16.M88.4 R28, [R2+0x5000] ;  /* 0x00500000021c783b */ /* 0x0005e80000000200 */
[----:B------:R-:W-:Y:S03]  /*3640*/  LDSM.16.M88.4 R64, [R0+0x5000] ;  /* 0x005000000040783b */ /* 0x000fe60000000200 */
[----:B------:R-:W-:Y:S01]  /*3650*/  HMMA.16816.F32.BF16 R20, R8, R74, R12 ;  /* 0x0000004a0814723c */ /* 0x000fe2000004180c */
[----:B------:R-:W4:Y:S07]  /*3660*/  LDSM.16.M88.4 R8, [R164+0x8000] ;  /* 0x00800000a408783b */ /* 0x000f2e0000000200 */
[C---:B---3--:R-:W-:Y:S01]  /*3670*/  HMMA.16816.F32.BF16 R12, R4.reuse, R76, R52 ;  /* 0x0000004c040c723c */ /* 0x048fe20000041834 */
[----:B------:R-:W3:Y:S07]  /*3680*/  LDSM.16.M88.4 R52, [R0+0x4800] ;  /* 0x004800000034783b */ /* 0x000eee0000000200 */
[----:B------:R-:W-:Y:S01]  /*3690*/  HMMA.16816.F32.BF16 R48, R4, R60, R48 ;  /* 0x0000003c0430723c */ /* 0x000fe20000041830 */
[----:B------:R-:W5:Y:S01]  /*36a0*/  LDL R60, [R1] ;  /* 0x00000000013c7983 */ /* 0x000f620000100800 */
[----:B--2---:R-:W-:-:S06]  /*36b0*/  @P4 IMAD.HI.U32 R2, R206, c[0x0][0x2c8], RZ ;  /* 0x0000b200ce024a27 */ /* 0x004fcc00078e00ff */
[C---:B------:R-:W-:Y:S08]  /*36c0*/  HMMA.16816.F32.BF16 R32, R4.reuse, R78, R32 ;  /* 0x0000004e0420723c */ /* 0x040ff00000041820 */
[C---:B-1----:R-:W-:Y:S08]  /*36d0*/  HMMA.16816.F32.BF16 R24, R4.reuse, R16, R24 ;  /* 0x000000100418723c */ /* 0x042ff00000041818 */
[----:B------:R-:W-:Y:S08]  /*36e0*/  HMMA.16816.F32.BF16 R20, R4, R18, R20 ;  /* 0x000000120414723c */ /* 0x000ff00000041814 */
[----:B----4-:R-:W-:Y:S01]  /*36f0*/  HMMA.16816.F32.BF16 R16, R8, R56, R12 ;  /* 0x000000380810723c */ /* 0x010fe2000004180c */
[----:B------:R1:W-:Y:S01]  /*3700*/  LDSM.16.M88.4 R12, [R0+0x5800] ;  /* 0x00580000000c783b */ /* 0x0003e20000000200 */
[----:B------:R-:W-:Y:S01]  /*3710*/  IMAD.MOV.U32 R3, RZ, RZ, c[0x0][0x2ac] ;  /* 0x0000ab00ff037624 */ /* 0x000fe200078e00ff */
[----:B------:R-:W-:-:S04]  /*3720*/  DEPBAR.LE SB0, 0x2 ;  /* 0x000080800000791a */ /* 0x000fc80000000000 */
[----:B------:R-:W-:Y:S01]  /*3730*/  BAR.SYNC.DEFER_BLOCKING 0x0 ;  /* 0x0000000000007b1d */ /* 0x000fe20000010000 */
[C---:B------:R-:W-:Y:S08]  /*3740*/  HMMA.16816.F32.BF16 R44, R4.reuse, R62, R44 ;  /* 0x0000003e042c723c */ /* 0x040ff0000004182c */
[----:B------:R-:W-:Y:S01]  /*3750*/  HMMA.16816.F32.BF16 R40, R4, R28, R40 ;  /* 0x0000001c0428723c */ /* 0x000fe20000041828 */
[----:B-1----:R-:W-:Y:S01]  /*3760*/  IMAD.MOV.U32 R0, RZ, RZ, R206 ;  /* 0x000000ffff007224 */ /* 0x002fe200078e00ce */
[----:B------:R-:W-:-:S06]  /*3770*/  @P4 SHF.R.U32.HI R0, RZ, c[0x0][0x2cc], R2 ;  /* 0x0000b300ff004a19 */ /* 0x000fcc0000011602 */
[----:B------:R-:W-:Y:S01]  /*3780*/  HMMA.16816.F32.BF16 R36, R4, R30, R36 ;  /* 0x0000001e0424723c */ /* 0x000fe20000041824 */
[----:B------:R-:W1:Y:S04]  /*3790*/  SHFL.IDX PT, R4, R0, RZ, 0x1c1f ;  /* 0x001c1fff00047589 */ /* 0x000e6800000e0000 */
[----:B------:R2:W4:Y:S03]  /*37a0*/  SHFL.IDX PT, R2, R0, 0x1, 0x1c1f ;  /* 0x003c1f0000027f89 */ /* 0x00052600000e0000 */
[C---:B------:R-:W-:Y:S01]  /*37b0*/  HMMA.16816.F32.BF16 R32, R8.reuse, R58, R32 ;  /* 0x0000003a0820723c */ /* 0x040fe20000041820 */
[----:B------:R-:W-:Y:S04]  /*37c0*/  LDSM.16.MT88.4 R28, [R171+0x800] ;  /* 0x00080000ab1c783b */ /* 0x000fe80000004200 */
[----:B------:R-:W-:Y:S03]  /*37d0*/  LDSM.16.MT88.4 R56, [R170+0x4000] ;  /* 0x00400000aa38783b */ /* 0x000fe60000004200 */
[----:B---3--:R-:W-:Y:S01]  /*37e0*/  HMMA.16816.F32.BF16 R48, R8, R52, R48 ;  /* 0x000000340830723c */ /* 0x008fe20000041830 */
[----:B------:R-:W-:Y:S04]  /*37f0*/  LDSM.16.MT88.4 R72, [R171+0x2800] ;  /* 0x00280000ab48783b */ /* 0x000fe80000004200 */
[----:B------:R-:W-:Y:S01]  /*3800*/  LDSM.16.MT88.4 R68, [R239+0x2800] ;  /* 0x00280000ef44783b */ /* 0x000fe20000004200 */
[----:B--2---:R-:W-:-:S04]  /*3810*/  IMAD.MOV.U32 R0, RZ, RZ, 0x1 ;  /* 0x00000001ff007424 */ /* 0x004fc800078e00ff */
[----:B------:R-:W-:-:S04]  /*3820*/  IMAD R0, R224, -0x40, R0 ;  /* 0xffffffc0e0007824 */ /* 0x000fc800078e0200 */
[----:B------:R-:W-:-:S05]  /*3830*/  IMAD R0, R3, c[0x0][0x1d0], R0 ;  /* 0x0000740003007a24 */ /* 0x000fca00078e0200 */
[--C-:B------:R-:W-:Y:S01]  /*3840*/  IADD3 R0, R0, -c[0x0][0x168], -R222.reuse ;  /* 0x80005a0000007a10 */ /* 0x100fe20007ffe8de */
[----:B------:R-:W-:-:S04]  /*3850*/  IMAD.IADD R3, R100, 0x1, -R222 ;  /* 0x0000000164037824 */ /* 0x000fc800078e0ade */
[C---:B-1----:R-:W-:Y:S02]  /*3860*/  IMAD.IADD R4, R0.reuse, 0x1, R4 ;  /* 0x0000000100047824 */ /* 0x042fe400078e0204 */
[----:B----4-:R-:W-:-:S03]  /*3870*/  IMAD.IADD R0, R0, 0x1, R2 ;  /* 0x0000000100007824 */ /* 0x010fc600078e0202 */
[C---:B------:R-:W-:Y:S01]  /*3880*/  IMNMX R2, R3.reuse, R4, PT ;  /* 0x0000000403027217 */ /* 0x040fe20003800200 */
[C---:B------:R-:W-:Y:S01]  /*3890*/  HMMA.16816.F32.BF16 R44, R8.reuse, R54, R44 ;  /* 0x00000036082c723c */ /* 0x040fe2000004182c */
[----:B------:R-:W-:Y:S01]  /*38a0*/  IMNMX R0, R3, R0, PT ;  /* 0x0000000003007217 */ /* 0x000fe20003800200 */
[----:B------:R-:W-:Y:S01]  /*38b0*/  LDSM.16.MT88.4 R52, [R239+0x2000] ;  /* 0x00200000ef34783b */ /* 0x000fe20000004200 */
[C---:B------:R-:W-:Y:S02]  /*38c0*/  ISETP.GT.AND P0, PT, R2.reuse, RZ, PT ;  /* 0x000000ff0200720c */ /* 0x040fe40003f04270 */
[C---:B------:R-:W-:Y:S02]  /*38d0*/  ISETP.GT.AND P1, PT, R2.reuse, 0x1, PT ;  /* 0x000000010200780c */ /* 0x040fe40003f24270 */
[----:B------:R-:W-:Y:S01]  /*38e0*/  ISETP.GT.AND P6, PT, R2, 0x8, PT ;  /* 0x000000080200780c */ /* 0x000fe20003fc4270 */
[----:B------:R-:W-:Y:S01]  /*38f0*/  HMMA.16816.F32.BF16 R40, R8, R64, R40 ;  /* 0x000000400828723c */ /* 0x000fe20000041828 */
[----:B------:R-:W-:-:S02]  /*3900*/  FSEL R4, R16, -INF , P0 ;  /* 0xff80000010047808 */ /* 0x000fc40000000000 */
[----:B------:R-:W-:-:S05]  /*3910*/  ISETP.GT.AND P0, PT, R2, 0x9, PT ;  /* 0x000000090200780c */ /* 0x000fca0003f04270 */
[----:B------:R-:W-:Y:S01]  /*3920*/  HMMA.16816.F32.BF16 R36, R8, R66, R36 ;  /* 0x000000420824723c */ /* 0x000fe20000041824 */
[----:B------:R-:W-:-:S07]  /*3930*/  FSEL R7, R32, -INF , P6 ;  /* 0xff80000020077808 */ /* 0x000fce0003000000 */
[C---:B------:R-:W-:Y:S08]  /*3940*/  HMMA.16816.F32.BF16 R24, R8.reuse, R12, R24 ;  /* 0x0000000c0818723c */ /* 0x040ff00000041818 */
[----:B------:R-:W-:Y:S07]  /*3950*/  HMMA.16816.F32.BF16 R20, R8, R14, R20 ;  /* 0x0000000e0814723c */ /* 0x000fee0000041814 */
[----:B------:R-:W-:-:S02]  /*3960*/  FSEL R8, R17, -INF , P1 ;  /* 0xff80000011087808 */ /* 0x000fc40000800000 */
[----:B------:R-:W-:Y:S02]  /*3970*/  ISETP.GT.AND P1, PT, R0, 0x1, PT ;  /* 0x000000010000780c */ /* 0x000fe40003f24270 */
[----:B------:R-:W-:Y:S02]  /*3980*/  FMNMX.FTZ R3, R4, R8, !PT ;  /* 0x0000000804037209 */ /* 0x000fe40007810000 */
[----:B------:R-:W-:Y:S02]  /*3990*/  ISETP.GT.AND P5, PT, R0, RZ, PT ;  /* 0x000000ff0000720c */ /* 0x000fe40003fa4270 */
        /* <DEDUP_REMOVED lines=29> */
[C---:B------:R-:W-:Y:S02]  /*3b70*/  ISETP.GT.AND P0, PT, R2.reuse, 0x30, PT ;  /* 0x000000300200780c */ /* 0x040fe40003f04270 */
[C---:B------:R-:W-:Y:S02]  /*3b80*/  ISETP.GT.AND P1, PT, R2.reuse, 0x31, PT ;  /* 0x000000310200780c */ /* 0x040fe40003f24270 */
[C---:B------:R-:W-:Y:S02]  /*3b90*/  ISETP.GT.AND P6, PT, R2.reuse, 0x38, PT ;  /* 0x000000380200780c */ /* 0x040fe40003fc4270 */
[----:B------:R-:W-:-:S02]  /*3ba0*/  ISETP.GT.AND P5, PT, R2, 0x39, PT ;  /* 0x000000390200780c */ /* 0x000fc40003fa4270 */
[----:B------:R-:W-:Y:S02]  /*3bb0*/  FMNMX.FTZ R2, R83, R3, !PT ;  /* 0x0000000353027209 */ /* 0x000fe40007810000 */
[----:B------:R-:W-:Y:S02]  /*3bc0*/  FSEL R177, R24, -INF , P0 ;  /* 0xff80000018b17808 */ /* 0x000fe40000000000 */
[----:B------:R-:W-:Y:S02]  /*3bd0*/  ISETP.GT.AND P0, PT, R0, 0x9, PT ;  /* 0x000000090000780c */ /* 0x000fe40003f04270 */
[----:B------:R-:W-:Y:S02]  /*3be0*/  FMNMX.FTZ R3, R18, R19, !PT ;  /* 0x0000001312037209 */ /* 0x000fe40007810000 */
[----:B------:R-:W-:Y:S02]  /*3bf0*/  FMNMX.FTZ R2, R82, R2, !PT ;  /* 0x0000000252027209 */ /* 0x000fe40007810000 */
[----:B------:R-:W-:-:S02]  /*3c00*/  FSEL R175, R25, -INF , P1 ;  /* 0xff80000019af7808 */ /* 0x000fc40000800000 */
[----:B------:R-:W-:Y:S02]  /*3c10*/  FSEL R14, R35, -INF , P0 ;  /* 0xff800000230e7808 */ /* 0x000fe40000000000 */
[C---:B------:R-:W-:Y:S01]  /*3c20*/  ISETP.GT.AND P1, PT, R0.reuse, 0x10, PT ;  /* 0x000000100000780c */ /* 0x040fe20003f24270 */
[----:B------:R-:W-:Y:S01]  /*3c30*/  LDSM.16.MT88.4 R32, [R237] ;  /* 0x00000000ed20783b */ /* 0x000fe20000004200 */
[----:B------:R-:W-:Y:S02]  /*3c40*/  FMNMX.FTZ R3, R15, R3, !PT ;  /* 0x000000030f037209 */ /* 0x000fe40007810000 */
[----:B------:R-:W-:Y:S02]  /*3c50*/  FMNMX.FTZ R2, R177, R2, !PT ;  /* 0x00000002b1027209 */ /* 0x000fe40007810000 */
[----:B------:R-:W-:Y:S02]  /*3c60*/  ISETP.GT.AND P0, PT, R0, 0x11, PT ;  /* 0x000000110000780c */ /* 0x000fe40003f04270 */
[----:B------:R-:W-:-:S02]  /*3c70*/  FSEL R13, R50, -INF , P1 ;  /* 0xff800000320d7808 */ /* 0x000fc40000800000 */
[----:B------:R-:W-:Y:S02]  /*3c80*/  FSEL R174, R20, -INF , P6 ;  /* 0xff80000014ae7808 */ /* 0x000fe40003000000 */
        /* <DEDUP_REMOVED lines=13> */
[----:B------:R-:W-:Y:S01]  /*3d60*/  ISETP.GT.AND P1, PT, R0, 0x20, PT ;  /* 0x000000200000780c */ /* 0x000fe20003f24270 */
[----:B------:R-:W1:Y:S01]  /*3d70*/  SHFL.BFLY PT, R3, R125, 0x2, 0x1f ;  /* 0x0c401f007d037f89 */ /* 0x000e6200000e0000 */
[----:B------:R-:W-:Y:S02]  /*3d80*/  FMNMX.FTZ R2, R16, R2, !PT ;  /* 0x0000000210027209 */ /* 0x000fe40007810000 */
[----:B------:R-:W-:Y:S01]  /*3d90*/  ISETP.GT.AND P0, PT, R0, 0x21, PT ;  /* 0x000000210000780c */ /* 0x000fe20003f04270 */
[----:B------:R-:W-:Y:S01]  /*3da0*/  LDSM.16.MT88.4 R44, [R237+0x2000] ;  /* 0x00200000ed2c783b */ /* 0x000fe20000004200 */
[----:B------:R-:W-:Y:S02]  /*3db0*/  FSEL R78, R42, -INF , P1 ;  /* 0xff8000002a4e7808 */ /* 0x000fe40000800000 */
[----:B------:R-:W-:-:S02]  /*3dc0*/  FMNMX.FTZ R2, R17, R2, !PT ;  /* 0x0000000211027209 */ /* 0x000fc40007810000 */
[----:B------:R-:W-:Y:S02]  /*3dd0*/  FSEL R77, R43, -INF , P0 ;  /* 0xff8000002b4d7808 */ /* 0x000fe40000000000 */
[----:B------:R-:W-:Y:S01]  /*3de0*/  ISETP.GT.AND P1, PT, R0, 0x28, PT ;  /* 0x000000280000780c */ /* 0x000fe20003f24270 */
[----:B------:R-:W-:Y:S01]  /*3df0*/  LDSM.16.MT88.4 R40, [R237+0x800] ;  /* 0x00080000ed28783b */ /* 0x000fe20000004200 */
[----:B------:R-:W-:Y:S02]  /*3e00*/  FMNMX.FTZ R2, R78, R2, !PT ;  /* 0x000000024e027209 */ /* 0x000fe40007810000 */
[----:B------:R-:W-:Y:S02]  /*3e10*/  ISETP.GT.AND P0, PT, R0, 0x29, PT ;  /* 0x000000290000780c */ /* 0x000fe40003f04270 */
[----:B------:R-:W-:Y:S02]  /*3e20*/  FSEL R76, R38, -INF , P1 ;  /* 0xff800000264c7808 */ /* 0x000fe40000800000 */
[----:B------:R-:W-:-:S02]  /*3e30*/  FMNMX.FTZ R2, R77, R2, !PT ;  /* 0x000000024d027209 */ /* 0x000fc40007810000 */
[----:B------:R-:W-:Y:S02]  /*3e40*/  FSEL R79, R39, -INF , P0 ;  /* 0xff800000274f7808 */ /* 0x000fe40000000000 */
[----:B------:R-:W-:Y:S01]  /*3e50*/  ISETP.GT.AND P1, PT, R0, 0x30, PT ;  /* 0x000000300000780c */ /* 0x000fe20003f24270 */
[----:B------:R-:W-:Y:S01]  /*3e60*/  LDSM.16.MT88.4 R36, [R171] ;  /* 0x00000000ab24783b */ /* 0x000fe20000004200 */
[----:B------:R-:W-:Y:S02]  /*3e70*/  FMNMX.FTZ R2, R76, R2, !PT ;  /* 0x000000024c027209 */ /* 0x000fe40007810000 */
[----:B------:R-:W-:Y:S01]  /*3e80*/  ISETP.GT.AND P0, PT, R0, 0x31, PT ;  /* 0x000000310000780c */ /* 0x000fe20003f04270 */
[----:B-----5:R-:W-:Y:S01]  /*3e90*/  LDSM.16.MT88.4 R64, [R60+0x4000] ;  /* 0x004000003c40783b */ /* 0x020fe20000004200 */
[----:B------:R-:W-:Y:S02]  /*3ea0*/  FSEL R161, R26, -INF , P1 ;  /* 0xff8000001aa17808 */ /* 0x000fe40000800000 */
[----:B------:R-:W-:-:S02]  /*3eb0*/  FMNMX.FTZ R2, R79, R2, !PT ;  /* 0x000000024f027209 */ /* 0x000fc40007810000 */
[----:B------:R-:W-:Y:S02]  /*3ec0*/  FSEL R160, R27, -INF , P0 ;  /* 0xff8000001ba07808 */ /* 0x000fe40000000000 */
[C---:B------:R-:W-:Y:S01]  /*3ed0*/  ISETP.GT.AND P1, PT, R0.reuse, 0x38, PT ;  /* 0x000000380000780c */ /* 0x040fe20003f24270 */
[----:B------:R-:W-:Y:S01]  /*3ee0*/  LDSM.16.MT88.4 R24, [R170+0x800] ;  /* 0x00080000aa18783b */ /* 0x000fe20000004200 */
[----:B------:R-:W-:Y:S02]  /*3ef0*/  FMNMX.FTZ R2, R161, R2, !PT ;  /* 0x00000002a1027209 */ /* 0x000fe40007810000 */
[----:B-1----:R-:W-:Y:S02]  /*3f00*/  FMNMX.FTZ R125, R125, R3, !PT ;  /* 0x000000037d7d7209 */ /* 0x002fe40007810000 */
[----:B------:R-:W-:Y:S02]  /*3f10*/  ISETP.GT.AND P0, PT, R0, 0x39, PT ;  /* 0x000000390000780c */ /* 0x000fe40003f04270 */
[----:B------:R-:W-:-:S02]  /*3f20*/  FSEL R95, R22, -INF , P1 ;  /* 0xff800000165f7808 */ /* 0x000fc40000800000 */
[----:B------:R-:W-:Y:S01]  /*3f30*/  FMNMX.FTZ R124, R160, R2, !PT ;  /* 0x00000002a07c7209 */ /* 0x000fe20007810000 */
[----:B------:R-:W1:Y:S01]  /*3f40*/  SHFL.BFLY PT, R0, R125, 0x1, 0x1f ;  /* 0x0c201f007d007f89 */ /* 0x000e6200000e0000 */
[----:B------:R-:W-:Y:S02]  /*3f50*/  FSEL R94, R23, -INF , P0 ;  /* 0xff800000175e7808 */ /* 0x000fe40000000000 */
[----:B------:R-:W-:-:S04]  /*3f60*/  FMNMX.FTZ R124, R95, R124, !PT ;  /* 0x0000007c5f7c7209 */ /* 0x000fc80007810000 */
[----:B------:R-:W-:-:S05]  /*3f70*/  FMNMX.FTZ R124, R94, R124, !PT ;  /* 0x0000007c5e7c7209 */ /* 0x000fca0007810000 */
[----:B------:R-:W2:Y:S01]  /*3f80*/  SHFL.BFLY PT, R3, R124, 0x2, 0x1f ;  /* 0x0c401f007c037f89 */ /* 0x000ea200000e0000 */
[----:B-1----:R-:W-:-:S04]  /*3f90*/  FMNMX.FTZ R125, R125, R0, !PT ;  /* 0x000000007d7d7209 */ /* 0x002fc80007810000 */
[C---:B------:R-:W-:Y:S01]  /*3fa0*/  FSETP.NEU.FTZ.AND P0, PT, R125.reuse, -INF , PT ;  /* 0xff8000007d00780b */ /* 0x040fe20003f1d000 */
[----:B------:R-:W-:-:S05]  /*3fb0*/  FMUL.FTZ R2, R125, c[0x0][0x2d0] ;  /* 0x0000b4007d027a20 */ /* 0x000fca0000410000 */
[----:B------:R-:W-:Y:S02]  /*3fc0*/  FSEL R2, R2, RZ, P0 ;  /* 0x000000ff02027208 */ /* 0x000fe40000000000 */
[----:B--2---:R-:W-:-:S03]  /*3fd0*/  FMNMX.FTZ R124, R124, R3, !PT ;  /* 0x000000037c7c7209 */ /* 0x004fc60007810000 */
[--C-:B------:R-:W-:Y:S02]  /*3fe0*/  FFMA.FTZ R0, R4, c[0x0][0x2d0], -R2.reuse ;  /* 0x0000b40004007a23 */ /* 0x100fe40000010802 */
[----:B------:R-:W1:Y:S02]  /*3ff0*/  SHFL.BFLY PT, R3, R124, 0x1, 0x1f ;  /* 0x0c201f007c037f89 */ /* 0x000e6400000e0000 */
[----:B------:R2:W-:Y:S02]  /*4000*/  MUFU.EX2 R225, R0 ;  /* 0x0000000000e17308 */ /* 0x0005e40000000800 */
[----:B--2---:R-:W-:-:S06]  /*4010*/  FFMA.FTZ R0, R8, c[0x0][0x2d0], -R2 ;  /* 0x0000b40008007a23 */ /* 0x004fcc0000010802 */
[----:B------:R2:W3:Y:S02]  /*4020*/  MUFU.EX2 R223, R0 ;  /* 0x0000000000df7308 */ /* 0x0004e40000000800 */
[----:B--2---:R-:W-:-:S06]  /*4030*/  FFMA.FTZ R0, R7, c[0x0][0x2d0], -R2 ;  /* 0x0000b40007007a23 */ /* 0x004fcc0000010802 */
[----:B------:R2:W-:Y:S01]  /*4040*/  MUFU.EX2 R226, R0 ;  /* 0x0000000000e27308 */ /* 0x0005e20000000800 */
[----:B-1----:R-:W-:Y:S01]  /*4050*/  FMNMX.FTZ R124, R124, R3, !PT ;  /* 0x000000037c7c7209 */ /* 0x002fe20007810000 */
[----:B--2---:R-:W-:-:S06]  /*4060*/  FFMA.FTZ R0, R6, c[0x0][0x2d0], -R2 ;  /* 0x0000b40006007a23 */ /* 0x004fcc0000010802 */
[----:B------:R1:W2:Y:S01]  /*4070*/  MUFU.EX2 R228, R0 ;  /* 0x0000000000e47308 */ /* 0x0002a20000000800 */
[--C-:B------:R-:W-:Y:S01]  /*4080*/  FFMA.FTZ R3, R10, c[0x0][0x2d0], -R2.reuse ;  /* 0x0000b4000a037a23 */ /* 0x100fe20000010802 */
[----:B------:R-:W-:Y:S01]  /*4090*/  FSETP.NEU.FTZ.AND P0, PT, R124, -INF , PT ;  /* 0xff8000007c00780b */ /* 0x000fe20003f1d000 */
[----:B-1----:R-:W-:-:S05]  /*40a0*/  FFMA.FTZ R0, R5, c[0x0][0x2d0], -R2 ;  /* 0x0000b40005007a23 */ /* 0x002fca0000010802 */
[----:B------:R-:W-:Y:S01]  /*40b0*/  MUFU.EX2 R229, R3 ;  /* 0x0000000300e57308 */ /* 0x000fe20000000800 */
[----:B------:R-:W1:Y:S07]  /*40c0*/  LDSM.16.MT88.4 R4, [R170] ;  /* 0x00000000aa04783b */ /* 0x000e6e0000004200 */
[----:B------:R4:W-:Y:S02]  /*40d0*/  MUFU.EX2 R227, R0 ;  /* 0x0000000000e37308 */ /* 0x0009e40000000800 */
[----:B----4-:R-:W-:-:S06]  /*40e0*/  FFMA.FTZ R0, R9, c[0x0][0x2d0], -R2 ;  /* 0x0000b40009007a23 */ /* 0x010fcc0000010802 */
[----:B------:R4:W-:Y:S01]  /*40f0*/  MUFU.EX2 R230, R0 ;  /* 0x0000000000e67308 */ /* 0x0009e20000000800 */
[----:B------:R-:W-:Y:S02]  /*4100*/  FFMA.FTZ R3, R12, c[0x0][0x2d0], -R2 ;  /* 0x0000b4000c037a23 */ /* 0x000fe40000010802 */
[----:B----4-:R-:W-:-:S05]  /*4110*/  FMUL.FTZ R0, R124, c[0x0][0x2d0] ;  /* 0x0000b4007c007a20 */ /* 0x010fca0000410000 */
[----:B------:R4:W-:Y:S01]  /*4120*/  MUFU.EX2 R231, R3 ;  /* 0x0000000300e77308 */ /* 0x0009e20000000800 */
[----:B------:R-:W-:-:S05]  /*4130*/  FSEL R0, R0, RZ, P0 ;  /* 0x000000ff00007208 */ /* 0x000fca0000000000 */
[----:B----4-:R-:W-:-:S04]  /*4140*/  FFMA.FTZ R3, R18, c[0x0][0x2d0], -R0 ;  /* 0x0000b40012037a23 */ /* 0x010fc80000010800 */
[----:B------:R4:W-:Y:S02]  /*4150*/  MUFU.EX2 R179, R3 ;  /* 0x0000000300b37308 */ /* 0x0009e40000000800 */
[----:B----4-:R-:W-:-:S06]  /*4160*/  FFMA.FTZ R3, R19, c[0x0][0x2d0], -R0 ;  /* 0x0000b40013037a23 */ /* 0x010fcc0000010800 */
[----:B------:R4:W5:Y:S02]  /*4170*/  MUFU.EX2 R178, R3 ;  /* 0x0000000300b27308 */ /* 0x0009640000000800 */
[----:B----4-:R-:W-:-:S06]  /*4180*/  FFMA.FTZ R3, R15, c[0x0][0x2d0], -R0 ;  /* 0x0000b4000f037a23 */ /* 0x010fcc0000010800 */
[----:B------:R4:W-:Y:S02]  /*4190*/  MUFU.EX2 R193, R3 ;  /* 0x0000000300c17308 */ /* 0x0009e40000000800 */
[----:B----4-:R-:W-:-:S06]  /*41a0*/  FFMA.FTZ R3, R14, c[0x0][0x2d0], -R0 ;  /* 0x0000b4000e037a23 */ /* 0x010fcc0000010800 */
[----:B------:R4:W1:Y:S01]  /*41b0*/  MUFU.EX2 R195, R3 ;  /* 0x0000000300c37308 */ /* 0x0008620000000800 */
[----:B---3--:R-:W-:Y:S02]  /*41c0*/  F2FP.BF16.PACK_AB R8, R223, R225 ;  /* 0x000000e1df08723e */ /* 0x008fe400000010ff */
[----:B--2---:R-:W-:Y:S02]  /*41d0*/  F2FP.BF16.PACK_AB R10, R228, R226 ;  /* 0x000000e2e40a723e */ /* 0x004fe400000010ff */
[----:B-----5:R-:W-:Y:S01]  /*41e0*/  F2FP.BF16.PACK_AB R9, R178, R179 ;  /* 0x000000b3b209723e */ /* 0x020fe200000010ff */
[----:B----4-:R-:W-:-:S04]  /*41f0*/  FFMA.FTZ R3, R13, c[0x0][0x2d0], -R0 ;  /* 0x0000b4000d037a23 */ /* 0x010fc80000010800 */
[----:B------:R2:W-:Y:S02]  /*4200*/  MUFU.EX2 R194, R3 ;  /* 0x0000000300c27308 */ /* 0x0005e40000000800 */
[----:B--2---:R-:W-:Y:S01]  /*4210*/  FFMA.FTZ R3, R11, c[0x0][0x2d0], -R0 ;  /* 0x0000b4000b037a23 */ /* 0x004fe20000010800 */
[----:B-1----:R-:W-:-:S05]  /*4220*/  F2FP.BF16.PACK_AB R11, R195, R193 ;  /* 0x000000c1c30b723e */ /* 0x002fca00000010ff */
[----:B------:R1:W2:Y:S02]  /*4230*/  MUFU.EX2 R203, R3 ;  /* 0x0000000300cb7308 */ /* 0x0002a40000000800 */
[----:B------:R-:W-:Y:S01]  /*4240*/  HMMA.16816.F32.BF16 R20, R8, R4, RZ ;  /* 0x000000040814723c */ /* 0x000fe200000418ff */
[----:B-1----:R-:W-:-:S05]  /*4250*/  FFMA.FTZ R3, R16, c[0x0][0x2d0], -R0 ;  /* 0x0000b40010037a23 */ /* 0x002fca0000010800 */
[----:B------:R1:W-:Y:S02]  /*4260*/  MUFU.EX2 R202, R3 ;  /* 0x0000000300ca7308 */ /* 0x0003e40000000800 */
[----:B-1----:R-:W-:Y:S02]  /*4270*/  FFMA.FTZ R3, R17, c[0x0][0x2d0], -R0 ;  /* 0x0000b40011037a23 */ /* 0x002fe40000010800 */
[----:B------:R-:W-:Y:S04]  /*4280*/  HMMA.16816.F32.BF16 R16, R8, R6, RZ ;  /* 0x000000060810723c */ /* 0x000fe800000418ff */
[----:B------:R-:W1:Y:S01]  /*4290*/  MUFU.EX2 R208, R3 ;  /* 0x0000000300d07308 */ /* 0x000e620000000800 */
[----:B------:R-:W-:Y:S02]  /*42a0*/  F2FP.BF16.PACK_AB R4, R230, R227 ;  /* 0x000000e3e604723e */ /* 0x000fe400000010ff */
[----:B--2---:R-:W-:-:S02]  /*42b0*/  F2FP.BF16.PACK_AB R5, R203, R194 ;  /* 0x000000c2cb05723e */ /* 0x004fc400000010ff */
[----:B------:R-:W-:Y:S01]  /*42c0*/  F2FP.BF16.PACK_AB R6, R231, R229 ;  /* 0x000000e5e706723e */ /* 0x000fe200000010ff */
[----:B------:R-:W-:Y:S01]  /*42d0*/  HMMA.16816.F32.BF16 R12, R8, R32, RZ ;  /* 0x00000020080c723c */ /* 0x000fe200000418ff */
[----:B-1----:R-:W-:-:S07]  /*42e0*/  F2FP.BF16.PACK_AB R7, R208, R202 ;  /* 0x000000cad007723e */ /* 0x002fce00000010ff */
[C---:B------:R-:W-:Y:S08]  /*42f0*/  HMMA.16816.F32.BF16 R128, R4.reuse, R24, R20 ;  /* 0x000000180480723c */ /* 0x040ff00000041814 */
[----:B------:R-:W-:Y:S01]  /*4300*/  HMMA.16816.F32.BF16 R148, R4, R26, R16 ;  /* 0x0000001a0494723c */ /* 0x000fe20000041810 */
[----:B------:R-:W1:Y:S04]  /*4310*/  LDSM.16.MT88.4 R24, [R60] ;  /* 0x000000003c18783b */ /* 0x000e680000004200 */
        /* <DEDUP_REMOVED lines=92> */
[C---:B---3--:R-:W-:Y:S08]  /*48e0*/  HMMA.16816.F32.BF16 R116, R4.reuse, R16, R140 ;  /* 0x000000100474723c */ /* 0x048ff0000004188c */
        /* <DEDUP_REMOVED lines=10> */
[C---:B---3--:R-:W-:Y:S01]  /*4990*/  HMMA.16816.F32.BF16 R152, R4.reuse, R16, R104 ;  /* 0x000000100498723c */ /* 0x048fe20000041868 */
[----:B------:R-:W-:Y:S07]  /*49a0*/  LDSM.16.MT88.4 R104, [R237+0x1800] ;  /* 0x00180000ed68783b */ /* 0x000fee0000004200 */
        /* <DEDUP_REMOVED lines=44> */
[----:B------:R-:W-:-:S07]  /*4c70*/  FADD.FTZ R0, R203, R0 ;  /* 0x00000000cb007221 */ /* 0x000fce0000010000 */
[----:B------:R-:W-:Y:S01]  /*4c80*/  HMMA.16816.F32.BF16 R44, R96, R48, R84 ;  /* 0x00000030602c723c */ /* 0x000fe20000041854 */
[----:B------:R-:W-:-:S07]  /*4c90*/  FADD.FTZ R2, R230, R2 ;  /* 0x00000002e6027221 */ /* 0x000fce0000010000 */
[----:B------:R-:W-:Y:S01]  /*4ca0*/  HMMA.16816.F32.BF16 R120, R96, R122, R72 ;  /* 0x0000007a6078723c */ /* 0x000fe20000041848 */
[----:B------:R-:W1:Y:S01]  /*4cb0*/  LDSM.16.MT88.4 R72, [R170+0x5800] ;  /* 0x00580000aa48783b */ /* 0x000e620000004200 */
[----:B------:R-:W-:-:S06]  /*4cc0*/  FADD.FTZ R0, R202, R0 ;  /* 0x00000000ca007221 */ /* 0x000fcc0000010000 */
[C---:B------:R-:W-:Y:S01]  /*4cd0*/  HMMA.16816.F32.BF16 R40, R96.reuse, R42, R80 ;  /* 0x0000002a6028723c */ /* 0x040fe20000041850 */
[----:B------:R-:W2:Y:S07]  /*4ce0*/  LDSM.16.MT88.4 R80, [R237+0x5800] ;  /* 0x00580000ed50783b */ /* 0x000eae0000004200 */
[----:B------:R-:W-:Y:S01]  /*4cf0*/  HMMA.16816.F32.BF16 R48, R96, R50, R88 ;  /* 0x000000326030723c */ /* 0x000fe20000041858 */
[----:B------:R-:W3:Y:S01]  /*4d00*/  LDSM.16.MT88.4 R88, [R171+0x5800] ;  /* 0x00580000ab58783b */ /* 0x000ee20000004200 */
        /* <DEDUP_REMOVED lines=79> */
.L_x_5751:
        /* <DEDUP_REMOVED lines=21> */
.L_x_5752:
        /* <DEDUP_REMOVED lines=21> */
.L_x_5703:
[----:B------:R-:W-:Y:S05]  /*54a0*/  BSYNC B0 ;  /* 0x0000000000007941 */ /* 0x000fea0003800000 */
.L_x_5702:
        /* <DEDUP_REMOVED lines=20> */
.L_x_5715:
        /* <DEDUP_REMOVED lines=21> */
[C---:B------:R-:W-:Y:S01]  /*5740*/  IMAD.SHL.U32 R23, R201.reuse, 0x2, RZ ;  /* 0x00000002c9177824 */ /* 0x040fe200078e00ff */
        /* <DEDUP_REMOVED lines=21> */
.L_x_5753:
        /* <DEDUP_REMOVED lines=22> */
.L_x_5754:
        /* <DEDUP_REMOVED lines=21> */
.L_x_5708:
[----:B------:R-:W-:Y:S05]  /*5b50*/  BSYNC B0 ;  /* 0x0000000000007941 */ /* 0x000fea0003800000 */
.L_x_5707:
        /* <DEDUP_REMOVED lines=133> */
[----:B------:R3:W4:Y:S01]  /*63b0*/  LDSM.16.M88.4 R152, [R3+0x5800] ;  /* 0x005800000398783b */ /* 0x0007220000000200 */
[C---:B-1----:R-:W-:Y:S05]  /*63c0*/  HMMA.16816.F32.BF16 R4, R140.reuse, R144, R4 ;  /* 0x000000908c04723c */ /* 0x042fea0000041804 */
[----:B---3--:R-:W-:Y:S03]  /*63d0*/  @P4 IMAD.HI.U32 R3, R206, c[0x0][0x2c8], RZ ;  /* 0x0000b200ce034a27 */ /* 0x008fe600078e00ff */
[C---:B------:R-:W-:Y:S01]  /*63e0*/  HMMA.16816.F32.BF16 R8, R140.reuse, R146, R8 ;  /* 0x000000928c08723c */ /* 0x040fe20000041808 */
[----:B------:R-:W-:Y:S03]  /*63f0*/  LDSM.16.M88.4 R144, [R164+0x8000] ;  /* 0x00800000a490783b */ /* 0x000fe60000000200 */
[----:B------:R-:W-:Y:S04]  /*6400*/  @P4 SHF.R.U32.HI R0, RZ, c[0x0][0x2cc], R3 ;  /* 0x0000b300ff004a19 */ /* 0x000fe80000011603 */
[C---:B------:R-:W-:Y:S01]  /*6410*/  HMMA.16816.F32.BF16 R12, R140.reuse, R148, R12 ;  /* 0x000000948c0c723c */ /* 0x040fe2000004180c */
[----:B------:R-:W-:Y:S07]  /*6420*/  SHFL.IDX PT, R3, R0, 0x1, 0x1c1f ;  /* 0x003c1f0000037f89 */ /* 0x000fee00000e0000 */
[C---:B------:R-:W-:Y:S01]  /*6430*/  HMMA.16816.F32.BF16 R16, R140.reuse, R150, R16 ;  /* 0x000000968c10723c */ /* 0x040fe20000041810 */
[----:B------:R1:W3:Y:S07]  /*6440*/  LDSM.16.M88.4 R148, [R125+0x4000] ;  /* 0x004000007d94783b */ /* 0x0002ee0000000200 */
[C---:B--2---:R-:W-:Y:S01]  /*6450*/  HMMA.16816.F32.BF16 R20, R140.reuse, R136, R20 ;  /* 0x000000888c14723c */ /* 0x044fe20000041814 */
[----:B------:R2:W-:Y:S07]  /*6460*/  SHFL.IDX PT, R124, R0, RZ, 0x1c1f ;  /* 0x001c1fff007c7589 */ /* 0x0005ee00000e0000 */
[C---:B------:R-:W-:Y:S01]  /*6470*/  HMMA.16816.F32.BF16 R24, R140.reuse, R138, R24 ;  /* 0x0000008a8c18723c */ /* 0x040fe20000041818 */
[----:B------:R-:W5:Y:S07]  /*6480*/  LDSM.16.M88.4 R136, [R2+0x4800] ;  /* 0x004800000288783b */ /* 0x000f6e0000000200 */
[C---:B----4-:R-:W-:Y:S01]  /*6490*/  HMMA.16816.F32.BF16 R28, R140.reuse, R152, R28 ;  /* 0x000000988c1c723c */ /* 0x050fe2000004181c */
[----:B-1----:R-:W-:Y:S07]  /*64a0*/  MOV R125, c[0x0][0x2ac] ;  /* 0x0000ab00007d7a02 */ /* 0x002fee0000000f00 */
[----:B------:R-:W-:Y:S01]  /*64b0*/  HMMA.16816.F32.BF16 R32, R140, R154, R32 ;  /* 0x0000009a8c20723c */ /* 0x000fe20000041820 */
[----:B------:R-:W1:Y:S03]  /*64c0*/  LDSM.16.M88.4 R140, [R2+0x5000] ;  /* 0x00500000028c783b */ /* 0x000e660000000200 */
[----:B--2---:R-:W-:Y:S04]  /*64d0*/  IADD3 R0, -R222, 0x1, -R199 ;  /* 0x00000001de007810 */ /* 0x004fe80007ffe9c7 */
[C---:B---3--:R-:W-:Y:S05]  /*64e0*/  HMMA.16816.F32.BF16 R4, R144.reuse, R148, R4 ;  /* 0x000000949004723c */ /* 0x048fea0000041804 */
[----:B------:R-:W-:Y:S03]  /*64f0*/  IMAD R0, R125, c[0x0][0x1d0], R0 ;  /* 0x000074007d007a24 */ /* 0x000fe600078e0200 */
[C---:B------:R-:W-:Y:S01]  /*6500*/  HMMA.16816.F32.BF16 R8, R144.reuse, R150, R8 ;  /* 0x000000969008723c */ /* 0x040fe20000041808 */
[----:B------:R2:W3:Y:S01]  /*6510*/  LDSM.16.M88.4 R148, [R2+0x5800] ;  /* 0x005800000294783b */ /* 0x0004e20000000200 */
[----:B------:R-:W-:Y:S04]  /*6520*/  DEPBAR.LE SB0, 0x2 ;  /* 0x000080800000791a */ /* 0x000fe80000000000 */
[----:B------:R-:W-:Y:S02]  /*6530*/  IADD3 R0, R0, -c[0x0][0x168], RZ ;  /* 0x80005a0000007a10 */ /* 0x000fe40007ffe0ff */
[C---:B-----5:R-:W-:Y:S01]  /*6540*/  HMMA.16816.F32.BF16 R12, R144.reuse, R136, R12 ;  /* 0x00000088900c723c */ /* 0x060fe2000004180c */
[----:B------:R-:W-:Y:S07]  /*6550*/  BAR.SYNC.DEFER_BLOCKING 0x0 ;  /* 0x0000000000007b1d */ /* 0x000fee0000010000 */
[C---:B------:R-:W-:Y:S08]  /*6560*/  HMMA.16816.F32.BF16 R16, R144.reuse, R138, R16 ;  /* 0x0000008a9010723c */ /* 0x040ff00000041810 */
[C---:B-1----:R-:W-:Y:S04]  /*6570*/  HMMA.16816.F32.BF16 R20, R144.reuse, R140, R20 ;  /* 0x0000008c9014723c */ /* 0x042fe80000041814 */
[C---:B--2---:R-:W-:Y:S02]  /*6580*/  IADD3 R2, R0.reuse, R124, RZ ;  /* 0x0000007c00027210 */ /* 0x044fe40007ffe0ff */
[----:B------:R-:W-:Y:S02]  /*6590*/  IADD3 R0, R0, R3, RZ ;  /* 0x0000000300007210 */ /* 0x000fe40007ffe0ff */
[C---:B------:R-:W-:Y:S03]  /*65a0*/  HMMA.16816.F32.BF16 R24, R144.reuse, R142, R24 ;  /* 0x0000008e9018723c */ /* 0x040fe60000041818 */
[C---:B------:R-:W-:Y:S02]  /*65b0*/  ISETP.GT.AND P6, PT, R2.reuse, RZ, PT ;  /* 0x000000ff0200720c */ /* 0x040fe40003fc4270 */
[----:B------:R-:W-:Y:S02]  /*65c0*/  ISETP.GT.AND P5, PT, R2, 0x1, PT ;  /* 0x000000010200780c */ /* 0x000fe40003fa4270 */
[----:B------:R-:W-:Y:S01]  /*65d0*/  FSEL R4, R4, -INF , P6 ;  /* 0xff80000004047808 */ /* 0x000fe20003000000 */
[C---:B---3--:R-:W-:Y:S04]  /*65e0*/  HMMA.16816.F32.BF16 R28, R144.reuse, R148, R28 ;  /* 0x00000094901c723c */ /* 0x048fe8000004181c */
[----:B------:R-:W-:Y:S02]  /*65f0*/  FMNMX.FTZ R3, R4, R126, !PT ;  /* 0x0000007e04037209 */ /* 0x000fe40007810000 */
[----:B------:R-:W-:Y:S02]  /*6600*/  FSEL R5, R5, -INF , P5 ;  /* 0xff80000005057808 */ /* 0x000fe40002800000 */
[C---:B------:R-:W-:Y:S01]  /*6610*/  ISETP.GT.AND P6, PT, R2.reuse, 0x8, PT ;  /* 0x000000080200780c */ /* 0x040fe20003fc4270 */
[----:B------:R-:W-:Y:S03]  /*6620*/  HMMA.16816.F32.BF16 R32, R144, R150, R32 ;  /* 0x000000969020723c */ /* 0x000fe60000041820 */
[----:B------:R-:W-:Y:S02]  /*6630*/  ISETP.GT.AND P5, PT, R2, 0x9, PT ;  /* 0x000000090200780c */ /* 0x000fe40003fa4270 */
[----:B------:R-:W-:Y:S02]  /*6640*/  FSEL R8, R8, -INF , P6 ;  /* 0xff80000008087808 */ /* 0x000fe40003000000 */
[----:B------:R-:W-:Y:S02]  /*6650*/  FMNMX.FTZ R3, R5, R3, !PT ;  /* 0x0000000305037209 */ /* 0x000fe40007810000 */
[----:B------:R-:W-:Y:S02]  /*6660*/  FSEL R9, R9, -INF , P5 ;  /* 0xff80000009097808 */ /* 0x000fe40002800000 */
[----:B------:R-:W-:Y:S02]  /*6670*/  ISETP.GT.AND P6, PT, R2, 0x10, PT ;  /* 0x000000100200780c */ /* 0x000fe40003fc4270 */
[----:B------:R-:W-:Y:S02]  /*6680*/  FMNMX.FTZ R3, R8, R3, !PT ;  /* 0x0000000308037209 */ /* 0x000fe40007810000 */
[----:B------:R-:W-:Y:S02]  /*6690*/  ISETP.GT.AND P1, PT, R0, RZ, PT ;  /* 0x000000ff0000720c */ /* 0x000fe40003f24270 */
[----:B------:R-:W-:Y:S02]  /*66a0*/  FSEL R143, R12, -INF , P6 ;  /* 0xff8000000c8f7808 */ /* 0x000fe40003000000 */
[----:B------:R-:W-:Y:S02]  /*66b0*/  FMNMX.FTZ R3, R9, R3, !PT ;  /* 0x0000000309037209 */ /* 0x000fe40007810000 */
[----:B------:R-:W-:Y:S02]  /*66c0*/  FSEL R6, R6, -INF , P1 ;  /* 0xff80000006067808 */ /* 0x000fe40000800000 */
[----:B------:R-:W-:Y:S02]  /*66d0*/  ISETP.GT.AND P0, PT, R0, 0x1, PT ;  /* 0x000000010000780c */ /* 0x000fe40003f04270 */
[----:B------:R-:W-:Y:S02]  /*66e0*/  ISETP.GT.AND P5, PT, R2, 0x11, PT ;  /* 0x000000110200780c */ /* 0x000fe40003fa4270 */
[----:B------:R-:W-:Y:S02]  /*66f0*/  ISETP.GT.AND P1, PT, R0, 0x8, PT ;  /* 0x000000080000780c */ /* 0x000fe40003f24270 */
[----:B------:R-:W-:Y:S02]  /*6700*/  FSEL R7, R7, -INF , P0 ;  /* 0xff80000007077808 */ /* 0x000fe40000000000 */
[----:B------:R-:W-:Y:S02]  /*6710*/  FMNMX.FTZ R125, R143, R3, !PT ;  /* 0x000000038f7d7209 */ /* 0x000fe40007810000 */
[----:B------:R-:W-:Y:S02]  /*6720*/  FMNMX.FTZ R3, R6, R127, !PT ;  /* 0x0000007f06037209 */ /* 0x000fe40007810000 */
[----:B------:R-:W-:Y:S02]  /*6730*/  FSEL R152, R13, -INF , P5 ;  /* 0xff8000000d987808 */ /* 0x000fe40002800000 */
[----:B------:R-:W-:Y:S02]  /*6740*/  FSEL R10, R10, -INF , P1 ;  /* 0xff8000000a0a7808 */ /* 0x000fe40000800000 */
[C---:B------:R-:W-:Y:S02]  /*6750*/  ISETP.GT.AND P1, PT, R0.reuse, 0x10, PT ;  /* 0x000000100000780c */ /* 0x040fe40003f24270 */
[----:B------:R-:W-:Y:S02]  /*6760*/  ISETP.GT.AND P0, PT, R0, 0x9, PT ;  /* 0x000000090000780c */ /* 0x000fe40003f04270 */
[----:B------:R-:W-:Y:S02]  /*6770*/  ISETP.GT.AND P6, PT, R2, 0x18, PT ;  /* 0x000000180200780c */ /* 0x000fe40003fc4270 */
[----:B------:R-:W-:Y:S02]  /*6780*/  FMNMX.FTZ R3, R7, R3, !PT ;  /* 0x0000000307037209 */ /* 0x000fe40007810000 */
[----:B------:R-:W-:Y:S02]  /*6790*/  FSEL R153, R14, -INF , P1 ;  /* 0xff8000000e997808 */ /* 0x000fe40000800000 */
[----:B------:R-:W-:Y:S02]  /*67a0*/  FSEL R11, R11, -INF , P0 ;  /* 0xff8000000b0b7808 */ /* 0x000fe40000000000 */
[----:B------:R-:W-:Y:S02]  /*67b0*/  ISETP.GT.AND P0, PT, R0, 0x11, PT ;  /* 0x000000110000780c */ /* 0x000fe40003f04270 */
[----:B------:R-:W-:Y:S02]  /*67c0*/  FSEL R148, R16, -INF , P6 ;  /* 0xff80000010947808 */ /* 0x000fe40003000000 */
[----:B------:R-:W-:Y:S02]  /*67d0*/  ISETP.GT.AND P5, PT, R2, 0x19, PT ;  /* 0x000000190200780c */ /* 0x000fe40003fa4270 */
[----:B------:R-:W-:Y:S02]  /*67e0*/  ISETP.GT.AND P1, PT, R0, 0x18, PT ;  /* 0x000000180000780c */ /* 0x000fe40003f24270 */
[----:B------:R-:W-:Y:S02]  /*67f0*/  FMNMX.FTZ R125, R152, R125, !PT ;  /* 0x0000007d987d7209 */ /* 0x000fe40007810000 */
[----:B------:R-:W-:Y:S02]  /*6800*/  FMNMX.FTZ R3, R10, R3, !PT ;  /* 0x000000030a037209 */ /* 0x000fe40007810000 */
[----:B------:R-:W-:Y:S02]  /*6810*/  FSEL R154, R15, -INF , P0 ;  /* 0xff8000000f9a7808 */ /* 0x000fe40000000000 */
[----:B------:R-:W-:Y:S02]  /*6820*/  FSEL R149, R17, -INF , P5 ;  /* 0xff80000011957808 */ /* 0x000fe40002800000 */
[----:B------:R-:W-:Y:S02]  /*6830*/  FSEL R155, R18, -INF , P1 ;  /* 0xff800000129b7808 */ /* 0x000fe40000800000 */
[----:B------:R-:W-:Y:S02]  /*6840*/  ISETP.GT.AND P1, PT, R2, 0x20, PT ;  /* 0x000000200200780c */ /* 0x000fe40003f24270 */
[----:B------:R-:W-:Y:S02]  /*6850*/  ISETP.GT.AND P0, PT, R0, 0x19, PT ;  /* 0x000000190000780c */ /* 0x000fe40003f04270 */
[----:B------:R-:W-:Y:S02]  /*6860*/  FMNMX.FTZ R125, R148, R125, !PT ;  /* 0x0000007d947d7209 */ /* 0x000fe40007810000 */
[----:B------:R-:W-:Y:S02]  /*6870*/  FMNMX.FTZ R3, R11, R3, !PT ;  /* 0x000000030b037209 */ /* 0x000fe40007810000 */
[----:B------:R-:W-:Y:S02]  /*6880*/  FSEL R146, R20, -INF , P1 ;  /* 0xff80000014927808 */ /* 0x000fe40000800000 */
[----:B------:R-:W-:Y:S02]  /*6890*/  FSEL R156, R19, -INF , P0 ;  /* 0xff800000139c7808 */ /* 0x000fe40000000000 */
[----:B------:R-:W-:Y:S02]  /*68a0*/  ISETP.GT.AND P0, PT, R2, 0x21, PT ;  /* 0x000000210200780c */ /* 0x000fe40003f04270 */
[----:B------:R-:W-:Y:S02]  /*68b0*/  FMNMX.FTZ R125, R149, R125, !PT ;  /* 0x0000007d957d7209 */ /* 0x000fe40007810000 */
[----:B------:R-:W-:Y:S02]  /*68c0*/  ISETP.GT.AND P6, PT, R0, 0x20, PT ;  /* 0x000000200000780c */ /* 0x000fe40003fc4270 */
[C---:B------:R-:W-:Y:S02]  /*68d0*/  ISETP.GT.AND P1, PT, R2.reuse, 0x29, PT ;  /* 0x000000290200780c */ /* 0x040fe40003f24270 */
[----:B------:R-:W-:Y:S02]  /*68e0*/  ISETP.GT.AND P5, PT, R2, 0x28, PT ;  /* 0x000000280200780c */ /* 0x000fe40003fa4270 */
[----:B------:R-:W-:Y:S02]  /*68f0*/  FMNMX.FTZ R3, R153, R3, !PT ;  /* 0x0000000399037209 */ /* 0x000fe40007810000 */
[----:B------:R-:W-:Y:S02]  /*6900*/  FSEL R151, R21, -INF , P0 ;  /* 0xff80000015977808 */ /* 0x000fe40000000000 */
[----:B------:R-:W-:Y:S02]  /*6910*/  FMNMX.FTZ R125, R146, R125, !PT ;  /* 0x0000007d927d7209 */ /* 0x000fe40007810000 */
[----:B------:R-:W-:Y:S02]  /*6920*/  FSEL R147, R22, -INF , P6 ;  /* 0xff80000016937808 */ /* 0x000fe40003000000 */
[C---:B------:R-:W-:Y:S02]  /*6930*/  ISETP.GT.AND P0, PT, R2.reuse, 0x30, PT ;  /* 0x000000300200780c */ /* 0x040fe40003f04270 */
[C---:B------:R-:W-:Y:S02]  /*6940*/  ISETP.GT.AND P6, PT, R2.reuse, 0x31, PT ;  /* 0x000000310200780c */ /* 0x040fe40003fc4270 */
[----:B------:R-:W-:Y:S02]  /*6950*/  FSEL R150, R25, -INF , P1 ;  /* 0xff80000019967808 */ /* 0x000fe40000800000 */
[----:B------:R-:W-:Y:S02]  /*6960*/  ISETP.GT.AND P1, PT, R2, 0x39, PT ;  /* 0x000000390200780c */ /* 0x000fe40003f24270 */
[----:B------:R-:W-:Y:S02]  /*6970*/  FSEL R158, R24, -INF , P5 ;  /* 0xff800000189e7808 */ /* 0x000fe40002800000 */
[----:B------:R-:W-:Y:S02]  /*6980*/  ISETP.GT.AND P5, PT, R2, 0x38, PT ;  /* 0x000000380200780c */ /* 0x000fe40003fa4270 */
[----:B------:R-:W-:Y:S02]  /*6990*/  FMNMX.FTZ R2, R154, R3, !PT ;  /* 0x000000039a027209 */ /* 0x000fe40007810000 */
[----:B------:R-:W-:Y:S02]  /*69a0*/  FMNMX.FTZ R125, R151, R125, !PT ;  /* 0x0000007d977d7209 */ /* 0x000fe40007810000 */
[----:B------:R-:W-:Y:S02]  /*69b0*/  FMNMX.FTZ R2, R155, R2, !PT ;  /* 0x000000029b027209 */ /* 0x000fe40007810000 */
[----:B------:R-:W-:Y:S02]  /*69c0*/  FMNMX.FTZ R125, R158, R125, !PT ;  /* 0x0000007d9e7d7209 */ /* 0x000fe40007810000 */
[----:B------:R-:W-:Y:S02]  /*69d0*/  FSEL R186, R28, -INF , P0 ;  /* 0xff8000001cba7808 */ /* 0x000fe40000000000 */
[----:B------:R-:W-:Y:S02]  /*69e0*/  ISETP.GT.AND P0, PT, R0, 0x21, PT ;  /* 0x000000210000780c */ /* 0x000fe40003f04270 */
[----:B------:R-:W-:Y:S02]  /*69f0*/  FMNMX.FTZ R2, R156, R2, !PT ;  /* 0x000000029c027209 */ /* 0x000fe40007810000 */
[----:B------:R-:W-:Y:S02]  /*6a00*/  FMNMX.FTZ R125, R150, R125, !PT ;  /* 0x0000007d967d7209 */ /* 0x000fe40007810000 */
[----:B------:R-:W-:Y:S02]  /*6a10*/  FSEL R144, R23, -INF , P0 ;  /* 0xff80000017907808 */ /* 0x000fe40000000000 */
[----:B------:R-:W-:Y:S02]  /*6a20*/  ISETP.GT.AND P0, PT, R0, 0x28, PT ;  /* 0x000000280000780c */ /* 0x000fe40003f04270 */
[----:B------:R-:W-:Y:S02]  /*6a30*/  FMNMX.FTZ R2, R147, R2, !PT ;  /* 0x0000000293027209 */ /* 0x000fe40007810000 */
[----:B------:R-:W-:Y:S02]  /*6a40*/  FSEL R185, R29, -INF , P6 ;  /* 0xff8000001db97808 */ /* 0x000fe40003000000 */
[----:B------:R-:W-:Y:S02]  /*6a50*/  FMNMX.FTZ R125, R186, R125, !PT ;  /* 0x0000007dba7d7209 */ /* 0x000fe40007810000 */
[----:B------:R-:W-:Y:S02]  /*6a60*/  FSEL R181, R33, -INF , P1 ;  /* 0xff80000021b57808 */ /* 0x000fe40000800000 */
        /* <DEDUP_REMOVED lines=9> */
[----:B------:R-:W-:Y:S02]  /*6b00*/  FSEL R184, R30, -INF , P1 ;  /* 0xff8000001eb87808 */ /* 0x000fe40000800000 */
[C---:B------:R-:W-:Y:S02]  /*6b10*/  ISETP.GT.AND P0, PT, R0.reuse, 0x31, PT ;  /* 0x000000310000780c */ /* 0x040fe40003f04270 */
[----:B------:R-:W-:Y:S02]  /*6b20*/  FMNMX.FTZ R2, R157, R2, !PT ;  /* 0x000000029d027209 */ /* 0x000fe40007810000 */
[----:B------:R-:W-:Y:S02]  /*6b30*/  FMNMX.FTZ R125, R181, R125, !PT ;  /* 0x0000007db57d7209 */ /* 0x000fe40007810000 */
[----:B------:R-:W-:Y:S02]  /*6b40*/  FSEL R183, R31, -INF , P0 ;  /* 0xff8000001fb77808 */ /* 0x000fe40000000000 */
[----:B------:R-:W-:Y:S01]  /*6b50*/  ISETP.GT.AND P1, PT, R0, 0x38, PT ;  /* 0x000000380000780c */ /* 0x000fe20003f24270 */
[----:B------:R-:W1:Y:S01]  /*6b60*/  SHFL.BFLY PT, R3, R125, 0x2, 0x1f ;  /* 0x0c401f007d037f89 */ /* 0x000e6200000e0000 */
[----:B------:R-:W-:Y:S02]  /*6b70*/  FMNMX.FTZ R2, R184, R2, !PT ;  /* 0x00000002b8027209 */ /* 0x000fe40007810000 */
[----:B------:R-:W-:Y:S02]  /*6b80*/  FSEL R187, R34, -INF , P1 ;  /* 0xff80000022bb7808 */ /* 0x000fe40000800000 */
[----:B------:R-:W-:Y:S02]  /*6b90*/  ISETP.GT.AND P0, PT, R0, 0x39, PT ;  /* 0x000000390000780c */ /* 0x000fe40003f04270 */
[----:B------:R-:W-:Y:S02]  /*6ba0*/  FMNMX.FTZ R0, R183, R2, !PT ;  /* 0x00000002b7007209 */ /* 0x000fe40007810000 */
[----:B------:R-:W-:Y:S02]  /*6bb0*/  FSEL R191, R35, -INF , P0 ;  /* 0xff80000023bf7808 */ /* 0x000fe40000000000 */
[----:B------:R-:W-:Y:S04]  /*6bc0*/  FMNMX.FTZ R0, R187, R0, !PT ;  /* 0x00000000bb007209 */ /* 0x000fe80007810000 */
        /* <DEDUP_REMOVED lines=8> */
[----:B------:R-:W-:Y:S05]  /*6c50*/  FMUL.FTZ R141, R125, c[0x0][0x2d0] ;  /* 0x0000b4007d8d7a20 */ /* 0x000fea0000410000 */
[----:B------:R-:W-:Y:S05]  /*6c60*/  FSEL R141, R141, RZ, P1 ;  /* 0x000000ff8d8d7208 */ /* 0x000fea0000800000 */
[--C-:B------:R-:W-:Y:S04]  /*6c70*/  FFMA.FTZ R2, R4, c[0x0][0x2d0], -R141.reuse ;  /* 0x0000b40004027a23 */ /* 0x100fe8000001088d */
[----:B------:R1:W-:Y:S01]  /*6c80*/  MUFU.EX2 R190, R2 ;  /* 0x0000000200be7308 */ /* 0x0003e20000000800 */
[----:B--2---:R-:W-:Y:S01]  /*6c90*/  FMNMX.FTZ R124, R0, R124, !PT ;  /* 0x0000007c007c7209 */ /* 0x004fe20007810000 */
[--C-:B------:R-:W-:Y:S03]  /*6ca0*/  FFMA.FTZ R0, R8, c[0x0][0x2d0], -R141.reuse ;  /* 0x0000b40008007a23 */ /* 0x100fe6000001088d */
[C---:B------:R-:W-:Y:S01]  /*6cb0*/  FSETP.NEU.FTZ.AND P0, PT, R124.reuse, -INF , PT ;  /* 0xff8000007c00780b */ /* 0x040fe20003f1d000 */
[----:B------:R-:W-:Y:S04]  /*6cc0*/  FMUL.FTZ R142, R124, c[0x0][0x2d0] ;  /* 0x0000b4007c8e7a20 */ /* 0x000fe80000410000 */
[----:B------:R2:W-:Y:S01]  /*6cd0*/  MUFU.EX2 R197, R0 ;  /* 0x0000000000c57308 */ /* 0x0005e20000000800 */
[----:B------:R-:W-:Y:S05]  /*6ce0*/  FSEL R142, R142, RZ, P0 ;  /* 0x000000ff8e8e7208 */ /* 0x000fea0000000000 */
[----:B------:R-:W-:Y:S04]  /*6cf0*/  FFMA.FTZ R3, R11, c[0x0][0x2d0], -R142 ;  /* 0x0000b4000b037a23 */ /* 0x000fe8000001088e */
[----:B------:R3:W-:Y:S01]  /*6d00*/  MUFU.EX2 R193, R3 ;  /* 0x0000000300c17308 */ /* 0x0007e20000000800 */
[--C-:B-1----:R-:W-:Y:S09]  /*6d10*/  FFMA.FTZ R2, R5, c[0x0][0x2d0], -R141.reuse ;  /* 0x0000b40005027a23 */ /* 0x102ff2000001088d */
[----:B------:R1:W4:Y:S01]  /*6d20*/  MUFU.EX2 R189, R2 ;  /* 0x0000000200bd7308 */ /* 0x0003220000000800 */
[----:B--2---:R-:W-:Y:S09]  /*6d30*/  FFMA.FTZ R0, R9, c[0x0][0x2d0], -R141 ;  /* 0x0000b40009007a23 */ /* 0x004ff2000001088d */
[----:B------:R2:W5:Y:S01]  /*6d40*/  MUFU.EX2 R196, R0 ;  /* 0x0000000000c47308 */ /* 0x0005620000000800 */
[----:B---3--:R-:W-:Y:S05]  /*6d50*/  IADD3 R3, R171, R160, RZ ;  /* 0x000000a0ab037210 */ /* 0x008fea0007ffe0ff */
[----:B------:R-:W-:Y:S01]  /*6d60*/  LDSM.16.MT88.4 R28, [R3] ;  /* 0x00000000031c783b */ /* 0x000fe20000004200 */
[----:B-1----:R-:W-:Y:S02]  /*6d70*/  FSEL R2, R125, RZ, P1 ;  /* 0x000000ff7d027208 */ /* 0x002fe40000800000 */
[----:B----4-:R-:W-:Y:S02]  /*6d80*/  F2FP.BF16.PACK_AB R136, R189, R190 ;  /* 0x000000bebd88723e */ /* 0x010fe400000010ff */
[----:B------:R-:W-:Y:S01]  /*6d90*/  ISETP.GE.AND P1, PT, R198, 0x1, PT ;  /* 0x00000001c600780c */ /* 0x000fe20003f26270 */
[----:B------:R-:W-:Y:S01]  /*6da0*/  FADD.FTZ R2, -R2, R126 ;  /* 0x0000007e02027221 */ /* 0x000fe20000010100 */
[----:B------:R-:W-:Y:S03]  /*6db0*/  IADD3 R126, R170, R160, RZ ;  /* 0x000000a0aa7e7210 */ /* 0x000fe60007ffe0ff */
[----:B------:R-:W-:Y:S01]  /*6dc0*/  FMUL.FTZ R2, R2, c[0x0][0x2d0] ;  /* 0x0000b40002027a20 */ /* 0x000fe20000410000 */
[----:B------:R-:W-:Y:S01]  /*6dd0*/  IADD3 R140, R168, R126, RZ ;  /* 0x0000007ea88c7210 */ /* 0x000fe20007ffe0ff */
[--C-:B--2---:R-:W-:Y:S01]  /*6de0*/  FFMA.FTZ R0, R6, c[0x0][0x2d0], -R142.reuse ;  /* 0x0000b40006007a23 */ /* 0x104fe2000001088e */
[----:B------:R-:W1:Y:S01]  /*6df0*/  LDSM.16.MT88.4 R12, [R126] ;  /* 0x000000007e0c783b */ /* 0x000e620000004200 */
[----:B-----5:R-:W-:Y:S02]  /*6e00*/  F2FP.BF16.PACK_AB R138, R196, R197 ;  /* 0x000000c5c48a723e */ /* 0x020fe400000010ff */
[----:B------:R2:W-:Y:S05]  /*6e10*/  MUFU.EX2 R188, R0 ;  /* 0x0000000000bc7308 */ /* 0x0005ea0000000800 */
[----:B------:R-:W3:Y:S05]  /*6e20*/  LDSM.16.MT88.4 R20, [R140] ;  /* 0x000000008c14783b */ /* 0x000eea0000004200 */
[----:B------:R-:W4:Y:S01]  /*6e30*/  MUFU.EX2 R2, R2 ;  /* 0x0000000200027308 */ /* 0x000f220000000800 */
[--C-:B--2---:R-:W-:Y:S09]  /*6e40*/  FFMA.FTZ R0, R7, c[0x0][0x2d0], -R142.reuse ;  /* 0x0000b40007007a23 */ /* 0x104ff2000001088e */
[----:B------:R2:W5:Y:S01]  /*6e50*/  MUFU.EX2 R195, R0 ;  /* 0x0000000000c37308 */ /* 0x0005620000000800 */
        /* <DEDUP_REMOVED lines=9> */
[--C-:B--2---:R-:W-:Y:S01]  /*6ef0*/  FFMA.FTZ R0, R10, c[0x0][0x2d0], -R142.reuse ;  /* 0x0000b4000a007a23 */ /* 0x104fe2000001088e */
[----:B-----5:R-:W-:Y:S01]  /*6f00*/  F2FP.BF16.PACK_AB R137, R195, R188 ;  /* 0x000000bcc389723e */ /* 0x020fe200000010ff */
        /* <DEDUP_REMOVED lines=14> */
[----:B--2---:R-:W-:Y:S01]  /*6ff0*/  FSEL R0, R124, RZ, P0 ;  /* 0x000000ff7c007208 */ /* 0x004fe20000000000 */
[C---:B------:R-:W-:Y:S01]  /*7000*/  FMUL.FTZ R60, R2.reuse, R60 ;  /* 0x0000003c023c7220 */ /* 0x040fe20000410000 */
        /* <DEDUP_REMOVED lines=25> */
[----:B------:R-:W-:Y:S01]  /*71a0*/  LDSM.16.MT88.4 R132, [R126+0x1800] ;  /* 0x001800007e84783b */ /* 0x000fe20000004200 */
[C---:B-1----:R-:W-:Y:S05]  /*71b0*/  HMMA.16816.F32.BF16 R4, R136.reuse, R12, R4 ;  /* 0x0000000c8804723c */ /* 0x042fea0000041804 */
[----:B------:R-:W-:Y:S02]  /*71c0*/  FMUL.FTZ R18, R0, R106 ;  /* 0x0000006a00127220 */ /* 0x000fe40000410000 */
[C---:B------:R-:W-:Y:S01]  /*71d0*/  FMUL.FTZ R12, R2.reuse, R100 ;  /* 0x00000064020c7220 */ /* 0x040fe20000410000 */
[C---:B------:R-:W-:Y:S04]  /*71e0*/  HMMA.16816.F32.BF16 R8, R136.reuse, R14, R8 ;  /* 0x0000000e8808723c */ /* 0x040fe80000041808 */
[----:B------:R-:W-:Y:S02]  /*71f0*/  FMUL.FTZ R13, R2, R101 ;  /* 0x00000065020d7220 */ /* 0x000fe40000410000 */
[C---:B------:R-:W-:Y:S02]  /*7200*/  FMUL.FTZ R19, R0.reuse, R107 ;  /* 0x0000006b00137220 */ /* 0x040fe40000410000 */
[C---:B------:R-:W-:Y:S01]  /*7210*/  FMUL.FTZ R14, R0.reuse, R102 ;  /* 0x00000066000e7220 */ /* 0x040fe20000410000 */
[----:B------:R-:W-:Y:S03]  /*7220*/  LDSM.16.MT88.4 R104, [R126+0x2000] ;  /* 0x002000007e68783b */ /* 0x000fe60000004200 */
[C---:B------:R-:W-:Y:S02]  /*7230*/  FMUL.FTZ R15, R0.reuse, R103 ;  /* 0x00000067000f7220 */ /* 0x040fe40000410000 */
[C---:B------:R-:W-:Y:S02]  /*7240*/  FMUL.FTZ R26, R0.reuse, R114 ;  /* 0x00000072001a7220 */ /* 0x040fe40000410000 */
[C---:B------:R-:W-:Y:S01]  /*7250*/  FMUL.FTZ R27, R0.reuse, R115 ;  /* 0x00000073001b7220 */ /* 0x040fe20000410000 */
[----:B------:R-:W1:Y:S01]  /*7260*/  LDSM.16.MT88.4 R100, [R127] ;  /* 0x000000007f64783b */ /* 0x000e620000004200 */
[C---:B------:R-:W-:Y:S01]  /*7270*/  FMUL.FTZ R34, R0.reuse, R122 ;  /* 0x0000007a00227220 */ /* 0x040fe20000410000 */
[C---:B---3--:R-:W-:Y:S03]  /*7280*/  HMMA.16816.F32.BF16 R12, R136.reuse, R20, R12 ;  /* 0x00000014880c723c */ /* 0x048fe6000004180c */
[C---:B------:R-:W-:Y:S02]  /*7290*/  FMUL.FTZ R35, R0.reuse, R123 ;  /* 0x0000007b00237220 */ /* 0x040fe40000410000 */
[----:B------:R-:W-:Y:S01]  /*72a0*/  FMUL.FTZ R38, R0, R38 ;  /* 0x0000002600267220 */ /* 0x000fe20000410000 */
[----:B------:R-:W-:Y:S01]  /*72b0*/  LDSM.16.MT88.4 R120, [R127+0x1800] ;  /* 0x001800007f78783b */ /* 0x000fe20000004200 */
        /* <DEDUP_REMOVED lines=29> */
[C---:B------:R-:W-:Y:S04]  /*7490*/  HMMA.16816.F32.BF16 R36, R136.reuse, R104, R36 ;  /* 0x000000688824723c */ /* 0x040fe80000041824 */
        /* <DEDUP_REMOVED lines=13> */
[----:B------:R-:W-:Y:S01]  /*7570*/  FMUL.FTZ R91, R0, R91 ;  /* 0x0000005b005b7220 */ /* 0x000fe20000410000 */
[C---:B-1----:R-:W-:Y:S03]  /*7580*/  HMMA.16816.F32.BF16 R44, R136.reuse, R100, R44 ;  /* 0x00000064882c723c */ /* 0x042fe6000004182c */
[--C-:B------:R-:W-:Y:S02]  /*7590*/  FFMA.FTZ R108, R143, c[0x0][0x2d0], -R141.reuse ;  /* 0x0000b4008f6c7a23 */ /* 0x100fe4000001088d */
[----:B------:R-:W-:Y:S02]  /*75a0*/  FMUL.FTZ R93, R2, R93 ;  /* 0x0000005d025d7220 */ /* 0x000fe40000410000 */
[----:B------:R1:W3:Y:S01]  /*75b0*/  MUFU.EX2 R180, R108 ;  /* 0x0000006c00b47308 */ /* 0x0002e20000000800 */
[C---:B------:R-:W-:Y:S01]  /*75c0*/  HMMA.16816.F32.BF16 R48, R136.reuse, R102, R48 ;  /* 0x000000668830723c */ /* 0x040fe20000041830 */
[----:B------:R-:W4:Y:S03]  /*75d0*/  LDSM.16.MT88.4 R100, [R127+0x2000] ;  /* 0x002000007f64783b */ /* 0x000f260000004200 */
[C---:B------:R-:W-:Y:S02]  /*75e0*/  FMUL.FTZ R94, R0.reuse, R94 ;  /* 0x0000005e005e7220 */ /* 0x040fe40000410000 */
[----:B------:R-:W-:Y:S02]  /*75f0*/  FMUL.FTZ R95, R0, R95 ;  /* 0x0000005f005f7220 */ /* 0x000fe40000410000 */
[C---:B--2---:R-:W-:Y:S04]  /*7600*/  HMMA.16816.F32.BF16 R52, R136.reuse, R104, R52 ;  /* 0x000000688834723c */ /* 0x044fe80000041834 */
[C---:B------:R-:W-:Y:S02]  /*7610*/  FMUL.FTZ R96, R2.reuse, R96 ;  /* 0x0000006002607220 */ /* 0x040fe40000410000 */
[----:B------:R-:W-:Y:S02]  /*7620*/  FMUL.FTZ R97, R2, R97 ;  /* 0x0000006102617220 */ /* 0x000fe40000410000 */
[C---:B------:R-:W-:Y:S01]  /*7630*/  HMMA.16816.F32.BF16 R56, R136.reuse, R106, R56 ;  /* 0x0000006a8838723c */ /* 0x040fe20000041838 */
[----:B------:R-:W2:Y:S03]  /*7640*/  LDSM.16.MT88.4 R104, [R126+0x4000] ;  /* 0x004000007e68783b */ /* 0x000ea60000004200 */
[C---:B------:R-:W-:Y:S02]  /*7650*/  FMUL.FTZ R98, R0.reuse, R98 ;  /* 0x0000006200627220 */ /* 0x040fe40000410000 */
[----:B------:R-:W-:Y:S02]  /*7660*/  FMUL.FTZ R99, R0, R99 ;  /* 0x0000006300637220 */ /* 0x000fe40000410000 */
[----:B-1----:R-:W-:Y:S04]  /*7670*/  FFMA.FTZ R108, R153, c[0x0][0x2d0], -R142 ;  /* 0x0000b400996c7a23 */ /* 0x002fe8000001088e */
[----:B------:R1:W5:Y:S01]  /*7680*/  MUFU.EX2 R178, R108 ;  /* 0x0000006c00b27308 */ /* 0x0003620000000800 */
[--C-:B------:R-:W-:Y:S02]  /*7690*/  FFMA.FTZ R112, R151, c[0x0][0x2d0], -R141.reuse ;  /* 0x0000b40097707a23 */ /* 0x100fe4000001088d */
[--C-:B------:R-:W-:Y:S02]  /*76a0*/  FFMA.FTZ R116, R185, c[0x0][0x2d0], -R141.reuse ;  /* 0x0000b400b9747a23 */ /* 0x100fe4000001088d */
[--C-:B------:R-:W-:Y:S02]  /*76b0*/  FFMA.FTZ R117, R182, c[0x0][0x2d0], -R141.reuse ;  /* 0x0000b400b6757a23 */ /* 0x100fe4000001088d */
[----:B------:R-:W-:Y:S02]  /*76c0*/  FFMA.FTZ R2, R2, R202, R190 ;  /* 0x000000ca02027223 */ /* 0x000fe400000100be */
[----:B------:R-:W-:Y:S01]  /*76d0*/  FFMA.FTZ R0, R0, R203, R188 ;  /* 0x000000cb00007223 */ /* 0x000fe200000100bc */
[----:B------:R3:W-:Y:S01]  /*76e0*/  MUFU.EX2 R153, R112 ;  /* 0x0000007000997308 */ /* 0x0007e20000000800 */
[----:B------:R-:W-:Y:S01]  /*76f0*/  FADD.FTZ R2, R189, R2 ;  /* 0x00000002bd027221 */ /* 0x000fe20000010000 */
[C---:B----4-:R-:W-:Y:S03]  /*7700*/  HMMA.16816.F32.BF16 R60, R136.reuse, R100, R60 ;  /* 0x00000064883c723c */ /* 0x050fe6000004183c */
[----:B------:R-:W-:Y:S02]  /*7710*/  FADD.FTZ R0, R195, R0 ;  /* 0x00000000c3007221 */ /* 0x000fe40000010000 */
[----:B------:R-:W-:Y:S02]  /*7720*/  FADD.FTZ R2, R197, R2 ;  /* 0x00000002c5027221 */ /* 0x000fe40000010000 */
[----:B------:R-:W-:Y:S01]  /*7730*/  FADD.FTZ R0, R194, R0 ;  /* 0x00000000c2007221 */ /* 0x000fe20000010000 */
[C---:B------:R-:W-:Y:S01]  /*7740*/  HMMA.16816.F32.BF16 R64, R136.reuse, R102, R64 ;  /* 0x000000668840723c */ /* 0x040fe20000041840 */
[----:B------:R-:W4:Y:S03]  /*7750*/  LDSM.16.MT88.4 R100, [R140+0x4000] ;  /* 0x004000008c64783b */ /* 0x000f260000004200 */
[----:B-1----:R-:W-:Y:S02]  /*7760*/  FFMA.FTZ R108, R154, c[0x0][0x2d0], -R142 ;  /* 0x0000b4009a6c7a23 */ /* 0x002fe4000001088e */
[----:B------:R-:W-:Y:S02]  /*7770*/  FADD.FTZ R2, R196, R2 ;  /* 0x00000002c4027221 */ /* 0x000fe40000010000 */
[C---:B--2---:R-:W-:Y:S01]  /*7780*/  HMMA.16816.F32.BF16 R68, R136.reuse, R104, R68 ;  /* 0x000000688844723c */ /* 0x044fe20000041844 */
[----:B------:R1:W2:Y:S03]  /*7790*/  MUFU.EX2 R177, R108 ;  /* 0x0000006c00b17308 */ /* 0x0002a60000000800 */
[----:B------:R-:W-:Y:S02]  /*77a0*/  FADD.FTZ R0, R193, R0 ;  /* 0x00000000c1007221 */ /* 0x000fe40000010000 */
[----:B---3--:R-:W-:Y:S02]  /*77b0*/  FFMA.FTZ R112, R147, c[0x0][0x2d0], -R142 ;  /* 0x0000b40093707a23 */ /* 0x008fe4000001088e */
[C---:B------:R-:W-:Y:S01]  /*77c0*/  HMMA.16816.F32.BF16 R72, R136.reuse, R106, R72 ;  /* 0x0000006a8848723c */ /* 0x040fe20000041848 */
[----:B------:R-:W3:Y:S02]  /*77d0*/  LDSM.16.MT88.4 R104, [R3+0x4000] ;  /* 0x004000000368783b */ /* 0x000ee40000004200 */
[----:B------:R4:W-:Y:S01]  /*77e0*/  MUFU.EX2 R151, R112 ;  /* 0x0000007000977308 */ /* 0x0009e20000000800 */
[----:B------:R-:W-:Y:S02]  /*77f0*/  FADD.FTZ R2, R180, R2 ;  /* 0x00000002b4027221 */ /* 0x000fe40000010000 */
[----:B-----5:R-:W-:Y:S07]  /*7800*/  FADD.FTZ R0, R178, R0 ;  /* 0x00000000b2007221 */ /* 0x020fee0000010000 */
[----:B------:R-:W-:Y:S01]  /*7810*/  MUFU.EX2 R147, R116 ;  /* 0x0000007400937308 */ /* 0x000fe20000000800 */
[----:B-1----:R-:W-:Y:S01]  /*7820*/  LDSM.16.MT88.4 R108, [R140+0x800] ;  /* 0x000800008c6c783b */ /* 0x002fe20000004200 */
[----:B--2---:R-:W-:Y:S01]  /*7830*/  FADD.FTZ R0, R177, R0 ;  /* 0x00000000b1007221 */ /* 0x004fe20000010000 */
[C---:B----4-:R-:W-:Y:S03]  /*7840*/  HMMA.16816.F32.BF16 R76, R136.reuse, R100, R76 ;  /* 0x00000064884c723c */ /* 0x050fe6000004184c */
[----:B------:R-:W-:Y:S04]  /*7850*/  FFMA.FTZ R112, R144, c[0x0][0x2d0], -R142 ;  /* 0x0000b40090707a23 */ /* 0x000fe8000001088e */
[--C-:B------:R-:W-:Y:S01]  /*7860*/  FFMA.FTZ R100, R152, c[0x0][0x2d0], -R141.reuse ;  /* 0x0000b40098647a23 */ /* 0x100fe2000001088d */
[C---:B------:R-:W-:Y:S01]  /*7870*/  HMMA.16816.F32.BF16 R80, R136.reuse, R102, R80 ;  /* 0x000000668850723c */ /* 0x040fe20000041850 */
[----:B------:R1:W-:Y:S07]  /*7880*/  MUFU.EX2 R152, R112 ;  /* 0x0000007000987308 */ /* 0x0003ee0000000800 */
[C---:B---3--:R-:W-:Y:S03]  /*7890*/  HMMA.16816.F32.BF16 R84, R136.reuse, R104, R84 ;  /* 0x000000688854723c */ /* 0x048fe60000041854 */
[----:B------:R2:W3:Y:S04]  /*78a0*/  MUFU.EX2 R179, R100 ;  /* 0x0000006400b37308 */ /* 0x0004e80000000800 */
[--C-:B------:R-:W-:Y:S01]  /*78b0*/  FFMA.FTZ R104, R148, c[0x0][0x2d0], -R141.reuse ;  /* 0x0000b40094687a23 */ /* 0x100fe2000001088d */
[C---:B------:R-:W-:Y:S05]  /*78c0*/  HMMA.16816.F32.BF16 R88, R136.reuse, R106, R88 ;  /* 0x0000006a8858723c */ /* 0x040fea0000041858 */
[----:B------:R4:W5:Y:S01]  /*78d0*/  MUFU.EX2 R175, R104 ;  /* 0x0000006800af7308 */ /* 0x0009620000000800 */
[--C-:B-1----:R-:W-:Y:S09]  /*78e0*/  FFMA.FTZ R112, R158, c[0x0][0x2d0], -R141.reuse ;  /* 0x0000b4009e707a23 */ /* 0x102ff2000001088d */
[----:B------:R1:W-:Y:S01]  /*78f0*/  MUFU.EX2 R154, R112 ;  /* 0x00000070009a7308 */ /* 0x0003e20000000800 */
[----:B--2---:R-:W2:Y:S01]  /*7900*/  LDSM.16.MT88.4 R100, [R127+0x4000] ;  /* 0x004000007f64783b */ /* 0x004ea20000004200 */
[----:B---3--:R-:W-:Y:S02]  /*7910*/  FADD.FTZ R2, R179, R2 ;  /* 0x00000002b3027221 */ /* 0x008fe40000010000 */
[--C-:B----4-:R-:W-:Y:S02]  /*7920*/  FFMA.FTZ R104, R149, c[0x0][0x2d0], -R141.reuse ;  /* 0x0000b40095687a23 */ /* 0x110fe4000001088d */
[----:B-----5:R-:W-:Y:S04]  /*7930*/  FADD.FTZ R2, R175, R2 ;  /* 0x00000002af027221 */ /* 0x020fe80000010000 */
[----:B------:R3:W4:Y:S01]  /*7940*/  MUFU.EX2 R174, R104 ;  /* 0x0000006800ae7308 */ /* 0x0007220000000800 */
[--C-:B-1----:R-:W-:Y:S01]  /*7950*/  FFMA.FTZ R112, R150, c[0x0][0x2d0], -R141.reuse ;  /* 0x0000b40096707a23 */ /* 0x102fe2000001088d */
[----:B---3--:R-:W1:Y:S01]  /*7960*/  LDSM.16.MT88.4 R104, [R126+0x800] ;  /* 0x000800007e68783b */ /* 0x008e620000004200 */
[C---:B----4-:R-:W-:Y:S01]  /*7970*/  FADD.FTZ R2, R174.reuse, R2 ;  /* 0x00000002ae027221 */ /* 0x050fe20000010000 */
[C---:B--2---:R-:W-:Y:S07]  /*7980*/  HMMA.16816.F32.BF16 R92, R136.reuse, R100, R92 ;  /* 0x00000064885c723c */ /* 0x044fee000004185c */
[--C-:B------:R-:W-:Y:S01]  /*7990*/  FFMA.FTZ R100, R155, c[0x0][0x2d0], -R142.reuse ;  /* 0x0000b4009b647a23 */ /* 0x100fe2000001088e */
[----:B------:R-:W-:Y:S01]  /*79a0*/  HMMA.16816.F32.BF16 R96, R136, R102, R96 ;  /* 0x000000668860723c */ /* 0x000fe20000041860 */
[----:B------:R2:W-:Y:S03]  /*79b0*/  MUFU.EX2 R155, R112 ;  /* 0x00000070009b7308 */ /* 0x0005e60000000800 */
[----:B------:R-:W-:Y:S03]  /*79c0*/  F2FP.BF16.PACK_AB R101, R177, R178 ;  /* 0x000000b2b165723e */ /* 0x000fe600000010ff */
[----:B------:R-:W-:Y:S04]  /*79d0*/  F2FP.BF16.PACK_AB R102, R174, R175 ;  /* 0x000000afae66723e */ /* 0x000fe800000010ff */
[----:B------:R3:W4:Y:S01]  /*79e0*/  MUFU.EX2 R160, R100 ;  /* 0x0000006400a07308 */ /* 0x0007220000000800 */
[--C-:B--2---:R-:W-:Y:S09]  /*79f0*/  FFMA.FTZ R112, R186, c[0x0][0x2d0], -R141.reuse ;  /* 0x0000b400ba707a23 */ /* 0x104ff2000001088d */
[----:B------:R2:W5:Y:S01]  /*7a00*/  MUFU.EX2 R144, R112 ;  /* 0x0000007000907308 */ /* 0x0005620000000800 */
[----:B---3--:R-:W-:Y:S02]  /*7a10*/  FFMA.FTZ R100, R156, c[0x0][0x2d0], -R142 ;  /* 0x0000b4009c647a23 */ /* 0x008fe4000001088e */
[----:B----4-:R-:W-:Y:S07]  /*7a20*/  FADD.FTZ R0, R160, R0 ;  /* 0x00000000a0007221 */ /* 0x010fee0000010000 */
[----:B------:R3:W4:Y:S01]  /*7a30*/  MUFU.EX2 R159, R100 ;  /* 0x00000064009f7308 */ /* 0x0007220000000800 */
[----:B--2---:R-:W-:Y:S01]  /*7a40*/  LDSM.16.MT88.4 R112, [R127+0x5000] ;  /* 0x005000007f70783b */ /* 0x004fe20000004200 */
[----:B-----5:R-:W-:Y:S02]  /*7a50*/  F2FP.BF16.PACK_AB R136, R147, R144 ;  /* 0x000000909388723e */ /* 0x020fe400000010ff */
[----:B---3--:R-:W-:Y:S01]  /*7a60*/  F2FP.BF16.PACK_AB R100, R179, R180 ;  /* 0x000000b4b364723e */ /* 0x008fe200000010ff */
[C---:B----4-:R-:W-:Y:S01]  /*7a70*/  FADD.FTZ R0, R159.reuse, R0 ;  /* 0x000000009f007221 */ /* 0x050fe20000010000 */
[----:B------:R-:W-:Y:S03]  /*7a80*/  F2FP.BF16.PACK_AB R103, R159, R160 ;  /* 0x000000a09f67723e */ /* 0x000fe600000010ff */
[----:B------:R-:W-:Y:S04]  /*7a90*/  FADD.FTZ R0, R151, R0 ;  /* 0x0000000097007221 */ /* 0x000fe80000010000 */
[C---:B-1----:R-:W-:Y:S05]  /*7aa0*/  HMMA.16816.F32.BF16 R4, R100.reuse, R104, R4 ;  /* 0x000000686404723c */ /* 0x042fea0000041804 */
[----:B------:R-:W-:Y:S03]  /*7ab0*/  FADD.FTZ R0, R152, R0 ;  /* 0x0000000098007221 */ /* 0x000fe60000010000 */
        /* <DEDUP_REMOVED lines=29> */
[----:B------:R-:W-:Y:S03]  /*7c90*/  MUFU.EX2 R146, R117 ;  /* 0x0000007500927308 */ /* 0x000fe60000000800 */
[----:B------:R-:W-:Y:S07]  /*7ca0*/  FFMA.FTZ R141, R181, c[0x0][0x2d0], -R141 ;  /* 0x0000b400b58d7a23 */ /* 0x000fee000001088d */
[----:B------:R2:W3:Y:S10]  /*7cb0*/  MUFU.EX2 R156, R108 ;  /* 0x0000006c009c7308 */ /* 0x0004f40000000800 */
[----:B------:R-:W4:Y:S01]  /*7cc0*/  MUFU.EX2 R148, R141 ;  /* 0x0000008d00947308 */ /* 0x000f220000000800 */
[C---:B-1----:R-:W-:Y:S07]  /*7cd0*/  HMMA.16816.F32.BF16 R84, R100.reuse, R104, R84 ;  /* 0x000000686454723c */ /* 0x042fee0000041854 */
[----:B------:R-:W-:Y:S01]  /*7ce0*/  FFMA.FTZ R104, R145, c[0x0][0x2d0], -R142 ;  /* 0x0000b40091687a23 */ /* 0x000fe2000001088e */
[C---:B------:R-:W-:Y:S01]  /*7cf0*/  HMMA.16816.F32.BF16 R88, R100.reuse, R106, R88 ;  /* 0x0000006a6458723c */ /* 0x040fe20000041858 */
[----:B--2---:R-:W1:Y:S02]  /*7d00*/  LDSM.16.MT88.4 R108, [R127+0x4800] ;  /* 0x004800007f6c783b */ /* 0x004e640000004200 */
[----:B------:R2:W5:Y:S01]  /*7d10*/  MUFU.EX2 R150, R104 ;  /* 0x0000006800967308 */ /* 0x0005620000000800 */
[----:B---3--:R-:W-:Y:S04]  /*7d20*/  FADD.FTZ R2, R156, R2 ;  /* 0x000000029c027221 */ /* 0x008fe80000010000 */
[----:B------:R-:W-:Y:S01]  /*7d30*/  FADD.FTZ R2, R153, R2 ;  /* 0x0000000299027221 */ /* 0x000fe20000010000 */
[----:B----4-:R-:W-:Y:S03]  /*7d40*/  F2FP.BF16.PACK_AB R138, R148, R146 ;  /* 0x00000092948a723e */ /* 0x010fe600000010ff */
[----:B------:R-:W-:Y:S04]  /*7d50*/  FADD.FTZ R2, R154, R2 ;  /* 0x000000029a027221 */ /* 0x000fe80000010000 */
[----:B------:R-:W-:Y:S01]  /*7d60*/  FADD.FTZ R2, R155, R2 ;  /* 0x000000029b027221 */ /* 0x000fe20000010000 */
[----:B--2---:R-:W2:Y:S01]  /*7d70*/  LDSM.16.MT88.4 R104, [R126+0x1000] ;  /* 0x001000007e68783b */ /* 0x004ea20000004200 */
[----:B-----5:R-:W-:Y:S01]  /*7d80*/  FADD.FTZ R0, R150, R0 ;  /* 0x0000000096007221 */ /* 0x020fe20000010000 */
[C---:B-1----:R-:W-:Y:S07]  /*7d90*/  HMMA.16816.F32.BF16 R92, R100.reuse, R108, R92 ;  /* 0x0000006c645c723c */ /* 0x042fee000004185c */
[--C-:B------:R-:W-:Y:S01]  /*7da0*/  FFMA.FTZ R108, R157, c[0x0][0x2d0], -R142.reuse ;  /* 0x0000b4009d6c7a23 */ /* 0x100fe2000001088e */
[----:B------:R-:W-:Y:S03]  /*7db0*/  HMMA.16816.F32.BF16 R96, R100, R110, R96 ;  /* 0x0000006e6460723c */ /* 0x000fe60000041860 */
[----:B------:R1:W3:Y:S04]  /*7dc0*/  MUFU.EX2 R149, R108 ;  /* 0x0000006c00957308 */ /* 0x0002e80000000800 */
[----:B------:R-:W-:Y:S02]  /*7dd0*/  F2FP.BF16.PACK_AB R100, R153, R156 ;  /* 0x0000009c9964723e */ /* 0x000fe400000010ff */
[----:B------:R-:W-:Y:S03]  /*7de0*/  F2FP.BF16.PACK_AB R101, R152, R151 ;  /* 0x000000979865723e */ /* 0x000fe600000010ff */
[----:B------:R-:W-:Y:S01]  /*7df0*/  F2FP.BF16.PACK_AB R102, R155, R154 ;  /* 0x0000009a9b66723e */ /* 0x000fe200000010ff */
[----:B-1----:R-:W1:Y:S01]  /*7e00*/  LDSM.16.MT88.4 R108, [R140+0x1000] ;  /* 0x001000008c6c783b */ /* 0x002e620000004200 */
[----:B---3--:R-:W-:Y:S07]  /*7e10*/  F2FP.BF16.PACK_AB R103, R149, R150 ;  /* 0x000000969567723e */ /* 0x008fee00000010ff */
        /* <DEDUP_REMOVED lines=32> */
[C---:B------:R-:W-:Y:S01]  /*8020*/  HMMA.16816.F32.BF16 R88, R100.reuse, R106, R88 ;  /* 0x0000006a6458723c */ /* 0x040fe20000041858 */
[----:B------:R-:W2:Y:S07]  /*8030*/  LDSM.16.MT88.4 R104, [R140+0x1800] ;  /* 0x001800008c68783b */ /* 0x000eae0000004200 */
[C---:B------:R-:W-:Y:S04]  /*8040*/  HMMA.16816.F32.BF16 R92, R100.reuse, R112, R92 ;  /* 0x00000070645c723c */ /* 0x040fe8000004185c */
[--C-:B-1----:R-:W-:Y:S04]  /*8050*/  FFMA.FTZ R108, R183, c[0x0][0x2d0], -R142.reuse ;  /* 0x0000b400b76c7a23 */ /* 0x102fe8000001088e */
[----:B------:R-:W-:Y:S01]  /*8060*/  HMMA.16816.F32.BF16 R96, R100, R114, R96 ;  /* 0x000000726460723c */ /* 0x000fe20000041860 */
[----:B------:R1:W3:Y:S01]  /*8070*/  MUFU.EX2 R145, R108 ;  /* 0x0000006c00917308 */ /* 0x0002e20000000800 */
[----:B------:R-:W4:Y:S02]  /*8080*/  LDSM.16.MT88.4 R112, [R3+0x1800] ;  /* 0x001800000370783b */ /* 0x000f240000004200 */
[--C-:B-1----:R-:W-:Y:S01]  /*8090*/  FFMA.FTZ R108, R187, c[0x0][0x2d0], -R142.reuse ;  /* 0x0000b400bb6c7a23 */ /* 0x102fe2000001088e */
[----:B---3--:R-:W-:Y:S01]  /*80a0*/  F2FP.BF16.PACK_AB R137, R145, R143 ;  /* 0x0000008f9189723e */ /* 0x008fe200000010ff */
[----:B------:R-:W-:Y:S05]  /*80b0*/  FFMA.FTZ R142, R191, c[0x0][0x2d0], -R142 ;  /* 0x0000b400bf8e7a23 */ /* 0x000fea000001088e */
[----:B------:R-:W-:Y:S10]  /*80c0*/  MUFU.EX2 R141, R108 ;  /* 0x0000006c008d7308 */ /* 0x000ff40000000800 */
[----:B------:R-:W1:Y:S02]  /*80d0*/  MUFU.EX2 R142, R142 ;  /* 0x0000008e008e7308 */ /* 0x000e640000000800 */
[----:B-1----:R-:W-:Y:S07]  /*80e0*/  F2FP.BF16.PACK_AB R139, R142, R141 ;  /* 0x0000008d8e8b723e */ /* 0x002fee00000010ff */
[C---:B------:R-:W-:Y:S01]  /*80f0*/  HMMA.16816.F32.BF16 R128, R136.reuse, R132, R4 ;  /* 0x000000848880723c */ /* 0x040fe20000041804 */
[----:B------:R-:W1:Y:S07]  /*8100*/  LDSM.16.MT88.4 R4, [R126+0x3800] ;  /* 0x003800007e04783b */ /* 0x000e6e0000004200 */
[C---:B------:R-:W-:Y:S01]  /*8110*/  HMMA.16816.F32.BF16 R132, R136.reuse, R134, R8 ;  /* 0x000000868884723c */ /* 0x040fe20000041808 */
[----:B------:R-:W3:Y:S07]  /*8120*/  LDSM.16.MT88.4 R8, [R140+0x3800] ;  /* 0x003800008c08783b */ /* 0x000eee0000004200 */
[C---:B--2---:R-:W-:Y:S01]  /*8130*/  HMMA.16816.F32.BF16 R100, R136.reuse, R104, R12 ;  /* 0x000000688864723c */ /* 0x044fe2000004180c */
[----:B------:R-:W2:Y:S07]  /*8140*/  LDSM.16.MT88.4 R12, [R3+0x3800] ;  /* 0x00380000030c783b */ /* 0x000eae0000004200 */
[C---:B------:R-:W-:Y:S01]  /*8150*/  HMMA.16816.F32.BF16 R104, R136.reuse, R106, R16 ;  /* 0x0000006a8868723c */ /* 0x040fe20000041810 */
[----:B------:R-:W5:Y:S07]  /*8160*/  LDSM.16.MT88.4 R16, [R127+0x3800] ;  /* 0x003800007f10783b */ /* 0x000f6e0000004200 */
[C---:B----4-:R-:W-:Y:S01]  /*8170*/  HMMA.16816.F32.BF16 R108, R136.reuse, R112, R20 ;  /* 0x00000070886c723c */ /* 0x050fe20000041814 */
[----:B------:R-:W-:Y:S07]  /*8180*/  LDSM.16.MT88.4 R20, [R140+0x5800] ;  /* 0x005800008c14783b */ /* 0x000fee0000004200 */
[C---:B------:R-:W-:Y:S08]  /*8190*/  HMMA.16816.F32.BF16 R112, R136.reuse, R114, R24 ;  /* 0x000000728870723c */ /* 0x040ff00000041818 */
[C---:B------:R-:W-:Y:S08]  /*81a0*/  HMMA.16816.F32.BF16 R116, R136.reuse, R120, R28 ;  /* 0x000000788874723c */ /* 0x040ff0000004181c */
[C---:B------:R-:W-:Y:S08]  /*81b0*/  HMMA.16816.F32.BF16 R120, R136.reuse, R122, R32 ;  /* 0x0000007a8878723c */ /* 0x040ff00000041820 */
[C---:B-1----:R-:W-:Y:S08]  /*81c0*/  HMMA.16816.F32.BF16 R36, R136.reuse, R4, R36 ;  /* 0x000000048824723c */ /* 0x042ff00000041824 */
[C---:B------:R-:W-:Y:S01]  /*81d0*/  HMMA.16816.F32.BF16 R40, R136.reuse, R6, R40 ;  /* 0x000000068828723c */ /* 0x040fe20000041828 */
[----:B------:R-:W1:Y:S07]  /*81e0*/  LDSM.16.MT88.4 R4, [R126+0x5800] ;  /* 0x005800007e04783b */ /* 0x000e6e0000004200 */
[C---:B---3--:R-:W-:Y:S08]  /*81f0*/  HMMA.16816.F32.BF16 R44, R136.reuse, R8, R44 ;  /* 0x00000008882c723c */ /* 0x048ff0000004182c */
[C---:B------:R-:W-:Y:S01]  /*8200*/  HMMA.16816.F32.BF16 R48, R136.reuse, R10, R48 ;  /* 0x0000000a8830723c */ /* 0x040fe20000041830 */
[----:B------:R3:W4:Y:S07]  /*8210*/  LDSM.16.MT88.4 R8, [R3+0x5800] ;  /* 0x005800000308783b */ /* 0x00072e0000004200 */
[C---:B--2---:R-:W-:Y:S08]  /*8220*/  HMMA.16816.F32.BF16 R52, R136.reuse, R12, R52 ;  /* 0x0000000c8834723c */ /* 0x044ff00000041834 */
[C---:B------:R-:W-:Y:S08]  /*8230*/  HMMA.16816.F32.BF16 R56, R136.reuse, R14, R56 ;  /* 0x0000000e8838723c */ /* 0x040ff00000041838 */
[C---:B-----5:R-:W-:Y:S04]  /*8240*/  HMMA.16816.F32.BF16 R60, R136.reuse, R16, R60 ;  /* 0x00000010883c723c */ /* 0x060fe8000004183c */
[----:B---3--:R-:W-:Y:S02]  /*8250*/  FADD.FTZ R3, R149, R0 ;  /* 0x0000000095037221 */ /* 0x008fe40000010000 */
        /* <DEDUP_REMOVED lines=16> */
[C---:B----4-:R-:W-:Y:S08]  /*8360*/  HMMA.16816.F32.BF16 R84, R136.reuse, R8, R84 ;  /* 0x000000088854723c */ /* 0x050ff00000041854 */
        /* <DEDUP_REMOVED lines=12> */
[C---:B------:R-:W-:Y:S01]  /*8430*/  IMAD.SHL.U32 R17, R201.reuse, 0x2, RZ ;  /* 0x00000002c9117824 */ /* 0x040fe200078e00ff */
        /* <DEDUP_REMOVED lines=31> */
.L_x_5755:
        /* <DEDUP_REMOVED lines=22> */
.L_x_5756:
        /* <DEDUP_REMOVED lines=21> */
.L_x_5712:
[----:B------:R-:W-:Y:S05]  /*88e0*/  BSYNC B0 ;  /* 0x0000000000007941 */ /* 0x000fea0003800000 */
.L_x_5711:
        /* <DEDUP_REMOVED lines=9> */
.L_x_5706:
[----:B------:R-:W-:Y:S01]  /*8980*/  ISETP.GE.AND P0, PT, R172, R204, PT ;  /* 0x000000ccac00720c */ /* 0x000fe20003f06270 */
[----:B------:R-:W-:Y:S01]  /*8990*/  IMAD.MOV.U32 R179, RZ, RZ, 0x1f ;  /* 0x0000001fffb37424 */ /* 0x000fe200078e00ff */
[----:B------:R-:W-:-:S11]  /*89a0*/  MOV R178, 0xffffffff ;  /* 0xffffffff00b27802 */ /* 0x000fd60000000f00 */
[----:B------:R-:W-:Y:S05]  /*89b0*/  @!P0 BRA `(.L_x_5716) ;  /* 0x00002ea000008947 */ /* 0x000fea0003800000 */
[----:B------:R-:W-:Y:S02]  /*89c0*/  MOV R126, R124 ;  /* 0x0000007c007e7202 */ /* 0x000fe40000000f00 */
[----:B------:R-:W-:Y:S02]  /*89d0*/  MOV R0, R125 ;  /* 0x0000007d00007202 */ /* 0x000fe40000000f00 */
.L_x_5726:
        /* <DEDUP_REMOVED lines=43> */
.L_x_5757:
        /* <DEDUP_REMOVED lines=22> */
.L_x_5758:
        /* <DEDUP_REMOVED lines=21> */
.L_x_5718:
[----:B------:R-:W-:Y:S05]  /*8f40*/  BSYNC B0 ;  /* 0x0000000000007941 */ /* 0x000fea0003800000 */
.L_x_5717:
        /* <DEDUP_REMOVED lines=189> */
.L_x_5759:
        /* <DEDUP_REMOVED lines=23> */
[--C-:B------:R-:W-:Y:S01]  /*9c90*/  FFMA.FTZ R21, R21, c[0x0][0x2d0], -R144.reuse ;  /* 0x0000b40015157a23 */ /* 0x100fe20000010890 */
[----:B-1----:R-:W-:Y:S02]  /*9ca0*/  FMNMX.FTZ R124, R124, R3, !PT ;  /* 0x000000037c7c7209 */ /* 0x002fe40007810000 */
[----:B------:R-:W1:Y:S01]  /*9cb0*/  MUFU.EX2 R158, R5 ;  /* 0x00000005009e7308 */ /* 0x000e620000000800 */
[-C--:B------:R-:W-:Y:S01]  /*9cc0*/  IADD3 R3, R171, R160.reuse, RZ ;  /* 0x000000a0ab037210 */ /* 0x080fe20007ffe0ff */
[----:B------:R-:W-:Y:S02]  /*9cd0*/  FFMA.FTZ R25, R25, c[0x0][0x2d0], -R144 ;  /* 0x0000b40019197a23 */ /* 0x000fe40000010890 */
[----:B--2---:R-:W-:Y:S01]  /*9ce0*/  FADD.FTZ R0, -R124, R126 ;  /* 0x0000007e7c007221 */ /* 0x004fe20000010100 */
[----:B------:R-:W-:Y:S01]  /*9cf0*/  IADD3 R126, R170, R160, RZ ;  /* 0x000000a0aa7e7210 */ /* 0x000fe20007ffe0ff */
[----:B------:R-:W-:Y:S01]  /*9d00*/  FMUL.FTZ R145, R124, c[0x0][0x2d0] ;  /* 0x0000b4007c917a20 */ /* 0x000fe20000410000 */
[----:B------:R-:W-:Y:S01]  /*9d10*/  IADD3 R127, R168, R3, RZ ;  /* 0x00000003a87f7210 */ /* 0x000fe20007ffe0ff */
[----:B------:R-:W-:Y:S02]  /*9d20*/  FMUL.FTZ R0, R0, c[0x0][0x2d0] ;  /* 0x0000b40000007a20 */ /* 0x000fe40000410000 */
[----:B------:R-:W2:Y:S01]  /*9d30*/  LDSM.16.MT88.4 R140, [R126] ;  /* 0x000000007e8c783b */ /* 0x000ea20000004200 */
[--C-:B------:R-:W-:Y:S01]  /*9d40*/  FFMA.FTZ R6, R6, c[0x0][0x2d0], -R145.reuse ;  /* 0x0000b40006067a23 */ /* 0x100fe20000010891 */
[----:B------:R4:W-:Y:S01]  /*9d50*/  MUFU.EX2 R159, R8 ;  /* 0x00000008009f7308 */ /* 0x0009e20000000800 */
[--C-:B------:R-:W-:Y:S02]  /*9d60*/  FFMA.FTZ R7, R7, c[0x0][0x2d0], -R145.reuse ;  /* 0x0000b40007077a23 */ /* 0x100fe40000010891 */
[--C-:B------:R-:W-:Y:S02]  /*9d70*/  FFMA.FTZ R10, R10, c[0x0][0x2d0], -R145.reuse ;  /* 0x0000b4000a0a7a23 */ /* 0x100fe40000010891 */
[--C-:B------:R-:W-:Y:S02]  /*9d80*/  FFMA.FTZ R11, R11, c[0x0][0x2d0], -R145.reuse ;  /* 0x0000b4000b0b7a23 */ /* 0x100fe40000010891 */
[C---:B---3--:R-:W-:Y:S02]  /*9d90*/  FMUL.FTZ R4, R2.reuse, R128 ;  /* 0x0000008002047220 */ /* 0x048fe40000410000 */
[C---:B------:R-:W-:Y:S01]  /*9da0*/  FMUL.FTZ R100, R2.reuse, R100 ;  /* 0x0000006402647220 */ /* 0x040fe20000410000 */
[----:B------:R-:W3:Y:S01]  /*9db0*/  MUFU.EX2 R177, R9 ;  /* 0x0000000900b17308 */ /* 0x000ee20000000800 */
[----:B------:R-:W-:Y:S01]  /*9dc0*/  FMUL.FTZ R101, R2, R101 ;  /* 0x0000006502657220 */ /* 0x000fe20000410000 */
[----:B-1----:R-:W-:Y:S01]  /*9dd0*/  F2FP.BF16.PACK_AB R136, R158, R149 ;  /* 0x000000959e88723e */ /* 0x002fe200000010ff */
[C---:B------:R-:W-:Y:S02]  /*9de0*/  FMUL.FTZ R5, R2.reuse, R129 ;  /* 0x0000008102057220 */ /* 0x040fe40000410000 */
[C---:B------:R-:W-:Y:S02]  /*9df0*/  FMUL.FTZ R104, R2.reuse, R104 ;  /* 0x0000006802687220 */ /* 0x040fe40000410000 */
[C---:B------:R-:W-:Y:S02]  /*9e00*/  FMUL.FTZ R105, R2.reuse, R105 ;  /* 0x0000006902697220 */ /* 0x040fe40000410000 */
[C---:B------:R-:W-:Y:S01]  /*9e10*/  FMUL.FTZ R108, R2.reuse, R108 ;  /* 0x0000006c026c7220 */ /* 0x040fe20000410000 */
[----:B------:R-:W1:Y:S01]  /*9e20*/  MUFU.EX2 R0, R0 ;  /* 0x0000000000007308 */ /* 0x000e620000000800 */
[C---:B------:R-:W-:Y:S02]  /*9e30*/  FMUL.FTZ R109, R2.reuse, R109 ;  /* 0x0000006d026d7220 */ /* 0x040fe40000410000 */
[C---:B------:R-:W-:Y:S02]  /*9e40*/  FMUL.FTZ R112, R2.reuse, R112 ;  /* 0x0000007002707220 */ /* 0x040fe40000410000 */
[C---:B----4-:R-:W-:Y:S02]  /*9e50*/  FMUL.FTZ R8, R2.reuse, R132 ;  /* 0x0000008402087220 */ /* 0x050fe40000410000 */
[C---:B------:R-:W-:Y:S02]  /*9e60*/  FMUL.FTZ R113, R2.reuse, R113 ;  /* 0x0000007102717220 */ /* 0x040fe40000410000 */
[C---:B------:R-:W-:Y:S01]  /*9e70*/  FMUL.FTZ R116, R2.reuse, R116 ;  /* 0x0000007402747220 */ /* 0x040fe20000410000 */
[----:B------:R4:W-:Y:S01]  /*9e80*/  MUFU.EX2 R148, R6 ;  /* 0x0000000600947308 */ /* 0x0009e20000000800 */
[C---:B------:R-:W-:Y:S02]  /*9e90*/  FMUL.FTZ R117, R2.reuse, R117 ;  /* 0x0000007502757220 */ /* 0x040fe40000410000 */
[C---:B------:R-:W-:Y:S01]  /*9ea0*/  FMUL.FTZ R120, R2.reuse, R120 ;  /* 0x0000007802787220 */ /* 0x040fe20000410000 */
[----:B---3--:R-:W-:Y:S01]  /*9eb0*/  F2FP.BF16.PACK_AB R138, R177, R159 ;  /* 0x0000009fb18a723e */ /* 0x008fe200000010ff */
        /* <DEDUP_REMOVED lines=8> */
[C---:B------:R-:W-:Y:S01]  /*9f40*/  FMUL.FTZ R106, R0.reuse, R106 ;  /* 0x0000006a006a7220 */ /* 0x040fe20000410000 */
[----:B------:R1:W-:Y:S01]  /*9f50*/  MUFU.EX2 R174, R10 ;  /* 0x0000000a00ae7308 */ /* 0x0003e20000000800 */
[C---:B------:R-:W-:Y:S02]  /*9f60*/  FMUL.FTZ R107, R0.reuse, R107 ;  /* 0x0000006b006b7220 */ /* 0x040fe40000410000 */
[C---:B------:R-:W-:Y:S02]  /*9f70*/  FMUL.FTZ R110, R0.reuse, R110 ;  /* 0x0000006e006e7220 */ /* 0x040fe40000410000 */
[C---:B----4-:R-:W-:Y:S02]  /*9f80*/  FMUL.FTZ R6, R0.reuse, R130 ;  /* 0x0000008200067220 */ /* 0x050fe40000410000 */
[C---:B------:R-:W-:Y:S02]  /*9f90*/  FMUL.FTZ R111, R0.reuse, R111 ;  /* 0x0000006f006f7220 */ /* 0x040fe40000410000 */
[C---:B------:R-:W-:Y:S01]  /*9fa0*/  FMUL.FTZ R114, R0.reuse, R114 ;  /* 0x0000007200727220 */ /* 0x040fe20000410000 */
[----:B------:R-:W4:Y:S01]  /*9fb0*/  MUFU.EX2 R175, R11 ;  /* 0x0000000b00af7308 */ /* 0x000f220000000800 */
        /* <DEDUP_REMOVED lines=9> */
[C---:B-1----:R-:W-:Y:S02]  /*a050*/  FMUL.FTZ R10, R0.reuse, R134 ;  /* 0x00000086000a7220 */ /* 0x042fe40000410000 */
[----:B------:R-:W-:Y:S02]  /*a060*/  FMUL.FTZ R39, R0, R39 ;  /* 0x0000002700277220 */ /* 0x000fe40000410000 */
[----:B------:R-:W-:Y:S01]  /*a070*/  FMUL.FTZ R41, R2, R41 ;  /* 0x0000002902297220 */ /* 0x000fe20000410000 */
[----:B------:R-:W-:Y:S01]  /*a080*/  MUFU.EX2 R155, R17 ;  /* 0x00000011009b7308 */ /* 0x000fe20000000800 */
[C---:B------:R-:W-:Y:S02]  /*a090*/  FMUL.FTZ R42, R0.reuse, R42 ;  /* 0x0000002a002a7220 */ /* 0x040fe40000410000 */
[C---:B------:R-:W-:Y:S01]  /*a0a0*/  FMUL.FTZ R43, R0.reuse, R43 ;  /* 0x0000002b002b7220 */ /* 0x040fe20000410000 */
[----:B----4-:R-:W-:Y:S01]  /*a0b0*/  F2FP.BF16.PACK_AB R139, R175, R174 ;  /* 0x000000aeaf8b723e */ /* 0x010fe200000010ff */
[----:B------:R-:W-:Y:S02]  /*a0c0*/  FMUL.FTZ R11, R0, R135 ;  /* 0x00000087000b7220 */ /* 0x000fe40000410000 */
[----:B------:R-:W-:Y:S01]  /*a0d0*/  LDSM.16.MT88.4 R132, [R126+0x1800] ;  /* 0x001800007e84783b */ /* 0x000fe20000004200 */
[--C-:B------:R-:W-:Y:S02]  /*a0e0*/  FFMA.FTZ R18, R18, c[0x0][0x2d0], -R145.reuse ;  /* 0x0000b40012127a23 */ /* 0x100fe40000010891 */
[--C-:B------:R-:W-:Y:S01]  /*a0f0*/  FFMA.FTZ R19, R19, c[0x0][0x2d0], -R145.reuse ;  /* 0x0000b40013137a23 */ /* 0x100fe20000010891 */
[C---:B--2---:R-:W-:Y:S01]  /*a100*/  HMMA.16816.F32.BF16 R4, R136.reuse, R140, R4 ;  /* 0x0000008c8804723c */ /* 0x044fe20000041804 */
[----:B------:R-:W-:Y:S04]  /*a110*/  MUFU.EX2 R150, R18 ;  /* 0x0000001200967308 */ /* 0x000fe80000000800 */
[--C-:B------:R-:W-:Y:S02]  /*a120*/  FFMA.FTZ R22, R22, c[0x0][0x2d0], -R145.reuse ;  /* 0x0000b40016167a23 */ /* 0x100fe40000010891 */
[----:B------:R-:W-:Y:S01]  /*a130*/  IADD3 R140, R168, R126, RZ ;  /* 0x0000007ea88c7210 */ /* 0x000fe20007ffe0ff */
[C---:B------:R-:W-:Y:S03]  /*a140*/  HMMA.16816.F32.BF16 R8, R136.reuse, R142, R8 ;  /* 0x0000008e8808723c */ /* 0x040fe60000041808 */
[----:B------:R1:W-:Y:S01]  /*a150*/  MUFU.EX2 R151, R19 ;  /* 0x0000001300977308 */ /* 0x0003e20000000800 */
[----:B------:R-:W2:Y:S01]  /*a160*/  LDSM.16.MT88.4 R128, [R140] ;  /* 0x000000008c80783b */ /* 0x000ea20000004200 */
[--C-:B------:R-:W-:Y:S02]  /*a170*/  FFMA.FTZ R23, R23, c[0x0][0x2d0], -R145.reuse ;  /* 0x0000b40017177a23 */ /* 0x100fe40000010891 */
[--C-:B------:R-:W-:Y:S02]  /*a180*/  FFMA.FTZ R26, R26, c[0x0][0x2d0], -R145.reuse ;  /* 0x0000b4001a1a7a23 */ /* 0x100fe40000010891 */
[----:B------:R-:W-:Y:S03]  /*a190*/  FFMA.FTZ R27, R27, c[0x0][0x2d0], -R145 ;  /* 0x0000b4001b1b7a23 */ /* 0x000fe60000010891 */
        /* <DEDUP_REMOVED lines=10> */
[----:B-1----:R-:W-:Y:S01]  /*a240*/  LDSM.16.MT88.4 R16, [R140+0x800] ;  /* 0x000800008c10783b */ /* 0x002fe20000004200 */
        /* <DEDUP_REMOVED lines=10> */
[C---:B--2---:R-:W-:Y:S03]  /*a2f0*/  HMMA.16816.F32.BF16 R100, R136.reuse, R128, R100 ;  /* 0x000000808864723c */ /* 0x044fe60000041864 */
[C---:B------:R-:W-:Y:S02]  /*a300*/  FMUL.FTZ R60, R2.reuse, R60 ;  /* 0x0000003c023c7220 */ /* 0x040fe40000410000 */
[----:B------:R-:W-:Y:S02]  /*a310*/  FMUL.FTZ R61, R2, R61 ;  /* 0x0000003d023d7220 */ /* 0x000fe40000410000 */
[C---:B------:R-:W-:Y:S01]  /*a320*/  FMUL.FTZ R62, R0.reuse, R62 ;  /* 0x0000003e003e7220 */ /* 0x040fe20000410000 */
[C---:B------:R-:W-:Y:S01]  /*a330*/  HMMA.16816.F32.BF16 R104, R136.reuse, R130, R104 ;  /* 0x000000828868723c */ /* 0x040fe20000041868 */
[----:B------:R-:W1:Y:S01]  /*a340*/  LDSM.16.MT88.4 R128, [R3] ;  /* 0x000000000380783b */ /* 0x000e620000004200 */
[----:B------:R-:W2:Y:S02]  /*a350*/  MUFU.EX2 R154, R13 ;  /* 0x0000000d009a7308 */ /* 0x000ea40000000800 */
        /* <DEDUP_REMOVED lines=11> */
[----:B--2---:R-:W-:Y:S01]  /*a410*/  F2FP.BF16.PACK_AB R12, R154, R147 ;  /* 0x000000939a0c723e */ /* 0x004fe200000010ff */
        /* <DEDUP_REMOVED lines=29> */
[--C-:B------:R-:W-:Y:S02]  /*a5f0*/  FFMA.FTZ R24, R24, c[0x0][0x2d0], -R144.reuse ;  /* 0x0000b40018187a23 */ /* 0x100fe40000010890 */
[----:B------:R-:W-:Y:S01]  /*a600*/  FFMA.FTZ R2, R2, R202, R149 ;  /* 0x000000ca02027223 */ /* 0x000fe20000010095 */
[C---:B-1----:R-:W-:Y:S01]  /*a610*/  HMMA.16816.F32.BF16 R116, R136.reuse, R128, R116 ;  /* 0x000000808874723c */ /* 0x042fe20000041874 */
[----:B------:R1:W-:Y:S02]  /*a620*/  MUFU.EX2 R146, R24 ;  /* 0x0000001800927308 */ /* 0x0003e40000000800 */
[--C-:B------:R-:W-:Y:S02]  /*a630*/  FFMA.FTZ R14, R14, c[0x0][0x2d0], -R145.reuse ;  /* 0x0000b4000e0e7a23 */ /* 0x100fe40000010891 */
[--C-:B------:R-:W-:Y:S02]  /*a640*/  FFMA.FTZ R15, R15, c[0x0][0x2d0], -R145.reuse ;  /* 0x0000b4000f0f7a23 */ /* 0x100fe40000010891 */
[--C-:B------:R-:W-:Y:S01]  /*a650*/  FFMA.FTZ R28, R28, c[0x0][0x2d0], -R144.reuse ;  /* 0x0000b4001c1c7a23 */ /* 0x100fe20000010890 */
[C---:B------:R-:W-:Y:S01]  /*a660*/  HMMA.16816.F32.BF16 R120, R136.reuse, R130, R120 ;  /* 0x000000828878723c */ /* 0x040fe20000041878 */
[----:B------:R-:W2:Y:S02]  /*a670*/  LDSM.16.MT88.4 R128, [R126+0x2000] ;  /* 0x002000007e80783b */ /* 0x000ea40000004200 */
[----:B------:R3:W4:Y:S01]  /*a680*/  MUFU.EX2 R153, R14 ;  /* 0x0000000e00997308 */ /* 0x0007220000000800 */
[--C-:B------:R-:W-:Y:S02]  /*a690*/  FFMA.FTZ R29, R29, c[0x0][0x2d0], -R144.reuse ;  /* 0x0000b4001d1d7a23 */ /* 0x100fe40000010890 */
[--C-:B------:R-:W-:Y:S02]  /*a6a0*/  FFMA.FTZ R32, R32, c[0x0][0x2d0], -R144.reuse ;  /* 0x0000b40020207a23 */ /* 0x100fe40000010890 */
[----:B------:R-:W-:Y:S04]  /*a6b0*/  FFMA.FTZ R33, R33, c[0x0][0x2d0], -R144 ;  /* 0x0000b40021217a23 */ /* 0x000fe80000010890 */
[--C-:B------:R-:W-:Y:S01]  /*a6c0*/  FFMA.FTZ R30, R30, c[0x0][0x2d0], -R145.reuse ;  /* 0x0000b4001e1e7a23 */ /* 0x100fe20000010891 */
[----:B------:R-:W5:Y:S01]  /*a6d0*/  MUFU.EX2 R152, R15 ;  /* 0x0000000f00987308 */ /* 0x000f620000000800 */
[--C-:B------:R-:W-:Y:S02]  /*a6e0*/  FFMA.FTZ R31, R31, c[0x0][0x2d0], -R145.reuse ;  /* 0x0000b4001f1f7a23 */ /* 0x100fe40000010891 */
[--C-:B------:R-:W-:Y:S02]  /*a6f0*/  FFMA.FTZ R34, R34, c[0x0][0x2d0], -R145.reuse ;  /* 0x0000b40022227a23 */ /* 0x100fe40000010891 */
[----:B-1----:R-:W-:Y:S02]  /*a700*/  FFMA.FTZ R24, R0, R203, R148 ;  /* 0x000000cb00187223 */ /* 0x002fe40000010094 */
[----:B------:R-:W-:Y:S02]  /*a710*/  FADD.FTZ R0, R158, R2 ;  /* 0x000000029e007221 */ /* 0x000fe40000010000 */
[----:B------:R-:W-:Y:S01]  /*a720*/  FADD.FTZ R2, R157, R24 ;  /* 0x000000189d027221 */ /* 0x000fe20000010000 */
[----:B------:R-:W-:Y:S01]  /*a730*/  MUFU.EX2 R28, R28 ;  /* 0x0000001c001c7308 */ /* 0x000fe20000000800 */
[----:B------:R-:W-:Y:S02]  /*a740*/  FFMA.FTZ R35, R35, c[0x0][0x2d0], -R145 ;  /* 0x0000b40023237a23 */ /* 0x000fe40000010891 */
[----:B------:R-:W-:Y:S01]  /*a750*/  FADD.FTZ R0, R159, R0 ;  /* 0x000000009f007221 */ /* 0x000fe20000010000 */
[----:B---3--:R-:W-:Y:S01]  /*a760*/  F2FP.BF16.PACK_AB R14, R155, R156 ;  /* 0x0000009c9b0e723e */ /* 0x008fe200000010ff */
[----:B------:R-:W-:Y:S02]  /*a770*/  FADD.FTZ R2, R174, R2 ;  /* 0x00000002ae027221 */ /* 0x000fe40000010000 */
[----:B------:R-:W-:Y:S02]  /*a780*/  FADD.FTZ R0, R177, R0 ;  /* 0x00000000b1007221 */ /* 0x000fe40000010000 */
[----:B------:R-:W-:Y:S01]  /*a790*/  FADD.FTZ R2, R175, R2 ;  /* 0x00000002af027221 */ /* 0x000fe20000010000 */
[----:B------:R-:W-:Y:S01]  /*a7a0*/  MUFU.EX2 R29, R29 ;  /* 0x0000001d001d7308 */ /* 0x000fe20000000800 */
[----:B------:R-:W-:Y:S02]  /*a7b0*/  FADD.FTZ R0, R147, R0 ;  /* 0x0000000093007221 */ /* 0x000fe40000010000 */
[----:B----4-:R-:W-:Y:S01]  /*a7c0*/  FADD.FTZ R2, R153, R2 ;  /* 0x0000000299027221 */ /* 0x010fe20000010000 */
[----:B-----5:R-:W-:Y:S01]  /*a7d0*/  F2FP.BF16.PACK_AB R13, R152, R153 ;  /* 0x00000099980d723e */ /* 0x020fe200000010ff */
[----:B------:R-:W-:Y:S01]  /*a7e0*/  FADD.FTZ R0, R154, R0 ;  /* 0x000000009a007221 */ /* 0x000fe20000010000 */
[----:B------:R-:W-:Y:S01]  /*a7f0*/  F2FP.BF16.PACK_AB R15, R151, R150 ;  /* 0x00000096970f723e */ /* 0x000fe200000010ff */
[----:B------:R-:W-:Y:S01]  /*a800*/  FADD.FTZ R2, R152, R2 ;  /* 0x0000000298027221 */ /* 0x000fe20000010000 */
[C---:B--2---:R-:W-:Y:S02]  /*a810*/  HMMA.16816.F32.BF16 R36, R136.reuse, R128, R36 ;  /* 0x000000808824723c */ /* 0x044fe40000041824 */
[----:B------:R-:W-:Y:S01]  /*a820*/  MUFU.EX2 R32, R32 ;  /* 0x0000002000207308 */ /* 0x000fe20000000800 */
[----:B------:R-:W-:Y:S02]  /*a830*/  FADD.FTZ R0, R156, R0 ;  /* 0x000000009c007221 */ /* 0x000fe40000010000 */
[----:B------:R-:W-:Y:S02]  /*a840*/  FADD.FTZ R2, R150, R2 ;  /* 0x0000000296027221 */ /* 0x000fe40000010000 */
[----:B------:R-:W-:Y:S01]  /*a850*/  FADD.FTZ R0, R155, R0 ;  /* 0x000000009b007221 */ /* 0x000fe20000010000 */
[C---:B------:R-:W-:Y:S01]  /*a860*/  HMMA.16816.F32.BF16 R40, R136.reuse, R130, R40 ;  /* 0x000000828828723c */ /* 0x040fe20000041828 */
[----:B------:R-:W1:Y:S03]  /*a870*/  LDSM.16.MT88.4 R128, [R140+0x2000] ;  /* 0x002000008c80783b */ /* 0x000e660000004200 */
[----:B------:R-:W-:Y:S01]  /*a880*/  MUFU.EX2 R33, R33 ;  /* 0x0000002100217308 */ /* 0x000fe20000000800 */
[----:B------:R-:W-:Y:S02]  /*a890*/  FADD.FTZ R2, R151, R2 ;  /* 0x0000000297027221 */ /* 0x000fe40000010000 */
[----:B------:R-:W-:Y:S05]  /*a8a0*/  FADD.FTZ R0, R142, R0 ;  /* 0x000000008e007221 */ /* 0x000fea0000010000 */
[----:B------:R-:W-:Y:S02]  /*a8b0*/  FADD.FTZ R0, R141, R0 ;  /* 0x000000008d007221 */ /* 0x000fe40000010000 */
[----:B------:R-:W-:Y:S02]  /*a8c0*/  MUFU.EX2 R30, R30 ;  /* 0x0000001e001e7308 */ /* 0x000fe40000000800 */
[----:B------:R-:W-:Y:S08]  /*a8d0*/  FADD.FTZ R0, R146, R0 ;  /* 0x0000000092007221 */ /* 0x000ff00000010000 */
[----:B------:R-:W-:Y:S10]  /*a8e0*/  MUFU.EX2 R31, R31 ;  /* 0x0000001f001f7308 */ /* 0x000ff40000000800 */
[----:B------:R-:W-:Y:S01]  /*a8f0*/  MUFU.EX2 R34, R34 ;  /* 0x0000002200227308 */ /* 0x000fe20000000800 */
[C---:B-1----:R-:W-:Y:S09]  /*a900*/  HMMA.16816.F32.BF16 R44, R136.reuse, R128, R44 ;  /* 0x00000080882c723c */ /* 0x042ff2000004182c */
[----:B------:R-:W-:Y:S01]  /*a910*/  MUFU.EX2 R35, R35 ;  /* 0x0000002300237308 */ /* 0x000fe20000000800 */
        /* <DEDUP_REMOVED lines=22> */
[----:B------:R-:W-:Y:S01]  /*aa80*/  MUFU.EX2 R136, R26 ;  /* 0x0000001a00887308 */ /* 0x000fe20000000800 */
[----:B--2---:R-:W-:Y:S09]  /*aa90*/  FADD.FTZ R2, R138, R2 ;  /* 0x000000028a027221 */ /* 0x004ff20000010000 */
[----:B------:R2:W5:Y:S01]  /*aaa0*/  MUFU.EX2 R137, R27 ;  /* 0x0000001b00897308 */ /* 0x0005620000000800 */
[----:B---3--:R-:W-:Y:S01]  /*aab0*/  LDSM.16.MT88.4 R20, [R140+0x1000] ;  /* 0x001000008c14783b */ /* 0x008fe20000004200 */
[----:B----4-:R-:W-:Y:S01]  /*aac0*/  FADD.FTZ R2, R139, R2 ;  /* 0x000000028b027221 */ /* 0x010fe20000010000 */
[C---:B-1----:R-:W-:Y:S08]  /*aad0*/  HMMA.16816.F32.BF16 R4, R12.reuse, R128, R4 ;  /* 0x000000800c04723c */ /* 0x042ff00000041804 */
[C---:B------:R-:W-:Y:S01]  /*aae0*/  HMMA.16816.F32.BF16 R8, R12.reuse, R130, R8 ;  /* 0x000000820c08723c */ /* 0x040fe20000041808 */
[----:B--2---:R-:W-:Y:S07]  /*aaf0*/  LDSM.16.MT88.4 R24, [R3+0x1800] ;  /* 0x001800000318783b */ /* 0x004fee0000004200 */
[C---:B------:R-:W-:Y:S08]  /*ab00*/  HMMA.16816.F32.BF16 R100, R12.reuse, R16, R100 ;  /* 0x000000100c64723c */ /* 0x040ff00000041864 */
        /* <DEDUP_REMOVED lines=33> */
[----:B------:R-:W-:Y:S03]  /*ad20*/  F2FP.BF16.PACK_AB R14, R143, R146 ;  /* 0x000000928f0e723e */ /* 0x000fe600000010ff */
[----:B------:R-:W-:Y:S02]  /*ad30*/  F2FP.BF16.PACK_AB R13, R139, R138 ;  /* 0x0000008a8b0d723e */ /* 0x000fe400000010ff */
[----:B-----5:R-:W-:Y:S07]  /*ad40*/  F2FP.BF16.PACK_AB R15, R137, R136 ;  /* 0x00000088890f723e */ /* 0x020fee00000010ff */
        /* <DEDUP_REMOVED lines=40> */
[C---:B------:R-:W-:Y:S01]  /*afd0*/  HMMA.16816.F32.BF16 R128, R12.reuse, R132, R4 ;  /* 0x000000840c80723c */ /* 0x040fe20000041804 */
[----:B------:R-:W2:Y:S07]  /*afe0*/  LDSM.16.MT88.4 R4, [R127+0x1800] ;  /* 0x001800007f04783b */ /* 0x000eae0000004200 */
[C---:B------:R-:W-:Y:S01]  /*aff0*/  HMMA.16816.F32.BF16 R132, R12.reuse, R134, R8 ;  /* 0x000000860c84723c */ /* 0x040fe20000041808 */
[----:B------:R-:W3:Y:S07]  /*b000*/  LDSM.16.MT88.4 R8, [R126+0x3800] ;  /* 0x003800007e08783b */ /* 0x000eee0000004200 */
[C---:B-1----:R-:W-:Y:S08]  /*b010*/  HMMA.16816.F32.BF16 R100, R12.reuse, R16, R100 ;  /* 0x000000100c64723c */ /* 0x042ff00000041864 */
[C---:B------:R-:W-:Y:S01]  /*b020*/  HMMA.16816.F32.BF16 R104, R12.reuse, R18, R104 ;  /* 0x000000120c68723c */ /* 0x040fe20000041868 */
[----:B------:R-:W1:Y:S07]  /*b030*/  LDSM.16.MT88.4 R16, [R140+0x3800] ;  /* 0x003800008c10783b */ /* 0x000e6e0000004200 */
[C---:B------:R-:W-:Y:S08]  /*b040*/  HMMA.16816.F32.BF16 R108, R12.reuse, R24, R108 ;  /* 0x000000180c6c723c */ /* 0x040ff0000004186c */
[C---:B------:R-:W-:Y:S01]  /*b050*/  HMMA.16816.F32.BF16 R112, R12.reuse, R26, R112 ;  /* 0x0000001a0c70723c */ /* 0x040fe20000041870 */
[----:B------:R4:W-:Y:S07]  /*b060*/  LDSM.16.MT88.4 R24, [R3+0x5800] ;  /* 0x005800000318783b */ /* 0x0009ee0000004200 */
[C---:B--2---:R-:W-:Y:S08]  /*b070*/  HMMA.16816.F32.BF16 R116, R12.reuse, R4, R116 ;  /* 0x000000040c74723c */ /* 0x044ff00000041874 */
[C---:B------:R-:W-:Y:S01]  /*b080*/  HMMA.16816.F32.BF16 R120, R12.reuse, R6, R120 ;  /* 0x000000060c78723c */ /* 0x040fe20000041878 */
[----:B------:R-:W2:Y:S07]  /*b090*/  LDSM.16.MT88.4 R4, [R127+0x3800] ;  /* 0x003800007f04783b */ /* 0x000eae0000004200 */
[C---:B---3--:R-:W-:Y:S04]  /*b0a0*/  HMMA.16816.F32.BF16 R36, R12.reuse, R8, R36 ;  /* 0x000000080c24723c */ /* 0x048fe80000041824 */
[----:B----4-:R-:W-:Y:S02]  /*b0b0*/  FADD.FTZ R3, R136, R2 ;  /* 0x0000000288037221 */ /* 0x010fe40000010000 */
[----:B------:R-:W-:Y:S02]  /*b0c0*/  FADD.FTZ R2, R143, R0 ;  /* 0x000000008f027221 */ /* 0x000fe40000010000 */
[C---:B------:R-:W-:Y:S01]  /*b0d0*/  HMMA.16816.F32.BF16 R40, R12.reuse, R10, R40 ;  /* 0x0000000a0c28723c */ /* 0x040fe20000041828 */
[----:B------:R-:W3:Y:S03]  /*b0e0*/  LDSM.16.MT88.4 R8, [R126+0x5800] ;  /* 0x005800007e08783b */ /* 0x000ee60000004200 */
[----:B------:R-:W-:Y:S01]  /*b0f0*/  FADD.FTZ R0, R137, R3 ;  /* 0x0000000389007221 */ /* 0x000fe20000010000 */
[----:B------:R-:W-:Y:S01]  /*b100*/  IADD3 R3, R172, -0x2, RZ ;  /* 0xfffffffeac037810 */ /* 0x000fe20007ffe0ff */
[----:B------:R-:W-:Y:S02]  /*b110*/  FADD.FTZ R2, R28, R2 ;  /* 0x000000021c027221 */ /* 0x000fe40000010000 */
[C---:B-1----:R-:W-:Y:S03]  /*b120*/  HMMA.16816.F32.BF16 R44, R12.reuse, R16, R44 ;  /* 0x000000100c2c723c */ /* 0x042fe6000004182c */
[----:B------:R-:W-:Y:S01]  /*b130*/  ISETP.GE.AND P0, PT, R3, R204, PT ;  /* 0x000000cc0300720c */ /* 0x000fe20003f06270 */
[----:B------:R-:W-:Y:S02]  /*b140*/  FADD.FTZ R0, R30, R0 ;  /* 0x000000001e007221 */ /* 0x000fe40000010000 */
[----:B------:R-:W-:Y:S02]  /*b150*/  FADD.FTZ R2, R29, R2 ;  /* 0x000000021d027221 */ /* 0x000fe40000010000 */
        /* <DEDUP_REMOVED lines=11> */
[C---:B------:R-:W-:Y:S08]  /*b210*/  HMMA.16816.F32.BF16 R64, R12.reuse, R6, R64 ;  /* 0x000000060c40723c */ /* 0x040ff00000041840 */
[C---:B---3--:R-:W-:Y:S08]  /*b220*/  HMMA.16816.F32.BF16 R68, R12.reuse, R8, R68 ;  /* 0x000000080c44723c */ /* 0x048ff00000041844 */
[C---:B------:R-:W-:Y:S08]  /*b230*/  HMMA.16816.F32.BF16 R72, R12.reuse, R10, R72 ;  /* 0x0000000a0c48723c */ /* 0x040ff00000041848 */
[C---:B-1----:R-:W-:Y:S08]  /*b240*/  HMMA.16816.F32.BF16 R76, R12.reuse, R16, R76 ;  /* 0x000000100c4c723c */ /* 0x042ff0000004184c */
[C---:B------:R-:W-:Y:S08]  /*b250*/  HMMA.16816.F32.BF16 R80, R12.reuse, R18, R80 ;  /* 0x000000120c50723c */ /* 0x040ff00000041850 */
[C---:B------:R-:W-:Y:S08]  /*b260*/  HMMA.16816.F32.BF16 R84, R12.reuse, R24, R84 ;  /* 0x000000180c54723c */ /* 0x040ff00000041854 */
[C---:B------:R-:W-:Y:S08]  /*b270*/  HMMA.16816.F32.BF16 R88, R12.reuse, R26, R88 ;  /* 0x0000001a0c58723c */ /* 0x040ff00000041858 */
[C---:B----4-:R-:W-:Y:S08]  /*b280*/  HMMA.16816.F32.BF16 R92, R12.reuse, R20, R92 ;  /* 0x000000140c5c723c */ /* 0x050ff0000004185c */
        /* <DEDUP_REMOVED lines=40> */
.L_x_5760:
        /* <DEDUP_REMOVED lines=21> */
.L_x_5761:
        /* <DEDUP_REMOVED lines=21> */
.L_x_5723:
[----:B------:R-:W-:Y:S05]  /*b7b0*/  BSYNC B0 ;  /* 0x0000000000007941 */ /* 0x000fea0003800000 */
.L_x_5722:
        /* <DEDUP_REMOVED lines=10> */
.L_x_5716:
[----:B------:R-:W-:Y:S05]  /*b860*/  BRA.DIV ~URZ, `(.L_x_5727) ;  /* 0x000039127f007947 */ /* 0x000fea000b800000 */
[----:B------:R1:W2:Y:S02]  /*b870*/  SHFL.BFLY PT, R0, R202, 0x2, 0x1f ;  /* 0x0c401f00ca007f89 */ /* 0x0002a400000e0000 */
.L_x_5762:
[----:B--2---:R-:W-:Y:S01]  /*b880*/  FADD.FTZ R0, R0, R202 ;  /* 0x000000ca00007221 */ /* 0x004fe20000010000 */
[----:B------:R-:W-:Y:S05]  /*b890*/  BRA.DIV ~URZ, `(.L_x_5728) ;  /* 0x000039427f007947 */ /* 0x000fea000b800000 */
[----:B------:R-:W2:Y:S04]  /*b8a0*/  SHFL.BFLY PT, R4, R203, 0x2, 0x1f ;  /* 0x0c401f00cb047f89 */ /* 0x000ea800000e0000 */
[----:B------:R-:W3:Y:S01]  /*b8b0*/  SHFL.BFLY PT, R2, R0, 0x1, 0x1f ;  /* 0x0c201f0000027f89 */ /* 0x000ee200000e0000 */
[----:B--2---:R-:W-:-:S02]  /*b8c0*/  FADD.FTZ R4, R4, R203 ;  /* 0x000000cb04047221 */ /* 0x004fc40000010000 */
[----:B---3--:R-:W-:-:S03]  /*b8d0*/  FADD.FTZ R0, R0, R2 ;  /* 0x0000000200007221 */ /* 0x008fc60000010000 */
[----:B------:R2:W3:Y:S04]  /*b8e0*/  SHFL.BFLY PT, R3, R4, 0x1, 0x1f ;  /* 0x0c201f0004037f89 */ /* 0x0004e800000e0000 */
.L_x_5763:
        /* <DEDUP_REMOVED lines=117> */
.L_x_5681:
        /* <DEDUP_REMOVED lines=17> */
.L_x_5730:
[----:B------:R-:W-:Y:S05]  /*c150*/  BSYNC B0 ;  /* 0x0000000000007941 */ /* 0x000fea0003800000 */
.L_x_5729:
        /* <DEDUP_REMOVED lines=15> */
[----:B-1---5:R-:W-:Y:S05]  /*c250*/  CALL.REL.NOINC `($__internal_95_$__cuda_sm70_shflsync_idx_p) ;  /* 0x0000314000007944 */ /* 0x022fea0003c00000 */
.L_x_5733:
        /* <DEDUP_REMOVED lines=14> */
[----:B------:R-:W4:Y:S03]  /*c340*/  S2R R21, SR_TID.X ;  /* 0x0000000000157919 */ /* 0x000f260000002100 */
        /* <DEDUP_REMOVED lines=11> */
[----:B----4-:R-:W-:Y:S01]  /*c400*/  SHF.R.S32.HI R19, RZ, 0x1f, R21 ;  /* 0x0000001fff137819 */ /* 0x010fe20000011415 */
        /* <DEDUP_REMOVED lines=79> */
[----:B------:R-:W2:Y:S01]  /*c900*/  SHFL.IDX PT, R5, R7, RZ, 0x1c1f ;  /* 0x001c1fff07057589 */ /* 0x000ea200000e0000 */
[----:B------:R-:W-:-:S03]  /*c910*/  IMAD.WIDE.U32 R2, R0, c[0x0][0x430], R2 ;  /* 0x00010c0000027a25 */ /* 0x000fc600078e0002 */
[----:B------:R-:W-:Y:S01]  /*c920*/  SHFL.IDX PT, R6, R6, 0x1, 0x1c1f ;  /* 0x003c1f0006067f89 */ /* 0x000fe200000e0000 */
[----:B---3--:R-:W-:-:S03]  /*c930*/  IMAD.IADD R0, R20, 0x1, R238 ;  /* 0x0000000114007824 */ /* 0x008fc600078e02ee */
        /* <DEDUP_REMOVED lines=10> */
[----:B--2---:R2:W-:Y:S01]  /*c9e0*/  @!P2 ST.E [R4.64], R17 ;  /* 0x000000110400a985 */ /* 0x0045e2000c101906 */
        /* <DEDUP_REMOVED lines=17> */
[----:B--234-:R-:W-:Y:S02]  /*cb00*/  @!P5 IMAD.WIDE R6, R222, 0x4, R2 ;  /* 0x00000004de06d825 */ /* 0x01cfe400078e0202 */
[----:B------:R-:W-:-:S03]  /*cb10*/  @!P1 LEA R4, P3, R143, R2, 0x2 ;  /* 0x000000028f049211 */ /* 0x000fc600078610ff */
[----:B------:R2:W-:Y:S01]  /*cb20*/  @!P5 ST.E.64 [R6.64], R128 ;  /* 0x000000800600d985 */ /* 0x0005e2000c101b06 */
[----:B------:R-:W-:Y:S02]  /*cb30*/  @!P1 LEA.HI.X R5, R143, R3, R144, 0x2, P3 ;  /* 0x000000038f059211 */ /* 0x000fe400018f1490 */
[----:B------:R-:W-:-:S03]  /*cb40*/  ISETP.GE.AND P5, PT, R137, c[0x0][0x3c8], PT ;  /* 0x0000f20089007a0c */ /* 0x000fc60003fa6270 */
[----:B------:R3:W-:Y:S01]  /*cb50*/  @!P1 ST.E.64 [R4.64], R132 ;  /* 0x0000008404009985 */ /* 0x0007e2000c101b06 */
[----:B------:R-:W-:Y:S02]  /*cb60*/  ISETP.GE.AND P1, PT, R127, c[0x0][0x3c8], PT ;  /* 0x0000f2007f007a0c */ /* 0x000fe40003f26270 */
[----:B--2---:R-:W-:-:S04]  /*cb70*/  @!P4 LEA R6, P3, R141, R2, 0x2 ;  /* 0x000000028d06c211 */ /* 0x004fc800078610ff */
[----:B------:R-:W-:Y:S02]  /*cb80*/  @!P4 LEA.HI.X R7, R141, R3, R142, 0x2, P3 ;  /* 0x000000038d07c211 */ /* 0x000fe400018f148e */
[----:B---3--:R-:W-:-:S03]  /*cb90*/  @!P2 LEA R4, P3, R139, R2, 0x2 ;  /* 0x000000028b04a211 */ /* 0x008fc600078610ff */
        /* <DEDUP_REMOVED lines=60> */
[----:B--2---:R-:W-:-:S04]  /*cf60*/  @!P3 LEA R6, P4, R246, R2, 0x2 ;  /* 0x00000002f606b211 */ /* 0x004fc800078810ff */
        /* <DEDUP_REMOVED lines=11> */
[----:B--2---:R-:W-:-:S04]  /*d020*/  @!P4 LEA R6, P1, R243, R2, 0x2 ;  /* 0x00000002f306c211 */ /* 0x004fc800078210ff */
        /* <DEDUP_REMOVED lines=8> */
.L_x_5735:
[----:B------:R-:W-:Y:S05]  /*d0b0*/  BSYNC B0 ;  /* 0x0000000000007941 */ /* 0x000fea0003800000 */
.L_x_5734:
[----:B----4-:R4:W1:Y:S04]  /*d0c0*/  SHFL.IDX PT, R3, R10, 0x1, 0x1c1f ;  /* 0x003c1f000a037f89 */ /* 0x01086800000e0000 */
[----:B---3--:R4:W3:Y:S01]  /*d0d0*/  SHFL.IDX PT, R2, R11, 0x1, 0x1c1f ;  /* 0x003c1f000b027f89 */ /* 0x0088e200000e0000 */
[----:B------:R-:W-:Y:S05]  /*d0e0*/  @P0 BRA `(.L_x_5736) ;  /* 0x0000089000000947 */ /* 0x000fea0003800000 */
[----:B------:R-:W-:Y:S02]  /*d0f0*/  ISETP.GE.AND P1, PT, R222, c[0x0][0x3c8], PT ;  /* 0x0000f200de007a0c */ /* 0x000fe40003f26270 */
[----:B------:R-:W-:Y:S02]  /*d100*/  ISETP.GE.AND P2, PT, R143, c[0x0][0x3c8], PT ;  /* 0x0000f2008f007a0c */ /* 0x000fe40003f46270 */
[----:B------:R-:W-:Y:S02]  /*d110*/  ISETP.GE.AND P3, PT, R141, c[0x0][0x3c8], PT ;  /* 0x0000f2008d007a0c */ /* 0x000fe40003f66270 */
[----:B------:R-:W-:-:S07]  /*d120*/  ISETP.GE.AND P0, PT, R139, c[0x0][0x3c8], PT ;  /* 0x0000f2008b007a0c */ /* 0x000fce0003f06270 */
[----:B-123--:R-:W-:Y:S02]  /*d130*/  @!P1 IMAD.WIDE R6, R222, 0x4, R2 ;  /* 0x00000004de069825 */ /* 0x00efe400078e0202 */
        /* <DEDUP_REMOVED lines=56> */
[----:B---3--:R-:W-:-:S03]  /*d4c0*/  @!P3 LEA R8, P2, R249, R2, 0x2 ;  /* 0x00000002f908b211 */ /* 0x008fc600078410ff */
        /* <DEDUP_REMOVED lines=35> */
.L_x_5732:
[----:B------:R-:W2:Y:S02]  /*d700*/  S2R R3, SR_TID.X ;  /* 0x0000000000037919 */ /* 0x000ea40000002100 */
[----:B--2---:R-:W-:-:S13]  /*d710*/  ISETP.GT.AND P0, PT, R3, 0x7f, PT ;  /* 0x0000007f0300780c */ /* 0x004fda0003f04270 */
        /* <DEDUP_REMOVED lines=38> */
.L_x_5736:
[----:B------:R-:W-:Y:S05]  /*d980*/  BSYNC B1 ;  /* 0x0000000000017941 */ /* 0x000fea0003800000 */
.L_x_5731:
[----:B--2---:R-:W2:Y:S02]  /*d990*/  LDL R0, [R1+0x8] ;  /* 0x0000080001007983 */ /* 0x004ea40000100800 */
[----:B--2---:R-:W-:-:S13]  /*d9a0*/  ISETP.NE.AND P0, PT, R0, RZ, PT ;  /* 0x000000ff0000720c */ /* 0x004fda0003f05270 */
[----:B------:R-:W-:Y:S01]  /*d9b0*/  @P0 WARPSYNC 0xffffffff ;  /* 0xffffffff00000948 */ /* 0x000fe20003800000 */
[----:B------:R-:W-:Y:S06]  /*d9c0*/  @P0 BAR.SYNC.DEFER_BLOCKING 0x5, 0x100 ;  /* 0x0144000000000b1d */ /* 0x000fec0000010000 */
[----:B------:R-:W2:Y:S04]  /*d9d0*/  @P0 LDS R240, [0x24100] ;  /* 0x02410000fff00984 */ /* 0x000ea80000000800 */
[----:B------:R-:W-:Y:S06]  /*d9e0*/  @P0 BAR.ARV 0x4, 0x100 ;  /* 0x0104000000000b1d */ /* 0x000fec0000002000 */
[----:B------:R-:W-:Y:S05]  /*d9f0*/  @P0 BRA `(.L_x_5737) ;  /* 0x0000007000000947 */ /* 0x000fea0003800000 */
[----:B------:R-:W-:Y:S05]  /*da00*/  BRA.DIV ~URZ, `(.L_x_5738) ;  /* 0x000018d27f007947 */ /* 0x000fea000b800000 */
[----:B------:R4:W3:Y:S02]  /*da10*/  SHFL.IDX PT, R0, R18, RZ, 0x1f ;  /* 0x00001fff12007589 */ /* 0x0008e400000e0000 */
.L_x_5764:
[----:B------:R-:W-:Y:S01]  /*da20*/  WARPSYNC 0xffffffff ;  /* 0xffffffff00007948 */ /* 0x000fe20003800000 */
[----:B------:R-:W-:Y:S01]  /*da30*/  BAR.SYNC.DEFER_BLOCKING 0x4, 0x100 ;  /* 0x0104000000007b1d */ /* 0x000fe20000010000 */
[----:B--23--:R-:W-:-:S05]  /*da40*/  MOV R240, R0 ;  /* 0x0000000000f07202 */ /* 0x00cfca0000000f00 */
[----:B------:R2:W-:Y:S04]  /*da50*/  @!P6 STS [0x24100], R18 ;  /* 0x02410012ff00e388 */ /* 0x0005e80000000800 */
[----:B------:R-:W-:Y:S06]  /*da60*/  BAR.ARV 0x5, 0x100 ;  /* 0x0144000000007b1d */ /* 0x000fec0000002000 */
.L_x_5737:
[----:B--2---:R-:W-:-:S13]  /*da70*/  ISETP.GE.AND P0, PT, R240, c[0x0][0x538], PT ;  /* 0x00014e00f0007a0c */ /* 0x004fda0003f06270 */
[----:B-1-345:R-:W-:Y:S01]  /*da80*/  @P0 CALL.REL.NOINC `(.L_x_5739) ;  /* 0x0000001000000944 */ /* 0x03afe20003c00000 */
[----:B------:R-:W-:Y:S05]  /*da90*/  BRA `(.L_x_5740) ;  /* 0xffff2ed000007947 */ /* 0x000fea000383ffff */
.L_x_5739:
[----:B------:R-:W-:Y:S05]  /*daa0*/  EXIT ;  /* 0x000000000000794d */ /* 0x000fea0003800000 */
.L_x_5682:
[----:B------:R-:W-:Y:S01]  /*dab0*/  IMAD.MOV.U32 R30, RZ, RZ, R9 ;  /* 0x000000ffff1e7224 */ /* 0x000fe200078e0009 */
[----:B------:R-:W-:Y:S01]  /*dac0*/  MOV R29, RZ ;  /* 0x000000ff001d7202 */ /* 0x000fe20000000f00 */
[----:B------:R-:W-:Y:S01]  /*dad0*/  IMAD.MOV.U32 R3, RZ, RZ, 0x181f ;  /* 0x0000181fff037424 */ /* 0x000fe200078e00ff */
[----:B------:R-:W-:Y:S02]  /*dae0*/  MOV R2, 0xdb00 ;  /* 0x0000db0000027802 */ /* 0x000fe40000000f00 */
[----:B-----5:R-:W-:Y:S05]  /*daf0*/  CALL.REL.NOINC `($__internal_95_$__cuda_sm70_shflsync_idx_p) ;  /* 0x000018a000007944 */ /* 0x020fea0003c00000 */
[----:B------:R-:W-:Y:S01]  /*db00*/  MOV R8, R29 ;  /* 0x0000001d00087202 */ /* 0x000fe20000000f00 */
[----:B------:R-:W-:Y:S05]  /*db10*/  BRA `(.L_x_5741) ;  /* 0xffff3ad000007947 */ /* 0x000fea000383ffff */
.L_x_5683:
[----:B------:R-:W-:Y:S01]  /*db20*/  IMAD.MOV.U32 R30, RZ, RZ, R11 ;  /* 0x000000ffff1e7224 */ /* 0x000fe200078e000b */
[----:B------:R-:W-:Y:S01]  /*db30*/  MOV R29, RZ ;  /* 0x000000ff001d7202 */ /* 0x000fe20000000f00 */
[----:B------:R-:W-:Y:S01]  /*db40*/  IMAD.MOV.U32 R3, RZ, RZ, 0x181f ;  /* 0x0000181fff037424 */ /* 0x000fe200078e00ff */
[----:B------:R-:W-:Y:S02]  /*db50*/  MOV R2, 0xdb70 ;  /* 0x0000db7000027802 */ /* 0x000fe40000000f00 */
[----:B-12--5:R-:W-:Y:S05]  /*db60*/  CALL.REL.NOINC `($__internal_95_$__cuda_sm70_shflsync_idx_p) ;  /* 0x0000183000007944 */ /* 0x026fea0003c00000 */
[----:B------:R-:W-:Y:S01]  /*db70*/  MOV R0, R29 ;  /* 0x0000001d00007202 */ /* 0x000fe20000000f00 */
[----:B------:R-:W-:Y:S05]  /*db80*/  BRA `(.L_x_5742) ;  /* 0xffff3a8000007947 */ /* 0x000fea000383ffff */
.L_x_5686:
[----:B------:R-:W-:Y:S01]  /*db90*/  IMAD.MOV.U32 R30, RZ, RZ, R9 ;  /* 0x000000ffff1e7224 */ /* 0x000fe200078e0009 */
[----:B------:R-:W-:Y:S01]  /*dba0*/  MOV R29, 0x1 ;  /* 0x00000001001d7802 */ /* 0x000fe20000000f00 */
[----:B--2---:R-:W-:Y:S01]  /*dbb0*/  IMAD.MOV.U32 R3, RZ, RZ, 0x181f ;  /* 0x0000181fff037424 */ /* 0x004fe200078e00ff */
[----:B------:R-:W-:-:S02]  /*dbc0*/  MOV R2, 0xdbe0 ;  /* 0x0000dbe000027802 */ /* 0x000fc40000000f00 */
[----:B-1-345:R-:W-:Y:S05]  /*dbd0*/  CALL.REL.NOINC `($__internal_95_$__cuda_sm70_shflsync_idx_p) ;  /* 0x000017c000007944 */ /* 0x03afea0003c00000 */
[----:B------:R-:W-:Y:S01]  /*dbe0*/  IMAD.MOV.U32 R8, RZ, RZ, R29 ;  /* 0x000000ffff087224 */ /* 0x000fe200078e001d */
[----:B------:R-:W-:Y:S01]  /*dbf0*/  MOV R29, 0x1 ;  /* 0x00000001001d7802 */ /* 0x000fe20000000f00 */
[----:B------:R-:W-:Y:S01]  /*dc00*/  IMAD.MOV.U32 R30, RZ, RZ, R11 ;  /* 0x000000ffff1e7224 */ /* 0x000fe200078e000b */
[----:B------:R-:W-:-:S02]  /*dc10*/  MOV R3, 0x181f ;  /* 0x0000181f00037802 */ /* 0x000fc40000000f00 */
[----:B------:R-:W-:Y:S02]  /*dc20*/  MOV R2, 0xdc40 ;  /* 0x0000dc4000027802 */ /* 0x000fe40000000f00 */
[----:B------:R-:W-:Y:S05]  /*dc30*/  CALL.REL.NOINC `($__internal_95_$__cuda_sm70_shflsync_idx_p) ;  /* 0x0000176000007944 */ /* 0x000fea0003c00000 */
[----:B------:R-:W-:Y:S01]  /*dc40*/  MOV R0, R29 ;  /* 0x0000001d00007202 */ /* 0x000fe20000000f00 */
[----:B------:R-:W-:Y:S05]  /*dc50*/  BRA `(.L_x_5743) ;  /* 0xffff3b4000007947 */ /* 0x000fea000383ffff */
.L_x_5689:
[----:B------:R-:W-:Y:S01]  /*dc60*/  IMAD.MOV.U32 R30, RZ, RZ, R9 ;  /* 0x000000ffff1e7224 */ /* 0x000fe200078e0009 */
[----:B------:R-:W-:Y:S01]  /*dc70*/  MOV R29, 0x2 ;  /* 0x00000002001d7802 */ /* 0x000fe20000000f00 */
[----:B-1----:R-:W-:Y:S01]  /*dc80*/  IMAD.MOV.U32 R3, RZ, RZ, 0x181f ;  /* 0x0000181fff037424 */ /* 0x002fe200078e00ff */
[----:B------:R-:W-:Y:S02]  /*dc90*/  MOV R2, 0xdcb0 ;  /* 0x0000dcb000027802 */ /* 0x000fe40000000f00 */
[----:B--2345:R-:W-:Y:S05]  /*dca0*/  CALL.REL.NOINC `($__internal_95_$__cuda_sm70_shflsync_idx_p) ;  /* 0x000016f000007944 */ /* 0x03cfea0003c00000 */
[----:B------:R-:W-:Y:S01]  /*dcb0*/  MOV R8, R29 ;  /* 0x0000001d00087202 */ /* 0x000fe20000000f00 */
[----:B------:R-:W-:Y:S05]  /*dcc0*/  BRA `(.L_x_5744) ;  /* 0xffff3c3000007947 */ /* 0x000fea000383ffff */
.L_x_5690:
[----:B------:R-:W-:Y:S01]  /*dcd0*/  IMAD.MOV.U32 R30, RZ, RZ, R11 ;  /* 0x000000ffff1e7224 */ /* 0x000fe200078e000b */
[----:B------:R-:W-:Y:S01]  /*dce0*/  MOV R29, 0x2 ;  /* 0x00000002001d7802 */ /* 0x000fe20000000f00 */
[----:B------:R-:W-:Y:S01]  /*dcf0*/  IMAD.MOV.U32 R3, RZ, RZ, 0x181f ;  /* 0x0000181fff037424 */ /* 0x000fe200078e00ff */
[----:B------:R-:W-:Y:S02]  /*dd00*/  MOV R2, 0xdd20 ;  /* 0x0000dd2000027802 */ /* 0x000fe40000000f00 */
[----:B-12345:R-:W-:Y:S05]  /*dd10*/  CALL.REL.NOINC `($__internal_95_$__cuda_sm70_shflsync_idx_p) ;  /* 0x0000168000007944 */ /* 0x03efea0003c00000 */
[----:B------:R-:W-:Y:S01]  /*dd20*/  MOV R0, R29 ;  /* 0x0000001d00007202 */ /* 0x000fe20000000f00 */
[----:B------:R-:W-:Y:S05]  /*dd30*/  BRA `(.L_x_5745) ;  /* 0xffff3be000007947 */ /* 0x000fea000383ffff */
.L_x_5693:
[----:B------:R-:W-:Y:S01]  /*dd40*/  IMAD.MOV.U32 R30, RZ, RZ, R9 ;  /* 0x000000ffff1e7224 */ /* 0x000fe200078e0009 */
[----:B------:R-:W-:Y:S01]  /*dd50*/  MOV R29, 0x3 ;  /* 0x00000003001d7802 */ /* 0x000fe20000000f00 */
[----:B-1----:R-:W-:Y:S01]  /*dd60*/  IMAD.MOV.U32 R3, RZ, RZ, 0x181f ;  /* 0x0000181fff037424 */ /* 0x002fe200078e00ff */
[----:B------:R-:W-:-:S02]  /*dd70*/  MOV R2, 0xdd90 ;  /* 0x0000dd9000027802 */ /* 0x000fc40000000f00 */
[----:B--2345:R-:W-:Y:S05]  /*dd80*/  CALL.REL.NOINC `($__internal_95_$__cuda_sm70_shflsync_idx_p) ;  /* 0x0000161000007944 */ /* 0x03cfea0003c00000 */
        /* <DEDUP_REMOVED lines=8> */
.L_x_5696:
[----:B------:R-:W-:Y:S01]  /*de10*/  IMAD.MOV.U32 R30, RZ, RZ, R9 ;  /* 0x000000ffff1e7224 */ /* 0x000fe200078e0009 */
[----:B------:R-:W-:Y:S01]  /*de20*/  MOV R29, RZ ;  /* 0x000000ff001d7202 */ /* 0x000fe20000000f00 */
[----:B------:R-:W-:Y:S01]  /*de30*/  IMAD.MOV.U32 R3, RZ, RZ, 0x181f ;  /* 0x0000181fff037424 */ /* 0x000fe200078e00ff */
[----:B------:R-:W-:Y:S02]  /*de40*/  MOV R2, 0xde60 ;  /* 0x0000de6000027802 */ /* 0x000fe40000000f00 */
[----:B------:R-:W-:Y:S05]  /*de50*/  CALL.REL.NOINC `($__internal_95_$__cuda_sm70_shflsync_idx_p) ;  /* 0x0000154000007944 */ /* 0x000fea0003c00000 */
[----:B------:R-:W-:Y:S01]  /*de60*/  MOV R8, R29 ;  /* 0x0000001d00087202 */ /* 0x000fe20000000f00 */
[----:B------:R-:W-:Y:S05]  /*de70*/  BRA `(.L_x_5747) ;  /* 0xffff474000007947 */ /* 0x000fea000383ffff */
.L_x_5697:
[----:B------:R-:W-:Y:S01]  /*de80*/  IMAD.MOV.U32 R30, RZ, RZ, R12 ;  /* 0x000000ffff1e7224 */ /* 0x000fe200078e000c */
[----:B------:R-:W-:Y:S01]  /*de90*/  MOV R29, RZ ;  /* 0x000000ff001d7202 */ /* 0x000fe20000000f00 */
[----:B------:R-:W-:Y:S01]  /*dea0*/  IMAD.MOV.U32 R3, RZ, RZ, 0x181f ;  /* 0x0000181fff037424 */ /* 0x000fe200078e00ff */
[----:B------:R-:W-:Y:S02]  /*deb0*/  MOV R2, 0xded0 ;  /* 0x0000ded000027802 */ /* 0x000fe40000000f00 */
[----:B-12---:R-:W-:Y:S05]  /*dec0*/  CALL.REL.NOINC `($__internal_95_$__cuda_sm70_shflsync_idx_p) ;  /* 0x000014d000007944 */ /* 0x006fea0003c00000 */
[C---:B------:R-:W-:Y:S01]  /*ded0*/  IADD3 R6, P6, R29.reuse, R17, RZ ;  /* 0x000000111d067210 */ /* 0x040fe20007fde0ff */
[----:B------:R-:W-:Y:S01]  /*dee0*/  IMAD.MOV.U32 R30, RZ, RZ, R9 ;  /* 0x000000ffff1e7224 */ /* 0x000fe200078e0009 */
[----:B------:R-:W-:-:S02]  /*def0*/  IADD3 R4, P5, R29, R18, RZ ;  /* 0x000000121d047210 */ /* 0x000fc40007fbe0ff */
[----:B------:R-:W-:Y:S01]  /*df00*/  IADD3 R2, P0, R29, R19, RZ ;  /* 0x000000131d027210 */ /* 0x000fe20007f1e0ff */
[----:B------:R-:W-:Y:S01]  /*df10*/  IMAD.X R7, R8, 0x1, R14, P6 ;  /* 0x0000000108077824 */ /* 0x000fe200030e060e */
        /* <DEDUP_REMOVED lines=17> */
[----:B-1----:R-:W-:Y:S05]  /*e030*/  CALL.REL.NOINC `($__internal_95_$__cuda_sm70_shflsync_idx_p) ;  /* 0x0000136000007944 */ /* 0x002fea0003c00000 */
        /* <DEDUP_REMOVED lines=8> */
.L_x_5700:
[----:B------:R-:W-:Y:S01]  /*e0c0*/  IMAD.MOV.U32 R30, RZ, RZ, R13 ;  /* 0x000000ffff1e7224 */ /* 0x000fe200078e000d */
[----:B------:R-:W-:Y:S01]  /*e0d0*/  MOV R29, RZ ;  /* 0x000000ff001d7202 */ /* 0x000fe20000000f00 */
[----:B------:R-:W-:Y:S01]  /*e0e0*/  IMAD.MOV.U32 R3, RZ, RZ, 0x181f ;  /* 0x0000181fff037424 */ /* 0x000fe200078e00ff */
[----:B------:R-:W-:Y:S02]  /*e0f0*/  MOV R2, 0xe110 ;  /* 0x0000e11000027802 */ /* 0x000fe40000000f00 */
[----:B-1234-:R-:W-:Y:S05]  /*e100*/  CALL.REL.NOINC `($__internal_95_$__cuda_sm70_shflsync_idx_p) ;  /* 0x0000129000007944 */ /* 0x01efea0003c00000 */
[----:B------:R-:W-:Y:S01]  /*e110*/  MOV R12, R29 ;  /* 0x0000001d000c7202 */ /* 0x000fe20000000f00 */
[----:B------:R-:W-:Y:S05]  /*e120*/  BRA `(.L_x_5749) ;  /* 0xffff4a0000007947 */ /* 0x000fea000383ffff */
.L_x_5701:
[----:B------:R-:W-:Y:S01]  /*e130*/  IMAD.MOV.U32 R30, RZ, RZ, R21 ;  /* 0x000000ffff1e7224 */ /* 0x000fe200078e0015 */
[----:B------:R-:W-:Y:S01]  /*e140*/  MOV R29, RZ ;  /* 0x000000ff001d7202 */ /* 0x000fe20000000f00 */
[----:B------:R-:W-:Y:S01]  /*e150*/  IMAD.MOV.U32 R3, RZ, RZ, 0x181f ;  /* 0x0000181fff037424 */ /* 0x000fe200078e00ff */
[----:B------:R-:W-:Y:S02]  /*e160*/  MOV R2, 0xe180 ;  /* 0x0000e18000027802 */ /* 0x000fe40000000f00 */
[----:B-1234-:R-:W-:Y:S05]  /*e170*/  CALL.REL.NOINC `($__internal_95_$__cuda_sm70_shflsync_idx_p) ;  /* 0x0000122000007944 */ /* 0x01efea0003c00000 */
        /* <DEDUP_REMOVED lines=31> */
.L_x_5704:
[----:B------:R-:W-:Y:S01]  /*e370*/  IMAD.MOV.U32 R30, RZ, RZ, R5 ;  /* 0x000000ffff1e7224 */ /* 0x000fe200078e0005 */
[----:B------:R-:W-:Y:S01]  /*e380*/  MOV R29, RZ ;  /* 0x000000ff001d7202 */ /* 0x000fe20000000f00 */
[----:B------:R-:W-:Y:S01]  /*e390*/  IMAD.MOV.U32 R3, RZ, RZ, 0x181f ;  /* 0x0000181fff037424 */ /* 0x000fe200078e00ff */
[----:B------:R-:W-:Y:S02]  /*e3a0*/  MOV R2, 0xe3c0 ;  /* 0x0000e3c000027802 */ /* 0x000fe40000000f00 */
[----:B------:R-:W-:Y:S05]  /*e3b0*/  CALL.REL.NOINC `($__internal_95_$__cuda_sm70_shflsync_idx_p) ;  /* 0x00000fe000007944 */ /* 0x000fea0003c00000 */
[----:B------:R-:W-:Y:S01]  /*e3c0*/  MOV R4, R29 ;  /* 0x0000001d00047202 */ /* 0x000fe20000000f00 */
[----:B------:R-:W-:Y:S05]  /*e3d0*/  BRA `(.L_x_5751) ;  /* 0xffff6e2000007947 */ /* 0x000fea000383ffff */
.L_x_5705:
[----:B------:R-:W-:Y:S01]  /*e3e0*/  IMAD.MOV.U32 R30, RZ, RZ, R12 ;  /* 0x000000ffff1e7224 */ /* 0x000fe200078e000c */
[----:B------:R-:W-:Y:S01]  /*e3f0*/  MOV R29, RZ ;  /* 0x000000ff001d7202 */ /* 0x000fe20000000f00 */
[----:B------:R-:W-:Y:S01]  /*e400*/  IMAD.MOV.U32 R3, RZ, RZ, 0x181f ;  /* 0x0000181fff037424 */ /* 0x000fe200078e00ff */
[----:B------:R-:W-:Y:S02]  /*e410*/  MOV R2, 0xe430 ;  /* 0x0000e43000027802 */ /* 0x000fe40000000f00 */
[----:B-12---:R-:W-:Y:S05]  /*e420*/  CALL.REL.NOINC `($__internal_95_$__cuda_sm70_shflsync_idx_p) ;  /* 0x00000f7000007944 */ /* 0x006fea0003c00000 */
        /* <DEDUP_REMOVED lines=22> */
[----:B-1----:R-:W-:Y:S05]  /*e590*/  CALL.REL.NOINC `($__internal_95_$__cuda_sm70_shflsync_idx_p) ;  /* 0x00000e0000007944 */ /* 0x002fea0003c00000 */
[----:B------:R-:W-:Y:S01]  /*e5a0*/  IMAD.MOV.U32 R4, RZ, RZ, R29 ;  /* 0x000000ffff047224 */ /* 0x000fe200078e001d */
[----:B------:R-:W-:Y:S01]  /*e5b0*/  MOV R29, 0x1 ;  /* 0x00000001001d7802 */ /* 0x000fe20000000f00 */
[----:B------:R-:W-:Y:S01]  /*e5c0*/  IMAD.MOV.U32 R30, RZ, RZ, R12 ;  /* 0x000000ffff1e7224 */ /* 0x000fe200078e000c */
[----:B------:R-:W-:Y:S02]  /*e5d0*/  MOV R3, 0x181f ;  /* 0x0000181f00037802 */ /* 0x000fe40000000f00 */
[----:B------:R-:W-:Y:S02]  /*e5e0*/  MOV R2, 0xe600 ;  /* 0x0000e60000027802 */ /* 0x000fe40000000f00 */
[----:B------:R-:W-:Y:S05]  /*e5f0*/  CALL.REL.NOINC `($__internal_95_$__cuda_sm70_shflsync_idx_p) ;  /* 0x00000da000007944 */ /* 0x000fea0003c00000 */
[----:B------:R-:W-:Y:S01]  /*e600*/  MOV R0, R29 ;  /* 0x0000001d00007202 */ /* 0x000fe20000000f00 */
[----:B------:R-:W-:Y:S05]  /*e610*/  BRA `(.L_x_5752) ;  /* 0xffff6d3000007947 */ /* 0x000fea000383ffff */
.L_x_5709:
[----:B------:R-:W-:Y:S01]  /*e620*/  MOV R29, RZ ;  /* 0x000000ff001d7202 */ /* 0x000fe20000000f00 */
[----:B------:R-:W-:Y:S01]  /*e630*/  IMAD.MOV.U32 R30, RZ, RZ, R12 ;  /* 0x000000ffff1e7224 */ /* 0x000fe200078e000c */
[----:B------:R-:W-:Y:S01]  /*e640*/  MOV R2, 0xe670 ;  /* 0x0000e67000027802 */ /* 0x000fe20000000f00 */
[----:B------:R-:W-:Y:S02]  /*e650*/  IMAD.MOV.U32 R3, RZ, RZ, 0x181f ;  /* 0x0000181fff037424 */ /* 0x000fe400078e00ff */
[----:B-1234-:R-:W-:Y:S05]  /*e660*/  CALL.REL.NOINC `($__internal_95_$__cuda_sm70_shflsync_idx_p) ;  /* 0x00000d3000007944 */ /* 0x01efea0003c00000 */
[----:B------:R-:W-:Y:S01]  /*e670*/  MOV R5, R29 ;  /* 0x0000001d00057202 */ /* 0x000fe20000000f00 */
[----:B------:R-:W-:-:S05]  /*e680*/  BRA `(.L_x_5753) ;  /* 0xffff721000007947 */ /* 0x000fca000383ffff */
.L_x_5710:
[----:B------:R-:W-:Y:S01]  /*e690*/  MOV R29, RZ ;  /* 0x000000ff001d7202 */ /* 0x000fe20000000f00 */
[----:B------:R-:W-:Y:S01]  /*e6a0*/  IMAD.MOV.U32 R30, RZ, RZ, R14 ;  /* 0x000000ffff1e7224 */ /* 0x000fe200078e000e */
[----:B------:R-:W-:Y:S01]  /*e6b0*/  MOV R2, 0xe6e0 ;  /* 0x0000e6e000027802 */ /* 0x000fe20000000f00 */
[----:B------:R-:W-:Y:S02]  /*e6c0*/  IMAD.MOV.U32 R3, RZ, RZ, 0x181f ;  /* 0x0000181fff037424 */ /* 0x000fe400078e00ff */
[----:B-1234-:R-:W-:Y:S05]  /*e6d0*/  CALL.REL.NOINC `($__internal_95_$__cuda_sm70_shflsync_idx_p) ;  /* 0x00000cc000007944 */ /* 0x01efea0003c00000 */
        /* <DEDUP_REMOVED lines=23> */
[----:B------:R-:W-:Y:S05]  /*e850*/  CALL.REL.NOINC `($__internal_95_$__cuda_sm70_shflsync_idx_p) ;  /* 0x00000b4000007944 */ /* 0x000fea0003c00000 */
[----:B------:R-:W-:Y:S01]  /*e860*/  MOV R3, 0x181f ;  /* 0x0000181f00037802 */ /* 0x000fe20000000f00 */
[----:B------:R-:W-:Y:S01]  /*e870*/  IMAD.MOV.U32 R5, RZ, RZ, R29 ;  /* 0x000000ffff057224 */ /* 0x000fe200078e001d */
[----:B------:R-:W-:Y:S01]  /*e880*/  MOV R29, 0x1 ;  /* 0x00000001001d7802 */ /* 0x000fe20000000f00 */
[----:B------:R-:W-:Y:S01]  /*e890*/  IMAD.MOV.U32 R30, RZ, RZ, R14 ;  /* 0x000000ffff1e7224 */ /* 0x000fe200078e000e */
[----:B------:R-:W-:Y:S02]  /*e8a0*/  MOV R2, 0xe8c0 ;  /* 0x0000e8c000027802 */ /* 0x000fe40000000f00 */
[----:B------:R-:W-:Y:S05]  /*e8b0*/  CALL.REL.NOINC `($__internal_95_$__cuda_sm70_shflsync_idx_p) ;  /* 0x00000ae000007944 */ /* 0x000fea0003c00000 */
[----:B------:R-:W-:Y:S01]  /*e8c0*/  MOV R2, R29 ;  /* 0x0000001d00027202 */ /* 0x000fe20000000f00 */
[----:B------:R-:W-:-:S05]  /*e8d0*/  BRA `(.L_x_5754) ;  /* 0xffff712000007947 */ /* 0x000fca000383ffff */
.L_x_5713:
[----:B------:R-:W-:Y:S01]  /*e8e0*/  MOV R29, RZ ;  /* 0x000000ff001d7202 */ /* 0x000fe20000000f00 */
[----:B------:R-:W-:Y:S01]  /*e8f0*/  IMAD.MOV.U32 R30, RZ, RZ, R5 ;  /* 0x000000ffff1e7224 */ /* 0x000fe200078e0005 */
[----:B------:R-:W-:Y:S01]  /*e900*/  MOV R2, 0xe930 ;  /* 0x0000e93000027802 */ /* 0x000fe20000000f00 */
[----:B------:R-:W-:Y:S02]  /*e910*/  IMAD.MOV.U32 R3, RZ, RZ, 0x181f ;  /* 0x0000181fff037424 */ /* 0x000fe400078e00ff */
[----:B------:R-:W-:Y:S05]  /*e920*/  CALL.REL.NOINC `($__internal_95_$__cuda_sm70_shflsync_idx_p) ;  /* 0x00000a7000007944 */ /* 0x000fea0003c00000 */
[----:B------:R-:W-:Y:S01]  /*e930*/  MOV R4, R29 ;  /* 0x0000001d00047202 */ /* 0x000fe20000000f00 */
[----:B------:R-:W-:-:S05]  /*e940*/  BRA `(.L_x_5755) ;  /* 0xffff9ce000007947 */ /* 0x000fca000383ffff */
.L_x_5714:
[----:B------:R-:W-:Y:S01]  /*e950*/  MOV R29, RZ ;  /* 0x000000ff001d7202 */ /* 0x000fe20000000f00 */
[----:B------:R-:W-:Y:S01]  /*e960*/  IMAD.MOV.U32 R30, RZ, RZ, R12 ;  /* 0x000000ffff1e7224 */ /* 0x000fe200078e000c */
[----:B------:R-:W-:Y:S01]  /*e970*/  MOV R2, 0xe9a0 ;  /* 0x0000e9a000027802 */ /* 0x000fe20000000f00 */
[----:B------:R-:W-:Y:S02]  /*e980*/  IMAD.MOV.U32 R3, RZ, RZ, 0x181f ;  /* 0x0000181fff037424 */ /* 0x000fe400078e00ff */
[----:B-12---:R-:W-:Y:S05]  /*e990*/  CALL.REL.NOINC `($__internal_95_$__cuda_sm70_shflsync_idx_p) ;  /* 0x00000a0000007944 */ /* 0x006fea0003c00000 */
        /* <DEDUP_REMOVED lines=23> */
[----:B--2---:R-:W-:Y:S05]  /*eb10*/  CALL.REL.NOINC `($__internal_95_$__cuda_sm70_shflsync_idx_p) ;  /* 0x0000088000007944 */ /* 0x004fea0003c00000 */
        /* <DEDUP_REMOVED lines=8> */
.L_x_5719:
[----:B------:R-:W-:Y:S01]  /*eba0*/  MOV R29, RZ ;  /* 0x000000ff001d7202 */ /* 0x000fe20000000f00 */
[----:B------:R-:W-:Y:S01]  /*ebb0*/  IMAD.MOV.U32 R30, RZ, RZ, R12 ;  /* 0x000000ffff1e7224 */ /* 0x000fe200078e000c */
[----:B------:R-:W-:Y:S01]  /*ebc0*/  MOV R2, 0xebf0 ;  /* 0x0000ebf000027802 */ /* 0x000fe20000000f00 */
[----:B------:R-:W-:Y:S02]  /*ebd0*/  IMAD.MOV.U32 R3, RZ, RZ, 0x181f ;  /* 0x0000181fff037424 */ /* 0x000fe400078e00ff */
[----:B-1234-:R-:W-:Y:S05]  /*ebe0*/  CALL.REL.NOINC `($__internal_95_$__cuda_sm70_shflsync_idx_p) ;  /* 0x000007b000007944 */ /* 0x01efea0003c00000 */
[----:B------:R-:W-:Y:S01]  /*ebf0*/  MOV R5, R29 ;  /* 0x0000001d00057202 */ /* 0x000fe20000000f00 */
[----:B------:R-:W-:-:S05]  /*ec00*/  BRA `(.L_x_5757) ;  /* 0xffffa08000007947 */ /* 0x000fca000383ffff */
.L_x_5720:
        /* <DEDUP_REMOVED lines=37> */
.L_x_5721:
[----:B------:R-:W-:Y:S01]  /*ee60*/  MOV R127, 0x2 ;  /* 0x00000002007f7802 */ /* 0x000fe20000000f00 */
[----:B------:R-:W-:Y:S01]  /*ee70*/  IMAD.MOV.U32 R2, RZ, RZ, R125 ;  /* 0x000000ffff027224 */ /* 0x000fe200078e007d */
[----:B------:R-:W-:Y:S02]  /*ee80*/  MOV R3, 0xeea0 ;  /* 0x0000eea000037802 */ /* 0x000fe40000000f00 */
[----:B------:R-:W-:Y:S05]  /*ee90*/  CALL.REL.NOINC `($__internal_94_$__cuda_sm70_shflsync_bfly_p) ;  /* 0x000004b000007944 */ /* 0x000fea0003c00000 */
[----:B------:R-:W-:Y:S01]  /*eea0*/  MOV R2, R127 ;  /* 0x0000007f00027202 */ /* 0x000fe20000000f00 */
[----:B------:R-:W-:-:S05]  /*eeb0*/  BRA `(.L_x_5759) ;  /* 0xffffac6000007947 */ /* 0x000fca000383ffff */
.L_x_5724:
[----:B------:R-:W-:Y:S01]  /*eec0*/  MOV R29, RZ ;  /* 0x000000ff001d7202 */ /* 0x000fe20000000f00 */
[----:B------:R-:W-:Y:S01]  /*eed0*/  IMAD.MOV.U32 R30, RZ, RZ, R5 ;  /* 0x000000ffff1e7224 */ /* 0x000fe200078e0005 */
[----:B------:R-:W-:Y:S01]  /*eee0*/  MOV R2, 0xef10 ;  /* 0x0000ef1000027802 */ /* 0x000fe20000000f00 */
[----:B------:R-:W-:Y:S02]  /*eef0*/  IMAD.MOV.U32 R3, RZ, RZ, 0x181f ;  /* 0x0000181fff037424 */ /* 0x000fe400078e00ff */
[----:B------:R-:W-:Y:S05]  /*ef00*/  CALL.REL.NOINC `($__internal_95_$__cuda_sm70_shflsync_idx_p) ;  /* 0x0000049000007944 */ /* 0x000fea0003c00000 */
[----:B------:R-:W-:Y:S01]  /*ef10*/  MOV R4, R29 ;  /* 0x0000001d00047202 */ /* 0x000fe20000000f00 */
[----:B------:R-:W-:-:S05]  /*ef20*/  BRA `(.L_x_5760) ;  /* 0xffffc5e000007947 */ /* 0x000fca000383ffff */
.L_x_5725:
        /* <DEDUP_REMOVED lines=37> */
.L_x_5727:
[----:B------:R-:W-:Y:S01]  /*f180*/  IMAD.MOV.U32 R2, RZ, RZ, R202 ;  /* 0x000000ffff027224 */ /* 0x000fe200078e00ca */
[----:B------:R-:W-:-:S02]  /*f190*/  MOV R127, 0x2 ;  /* 0x00000002007f7802 */ /* 0x000fc40000000f00 */
[----:B------:R-:W-:Y:S02]  /*f1a0*/  MOV R3, 0xf1c0 ;  /* 0x0000f1c000037802 */ /* 0x000fe40000000f00 */
[----:B------:R-:W-:Y:S05]  /*f1b0*/  CALL.REL.NOINC `($__internal_94_$__cuda_sm70_shflsync_bfly_p) ;  /* 0x0000019000007944 */ /* 0x000fea0003c00000 */
[----:B------:R-:W-:Y:S01]  /*f1c0*/  MOV R0, R127 ;  /* 0x0000007f00007202 */ /* 0x000fe20000000f00 */
[----:B------:R-:W-:Y:S05]  /*f1d0*/  BRA `(.L_x_5762) ;  /* 0xffffc6a000007947 */ /* 0x000fea000383ffff */
.L_x_5728:
[----:B------:R-:W-:Y:S01]  /*f1e0*/  IMAD.MOV.U32 R2, RZ, RZ, R0 ;  /* 0x000000ffff027224 */ /* 0x000fe200078e0000 */
[----:B------:R-:W-:Y:S02]  /*f1f0*/  MOV R127, 0x1 ;  /* 0x00000001007f7802 */ /* 0x000fe40000000f00 */
[----:B------:R-:W-:Y:S02]  /*f200*/  MOV R3, 0xf220 ;  /* 0x0000f22000037802 */ /* 0x000fe40000000f00 */
[----:B-1----:R-:W-:Y:S05]  /*f210*/  CALL.REL.NOINC `($__internal_94_$__cuda_sm70_shflsync_bfly_p) ;  /* 0x0000013000007944 */ /* 0x002fea0003c00000 */
[----:B------:R-:W-:Y:S01]  /*f220*/  FADD.FTZ R0, R0, R127 ;  /* 0x0000007f00007221 */ /* 0x000fe20000010000 */
[----:B------:R-:W-:Y:S02]  /*f230*/  MOV R2, R203 ;  /* 0x000000cb00027202 */ /* 0x000fe40000000f00 */
[----:B------:R-:W-:Y:S02]  /*f240*/  MOV R127, 0x2 ;  /* 0x00000002007f7802 */ /* 0x000fe40000000f00 */
[----:B------:R-:W-:Y:S02]  /*f250*/  MOV R3, 0xf270 ;  /* 0x0000f27000037802 */ /* 0x000fe40000000f00 */
[----:B------:R-:W-:Y:S05]  /*f260*/  CALL.REL.NOINC `($__internal_94_$__cuda_sm70_shflsync_bfly_p) ;  /* 0x000000e000007944 */ /* 0x000fea0003c00000 */
[----:B------:R-:W-:Y:S01]  /*f270*/  FADD.FTZ R4, R203, R127 ;  /* 0x0000007fcb047221 */ /* 0x000fe20000010000 */
[----:B------:R-:W-:-:S02]  /*f280*/  MOV R127, 0x1 ;  /* 0x00000001007f7802 */ /* 0x000fc40000000f00 */
[----:B------:R-:W-:Y:S02]  /*f290*/  MOV R3, 0xf2c0 ;  /* 0x0000f2c000037802 */ /* 0x000fe40000000f00 */
[----:B------:R-:W-:Y:S02]  /*f2a0*/  MOV R2, R4 ;  /* 0x0000000400027202 */ /* 0x000fe40000000f00 */
[----:B------:R-:W-:Y:S05]  /*f2b0*/  CALL.REL.NOINC `($__internal_94_$__cuda_sm70_shflsync_bfly_p) ;  /* 0x0000009000007944 */ /* 0x000fea0003c00000 */
[----:B------:R-:W-:Y:S01]  /*f2c0*/  MOV R3, R127 ;  /* 0x0000007f00037202 */ /* 0x000fe20000000f00 */
[----:B------:R-:W-:Y:S05]  /*f2d0*/  BRA `(.L_x_5763) ;  /* 0xffffc61000007947 */ /* 0x000fea000383ffff */
.L_x_5738:
[----:B------:R-:W-:Y:S01]  /*f2e0*/  IMAD.MOV.U32 R30, RZ, RZ, R18 ;  /* 0x000000ffff1e7224 */ /* 0x000fe200078e0012 */
[----:B------:R-:W-:Y:S01]  /*f2f0*/  MOV R29, RZ ;  /* 0x000000ff001d7202 */ /* 0x000fe20000000f00 */
[----:B-1----:R-:W-:Y:S01]  /*f300*/  IMAD.MOV.U32 R3, RZ, RZ, 0x1f ;  /* 0x0000001fff037424 */ /* 0x002fe200078e00ff */
[----:B---3--:R-:W-:Y:S02]  /*f310*/  MOV R2, 0xf330 ;  /* 0x0000f33000027802 */ /* 0x008fe40000000f00 */
[----:B--2-45:R-:W-:Y:S05]  /*f320*/  CALL.REL.NOINC `($__internal_95_$__cuda_sm70_shflsync_idx_p) ;  /* 0x0000007000007944 */ /* 0x034fea0003c00000 */
[----:B------:R-:W-:Y:S01]  /*f330*/  MOV R0, R29 ;  /* 0x0000001d00007202 */ /* 0x000fe20000000f00 */
[----:B------:R-:W-:Y:S05]  /*f340*/  BRA `(.L_x_5764) ;  /* 0xffffe6d000007947 */ /* 0x000fea000383ffff */
        .weak           $__internal_94_$__cuda_sm70_shflsync_bfly_p
        .type           $__internal_94_$__cuda_sm70_shflsync_bfly_p,@function
        .size           $__internal_94_$__cuda_sm70_shflsync_bfly_p,($__internal_95_$__cuda_sm70_shflsync_idx_p - $__internal_94_$__cuda_sm70_shflsync_bfly_p)
$__internal_94_$__cuda_sm70_shflsync_bfly_p:
[----:B------:R-:W-:Y:S04]  /*f350*/  WARPSYNC R178 ;  /* 0x000000b200007348 */ /* 0x000fe80003800000 */
[----:B------:R1:W2:Y:S02]  /*f360*/  SHFL.BFLY PT, R127, R2, R127, R179 ;  /* 0x0c00007f027f7389 */ /* 0x0002a400000e00b3 */
[----:B-1----:R-:W-:-:S02]  /*f370*/  MOV R2, R3 ;  /* 0x0000000300027202 */ /* 0x002fc40000000f00 */
[----:B------:R-:W-:-:S04]  /*f380*/  MOV R3, 0x0 ;  /* 0x0000000000037802 */ /* 0x000fc80000000f00 */
[----:B--2---:R-:W-:Y:S05]  /*f390*/  RET.REL.NODEC R2 `(_ZN7cutlass13device_kernelIN5flash19enable_sm80_to_sm89INS1_16FlashAttnFwdSm80INS1_25CollectiveMainloopFwdSm80ILi8ELi2ELb0EN4cute5tupleIJNS5_1CILi128EEENS7_ILi64EEENS7_ILi192EEEEEELi192ENS_10bfloat16_tEfNS_4arch4Sm80ELb1ELb0ELb0ELb0ELb1ELb0ELb1ELb1EEENS1_21CollectiveEpilogueFwdINS6_IJS8_SA_S9_EEENS6_IJNS7_ILi1EEESI_SI_EEESC_SE_Li256ELb0ELb1ELb1ELb0EEENS1_30DynamicPersistentTileSchedulerILi256ELi256ELb1ELb1ELb0EEEEEEEEEvNT_6ParamsE) ;  /* 0xffff0c6002007950 */ /* 0x004fea0003c3ffff */
        .weak           $__internal_95_$__cuda_sm70_shflsync_idx_p
        .type           $__internal_95_$__cuda_sm70_shflsync_idx_p,@function
        .size           $__internal_95_$__cuda_sm70_shflsync_idx_p,(.L_x_6341 - $__internal_95_$__cuda_sm70_shflsync_idx_p)
$__internal_95_$__cuda_sm70_shflsync_idx_p:
[----:B------:R-:W-:-:S04]  /*f3a0*/  MOV R31, 0xffffffff ;  /* 0xffffffff001f7802 */ /* 0x000fc80000000f00 */
[----:B------:R-:W-:Y:S04]  /*f3b0*/  WARPSYNC R31 ;  /* 0x0000001f00007348 */ /* 0x000fe80003800000 */
[----:B------:R1:W2:Y:S02]  /*f3c0*/  SHFL.IDX PT, R29, R30, R29, R3 ;  /* 0x0000001d1e1d7389 */ /* 0x0002a400000e0003 */
[----:B-1----:R-:W-:-:S04]  /*f3d0*/  MOV R3, 0x0 ;  /* 0x0000000000037802 */ /* 0x002fc80000000f00 */
[----:B--2---:R-:W-:Y:S05]  /*f3e0*/  RET.REL.NODEC R2 `(_ZN7cutlass13device_kernelIN5flash19enable_sm80_to_sm89INS1_16FlashAttnFwdSm80INS1_25CollectiveMainloopFwdSm80ILi8ELi2ELb0EN4cute5tupleIJNS5_1CILi128EEENS7_ILi64EEENS7_ILi192EEEEEELi192ENS_10bfloat16_tEfNS_4arch4Sm80ELb1ELb0ELb0ELb0ELb1ELb0ELb1ELb1EEENS1_21CollectiveEpilogueFwdINS6_IJS8_SA_S9_EEENS6_IJNS7_ILi1EEESI_SI_EEESC_SE_Li256ELb0ELb1ELb1ELb0EEENS1_30DynamicPersistentTileSchedulerILi256ELi256ELb1ELb1ELb0EEEEEEEEEvNT_6ParamsE) ;  /* 0xffff0c1002007950 */ /* 0x004fea0003c3ffff */
.L_x_5765:
        /* <DEDUP_REMOVED lines=9> */
.L_x_6341:


//--------------------- .text._ZN7cutlass13device_kernelIN5flash19enable_sm80_to_sm89INS1_16FlashAttnFwdSm80INS1_25CollectiveMainloopFwdSm80ILi8ELi2ELb0EN4cute5tupleIJNS5_1CILi128EEENS7_ILi64EEENS7_ILi192EEEEEELi192ENS_10bfloat16_tEfNS_4arch4Sm80ELb1ELb0ELb0ELb1ELb1ELb0ELb1ELb1EEENS1_21CollectiveEpilogueFwdINS6_IJS8_SA_S9_EEENS6_IJNS7_ILi1EEESI_SI_EEESC_SE_Li256ELb1ELb1ELb1ELb0EEENS1_36VarlenDynamicPersistentTileSchedulerILi128ELi64ELi256ELi256ELb1ELb1ELb0ELb1ELb1ELb1EEEEEEEEEvNT_6ParamsE --------------------------
	.section	.text._ZN7cutlass13device_kernelIN5flash19enable_sm80_to_sm89INS1_16FlashAttnFwdSm80INS1_25CollectiveMainloopFwdSm80ILi8ELi2ELb0EN4cute5tupleIJNS5_1CILi128EEENS7_ILi64EEENS7_ILi192EEEEEELi192ENS_10bfloat16_tEfNS_4arch4Sm80ELb1ELb0ELb0ELb1ELb1ELb0ELb1ELb1EEENS1_21CollectiveEpilogueFwdINS6_IJS8_SA_S9_EEENS6_IJNS7_ILi1EEESI_SI_EEESC_SE_Li256ELb1ELb1ELb1ELb0EEENS1_36VarlenDynamicPersistentTileSchedulerILi128ELi64ELi256ELi256ELb1ELb1ELb0ELb1ELb1ELb1EEEEEEEEEvNT_6ParamsE,"ax",@progbits
	.sectioninfo	@"SHI_REGISTERS=255"
	.align	128
.text._ZN7cutlass13device_kernelIN5flash19enable_sm80_to_sm89INS1_16FlashAttnFwdSm80INS1_25CollectiveMainloopFwdSm80ILi8ELi2ELb0EN4cute5tupleIJNS5_1CILi128EEENS7_ILi64EEENS7_ILi192EEEEEELi192ENS_10bfloat16_tEfNS_4arch4Sm80ELb1ELb0ELb0ELb1ELb1ELb0ELb1ELb1EEENS1_21CollectiveEpilogueFwdINS6_IJS8_SA_S9_EEENS6_IJNS7_ILi1EEESI_SI_EEESC_SE_Li256ELb1ELb1ELb1ELb0EEENS1_36VarlenDynamicPersistentTileSchedulerILi128ELi64ELi256ELi256ELb1ELb1ELb0ELb1ELb1ELb1EEEEEEEEEvNT_6ParamsE:
        .type           _ZN7cutlass13device_kernelIN5flash19enable_sm80_to_sm89INS1_16FlashAttnFwdSm80INS1_25CollectiveMainloopFwdSm80ILi8ELi2ELb0EN4cute5tupleIJNS5_1CILi128EEENS7_ILi64EEENS7_ILi192EEEEEELi192ENS_10bfloat16_tEfNS_4arch4Sm80ELb1ELb0ELb0ELb1ELb1ELb0ELb1ELb1EEENS1_21CollectiveEpilogueFwdINS6_IJS8_SA_S9_EEENS6_IJNS7_ILi1EEESI_SI_EEESC_SE_Li256ELb1ELb1ELb1ELb0EEENS1_36VarlenDynamicPersistentTileSchedulerILi128ELi64ELi256ELi256ELb1ELb1ELb0ELb1ELb1ELb1EEEEEEEEEvNT_6ParamsE,@function
        .size           _ZN7cutlass13device_kernelIN5flash19enable_sm80_to_sm89INS1_16FlashAttnFwdSm80INS1_25CollectiveMainloopFwdSm80ILi8ELi2ELb0EN4cute5tupleIJNS5_1CILi128EEENS7_ILi64EEENS7_ILi192EEEEEELi192ENS_10bfloat16_tEfNS_4arch4Sm80ELb1ELb0ELb0ELb1ELb1ELb0ELb1ELb1EEENS1_21CollectiveEpilogueFwdINS6_IJS8_SA_S9_EEENS6_IJNS7_ILi1EEESI_SI_EEESC_SE_Li256ELb1ELb1ELb1ELb0EEENS1_36VarlenDynamicPersistentTileSchedulerILi128ELi64ELi256ELi256ELb1ELb1ELb0ELb1ELb1ELb1EEEEEEEEEvNT_6ParamsE,(.L_x_6344 - _ZN7cutlass13device_kernelIN5flash19enable_sm80_to_sm89INS1_16FlashAttnFwdSm80INS1_25CollectiveMainloopFwdSm80ILi8ELi2ELb0EN4cute5tupleIJNS5_1CILi128EEENS7_ILi64EEENS7_ILi192EEEEEELi192ENS_10bfloat16_tEfNS_4arch4Sm80ELb1ELb0ELb0ELb1ELb1ELb0ELb1ELb1EEENS1_21CollectiveEpilogueFwdINS6_IJS8_SA_S9_EEENS6_IJNS7_ILi1EEESI_SI_EEESC_SE_Li256ELb1ELb1ELb1ELb0EEENS1_36VarlenDynamicPersistentTileSchedulerILi128ELi64ELi256ELi256ELb1ELb1ELb0ELb1ELb1ELb1EEEEEEEEEvNT_6ParamsE)
        .other          _ZN7cutlass13device_kernelIN5flash19enable_sm80_to_sm89INS1_16FlashAttnFwdSm80INS1_25CollectiveMainloopFwdSm80ILi8ELi2ELb0EN4cute5tupleIJNS5_1CILi128EEENS7_ILi64EEENS7_ILi192EEEEEELi192ENS_10bfloat16_tEfNS_4arch4Sm80ELb1ELb0ELb0ELb1ELb1ELb0ELb1ELb1EEENS1_21CollectiveEpilogueFwdINS6_IJS8_SA_S9_EEENS6_IJNS7_ILi1EEESI_SI_EEESC_SE_Li256ELb1ELb1ELb1ELb0EEENS1_36VarlenDynamicPersistentTileSchedulerILi128ELi64ELi256ELi256ELb1ELb1ELb0ELb1ELb1ELb1EEEEEEEEEvNT_6ParamsE,@"STO_CUDA_ENTRY STV_DEFAULT"
_ZN7cutlass13device_kernelIN5flash19enable_sm80_to_sm89INS1_16FlashAttnFwdSm80INS1_25CollectiveMainloopFwdSm80ILi8ELi2ELb0EN4cute5tupleIJNS5_1CILi128EEENS7_ILi64EEENS7_ILi192EEEEEELi192ENS_10bfloat16_tEfNS_4arch4Sm80ELb1ELb0ELb0ELb1ELb1ELb0ELb1ELb1EEENS1_21CollectiveEpilogueFwdINS6_IJS8_SA_S9_EEENS6_IJNS7_ILi1EEESI_SI_EEESC_SE_Li256ELb1ELb1ELb1ELb0EEENS1_36VarlenDynamicPersistentTileSchedulerILi128ELi64ELi256ELi256ELb1ELb1ELb0ELb1ELb1ELb1EEEEEEEEEvNT_6ParamsE:
        /* <DEDUP_REMOVED lines=52> */
.L_x_5771:
        /* <DEDUP_REMOVED lines=16> */
.L_x_5895:
        /* <DEDUP_REMOVED lines=16> */
.L_x_5896:
[----:B---3--:R-:W-:-:S05]  /*0540*/  IMAD R0, R0, c[0x0][0x538], RZ ;  /* 0x00014e0000007a24 */ /* 0x008fca00078e02ff */
[----:B------:R-:W-:-:S04]  /*0550*/  IADD3 R6, R0, R6, RZ ;  /* 0x0000000600067210 */ /* 0x000fc80007ffe0ff */
[----:B------:R-:W-:-:S13]  /*0560*/  ISETP.GT.AND P0, PT, R6, UR4, PT ;  /* 0x0000000406007c0c */ /* 0x000fda000bf04270 */
[----:B-12---:R-:W-:Y:S05]  /*0570*/  @!P0 BRA `(.L_x_5771) ;  /* 0xfffffdc000008947 */ /* 0x006fea000383ffff */
.L_x_5767:
[----:B------:R-:W-:-:S05]  /*0580*/  IADD3 R10, -R0, R6, RZ ;  /* 0x00000006000a7210 */ /* 0x000fca0007ffe1ff */
[----:B------:R-:W-:-:S05]  /*0590*/  IMAD R0, R4, c[0x0][0x538], R10 ;  /* 0x00014e0004007a24 */ /* 0x000fca00078e020a */
[----:B------:R-:W-:Y:S01]  /*05a0*/  ISETP.GT.AND P0, PT, R0, UR4, PT ;  /* 0x0000000400007c0c */ /* 0x000fe2000bf04270 */
[----:B------:R-:W-:-:S12]  /*05b0*/  BRA.DIV ~URZ, `(.L_x_5772) ;  /* 0x000114a27f007947 */ /* 0x000fd8000b800000 */
[----:B------:R-:W-:-:S04]  /*05c0*/  VOTE.ANY R6, PT, !P0 ;  /* 0x0000000000067806 */ /* 0x000fc800040e0100 */
.L_x_5897:
[----:B------:R-:W2:Y:S02]  /*05d0*/  POPC R0, R6 ;  /* 0x0000000600007309 */ /* 0x000ea40000000000 */
[----:B-12---:R-:W-:Y:S01]  /*05e0*/  IADD3 R227, R0, R7, RZ ;  /* 0x0000000700e37210 */ /* 0x006fe20007ffe0ff */
[----:B------:R-:W-:Y:S05]  /*05f0*/  BRA.DIV ~URZ, `(.L_x_5773) ;  /* 0x000114b27f007947 */ /* 0x000fea000b800000 */
[----:B------:R1:W2:Y:S01]  /*0600*/  SHFL.IDX PT, R225, R9, R0, 0x1f ;  /* 0x00001f0009e17589 */ /* 0x0002a200000e0000 */
[----:B------:R-:W-:-:S03]  /*0610*/  MOV R5, RZ ;  /* 0x000000ff00057202 */ /* 0x000fc60000000f00 */
[----:B------:R1:W3:Y:S04]  /*0620*/  SHFL.IDX PT, R9, R8, R0, 0x1f ;  /* 0x00001f0008097589 */ /* 0x0002e800000e0000 */
.L_x_5898:
[----:B------:R-:W-:Y:S01]  /*0630*/  ISETP.NE.AND P0, PT, R6, RZ, PT ;  /* 0x000000ff0600720c */ /* 0x000fe20003f05270 */
[----:B------:R-:W-:-:S12]  /*0640*/  BSSY B0, `(.L_x_5774) ;  /* 0x0000005000007945 */ /* 0x000fd80003800000 */
[----:B------:R-:W-:Y:S05]  /*0650*/  @!P0 BRA `(.L_x_5775) ;  /* 0x0000003000008947 */ /* 0x000fea0003800000 */
[----:B------:R-:W-:Y:S01]  /*0660*/  IADD3 R2, R0, -0x1, RZ ;  /* 0xffffffff00027810 */ /* 0x000fe20007ffe0ff */
[----:B------:R-:W-:Y:S05]  /*0670*/  BRA.DIV ~URZ, `(.L_x_5776) ;  /* 0x000115127f007947 */ /* 0x000fea000b800000 */
[----:B------:R4:W1:Y:S02]  /*0680*/  SHFL.IDX PT, R5, R4, R2, 0x1f ;  /* 0x00001f0204057589 */ /* 0x00086400000e0000 */
.L_x_5775:
[----:B------:R-:W-:Y:S05]  /*0690*/  BSYNC B0 ;  /* 0x0000000000007941 */ /* 0x000fea0003800000 */
.L_x_5774:
        /* <DEDUP_REMOVED lines=67> */
.L_x_5778:
        /* <DEDUP_REMOVED lines=68> */
.L_x_5779:
[----:B------:R-:W-:Y:S05]  /*0f10*/  BSYNC B0 ;  /* 0x0000000000007941 */ /* 0x000fea0003800000 */
.L_x_5777:
[----:B------:R-:W-:-:S04]  /*0f20*/  LOP3.LUT R0, RZ, R0, RZ, 0x33, !PT ;  /* 0x00000000ff007212 */ /* 0x000fc800078e33ff */
[----:B------:R-:W-:Y:S01]  /*0f30*/  IADD3 R225, R0, R225, RZ ;  /* 0x000000e100e17210 */ /* 0x000fe20007ffe0ff */
[----:B------:R-:W-:Y:S05]  /*0f40*/  BRA `(.L_x_5780) ;  /* 0x0000004000007947 */ /* 0x000fea0003800000 */
.L_x_5768:
[----:B-1----:R-:W-:Y:S01]  /*0f50*/  IMAD.MOV.U32 R225, RZ, RZ, RZ ;  /* 0x000000ffffe17224 */ /* 0x002fe200078e00ff */
[----:B------:R-:W-:Y:S01]  /*0f60*/  MOV R226, RZ ;  /* 0x000000ff00e27202 */ /* 0x000fe20000000f00 */
[----:B------:R-:W-:Y:S01]  /*0f70*/  IMAD.U32 R224, RZ, RZ, UR4 ;  /* 0x00000004ffe07e24 */ /* 0x000fe2000f8e00ff */
[----:B------:R-:W-:Y:S02]  /*0f80*/  MOV R227, c[0x0][0x53c] ;  /* 0x00014f0000e37a02 */ /* 0x000fe40000000f00 */
.L_x_5780:
[----:B------:R-:W-:Y:S01]  /*0f90*/  ISETP.NE.AND P0, PT, R12, RZ, PT ;  /* 0x000000ff0c00720c */ /* 0x000fe20003f05270 */
[----:B------:R-:W-:-:S12]  /*0fa0*/  WARPSYNC 0xffffffff ;  /* 0xffffffff00007948 */ /* 0x000fd80003800000 */
[----:B------:R1:W-:Y:S04]  /*0fb0*/  @!P0 STS.128 [0x24100], R224 ;  /* 0x024100e0ff008388 */ /* 0x0003e80000000c00 */
[----:B------:R-:W-:Y:S06]  /*0fc0*/  BAR.ARV 0x5, 0x100 ;  /* 0x0144000000007b1d */ /* 0x000fec0000002000 */
.L_x_5766:
        /* <DEDUP_REMOVED lines=70> */
[----:B------:R-:W-:Y:S01]  /*1430*/  STL [R1+0x18], R15 ;  /* 0x0000180f01007387 */ /* 0x000fe20000100800 */
        /* <DEDUP_REMOVED lines=9> */
[----:B------:R-:W-:Y:S02]  /*14d0*/  SHF.R.S32.HI R7, RZ, 0x1f, R192 ;  /* 0x0000001fff077819 */ /* 0x000fe400000114c0 */
[----:B------:R-:W-:Y:S01]  /*14e0*/  LEA.HI R2, R4, R4, RZ, 0x1d ;  /* 0x0000000404027211 */ /* 0x000fe200078fe8ff */
[----:B------:R-:W-:Y:S01]  /*14f0*/  IMAD.IADD R7, R16, 0x1, -R5 ;  /* 0x0000000110077824 */ /* 0x000fe200078e0a05 */
[----:B------:R-:W-:-:S02]  /*1500*/  LOP3.LUT R4, R9, 0xfffffe00, RZ, 0xc0, !PT ;  /* 0xfffffe0009047812 */ /* 0x000fc400078ec0ff */
[----:B------:R-:W-:Y:S01]  /*1510*/  IADD3 R200, R192, 0x40, RZ ;  /* 0x00000040c0c87810 */ /* 0x000fe20007ffe0ff */
[----:B------:R-:W-:Y:S01]  /*1520*/  IMAD.SHL.U32 R228, R7, 0x2, RZ ;  /* 0x0000000207e47824 */ /* 0x000fe200078e00ff */
[----:B------:R-:W-:Y:S01]  /*1530*/  LEA R169, R0, 0xc100, 0x1 ;  /* 0x0000c10000a97811 */ /* 0x000fe200078e08ff */
[----:B------:R-:W-:Y:S01]  /*1540*/  IMAD.IADD R9, R6, 0x1, R2 ;  /* 0x0000000106097824 */ /* 0x000fe200078e0202 */
[CC--:B------:R-:W-:Y:S01]  /*1550*/  IADD3 R2, R3.reuse, R4.reuse, R8 ;  /* 0x0000000403027210 */ /* 0x0c0fe20007ffe008 */
[----:B------:R-:W-:Y:S01]  /*1560*/  IMAD R7, R10, 0x8, R15 ;  /* 0x000000080a077824 */ /* 0x000fe200078e020f */
[----:B------:R-:W-:Y:S01]  /*1570*/  LOP3.LUT R3, R3, R4, RZ, 0xfc, !PT ;  /* 0x0000000403037212 */ /* 0x000fe200078efcff */
[----:B------:R-:W-:Y:S01]  /*1580*/  IMAD.MOV.U32 R8, RZ, RZ, 0x40 ;  /* 0x00000040ff087424 */ /* 0x000fe200078e00ff */
[C---:B------:R-:W-:Y:S01]  /*1590*/  IADD3 R19, R228.reuse, 0x18, RZ ;  /* 0x00000018e4137810 */ /* 0x040fe20007ffe0ff */
[----:B------:R-:W-:Y:S01]  /*15a0*/  IMAD.MOV.U32 R4, RZ, RZ, 0x20 ;  /* 0x00000020ff047424 */ /* 0x000fe200078e00ff */
[C---:B------:R-:W-:Y:S01]  /*15b0*/  IADD3 R20, R228.reuse, 0x10, RZ ;  /* 0x00000010e4147810 */ /* 0x040fe20007ffe0ff */
[----:B------:R1:W-:Y:S01]  /*15c0*/  STL [R1+0x14], R7 ;  /* 0x0000140701007387 */ /* 0x0003e20000100800 */
[----:B------:R-:W-:-:S02]  /*15d0*/  IADD3 R16, R228, 0x30, RZ ;  /* 0x00000030e4107810 */ /* 0x000fc40007ffe0ff */
[----:B------:R-:W-:Y:S02]  /*15e0*/  LEA R238, R9, 0x80, 0x1 ;  /* 0x0000008009ee7811 */ /* 0x000fe400078e08ff */
[C---:B------:R-:W-:Y:S02]  /*15f0*/  IADD3 R17, R228.reuse, 0x28, RZ ;  /* 0x00000028e4117810 */ /* 0x040fe40007ffe0ff */
[----:B------:R-:W-:Y:S02]  /*1600*/  IADD3 R13, R228, 0x48, RZ ;  /* 0x00000048e40d7810 */ /* 0x000fe40007ffe0ff */
[----:B------:R-:W-:Y:S02]  /*1610*/  SHF.R.S32.HI R6, RZ, 0x1f, R200 ;  /* 0x0000001fff067819 */ /* 0x000fe400000114c8 */
[C---:B------:R-:W-:Y:S02]  /*1620*/  SEL R5, R8.reuse, 0xffffffc0, !P2 ;  /* 0xffffffc008057807 */ /* 0x040fe40005000000 */
[----:B------:R-:W-:-:S02]  /*1630*/  SEL R0, R8, 0xffffffc0, !P4 ;  /* 0xffffffc008007807 */ /* 0x000fc40006000000 */
[----:B------:R-:W-:Y:S02]  /*1640*/  IADD3 R14, R228, 0x40, RZ ;  /* 0x00000040e40e7810 */ /* 0x000fe40007ffe0ff */
[C---:B------:R-:W-:Y:S02]  /*1650*/  SEL R6, R4.reuse, 0xffffffe0, !P1 ;  /* 0xffffffe004067807 */ /* 0x040fe40004800000 */
[----:B------:R-:W-:Y:S02]  /*1660*/  SEL R168, R4, 0xffffffe0, !P0 ;  /* 0xffffffe004a87807 */ /* 0x000fe40004000000 */
[----:B------:R-:W-:Y:S01]  /*1670*/  IADD3 R11, R228, 0x58, RZ ;  /* 0x00000058e40b7810 */ /* 0x000fe20007ffe0ff */
[----:B------:R-:W-:Y:S01]  /*1680*/  IMAD.IADD R241, R238, 0x1, R6 ;  /* 0x00000001eef17824 */ /* 0x000fe200078e0206 */
[C---:B------:R-:W-:Y:S02]  /*1690*/  IADD3 R252, R228.reuse, 0x68, RZ ;  /* 0x00000068e4fc7810 */ /* 0x040fe40007ffe0ff */
[----:B-1----:R-:W-:-:S02]  /*16a0*/  IADD3 R7, R228, 0x60, RZ ;  /* 0x00000060e4077810 */ /* 0x002fc40007ffe0ff */
[----:B------:R-:W-:Y:S02]  /*16b0*/  SHF.R.S32.HI R8, RZ, 0x1f, R19 ;  /* 0x0000001fff087819 */ /* 0x000fe40000011413 */
[C---:B------:R-:W-:Y:S02]  /*16c0*/  IADD3 R251, R228.reuse, 0x70, RZ ;  /* 0x00000070e4fb7810 */ /* 0x040fe40007ffe0ff */
[----:B------:R-:W-:Y:S02]  /*16d0*/  IADD3 R249, R228, 0x80, RZ ;  /* 0x00000080e4f97810 */ /* 0x000fe40007ffe0ff */
[----:B------:R-:W-:Y:S02]  /*16e0*/  SHF.R.S32.HI R4, RZ, 0x1f, R20 ;  /* 0x0000001fff047819 */ /* 0x000fe40000011414 */
[----:B------:R-:W-:Y:S02]  /*16f0*/  SHF.R.S32.HI R8, RZ, 0x1f, R16 ;  /* 0x0000001fff087819 */ /* 0x000fe40000011410 */
[----:B------:R-:W-:-:S02]  /*1700*/  IADD3 R239, R238, -0x10, RZ ;  /* 0xfffffff0eeef7810 */ /* 0x000fc40007ffe0ff */
[C---:B------:R-:W-:Y:S02]  /*1710*/  IADD3 R248, R228.reuse, 0x88, RZ ;  /* 0x00000088e4f87810 */ /* 0x040fe40007ffe0ff */
[----:B------:R-:W-:Y:S02]  /*1720*/  IADD3 R246, R228, 0x98, RZ ;  /* 0x00000098e4f67810 */ /* 0x000fe40007ffe0ff */
[----:B------:R-:W-:Y:S02]  /*1730*/  SHF.R.S32.HI R4, RZ, 0x1f, R17 ;  /* 0x0000001fff047819 */ /* 0x000fe40000011411 */
[----:B------:R-:W-:Y:S02]  /*1740*/  SHF.R.S32.HI R8, RZ, 0x1f, R13 ;  /* 0x0000001fff087819 */ /* 0x000fe4000001140d */
[----:B------:R-:W-:Y:S02]  /*1750*/  @P3 IADD3 R239, R238, 0x10, RZ ;  /* 0x00000010eeef3810 */ /* 0x000fe40007ffe0ff */
[----:B------:R-:W-:-:S02]  /*1760*/  LEA R162, R2, 0x18100, 0x1 ;  /* 0x0001810002a27811 */ /* 0x000fc400078e08ff */
[----:B------:R-:W-:Y:S01]  /*1770*/  IADD3 R245, R228, 0xa0, RZ ;  /* 0x000000a0e4f57810 */ /* 0x000fe20007ffe0ff */
[----:B------:R-:W-:Y:S01]  /*1780*/  IMAD.IADD R240, R6, 0x1, R239 ;  /* 0x0000000106f07824 */ /* 0x000fe200078e02ef */
[----:B------:R-:W-:Y:S01]  /*1790*/  IADD3 R244, R228, 0xa8, RZ ;  /* 0x000000a8e4f47810 */ /* 0x000fe20007ffe0ff */
[----:B------:R-:W-:Y:S01]  /*17a0*/  IMAD.IADD R163, R162, 0x1, R168 ;  /* 0x00000001a2a37824 */ /* 0x000fe200078e02a8 */
[----:B------:R-:W-:Y:S01]  /*17b0*/  SHF.R.S32.HI R4, RZ, 0x1f, R14 ;  /* 0x0000001fff047819 */ /* 0x000fe2000001140e */
[----:B------:R-:W-:Y:S01]  /*17c0*/  IMAD.IADD R2, R240, 0x1, R5 ;  /* 0x00000001f0027824 */ /* 0x000fe200078e0205 */
[----:B------:R-:W-:Y:S01]  /*17d0*/  SHF.R.S32.HI R8, RZ, 0x1f, R7 ;  /* 0x0000001fff087819 */ /* 0x000fe20000011407 */
[--C-:B------:R-:W-:Y:S01]  /*17e0*/  IMAD.IADD R165, R162, 0x1, R0.reuse ;  /* 0x00000001a2a57824 */ /* 0x100fe200078e0200 */
[----:B------:R-:W-:Y:S01]  /*17f0*/  LEA R170, R3, 0x100, 0x1 ;  /* 0x0000010003aa7811 */ /* 0x000fe200078e08ff */
[----:B------:R-:W-:Y:S01]  /*1800*/  IMAD.IADD R3, R5, 0x1, R239 ;  /* 0x0000000105037824 */ /* 0x000fe200078e02ef */
[----:B------:R-:W-:Y:S01]  /*1810*/  IADD3 R243, R228, 0xb0, RZ ;  /* 0x000000b0e4f37810 */ /* 0x000fe20007ffe0ff */
[----:B------:R-:W-:Y:S01]  /*1820*/  IMAD.IADD R164, R163, 0x1, R0 ;  /* 0x00000001a3a47824 */ /* 0x000fe200078e0200 */
[----:B------:R-:W-:Y:S01]  /*1830*/  SHF.R.S32.HI R4, RZ, 0x1f, R11 ;  /* 0x0000001fff047819 */ /* 0x000fe2000001140b */
[----:B------:R-:W-:Y:S01]  /*1840*/  IMAD.IADD R231, R168, 0x1, R170 ;  /* 0x00000001a8e77824 */ /* 0x000fe200078e02aa */
[----:B------:R-:W-:Y:S01]  /*1850*/  SHF.R.S32.HI R7, RZ, 0x1f, R252 ;  /* 0x0000001fff077819 */ /* 0x000fe200000114fc */
[C---:B------:R-:W-:Y:S01]  /*1860*/  IMAD.IADD R171, R0.reuse, 0x1, R170 ;  /* 0x0000000100ab7824 */ /* 0x040fe200078e02aa */
[----:B------:R-:W-:Y:S01]  /*1870*/  SHF.R.S32.HI R4, RZ, 0x1f, R251 ;  /* 0x0000001fff047819 */ /* 0x000fe200000114fb */
[----:B------:R-:W-:Y:S01]  /*1880*/  IMAD.IADD R0, R0, 0x1, R231 ;  /* 0x0000000100007824 */ /* 0x000fe200078e02e7 */
[----:B------:R-:W-:Y:S01]  /*1890*/  SHF.R.S32.HI R7, RZ, 0x1f, R249 ;  /* 0x0000001fff077819 */ /* 0x000fe200000114f9 */
[----:B------:R-:W-:Y:S01]  /*18a0*/  IMAD.IADD R234, R168, 0x1, R171 ;  /* 0x00000001a8ea7824 */ /* 0x000fe200078e02ab */
[----:B------:R-:W-:-:S02]  /*18b0*/  SHF.R.S32.HI R4, RZ, 0x1f, R248 ;  /* 0x0000001fff047819 */ /* 0x000fc400000114f8 */
[----:B------:R-:W-:Y:S02]  /*18c0*/  SHF.R.S32.HI R7, RZ, 0x1f, R246 ;  /* 0x0000001fff077819 */ /* 0x000fe400000114f6 */
[----:B------:R-:W-:Y:S02]  /*18d0*/  SHF.R.S32.HI R4, RZ, 0x1f, R245 ;  /* 0x0000001fff047819 */ /* 0x000fe400000114f5 */
[----:B------:R-:W-:Y:S01]  /*18e0*/  SHF.R.S32.HI R7, RZ, 0x1f, R244 ;  /* 0x0000001fff077819 */ /* 0x000fe200000114f4 */
[----:B------:R-:W-:Y:S01]  /*18f0*/  IMAD.IADD R7, R238, 0x1, R5 ;  /* 0x00000001ee077824 */ /* 0x000fe200078e0205 */
[----:B------:R-:W-:Y:S01]  /*1900*/  SHF.R.S32.HI R4, RZ, 0x1f, R243 ;  /* 0x0000001fff047819 */ /* 0x000fe200000114f3 */
[----:B------:R-:W-:Y:S01]  /*1910*/  IMAD.IADD R4, R241, 0x1, R5 ;  /* 0x00000001f1047824 */ /* 0x000fe200078e0205 */
[----:B------:R-:W-:Y:S02]  /*1920*/  IADD3 R201, R192, 0x80, RZ ;  /* 0x00000080c0c97810 */ /* 0x000fe40007ffe0ff */
[----:B------:R1:W-:Y:S01]  /*1930*/  STL [R1+0xc], R7 ;  /* 0x00000c0701007387 */ /* 0x0003e20000100800 */
[----:B------:R-:W-:-:S02]  /*1940*/  IADD3 R21, R228, 0x8, RZ ;  /* 0x00000008e4157810 */ /* 0x000fc40007ffe0ff */
[C---:B------:R-:W-:Y:S01]  /*1950*/  IADD3 R18, R228.reuse, 0x20, RZ ;  /* 0x00000020e4127810 */ /* 0x040fe20007ffe0ff */
[----:B------:R1:W-:Y:S01]  /*1960*/  STL [R1+0x8], R4 ;  /* 0x0000080401007387 */ /* 0x0003e20000100800 */
[C---:B------:R-:W-:Y:S02]  /*1970*/  IADD3 R250, R228.reuse, 0x78, RZ ;  /* 0x00000078e4fa7810 */ /* 0x040fe40007ffe0ff */
[----:B------:R-:W-:Y:S01]  /*1980*/  SHF.R.S32.HI R12, RZ, 0x1f, R201 ;  /* 0x0000001fff0c7819 */ /* 0x000fe200000114c9 */
[----:B------:R1:W-:Y:S01]  /*1990*/  STL [R1+0x4], R3 ;  /* 0x0000040301007387 */ /* 0x0003e20000100800 */
[C---:B------:R-:W-:Y:S02]  /*19a0*/  IADD3 R15, R228.reuse, 0x38, RZ ;  /* 0x00000038e40f7810 */ /* 0x040fe40007ffe0ff */
[C---:B------:R-:W-:Y:S01]  /*19b0*/  IADD3 R247, R228.reuse, 0x90, RZ ;  /* 0x00000090e4f77810 */ /* 0x040fe20007ffe0ff */
[----:B------:R1:W-:Y:S01]  /*19c0*/  STL [R1], R2 ;  /* 0x0000000201007387 */ /* 0x0003e20000100800 */
[----:B------:R-:W-:-:S02]  /*19d0*/  IADD3 R12, R228, 0x50, RZ ;  /* 0x00000050e40c7810 */ /* 0x000fc40007ffe0ff */
[----:B------:R-:W-:Y:S01]  /*19e0*/  IADD3 R242, R228, 0xb8, RZ ;  /* 0x000000b8e4f27810 */ /* 0x000fe20007ffe0ff */
[----:B------:R1:W-:Y:S01]  /*19f0*/  STL [R1+0x10], R0 ;  /* 0x0000100001007387 */ /* 0x0003e20000100800 */
[----:B------:R-:W-:Y:S02]  /*1a00*/  SHF.R.S32.HI R9, RZ, 0x1f, R21 ;  /* 0x0000001fff097819 */ /* 0x000fe40000011415 */
[----:B------:R-:W-:Y:S02]  /*1a10*/  SHF.R.S32.HI R9, RZ, 0x1f, R18 ;  /* 0x0000001fff097819 */ /* 0x000fe40000011412 */
[----:B------:R-:W-:Y:S02]  /*1a20*/  SHF.R.S32.HI R8, RZ, 0x1f, R250 ;  /* 0x0000001fff087819 */ /* 0x000fe400000114fa */
[----:B------:R-:W-:Y:S02]  /*1a30*/  SHF.R.S32.HI R9, RZ, 0x1f, R15 ;  /* 0x0000001fff097819 */ /* 0x000fe4000001140f */
[----:B------:R-:W-:-:S02]  /*1a40*/  SHF.R.S32.HI R8, RZ, 0x1f, R247 ;  /* 0x0000001fff087819 */ /* 0x000fc400000114f7 */
[C---:B------:R-:W-:Y:S02]  /*1a50*/  IADD3 R223, R209.reuse, 0xc100, RZ ;  /* 0x0000c100d1df7810 */ /* 0x040fe40007ffe0ff */
[----:B------:R-:W-:Y:S02]  /*1a60*/  IADD3 R222, R209, 0x100, RZ ;  /* 0x00000100d1de7810 */ /* 0x000fe40007ffe0ff */
[----:B------:R-:W-:Y:S02]  /*1a70*/  SHF.R.S32.HI R9, RZ, 0x1f, R12 ;  /* 0x0000001fff097819 */ /* 0x000fe4000001140c */
[----:B------:R-:W-:Y:S02]  /*1a80*/  SHF.R.S32.HI R8, RZ, 0x1f, R242 ;  /* 0x0000001fff087819 */ /* 0x000fe400000114f2 */
.L_x_5894:
[----:B------:R-:W-:-:S04]  /*1a90*/  IMAD.MOV.U32 R8, RZ, RZ, 0x4 ;  /* 0x00000004ff087424 */ /* 0x000fc800078e00ff */
[----:B-1----:R-:W-:-:S05]  /*1aa0*/  IMAD.WIDE R2, R227, R8, c[0x0][0x588] ;  /* 0x00016200e3027625 */ /* 0x002fca00078e0208 */
        /* <DEDUP_REMOVED lines=28> */
.L_x_5781:
[----:B------:R-:W-:-:S04]  /*1c70*/  ISETP.NE.U32.AND P1, PT, RZ, c[0x0][0x368], PT ;  /* 0x0000da00ff007a0c */ /* 0x000fc80003f25070 */
[----:B------:R-:W-:-:S13]  /*1c80*/  ISETP.NE.AND.EX P1, PT, RZ, c[0x0][0x36c], PT, P1 ;  /* 0x0000db00ff007a0c */ /* 0x000fda0003f25310 */
[----:B------:R-:W-:Y:S05]  /*1c90*/  @!P1 BRA `(.L_x_5782) ;  /* 0x0000004000009947 */ /* 0x000fea0003800000 */
[----:B-1----:R-:W-:-:S04]  /*1ca0*/  IADD3 R2, P1, R232, c[0x0][0x368], RZ ;  /* 0x0000da00e8027a10 */ /* 0x002fc80007f3e0ff */
[----:B------:R-:W-:-:S05]  /*1cb0*/  IADD3.X R3, R233, c[0x0][0x36c], RZ, P1, !PT ;  /* 0x0000db00e9037a10 */ /* 0x000fca0000ffe4ff */
[----:B------:R1:W5:Y:S01]  /*1cc0*/  LDG.E R0, [R2.64] ;  /* 0x0000000802007981 */ /* 0x000362000c1e1900 */
[----:B------:R-:W-:Y:S05]  /*1cd0*/  BRA `(.L_x_5783) ;  /* 0x0000008000007947 */ /* 0x000fea0003800000 */
.L_x_5782:
        /* <DEDUP_REMOVED lines=8> */
.L_x_5783:
        /* <DEDUP_REMOVED lines=58> */
.L_x_5785:
[----:B------:R-:W-:Y:S05]  /*2100*/  BSYNC B0 ;  /* 0x0000000000007941 */ /* 0x000fea0003800000 */
.L_x_5784:
        /* <DEDUP_REMOVED lines=100> */
.L_x_5899:
[----:B------:R-:W-:Y:S05]  /*2750*/  BRA.DIV ~URZ, `(.L_x_5788) ;  /* 0x0000f5027f007947 */ /* 0x000fea000b800000 */
[----:B------:R3:W4:Y:S02]  /*2760*/  SHFL.IDX PT, R0, R12, RZ, 0x181f ;  /* 0x00181fff0c007589 */ /* 0x00072400000e0000 */
.L_x_5900:
        /* <DEDUP_REMOVED lines=20> */
.L_x_5790:
[----:B------:R-:W-:Y:S05]  /*28b0*/  BSYNC B0 ;  /* 0x0000000000007941 */ /* 0x000fea0003800000 */
.L_x_5789:
[----:B------:R-:W-:Y:S05]  /*28c0*/  BRA.DIV ~URZ, `(.L_x_5791) ;  /* 0x0000f4027f007947 */ /* 0x000fea000b800000 */
[----:B--2---:R2:W1:Y:S04]  /*28d0*/  SHFL.IDX PT, R8, R9, 0x1, 0x181f ;  /* 0x00381f0009087f89 */ /* 0x00446800000e0000 */
[----:B----4-:R2:W4:Y:S02]  /*28e0*/  SHFL.IDX PT, R0, R12, 0x1, 0x181f ;  /* 0x00381f000c007f89 */ /* 0x01052400000e0000 */
.L_x_5901:
        /* <DEDUP_REMOVED lines=19> */
.L_x_5793:
[----:B------:R-:W-:Y:S05]  /*2a20*/  BSYNC B0 ;  /* 0x0000000000007941 */ /* 0x000fea0003800000 */
.L_x_5792:
[----:B------:R-:W-:Y:S05]  /*2a30*/  BRA.DIV ~URZ, `(.L_x_5794) ;  /* 0x0000f3627f007947 */ /* 0x000fea000b800000 */
[----:B-1----:R1:W2:Y:S02]  /*2a40*/  SHFL.IDX PT, R8, R9, 0x2, 0x181f ;  /* 0x00581f0009087f89 */ /* 0x0022a400000e0000 */
.L_x_5902:
[----:B------:R-:W-:Y:S05]  /*2a50*/  BRA.DIV ~URZ, `(.L_x_5795) ;  /* 0x0000f3b27f007947 */ /* 0x000fea000b800000 */
[----:B----4-:R4:W1:Y:S02]  /*2a60*/  SHFL.IDX PT, R0, R12, 0x2, 0x181f ;  /* 0x00581f000c007f89 */ /* 0x01086400000e0000 */
.L_x_5903:
        /* <DEDUP_REMOVED lines=19> */
.L_x_5797:
[----:B------:R-:W-:Y:S05]  /*2ba0*/  BSYNC B0 ;  /* 0x0000000000007941 */ /* 0x000fea0003800000 */
.L_x_5796:
[----:B------:R-:W-:Y:S05]  /*2bb0*/  BRA.DIV ~URZ, `(.L_x_5798) ;  /* 0x0000f2c27f007947 */ /* 0x000fea000b800000 */
[----:B--2---:R2:W3:Y:S04]  /*2bc0*/  SHFL.IDX PT, R8, R9, 0x3, 0x181f ;  /* 0x00781f0009087f89 */ /* 0x0044e800000e0000 */
[----:B-1----:R2:W1:Y:S02]  /*2bd0*/  SHFL.IDX PT, R0, R12, 0x3, 0x181f ;  /* 0x00781f000c007f89 */ /* 0x00246400000e0000 */
.L_x_5904:
        /* <DEDUP_REMOVED lines=173> */
.L_x_5905:
        /* <DEDUP_REMOVED lines=20> */
.L_x_5906:
        /* <DEDUP_REMOVED lines=21> */
.L_x_5800:
[----:B------:R-:W-:Y:S05]  /*3940*/  BSYNC B0 ;  /* 0x0000000000007941 */ /* 0x000fea0003800000 */
.L_x_5799:
        /* <DEDUP_REMOVED lines=10> */
[----:B-1-3--:R1:W2:Y:S04]  /*39f0*/  LDSM.16.M88.4 R4, [R162] ;  /* 0x00000000a204783b */ /* 0x00a2a80000000200 */
        /* <DEDUP_REMOVED lines=34> */
.L_x_5907:
        /* <DEDUP_REMOVED lines=8> */
[C---:B---3--:R-:W-:Y:S01]  /*3ca0*/  IMAD.X R15, R12.reuse, 0x1, R22, P0 ;  /* 0x000000010c0f7824 */ /* 0x048fe200000e0616 */
        /* <DEDUP_REMOVED lines=8> */
[----:B------:R-:W4:Y:S04]  /*3d30*/  SHFL.IDX PT, R0, R21, 0x1, 0x181f ;  /* 0x00381f0015007f89 */ /* 0x000f2800000e0000 */
[----:B------:R3:W-:Y:S04]  /*3d40*/  LDGSTS.E.BYPASS.LTC128B.128 [R209+0xa100], [R16.64], !P0 ;  /* 0x0a10000010d17fae */ /* 0x0007e8000c101d48 */
[----:B------:R5:W2:Y:S02]  /*3d50*/  SHFL.IDX PT, R12, R13, 0x1, 0x181f ;  /* 0x00381f000d0c7f89 */ /* 0x000aa400000e0000 */
[----:B----45:R-:W-:-:S02]  /*3d60*/  SEL R13, RZ, 0x10, P0 ;  /* 0x00000010ff0d7807 */ /* 0x030fc40000000000 */
.L_x_5908:
[----:B---3--:R-:W-:Y:S02]  /*3d70*/  IADD3 R2, -R19, 0x10, RZ ;  /* 0x0000001013027810 */ /* 0x008fe40007ffe1ff */
[----:B------:R-:W-:-:S02]  /*3d80*/  IADD3 R3, -R18, 0x10, RZ ;  /* 0x0000001012037810 */ /* 0x000fc40007ffe1ff */
[----:B------:R-:W-:Y:S02]  /*3d90*/  LOP3.LUT R2, R2, 0xf, RZ, 0xc0, !PT ;  /* 0x0000000f02027812 */ /* 0x000fe400078ec0ff */
[----:B------:R-:W-:Y:S02]  /*3da0*/  IADD3 R14, -R13, 0x10, RZ ;  /* 0x000000100d0e7810 */ /* 0x000fe40007ffe1ff */
[----:B------:R-:W-:Y:S02]  /*3db0*/  LOP3.LUT R3, R3, 0xf, RZ, 0xc0, !PT ;  /* 0x0000000f03037812 */ /* 0x000fe400078ec0ff */
[-C--:B------:R-:W-:Y:S02]  /*3dc0*/  IADD3 R16, P1, P0, R2, R0.reuse, R25 ;  /* 0x0000000002107210 */ /* 0x080fe4000783e019 */
[----:B------:R-:W-:Y:S02]  /*3dd0*/  LOP3.LUT R2, R14, 0xf, RZ, 0xc0, !PT ;  /* 0x0000000f0e027812 */ /* 0x000fe400078ec0ff */
[----:B------:R-:W-:-:S02]  /*3de0*/  IADD3 R14, P6, P5, R3, R0, R26 ;  /* 0x00000000030e7210 */ /* 0x000fc40007dde01a */
[----:B--2---:R-:W-:Y:S02]  /*3df0*/  IADD3.X R17, RZ, R12, R22, P1, P0 ;  /* 0x0000000cff117210 */ /* 0x004fe40000fe0416 */
        /* <DEDUP_REMOVED lines=12> */
.L_x_5804:
[----:B------:R-:W-:Y:S05]  /*3ec0*/  BSYNC B0 ;  /* 0x0000000000007941 */ /* 0x000fea0003800000 */
.L_x_5803:
[----:B--2---:R-:W2:Y:S01]  /*3ed0*/  LDL R3, [R1+0x14] ;  /* 0x0000140001037983 */ /* 0x004ea20000100800 */
[----:B------:R-:W-:Y:S01]  /*3ee0*/  IMAD.MOV.U32 R0, RZ, RZ, 0x40 ;  /* 0x00000040ff007424 */ /* 0x000fe200078e00ff */
[----:B------:R-:W-:-:S02]  /*3ef0*/  LOP3.LUT P0, RZ, R206, 0x4, RZ, 0xc0, !PT ;  /* 0x00000004ceff7812 */ /* 0x000fc4000780c0ff */
[----:B------:R-:W0:Y:S01]  /*3f00*/  LDGDEPBAR ;  /* 0x00000000000079af */ /* 0x000e220000000000 */
[----:B------:R-:W-:Y:S01]  /*3f10*/  WARPSYNC 0xffffffff ;  /* 0xffffffff00007948 */ /* 0x000fe20003800000 */
[----:B------:R-:W-:Y:S01]  /*3f20*/  SEL R166, R0, 0xffffffc0, !P0 ;  /* 0xffffffc000a67807 */ /* 0x000fe20004000000 */
[----:B---3--:R-:W-:Y:S01]  /*3f30*/  HMMA.16816.F32.BF16 R16, R4, R32, RZ ;  /* 0x000000200410723c */ /* 0x008fe200000418ff */
[----:B------:R-:W-:Y:S02]  /*3f40*/  LDSM.16.M88.4 R92, [R169+0x3800] ;  /* 0x00380000a95c783b */ /* 0x000fe40000000200 */
[----:B------:R-:W-:Y:S01]  /*3f50*/  IADD3 R0, R166, R169, R167 ;  /* 0x000000a9a6007210 */ /* 0x000fe20007ffe0a7 */
[----:B------:R-:W-:-:S04]  /*3f60*/  IMAD.IADD R2, R169, 0x1, R166 ;  /* 0x00000001a9027824 */ /* 0x000fc800078e02a6 */
[C---:B------:R-:W-:Y:S01]  /*3f70*/  HMMA.16816.F32.BF16 R12, R4.reuse, R34, RZ ;  /* 0x00000022040c723c */ /* 0x040fe200000418ff */
[----:B------:R-:W-:Y:S04]  /*3f80*/  LDSM.16.M88.4 R56, [R2] ;  /* 0x000000000238783b */ /* 0x000fe80000000200 */
[----:B------:R-:W-:Y:S03]  /*3f90*/  LDSM.16.M88.4 R60, [R2+0x800] ;  /* 0x00080000023c783b */ /* 0x000fe60000000200 */
[C---:B----4-:R-:W-:Y:S01]  /*3fa0*/  HMMA.16816.F32.BF16 R28, R4.reuse, R36, RZ ;  /* 0x00000024041c723c */ /* 0x050fe200000418ff */
[----:B------:R-:W-:Y:S04]  /*3fb0*/  LDSM.16.M88.4 R68, [R2+0x1000] ;  /* 0x001000000244783b */ /* 0x000fe80000000200 */
[----:B------:R-:W-:Y:S03]  /*3fc0*/  LDSM.16.M88.4 R76, [R2+0x1800] ;  /* 0x00180000024c783b */ /* 0x000fe60000000200 */
[C---:B------:R-:W-:Y:S01]  /*3fd0*/  HMMA.16816.F32.BF16 R36, R4.reuse, R38, RZ ;  /* 0x000000260424723c */ /* 0x040fe200000418ff */
[----:B------:R-:W-:Y:S07]  /*3fe0*/  LDSM.16.M88.4 R84, [R0+0x1800] ;  /* 0x001800000054783b */ /* 0x000fee0000000200 */
[C---:B-1----:R-:W-:Y:S08]  /*3ff0*/  HMMA.16816.F32.BF16 R40, R4.reuse, R44, RZ ;  /* 0x0000002c0428723c */ /* 0x042ff000000418ff */
[C---:B------:R-:W-:Y:S08]  /*4000*/  HMMA.16816.F32.BF16 R48, R4.reuse, R52, RZ ;  /* 0x000000340430723c */ /* 0x040ff000000418ff */
[C---:B------:R-:W-:Y:S08]  /*4010*/  HMMA.16816.F32.BF16 R44, R4.reuse, R46, RZ ;  /* 0x0000002e042c723c */ /* 0x040ff000000418ff */
[----:B------:R-:W-:Y:S01]  /*4020*/  HMMA.16816.F32.BF16 R52, R4, R54, RZ ;  /* 0x000000360434723c */ /* 0x000fe200000418ff */
[----:B------:R-:W1:Y:S07]  /*4030*/  LDSM.16.M88.4 R4, [R165] ;  /* 0x00000000a504783b */ /* 0x000e6e0000000200 */
[C---:B------:R-:W-:Y:S01]  /*4040*/  HMMA.16816.F32.BF16 R32, R8.reuse, R64, R16 ;  /* 0x000000400820723c */ /* 0x040fe20000041810 */
[----:B------:R-:W-:Y:S07]  /*4050*/  LDSM.16.M88.4 R16, [R164] ;  /* 0x00000000a410783b */ /* 0x000fee0000000200 */
[C---:B------:R-:W-:Y:S01]  /*4060*/  HMMA.16816.F32.BF16 R24, R8.reuse, R66, R12 ;  /* 0x000000420818723c */ /* 0x040fe2000004180c */
[----:B------:R-:W3:Y:S07]  /*4070*/  LDSM.16.M88.4 R64, [R0] ;  /* 0x000000000040783b */ /* 0x000eee0000000200 */
[C---:B------:R-:W-:Y:S08]  /*4080*/  HMMA.16816.F32.BF16 R12, R8.reuse, R72, R28 ;  /* 0x00000048080c723c */ /* 0x040ff0000004181c */
[C---:B------:R-:W-:Y:S01]  /*4090*/  HMMA.16816.F32.BF16 R28, R8.reuse, R74, R36 ;  /* 0x0000004a081c723c */ /* 0x040fe20000041824 */
[----:B------:R-:W4:Y:S07]  /*40a0*/  LDSM.16.M88.4 R72, [R0+0x800] ;  /* 0x000800000048783b */ /* 0x000f2e0000000200 */
[C---:B------:R-:W-:Y:S08]  /*40b0*/  HMMA.16816.F32.BF16 R40, R8.reuse, R80, R40 ;  /* 0x000000500828723c */ /* 0x040ff00000041828 */
[C---:B------:R-:W-:Y:S01]  /*40c0*/  HMMA.16816.F32.BF16 R44, R8.reuse, R82, R44 ;  /* 0x00000052082c723c */ /* 0x040fe2000004182c */
[----:B------:R-:W5:Y:S07]  /*40d0*/  LDSM.16.M88.4 R80, [R0+0x1000] ;  /* 0x001000000050783b */ /* 0x000f6e0000000200 */
[C---:B------:R-:W-:Y:S08]  /*40e0*/  HMMA.16816.F32.BF16 R48, R8.reuse, R88, R48 ;  /* 0x000000580830723c */ /* 0x040ff00000041830 */
[----:B------:R-:W-:Y:S01]  /*40f0*/  HMMA.16816.F32.BF16 R52, R8, R90, R52 ;  /* 0x0000005a0834723c */ /* 0x000fe20000041834 */
[----:B------:R-:W-:Y:S07]  /*4100*/  LDSM.16.M88.4 R88, [R20+0x3800] ;  /* 0x003800001458783b */ /* 0x000fee0000000200 */
[C---:B-1----:R-:W-:Y:S08]  /*4110*/  HMMA.16816.F32.BF16 R36, R4.reuse, R56, R32 ;  /* 0x000000380424723c */ /* 0x042ff00000041820 */
[C---:B------:R-:W-:Y:S01]  /*4120*/  HMMA.16816.F32.BF16 R32, R4.reuse, R58, R24 ;  /* 0x0000003a0420723c */ /* 0x040fe20000041818 */
[----:B------:R-:W-:Y:S07]  /*4130*/  LDSM.16.M88.4 R56, [R169+0x2000] ;  /* 0x00200000a938783b */ /* 0x000fee0000000200 */
[C---:B------:R-:W-:Y:S01]  /*4140*/  HMMA.16816.F32.BF16 R24, R4.reuse, R60, R12 ;  /* 0x0000003c0418723c */ /* 0x040fe2000004180c */
[----:B------:R-:W1:Y:S07]  /*4150*/  LDSM.16.M88.4 R12, [R162+0x4000] ;  /* 0x00400000a20c783b */ /* 0x000e6e0000000200 */
[C---:B------:R-:W-:Y:S01]  /*4160*/  HMMA.16816.F32.BF16 R8, R4.reuse, R62, R28 ;  /* 0x0000003e0408723c */ /* 0x040fe2000004181c */
[----:B------:R-:W1:Y:S07]  /*4170*/  LDSM.16.M88.4 R60, [R169+0x2800] ;  /* 0x00280000a93c783b */ /* 0x000e6e0000000200 */
[C---:B------:R-:W-:Y:S08]  /*4180*/  HMMA.16816.F32.BF16 R28, R4.reuse, R68, R40 ;  /* 0x00000044041c723c */ /* 0x040ff00000041828 */
[C---:B------:R-:W-:Y:S01]  /*4190*/  HMMA.16816.F32.BF16 R44, R4.reuse, R70, R44 ;  /* 0x00000046042c723c */ /* 0x040fe2000004182c */
[----:B------:R-:W1:Y:S07]  /*41a0*/  LDSM.16.M88.4 R68, [R169+0x3000] ;  /* 0x00300000a944783b */ /* 0x000e6e0000000200 */
[C---:B------:R-:W-:Y:S08]  /*41b0*/  HMMA.16816.F32.BF16 R48, R4.reuse, R76, R48 ;  /* 0x0000004c0430723c */ /* 0x040ff00000041830 */
[----:B------:R-:W-:Y:S01]  /*41c0*/  HMMA.16816.F32.BF16 R52, R4, R78, R52 ;  /* 0x0000004e0434723c */ /* 0x000fe20000041834 */
[----:B------:R-:W-:Y:S07]  /*41d0*/  LDSM.16.M88.4 R76, [R2+0x3000] ;  /* 0x00300000024c783b */ /* 0x000fee0000000200 */
[C---:B---3--:R-:W-:Y:S08]  /*41e0*/  HMMA.16816.F32.BF16 R40, R16.reuse, R64, R36 ;  /* 0x000000401028723c */ /* 0x048ff00000041824 */
[C---:B------:R-:W-:Y:S01]  /*41f0*/  HMMA.16816.F32.BF16 R36, R16.reuse, R66, R32 ;  /* 0x000000421024723c */ /* 0x040fe20000041820 */
[----:B------:R-:W-:Y:S07]  /*4200*/  LDSM.16.M88.4 R64, [R20+0x2000] ;  /* 0x002000001440783b */ /* 0x000fee0000000200 */
[C---:B----4-:R-:W-:Y:S08]  /*4210*/  HMMA.16816.F32.BF16 R32, R16.reuse, R72, R24 ;  /* 0x000000481020723c */ /* 0x050ff00000041818 */
[C---:B------:R-:W-:Y:S01]  /*4220*/  HMMA.16816.F32.BF16 R24, R16.reuse, R74, R8 ;  /* 0x0000004a1018723c */ /* 0x040fe20000041808 */
[----:B------:R-:W3:Y:S04]  /*4230*/  LDSM.16.M88.4 R8, [R163+0x4000] ;  /* 0x00400000a308783b */ /* 0x000ee80000000200 */
[----:B------:R-:W4:Y:S03]  /*4240*/  LDSM.16.M88.4 R72, [R20+0x2800] ;  /* 0x002800001448783b */ /* 0x000f260000000200 */
[C---:B-----5:R-:W-:Y:S08]  /*4250*/  HMMA.16816.F32.BF16 R4, R16.reuse, R80, R28 ;  /* 0x000000501004723c */ /* 0x060ff0000004181c */
        /* <DEDUP_REMOVED lines=8> */
[C---:B------:R-:W-:Y:S08]  /*42e0*/  HMMA.16816.F32.BF16 R36, R12.reuse, R60, R32 ;  /* 0x0000003c0c24723c */ /* 0x040ff00000041820 */
[C---:B------:R-:W-:Y:S01]  /*42f0*/  HMMA.16816.F32.BF16 R32, R12.reuse, R62, R24 ;  /* 0x0000003e0c20723c */ /* 0x040fe20000041818 */
[----:B------:R-:W-:Y:S07]  /*4300*/  LDSM.16.M88.4 R60, [R2+0x2000] ;  /* 0x00200000023c783b */ /* 0x000fee0000000200 */
[----:B------:R-:W-:Y:S01]  /*4310*/  HMMA.16816.F32.BF16 R24, R12, R68, R4 ;  /* 0x000000440c18723c */ /* 0x000fe20000041804 */
[----:B------:R-:W1:Y:S01]  /*4320*/  LDSM.16.M88.4 R4, [R165+0x4000] ;  /* 0x00400000a504783b */ /* 0x000e620000000200 */
[----:B--2---:R-:W-:-:S06]  /*4330*/  IMAD.IADD R205, R3, 0x1, R225 ;  /* 0x0000000103cd7824 */ /* 0x004fcc00078e02e1 */
[C---:B------:R-:W-:Y:S01]  /*4340*/  HMMA.16816.F32.BF16 R16, R12.reuse, R70, R28 ;  /* 0x000000460c10723c */ /* 0x040fe2000004181c */
[----:B------:R-:W5:Y:S07]  /*4350*/  LDSM.16.M88.4 R68, [R2+0x2800] ;  /* 0x002800000244783b */ /* 0x000f6e0000000200 */
[C---:B------:R-:W-:Y:S01]  /*4360*/  HMMA.16816.F32.BF16 R28, R12.reuse, R92, R48 ;  /* 0x0000005c0c1c723c */ /* 0x040fe20000041830 */
[----:B------:R-:W2:Y:S07]  /*4370*/  LDL R92, [R1+0x10] ;  /* 0x00001000015c7983 */ /* 0x000eae0000100800 */
[----:B------:R-:W-:Y:S01]  /*4380*/  HMMA.16816.F32.BF16 R52, R12, R94, R52 ;  /* 0x0000005e0c34723c */ /* 0x000fe20000041834 */
[----:B------:R-:W1:Y:S07]  /*4390*/  LDSM.16.M88.4 R12, [R164+0x4000] ;  /* 0x00400000a40c783b */ /* 0x000e6e0000000200 */
[C---:B---3--:R-:W-:Y:S08]  /*43a0*/  HMMA.16816.F32.BF16 R48, R8.reuse, R64, R44 ;  /* 0x000000400830723c */ /* 0x048ff0000004182c */
        /* <DEDUP_REMOVED lines=8> */
[C---:B------:R-:W-:Y:S01]  /*4430*/  HMMA.16816.F32.BF16 R16, R8.reuse, R88, R28 ;  /* 0x000000580810723c */ /* 0x040fe2000004181c */
[----:B------:R-:W-:Y:S07]  /*4440*/  LDSM.16.M88.4 R28, [R0+0x3800] ;  /* 0x00380000001c783b */ /* 0x000fee0000000200 */
[----:B------:R-:W-:Y:S08]  /*4450*/  HMMA.16816.F32.BF16 R8, R8, R90, R52 ;  /* 0x0000005a0808723c */ /* 0x000ff00000041834 */
[C---:B-1----:R-:W-:Y:S08]  /*4460*/  HMMA.16816.F32.BF16 R52, R4.reuse, R60, R48 ;  /* 0x0000003c0434723c */ /* 0x042ff00000041830 */
[C---:B------:R-:W-:Y:S08]  /*4470*/  HMMA.16816.F32.BF16 R60, R4.reuse, R62, R44 ;  /* 0x0000003e043c723c */ /* 0x040ff0000004182c */
[C---:B------:R-:W-:Y:S01]  /*4480*/  HMMA.16816.F32.BF16 R44, R4.reuse, R70, R36 ;  /* 0x00000046042c723c */ /* 0x040fe20000041824 */
[----:B------:R-:W1:Y:S07]  /*4490*/  LDSM.16.M88.4 R36, [R0+0x3000] ;  /* 0x003000000024783b */ /* 0x000e6e0000000200 */
[C---:B------:R-:W-:Y:S01]  /*44a0*/  HMMA.16816.F32.BF16 R48, R4.reuse, R68, R40 ;  /* 0x000000440430723c */ /* 0x040fe20000041828 */
[----:B------:R-:W-:Y:S07]  /*44b0*/  LDSM.16.M88.4 R68, [R169+0x4800] ;  /* 0x00480000a944783b */ /* 0x000fee0000000200 */
[C---:B------:R-:W-:Y:S08]  /*44c0*/  HMMA.16816.F32.BF16 R40, R4.reuse, R76, R32 ;  /* 0x0000004c0428723c */ /* 0x040ff00000041820 */
[C---:B------:R-:W-:Y:S08]  /*44d0*/  HMMA.16816.F32.BF16 R32, R4.reuse, R78, R24 ;  /* 0x0000004e0420723c */ /* 0x040ff00000041818 */
[C---:B------:R-:W-:Y:S08]  /*44e0*/  HMMA.16816.F32.BF16 R24, R4.reuse, R84, R16 ;  /* 0x000000540418723c */ /* 0x040ff00000041810 */
[----:B------:R-:W-:Y:S01]  /*44f0*/  HMMA.16816.F32.BF16 R16, R4, R86, R8 ;  /* 0x000000560410723c */ /* 0x000fe20000041808 */
[----:B------:R-:W4:Y:S04]  /*4500*/  LDSM.16.M88.4 R4, [R162+0x8000] ;  /* 0x00800000a204783b */ /* 0x000f280000000200 */
[----:B------:R-:W5:Y:S03]  /*4510*/  LDSM.16.M88.4 R84, [R169+0x5000] ;  /* 0x00500000a954783b */ /* 0x000f660000000200 */
[C---:B------:R-:W-:Y:S08]  /*4520*/  HMMA.16816.F32.BF16 R8, R12.reuse, R56, R52 ;  /* 0x000000380c08723c */ /* 0x040ff00000041834 */
[C---:B------:R-:W-:Y:S08]  /*4530*/  HMMA.16816.F32.BF16 R60, R12.reuse, R58, R60 ;  /* 0x0000003a0c3c723c */ /* 0x040ff0000004183c */
[C---:B---3--:R-:W-:Y:S08]  /*4540*/  HMMA.16816.F32.BF16 R56, R12.reuse, R64, R48 ;  /* 0x000000400c38723c */ /* 0x048ff00000041830 */
[C---:B------:R-:W-:Y:S08]  /*4550*/  HMMA.16816.F32.BF16 R52, R12.reuse, R66, R44 ;  /* 0x000000420c34723c */ /* 0x040ff0000004182c */
[C---:B-1----:R-:W-:Y:S01]  /*4560*/  HMMA.16816.F32.BF16 R64, R12.reuse, R36, R40 ;  /* 0x000000240c40723c */ /* 0x042fe20000041828 */
[----:B------:R-:W-:Y:S07]  /*4570*/  LDSM.16.M88.4 R40, [R20+0x4000] ;  /* 0x004000001428783b */ /* 0x000fee0000000200 */
[C---:B------:R-:W-:Y:S01]  /*4580*/  HMMA.16816.F32.BF16 R76, R12.reuse, R38, R32 ;  /* 0x000000260c4c723c */ /* 0x040fe20000041820 */
[----:B------:R-:W-:Y:S07]  /*4590*/  LDSM.16.M88.4 R36, [R20+0x4800] ;  /* 0x004800001424783b */ /* 0x000fee0000000200 */
[C---:B------:R-:W-:Y:S08]  /*45a0*/  HMMA.16816.F32.BF16 R48, R12.reuse, R28, R24 ;  /* 0x0000001c0c30723c */ /* 0x040ff00000041818 */
[----:B------:R-:W-:Y:S01]  /*45b0*/  HMMA.16816.F32.BF16 R44, R12, R30, R16 ;  /* 0x0000001e0c2c723c */ /* 0x000fe20000041810 */
[----:B------:R-:W1:Y:S07]  /*45c0*/  LDSM.16.M88.4 R12, [R163+0x8000] ;  /* 0x00800000a30c783b */ /* 0x000e6e0000000200 */
[C---:B----4-:R-:W-:Y:S01]  /*45d0*/  HMMA.16816.F32.BF16 R32, R4.reuse, R72, R8 ;  /* 0x000000480420723c */ /* 0x050fe20000041808 */
[----:B------:R-:W-:Y:S07]  /*45e0*/  LDSM.16.M88.4 R8, [R165+0x8000] ;  /* 0x00800000a508783b */ /* 0x000fee0000000200 */
[C---:B------:R-:W-:Y:S01]  /*45f0*/  HMMA.16816.F32.BF16 R24, R4.reuse, R68, R56 ;  /* 0x000000440418723c */ /* 0x040fe20000041838 */
[----:B------:R-:W3:Y:S07]  /*4600*/  LDSM.16.M88.4 R56, [R20+0x5000] ;  /* 0x005000001438783b */ /* 0x000eee0000000200 */
[C---:B------:R-:W-:Y:S01]  /*4610*/  HMMA.16816.F32.BF16 R28, R4.reuse, R74, R60 ;  /* 0x0000004a041c723c */ /* 0x040fe2000004183c */
[----:B------:R4:W1:Y:S07]  /*4620*/  LDSM.16.M88.4 R72, [R20+0x5800] ;  /* 0x005800001448783b */ /* 0x00086e0000000200 */
[C---:B------:R-:W-:Y:S01]  /*4630*/  HMMA.16816.F32.BF16 R16, R4.reuse, R70, R52 ;  /* 0x000000460410723c */ /* 0x040fe20000041834 */
[----:B------:R-:W-:Y:S07]  /*4640*/  LDSM.16.M88.4 R68, [R2+0x5800] ;  /* 0x005800000244783b */ /* 0x000fee0000000200 */
[C---:B-----5:R-:W-:Y:S01]  /*4650*/  HMMA.16816.F32.BF16 R52, R4.reuse, R84, R64 ;  /* 0x000000540434723c */ /* 0x060fe20000041840 */
[----:B------:R-:W-:Y:S07]  /*4660*/  LDSM.16.M88.4 R64, [R2+0x4800] ;  /* 0x004800000240783b */ /* 0x000fee0000000200 */
[C---:B------:R-:W-:Y:S01]  /*4670*/  HMMA.16816.F32.BF16 R60, R4.reuse, R86, R76 ;  /* 0x00000056043c723c */ /* 0x040fe2000004184c */
[----:B------:R-:W5:Y:S04]  /*4680*/  LDSM.16.M88.4 R84, [R2+0x4000] ;  /* 0x004000000254783b */ /* 0x000f680000000200 */
[----:B------:R2:W2:Y:S03]  /*4690*/  LDSM.16.M88.4 R76, [R2+0x5000] ;  /* 0x00500000024c783b */ /* 0x0004a60000000200 */
[C---:B----4-:R-:W-:Y:S08]  /*46a0*/  HMMA.16816.F32.BF16 R20, R4.reuse, R80, R48 ;  /* 0x000000500414723c */ /* 0x050ff00000041830 */
[----:B------:R-:W-:Y:S01]  /*46b0*/  HMMA.16816.F32.BF16 R48, R4, R82, R44 ;  /* 0x000000520430723c */ /* 0x000fe2000004182c */
[----:B------:R-:W-:Y:S04]  /*46c0*/  LDSM.16.M88.4 R4, [R164+0x8000] ;  /* 0x00800000a404783b */ /* 0x000fe80000000200 */
[----:B------:R-:W4:Y:S03]  /*46d0*/  LDSM.16.M88.4 R80, [R0+0x4000] ;  /* 0x004000000050783b */ /* 0x000f260000000200 */
[C---:B-1----:R-:W-:Y:S08]  /*46e0*/  HMMA.16816.F32.BF16 R44, R12.reuse, R40, R32 ;  /* 0x000000280c2c723c */ /* 0x042ff00000041820 */
[C---:B------:R-:W-:Y:S08]  /*46f0*/  HMMA.16816.F32.BF16 R32, R12.reuse, R36, R24 ;  /* 0x000000240c20723c */ /* 0x040ff00000041818 */
[C---:B------:R-:W-:Y:S08]  /*4700*/  HMMA.16816.F32.BF16 R40, R12.reuse, R42, R28 ;  /* 0x0000002a0c28723c */ /* 0x040ff0000004181c */
[C---:B------:R-:W-:Y:S08]  /*4710*/  HMMA.16816.F32.BF16 R36, R12.reuse, R38, R16 ;  /* 0x000000260c24723c */ /* 0x040ff00000041810 */
[C---:B---3--:R-:W-:Y:S01]  /*4720*/  HMMA.16816.F32.BF16 R24, R12.reuse, R58, R60 ;  /* 0x0000003a0c18723c */ /* 0x048fe2000004183c */
[----:B------:R-:W1:Y:S07]  /*4730*/  LDSM.16.M88.4 R60, [R0+0x4800] ;  /* 0x00480000003c783b */ /* 0x000e6e0000000200 */
[C---:B------:R-:W-:Y:S01]  /*4740*/  HMMA.16816.F32.BF16 R28, R12.reuse, R56, R52 ;  /* 0x000000380c1c723c */ /* 0x040fe20000041834 */
[----:B--2---:R-:W-:Y:S01]  /*4750*/  @P4 IMAD.HI.U32 R2, R205, c[0x0][0x2c8], RZ ;  /* 0x0000b200cd024a27 */ /* 0x004fe200078e00ff */
[----:B------:R-:W-:Y:S06]  /*4760*/  LDSM.16.M88.4 R56, [R0+0x5000] ;  /* 0x005000000038783b */ /* 0x000fec0000000200 */
[C---:B------:R-:W-:Y:S08]  /*4770*/  HMMA.16816.F32.BF16 R20, R12.reuse, R72, R20 ;  /* 0x000000480c14723c */ /* 0x040ff00000041814 */
[----:B------:R-:W-:Y:S08]  /*4780*/  HMMA.16816.F32.BF16 R16, R12, R74, R48 ;  /* 0x0000004a0c10723c */ /* 0x000ff00000041830 */
[C---:B-----5:R-:W-:Y:S08]  /*4790*/  HMMA.16816.F32.BF16 R12, R8.reuse, R84, R44 ;  /* 0x00000054080c723c */ /* 0x060ff0000004182c */
[C---:B------:R-:W-:Y:S08]  /*47a0*/  HMMA.16816.F32.BF16 R44, R8.reuse, R64, R32 ;  /* 0x00000040082c723c */ /* 0x040ff00000041820 */
[C---:B------:R-:W-:Y:S08]  /*47b0*/  HMMA.16816.F32.BF16 R32, R8.reuse, R78, R24 ;  /* 0x0000004e0820723c */ /* 0x040ff00000041818 */
[----:B------:R-:W-:Y:S08]  /*47c0*/  HMMA.16816.F32.BF16 R24, R8, R70, R16 ;  /* 0x000000460818723c */ /* 0x000ff00000041810 */
[----:B----4-:R-:W-:Y:S01]  /*47d0*/  HMMA.16816.F32.BF16 R16, R4, R80, R12 ;  /* 0x000000500410723c */ /* 0x010fe2000004180c */
[----:B------:R2:W-:Y:S01]  /*47e0*/  LDSM.16.M88.4 R12, [R0+0x5800] ;  /* 0x00580000000c783b */ /* 0x0005e20000000200 */
[----:B------:R-:W-:Y:S01]  /*47f0*/  IMAD.IADD R3, R96, 0x1, -R228 ;  /* 0x0000000160037824 */ /* 0x000fe200078e0ae4 */
[----:B------:R-:W-:-:S05]  /*4800*/  DEPBAR.LE SB0, 0x2 ;  /* 0x000080800000791a */ /* 0x000fca0000000000 */
[C---:B------:R-:W-:Y:S08]  /*4810*/  HMMA.16816.F32.BF16 R40, R8.reuse, R86, R40 ;  /* 0x000000560828723c */ /* 0x040ff00000041828 */
[----:B------:R-:W-:Y:S01]  /*4820*/  HMMA.16816.F32.BF16 R52, R8, R76, R28 ;  /* 0x0000004c0834723c */ /* 0x000fe2000004181c */
[----:B--2---:R-:W-:Y:S01]  /*4830*/  IMAD.MOV.U32 R0, RZ, RZ, R205 ;  /* 0x000000ffff007224 */ /* 0x004fe200078e00cd */
[----:B------:R-:W-:-:S06]  /*4840*/  @P4 SHF.R.U32.HI R0, RZ, c[0x0][0x2cc], R2 ;  /* 0x0000b300ff004a19 */ /* 0x000fcc0000011602 */
[C---:B------:R-:W-:Y:S01]  /*4850*/  HMMA.16816.F32.BF16 R48, R8.reuse, R66, R36 ;  /* 0x000000420830723c */ /* 0x040fe20000041824 */
[----:B------:R-:W-:Y:S06]  /*4860*/  BAR.SYNC.DEFER_BLOCKING 0x0 ;  /* 0x0000000000007b1d */ /* 0x000fec0000010000 */
[----:B------:R-:W2:Y:S01]  /*4870*/  SHFL.IDX PT, R2, R0, RZ, 0x1c1f ;  /* 0x001c1fff00027589 */ /* 0x000ea200000e0000 */
[----:B------:R-:W-:Y:S03]  /*4880*/  HMMA.16816.F32.BF16 R28, R8, R68, R20 ;  /* 0x00000044081c723c */ /* 0x000fe60000041814 */
[----:B------:R3:W4:Y:S05]  /*4890*/  SHFL.IDX PT, R8, R0, 0x1, 0x1c1f ;  /* 0x003c1f0000087f89 */ /* 0x00072a00000e0000 */
[C---:B------:R-:W-:Y:S08]  /*48a0*/  HMMA.16816.F32.BF16 R20, R4.reuse, R82, R40 ;  /* 0x000000520414723c */ /* 0x040ff00000041828 */
[----:B-1----:R-:W-:Y:S01]  /*48b0*/  HMMA.16816.F32.BF16 R36, R4, R60, R44 ;  /* 0x0000003c0424723c */ /* 0x002fe2000004182c */
[----:B------:R-:W-:Y:S01]  /*48c0*/  LDSM.16.MT88.4 R64, [R234+0x800] ;  /* 0x00080000ea40783b */ /* 0x000fe20000004200 */
[----:B---3--:R-:W-:-:S04]  /*48d0*/  IMAD.MOV.U32 R0, RZ, RZ, 0x1 ;  /* 0x00000001ff007424 */ /* 0x008fc800078e00ff */
[----:B------:R-:W-:-:S05]  /*48e0*/  IMAD R0, R184, -0x40, R0 ;  /* 0xffffffc0b8007824 */ /* 0x000fca00078e0200 */
[----:B------:R-:W-:-:S05]  /*48f0*/  IADD3 R0, -R228, R0, R220 ;  /* 0x00000000e4007210 */ /* 0x000fca0007ffe1dc */
[----:B------:R-:W-:-:S04]  /*4900*/  IMAD.IADD R0, R0, 0x1, -R221 ;  /* 0x0000000100007824 */ /* 0x000fc800078e0add */
[C---:B--2---:R-:W-:Y:S02]  /*4910*/  IMAD.IADD R2, R0.reuse, 0x1, R2 ;  /* 0x0000000100027824 */ /* 0x044fe400078e0202 */
[----:B----4-:R-:W-:-:S03]  /*4920*/  IMAD.IADD R0, R0, 0x1, R8 ;  /* 0x0000000100007824 */ /* 0x010fc600078e0208 */
[C---:B------:R-:W-:Y:S02]  /*4930*/  IMNMX R2, R3.reuse, R2, PT ;  /* 0x0000000203027217 */ /* 0x040fe40003800200 */
[----:B------:R-:W-:Y:S01]  /*4940*/  IMNMX R0, R3, R0, PT ;  /* 0x0000000003007217 */ /* 0x000fe20003800200 */
[----:B------:R-:W-:Y:S01]  /*4950*/  HMMA.16816.F32.BF16 R40, R4, R62, R48 ;  /* 0x0000003e0428723c */ /* 0x000fe20000041830 */
[C---:B------:R-:W-:Y:S01]  /*4960*/  ISETP.GT.AND P5, PT, R2.reuse, RZ, PT ;  /* 0x000000ff0200720c */ /* 0x040fe20003fa4270 */
[----:B------:R-:W-:Y:S01]  /*4970*/  LDSM.16.MT88.4 R60, [R231+0x2000] ;  /* 0x00200000e73c783b */ /* 0x000fe20000004200 */
[----:B------:R-:W-:Y:S02]  /*4980*/  ISETP.GT.AND P6, PT, R2, 0x1, PT ;  /* 0x000000010200780c */ /* 0x000fe40003fc4270 */
[----:B------:R-:W-:-:S03]  /*4990*/  ISETP.GT.AND P0, PT, R0, 0x1, PT ;  /* 0x000000010000780c */ /* 0x000fc60003f04270 */
[----:B------:R-:W-:Y:S01]  /*49a0*/  HMMA.16816.F32.BF16 R52, R4, R56, R52 ;  /* 0x000000380434723c */ /* 0x000fe20000041834 */
[----:B------:R-:W-:Y:S02]  /*49b0*/  FSEL R8, R17, -INF , P6 ;  /* 0xff80000011087808 */ /* 0x000fe40003000000 */
[----:B------:R-:W-:-:S05]  /*49c0*/  FSEL R19, R19, -INF , P0 ;  /* 0xff80000013137808 */ /* 0x000fca0000000000 */
[----:B------:R-:W-:Y:S01]  /*49d0*/  HMMA.16816.F32.BF16 R56, R4, R58, R32 ;  /* 0x0000003a0438723c */ /* 0x000fe20000041820 */
[----:B------:R-:W-:Y:S02]  /*49e0*/  ISETP.GT.AND P0, PT, R2, 0x9, PT ;  /* 0x000000090200780c */ /* 0x000fe40003f04270 */
[----:B------:R-:W-:-:S05]  /*49f0*/  ISETP.GT.AND P1, PT, R0, RZ, PT ;  /* 0x000000ff0000720c */ /* 0x000fca0003f24270 */
[----:B------:R-:W-:Y:S01]  /*4a00*/  HMMA.16816.F32.BF16 R32, R4, R12, R28 ;  /* 0x0000000c0420723c */ /* 0x000fe2000004181c */
[----:B------:R-:W-:-:S07]  /*4a10*/  FSEL R9, R21, -INF , P0 ;  /* 0xff80000015097808 */ /* 0x000fce0000000000 */
[----:B------:R-:W-:Y:S01]  /*4a20*/  HMMA.16816.F32.BF16 R24, R4, R14, R24 ;  /* 0x0000000e0418723c */ /* 0x000fe20000041818 */
[----:B------:R-:W-:Y:S01]  /*4a30*/  FSEL R10, R18, -INF , P1 ;  /* 0xff800000120a7808 */ /* 0x000fe20000800000 */
[----:B------:R-:W-:Y:S05]  /*4a40*/  LDSM.16.MT88.4 R12, [R170] ;  /* 0x00000000aa0c783b */ /* 0x000fea0000004200 */
[----:B------:R-:W-:Y:S02]  /*4a50*/  FSEL R6, R16, -INF , P5 ;  /* 0xff80000010067808 */ /* 0x000fe40002800000 */
[----:B------:R-:W-:Y:S02]  /*4a60*/  ISETP.GT.AND P5, PT, R2, 0x8, PT ;  /* 0x000000080200780c */ /* 0x000fe40003fa4270 */
[----:B------:R-:W-:-:S02]  /*4a70*/  FMNMX.FTZ R3, R6, R8, !PT ;  /* 0x0000000806037209 */ /* 0x000fc40007810000 */
[----:B------:R-:W-:Y:S02]  /*4a80*/  FSEL R7, R20, -INF , P5 ;  /* 0xff80000014077808 */ /* 0x000fe40002800000 */
[----:B------:R-:W-:Y:S02]  /*4a90*/  ISETP.GT.AND P0, PT, R0, 0x8, PT ;  /* 0x000000080000780c */ /* 0x000fe40003f04270 */
[----:B------:R-:W-:Y:S02]  /*4aa0*/  ISETP.GT.AND P1, PT, R2, 0x10, PT ;  /* 0x000000100200780c */ /* 0x000fe40003f24270 */
[----:B------:R-:W-:Y:S02]  /*4ab0*/  FMNMX.FTZ R3, R7, R3, !PT ;  /* 0x0000000307037209 */ /* 0x000fe40007810000 */
[----:B------:R-:W-:Y:S02]  /*4ac0*/  FSEL R11, R22, -INF , P0 ;  /* 0xff800000160b7808 */ /* 0x000fe40000000000 */
[----:B------:R-:W-:-:S02]  /*4ad0*/  FSEL R17, R36, -INF , P1 ;  /* 0xff80000024117808 */ /* 0x000fc40000800000 */
[C---:B------:R-:W-:Y:S02]  /*4ae0*/  ISETP.GT.AND P5, PT, R0.reuse, 0x9, PT ;  /* 0x000000090000780c */ /* 0x040fe40003fa4270 */
[----:B------:R-:W-:Y:S02]  /*4af0*/  ISETP.GT.AND P0, PT, R0, 0x11, PT ;  /* 0x000000110000780c */ /* 0x000fe40003f04270 */
[----:B------:R-:W-:Y:S02]  /*4b00*/  ISETP.GT.AND P6, PT, R2, 0x11, PT ;  /* 0x000000110200780c */ /* 0x000fe40003fc4270 */
[----:B------:R-:W-:Y:S02]  /*4b10*/  ISETP.GT.AND P1, PT, R0, 0x10, PT ;  /* 0x000000100000780c */ /* 0x000fe40003f24270 */
[----:B------:R-:W-:Y:S02]  /*4b20*/  FMNMX.FTZ R3, R9, R3, !PT ;  /* 0x0000000309037209 */ /* 0x000fe40007810000 */
[----:B------:R-:W-:-:S02]  /*4b30*/  FSEL R16, R23, -INF , P5 ;  /* 0xff80000017107808 */ /* 0x000fc40002800000 */
[----:B------:R-:W-:Y:S02]  /*4b40*/  FSEL R28, R39, -INF , P0 ;  /* 0xff800000271c7808 */ /* 0x000fe40000000000 */
[----:B------:R-:W-:Y:S02]  /*4b50*/  FSEL R20, R37, -INF , P6 ;  /* 0xff80000025147808 */ /* 0x000fe40003000000 */
[----:B------:R-:W-:Y:S02]  /*4b60*/  FSEL R23, R38, -INF , P1 ;  /* 0xff80000026177808 */ /* 0x000fe40000800000 */
[----:B------:R-:W-:Y:S01]  /*4b70*/  ISETP.GT.AND P0, PT, R2, 0x18, PT ;  /* 0x000000180200780c */ /* 0x000fe20003f04270 */
[----:B------:R-:W-:Y:S01]  /*4b80*/  LDSM.16.MT88.4 R36, [R170+0x800] ;  /* 0x00080000aa24783b */ /* 0x000fe20000004200 */
[----:B------:R-:W-:Y:S02]  /*4b90*/  FMNMX.FTZ R3, R17, R3, !PT ;  /* 0x0000000311037209 */ /* 0x000fe40007810000 */
[----:B------:R-:W-:-:S02]  /*4ba0*/  ISETP.GT.AND P1, PT, R0, 0x18, PT ;  /* 0x000000180000780c */ /* 0x000fc40003f24270 */
[----:B------:R-:W-:Y:S02]  /*4bb0*/  FMNMX.FTZ R4, R10, R19, !PT ;  /* 0x000000130a047209 */ /* 0x000fe40007810000 */
[----:B------:R-:W-:Y:S02]  /*4bc0*/  ISETP.GT.AND P5, PT, R2, 0x19, PT ;  /* 0x000000190200780c */ /* 0x000fe40003fa4270 */
[----:B------:R-:W-:Y:S02]  /*4bd0*/  FSEL R22, R40, -INF , P0 ;  /* 0xff80000028167808 */ /* 0x000fe40000000000 */
[----:B------:R-:W-:Y:S02]  /*4be0*/  FMNMX.FTZ R3, R20, R3, !PT ;  /* 0x0000000314037209 */ /* 0x000fe40007810000 */
[----:B------:R-:W-:Y:S02]  /*4bf0*/  FSEL R48, R42, -INF , P1 ;  /* 0xff8000002a307808 */ /* 0x000fe40000800000 */
[----:B------:R-:W-:-:S02]  /*4c00*/  ISETP.GT.AND P1, PT, R2, 0x20, PT ;  /* 0x000000200200780c */ /* 0x000fc40003f24270 */
[----:B------:R-:W-:Y:S02]  /*4c10*/  FMNMX.FTZ R4, R11, R4, !PT ;  /* 0x000000040b047209 */ /* 0x000fe40007810000 */
[----:B------:R-:W-:Y:S02]  /*4c20*/  ISETP.GT.AND P0, PT, R0, 0x19, PT ;  /* 0x000000190000780c */ /* 0x000fe40003f04270 */
[----:B------:R-:W-:Y:S02]  /*4c30*/  FSEL R21, R41, -INF , P5 ;  /* 0xff80000029157808 */ /* 0x000fe40002800000 */
[----:B------:R-:W-:Y:S02]  /*4c40*/  FMNMX.FTZ R3, R22, R3, !PT ;  /* 0x0000000316037209 */ /* 0x000fe40007810000 */
[----:B------:R-:W-:Y:S02]  /*4c50*/  FSEL R85, R52, -INF , P1 ;  /* 0xff80000034557808 */ /* 0x000fe40000800000 */
[----:B------:R-:W-:-:S02]  /*4c60*/  FMNMX.FTZ R4, R16, R4, !PT ;  /* 0x0000000410047209 */ /* 0x000fc40007810000 */
[----:B------:R-:W-:Y:S02]  /*4c70*/  FSEL R49, R43, -INF , P0 ;  /* 0xff8000002b317808 */ /* 0x000fe40000000000 */
[C---:B------:R-:W-:Y:S02]  /*4c80*/  ISETP.GT.AND P1, PT, R2.reuse, 0x29, PT ;  /* 0x000000290200780c */ /* 0x040fe40003f24270 */
[----:B------:R-:W-:Y:S02]  /*4c90*/  ISETP.GT.AND P0, PT, R2, 0x21, PT ;  /* 0x000000210200780c */ /* 0x000fe40003f04270 */
[----:B------:R-:W-:Y:S02]  /*4ca0*/  FMNMX.FTZ R3, R21, R3, !PT ;  /* 0x0000000315037209 */ /* 0x000fe40007810000 */
[----:B------:R-:W-:Y:S02]  /*4cb0*/  FMNMX.FTZ R4, R23, R4, !PT ;  /* 0x0000000417047209 */ /* 0x000fe40007810000 */
[----:B------:R-:W-:-:S02]  /*4cc0*/  FSEL R81, R57, -INF , P1 ;  /* 0xff80000039517808 */ /* 0x000fc40000800000 */
[----:B------:R-:W-:Y:S02]  /*4cd0*/  ISETP.GT.AND P5, PT, R2, 0x28, PT ;  /* 0x000000280200780c */ /* 0x000fe40003fa4270 */
[----:B------:R-:W-:Y:S02]  /*4ce0*/  FSEL R84, R53, -INF , P0 ;  /* 0xff80000035547808 */ /* 0x000fe40000000000 */
[----:B------:R-:W-:Y:S02]  /*4cf0*/  FMNMX.FTZ R3, R85, R3, !PT ;  /* 0x0000000355037209 */ /* 0x000fe40007810000 */
[----:B------:R-:W-:Y:S02]  /*4d00*/  ISETP.GT.AND P1, PT, R0, 0x20, PT ;  /* 0x000000200000780c */ /* 0x000fe40003f24270 */
[----:B------:R-:W-:Y:S02]  /*4d10*/  FMNMX.FTZ R4, R28, R4, !PT ;  /* 0x000000041c047209 */ /* 0x000fe40007810000 */
[----:B------:R-:W-:-:S02]  /*4d20*/  ISETP.GT.AND P0, PT, R2, 0x30, PT ;  /* 0x000000300200780c */ /* 0x000fc40003f04270 */
[----:B------:R-:W-:Y:S02]  /*4d30*/  FSEL R82, R56, -INF , P5 ;  /* 0xff80000038527808 */ /* 0x000fe40002800000 */
[----:B------:R-:W-:Y:S02]  /*4d40*/  FMNMX.FTZ R3, R84, R3, !PT ;  /* 0x0000000354037209 */ /* 0x000fe40007810000 */
[----:B------:R-:W-:Y:S02]  /*4d50*/  FSEL R79, R54, -INF , P1 ;  /* 0xff800000364f7808 */ /* 0x000fe40000800000 */
[C---:B------:R-:W-:Y:S02]  /*4d60*/  ISETP.GT.AND P6, PT, R2.reuse, 0x31, PT ;  /* 0x000000310200780c */ /* 0x040fe40003fc4270 */
[C---:B------:R-:W-:Y:S02]  /*4d70*/  ISETP.GT.AND P5, PT, R2.reuse, 0x38, PT ;  /* 0x000000380200780c */ /* 0x040fe40003fa4270 */
[----:B------:R-:W-:-:S02]  /*4d80*/  ISETP.GT.AND P1, PT, R2, 0x39, PT ;  /* 0x000000390200780c */ /* 0x000fc40003f24270 */
[----:B------:R-:W-:Y:S02]  /*4d90*/  FMNMX.FTZ R2, R48, R4, !PT ;  /* 0x0000000430027209 */ /* 0x000fe40007810000 */
[----:B------:R-:W-:Y:S02]  /*4da0*/  FSEL R87, R32, -INF , P0 ;  /* 0xff80000020577808 */ /* 0x000fe40000000000 */
[----:B------:R-:W-:Y:S02]  /*4db0*/  FMNMX.FTZ R3, R82, R3, !PT ;  /* 0x0000000352037209 */ /* 0x000fe40007810000 */
[----:B------:R-:W-:Y:S02]  /*4dc0*/  ISETP.GT.AND P0, PT, R0, 0x21, PT ;  /* 0x000000210000780c */ /* 0x000fe40003f04270 */
[----:B------:R-:W-:Y:S02]  /*4dd0*/  FMNMX.FTZ R2, R49, R2, !PT ;  /* 0x0000000231027209 */ /* 0x000fe40007810000 */
        /* <DEDUP_REMOVED lines=13> */
[C---:B------:R-:W-:Y:S01]  /*4eb0*/  ISETP.GT.AND P1, PT, R0.reuse, 0x30, PT ;  /* 0x000000300000780c */ /* 0x040fe20003f24270 */
[----:B------:R-:W-:Y:S01]  /*4ec0*/  LDSM.16.MT88.4 R56, [R92] ;  /* 0x000000005c38783b */ /* 0x000fe20000004200 */
[----:B------:R-:W-:Y:S02]  /*4ed0*/  FMNMX.FTZ R2, R77, R2, !PT ;  /* 0x000000024d027209 */ /* 0x000fe40007810000 */
[----:B------:R-:W-:Y:S02]  /*4ee0*/  FMNMX.FTZ R3, R83, R3, !PT ;  /* 0x0000000353037209 */ /* 0x000fe40007810000 */
[----:B------:R-:W-:Y:S02]  /*4ef0*/  ISETP.GT.AND P0, PT, R0, 0x31, PT ;  /* 0x000000310000780c */ /* 0x000fe40003f04270 */
[----:B------:R-:W-:Y:S02]  /*4f00*/  FSEL R178, R34, -INF , P1 ;  /* 0xff80000022b27808 */ /* 0x000fe40000800000 */
[----:B------:R-:W-:-:S02]  /*4f10*/  FMNMX.FTZ R2, R76, R2, !PT ;  /* 0x000000024c027209 */ /* 0x000fc40007810000 */
[----:B------:R-:W-:Y:S02]  /*4f20*/  FMNMX.FTZ R3, R80, R3, !PT ;  /* 0x0000000350037209 */ /* 0x000fe40007810000 */
[----:B------:R-:W-:Y:S02]  /*4f30*/  FSEL R176, R35, -INF , P0 ;  /* 0xff80000023b07808 */ /* 0x000fe40000000000 */
[----:B------:R-:W-:Y:S02]  /*4f40*/  ISETP.GT.AND P1, PT, R0, 0x38, PT ;  /* 0x000000380000780c */ /* 0x000fe40003f24270 */
[----:B------:R-:W-:Y:S01]  /*4f50*/  FMNMX.FTZ R2, R178, R2, !PT ;  /* 0x00000002b2027209 */ /* 0x000fe20007810000 */
[----:B------:R-:W1:Y:S01]  /*4f60*/  SHFL.BFLY PT, R5, R3, 0x2, 0x1f ;  /* 0x0c401f0003057f89 */ /* 0x000e6200000e0000 */
[----:B------:R-:W-:Y:S02]  /*4f70*/  ISETP.GT.AND P0, PT, R0, 0x39, PT ;  /* 0x000000390000780c */ /* 0x000fe40003f04270 */
[----:B------:R-:W-:Y:S01]  /*4f80*/  FSEL R175, R26, -INF , P1 ;  /* 0xff8000001aaf7808 */ /* 0x000fe20000800000 */
[----:B------:R-:W-:Y:S01]  /*4f90*/  LDSM.16.MT88.4 R32, [R231+0x800] ;  /* 0x00080000e720783b */ /* 0x000fe20000004200 */
[----:B------:R-:W-:-:S02]  /*4fa0*/  FMNMX.FTZ R2, R176, R2, !PT ;  /* 0x00000002b0027209 */ /* 0x000fc40007810000 */
[----:B------:R-:W-:Y:S02]  /*4fb0*/  FSEL R174, R27, -INF , P0 ;  /* 0xff8000001bae7808 */ /* 0x000fe40000000000 */
        /* <DEDUP_REMOVED lines=17> */
[----:B-1----:R-:W-:Y:S02]  /*50d0*/  FFMA.FTZ R3, R7, c[0x0][0x2d0], -R0 ;  /* 0x0000b40007037a23 */ /* 0x002fe40000010800 */
[----:B------:R-:W1:Y:S05]  /*50e0*/  LDSM.16.MT88.4 R4, [R231] ;  /* 0x00000000e704783b */ /* 0x000e6a0000004200 */
[----:B------:R4:W-:Y:S01]  /*50f0*/  MUFU.EX2 R72, R3 ;  /* 0x0000000300487308 */ /* 0x0009e20000000800 */
[----:B--2---:R-:W-:-:S05]  /*5100*/  FMUL.FTZ R2, R100, c[0x0][0x2d0] ;  /* 0x0000b40064027a20 */ /* 0x004fca0000410000 */
[----:B------:R-:W-:Y:S01]  /*5110*/  FSEL R2, R2, RZ, P0 ;  /* 0x000000ff02027208 */ /* 0x000fe20000000000 */
[----:B----4-:R-:W-:-:S04]  /*5120*/  FFMA.FTZ R3, R9, c[0x0][0x2d0], -R0 ;  /* 0x0000b40009037a23 */ /* 0x010fc80000010800 */
[----:B------:R2:W4:Y:S02]  /*5130*/  MUFU.EX2 R75, R3 ;  /* 0x00000003004b7308 */ /* 0x0005240000000800 */
[----:B--2---:R-:W-:-:S06]  /*5140*/  FFMA.FTZ R3, R10, c[0x0][0x2d0], -R2 ;  /* 0x0000b4000a037a23 */ /* 0x004fcc0000010802 */
[----:B------:R2:W-:Y:S02]  /*5150*/  MUFU.EX2 R69, R3 ;  /* 0x0000000300457308 */ /* 0x0005e40000000800 */
[----:B--2---:R-:W-:-:S06]  /*5160*/  FFMA.FTZ R3, R19, c[0x0][0x2d0], -R2 ;  /* 0x0000b40013037a23 */ /* 0x004fcc0000010802 */
[----:B------:R2:W5:Y:S02]  /*5170*/  MUFU.EX2 R68, R3 ;  /* 0x0000000300447308 */ /* 0x0005640000000800 */
[----:B--2---:R-:W-:-:S06]  /*5180*/  FFMA.FTZ R3, R11, c[0x0][0x2d0], -R2 ;  /* 0x0000b4000b037a23 */ /* 0x004fcc0000010802 */
[----:B------:R2:W-:Y:S02]  /*5190*/  MUFU.EX2 R70, R3 ;  /* 0x0000000300467308 */ /* 0x0005e40000000800 */
[----:B--2---:R-:W-:-:S06]  /*51a0*/  FFMA.FTZ R3, R16, c[0x0][0x2d0], -R2 ;  /* 0x0000b40010037a23 */ /* 0x004fcc0000010802 */
[----:B------:R2:W1:Y:S02]  /*51b0*/  MUFU.EX2 R73, R3 ;  /* 0x0000000300497308 */ /* 0x0004640000000800 */
[--C-:B--2---:R-:W-:Y:S02]  /*51c0*/  FFMA.FTZ R3, R17, c[0x0][0x2d0], -R0.reuse ;  /* 0x0000b40011037a23 */ /* 0x104fe40000010800 */
[----:B------:R-:W2:Y:S04]  /*51d0*/  LDSM.16.MT88.4 R16, [R171] ;  /* 0x00000000ab10783b */ /* 0x000ea80000004200 */
[----:B------:R1:W-:Y:S02]  /*51e0*/  MUFU.EX2 R95, R3 ;  /* 0x00000003005f7308 */ /* 0x0003e40000000800 */
[----:B-1----:R-:W-:-:S06]  /*51f0*/  FFMA.FTZ R3, R20, c[0x0][0x2d0], -R0 ;  /* 0x0000b40014037a23 */ /* 0x002fcc0000010800 */
[----:B------:R1:W1:Y:S02]  /*5200*/  MUFU.EX2 R160, R3 ;  /* 0x0000000300a07308 */ /* 0x0002640000000800 */
[----:B-1----:R-:W-:-:S06]  /*5210*/  FFMA.FTZ R3, R22, c[0x0][0x2d0], -R0 ;  /* 0x0000b40016037a23 */ /* 0x002fcc0000010800 */
[----:B------:R1:W-:Y:S02]  /*5220*/  MUFU.EX2 R172, R3 ;  /* 0x0000000300ac7308 */ /* 0x0003e40000000800 */
[----:B-1----:R-:W-:-:S06]  /*5230*/  FFMA.FTZ R3, R21, c[0x0][0x2d0], -R0 ;  /* 0x0000b40015037a23 */ /* 0x002fcc0000010800 */
[----:B------:R1:W-:Y:S02]  /*5240*/  MUFU.EX2 R161, R3 ;  /* 0x0000000300a17308 */ /* 0x0003e40000000800 */
[----:B-1----:R-:W-:-:S06]  /*5250*/  FFMA.FTZ R3, R23, c[0x0][0x2d0], -R2 ;  /* 0x0000b40017037a23 */ /* 0x002fcc0000010802 */
[----:B------:R1:W-:Y:S02]  /*5260*/  MUFU.EX2 R93, R3 ;  /* 0x00000003005d7308 */ /* 0x0003e40000000800 */
[--C-:B-1----:R-:W-:Y:S02]  /*5270*/  FFMA.FTZ R3, R28, c[0x0][0x2d0], -R2.reuse ;  /* 0x0000b4001c037a23 */ /* 0x102fe40000010802 */
[----:B------:R-:W1:Y:S04]  /*5280*/  LDSM.16.MT88.4 R28, [R171+0x800] ;  /* 0x00080000ab1c783b */ /* 0x000e680000004200 */
        /* <DEDUP_REMOVED lines=14> */
[C---:B------:R-:W-:Y:S08]  /*5370*/  HMMA.16816.F32.BF16 R20, R8.reuse, R16, RZ ;  /* 0x000000100814723c */ /* 0x040ff000000418ff */
[----:B------:R-:W-:Y:S01]  /*5380*/  HMMA.16816.F32.BF16 R12, R8, R56, RZ ;  /* 0x00000038080c723c */ /* 0x000fe200000418ff */
[----:B------:R-:W-:-:S02]  /*5390*/  F2FP.BF16.PACK_AB R4, R160, R95 ;  /* 0x0000005fa004723e */ /* 0x000fc400000010ff */
[----:B-1----:R-:W-:Y:S02]  /*53a0*/  F2FP.BF16.PACK_AB R5, R139, R93 ;  /* 0x0000005d8b05723e */ /* 0x002fe400000010ff */
        /* <DEDUP_REMOVED lines=113> */
[----:B------:R-:W-:-:S02]  /*5ac0*/  FFMA.FTZ R13, R83, c[0x0][0x2d0], -R0 ;  /* 0x0000b400530d7a23 */ /* 0x000fc40000010800 */
[----:B------:R-:W-:Y:S01]  /*5ad0*/  FFMA.FTZ R0, R80, c[0x0][0x2d0], -R0 ;  /* 0x0000b40050007a23 */ /* 0x000fe20000010800 */
[----:B------:R-:W-:Y:S03]  /*5ae0*/  LDSM.16.MT88.4 R124, [R171+0x1800] ;  /* 0x00180000ab7c783b */ /* 0x000fe60000004200 */
[C---:B-1----:R-:W-:Y:S08]  /*5af0*/  HMMA.16816.F32.BF16 R144, R4.reuse, R8, R116 ;  /* 0x000000080490723c */ /* 0x042ff00000041874 */
[----:B------:R-:W-:Y:S01]  /*5b00*/  HMMA.16816.F32.BF16 R80, R4, R10, R108 ;  /* 0x0000000a0450723c */ /* 0x000fe2000004186c */
[----:B------:R-:W1:Y:S01]  /*5b10*/  LDSM.16.MT88.4 R8, [R170+0x5000] ;  /* 0x00500000aa08783b */ /* 0x000e620000004200 */
[----:B------:R2:W-:Y:S01]  /*5b20*/  MUFU.EX2 R17, R0 ;  /* 0x0000000000117308 */ /* 0x0005e20000000800 */
[----:B------:R-:W-:-:S02]  /*5b30*/  FADD.FTZ R3, R95, R12 ;  /* 0x0000000c5f037221 */ /* 0x000fc40000010000 */
[----:B------:R-:W-:Y:S04]  /*5b40*/  LDSM.16.MT88.4 R108, [R170+0x1800] ;  /* 0x00180000aa6c783b */ /* 0x000fe80000004200 */
[----:B------:R-:W-:Y:S01]  /*5b50*/  LDSM.16.MT88.4 R116, [R231+0x1800] ;  /* 0x00180000e774783b */ /* 0x000fe20000004200 */
[C---:B-1----:R-:W-:Y:S08]  /*5b60*/  HMMA.16816.F32.BF16 R76, R4.reuse, R8, R96 ;  /* 0x00000008044c723c */ /* 0x042ff00000041860 */
[C---:B------:R-:W-:Y:S01]  /*5b70*/  HMMA.16816.F32.BF16 R88, R4.reuse, R10, R88 ;  /* 0x0000000a0458723c */ /* 0x040fe20000041858 */
[----:B------:R-:W1:Y:S07]  /*5b80*/  LDSM.16.MT88.4 R8, [R231+0x5000] ;  /* 0x00500000e708783b */ /* 0x000e6e0000004200 */
[C---:B-1----:R-:W-:Y:S08]  /*5b90*/  HMMA.16816.F32.BF16 R156, R4.reuse, R8, R52 ;  /* 0x00000008049c723c */ /* 0x042ff00000041834 */
[C---:B------:R-:W-:Y:S01]  /*5ba0*/  HMMA.16816.F32.BF16 R148, R4.reuse, R10, R48 ;  /* 0x0000000a0494723c */ /* 0x040fe20000041830 */
[----:B------:R-:W1:Y:S01]  /*5bb0*/  LDSM.16.MT88.4 R8, [R171+0x5000] ;  /* 0x00500000ab08783b */ /* 0x000e620000004200 */
[--C-:B--2---:R-:W-:Y:S01]  /*5bc0*/  FFMA.FTZ R0, R178, c[0x0][0x2d0], -R2.reuse ;  /* 0x0000b400b2007a23 */ /* 0x104fe20000010802 */
[----:B------:R-:W-:Y:S02]  /*5bd0*/  MUFU.EX2 R15, R15 ;  /* 0x0000000f000f7308 */ /* 0x000fe40000000800 */
[----:B------:R-:W-:Y:S03]  /*5be0*/  LDSM.16.MT88.4 R48, [R231+0x3800] ;  /* 0x00380000e730783b */ /* 0x000fe60000004200 */
[C---:B-1----:R-:W-:Y:S08]  /*5bf0*/  HMMA.16816.F32.BF16 R84, R4.reuse, R8, R44 ;  /* 0x000000080454723c */ /* 0x042ff0000004182c */
[C---:B------:R-:W-:Y:S01]  /*5c00*/  HMMA.16816.F32.BF16 R140, R4.reuse, R10, R36 ;  /* 0x0000000a048c723c */ /* 0x040fe20000041824 */
[----:B------:R-:W1:Y:S01]  /*5c10*/  LDSM.16.MT88.4 R8, [R234+0x5000] ;  /* 0x00500000ea08783b */ /* 0x000e620000004200 */
[----:B------:R-:W2:Y:S08]  /*5c20*/  MUFU.EX2 R14, R14 ;  /* 0x0000000e000e7308 */ /* 0x000eb00000000800 */
[----:B------:R-:W3:Y:S01]  /*5c30*/  MUFU.EX2 R13, R13 ;  /* 0x0000000d000d7308 */ /* 0x000ee20000000800 */
[----:B--2---:R-:W-:Y:S01]  /*5c40*/  F2FP.BF16.PACK_AB R96, R14, R15 ;  /* 0x0000000f0e60723e */ /* 0x004fe200000010ff */
[C---:B-1----:R-:W-:Y:S06]  /*5c50*/  HMMA.16816.F32.BF16 R20, R4.reuse, R10, R20 ;  /* 0x0000000a0414723c */ /* 0x042fec0000041814 */
[----:B------:R1:W-:Y:S02]  /*5c60*/  MUFU.EX2 R10, R0 ;  /* 0x00000000000a7308 */ /* 0x0003e40000000800 */
[----:B------:R-:W-:Y:S07]  /*5c70*/  HMMA.16816.F32.BF16 R24, R4, R8, R24 ;  /* 0x000000080418723c */ /* 0x000fee0000041818 */
[----:B------:R-:W-:-:S02]  /*5c80*/  FFMA.FTZ R4, R175, c[0x0][0x2d0], -R2 ;  /* 0x0000b400af047a23 */ /* 0x000fc40000010802 */
[--C-:B-1----:R-:W-:Y:S02]  /*5c90*/  FFMA.FTZ R0, R176, c[0x0][0x2d0], -R2.reuse ;  /* 0x0000b400b0007a23 */ /* 0x102fe40000010802 */
[----:B------:R-:W-:Y:S01]  /*5ca0*/  FFMA.FTZ R2, R174, c[0x0][0x2d0], -R2 ;  /* 0x0000b400ae027a23 */ /* 0x000fe20000010802 */
[----:B------:R1:W-:Y:S08]  /*5cb0*/  MUFU.EX2 R8, R4 ;  /* 0x0000000400087308 */ /* 0x0003f00000000800 */
[----:B------:R-:W2:Y:S08]  /*5cc0*/  MUFU.EX2 R11, R0 ;  /* 0x00000000000b7308 */ /* 0x000eb00000000800 */
[----:B------:R-:W4:Y:S01]  /*5cd0*/  MUFU.EX2 R9, R2 ;  /* 0x0000000200097308 */ /* 0x000f220000000800 */
[----:B---3--:R-:W-:Y:S01]  /*5ce0*/  F2FP.BF16.PACK_AB R98, R17, R13 ;  /* 0x0000000d1162723e */ /* 0x008fe200000010ff */
[----:B------:R-:W-:Y:S01]  /*5cf0*/  FADD.FTZ R3, R160, R3 ;  /* 0x00000003a0037221 */ /* 0x000fe20000010000 */
[----:B-1----:R-:W-:Y:S01]  /*5d00*/  LDSM.16.MT88.4 R4, [R234+0x5800] ;  /* 0x00580000ea04783b */ /* 0x002fe20000004200 */
[----:B--2---:R-:W-:-:S02]  /*5d10*/  F2FP.BF16.PACK_AB R97, R11, R10 ;  /* 0x0000000a0b61723e */ /* 0x004fc400000010ff */
[----:B----4-:R-:W-:-:S07]  /*5d20*/  F2FP.BF16.PACK_AB R99, R9, R8 ;  /* 0x000000080963723e */ /* 0x010fce00000010ff */
        /* <DEDUP_REMOVED lines=17> */
[----:B------:R-:W-:Y:S07]  /*5e40*/  LDSM.16.MT88.4 R88, [R171+0x5800] ;  /* 0x00580000ab58783b */ /* 0x000fee0000004200 */
[C---:B-1----:R-:W-:Y:S08]  /*5e50*/  HMMA.16816.F32.BF16 R60, R96.reuse, R64, R144 ;  /* 0x00000040603c723c */ /* 0x042ff00000041890 */
[----:B------:R-:W-:Y:S01]  /*5e60*/  HMMA.16816.F32.BF16 R64, R96, R66, R80 ;  /* 0x000000426040723c */ /* 0x000fe20000041850 */
        /* <DEDUP_REMOVED lines=25> */
[C---:B--2---:R-:W-:Y:S08]  /*6000*/  HMMA.16816.F32.BF16 R52, R96.reuse, R56, R180 ;  /* 0x000000386034723c */ /* 0x044ff000000418b4 */
        /* <DEDUP_REMOVED lines=48> */
.L_x_5909:
        /* <DEDUP_REMOVED lines=21> */
.L_x_5910:
        /* <DEDUP_REMOVED lines=21> */
.L_x_5808:
[----:B------:R-:W-:Y:S05]  /*65b0*/  BSYNC B0 ;  /* 0x0000000000007941 */ /* 0x000fea0003800000 */
.L_x_5807:
        /* <DEDUP_REMOVED lines=18> */
.L_x_5820:
        /* <DEDUP_REMOVED lines=43> */
.L_x_5911:
        /* <DEDUP_REMOVED lines=22> */
.L_x_5912:
        /* <DEDUP_REMOVED lines=21> */
.L_x_5813:
[----:B------:R-:W-:Y:S05]  /*6c40*/  BSYNC B0 ;  /* 0x0000000000007941 */ /* 0x000fea0003800000 */
.L_x_5812:
        /* <DEDUP_REMOVED lines=142> */
[----:B------:R-:W1:Y:S07]  /*7530*/  LDSM.16.M88.4 R148, [R156+0x4000] ;  /* 0x004000009c94783b */ /* 0x000e6e0000000200 */
[C---:B--2---:R-:W-:Y:S01]  /*7540*/  HMMA.16816.F32.BF16 R20, R140.reuse, R136, R20 ;  /* 0x000000888c14723c */ /* 0x044fe20000041814 */
[----:B------:R2:W-:Y:S07]  /*7550*/  SHFL.IDX PT, R100, R0, RZ, 0x1c1f ;  /* 0x001c1fff00647589 */ /* 0x0005ee00000e0000 */
[C---:B------:R-:W-:Y:S01]  /*7560*/  HMMA.16816.F32.BF16 R24, R140.reuse, R138, R24 ;  /* 0x0000008a8c18723c */ /* 0x040fe20000041818 */
[----:B------:R-:W3:Y:S07]  /*7570*/  LDSM.16.M88.4 R136, [R2+0x4800] ;  /* 0x004800000288783b */ /* 0x000eee0000000200 */
[C---:B----4-:R-:W-:Y:S08]  /*7580*/  HMMA.16816.F32.BF16 R28, R140.reuse, R152, R28 ;  /* 0x000000988c1c723c */ /* 0x050ff0000004181c */
[----:B------:R-:W-:Y:S01]  /*7590*/  HMMA.16816.F32.BF16 R32, R140, R154, R32 ;  /* 0x0000009a8c20723c */ /* 0x000fe20000041820 */
[----:B------:R-:W4:Y:S03]  /*75a0*/  LDSM.16.M88.4 R140, [R2+0x5000] ;  /* 0x00500000028c783b */ /* 0x000f260000000200 */
[----:B--2---:R-:W-:Y:S04]  /*75b0*/  IADD3 R0, -R228, 0x1, -R199 ;  /* 0x00000001e4007810 */ /* 0x004fe80007ffe9c7 */
[----:B------:R-:W-:Y:S01]  /*75c0*/  IADD3 R0, -R221, R0, R220 ;  /* 0x00000000dd007210 */ /* 0x000fe20007ffe1dc */
[C---:B-1----:R-:W-:Y:S08]  /*75d0*/  HMMA.16816.F32.BF16 R4, R144.reuse, R148, R4 ;  /* 0x000000949004723c */ /* 0x042ff00000041804 */
[C---:B------:R-:W-:Y:S01]  /*75e0*/  HMMA.16816.F32.BF16 R8, R144.reuse, R150, R8 ;  /* 0x000000969008723c */ /* 0x040fe20000041808 */
[----:B------:R1:W2:Y:S01]  /*75f0*/  LDSM.16.M88.4 R148, [R2+0x5800] ;  /* 0x005800000294783b */ /* 0x0002a20000000200 */
[----:B------:R-:W-:Y:S06]  /*7600*/  DEPBAR.LE SB0, 0x2 ;  /* 0x000080800000791a */ /* 0x000fec0000000000 */
[C---:B---3--:R-:W-:Y:S01]  /*7610*/  HMMA.16816.F32.BF16 R12, R144.reuse, R136, R12 ;  /* 0x00000088900c723c */ /* 0x048fe2000004180c */
[----:B------:R-:W-:Y:S07]  /*7620*/  BAR.SYNC.DEFER_BLOCKING 0x0 ;  /* 0x0000000000007b1d */ /* 0x000fee0000010000 */
[C---:B------:R-:W-:Y:S08]  /*7630*/  HMMA.16816.F32.BF16 R16, R144.reuse, R138, R16 ;  /* 0x0000008a9010723c */ /* 0x040ff00000041810 */
[C---:B----4-:R-:W-:Y:S04]  /*7640*/  HMMA.16816.F32.BF16 R20, R144.reuse, R140, R20 ;  /* 0x0000008c9014723c */ /* 0x050fe80000041814 */
[C---:B-1----:R-:W-:Y:S02]  /*7650*/  IADD3 R2, R0.reuse, R100, RZ ;  /* 0x0000006400027210 */ /* 0x042fe40007ffe0ff */
[----:B------:R-:W-:Y:S02]  /*7660*/  IADD3 R0, R0, R3, RZ ;  /* 0x0000000300007210 */ /* 0x000fe40007ffe0ff */
[C---:B------:R-:W-:Y:S03]  /*7670*/  HMMA.16816.F32.BF16 R24, R144.reuse, R142, R24 ;  /* 0x0000008e9018723c */ /* 0x040fe60000041818 */
[C---:B------:R-:W-:Y:S02]  /*7680*/  ISETP.GT.AND P6, PT, R2.reuse, RZ, PT ;  /* 0x000000ff0200720c */ /* 0x040fe40003fc4270 */
[----:B------:R-:W-:Y:S02]  /*7690*/  ISETP.GT.AND P5, PT, R2, 0x1, PT ;  /* 0x000000010200780c */ /* 0x000fe40003fa4270 */
[----:B------:R-:W-:Y:S01]  /*76a0*/  FSEL R136, R4, -INF , P6 ;  /* 0xff80000004887808 */ /* 0x000fe20003000000 */
[C---:B--2---:R-:W-:Y:S04]  /*76b0*/  HMMA.16816.F32.BF16 R28, R144.reuse, R148, R28 ;  /* 0x00000094901c723c */ /* 0x044fe8000004181c */
[----:B------:R-:W-:Y:S02]  /*76c0*/  FMNMX.FTZ R3, R136, R102, !PT ;  /* 0x0000006688037209 */ /* 0x000fe40007810000 */
[----:B------:R-:W-:Y:S02]  /*76d0*/  FSEL R100, R5, -INF , P5 ;  /* 0xff80000005647808 */ /* 0x000fe40002800000 */
[C---:B------:R-:W-:Y:S01]  /*76e0*/  ISETP.GT.AND P6, PT, R2.reuse, 0x8, PT ;  /* 0x000000080200780c */ /* 0x040fe20003fc4270 */
[----:B------:R-:W-:Y:S03]  /*76f0*/  HMMA.16816.F32.BF16 R32, R144, R150, R32 ;  /* 0x000000969020723c */ /* 0x000fe60000041820 */
[----:B------:R-:W-:Y:S02]  /*7700*/  ISETP.GT.AND P5, PT, R2, 0x9, PT ;  /* 0x000000090200780c */ /* 0x000fe40003fa4270 */
[----:B------:R-:W-:Y:S02]  /*7710*/  FSEL R5, R8, -INF , P6 ;  /* 0xff80000008057808 */ /* 0x000fe40003000000 */
[----:B------:R-:W-:Y:S02]  /*7720*/  FMNMX.FTZ R3, R100, R3, !PT ;  /* 0x0000000364037209 */ /* 0x000fe40007810000 */
[----:B------:R-:W-:Y:S02]  /*7730*/  ISETP.GT.AND P1, PT, R0, RZ, PT ;  /* 0x000000ff0000720c */ /* 0x000fe40003f24270 */
[----:B------:R-:W-:Y:S02]  /*7740*/  ISETP.GT.AND P6, PT, R2, 0x10, PT ;  /* 0x000000100200780c */ /* 0x000fe40003fc4270 */
[----:B------:R-:W-:Y:S02]  /*7750*/  FMNMX.FTZ R3, R5, R3, !PT ;  /* 0x0000000305037209 */ /* 0x000fe40007810000 */
[----:B------:R-:W-:Y:S02]  /*7760*/  FSEL R138, R6, -INF , P1 ;  /* 0xff800000068a7808 */ /* 0x000fe40000800000 */
[----:B------:R-:W-:Y:S02]  /*7770*/  FSEL R6, R9, -INF , P5 ;  /* 0xff80000009067808 */ /* 0x000fe40002800000 */
[----:B------:R-:W-:Y:S02]  /*7780*/  FSEL R143, R12, -INF , P6 ;  /* 0xff8000000c8f7808 */ /* 0x000fe40003000000 */
[----:B------:R-:W-:Y:S02]  /*7790*/  ISETP.GT.AND P5, PT, R2, 0x11, PT ;  /* 0x000000110200780c */ /* 0x000fe40003fa4270 */
[----:B------:R-:W-:Y:S02]  /*77a0*/  FMNMX.FTZ R3, R6, R3, !PT ;  /* 0x0000000306037209 */ /* 0x000fe40007810000 */
[C---:B------:R-:W-:Y:S02]  /*77b0*/  ISETP.GT.AND P1, PT, R0.reuse, 0x8, PT ;  /* 0x000000080000780c */ /* 0x040fe40003f24270 */
[----:B------:R-:W-:Y:S02]  /*77c0*/  ISETP.GT.AND P0, PT, R0, 0x1, PT ;  /* 0x000000010000780c */ /* 0x000fe40003f04270 */
[----:B------:R-:W-:Y:S02]  /*77d0*/  FSEL R152, R13, -INF , P5 ;  /* 0xff8000000d987808 */ /* 0x000fe40002800000 */
        /* <DEDUP_REMOVED lines=9> */
[----:B------:R-:W-:Y:S02]  /*7870*/  ISETP.GT.AND P5, PT, R2, 0x19, PT ;  /* 0x000000190200780c */ /* 0x000fe40003fa4270 */
[----:B------:R-:W-:Y:S02]  /*7880*/  ISETP.GT.AND P1, PT, R0, 0x18, PT ;  /* 0x000000180000780c */ /* 0x000fe40003f24270 */
[----:B------:R-:W-:Y:S02]  /*7890*/  FSEL R148, R16, -INF , P6 ;  /* 0xff80000010947808 */ /* 0x000fe40003000000 */
[----:B------:R-:W-:Y:S02]  /*78a0*/  FMNMX.FTZ R3, R152, R3, !PT ;  /* 0x0000000398037209 */ /* 0x000fe40007810000 */
[----:B------:R-:W-:Y:S02]  /*78b0*/  FSEL R154, R15, -INF , P0 ;  /* 0xff8000000f9a7808 */ /* 0x000fe40000000000 */
[----:B------:R-:W-:Y:S02]  /*78c0*/  FSEL R149, R17, -INF , P5 ;  /* 0xff80000011957808 */ /* 0x000fe40002800000 */
[----:B------:R-:W-:Y:S02]  /*78d0*/  FSEL R155, R18, -INF , P1 ;  /* 0xff800000129b7808 */ /* 0x000fe40000800000 */
[----:B------:R-:W-:Y:S02]  /*78e0*/  ISETP.GT.AND P1, PT, R2, 0x20, PT ;  /* 0x000000200200780c */ /* 0x000fe40003f24270 */
[----:B------:R-:W-:Y:S02]  /*78f0*/  ISETP.GT.AND P0, PT, R0, 0x19, PT ;  /* 0x000000190000780c */ /* 0x000fe40003f04270 */
[----:B------:R-:W-:Y:S02]  /*7900*/  FMNMX.FTZ R3, R148, R3, !PT ;  /* 0x0000000394037209 */ /* 0x000fe40007810000 */
[----:B------:R-:W-:Y:S02]  /*7910*/  FSEL R146, R20, -INF , P1 ;  /* 0xff80000014927808 */ /* 0x000fe40000800000 */
[----:B------:R-:W-:Y:S02]  /*7920*/  FSEL R156, R19, -INF , P0 ;  /* 0xff800000139c7808 */ /* 0x000fe40000000000 */
[----:B------:R-:W-:Y:S02]  /*7930*/  ISETP.GT.AND P0, PT, R2, 0x21, PT ;  /* 0x000000210200780c */ /* 0x000fe40003f04270 */
[----:B------:R-:W-:Y:S02]  /*7940*/  FMNMX.FTZ R3, R149, R3, !PT ;  /* 0x0000000395037209 */ /* 0x000fe40007810000 */
[----:B------:R-:W-:Y:S02]  /*7950*/  FSEL R151, R21, -INF , P0 ;  /* 0xff80000015977808 */ /* 0x000fe40000000000 */
[----:B------:R-:W-:Y:S02]  /*7960*/  FMNMX.FTZ R3, R146, R3, !PT ;  /* 0x0000000392037209 */ /* 0x000fe40007810000 */
[C---:B------:R-:W-:Y:S02]  /*7970*/  ISETP.GT.AND P5, PT, R2.reuse, 0x28, PT ;  /* 0x000000280200780c */ /* 0x040fe40003fa4270 */
[----:B------:R-:W-:Y:S02]  /*7980*/  ISETP.GT.AND P1, PT, R2, 0x29, PT ;  /* 0x000000290200780c */ /* 0x000fe40003f24270 */
[----:B------:R-:W-:Y:S02]  /*7990*/  FSEL R158, R24, -INF , P5 ;  /* 0xff800000189e7808 */ /* 0x000fe40002800000 */
[----:B------:R-:W-:Y:S02]  /*79a0*/  FMNMX.FTZ R3, R151, R3, !PT ;  /* 0x0000000397037209 */ /* 0x000fe40007810000 */
[----:B------:R-:W-:Y:S02]  /*79b0*/  ISETP.GT.AND P6, PT, R0, 0x20, PT ;  /* 0x000000200000780c */ /* 0x000fe40003fc4270 */
[----:B------:R-:W-:Y:S02]  /*79c0*/  ISETP.GT.AND P0, PT, R2, 0x30, PT ;  /* 0x000000300200780c */ /* 0x000fe40003f04270 */
[----:B------:R-:W-:Y:S02]  /*79d0*/  FSEL R150, R25, -INF , P1 ;  /* 0xff80000019967808 */ /* 0x000fe40000800000 */
[----:B------:R-:W-:Y:S02]  /*79e0*/  FMNMX.FTZ R3, R158, R3, !PT ;  /* 0x000000039e037209 */ /* 0x000fe40007810000 */
[----:B------:R-:W-:Y:S02]  /*79f0*/  FMNMX.FTZ R4, R138, R103, !PT ;  /* 0x000000678a047209 */ /* 0x000fe40007810000 */
[----:B------:R-:W-:Y:S02]  /*7a00*/  FSEL R147, R22, -INF , P6 ;  /* 0xff80000016937808 */ /* 0x000fe40003000000 */
[----:B------:R-:W-:Y:S02]  /*7a10*/  FSEL R186, R28, -INF , P0 ;  /* 0xff8000001cba7808 */ /* 0x000fe40000000000 */
[----:B------:R-:W-:Y:S02]  /*7a20*/  ISETP.GT.AND P6, PT, R2, 0x31, PT ;  /* 0x000000310200780c */ /* 0x000fe40003fc4270 */
        /* <DEDUP_REMOVED lines=11> */
[----:B------:R-:W-:Y:S02]  /*7ae0*/  FMNMX.FTZ R3, R182, R3, !PT ;  /* 0x00000003b6037209 */ /* 0x000fe40007810000 */
[----:B------:R-:W-:Y:S02]  /*7af0*/  FMNMX.FTZ R4, R153, R4, !PT ;  /* 0x0000000499047209 */ /* 0x000fe40007810000 */
[----:B------:R-:W-:Y:S02]  /*7b00*/  FMNMX.FTZ R3, R181, R3, !PT ;  /* 0x00000003b5037209 */ /* 0x000fe40007810000 */
[----:B------:R-:W-:Y:S02]  /*7b10*/  FMNMX.FTZ R2, R154, R4, !PT ;  /* 0x000000049a027209 */ /* 0x000fe40007810000 */
[C---:B------:R-:W-:Y:S01]  /*7b20*/  ISETP.GT.AND P0, PT, R0.reuse, 0x21, PT ;  /* 0x000000210000780c */ /* 0x040fe20003f04270 */
[----:B------:R-:W1:Y:S01]  /*7b30*/  SHFL.BFLY PT, R4, R3, 0x2, 0x1f ;  /* 0x0c401f0003047f89 */ /* 0x000e6200000e0000 */
[C---:B------:R-:W-:Y:S02]  /*7b40*/  ISETP.GT.AND P1, PT, R0.reuse, 0x29, PT ;  /* 0x000000290000780c */ /* 0x040fe40003f24270 */
[----:B------:R-:W-:Y:S02]  /*7b50*/  FSEL R144, R23, -INF , P0 ;  /* 0xff80000017907808 */ /* 0x000fe40000000000 */
[----:B------:R-:W-:Y:S02]  /*7b60*/  ISETP.GT.AND P0, PT, R0, 0x28, PT ;  /* 0x000000280000780c */ /* 0x000fe40003f04270 */
[----:B------:R-:W-:Y:S02]  /*7b70*/  FSEL R157, R27, -INF , P1 ;  /* 0xff8000001b9d7808 */ /* 0x000fe40000800000 */
[----:B------:R-:W-:Y:S02]  /*7b80*/  FSEL R145, R26, -INF , P0 ;  /* 0xff8000001a917808 */ /* 0x000fe40000000000 */
[C---:B------:R-:W-:Y:S02]  /*7b90*/  ISETP.GT.AND P1, PT, R0.reuse, 0x30, PT ;  /* 0x000000300000780c */ /* 0x040fe40003f24270 */
[----:B------:R-:W-:Y:S02]  /*7ba0*/  ISETP.GT.AND P0, PT, R0, 0x31, PT ;  /* 0x000000310000780c */ /* 0x000fe40003f04270 */
[----:B------:R-:W-:Y:S02]  /*7bb0*/  FSEL R184, R30, -INF , P1 ;  /* 0xff8000001eb87808 */ /* 0x000fe40000800000 */
[----:B------:R-:W-:Y:S02]  /*7bc0*/  FSEL R183, R31, -INF , P0 ;  /* 0xff8000001fb77808 */ /* 0x000fe40000000000 */
[C---:B------:R-:W-:Y:S02]  /*7bd0*/  ISETP.GT.AND P1, PT, R0.reuse, 0x38, PT ;  /* 0x000000380000780c */ /* 0x040fe40003f24270 */
[----:B------:R-:W-:Y:S02]  /*7be0*/  ISETP.GT.AND P0, PT, R0, 0x39, PT ;  /* 0x000000390000780c */ /* 0x000fe40003f04270 */
[----:B------:R-:W-:Y:S02]  /*7bf0*/  FMNMX.FTZ R2, R155, R2, !PT ;  /* 0x000000029b027209 */ /* 0x000fe40007810000 */
[----:B-1----:R-:W-:Y:S02]  /*7c00*/  FMNMX.FTZ R0, R3, R4, !PT ;  /* 0x0000000403007209 */ /* 0x002fe40007810000 */
[----:B------:R-:W-:Y:S02]  /*7c10*/  FMNMX.FTZ R2, R156, R2, !PT ;  /* 0x000000029c027209 */ /* 0x000fe40007810000 */
[----:B------:R-:W-:Y:S01]  /*7c20*/  FSEL R187, R34, -INF , P1 ;  /* 0xff80000022bb7808 */ /* 0x000fe20000800000 */
[----:B------:R-:W1:Y:S01]  /*7c30*/  SHFL.BFLY PT, R4, R0, 0x1, 0x1f ;  /* 0x0c201f0000047f89 */ /* 0x000e6200000e0000 */
[----:B------:R-:W-:Y:S02]  /*7c40*/  FMNMX.FTZ R2, R147, R2, !PT ;  /* 0x0000000293027209 */ /* 0x000fe40007810000 */
[----:B------:R-:W-:Y:S02]  /*7c50*/  FSEL R191, R35, -INF , P0 ;  /* 0xff80000023bf7808 */ /* 0x000fe40000000000 */
        /* <DEDUP_REMOVED lines=10> */
[----:B------:R-:W-:Y:S01]  /*7d00*/  FSEL R141, R0, RZ, P1 ;  /* 0x000000ff008d7208 */ /* 0x000fe20000800000 */
[----:B------:R-:W1:Y:S04]  /*7d10*/  SHFL.BFLY PT, R3, R2, 0x2, 0x1f ;  /* 0x0c401f0002037f89 */ /* 0x000e6800000e0000 */
[--C-:B------:R-:W-:Y:S04]  /*7d20*/  FFMA.FTZ R0, R136, c[0x0][0x2d0], -R141.reuse ;  /* 0x0000b40088007a23 */ /* 0x100fe8000001088d */
[----:B------:R2:W-:Y:S01]  /*7d30*/  MUFU.EX2 R190, R0 ;  /* 0x0000000000be7308 */ /* 0x0005e20000000800 */
[----:B-1----:R-:W-:Y:S05]  /*7d40*/  FMNMX.FTZ R2, R2, R3, !PT ;  /* 0x0000000302027209 */ /* 0x002fea0007810000 */
[----:B------:R-:W1:Y:S01]  /*7d50*/  SHFL.BFLY PT, R3, R2, 0x1, 0x1f ;  /* 0x0c201f0002037f89 */ /* 0x000e6200000e0000 */
[--C-:B--2---:R-:W-:Y:S04]  /*7d60*/  FFMA.FTZ R0, R100, c[0x0][0x2d0], -R141.reuse ;  /* 0x0000b40064007a23 */ /* 0x104fe8000001088d */
[----:B------:R2:W3:Y:S01]  /*7d70*/  MUFU.EX2 R189, R0 ;  /* 0x0000000000bd7308 */ /* 0x0004e20000000800 */
[----:B-1----:R-:W-:Y:S01]  /*7d80*/  FMNMX.FTZ R100, R2, R3, !PT ;  /* 0x0000000302647209 */ /* 0x002fe20007810000 */
[--C-:B------:R-:W-:Y:S03]  /*7d90*/  FFMA.FTZ R2, R6, c[0x0][0x2d0], -R141.reuse ;  /* 0x0000b40006027a23 */ /* 0x100fe6000001088d */
[----:B------:R-:W-:Y:S05]  /*7da0*/  FSETP.NEU.FTZ.AND P0, PT, R100, -INF , PT ;  /* 0xff8000006400780b */ /* 0x000fea0003f1d000 */
[----:B------:R1:W-:Y:S01]  /*7db0*/  MUFU.EX2 R196, R2 ;  /* 0x0000000200c47308 */ /* 0x0003e20000000800 */
[----:B--2---:R-:W-:Y:S01]  /*7dc0*/  FFMA.FTZ R0, R5, c[0x0][0x2d0], -R141 ;  /* 0x0000b40005007a23 */ /* 0x004fe2000001088d */
[----:B---3--:R-:W-:Y:S08]  /*7dd0*/  F2FP.BF16.PACK_AB R136, R189, R190 ;  /* 0x000000bebd88723e */ /* 0x008ff000000010ff */
[----:B------:R2:W3:Y:S01]  /*7de0*/  MUFU.EX2 R197, R0 ;  /* 0x0000000000c57308 */ /* 0x0004e20000000800 */
[----:B-1----:R-:W-:Y:S02]  /*7df0*/  FSEL R2, R101, RZ, P1 ;  /* 0x000000ff65027208 */ /* 0x002fe40000800000 */
[----:B------:R-:W-:Y:S03]  /*7e00*/  ISETP.GE.AND P1, PT, R198, 0x1, PT ;  /* 0x00000001c600780c */ /* 0x000fe60003f26270 */
[----:B------:R-:W-:Y:S01]  /*7e10*/  FADD.FTZ R2, -R2, R102 ;  /* 0x0000006602027221 */ /* 0x000fe20000010100 */
[----:B------:R-:W-:Y:S03]  /*7e20*/  IADD3 R102, R170, R160, RZ ;  /* 0x000000a0aa667210 */ /* 0x000fe60007ffe0ff */
[----:B------:R-:W-:Y:S01]  /*7e30*/  FMUL.FTZ R2, R2, c[0x0][0x2d0] ;  /* 0x0000b40002027a20 */ /* 0x000fe20000410000 */
[----:B------:R-:W-:Y:S01]  /*7e40*/  IADD3 R140, R168, R102, RZ ;  /* 0x00000066a88c7210 */ /* 0x000fe20007ffe0ff */
[----:B--2---:R-:W-:Y:S01]  /*7e50*/  FMUL.FTZ R0, R100, c[0x0][0x2d0] ;  /* 0x0000b40064007a20 */ /* 0x004fe20000410000 */
[----:B------:R-:W1:Y:S03]  /*7e60*/  LDSM.16.MT88.4 R12, [R102] ;  /* 0x00000000660c783b */ /* 0x000e660000004200 */
[----:B------:R-:W2:Y:S01]  /*7e70*/  MUFU.EX2 R2, R2 ;  /* 0x0000000200027308 */ /* 0x000ea20000000800 */
[----:B------:R-:W-:Y:S04]  /*7e80*/  FSEL R142, R0, RZ, P0 ;  /* 0x000000ff008e7208 */ /* 0x000fe80000000000 */
[----:B------:R-:W4:Y:S01]  /*7e90*/  LDSM.16.MT88.4 R20, [R140] ;  /* 0x000000008c14783b */ /* 0x000f220000004200 */
[--C-:B------:R-:W-:Y:S02]  /*7ea0*/  FFMA.FTZ R0, R137, c[0x0][0x2d0], -R142.reuse ;  /* 0x0000b40089007a23 */ /* 0x100fe4000001088e */
[--C-:B------:R-:W-:Y:S01]  /*7eb0*/  FFMA.FTZ R3, R138, c[0x0][0x2d0], -R142.reuse ;  /* 0x0000b4008a037a23 */ /* 0x100fe2000001088e */
[----:B---3--:R-:W-:Y:S01]  /*7ec0*/  F2FP.BF16.PACK_AB R138, R196, R197 ;  /* 0x000000c5c48a723e */ /* 0x008fe200000010ff */
[----:B------:R3:W-:Y:S10]  /*7ed0*/  MUFU.EX2 R195, R0 ;  /* 0x0000000000c37308 */ /* 0x0007f40000000800 */
[----:B------:R-:W5:Y:S01]  /*7ee0*/  MUFU.EX2 R188, R3 ;  /* 0x0000000300bc7308 */ /* 0x000f620000000800 */
[C---:B--2---:R-:W-:Y:S02]  /*7ef0*/  FMUL.FTZ R4, R2.reuse, R104 ;  /* 0x0000006802047220 */ /* 0x044fe40000410000 */
[C---:B------:R-:W-:Y:S02]  /*7f00*/  FMUL.FTZ R5, R2.reuse, R105 ;  /* 0x0000006902057220 */ /* 0x040fe40000410000 */
[C---:B------:R-:W-:Y:S02]  /*7f10*/  FMUL.FTZ R8, R2.reuse, R108 ;  /* 0x0000006c02087220 */ /* 0x040fe40000410000 */
[C---:B------:R-:W-:Y:S02]  /*7f20*/  FMUL.FTZ R9, R2.reuse, R109 ;  /* 0x0000006d02097220 */ /* 0x040fe40000410000 */
[C---:B------:R-:W-:Y:S02]  /*7f30*/  FMUL.FTZ R17, R2.reuse, R117 ;  /* 0x0000007502117220 */ /* 0x040fe40000410000 */
[--C-:B---3--:R-:W-:Y:S02]  /*7f40*/  FFMA.FTZ R0, R7, c[0x0][0x2d0], -R142.reuse ;  /* 0x0000b40007007a23 */ /* 0x108fe4000001088e */
[C---:B------:R-:W-:Y:S02]  /*7f50*/  FMUL.FTZ R16, R2.reuse, R116 ;  /* 0x0000007402107220 */ /* 0x040fe40000410000 */
[----:B------:R2:W-:Y:S01]  /*7f60*/  MUFU.EX2 R194, R0 ;  /* 0x0000000000c27308 */ /* 0x0005e20000000800 */
[C---:B------:R-:W-:Y:S02]  /*7f70*/  FMUL.FTZ R24, R2.reuse, R124 ;  /* 0x0000007c02187220 */ /* 0x040fe40000410000 */
[C---:B------:R-:W-:Y:S02]  /*7f80*/  FMUL.FTZ R25, R2.reuse, R125 ;  /* 0x0000007d02197220 */ /* 0x040fe40000410000 */
[C---:B------:R-:W-:Y:S01]  /*7f90*/  FMUL.FTZ R32, R2.reuse, R132 ;  /* 0x0000008402207220 */ /* 0x040fe20000410000 */
[----:B-----5:R-:W-:Y:S01]  /*7fa0*/  F2FP.BF16.PACK_AB R137, R195, R188 ;  /* 0x000000bcc389723e */ /* 0x020fe200000010ff */
[----:B------:R-:W-:Y:S02]  /*7fb0*/  FFMA.FTZ R3, R11, c[0x0][0x2d0], -R142 ;  /* 0x0000b4000b037a23 */ /* 0x000fe4000001088e */
[C---:B------:R-:W-:Y:S02]  /*7fc0*/  FMUL.FTZ R33, R2.reuse, R133 ;  /* 0x0000008502217220 */ /* 0x040fe40000410000 */
[----:B------:R-:W3:Y:S01]  /*7fd0*/  MUFU.EX2 R193, R3 ;  /* 0x0000000300c17308 */ /* 0x000ee20000000800 */
[C---:B------:R-:W-:Y:S02]  /*7fe0*/  FMUL.FTZ R36, R2.reuse, R36 ;  /* 0x0000002402247220 */ /* 0x040fe40000410000 */
[C---:B------:R-:W-:Y:S02]  /*7ff0*/  FMUL.FTZ R37, R2.reuse, R37 ;  /* 0x0000002502257220 */ /* 0x040fe40000410000 */
[C---:B------:R-:W-:Y:S02]  /*8000*/  FMUL.FTZ R40, R2.reuse, R40 ;  /* 0x0000002802287220 */ /* 0x040fe40000410000 */
[C---:B------:R-:W-:Y:S02]  /*8010*/  FMUL.FTZ R41, R2.reuse, R41 ;  /* 0x0000002902297220 */ /* 0x040fe40000410000 */
[C---:B------:R-:W-:Y:S02]  /*8020*/  FMUL.FTZ R44, R2.reuse, R44 ;  /* 0x0000002c022c7220 */ /* 0x040fe40000410000 */
[----:B------:R-:W-:Y:S01]  /*8030*/  FMUL.FTZ R45, R2, R45 ;  /* 0x0000002d022d7220 */ /* 0x000fe20000410000 */
[----:B--2---:R-:W-:Y:S01]  /*8040*/  FSEL R0, R100, RZ, P0 ;  /* 0x000000ff64007208 */ /* 0x004fe20000000000 */
[C---:B------:R-:W-:Y:S02]  /*8050*/  FMUL.FTZ R48, R2.reuse, R48 ;  /* 0x0000003002307220 */ /* 0x040fe40000410000 */
[----:B------:R-:W-:Y:S02]  /*8060*/  FMUL.FTZ R49, R2, R49 ;  /* 0x0000003102317220 */ /* 0x000fe40000410000 */
[----:B------:R-:W-:Y:S02]  /*8070*/  FADD.FTZ R0, -R0, R103 ;  /* 0x0000006700007221 */ /* 0x000fe40000010100 */
[----:B------:R-:W-:Y:S02]  /*8080*/  FMUL.FTZ R52, R2, R52 ;  /* 0x0000003402347220 */ /* 0x000fe40000410000 */
[----:B------:R-:W-:Y:S01]  /*8090*/  FMUL.FTZ R0, R0, c[0x0][0x2d0] ;  /* 0x0000b40000007a20 */ /* 0x000fe20000410000 */
[----:B---3--:R-:W-:Y:S01]  /*80a0*/  F2FP.BF16.PACK_AB R139, R193, R194 ;  /* 0x000000c2c18b723e */ /* 0x008fe200000010ff */
[C---:B------:R-:W-:Y:S01]  /*80b0*/  FMUL.FTZ R53, R2.reuse, R53 ;  /* 0x0000003502357220 */ /* 0x040fe20000410000 */
[----:B------:R-:W-:Y:S01]  /*80c0*/  IADD3 R3, R171, R160, RZ ;  /* 0x000000a0ab037210 */ /* 0x000fe20007ffe0ff */
[C---:B------:R-:W-:Y:S02]  /*80d0*/  FMUL.FTZ R56, R2.reuse, R56 ;  /* 0x0000003802387220 */ /* 0x040fe40000410000 */
[----:B------:R-:W2:Y:S01]  /*80e0*/  MUFU.EX2 R0, R0 ;  /* 0x0000000000007308 */ /* 0x000ea20000000800 */
[----:B------:R-:W-:Y:S01]  /*80f0*/  FMUL.FTZ R57, R2, R57 ;  /* 0x0000003902397220 */ /* 0x000fe20000410000 */
[----:B------:R-:W-:Y:S01]  /*8100*/  IADD3 R103, R168, R3, RZ ;  /* 0x00000003a8677210 */ /* 0x000fe20007ffe0ff */
[----:B------:R-:W3:Y:S01]  /*8110*/  LDSM.16.MT88.4 R28, [R3] ;  /* 0x00000000031c783b */ /* 0x000ee20000004200 */
        /* <DEDUP_REMOVED lines=12> */
[----:B------:R-:W2:Y:S01]  /*81e0*/  LDSM.16.MT88.4 R104, [R103] ;  /* 0x000000006768783b */ /* 0x000ea20000004200 */
[C---:B------:R-:W-:Y:S02]  /*81f0*/  FMUL.FTZ R10, R0.reuse, R110 ;  /* 0x0000006e000a7220 */ /* 0x040fe40000410000 */
[C---:B------:R-:W-:Y:S02]  /*8200*/  FMUL.FTZ R11, R0.reuse, R111 ;  /* 0x0000006f000b7220 */ /* 0x040fe40000410000 */
[C---:B-1----:R-:W-:Y:S03]  /*8210*/  HMMA.16816.F32.BF16 R4, R136.reuse, R12, R4 ;  /* 0x0000000c8804723c */ /* 0x042fe60000041804 */
[----:B------:R-:W1:Y:S02]  /*8220*/  LDSM.16.MT88.4 R108, [R102+0x2000] ;  /* 0x00200000666c783b */ /* 0x000e640000004200 */
        /* <DEDUP_REMOVED lines=65> */
[C---:B-1----:R-:W-:Y:S04]  /*8640*/  HMMA.16816.F32.BF16 R52, R136.reuse, R108, R52 ;  /* 0x0000006c8834723c */ /* 0x042fe80000041834 */
[----:B------:R-:W-:Y:S02]  /*8650*/  FMUL.FTZ R87, R0, R87 ;  /* 0x0000005700577220 */ /* 0x000fe40000410000 */
[C---:B------:R-:W-:Y:S02]  /*8660*/  FMUL.FTZ R88, R2.reuse, R88 ;  /* 0x0000005802587220 */ /* 0x040fe40000410000 */
[C---:B------:R-:W-:Y:S01]  /*8670*/  HMMA.16816.F32.BF16 R56, R136.reuse, R110, R56 ;  /* 0x0000006e8838723c */ /* 0x040fe20000041838 */
[----:B------:R-:W1:Y:S03]  /*8680*/  LDSM.16.MT88.4 R108, [R102+0x4000] ;  /* 0x00400000666c783b */ /* 0x000e660000004200 */
[----:B------:R-:W-:Y:S02]  /*8690*/  FMUL.FTZ R89, R2, R89 ;  /* 0x0000005902597220 */ /* 0x000fe40000410000 */
[C---:B------:R-:W-:Y:S02]  /*86a0*/  FMUL.FTZ R90, R0.reuse, R90 ;  /* 0x0000005a005a7220 */ /* 0x040fe40000410000 */
[----:B------:R-:W-:Y:S04]  /*86b0*/  FMUL.FTZ R91, R0, R91 ;  /* 0x0000005b005b7220 */ /* 0x000fe80000410000 */
[--C-:B------:R-:W-:Y:S02]  /*86c0*/  FFMA.FTZ R112, R143, c[0x0][0x2d0], -R141.reuse ;  /* 0x0000b4008f707a23 */ /* 0x100fe4000001088d */
[C---:B------:R-:W-:Y:S02]  /*86d0*/  FMUL.FTZ R92, R2.reuse, R92 ;  /* 0x0000005c025c7220 */ /* 0x040fe40000410000 */
[----:B------:R3:W4:Y:S01]  /*86e0*/  MUFU.EX2 R180, R112 ;  /* 0x0000007000b47308 */ /* 0x0007220000000800 */
[----:B------:R-:W-:Y:S02]  /*86f0*/  FMUL.FTZ R93, R2, R93 ;  /* 0x0000005d025d7220 */ /* 0x000fe40000410000 */
[C---:B------:R-:W-:Y:S02]  /*8700*/  FMUL.FTZ R94, R0.reuse, R94 ;  /* 0x0000005e005e7220 */ /* 0x040fe40000410000 */
[----:B------:R-:W-:Y:S02]  /*8710*/  FMUL.FTZ R95, R0, R95 ;  /* 0x0000005f005f7220 */ /* 0x000fe40000410000 */
[C---:B------:R-:W-:Y:S01]  /*8720*/  FMUL.FTZ R96, R2.reuse, R96 ;  /* 0x0000006002607220 */ /* 0x040fe20000410000 */
[C---:B--2---:R-:W-:Y:S03]  /*8730*/  HMMA.16816.F32.BF16 R60, R136.reuse, R104, R60 ;  /* 0x00000068883c723c */ /* 0x044fe6000004183c */
[----:B------:R-:W-:Y:S02]  /*8740*/  FMUL.FTZ R97, R2, R97 ;  /* 0x0000006102617220 */ /* 0x000fe40000410000 */
[C---:B------:R-:W-:Y:S02]  /*8750*/  FMUL.FTZ R98, R0.reuse, R98 ;  /* 0x0000006200627220 */ /* 0x040fe40000410000 */
[----:B------:R-:W-:Y:S01]  /*8760*/  FMUL.FTZ R99, R0, R99 ;  /* 0x0000006300637220 */ /* 0x000fe20000410000 */
[C---:B------:R-:W-:Y:S01]  /*8770*/  HMMA.16816.F32.BF16 R64, R136.reuse, R106, R64 ;  /* 0x0000006a8840723c */ /* 0x040fe20000041840 */
[----:B------:R-:W2:Y:S03]  /*8780*/  LDSM.16.MT88.4 R104, [R140+0x4000] ;  /* 0x004000008c68783b */ /* 0x000ea60000004200 */
[--C-:B------:R-:W-:Y:S02]  /*8790*/  FFMA.FTZ R116, R151, c[0x0][0x2d0], -R141.reuse ;  /* 0x0000b40097747a23 */ /* 0x100fe4000001088d */
[----:B------:R-:W-:Y:S02]  /*87a0*/  FFMA.FTZ R2, R2, R203, R190 ;  /* 0x000000cb02027223 */ /* 0x000fe400000100be */
[C---:B-1----:R-:W-:Y:S04]  /*87b0*/  HMMA.16816.F32.BF16 R68, R136.reuse, R108, R68 ;  /* 0x0000006c8844723c */ /* 0x042fe80000041844 */
[----:B---3--:R-:W-:Y:S02]  /*87c0*/  FFMA.FTZ R112, R153, c[0x0][0x2d0], -R142 ;  /* 0x0000b40099707a23 */ /* 0x008fe4000001088e */
[----:B------:R1:W-:Y:S01]  /*87d0*/  MUFU.EX2 R153, R116 ;  /* 0x0000007400997308 */ /* 0x0003e20000000800 */
[----:B------:R-:W-:Y:S01]  /*87e0*/  FFMA.FTZ R0, R0, R202, R188 ;  /* 0x000000ca00007223 */ /* 0x000fe200000100bc */
[C---:B------:R-:W-:Y:S01]  /*87f0*/  HMMA.16816.F32.BF16 R72, R136.reuse, R110, R72 ;  /* 0x0000006e8848723c */ /* 0x040fe20000041848 */
[----:B------:R-:W3:Y:S03]  /*8800*/  LDSM.16.MT88.4 R108, [R3+0x4000] ;  /* 0x00400000036c783b */ /* 0x000ee60000004200 */
[----:B------:R-:W-:Y:S02]  /*8810*/  FADD.FTZ R2, R189, R2 ;  /* 0x00000002bd027221 */ /* 0x000fe40000010000 */
[----:B------:R-:W-:Y:S02]  /*8820*/  FADD.FTZ R0, R195, R0 ;  /* 0x00000000c3007221 */ /* 0x000fe40000010000 */
[----:B------:R5:W5:Y:S01]  /*8830*/  MUFU.EX2 R178, R112 ;  /* 0x0000007000b27308 */ /* 0x000b620000000800 */
[----:B------:R-:W-:Y:S03]  /*8840*/  FADD.FTZ R2, R197, R2 ;  /* 0x00000002c5027221 */ /* 0x000fe60000010000 */
[----:B------:R-:W-:Y:S02]  /*8850*/  FADD.FTZ R0, R194, R0 ;  /* 0x00000000c2007221 */ /* 0x000fe40000010000 */
[----:B------:R-:W-:Y:S02]  /*8860*/  FADD.FTZ R2, R196, R2 ;  /* 0x00000002c4027221 */ /* 0x000fe40000010000 */
[----:B------:R-:W-:Y:S02]  /*8870*/  FADD.FTZ R0, R193, R0 ;  /* 0x00000000c1007221 */ /* 0x000fe40000010000 */
[----:B----4-:R-:W-:Y:S02]  /*8880*/  FADD.FTZ R2, R180, R2 ;  /* 0x00000002b4027221 */ /* 0x010fe40000010000 */
[--C-:B-1----:R-:W-:Y:S02]  /*8890*/  FFMA.FTZ R116, R147, c[0x0][0x2d0], -R142.reuse ;  /* 0x0000b40093747a23 */ /* 0x102fe4000001088e */
[----:B------:R-:W-:Y:S01]  /*88a0*/  MUFU.EX2 R147, R120 ;  /* 0x0000007800937308 */ /* 0x000fe20000000800 */
[C---:B--2---:R-:W-:Y:S07]  /*88b0*/  HMMA.16816.F32.BF16 R76, R136.reuse, R104, R76 ;  /* 0x00000068884c723c */ /* 0x044fee000004184c */
[--C-:B------:R-:W-:Y:S01]  /*88c0*/  FFMA.FTZ R104, R152, c[0x0][0x2d0], -R141.reuse ;  /* 0x0000b40098687a23 */ /* 0x100fe2000001088d */
[C---:B------:R-:W-:Y:S01]  /*88d0*/  HMMA.16816.F32.BF16 R80, R136.reuse, R106, R80 ;  /* 0x0000006a8850723c */ /* 0x040fe20000041850 */
[----:B------:R1:W-:Y:S03]  /*88e0*/  MUFU.EX2 R151, R116 ;  /* 0x0000007400977308 */ /* 0x0003e60000000800 */
[----:B-----5:R-:W-:Y:S02]  /*88f0*/  FFMA.FTZ R112, R154, c[0x0][0x2d0], -R142 ;  /* 0x0000b4009a707a23 */ /* 0x020fe4000001088e */
[----:B------:R-:W-:Y:S02]  /*8900*/  FADD.FTZ R0, R178, R0 ;  /* 0x00000000b2007221 */ /* 0x000fe40000010000 */
[C---:B---3--:R-:W-:Y:S03]  /*8910*/  HMMA.16816.F32.BF16 R84, R136.reuse, R108, R84 ;  /* 0x0000006c8854723c */ /* 0x048fe60000041854 */
[----:B------:R2:W3:Y:S04]  /*8920*/  MUFU.EX2 R179, R104 ;  /* 0x0000006800b37308 */ /* 0x0004e80000000800 */
[--C-:B------:R-:W-:Y:S01]  /*8930*/  FFMA.FTZ R108, R148, c[0x0][0x2d0], -R141.reuse ;  /* 0x0000b400946c7a23 */ /* 0x100fe2000001088d */
[C---:B------:R-:W-:Y:S05]  /*8940*/  HMMA.16816.F32.BF16 R88, R136.reuse, R110, R88 ;  /* 0x0000006e8858723c */ /* 0x040fea0000041858 */
[----:B------:R4:W5:Y:S01]  /*8950*/  MUFU.EX2 R175, R108 ;  /* 0x0000006c00af7308 */ /* 0x0009620000000800 */
[----:B-1----:R-:W-:Y:S09]  /*8960*/  FFMA.FTZ R116, R144, c[0x0][0x2d0], -R142 ;  /* 0x0000b40090747a23 */ /* 0x002ff2000001088e */
[----:B------:R1:W1:Y:S01]  /*8970*/  MUFU.EX2 R176, R112 ;  /* 0x0000007000b07308 */ /* 0x0002620000000800 */
[----:B--2---:R-:W2:Y:S01]  /*8980*/  LDSM.16.MT88.4 R104, [R103+0x4000] ;  /* 0x004000006768783b */ /* 0x004ea20000004200 */
[----:B---3--:R-:W-:Y:S08]  /*8990*/  FADD.FTZ R2, R179, R2 ;  /* 0x00000002b3027221 */ /* 0x008ff00000010000 */
[----:B------:R3:W-:Y:S01]  /*89a0*/  MUFU.EX2 R152, R116 ;  /* 0x0000007400987308 */ /* 0x0007e20000000800 */
[--C-:B----4-:R-:W-:Y:S02]  /*89b0*/  FFMA.FTZ R108, R149, c[0x0][0x2d0], -R141.reuse ;  /* 0x0000b400956c7a23 */ /* 0x110fe4000001088d */
[----:B-----5:R-:W-:Y:S07]  /*89c0*/  FADD.FTZ R2, R175, R2 ;  /* 0x00000002af027221 */ /* 0x020fee0000010000 */
[----:B------:R4:W5:Y:S01]  /*89d0*/  MUFU.EX2 R174, R108 ;  /* 0x0000006c00ae7308 */ /* 0x0009620000000800 */
[----:B-1----:R-:W-:Y:S01]  /*89e0*/  LDSM.16.MT88.4 R112, [R140+0x800] ;  /* 0x000800008c70783b */ /* 0x002fe20000004200 */
[----:B------:R-:W-:Y:S02]  /*89f0*/  FADD.FTZ R0, R176, R0 ;  /* 0x00000000b0007221 */ /* 0x000fe40000010000 */
[--C-:B---3--:R-:W-:Y:S06]  /*8a00*/  FFMA.FTZ R116, R158, c[0x0][0x2d0], -R141.reuse ;  /* 0x0000b4009e747a23 */ /* 0x108fec000001088d */
[----:B------:R1:W-:Y:S01]  /*8a10*/  MUFU.EX2 R154, R116 ;  /* 0x00000074009a7308 */ /* 0x0003e20000000800 */
[C---:B--2---:R-:W-:Y:S01]  /*8a20*/  HMMA.16816.F32.BF16 R92, R136.reuse, R104, R92 ;  /* 0x00000068885c723c */ /* 0x044fe2000004185c */
[----:B----4-:R-:W2:Y:S02]  /*8a30*/  LDSM.16.MT88.4 R108, [R102+0x800] ;  /* 0x00080000666c783b */ /* 0x010ea40000004200 */
[----:B-----5:R-:W-:Y:S04]  /*8a40*/  FADD.FTZ R2, R174, R2 ;  /* 0x00000002ae027221 */ /* 0x020fe80000010000 */
[--C-:B------:R-:W-:Y:S01]  /*8a50*/  FFMA.FTZ R104, R155, c[0x0][0x2d0], -R142.reuse ;  /* 0x0000b4009b687a23 */ /* 0x100fe2000001088e */
[----:B------:R-:W-:Y:S03]  /*8a60*/  HMMA.16816.F32.BF16 R96, R136, R106, R96 ;  /* 0x0000006a8860723c */ /* 0x000fe60000041860 */
[----:B------:R3:W4:Y:S01]  /*8a70*/  MUFU.EX2 R160, R104 ;  /* 0x0000006800a07308 */ /* 0x0007220000000800 */
[----:B------:R-:W-:Y:S03]  /*8a80*/  F2FP.BF16.PACK_AB R105, R176, R178 ;  /* 0x000000b2b069723e */ /* 0x000fe600000010ff */
[----:B------:R-:W-:Y:S01]  /*8a90*/  F2FP.BF16.PACK_AB R106, R174, R175 ;  /* 0x000000afae6a723e */ /* 0x000fe200000010ff */
[--C-:B-1----:R-:W-:Y:S05]  /*8aa0*/  FFMA.FTZ R116, R150, c[0x0][0x2d0], -R141.reuse ;  /* 0x0000b40096747a23 */ /* 0x102fea000001088d */
[----:B------:R1:W-:Y:S01]  /*8ab0*/  MUFU.EX2 R155, R116 ;  /* 0x00000074009b7308 */ /* 0x0003e20000000800 */
[----:B---3--:R-:W-:Y:S02]  /*8ac0*/  FFMA.FTZ R104, R156, c[0x0][0x2d0], -R142 ;  /* 0x0000b4009c687a23 */ /* 0x008fe4000001088e */
[----:B----4-:R-:W-:Y:S07]  /*8ad0*/  FADD.FTZ R0, R160, R0 ;  /* 0x00000000a0007221 */ /* 0x010fee0000010000 */
[----:B------:R3:W4:Y:S01]  /*8ae0*/  MUFU.EX2 R159, R104 ;  /* 0x00000068009f7308 */ /* 0x0007220000000800 */
[--C-:B-1----:R-:W-:Y:S09]  /*8af0*/  FFMA.FTZ R116, R186, c[0x0][0x2d0], -R141.reuse ;  /* 0x0000b400ba747a23 */ /* 0x102ff2000001088d */
[----:B------:R1:W5:Y:S01]  /*8b00*/  MUFU.EX2 R144, R116 ;  /* 0x0000007400907308 */ /* 0x0003620000000800 */
[----:B---3--:R-:W-:Y:S01]  /*8b10*/  F2FP.BF16.PACK_AB R104, R179, R180 ;  /* 0x000000b4b368723e */ /* 0x008fe200000010ff */
[C---:B----4-:R-:W-:Y:S01]  /*8b20*/  FADD.FTZ R0, R159.reuse, R0 ;  /* 0x000000009f007221 */ /* 0x050fe20000010000 */
[----:B------:R-:W-:Y:S03]  /*8b30*/  F2FP.BF16.PACK_AB R107, R159, R160 ;  /* 0x000000a09f6b723e */ /* 0x000fe600000010ff */
[----:B------:R-:W-:Y:S04]  /*8b40*/  FADD.FTZ R0, R151, R0 ;  /* 0x0000000097007221 */ /* 0x000fe80000010000 */
[C---:B--2---:R-:W-:Y:S01]  /*8b50*/  HMMA.16816.F32.BF16 R4, R104.reuse, R108, R4 ;  /* 0x0000006c6804723c */ /* 0x044fe20000041804 */
[----:B-1----:R-:W-:Y:S04]  /*8b60*/  LDSM.16.MT88.4 R116, [R103+0x5000] ;  /* 0x005000006774783b */ /* 0x002fe80000004200 */
[----:B-----5:R-:W-:Y:S01]  /*8b70*/  F2FP.BF16.PACK_AB R136, R147, R144 ;  /* 0x000000909388723e */ /* 0x020fe200000010ff */
[----:B------:R-:W-:Y:S02]  /*8b80*/  FADD.FTZ R0, R152, R0 ;  /* 0x0000000098007221 */ /* 0x000fe40000010000 */
        /* <DEDUP_REMOVED lines=29> */
[----:B------:R2:W-:Y:S03]  /*8d60*/  MUFU.EX2 R146, R121 ;  /* 0x0000007900927308 */ /* 0x0005e60000000800 */
[----:B------:R-:W-:Y:S07]  /*8d70*/  FFMA.FTZ R141, R181, c[0x0][0x2d0], -R141 ;  /* 0x0000b400b58d7a23 */ /* 0x000fee000001088d */
[----:B------:R3:W4:Y:S10]  /*8d80*/  MUFU.EX2 R156, R112 ;  /* 0x00000070009c7308 */ /* 0x0007340000000800 */
[----:B------:R-:W5:Y:S01]  /*8d90*/  MUFU.EX2 R148, R141 ;  /* 0x0000008d00947308 */ /* 0x000f620000000800 */
[C---:B-1----:R-:W-:Y:S01]  /*8da0*/  HMMA.16816.F32.BF16 R84, R104.reuse, R108, R84 ;  /* 0x0000006c6854723c */ /* 0x042fe20000041854 */
[----:B--2---:R-:W-:Y:S06]  /*8db0*/  LDSM.16.MT88.4 R120, [R140+0x1800] ;  /* 0x001800008c78783b */ /* 0x004fec0000004200 */
[----:B------:R-:W-:Y:S01]  /*8dc0*/  FFMA.FTZ R108, R145, c[0x0][0x2d0], -R142 ;  /* 0x0000b400916c7a23 */ /* 0x000fe2000001088e */
[C---:B------:R-:W-:Y:S01]  /*8dd0*/  HMMA.16816.F32.BF16 R88, R104.reuse, R110, R88 ;  /* 0x0000006e6858723c */ /* 0x040fe20000041858 */
[----:B---3--:R-:W1:Y:S02]  /*8de0*/  LDSM.16.MT88.4 R112, [R103+0x4800] ;  /* 0x004800006770783b */ /* 0x008e640000004200 */
[----:B------:R2:W3:Y:S01]  /*8df0*/  MUFU.EX2 R150, R108 ;  /* 0x0000006c00967308 */ /* 0x0004e20000000800 */
[----:B----4-:R-:W-:Y:S04]  /*8e00*/  FADD.FTZ R2, R156, R2 ;  /* 0x000000029c027221 */ /* 0x010fe80000010000 */
[----:B------:R-:W-:Y:S01]  /*8e10*/  FADD.FTZ R2, R153, R2 ;  /* 0x0000000299027221 */ /* 0x000fe20000010000 */
[----:B-----5:R-:W-:Y:S03]  /*8e20*/  F2FP.BF16.PACK_AB R138, R148, R146 ;  /* 0x00000092948a723e */ /* 0x020fe600000010ff */
[----:B------:R-:W-:Y:S04]  /*8e30*/  FADD.FTZ R2, R154, R2 ;  /* 0x000000029a027221 */ /* 0x000fe80000010000 */
[----:B------:R-:W-:Y:S01]  /*8e40*/  FADD.FTZ R2, R155, R2 ;  /* 0x000000029b027221 */ /* 0x000fe20000010000 */
[----:B--2---:R-:W2:Y:S01]  /*8e50*/  LDSM.16.MT88.4 R108, [R102+0x1000] ;  /* 0x00100000666c783b */ /* 0x004ea20000004200 */
[----:B---3--:R-:W-:Y:S01]  /*8e60*/  FADD.FTZ R0, R150, R0 ;  /* 0x0000000096007221 */ /* 0x008fe20000010000 */
        /* <DEDUP_REMOVED lines=41> */
[C---:B------:R-:W-:Y:S08]  /*9100*/  HMMA.16816.F32.BF16 R88, R104.reuse, R110, R88 ;  /* 0x0000006e6858723c */ /* 0x040ff00000041858 */
[C---:B------:R-:W-:Y:S04]  /*9110*/  HMMA.16816.F32.BF16 R92, R104.reuse, R116, R92 ;  /* 0x00000074685c723c */ /* 0x040fe8000004185c */
[--C-:B-1----:R-:W-:Y:S04]  /*9120*/  FFMA.FTZ R112, R183, c[0x0][0x2d0], -R142.reuse ;  /* 0x0000b400b7707a23 */ /* 0x102fe8000001088e */
[----:B------:R-:W-:Y:S01]  /*9130*/  HMMA.16816.F32.BF16 R96, R104, R118, R96 ;  /* 0x000000766860723c */ /* 0x000fe20000041860 */
[----:B------:R1:W2:Y:S03]  /*9140*/  MUFU.EX2 R145, R112 ;  /* 0x0000007000917308 */ /* 0x0002a60000000800 */
[--C-:B-1----:R-:W-:Y:S01]  /*9150*/  FFMA.FTZ R112, R187, c[0x0][0x2d0], -R142.reuse ;  /* 0x0000b400bb707a23 */ /* 0x102fe2000001088e */
[----:B--2---:R-:W-:Y:S01]  /*9160*/  F2FP.BF16.PACK_AB R137, R145, R143 ;  /* 0x0000008f9189723e */ /* 0x004fe200000010ff */
[----:B------:R-:W-:Y:S05]  /*9170*/  FFMA.FTZ R142, R191, c[0x0][0x2d0], -R142 ;  /* 0x0000b400bf8e7a23 */ /* 0x000fea000001088e */
        /* <DEDUP_REMOVED lines=88> */
.L_x_5913:
        /* <DEDUP_REMOVED lines=22> */
.L_x_5914:
        /* <DEDUP_REMOVED lines=21> */
.L_x_5817:
[----:B------:R-:W-:Y:S05]  /*99b0*/  BSYNC B0 ;  /* 0x0000000000007941 */ /* 0x000fea0003800000 */
.L_x_5816:
        /* <DEDUP_REMOVED lines=9> */
.L_x_5811:
[----:B------:R-:W-:Y:S01]  /*9a50*/  ISETP.GE.AND P0, PT, R172, R204, PT ;  /* 0x000000ccac00720c */ /* 0x000fe20003f06270 */
[----:B------:R-:W-:Y:S01]  /*9a60*/  IMAD.MOV.U32 R182, RZ, RZ, 0x1f ;  /* 0x0000001fffb67424 */ /* 0x000fe200078e00ff */
[----:B------:R-:W-:-:S11]  /*9a70*/  MOV R181, 0xffffffff ;  /* 0xffffffff00b57802 */ /* 0x000fd60000000f00 */
[----:B------:R-:W-:Y:S05]  /*9a80*/  @!P0 BRA `(.L_x_5821) ;  /* 0x00002ea000008947 */ /* 0x000fea0003800000 */
[----:B------:R-:W-:Y:S02]  /*9a90*/  MOV R102, R100 ;  /* 0x0000006400667202 */ /* 0x000fe40000000f00 */
[----:B------:R-:W-:Y:S02]  /*9aa0*/  MOV R0, R101 ;  /* 0x0000006500007202 */ /* 0x000fe40000000f00 */
.L_x_5831:
        /* <DEDUP_REMOVED lines=43> */
.L_x_5915:
        /* <DEDUP_REMOVED lines=22> */
.L_x_5916:
        /* <DEDUP_REMOVED lines=21> */
.L_x_5823:
[----:B------:R-:W-:Y:S05]  /*a010*/  BSYNC B0 ;  /* 0x0000000000007941 */ /* 0x000fea0003800000 */
.L_x_5822:
        /* <DEDUP_REMOVED lines=39> */
[----:B------:R-:W2:Y:S07]  /*a290*/  LDSM.16.M88.4 R136, [R156+0x800] ;  /* 0x000800009c88783b */ /* 0x000eae0000000200 */
        /* <DEDUP_REMOVED lines=149> */
.L_x_5917:
        /* <DEDUP_REMOVED lines=21> */
[--C-:B-1----:R-:W-:Y:S02]  /*ad40*/  FFMA.FTZ R100, R9, c[0x0][0x2d0], -R3.reuse ;  /* 0x0000b40009647a23 */ /* 0x102fe40000010803 */
        /* <DEDUP_REMOVED lines=81> */
[----:B------:R-:W-:Y:S02]  /*b260*/  FFMA.FTZ R159, R31, c[0x0][0x2d0], -R3 ;  /* 0x0000b4001f9f7a23 */ /* 0x000fe40000010803 */
[----:B------:R-:W-:Y:S02]  /*b270*/  FADD.FTZ R3, R12, R4 ;  /* 0x000000040c037221 */ /* 0x000fe40000010000 */
[C---:B------:R-:W-:Y:S01]  /*b280*/  FMUL.FTZ R4, R2.reuse, R104 ;  /* 0x0000006802047220 */ /* 0x040fe20000410000 */
[----:B------:R3:W-:Y:S01]  /*b290*/  MUFU.EX2 R124, R10 ;  /* 0x0000000a007c7308 */ /* 0x0007e20000000800 */
[----:B------:R-:W-:Y:S02]  /*b2a0*/  FADD.FTZ R3, R5, R3 ;  /* 0x0000000305037221 */ /* 0x000fe40000010000 */
        /* <DEDUP_REMOVED lines=9> */
[----:B------:R-:W-:Y:S01]  /*b340*/  FMUL.FTZ R97, R2, R97 ;  /* 0x0000006102617220 */ /* 0x000fe20000410000 */
[----:B------:R-:W-:Y:S01]  /*b350*/  IADD3 R2, R170, R160, RZ ;  /* 0x000000a0aa027210 */ /* 0x000fe20007ffe0ff */
[----:B-1----:R-:W-:Y:S01]  /*b360*/  FFMA.FTZ R6, R0, R202, R14 ;  /* 0x000000ca00067223 */ /* 0x002fe2000001000e */
[----:B------:R-:W-:Y:S01]  /*b370*/  MUFU.EX2 R109, R149 ;  /* 0x00000095006d7308 */ /* 0x000fe20000000800 */
[----:B------:R-:W-:Y:S01]  /*b380*/  FADD.FTZ R3, R137, R3 ;  /* 0x0000000389037221 */ /* 0x000fe20000010000 */
[----:B------:R-:W-:Y:S01]  /*b390*/  IADD3 R102, R168, R2, RZ ;  /* 0x00000002a8667210 */ /* 0x000fe20007ffe0ff */
[----:B------:R-:W1:Y:S01]  /*b3a0*/  LDSM.16.MT88.4 R140, [R2] ;  /* 0x00000000028c783b */ /* 0x000e620000004200 */
[C---:B--2---:R-:W-:Y:S01]  /*b3b0*/  FADD.FTZ R120, R7.reuse, R6 ;  /* 0x0000000607787221 */ /* 0x044fe20000010000 */
[----:B------:R-:W-:Y:S01]  /*b3c0*/  F2FP.BF16.PACK_AB R137, R7, R14 ;  /* 0x0000000e0789723e */ /* 0x000fe200000010ff */
[C---:B------:R-:W-:Y:S02]  /*b3d0*/  FMUL.FTZ R6, R0.reuse, R106 ;  /* 0x0000006a00067220 */ /* 0x040fe40000410000 */
[C---:B------:R-:W-:Y:S02]  /*b3e0*/  FMUL.FTZ R7, R0.reuse, R107 ;  /* 0x0000006b00077220 */ /* 0x040fe40000410000 */
[C---:B---3--:R-:W-:Y:S01]  /*b3f0*/  FMUL.FTZ R10, R0.reuse, R110 ;  /* 0x0000006e000a7220 */ /* 0x048fe20000410000 */
[----:B------:R-:W2:Y:S01]  /*b400*/  LDSM.16.MT88.4 R104, [R102] ;  /* 0x000000006668783b */ /* 0x000ea20000004200 */
[----:B----4-:R-:W-:Y:S01]  /*b410*/  F2FP.BF16.PACK_AB R139, R125, R124 ;  /* 0x0000007c7d8b723e */ /* 0x010fe200000010ff */
[C---:B------:R-:W-:Y:S01]  /*b420*/  FMUL.FTZ R14, R0.reuse, R114 ;  /* 0x00000072000e7220 */ /* 0x040fe20000410000 */
[----:B------:R-:W-:Y:S01]  /*b430*/  MUFU.EX2 R110, R148 ;  /* 0x00000094006e7308 */ /* 0x000fe20000000800 */
[C---:B------:R-:W-:Y:S02]  /*b440*/  FMUL.FTZ R15, R0.reuse, R115 ;  /* 0x00000073000f7220 */ /* 0x040fe40000410000 */
[C---:B------:R-:W-:Y:S02]  /*b450*/  FMUL.FTZ R26, R0.reuse, R126 ;  /* 0x0000007e001a7220 */ /* 0x040fe40000410000 */
[C---:B------:R-:W-:Y:S02]  /*b460*/  FMUL.FTZ R27, R0.reuse, R127 ;  /* 0x0000007f001b7220 */ /* 0x040fe40000410000 */
[C---:B------:R-:W-:Y:S02]  /*b470*/  FMUL.FTZ R34, R0.reuse, R134 ;  /* 0x0000008600227220 */ /* 0x040fe40000410000 */
[----:B------:R-:W-:Y:S01]  /*b480*/  FMUL.FTZ R35, R0, R135 ;  /* 0x0000008700237220 */ /* 0x000fe20000410000 */
        /* <DEDUP_REMOVED lines=11> */
[C---:B-1----:R-:W-:Y:S02]  /*b540*/  HMMA.16816.F32.BF16 R4, R136.reuse, R140, R4 ;  /* 0x0000008c8804723c */ /* 0x042fe40000041804 */
[----:B------:R-:W-:Y:S03]  /*b550*/  MUFU.EX2 R118, R179 ;  /* 0x000000b300767308 */ /* 0x000fe60000000800 */
[C---:B------:R-:W-:Y:S02]  /*b560*/  FMUL.FTZ R39, R0.reuse, R39 ;  /* 0x0000002700277220 */ /* 0x040fe40000410000 */
[C---:B------:R-:W-:Y:S01]  /*b570*/  FMUL.FTZ R42, R0.reuse, R42 ;  /* 0x0000002a002a7220 */ /* 0x040fe20000410000 */
[C---:B------:R-:W-:Y:S04]  /*b580*/  HMMA.16816.F32.BF16 R8, R136.reuse, R142, R8 ;  /* 0x0000008e8808723c */ /* 0x040fe80000041808 */
[----:B------:R-:W-:Y:S01]  /*b590*/  MUFU.EX2 R123, R144 ;  /* 0x00000090007b7308 */ /* 0x000fe20000000800 */
[C---:B------:R-:W-:Y:S02]  /*b5a0*/  FMUL.FTZ R43, R0.reuse, R43 ;  /* 0x0000002b002b7220 */ /* 0x040fe40000410000 */
[C---:B------:R-:W-:Y:S01]  /*b5b0*/  FMUL.FTZ R46, R0.reuse, R46 ;  /* 0x0000002e002e7220 */ /* 0x040fe20000410000 */
[C---:B--2---:R-:W-:Y:S04]  /*b5c0*/  HMMA.16816.F32.BF16 R12, R136.reuse, R104, R12 ;  /* 0x00000068880c723c */ /* 0x044fe8000004180c */
[C---:B------:R-:W-:Y:S02]  /*b5d0*/  FMUL.FTZ R47, R0.reuse, R47 ;  /* 0x0000002f002f7220 */ /* 0x040fe40000410000 */
[----:B------:R-:W-:Y:S01]  /*b5e0*/  MUFU.EX2 R122, R146 ;  /* 0x00000092007a7308 */ /* 0x000fe20000000800 */
[C---:B------:R-:W-:Y:S01]  /*b5f0*/  FMUL.FTZ R50, R0.reuse, R50 ;  /* 0x0000003200327220 */ /* 0x040fe20000410000 */
[C---:B------:R-:W-:Y:S04]  /*b600*/  HMMA.16816.F32.BF16 R16, R136.reuse, R106, R16 ;  /* 0x0000006a8810723c */ /* 0x040fe80000041810 */
[C---:B------:R-:W-:Y:S02]  /*b610*/  FMUL.FTZ R51, R0.reuse, R51 ;  /* 0x0000003300337220 */ /* 0x040fe40000410000 */
[C---:B------:R-:W-:Y:S02]  /*b620*/  FMUL.FTZ R54, R0.reuse, R54 ;  /* 0x0000003600367220 */ /* 0x040fe40000410000 */
[----:B------:R-:W1:Y:S01]  /*b630*/  MUFU.EX2 R148, R147 ;  /* 0x0000009300947308 */ /* 0x000e620000000800 */
        /* <DEDUP_REMOVED lines=37> */
[----:B------:R-:W-:Y:S01]  /*b890*/  LDSM.16.MT88.4 R132, [R3+0x1800] ;  /* 0x001800000384783b */ /* 0x000fe20000004200 */
[----:B------:R-:W-:Y:S01]  /*b8a0*/  F2FP.BF16.PACK_AB R109, R123, R121 ;  /* 0x000000797b6d723e */ /* 0x000fe200000010ff */
[----:B------:R-:W-:Y:S07]  /*b8b0*/  FADD.FTZ R103, R113, R103 ;  /* 0x0000006771677221 */ /* 0x000fee0000010000 */
[----:B------:R-:W3:Y:S10]  /*b8c0*/  MUFU.EX2 R142, R159 ;  /* 0x0000009f008e7308 */ /* 0x000ef40000000800 */
[----:B------:R-:W-:Y:S01]  /*b8d0*/  MUFU.EX2 R141, R175 ;  /* 0x000000af008d7308 */ /* 0x000fe20000000800 */
[----:B--2---:R-:W-:Y:S04]  /*b8e0*/  FADD.FTZ R103, R112, R103 ;  /* 0x0000006770677221 */ /* 0x004fe80000010000 */
[----:B------:R-:W-:Y:S05]  /*b8f0*/  FADD.FTZ R103, R117, R103 ;  /* 0x0000006775677221 */ /* 0x000fea0000010000 */
[----:B------:R-:W2:Y:S01]  /*b900*/  MUFU.EX2 R140, R180 ;  /* 0x000000b4008c7308 */ /* 0x000ea20000000800 */
        /* <DEDUP_REMOVED lines=33> */
[----:B--2---:R-:W-:Y:S01]  /*bb20*/  F2FP.BF16.PACK_AB R139, R140, R141 ;  /* 0x0000008d8c8b723e */ /* 0x004fe200000010ff */
        /* <DEDUP_REMOVED lines=171> */
.L_x_5918:
        /* <DEDUP_REMOVED lines=21> */
.L_x_5919:
        /* <DEDUP_REMOVED lines=21> */
.L_x_5828:
[----:B------:R-:W-:Y:S05]  /*c880*/  BSYNC B0 ;  /* 0x0000000000007941 */ /* 0x000fea0003800000 */
.L_x_5827:
        /* <DEDUP_REMOVED lines=10> */
.L_x_5821:
[----:B------:R-:W-:Y:S05]  /*c930*/  BRA.DIV ~URZ, `(.L_x_5832) ;  /* 0x000069827f007947 */ /* 0x000fea000b800000 */
[----:B------:R1:W2:Y:S02]  /*c940*/  SHFL.BFLY PT, R0, R203, 0x2, 0x1f ;  /* 0x0c401f00cb007f89 */ /* 0x0002a400000e0000 */
.L_x_5920:
[----:B--2---:R-:W-:Y:S01]  /*c950*/  FADD.FTZ R0, R0, R203 ;  /* 0x000000cb00007221 */ /* 0x004fe20000010000 */
[----:B------:R-:W-:Y:S05]  /*c960*/  BRA.DIV ~URZ, `(.L_x_5833) ;  /* 0x000069b27f007947 */ /* 0x000fea000b800000 */
[----:B------:R-:W2:Y:S04]  /*c970*/  SHFL.BFLY PT, R2, R202, 0x2, 0x1f ;  /* 0x0c401f00ca027f89 */ /* 0x000ea800000e0000 */
[----:B------:R-:W3:Y:S01]  /*c980*/  SHFL.BFLY PT, R5, R0, 0x1, 0x1f ;  /* 0x0c201f0000057f89 */ /* 0x000ee200000e0000 */
[----:B--2---:R-:W-:-:S02]  /*c990*/  FADD.FTZ R4, R2, R202 ;  /* 0x000000ca02047221 */ /* 0x004fc40000010000 */
[----:B---3--:R-:W-:-:S03]  /*c9a0*/  FADD.FTZ R0, R0, R5 ;  /* 0x0000000500007221 */ /* 0x008fc60000010000 */
[----:B------:R2:W3:Y:S04]  /*c9b0*/  SHFL.BFLY PT, R3, R4, 0x1, 0x1f ;  /* 0x0c201f0004037f89 */ /* 0x0004e800000e0000 */
.L_x_5921:
        /* <DEDUP_REMOVED lines=117> */
.L_x_5786:
        /* <DEDUP_REMOVED lines=17> */
.L_x_5835:
[----:B------:R-:W-:Y:S05]  /*d220*/  BSYNC B0 ;  /* 0x0000000000007941 */ /* 0x000fea0003800000 */
.L_x_5834:
        /* <DEDUP_REMOVED lines=127> */
.L_x_5838:
        /* <DEDUP_REMOVED lines=113> */
.L_x_5922:
[----:B------:R-:W-:Y:S05]  /*e130*/  BRA.DIV ~URZ, `(.L_x_5841) ;  /* 0x000053527f007947 */ /* 0x000fea000b800000 */
[----:B------:R4:W2:Y:S02]  /*e140*/  SHFL.IDX PT, R0, R11, RZ, 0x181f ;  /* 0x00181fff0b007589 */ /* 0x0008a400000e0000 */
.L_x_5923:
        /* <DEDUP_REMOVED lines=19> */
.L_x_5843:
[----:B------:R-:W-:Y:S05]  /*e280*/  BSYNC B0 ;  /* 0x0000000000007941 */ /* 0x000fea0003800000 */
.L_x_5842:
[----:B------:R-:W-:Y:S05]  /*e290*/  BRA.DIV ~URZ, `(.L_x_5844) ;  /* 0x000052627f007947 */ /* 0x000fea000b800000 */
[----:B---3--:R3:W4:Y:S04]  /*e2a0*/  SHFL.IDX PT, R8, R9, 0x1, 0x181f ;  /* 0x00381f0009087f89 */ /* 0x00872800000e0000 */
[----:B--2---:R3:W2:Y:S02]  /*e2b0*/  SHFL.IDX PT, R0, R11, 0x1, 0x181f ;  /* 0x00381f000b007f89 */ /* 0x0046a400000e0000 */
.L_x_5924:
        /* <DEDUP_REMOVED lines=19> */
.L_x_5846:
[----:B------:R-:W-:Y:S05]  /*e3f0*/  BSYNC B0 ;  /* 0x0000000000007941 */ /* 0x000fea0003800000 */
.L_x_5845:
[----:B------:R-:W-:Y:S05]  /*e400*/  BRA.DIV ~URZ, `(.L_x_5847) ;  /* 0x000051c27f007947 */ /* 0x000fea000b800000 */
[----:B----4-:R4:W3:Y:S02]  /*e410*/  SHFL.IDX PT, R8, R9, 0x2, 0x181f ;  /* 0x00581f0009087f89 */ /* 0x0108e400000e0000 */
.L_x_5925:
[----:B------:R-:W-:Y:S05]  /*e420*/  BRA.DIV ~URZ, `(.L_x_5848) ;  /* 0x000052127f007947 */ /* 0x000fea000b800000 */
[----:B--2---:R2:W4:Y:S02]  /*e430*/  SHFL.IDX PT, R0, R11, 0x2, 0x181f ;  /* 0x00581f000b007f89 */ /* 0x00452400000e0000 */
.L_x_5926:
        /* <DEDUP_REMOVED lines=19> */
.L_x_5850:
[----:B------:R-:W-:Y:S05]  /*e570*/  BSYNC B0 ;  /* 0x0000000000007941 */ /* 0x000fea0003800000 */
.L_x_5849:
[----:B------:R-:W-:Y:S05]  /*e580*/  BRA.DIV ~URZ, `(.L_x_5851) ;  /* 0x000051227f007947 */ /* 0x000fea000b800000 */
[----:B---3--:R3:W2:Y:S04]  /*e590*/  SHFL.IDX PT, R6, R9, 0x3, 0x181f ;  /* 0x00781f0009067f89 */ /* 0x0086a800000e0000 */
[----:B----4-:R3:W4:Y:S02]  /*e5a0*/  SHFL.IDX PT, R0, R11, 0x3, 0x181f ;  /* 0x00781f000b007f89 */ /* 0x01072400000e0000 */
.L_x_5927:
        /* <DEDUP_REMOVED lines=20> */
.L_x_5839:
        /* <DEDUP_REMOVED lines=32> */
.L_x_5928:
[----:B------:R-:W-:Y:S05]  /*e8f0*/  BRA.DIV ~URZ, `(.L_x_5854) ;  /* 0x00004ef27f007947 */ /* 0x000fea000b800000 */
[----:B------:R3:W4:Y:S02]  /*e900*/  SHFL.IDX PT, R0, R12, RZ, 0x1c1f ;  /* 0x001c1fff0c007589 */ /* 0x00072400000e0000 */
.L_x_5929:
        /* <DEDUP_REMOVED lines=13> */
[C---:B------:R-:W-:Y:S02]  /*e9e0*/  @!P2 LEA R2, P3, R9.reuse, R0, 0x2 ;  /* 0x000000000902a211 */ /* 0x040fe400078610ff */
        /* <DEDUP_REMOVED lines=9> */
[----:B------:R-:W-:Y:S02]  /*ea80*/  SHF.R.S32.HI R14, RZ, 0x1f, R14 ;  /* 0x0000001fff0e7819 */ /* 0x000fe4000001140e */
[----:B------:R-:W-:-:S02]  /*ea90*/  ISETP.GE.AND P2, PT, R9, c[0x0][0x3c8], PT ;  /* 0x0000f20009007a0c */ /* 0x000fc40003f46270 */
[----:B------:R-:W-:Y:S02]  /*eaa0*/  SHF.R.S32.HI R10, RZ, 0x1f, R10 ;  /* 0x0000001fff0a7819 */ /* 0x000fe4000001140a */
[----:B------:R-:W-:-:S04]  /*eab0*/  IADD3 R15, R228, 0x40, RZ ;  /* 0x00000040e40f7810 */ /* 0x000fc80007ffe0ff */
[----:B------:R-:W-:Y:S02]  /*eac0*/  SHF.R.S32.HI R15, RZ, 0x1f, R15 ;  /* 0x0000001fff0f7819 */ /* 0x000fe4000001140f */
[CC--:B--2---:R-:W-:Y:S02]  /*ead0*/  @!P5 LEA R6, P4, R11.reuse, R0.reuse, 0x2 ;  /* 0x000000000b06d211 */ /* 0x0c4fe400078810ff */
[----:B----4-:R-:W-:Y:S02]  /*eae0*/  @!P1 LEA R2, P3, R8, R0, 0x2 ;  /* 0x0000000008029211 */ /* 0x010fe400078610ff */
[-C--:B------:R-:W-:Y:S02]  /*eaf0*/  @!P5 LEA.HI.X R7, R11, R4.reuse, R14, 0x2, P4 ;  /* 0x000000040b07d211 */ /* 0x080fe400020f140e */
[----:B------:R-:W-:Y:S02]  /*eb00*/  IADD3 R11, R228, 0x30, RZ ;  /* 0x00000030e40b7810 */ /* 0x000fe40007ffe0ff */
[----:B------:R-:W-:Y:S01]  /*eb10*/  @!P1 LEA.HI.X R3, R8, R4, R10, 0x2, P3 ;  /* 0x0000000408039211 */ /* 0x000fe200018f140a */
[----:B------:R2:W-:Y:S01]  /*eb20*/  @!P5 ST.E.64 [R6.64], R34 ;  /* 0x000000220600d985 */ /* 0x0005e2000c101b08 */
[----:B------:R-:W-:-:S02]  /*eb30*/  IADD3 R14, R228, 0x20, RZ ;  /* 0x00000020e40e7810 */ /* 0x000fc40007ffe0ff */
[C---:B------:R-:W-:Y:S01]  /*eb40*/  IADD3 R8, R228.reuse, 0x38, RZ ;  /* 0x00000038e4087810 */ /* 0x040fe20007ffe0ff */
[----:B------:R4:W-:Y:S01]  /*eb50*/  @!P1 ST.E.64 [R2.64], R102 ;  /* 0x0000006602009985 */ /* 0x0009e2000c101b08 */
[----:B------:R-:W-:Y:S02]  /*eb60*/  ISETP.GE.AND P5, PT, R11, c[0x0][0x3c8], PT ;  /* 0x0000f2000b007a0c */ /* 0x000fe40003fa6270 */
[----:B------:R-:W-:Y:S02]  /*eb70*/  IADD3 R10, R228, 0x28, RZ ;  /* 0x00000028e40a7810 */ /* 0x000fe40007ffe0ff */
[----:B------:R-:W-:Y:S02]  /*eb80*/  SHF.R.S32.HI R14, RZ, 0x1f, R14 ;  /* 0x0000001fff0e7819 */ /* 0x000fe4000001140e */
[----:B------:R-:W-:Y:S02]  /*eb90*/  ISETP.GE.AND P1, PT, R8, c[0x0][0x3c8], PT ;  /* 0x0000f20008007a0c */ /* 0x000fe40003f26270 */
[----:B------:R-:W-:-:S02]  /*eba0*/  SHF.R.S32.HI R10, RZ, 0x1f, R10 ;  /* 0x0000001fff0a7819 */ /* 0x000fc4000001140a */
[-C--:B--2---:R-:W-:Y:S02]  /*ebb0*/  @!P6 LEA R6, P4, R13, R0.reuse, 0x2 ;  /* 0x000000000d06e211 */ /* 0x084fe400078810ff */
[----:B----4-:R-:W-:Y:S02]  /*ebc0*/  @!P2 LEA R2, P3, R9, R0, 0x2 ;  /* 0x000000000902a211 */ /* 0x010fe400078610ff */
[-C--:B------:R-:W-:Y:S02]  /*ebd0*/  @!P6 LEA.HI.X R7, R13, R4.reuse, R14, 0x2, P4 ;  /* 0x000000040d07e211 */ /* 0x080fe400020f140e */
[C---:B------:R-:W-:Y:S02]  /*ebe0*/  IADD3 R14, R228.reuse, 0x40, RZ ;  /* 0x00000040e40e7810 */ /* 0x040fe40007ffe0ff */
[----:B------:R-:W-:Y:S01]  /*ebf0*/  @!P2 LEA.HI.X R3, R9, R4, R10, 0x2, P3 ;  /* 0x000000040903a211 */ /* 0x000fe200018f140a */
[----:B------:R2:W-:Y:S01]  /*ec00*/  @!P6 ST.E.64 [R6.64], R104 ;  /* 0x000000680600e985 */ /* 0x0005e2000c101b08 */
[----:B------:R-:W-:-:S02]  /*ec10*/  IADD3 R13, R228, 0x30, RZ ;  /* 0x00000030e40d7810 */ /* 0x000fc40007ffe0ff */
[----:B------:R-:W-:Y:S01]  /*ec20*/  IADD3 R10, R228, 0x48, RZ ;  /* 0x00000048e40a7810 */ /* 0x000fe20007ffe0ff */
[----:B------:R4:W-:Y:S01]  /*ec30*/  @!P2 ST.E.64 [R2.64], R108 ;  /* 0x0000006c0200a985 */ /* 0x0009e2000c101b08 */
[----:B------:R-:W-:Y:S02]  /*ec40*/  ISETP.GE.AND P6, PT, R14, c[0x0][0x3c8], PT ;  /* 0x0000f2000e007a0c */ /* 0x000fe40003fc6270 */
[----:B------:R-:W-:Y:S02]  /*ec50*/  IADD3 R9, R228, 0x38, RZ ;  /* 0x00000038e4097810 */ /* 0x000fe40007ffe0ff */
[----:B------:R-:W-:Y:S02]  /*ec60*/  SHF.R.S32.HI R13, RZ, 0x1f, R13 ;  /* 0x0000001fff0d7819 */ /* 0x000fe4000001140d */
[----:B------:R-:W-:Y:S02]  /*ec70*/  ISETP.GE.AND P2, PT, R10, c[0x0][0x3c8], PT ;  /* 0x0000f2000a007a0c */ /* 0x000fe40003f46270 */
[----:B------:R-:W-:-:S02]  /*ec80*/  SHF.R.S32.HI R9, RZ, 0x1f, R9 ;  /* 0x0000001fff097819 */ /* 0x000fc40000011409 */
[CC--:B--2---:R-:W-:Y:S02]  /*ec90*/  @!P5 LEA R6, P4, R11.reuse, R0.reuse, 0x2 ;  /* 0x000000000b06d211 */ /* 0x0c4fe400078810ff */
[----:B----4-:R-:W-:Y:S02]  /*eca0*/  @!P1 LEA R2, P3, R8, R0, 0x2 ;  /* 0x0000000008029211 */ /* 0x010fe400078610ff */
[-C--:B------:R-:W-:Y:S02]  /*ecb0*/  @!P5 LEA.HI.X R7, R11, R4.reuse, R13, 0x2, P4 ;  /* 0x000000040b07d211 */ /* 0x080fe400020f140d */
[----:B------:R-:W-:Y:S02]  /*ecc0*/  IADD3 R11, R228, 0x50, RZ ;  /* 0x00000050e40b7810 */ /* 0x000fe40007ffe0ff */
[----:B------:R-:W-:Y:S01]  /*ecd0*/  @!P1 LEA.HI.X R3, R8, R4, R9, 0x2, P3 ;  /* 0x0000000408039211 */ /* 0x000fe200018f1409 */
[----:B------:R2:W-:Y:S01]  /*ece0*/  @!P5 ST.E.64 [R6.64], R112 ;  /* 0x000000700600d985 */ /* 0x0005e2000c101b08 */
[----:B------:R-:W-:-:S02]  /*ecf0*/  IADD3 R8, R228, 0x58, RZ ;  /* 0x00000058e4087810 */ /* 0x000fc40007ffe0ff */
[----:B------:R-:W-:Y:S01]  /*ed00*/  ISETP.GE.AND P5, PT, R11, c[0x0][0x3c8], PT ;  /* 0x0000f2000b007a0c */ /* 0x000fe20003fa6270 */
[----:B------:R4:W-:Y:S01]  /*ed10*/  @!P1 ST.E.64 [R2.64], R116 ;  /* 0x0000007402009985 */ /* 0x0009e2000c101b08 */
[----:B------:R-:W-:Y:S02]  /*ed20*/  IADD3 R13, R228, 0x48, RZ ;  /* 0x00000048e40d7810 */ /* 0x000fe40007ffe0ff */
[----:B------:R-:W-:Y:S02]  /*ed30*/  ISETP.GE.AND P1, PT, R8, c[0x0][0x3c8], PT ;  /* 0x0000f20008007a0c */ /* 0x000fe40003f26270 */
[----:B------:R-:W-:Y:S02]  /*ed40*/  SHF.R.S32.HI R13, RZ, 0x1f, R13 ;  /* 0x0000001fff0d7819 */ /* 0x000fe4000001140d */
[----:B------:R-:W-:Y:S02]  /*ed50*/  IADD3 R9, R228, 0x60, RZ ;  /* 0x00000060e4097810 */ /* 0x000fe40007ffe0ff */
[----:B--2---:R-:W-:-:S02]  /*ed60*/  @!P6 LEA R6, P4, R14, R0, 0x2 ;  /* 0x000000000e06e211 */ /* 0x004fc400078810ff */
[----:B----4-:R-:W-:Y:S02]  /*ed70*/  @!P2 LEA R2, P3, R10, R0, 0x2 ;  /* 0x000000000a02a211 */ /* 0x010fe400078610ff */
[-C--:B------:R-:W-:Y:S02]  /*ed80*/  @!P6 LEA.HI.X R7, R14, R4.reuse, R15, 0x2, P4 ;  /* 0x000000040e07e211 */ /* 0x080fe400020f140f */
[----:B------:R-:W-:Y:S02]  /*ed90*/  @!P2 LEA.HI.X R3, R10, R4, R13, 0x2, P3 ;  /* 0x000000040a03a211 */ /* 0x000fe400018f140d */
[C---:B------:R-:W-:Y:S01]  /*eda0*/  IADD3 R13, R228.reuse, 0x50, RZ ;  /* 0x00000050e40d7810 */ /* 0x040fe20007ffe0ff */
[----:B------:R2:W-:Y:S01]  /*edb0*/  @!P6 ST.E.64 [R6.64], R36 ;  /* 0x000000240600e985 */ /* 0x0005e2000c101b08 */
[----:B------:R-:W-:Y:S02]  /*edc0*/  ISETP.GE.AND P6, PT, R9, c[0x0][0x3c8], PT ;  /* 0x0000f20009007a0c */ /* 0x000fe40003fc6270 */
[----:B------:R-:W-:Y:S01]  /*edd0*/  IADD3 R10, R228, 0x58, RZ ;  /* 0x00000058e40a7810 */ /* 0x000fe20007ffe0ff */
[----:B------:R4:W-:Y:S01]  /*ede0*/  @!P2 ST.E.64 [R2.64], R40 ;  /* 0x000000280200a985 */ /* 0x0009e2000c101b08 */
[----:B------:R-:W-:-:S02]  /*edf0*/  SHF.R.S32.HI R13, RZ, 0x1f, R13 ;  /* 0x0000001fff0d7819 */ /* 0x000fc4000001140d */
[----:B------:R-:W-:Y:S02]  /*ee00*/  SHF.R.S32.HI R10, RZ, 0x1f, R10 ;  /* 0x0000001fff0a7819 */ /* 0x000fe4000001140a */
[----:B------:R-:W-:Y:S02]  /*ee10*/  ISETP.GE.AND P2, PT, R252, c[0x0][0x3c8], PT ;  /* 0x0000f200fc007a0c */ /* 0x000fe40003f46270 */
[----:B------:R-:W-:Y:S02]  /*ee20*/  SHF.R.S32.HI R15, RZ, 0x1f, R244 ;  /* 0x0000001fff0f7819 */ /* 0x000fe400000114f4 */
[----:B------:R-:W-:Y:S02]  /*ee30*/  SHF.R.S32.HI R14, RZ, 0x1f, R243 ;  /* 0x0000001fff0e7819 */ /* 0x000fe400000114f3 */
[-C--:B--2---:R-:W-:Y:S02]  /*ee40*/  @!P5 LEA R6, P4, R11, R0.reuse, 0x2 ;  /* 0x000000000b06d211 */ /* 0x084fe400078810ff */
[----:B----4-:R-:W-:-:S02]  /*ee50*/  @!P1 LEA R2, P3, R8, R0, 0x2 ;  /* 0x0000000008029211 */ /* 0x010fc400078610ff */
[-C--:B------:R-:W-:Y:S02]  /*ee60*/  @!P5 LEA.HI.X R7, R11, R4.reuse, R13, 0x2, P4 ;  /* 0x000000040b07d211 */ /* 0x080fe400020f140d */
[----:B------:R-:W-:Y:S02]  /*ee70*/  @!P1 LEA.HI.X R3, R8, R4, R10, 0x2, P3 ;  /* 0x0000000408039211 */ /* 0x000fe400018f140a */
[----:B------:R-:W-:Y:S01]  /*ee80*/  IADD3 R10, R228, 0x60, RZ ;  /* 0x00000060e40a7810 */ /* 0x000fe20007ffe0ff */
[----:B------:R2:W-:Y:S01]  /*ee90*/  @!P5 ST.E.64 [R6.64], R44 ;  /* 0x0000002c0600d985 */ /* 0x0005e2000c101b08 */
[----:B------:R-:W-:Y:S02]  /*eea0*/  ISETP.GE.AND P5, PT, R251, c[0x0][0x3c8], PT ;  /* 0x0000f200fb007a0c */ /* 0x000fe40003fa6270 */
[----:B------:R-:W-:Y:S01]  /*eeb0*/  SHF.R.S32.HI R10, RZ, 0x1f, R10 ;  /* 0x0000001fff0a7819 */ /* 0x000fe2000001140a */
[----:B------:R4:W-:Y:S01]  /*eec0*/  @!P1 ST.E.64 [R2.64], R48 ;  /* 0x0000003002009985 */ /* 0x0009e2000c101b08 */
        /* <DEDUP_REMOVED lines=11> */
[----:B------:R-:W-:Y:S01]  /*ef80*/  ISETP.GE.AND P4, PT, R248, c[0x0][0x3c8], PT ;  /* 0x0000f200f8007a0c */ /* 0x000fe20003f86270 */
[----:B------:R4:W-:Y:S01]  /*ef90*/  @!P2 ST.E.64 [R2.64], R56 ;  /* 0x000000380200a985 */ /* 0x0009e2000c101b08 */
[----:B------:R-:W-:Y:S02]  /*efa0*/  SHF.R.S32.HI R8, RZ, 0x1f, R250 ;  /* 0x0000001fff087819 */ /* 0x000fe400000114fa */
[----:B------:R-:W-:-:S02]  /*efb0*/  SHF.R.S32.HI R10, RZ, 0x1f, R249 ;  /* 0x0000001fff0a7819 */ /* 0x000fc400000114f9 */
[CC--:B--2---:R-:W-:Y:S02]  /*efc0*/  @!P5 LEA R6, P3, R251.reuse, R0.reuse, 0x2 ;  /* 0x00000000fb06d211 */ /* 0x0c4fe400078610ff */
[C---:B----4-:R-:W-:Y:S02]  /*efd0*/  @!P1 LEA R2, P2, R250.reuse, R0, 0x2 ;  /* 0x00000000fa029211 */ /* 0x050fe400078410ff */
        /* <DEDUP_REMOVED lines=37> */
.L_x_5856:
[----:B------:R-:W-:Y:S05]  /*f230*/  BSYNC B0 ;  /* 0x0000000000007941 */ /* 0x000fea0003800000 */
.L_x_5855:
[----:B------:R-:W-:Y:S05]  /*f240*/  BRA.DIV ~URZ, `(.L_x_5857) ;  /* 0x000046127f007947 */ /* 0x000fea000b800000 */
[----:B--2---:R2:W1:Y:S04]  /*f250*/  SHFL.IDX PT, R4, R5, 0x1, 0x1c1f ;  /* 0x003c1f0005047f89 */ /* 0x00446800000e0000 */
[----:B----4-:R2:W4:Y:S02]  /*f260*/  SHFL.IDX PT, R0, R12, 0x1, 0x1c1f ;  /* 0x003c1f000c007f89 */ /* 0x01052400000e0000 */
.L_x_5930:
[----:B------:R-:W-:Y:S05]  /*f270*/  @P0 BRA `(.L_x_5852) ;  /* 0x000015a000000947 */ /* 0x000fea0003800000 */
[C---:B-12---:R-:W-:Y:S02]  /*f280*/  IADD3 R5, R228.reuse, 0x8, RZ ;  /* 0x00000008e4057810 */ /* 0x046fe40007ffe0ff */
[C---:B---3--:R-:W-:Y:S02]  /*f290*/  IADD3 R12, R228.reuse, 0x10, RZ ;  /* 0x00000010e40c7810 */ /* 0x048fe40007ffe0ff */
[----:B------:R-:W-:Y:S02]  /*f2a0*/  ISETP.GE.AND P3, PT, R5, c[0x0][0x3c8], PT ;  /* 0x0000f20005007a0c */ /* 0x000fe40003f66270 */
[----:B------:R-:W-:-:S02]  /*f2b0*/  ISETP.GE.AND P4, PT, R228, c[0x0][0x3c8], PT ;  /* 0x0000f200e4007a0c */ /* 0x000fc40003f86270 */
[----:B------:R-:W-:Y:S02]  /*f2c0*/  ISETP.GE.AND P2, PT, R12, c[0x0][0x3c8], PT ;  /* 0x0000f2000c007a0c */ /* 0x000fe40003f46270 */
[C---:B------:R-:W-:Y:S02]  /*f2d0*/  IADD3 R8, R228.reuse, 0x8, RZ ;  /* 0x00000008e4087810 */ /* 0x040fe40007ffe0ff */
[C---:B------:R-:W-:Y:S02]  /*f2e0*/  IADD3 R13, R228.reuse, 0x18, RZ ;  /* 0x00000018e40d7810 */ /* 0x040fe40007ffe0ff */
[----:B------:R-:W-:Y:S02]  /*f2f0*/  SHF.R.S32.HI R8, RZ, 0x1f, R8 ;  /* 0x0000001fff087819 */ /* 0x000fe40000011408 */
[----:B------:R-:W-:Y:S02]  /*f300*/  ISETP.GE.AND P1, PT, R13, c[0x0][0x3c8], PT ;  /* 0x0000f2000d007a0c */ /* 0x000fe40003f26270 */
[----:B----4-:R-:W-:Y:S01]  /*f310*/  @!P3 LEA R2, P5, R5, R0, 0x2 ;  /* 0x000000000502b211 */ /* 0x010fe200078a10ff */
[----:B------:R-:W-:Y:S01]  /*f320*/  @!P4 IMAD.MOV.U32 R6, RZ, RZ, R0 ;  /* 0x000000ffff06c224 */ /* 0x000fe200078e0000 */
[C---:B------:R-:W-:Y:S01]  /*f330*/  IADD3 R15, R228.reuse, 0x10, RZ ;  /* 0x00000010e40f7810 */ /* 0x040fe20007ffe0ff */
[----:B------:R-:W-:Y:S01]  /*f340*/  @!P4 IMAD.MOV.U32 R7, RZ, RZ, R4 ;  /* 0x000000ffff07c224 */ /* 0x000fe200078e0004 */
[----:B------:R-:W-:-:S02]  /*f350*/  IADD3 R11, R228, 0x20, RZ ;  /* 0x00000020e40b7810 */ /* 0x000fc40007ffe0ff */
        /* <DEDUP_REMOVED lines=20> */
[----:B--2---:R-:W-:Y:S02]  /*f4a0*/  @!P0 LEA R2, P6, R11, R0, 0x2 ;  /* 0x000000000b028211 */ /* 0x004fe400078c10ff */
        /* <DEDUP_REMOVED lines=15> */
[----:B------:R-:W-:Y:S02]  /*f5a0*/  IADD3 R11, R228, 0x50, RZ ;  /* 0x00000050e40b7810 */ /* 0x000fe40007ffe0ff */
[----:B------:R-:W-:Y:S02]  /*f5b0*/  SHF.R.S32.HI R10, RZ, 0x1f, R10 ;  /* 0x0000001fff0a7819 */ /* 0x000fe4000001140a */
[----:B------:R-:W-:Y:S02]  /*f5c0*/  ISETP.GE.AND P1, PT, R13, c[0x0][0x3c8], PT ;  /* 0x0000f2000d007a0c */ /* 0x000fe40003f26270 */
[----:B-1----:R-:W-:-:S04]  /*f5d0*/  @!P4 LEA R6, P0, R14, R0, 0x2 ;  /* 0x000000000e06c211 */ /* 0x002fc800078010ff */
[----:B------:R-:W-:Y:S02]  /*f5e0*/  @!P4 LEA.HI.X R7, R14, R4, R15, 0x2, P0 ;  /* 0x000000040e07c211 */ /* 0x000fe400000f140f */
[----:B------:R-:W-:Y:S02]  /*f5f0*/  IADD3 R14, R228, 0x40, RZ ;  /* 0x00000040e40e7810 */ /* 0x000fe40007ffe0ff */
[----:B--2---:R-:W-:Y:S01]  /*f600*/  @!P3 LEA R2, P6, R5, R0, 0x2 ;  /* 0x000000000502b211 */ /* 0x004fe200078c10ff */
[----:B------:R1:W-:Y:S01]  /*f610*/  @!P4 ST.E.64 [R6.64], R110 ;  /* 0x0000006e0600c985 */ /* 0x0003e2000c101b08 */
[----:B------:R-:W-:Y:S02]  /*f620*/  ISETP.GE.AND P0, PT, R11, c[0x0][0x3c8], PT ;  /* 0x0000f2000b007a0c */ /* 0x000fe40003f06270 */
[----:B------:R-:W-:Y:S02]  /*f630*/  @!P3 LEA.HI.X R3, R5, R4, R10, 0x2, P6 ;  /* 0x000000040503b211 */ /* 0x000fe400030f140a */
[----:B------:R-:W-:-:S02]  /*f640*/  SHF.R.S32.HI R14, RZ, 0x1f, R14 ;  /* 0x0000001fff0e7819 */ /* 0x000fc4000001140e */
[----:B---3--:R-:W-:Y:S01]  /*f650*/  @!P2 LEA R8, P6, R12, R0, 0x2 ;  /* 0x000000000c08a211 */ /* 0x008fe200078c10ff */
[----:B------:R2:W-:Y:S01]  /*f660*/  @!P3 ST.E.64 [R2.64], R92 ;  /* 0x0000005c0200b985 */ /* 0x0005e2000c101b08 */
[----:B------:R-:W-:Y:S02]  /*f670*/  IADD3 R10, R228, 0x60, RZ ;  /* 0x00000060e40a7810 */ /* 0x000fe40007ffe0ff */
[----:B------:R-:W-:Y:S02]  /*f680*/  @!P2 LEA.HI.X R9, R12, R4, R14, 0x2, P6 ;  /* 0x000000040c09a211 */ /* 0x000fe400030f140e */
        /* <DEDUP_REMOVED lines=8> */
[----:B------:R-:W-:Y:S02]  /*f710*/  ISETP.GE.AND P2, PT, R251, c[0x0][0x3c8], PT ;  /* 0x0000f200fb007a0c */ /* 0x000fe40003f46270 */
[----:B-1----:R-:W-:-:S04]  /*f720*/  @!P1 LEA R6, P3, R13, R0, 0x2 ;  /* 0x000000000d069211 */ /* 0x002fc800078610ff */
[----:B------:R-:W-:Y:S02]  /*f730*/  @!P1 LEA.HI.X R7, R13, R4, R14, 0x2, P3 ;  /* 0x000000040d079211 */ /* 0x000fe400018f140e */
[----:B------:R-:W-:Y:S02]  /*f740*/  ISETP.GE.AND P3, PT, R252, c[0x0][0x3c8], PT ;  /* 0x0000f200fc007a0c */ /* 0x000fe40003f66270 */
[C---:B--2---:R-:W-:Y:S01]  /*f750*/  @!P0 LEA R2, P6, R11.reuse, R0, 0x2 ;  /* 0x000000000b028211 */ /* 0x044fe200078c10ff */
[----:B------:R1:W-:Y:S01]  /*f760*/  @!P1 ST.E.64 [R6.64], R114 ;  /* 0x0000007206009985 */ /* 0x0003e2000c101b08 */
[----:B------:R-:W-:Y:S02]  /*f770*/  ISETP.GE.AND P1, PT, R250, c[0x0][0x3c8], PT ;  /* 0x0000f200fa007a0c */ /* 0x000fe40003f26270 */
[----:B------:R-:W-:Y:S02]  /*f780*/  @!P0 LEA.HI.X R3, R11, R4, R12, 0x2, P6 ;  /* 0x000000040b038211 */ /* 0x000fe400030f140c */
[----:B------:R-:W-:-:S02]  /*f790*/  IADD3 R11, R228, 0x60, RZ ;  /* 0x00000060e40b7810 */ /* 0x000fc40007ffe0ff */
[----:B------:R-:W-:Y:S01]  /*f7a0*/  IADD3 R12, R228, 0x58, RZ ;  /* 0x00000058e40c7810 */ /* 0x000fe20007ffe0ff */
[----:B------:R2:W-:Y:S01]  /*f7b0*/  @!P0 ST.E.64 [R2.64], R46 ;  /* 0x0000002e02008985 */ /* 0x0005e2000c101b08 */
[----:B------:R-:W-:Y:S02]  /*f7c0*/  SHF.R.S32.HI R11, RZ, 0x1f, R11 ;  /* 0x0000001fff0b7819 */ /* 0x000fe4000001140b */
[C---:B---3--:R-:W-:Y:S02]  /*f7d0*/  @!P5 LEA R8, P6, R5.reuse, R0, 0x2 ;  /* 0x000000000508d211 */ /* 0x048fe400078c10ff */
[----:B------:R-:W-:Y:S02]  /*f7e0*/  SHF.R.S32.HI R12, RZ, 0x1f, R12 ;  /* 0x0000001fff0c7819 */ /* 0x000fe4000001140c */
[----:B------:R-:W-:Y:S02]  /*f7f0*/  SHF.R.S32.HI R13, RZ, 0x1f, R245 ;  /* 0x0000001fff0d7819 */ /* 0x000fe400000114f5 */
[----:B------:R-:W-:-:S02]  /*f800*/  @!P5 LEA.HI.X R9, R5, R4, R12, 0x2, P6 ;  /* 0x000000040509d211 */ /* 0x000fc400030f140c */
[----:B------:R-:W-:Y:S02]  /*f810*/  SHF.R.S32.HI R5, RZ, 0x1f, R252 ;  /* 0x0000001fff057819 */ /* 0x000fe400000114fc */
[----:B------:R-:W-:Y:S01]  /*f820*/  SHF.R.S32.HI R12, RZ, 0x1f, R244 ;  /* 0x0000001fff0c7819 */ /* 0x000fe200000114f4 */
        /* <DEDUP_REMOVED lines=11> */
[----:B------:R-:W-:Y:S02]  /*f8e0*/  SHF.R.S32.HI R5, RZ, 0x1f, R249 ;  /* 0x0000001fff057819 */ /* 0x000fe400000114f9 */
[----:B---3--:R-:W-:-:S04]  /*f8f0*/  @!P2 LEA R8, P5, R251, R0, 0x2 ;  /* 0x00000000fb08a211 */ /* 0x008fc800078a10ff */
        /* <DEDUP_REMOVED lines=42> */
.L_x_5837:
        /* <DEDUP_REMOVED lines=19> */
.L_x_5858:
        /* <DEDUP_REMOVED lines=55> */
.L_x_5860:
[----:B------:R-:W-:Y:S05]  /*10040*/  BSYNC B0 ;  /* 0x0000000000007941 */ /* 0x000fea0003800000 */
.L_x_5859:
        /* <DEDUP_REMOVED lines=34> */
.L_x_5931:
[----:B------:R-:W-:Y:S05]  /*10270*/  BRA.DIV ~URZ, `(.L_x_5862) ;  /* 0x000037227f007947 */ /* 0x000fea000b800000 */
[----:B------:R3:W4:Y:S02]  /*10280*/  SHFL.IDX PT, R0, R12, RZ, 0x181f ;  /* 0x00181fff0c007589 */ /* 0x00072400000e0000 */
.L_x_5932:
        /* <DEDUP_REMOVED lines=20> */
.L_x_5864:
[----:B------:R-:W-:Y:S05]  /*103d0*/  BSYNC B0 ;  /* 0x0000000000007941 */ /* 0x000fea0003800000 */
.L_x_5863:
[----:B------:R-:W-:Y:S05]  /*103e0*/  BRA.DIV ~URZ, `(.L_x_5865) ;  /* 0x000036227f007947 */ /* 0x000fea000b800000 */
[----:B--2---:R2:W1:Y:S04]  /*103f0*/  SHFL.IDX PT, R8, R9, 0x1, 0x181f ;  /* 0x00381f0009087f89 */ /* 0x00446800000e0000 */
[----:B----4-:R2:W4:Y:S02]  /*10400*/  SHFL.IDX PT, R0, R12, 0x1, 0x181f ;  /* 0x00381f000c007f89 */ /* 0x01052400000e0000 */
.L_x_5933:
        /* <DEDUP_REMOVED lines=19> */
.L_x_5867:
[----:B------:R-:W-:Y:S05]  /*10540*/  BSYNC B0 ;  /* 0x0000000000007941 */ /* 0x000fea0003800000 */
.L_x_5866:
[----:B------:R-:W-:Y:S05]  /*10550*/  BRA.DIV ~URZ, `(.L_x_5868) ;  /* 0x000035827f007947 */ /* 0x000fea000b800000 */
[----:B-1----:R1:W2:Y:S02]  /*10560*/  SHFL.IDX PT, R8, R9, 0x2, 0x181f ;  /* 0x00581f0009087f89 */ /* 0x0022a400000e0000 */
.L_x_5934:
[----:B------:R-:W-:Y:S05]  /*10570*/  BRA.DIV ~URZ, `(.L_x_5869) ;  /* 0x000035d27f007947 */ /* 0x000fea000b800000 */
[----:B----4-:R4:W1:Y:S02]  /*10580*/  SHFL.IDX PT, R0, R12, 0x2, 0x181f ;  /* 0x00581f000c007f89 */ /* 0x01086400000e0000 */
.L_x_5935:
        /* <DEDUP_REMOVED lines=19> */
.L_x_5871:
[----:B------:R-:W-:Y:S05]  /*106c0*/  BSYNC B0 ;  /* 0x0000000000007941 */ /* 0x000fea0003800000 */
.L_x_5870:
[----:B------:R-:W-:Y:S05]  /*106d0*/  BRA.DIV ~URZ, `(.L_x_5872) ;  /* 0x000034e27f007947 */ /* 0x000fea000b800000 */
[----:B--2---:R2:W3:Y:S04]  /*106e0*/  SHFL.IDX PT, R8, R9, 0x3, 0x181f ;  /* 0x00781f0009087f89 */ /* 0x0044e800000e0000 */
[----:B-1----:R2:W1:Y:S02]  /*106f0*/  SHFL.IDX PT, R0, R12, 0x3, 0x181f ;  /* 0x00781f000c007f89 */ /* 0x00246400000e0000 */
.L_x_5936:
        /* <DEDUP_REMOVED lines=18> */
.L_x_5852:
[----:B------:R-:W-:Y:S05]  /*10820*/  BSYNC B1 ;  /* 0x0000000000017941 */ /* 0x000fea0003800000 */
.L_x_5836:
        /* <DEDUP_REMOVED lines=12> */
.L_x_5937:
[----:B------:R-:W-:Y:S05]  /*108f0*/  BRA.DIV ~URZ, `(.L_x_5875) ;  /* 0x000034027f007947 */ /* 0x000fea000b800000 */
[----:B------:R3:W4:Y:S02]  /*10900*/  SHFL.IDX PT, R8, R28, 0x1, 0x1f ;  /* 0x00201f001c087f89 */ /* 0x00072400000e0000 */
.L_x_5938:
        /* <DEDUP_REMOVED lines=18> */
.L_x_5939:
        /* <DEDUP_REMOVED lines=16> */
.L_x_5940:
[----:B---3--:R-:W-:Y:S01]  /*10b30*/  IMAD R0, R0, c[0x0][0x538], RZ ;  /* 0x00014e0000007a24 */ /* 0x008fe200078e02ff */
[----:B------:R-:W-:Y:S04]  /*10b40*/  BSSY B1, `(.L_x_5878) ;  /* 0x00000c6000017945 */ /* 0x000fe80003800000 */
[----:B----4-:R-:W-:-:S04]  /*10b50*/  IADD3 R8, R0, R8, RZ ;  /* 0x0000000800087210 */ /* 0x010fc80007ffe0ff */
[----:B--2---:R-:W-:-:S13]  /*10b60*/  ISETP.GT.AND P6, PT, R8, R9, PT ;  /* 0x000000090800720c */ /* 0x004fda0003fc4270 */
[----:B------:R-:W-:Y:S05]  /*10b70*/  @P6 BRA `(.L_x_5879) ;  /* 0x0000024000006947 */ /* 0x000fea0003800000 */
.L_x_5883:
        /* <DEDUP_REMOVED lines=16> */
.L_x_5941:
        /* <DEDUP_REMOVED lines=16> */
.L_x_5942:
[----:B--2---:R-:W-:-:S05]  /*10d80*/  IMAD R0, R0, c[0x0][0x538], RZ ;  /* 0x00014e0000007a24 */ /* 0x004fca00078e02ff */
[----:B------:R-:W-:-:S04]  /*10d90*/  IADD3 R8, R0, R8, RZ ;  /* 0x0000000800087210 */ /* 0x000fc80007ffe0ff */
[----:B------:R-:W-:-:S13]  /*10da0*/  ISETP.GT.AND P6, PT, R8, R9, PT ;  /* 0x000000090800720c */ /* 0x000fda0003fc4270 */
[----:B-1----:R-:W-:Y:S05]  /*10db0*/  @!P6 BRA `(.L_x_5883) ;  /* 0xfffffdc00000e947 */ /* 0x002fea000383ffff */
.L_x_5879:
[----:B------:R-:W-:-:S05]  /*10dc0*/  IADD3 R8, -R0, R8, RZ ;  /* 0x0000000800087210 */ /* 0x000fca0007ffe1ff */
[----:B------:R-:W-:-:S05]  /*10dd0*/  IMAD R0, R4, c[0x0][0x538], R8 ;  /* 0x00014e0004007a24 */ /* 0x000fca00078e0208 */
[----:B------:R-:W-:Y:S01]  /*10de0*/  ISETP.GT.AND P0, PT, R0, R9, PT ;  /* 0x000000090000720c */ /* 0x000fe20003f04270 */
[----:B------:R-:W-:-:S12]  /*10df0*/  BRA.DIV ~URZ, `(.L_x_5884) ;  /* 0x000033627f007947 */ /* 0x000fd8000b800000 */
[----:B------:R-:W-:-:S04]  /*10e00*/  VOTE.ANY R5, PT, !P0 ;  /* 0x0000000000057806 */ /* 0x000fc800040e0100 */
.L_x_5943:
[----:B------:R-:W2:Y:S02]  /*10e10*/  POPC R0, R5 ;  /* 0x0000000500007309 */ /* 0x000ea40000000000 */
[----:B--2---:R-:W-:Y:S01]  /*10e20*/  IADD3 R227, R0, R227, RZ ;  /* 0x000000e300e37210 */ /* 0x004fe20007ffe0ff */
[----:B------:R-:W-:Y:S05]  /*10e30*/  BRA.DIV ~URZ, `(.L_x_5885) ;  /* 0x000033727f007947 */ /* 0x000fea000b800000 */
[----:B------:R2:W3:Y:S04]  /*10e40*/  SHFL.IDX PT, R11, R6, R0, 0x1f ;  /* 0x00001f00060b7589 */ /* 0x0004e800000e0000 */
[----:B------:R2:W4:Y:S02]  /*10e50*/  SHFL.IDX PT, R7, R7, R0, 0x1f ;  /* 0x00001f0007077589 */ /* 0x00052400000e0000 */
.L_x_5944:
[----:B------:R-:W-:Y:S01]  /*10e60*/  ISETP.NE.AND P0, PT, R5, RZ, PT ;  /* 0x000000ff0500720c */ /* 0x000fe20003f05270 */
[----:B------:R-:W-:-:S12]  /*10e70*/  BSSY B0, `(.L_x_5886) ;  /* 0x0000005000007945 */ /* 0x000fd80003800000 */
[----:B------:R-:W-:Y:S05]  /*10e80*/  @!P0 BRA `(.L_x_5887) ;  /* 0x0000003000008947 */ /* 0x000fea0003800000 */
[----:B--2---:R-:W-:Y:S01]  /*10e90*/  IADD3 R0, R0, -0x1, RZ ;  /* 0xffffffff00007810 */ /* 0x004fe20007ffe0ff */
[----:B------:R-:W-:Y:S05]  /*10ea0*/  BRA.DIV ~URZ, `(.L_x_5888) ;  /* 0x000033d27f007947 */ /* 0x000fea000b800000 */
[----:B------:R2:W1:Y:S02]  /*10eb0*/  SHFL.IDX PT, R10, R4, R0, 0x1f ;  /* 0x00001f00040a7589 */ /* 0x00046400000e0000 */
.L_x_5887:
[----:B------:R-:W-:Y:S05]  /*10ec0*/  BSYNC B0 ;  /* 0x0000000000007941 */ /* 0x000fea0003800000 */
.L_x_5886:
        /* <DEDUP_REMOVED lines=67> */
.L_x_5890:
        /* <DEDUP_REMOVED lines=66> */
.L_x_5891:
[----:B------:R-:W-:Y:S05]  /*11720*/  BSYNC B0 ;  /* 0x0000000000007941 */ /* 0x000fea0003800000 */
.L_x_5889:
[----:B------:R-:W-:-:S04]  /*11730*/  LOP3.LUT R0, RZ, R0, RZ, 0x33, !PT ;  /* 0x00000000ff007212 */ /* 0x000fc800078e33ff */
[----:B------:R-:W-:Y:S01]  /*11740*/  IADD3 R225, R0, R11, RZ ;  /* 0x0000000b00e17210 */ /* 0x000fe20007ffe0ff */
[----:B------:R-:W-:Y:S05]  /*11750*/  BRA `(.L_x_5892) ;  /* 0x0000004000007947 */ /* 0x000fea0003800000 */
.L_x_5880:
[----:B------:R-:W-:Y:S01]  /*11760*/  IMAD.MOV.U32 R224, RZ, RZ, R9 ;  /* 0x000000ffffe07224 */ /* 0x000fe200078e0009 */
[----:B------:R-:W-:Y:S01]  /*11770*/  MOV R226, RZ ;  /* 0x000000ff00e27202 */ /* 0x000fe20000000f00 */
[----:B------:R-:W-:Y:S01]  /*11780*/  IMAD.MOV.U32 R225, RZ, RZ, RZ ;  /* 0x000000ffffe17224 */ /* 0x000fe200078e00ff */
[----:B------:R-:W-:Y:S02]  /*11790*/  MOV R227, c[0x0][0x53c] ;  /* 0x00014f0000e37a02 */ /* 0x000fe40000000f00 */
.L_x_5892:
[----:B------:R-:W-:Y:S05]  /*117a0*/  BSYNC B1 ;  /* 0x0000000000017941 */ /* 0x000fea0003800000 */
.L_x_5878:
[----:B------:R-:W-:Y:S01]  /*117b0*/  WARPSYNC 0xffffffff ;  /* 0xffffffff00007948 */ /* 0x000fe20003800000 */
[----:B------:R-:W-:Y:S01]  /*117c0*/  BAR.SYNC.DEFER_BLOCKING 0x4, 0x100 ;  /* 0x0104000000007b1d */ /* 0x000fe20000010000 */
[----:B------:R-:W-:-:S13]  /*117d0*/  ISETP.NE.AND P0, PT, R13, RZ, PT ;  /* 0x000000ff0d00720c */ /* 0x000fda0003f05270 */
[----:B------:R2:W-:Y:S04]  /*117e0*/  @!P0 STS.128 [0x24100], R224 ;  /* 0x024100e0ff008388 */ /* 0x0005e80000000c00 */
[----:B------:R-:W-:Y:S06]  /*117f0*/  BAR.ARV 0x5, 0x100 ;  /* 0x0144000000007b1d */ /* 0x000fec0000002000 */
.L_x_5873:
[----:B----4-:R-:W-:-:S13]  /*11800*/  ISETP.GE.AND P0, PT, R227, c[0x0][0x53c], PT ;  /* 0x00014f00e3007a0c */ /* 0x010fda0003f06270 */
[----:B-123--:R-:W-:Y:S01]  /*11810*/  @P0 CALL.REL.NOINC `(.L_x_5893) ;  /* 0x0000001000000944 */ /* 0x00efe20003c00000 */
[----:B------:R-:W-:Y:S05]  /*11820*/  BRA `(.L_x_5894) ;  /* 0xffff026000007947 */ /* 0x000fea000383ffff */
.L_x_5893:
[----:B------:R-:W-:Y:S05]  /*11830*/  EXIT ;  /* 0x000000000000794d */ /* 0x000fea0003800000 */
.L_x_5769:
[----:B------:R-:W-:Y:S01]  /*11840*/  IMAD.MOV.U32 R0, RZ, RZ, R5 ;  /* 0x000000ffff007224 */ /* 0x000fe200078e0005 */
[----:B------:R-:W-:Y:S02]  /*11850*/  MOV R2, 0x1 ;  /* 0x0000000100027802 */ /* 0x000fe40000000f00 */
[----:B------:R-:W-:Y:S02]  /*11860*/  MOV R3, 0x11880 ;  /* 0x0001188000037802 */ /* 0x000fe40000000f00 */
[----:B-1----:R-:W-:Y:S05]  /*11870*/  CALL.REL.NOINC `($__internal_98_$__cuda_sm70_shflsync_up_p) ;  /* 0x00002b2000007944 */ /* 0x002fea0003c00000 */
[----:B------:R-:W-:Y:S01]  /*11880*/  MOV R0, R4 ;  /* 0x0000000400007202 */ /* 0x000fe20000000f00 */
[----:B------:R-:W-:Y:S05]  /*11890*/  BRA `(.L_x_5895) ;  /* 0xfffeeba000007947 */ /* 0x000fea000383ffff */
.L_x_5770:
[----:B------:R-:W-:Y:S01]  /*118a0*/  IMAD.MOV.U32 R0, RZ, RZ, R5 ;  /* 0x000000ffff007224 */ /* 0x000fe200078e0005 */
[----:B------:R-:W-:Y:S02]  /*118b0*/  MOV R2, 0x2 ;  /* 0x0000000200027802 */ /* 0x000fe40000000f00 */
[----:B------:R-:W-:Y:S02]  /*118c0*/  MOV R3, 0x118e0 ;  /* 0x000118e000037802 */ /* 0x000fe40000000f00 */
[----:B-1----:R-:W-:Y:S05]  /*118d0*/  CALL.REL.NOINC `($__internal_98_$__cuda_sm70_shflsync_up_p) ;  /* 0x00002ac000007944 */ /* 0x002fea0003c00000 */
[----:B------:R-:W-:Y:S01]  /*118e0*/  SEL R0, R4, RZ, P4 ;  /* 0x000000ff04007207 */ /* 0x000fe20002000000 */
[----:B------:R-:W-:Y:S01]  /*118f0*/  IMAD.MOV.U32 R2, RZ, RZ, 0x4 ;  /* 0x00000004ff027424 */ /* 0x000fe200078e00ff */
[----:B------:R-:W-:-:S03]  /*11900*/  MOV R3, 0x11930 ;  /* 0x0001193000037802 */ /* 0x000fc60000000f00 */
[----:B------:R-:W-:Y:S02]  /*11910*/  IMAD.IADD R0, R5, 0x1, R0 ;  /* 0x0000000105007824 */ /* 0x000fe400078e0200 */
[----:B------:R-:W-:Y:S05]  /*11920*/  CALL.REL.NOINC `($__internal_98_$__cuda_sm70_shflsync_up_p) ;  /* 0x00002a7000007944 */ /* 0x000fea0003c00000 */
        /* <DEDUP_REMOVED lines=12> */
[----:B------:R-:W-:Y:S02]  /*119f0*/  MOV R29, 0x1f ;  /* 0x0000001f001d7802 */ /* 0x000fe40000000f00 */
[----:B------:R-:W-:Y:S01]  /*11a00*/  MOV R3, 0x11a40 ;  /* 0x00011a4000037802 */ /* 0x000fe20000000f00 */
[----:B------:R-:W-:-:S04]  /*11a10*/  IMAD.IADD R4, R0, 0x1, R4 ;  /* 0x0000000100047824 */ /* 0x000fc800078e0204 */
[----:B------:R-:W-:Y:S02]  /*11a20*/  IMAD.MOV.U32 R30, RZ, RZ, R4 ;  /* 0x000000ffff1e7224 */ /* 0x000fe400078e0004 */
[----:B------:R-:W-:Y:S05]  /*11a30*/  CALL.REL.NOINC `($__internal_97_$__cuda_sm70_shflsync_idx_p) ;  /* 0x0000290000007944 */ /* 0x000fea0003c00000 */
[----:B------:R-:W-:Y:S01]  /*11a40*/  MOV R0, R29 ;  /* 0x0000001d00007202 */ /* 0x000fe20000000f00 */
[----:B------:R-:W-:Y:S05]  /*11a50*/  BRA `(.L_x_5896) ;  /* 0xfffeeae000007947 */ /* 0x000fea000383ffff */
.L_x_5772:
[----:B------:R-:W-:Y:S02]  /*11a60*/  SEL R0, RZ, 0x1, P0 ;  /* 0x00000001ff007807 */ /* 0x000fe40000000000 */
[----:B------:R-:W-:Y:S02]  /*11a70*/  MOV R2, 0x11a90 ;  /* 0x00011a9000027802 */ /* 0x000fe40000000f00 */
[----:B-1----:R-:W-:Y:S05]  /*11a80*/  CALL.REL.NOINC `($__internal_99_$__cuda_sm70_votesync_ballot) ;  /* 0x0000298000007944 */ /* 0x002fea0003c00000 */
[----:B------:R-:W-:Y:S01]  /*11a90*/  MOV R6, R0 ;  /* 0x0000000000067202 */ /* 0x000fe20000000f00 */
[----:B------:R-:W-:Y:S05]  /*11aa0*/  BRA `(.L_x_5897) ;  /* 0xfffeeb2000007947 */ /* 0x000fea000383ffff */
.L_x_5773:
[----:B------:R-:W-:Y:S01]  /*11ab0*/  IMAD.MOV.U32 R30, RZ, RZ, R9 ;  /* 0x000000ffff1e7224 */ /* 0x000fe200078e0009 */
[----:B------:R-:W-:Y:S01]  /*11ac0*/  MOV R2, R0 ;  /* 0x0000000000027202 */ /* 0x000fe20000000f00 */
[----:B------:R-:W-:Y:S01]  /*11ad0*/  IMAD.MOV.U32 R29, RZ, RZ, 0x1f ;  /* 0x0000001fff1d7424 */ /* 0x000fe200078e00ff */
[----:B------:R-:W-:Y:S02]  /*11ae0*/  MOV R3, 0x11b00 ;  /* 0x00011b0000037802 */ /* 0x000fe40000000f00 */
[----:B------:R-:W-:Y:S05]  /*11af0*/  CALL.REL.NOINC `($__internal_97_$__cuda_sm70_shflsync_idx_p) ;  /* 0x0000284000007944 */ /* 0x000fea0003c00000 */
[----:B------:R-:W-:Y:S01]  /*11b00*/  IMAD.MOV.U32 R225, RZ, RZ, R29 ;  /* 0x000000ffffe17224 */ /* 0x000fe200078e001d */
[----:B------:R-:W-:Y:S01]  /*11b10*/  MOV R30, R8 ;  /* 0x00000008001e7202 */ /* 0x000fe20000000f00 */
[----:B------:R-:W-:Y:S01]  /*11b20*/  IMAD.MOV.U32 R5, RZ, RZ, RZ ;  /* 0x000000ffff057224 */ /* 0x000fe200078e00ff */
[----:B------:R-:W-:Y:S01]  /*11b30*/  MOV R2, R0 ;  /* 0x0000000000027202 */ /* 0x000fe20000000f00 */
[----:B------:R-:W-:Y:S01]  /*11b40*/  IMAD.MOV.U32 R29, RZ, RZ, 0x1f ;  /* 0x0000001fff1d7424 */ /* 0x000fe200078e00ff */
[----:B------:R-:W-:-:S02]  /*11b50*/  MOV R3, 0x11b70 ;  /* 0x00011b7000037802 */ /* 0x000fc40000000f00 */
[----:B------:R-:W-:Y:S05]  /*11b60*/  CALL.REL.NOINC `($__internal_97_$__cuda_sm70_shflsync_idx_p) ;  /* 0x000027d000007944 */ /* 0x000fea0003c00000 */
[----:B------:R-:W-:Y:S01]  /*11b70*/  MOV R9, R29 ;  /* 0x0000001d00097202 */ /* 0x000fe20000000f00 */
[----:B------:R-:W-:Y:S05]  /*11b80*/  BRA `(.L_x_5898) ;  /* 0xfffeeaa000007947 */ /* 0x000fea000383ffff */
.L_x_5776:
[----:B------:R-:W-:Y:S01]  /*11b90*/  IMAD.MOV.U32 R30, RZ, RZ, R4 ;  /* 0x000000ffff1e7224 */ /* 0x000fe200078e0004 */
[----:B------:R-:W-:-:S02]  /*11ba0*/  MOV R29, 0x1f ;  /* 0x0000001f001d7802 */ /* 0x000fc40000000f00 */
[----:B------:R-:W-:Y:S02]  /*11bb0*/  MOV R3, 0x11bd0 ;  /* 0x00011bd000037802 */ /* 0x000fe40000000f00 */
[----:B-123--:R-:W-:Y:S05]  /*11bc0*/  CALL.REL.NOINC `($__internal_97_$__cuda_sm70_shflsync_idx_p) ;  /* 0x0000277000007944 */ /* 0x00efea0003c00000 */
[----:B------:R-:W-:Y:S01]  /*11bd0*/  MOV R5, R29 ;  /* 0x0000001d00057202 */ /* 0x000fe20000000f00 */
[----:B------:R-:W-:Y:S05]  /*11be0*/  BRA `(.L_x_5775) ;  /* 0xfffeeaa000007947 */ /* 0x000fea000383ffff */
.L_x_5787:
[----:B------:R-:W-:Y:S01]  /*11bf0*/  IMAD.MOV.U32 R30, RZ, RZ, R9 ;  /* 0x000000ffff1e7224 */ /* 0x000fe200078e0009 */
[----:B------:R-:W-:Y:S01]  /*11c00*/  MOV R2, RZ ;  /* 0x000000ff00027202 */ /* 0x000fe20000000f00 */
[----:B------:R-:W-:Y:S01]  /*11c10*/  IMAD.MOV.U32 R29, RZ, RZ, 0x181f ;  /* 0x0000181fff1d7424 */ /* 0x000fe200078e00ff */
[----:B------:R-:W-:Y:S02]  /*11c20*/  MOV R3, 0x11c40 ;  /* 0x00011c4000037802 */ /* 0x000fe40000000f00 */
[----:B-----5:R-:W-:Y:S05]  /*11c30*/  CALL.REL.NOINC `($__internal_97_$__cuda_sm70_shflsync_idx_p) ;  /* 0x0000270000007944 */ /* 0x020fea0003c00000 */
[----:B------:R-:W-:Y:S01]  /*11c40*/  MOV R8, R29 ;  /* 0x0000001d00087202 */ /* 0x000fe20000000f00 */
[----:B------:R-:W-:Y:S05]  /*11c50*/  BRA `(.L_x_5899) ;  /* 0xffff0af000007947 */ /* 0x000fea000383ffff */
.L_x_5788:
[----:B------:R-:W-:Y:S01]  /*11c60*/  IMAD.MOV.U32 R30, RZ, RZ, R12 ;  /* 0x000000ffff1e7224 */ /* 0x000fe200078e000c */
[----:B------:R-:W-:Y:S01]  /*11c70*/  MOV R2, RZ ;  /* 0x000000ff00027202 */ /* 0x000fe20000000f00 */
[----:B------:R-:W-:Y:S01]  /*11c80*/  IMAD.MOV.U32 R29, RZ, RZ, 0x181f ;  /* 0x0000181fff1d7424 */ /* 0x000fe200078e00ff */
[----:B------:R-:W-:Y:S02]  /*11c90*/  MOV R3, 0x11cb0 ;  /* 0x00011cb000037802 */ /* 0x000fe40000000f00 */
[----:B-12--5:R-:W-:Y:S05]  /*11ca0*/  CALL.REL.NOINC `($__internal_97_$__cuda_sm70_shflsync_idx_p) ;  /* 0x0000269000007944 */ /* 0x026fea0003c00000 */
[----:B------:R-:W-:Y:S01]  /*11cb0*/  MOV R0, R29 ;  /* 0x0000001d00007202 */ /* 0x000fe20000000f00 */
[----:B------:R-:W-:Y:S05]  /*11cc0*/  BRA `(.L_x_5900) ;  /* 0xffff0aa000007947 */ /* 0x000fea000383ffff */
.L_x_5791:
[----:B------:R-:W-:Y:S01]  /*11cd0*/  IMAD.MOV.U32 R30, RZ, RZ, R9 ;  /* 0x000000ffff1e7224 */ /* 0x000fe200078e0009 */
[----:B--2---:R-:W-:Y:S01]  /*11ce0*/  MOV R2, 0x1 ;  /* 0x0000000100027802 */ /* 0x004fe20000000f00 */
[----:B------:R-:W-:Y:S01]  /*11cf0*/  IMAD.MOV.U32 R29, RZ, RZ, 0x181f ;  /* 0x0000181fff1d7424 */ /* 0x000fe200078e00ff */
[----:B------:R-:W-:-:S02]  /*11d00*/  MOV R3, 0x11d20 ;  /* 0x00011d2000037802 */ /* 0x000fc40000000f00 */
[----:B-1-345:R-:W-:Y:S05]  /*11d10*/  CALL.REL.NOINC `($__internal_97_$__cuda_sm70_shflsync_idx_p) ;  /* 0x0000262000007944 */ /* 0x03afea0003c00000 */
[----:B------:R-:W-:Y:S01]  /*11d20*/  IMAD.MOV.U32 R8, RZ, RZ, R29 ;  /* 0x000000ffff087224 */ /* 0x000fe200078e001d */
[----:B------:R-:W-:Y:S01]  /*11d30*/  MOV R2, 0x1 ;  /* 0x0000000100027802 */ /* 0x000fe20000000f00 */
[----:B------:R-:W-:Y:S01]  /*11d40*/  IMAD.MOV.U32 R30, RZ, RZ, R12 ;  /* 0x000000ffff1e7224 */ /* 0x000fe200078e000c */
[----:B------:R-:W-:-:S02]  /*11d50*/  MOV R29, 0x181f ;  /* 0x0000181f001d7802 */ /* 0x000fc40000000f00 */
[----:B------:R-:W-:Y:S02]  /*11d60*/  MOV R3, 0x11d80 ;  /* 0x00011d8000037802 */ /* 0x000fe40000000f00 */
[----:B------:R-:W-:Y:S05]  /*11d70*/  CALL.REL.NOINC `($__internal_97_$__cuda_sm70_shflsync_idx_p) ;  /* 0x000025c000007944 */ /* 0x000fea0003c00000 */
[----:B------:R-:W-:Y:S01]  /*11d80*/  MOV R0, R29 ;  /* 0x0000001d00007202 */ /* 0x000fe20000000f00 */
[----:B------:R-:W-:Y:S05]  /*11d90*/  BRA `(.L_x_5901) ;  /* 0xffff0b5000007947 */ /* 0x000fea000383ffff */
.L_x_5794:
[----:B------:R-:W-:Y:S01]  /*11da0*/  IMAD.MOV.U32 R30, RZ, RZ, R9 ;  /* 0x000000ffff1e7224 */ /* 0x000fe200078e0009 */
[----:B-1----:R-:W-:Y:S01]  /*11db0*/  MOV R2, 0x2 ;  /* 0x0000000200027802 */ /* 0x002fe20000000f00 */
[----:B------:R-:W-:Y:S01]  /*11dc0*/  IMAD.MOV.U32 R29, RZ, RZ, 0x181f ;  /* 0x0000181fff1d7424 */ /* 0x000fe200078e00ff */
[----:B------:R-:W-:Y:S02]  /*11dd0*/  MOV R3, 0x11df0 ;  /* 0x00011df000037802 */ /* 0x000fe40000000f00 */
[----:B--2345:R-:W-:Y:S05]  /*11de0*/  CALL.REL.NOINC `($__internal_97_$__cuda_sm70_shflsync_idx_p) ;  /* 0x0000255000007944 */ /* 0x03cfea0003c00000 */
[----:B------:R-:W-:Y:S01]  /*11df0*/  MOV R8, R29 ;  /* 0x0000001d00087202 */ /* 0x000fe20000000f00 */
[----:B------:R-:W-:Y:S05]  /*11e00*/  BRA `(.L_x_5902) ;  /* 0xffff0c4000007947 */ /* 0x000fea000383ffff */
.L_x_5795:
[----:B------:R-:W-:Y:S01]  /*11e10*/  IMAD.MOV.U32 R30, RZ, RZ, R12 ;  /* 0x000000ffff1e7224 */ /* 0x000fe200078e000c */
[----:B------:R-:W-:Y:S01]  /*11e20*/  MOV R2, 0x2 ;  /* 0x0000000200027802 */ /* 0x000fe20000000f00 */
[----:B------:R-:W-:Y:S01]  /*11e30*/  IMAD.MOV.U32 R29, RZ, RZ, 0x181f ;  /* 0x0000181fff1d7424 */ /* 0x000fe200078e00ff */
[----:B------:R-:W-:Y:S02]  /*11e40*/  MOV R3, 0x11e60 ;  /* 0x00011e6000037802 */ /* 0x000fe40000000f00 */
[----:B-12345:R-:W-:Y:S05]  /*11e50*/  CALL.REL.NOINC `($__internal_97_$__cuda_sm70_shflsync_idx_p) ;  /* 0x000024e000007944 */ /* 0x03efea0003c00000 */
[----:B------:R-:W-:Y:S01]  /*11e60*/  MOV R0, R29 ;  /* 0x0000001d00007202 */ /* 0x000fe20000000f00 */
[----:B------:R-:W-:Y:S05]  /*11e70*/  BRA `(.L_x_5903) ;  /* 0xffff0bf000007947 */ /* 0x000fea000383ffff */
.L_x_5798:
[----:B------:R-:W-:Y:S01]  /*11e80*/  IMAD.MOV.U32 R30, RZ, RZ, R9 ;  /* 0x000000ffff1e7224 */ /* 0x000fe200078e0009 */
[----:B-1----:R-:W-:Y:S01]  /*11e90*/  MOV R2, 0x3 ;  /* 0x0000000300027802 */ /* 0x002fe20000000f00 */
[----:B------:R-:W-:Y:S01]  /*11ea0*/  IMAD.MOV.U32 R29, RZ, RZ, 0x181f ;  /* 0x0000181fff1d7424 */ /* 0x000fe200078e00ff */
[----:B------:R-:W-:-:S02]  /*11eb0*/  MOV R3, 0x11ed0 ;  /* 0x00011ed000037802 */ /* 0x000fc40000000f00 */
[----:B--2345:R-:W-:Y:S05]  /*11ec0*/  CALL.REL.NOINC `($__internal_97_$__cuda_sm70_shflsync_idx_p) ;  /* 0x0000247000007944 */ /* 0x03cfea0003c00000 */
        /* <DEDUP_REMOVED lines=8> */
.L_x_5801:
[----:B------:R-:W-:Y:S01]  /*11f50*/  IMAD.MOV.U32 R30, RZ, RZ, R9 ;  /* 0x000000ffff1e7224 */ /* 0x000fe200078e0009 */
[----:B------:R-:W-:Y:S01]  /*11f60*/  MOV R2, RZ ;  /* 0x000000ff00027202 */ /* 0x000fe20000000f00 */
[----:B------:R-:W-:Y:S01]  /*11f70*/  IMAD.MOV.U32 R29, RZ, RZ, 0x181f ;  /* 0x0000181fff1d7424 */ /* 0x000fe200078e00ff */
[----:B------:R-:W-:Y:S02]  /*11f80*/  MOV R3, 0x11fa0 ;  /* 0x00011fa000037802 */ /* 0x000fe40000000f00 */
[----:B------:R-:W-:Y:S05]  /*11f90*/  CALL.REL.NOINC `($__internal_97_$__cuda_sm70_shflsync_idx_p) ;  /* 0x000023a000007944 */ /* 0x000fea0003c00000 */
[----:B------:R-:W-:Y:S01]  /*11fa0*/  MOV R8, R29 ;  /* 0x0000001d00087202 */ /* 0x000fe20000000f00 */
[----:B------:R-:W-:Y:S05]  /*11fb0*/  BRA `(.L_x_5905) ;  /* 0xffff16f000007947 */ /* 0x000fea000383ffff */
.L_x_5802:
[----:B------:R-:W-:Y:S01]  /*11fc0*/  IMAD.MOV.U32 R30, RZ, RZ, R12 ;  /* 0x000000ffff1e7224 */ /* 0x000fe200078e000c */
[----:B------:R-:W-:Y:S01]  /*11fd0*/  MOV R2, RZ ;  /* 0x000000ff00027202 */ /* 0x000fe20000000f00 */
[----:B------:R-:W-:Y:S01]  /*11fe0*/  IMAD.MOV.U32 R29, RZ, RZ, 0x181f ;  /* 0x0000181fff1d7424 */ /* 0x000fe200078e00ff */
[----:B------:R-:W-:Y:S02]  /*11ff0*/  MOV R3, 0x12010 ;  /* 0x0001201000037802 */ /* 0x000fe40000000f00 */
[----:B-12---:R-:W-:Y:S05]  /*12000*/  CALL.REL.NOINC `($__internal_97_$__cuda_sm70_shflsync_idx_p) ;  /* 0x0000233000007944 */ /* 0x006fea0003c00000 */
[C---:B------:R-:W-:Y:S01]  /*12010*/  IADD3 R6, P6, R29.reuse, R17, RZ ;  /* 0x000000111d067210 */ /* 0x040fe20007fde0ff */
[----:B------:R-:W-:Y:S01]  /*12020*/  IMAD.MOV.U32 R30, RZ, RZ, R9 ;  /* 0x000000ffff1e7224 */ /* 0x000fe200078e0009 */
[----:B------:R-:W-:-:S02]  /*12030*/  IADD3 R4, P5, R29, R18, RZ ;  /* 0x000000121d047210 */ /* 0x000fc40007fbe0ff */
[----:B------:R-:W-:Y:S01]  /*12040*/  IADD3 R2, P0, R29, R19, RZ ;  /* 0x000000131d027210 */ /* 0x000fe20007f1e0ff */
[----:B------:R-:W-:Y:S01]  /*12050*/  IMAD.X R7, R8, 0x1, R14, P6 ;  /* 0x0000000108077824 */ /* 0x000fe200030e060e */
        /* <DEDUP_REMOVED lines=17> */
[----:B-1----:R-:W-:Y:S05]  /*12170*/  CALL.REL.NOINC `($__internal_97_$__cuda_sm70_shflsync_idx_p) ;  /* 0x000021c000007944 */ /* 0x002fea0003c00000 */
        /* <DEDUP_REMOVED lines=8> */
.L_x_5805:
[----:B------:R-:W-:Y:S01]  /*12200*/  IMAD.MOV.U32 R30, RZ, RZ, R13 ;  /* 0x000000ffff1e7224 */ /* 0x000fe200078e000d */
[----:B------:R-:W-:Y:S01]  /*12210*/  MOV R2, RZ ;  /* 0x000000ff00027202 */ /* 0x000fe20000000f00 */
[----:B------:R-:W-:Y:S01]  /*12220*/  IMAD.MOV.U32 R29, RZ, RZ, 0x181f ;  /* 0x0000181fff1d7424 */ /* 0x000fe200078e00ff */
[----:B------:R-:W-:Y:S02]  /*12230*/  MOV R3, 0x12250 ;  /* 0x0001225000037802 */ /* 0x000fe40000000f00 */
[----:B-1234-:R-:W-:Y:S05]  /*12240*/  CALL.REL.NOINC `($__internal_97_$__cuda_sm70_shflsync_idx_p) ;  /* 0x000020f000007944 */ /* 0x01efea0003c00000 */
[----:B------:R-:W-:Y:S01]  /*12250*/  MOV R12, R29 ;  /* 0x0000001d000c7202 */ /* 0x000fe20000000f00 */
[----:B------:R-:W-:Y:S05]  /*12260*/  BRA `(.L_x_5907) ;  /* 0xffff19b000007947 */ /* 0x000fea000383ffff */
.L_x_5806:
[----:B------:R-:W-:Y:S01]  /*12270*/  IMAD.MOV.U32 R30, RZ, RZ, R21 ;  /* 0x000000ffff1e7224 */ /* 0x000fe200078e0015 */
[----:B------:R-:W-:Y:S01]  /*12280*/  MOV R2, RZ ;  /* 0x000000ff00027202 */ /* 0x000fe20000000f00 */
[----:B------:R-:W-:Y:S01]  /*12290*/  IMAD.MOV.U32 R29, RZ, RZ, 0x181f ;  /* 0x0000181fff1d7424 */ /* 0x000fe200078e00ff */
[----:B------:R-:W-:Y:S02]  /*122a0*/  MOV R3, 0x122c0 ;  /* 0x000122c000037802 */ /* 0x000fe40000000f00 */
[----:B-1234-:R-:W-:Y:S05]  /*122b0*/  CALL.REL.NOINC `($__internal_97_$__cuda_sm70_shflsync_idx_p) ;  /* 0x0000208000007944 */ /* 0x01efea0003c00000 */
        /* <DEDUP_REMOVED lines=31> */
.L_x_5809:
[----:B------:R-:W-:Y:S01]  /*124b0*/  IMAD.MOV.U32 R30, RZ, RZ, R5 ;  /* 0x000000ffff1e7224 */ /* 0x000fe200078e0005 */
[----:B------:R-:W-:Y:S01]  /*124c0*/  MOV R2, RZ ;  /* 0x000000ff00027202 */ /* 0x000fe20000000f00 */
[----:B------:R-:W-:Y:S01]  /*124d0*/  IMAD.MOV.U32 R29, RZ, RZ, 0x181f ;  /* 0x0000181fff1d7424 */ /* 0x000fe200078e00ff */
[----:B------:R-:W-:Y:S02]  /*124e0*/  MOV R3, 0x12500 ;  /* 0x0001250000037802 */ /* 0x000fe40000000f00 */
[----:B------:R-:W-:Y:S05]  /*124f0*/  CALL.REL.NOINC `($__internal_97_$__cuda_sm70_shflsync_idx_p) ;  /* 0x00001e4000007944 */ /* 0x000fea0003c00000 */
[----:B------:R-:W-:Y:S01]  /*12500*/  MOV R4, R29 ;  /* 0x0000001d00047202 */ /* 0x000fe20000000f00 */
[----:B------:R-:W-:Y:S05]  /*12510*/  BRA `(.L_x_5909) ;  /* 0xffff3df000007947 */ /* 0x000fea000383ffff */
.L_x_5810:
[----:B------:R-:W-:Y:S01]  /*12520*/  IMAD.MOV.U32 R30, RZ, RZ, R12 ;  /* 0x000000ffff1e7224 */ /* 0x000fe200078e000c */
[----:B------:R-:W-:Y:S01]  /*12530*/  MOV R2, RZ ;  /* 0x000000ff00027202 */ /* 0x000fe20000000f00 */
[----:B------:R-:W-:Y:S01]  /*12540*/  IMAD.MOV.U32 R29, RZ, RZ, 0x181f ;  /* 0x0000181fff1d7424 */ /* 0x000fe200078e00ff */
[----:B------:R-:W-:Y:S02]  /*12550*/  MOV R3, 0x12570 ;  /* 0x0001257000037802 */ /* 0x000fe40000000f00 */
[----:B-12---:R-:W-:Y:S05]  /*12560*/  CALL.REL.NOINC `($__internal_97_$__cuda_sm70_shflsync_idx_p) ;  /* 0x00001dd000007944 */ /* 0x006fea0003c00000 */
        /* <DEDUP_REMOVED lines=22> */
[----:B-1----:R-:W-:Y:S05]  /*126d0*/  CALL.REL.NOINC `($__internal_97_$__cuda_sm70_shflsync_idx_p) ;  /* 0x00001c6000007944 */ /* 0x002fea0003c00000 */
[----:B------:R-:W-:Y:S01]  /*126e0*/  IMAD.MOV.U32 R4, RZ, RZ, R29 ;  /* 0x000000ffff047224 */ /* 0x000fe200078e001d */
[----:B------:R-:W-:Y:S01]  /*126f0*/  MOV R2, 0x1 ;  /* 0x0000000100027802 */ /* 0x000fe20000000f00 */
[----:B------:R-:W-:Y:S01]  /*12700*/  IMAD.MOV.U32 R30, RZ, RZ, R12 ;  /* 0x000000ffff1e7224 */ /* 0x000fe200078e000c */
[----:B------:R-:W-:Y:S02]  /*12710*/  MOV R29, 0x181f ;  /* 0x0000181f001d7802 */ /* 0x000fe40000000f00 */
[----:B------:R-:W-:Y:S02]  /*12720*/  MOV R3, 0x12740 ;  /* 0x0001274000037802 */ /* 0x000fe40000000f00 */
[----:B------:R-:W-:Y:S05]  /*12730*/  CALL.REL.NOINC `($__internal_97_$__cuda_sm70_shflsync_idx_p) ;  /* 0x00001c0000007944 */ /* 0x000fea0003c00000 */
[----:B------:R-:W-:Y:S01]  /*12740*/  MOV R0, R29 ;  /* 0x0000001d00007202 */ /* 0x000fe20000000f00 */
[----:B------:R-:W-:Y:S05]  /*12750*/  BRA `(.L_x_5910) ;  /* 0xffff3d0000007947 */ /* 0x000fea000383ffff */
.L_x_5814:
[----:B------:R-:W-:Y:S01]  /*12760*/  MOV R2, RZ ;  /* 0x000000ff00027202 */ /* 0x000fe20000000f00 */
[----:B------:R-:W-:Y:S01]  /*12770*/  IMAD.MOV.U32 R30, RZ, RZ, R12 ;  /* 0x000000ffff1e7224 */ /* 0x000fe200078e000c */
[----:B------:R-:W-:Y:S01]  /*12780*/  MOV R3, 0x127b0 ;  /* 0x000127b000037802 */ /* 0x000fe20000000f00 */
[----:B------:R-:W-:Y:S02]  /*12790*/  IMAD.MOV.U32 R29, RZ, RZ, 0x181f ;  /* 0x0000181fff1d7424 */ /* 0x000fe400078e00ff */
[----:B-1234-:R-:W-:Y:S05]  /*127a0*/  CALL.REL.NOINC `($__internal_97_$__cuda_sm70_shflsync_idx_p) ;  /* 0x00001b9000007944 */ /* 0x01efea0003c00000 */
[----:B------:R-:W-:Y:S01]  /*127b0*/  MOV R5, R29 ;  /* 0x0000001d00057202 */ /* 0x000fe20000000f00 */
[----:B------:R-:W-:-:S05]  /*127c0*/  BRA `(.L_x_5911) ;  /* 0xffff41c000007947 */ /* 0x000fca000383ffff */
.L_x_5815:
[----:B------:R-:W-:Y:S01]  /*127d0*/  MOV R2, RZ ;  /* 0x000000ff00027202 */ /* 0x000fe20000000f00 */
[----:B------:R-:W-:Y:S01]  /*127e0*/  IMAD.MOV.U32 R30, RZ, RZ, R14 ;  /* 0x000000ffff1e7224 */ /* 0x000fe200078e000e */
[----:B------:R-:W-:Y:S01]  /*127f0*/  MOV R3, 0x12820 ;  /* 0x0001282000037802 */ /* 0x000fe20000000f00 */
[----:B------:R-:W-:Y:S02]  /*12800*/  IMAD.MOV.U32 R29, RZ, RZ, 0x181f ;  /* 0x0000181fff1d7424 */ /* 0x000fe400078e00ff */
[----:B-1234-:R-:W-:Y:S05]  /*12810*/  CALL.REL.NOINC `($__internal_97_$__cuda_sm70_shflsync_idx_p) ;  /* 0x00001b2000007944 */ /* 0x01efea0003c00000 */
        /* <DEDUP_REMOVED lines=23> */
[----:B------:R-:W-:Y:S05]  /*12990*/  CALL.REL.NOINC `($__internal_97_$__cuda_sm70_shflsync_idx_p) ;  /* 0x000019a000007944 */ /* 0x000fea0003c00000 */
[----:B------:R-:W-:Y:S01]  /*129a0*/  MOV R2, 0x1 ;  /* 0x0000000100027802 */ /* 0x000fe20000000f00 */
[----:B------:R-:W-:Y:S01]  /*129b0*/  IMAD.MOV.U32 R5, RZ, RZ, R29 ;  /* 0x000000ffff057224 */ /* 0x000fe200078e001d */
[----:B------:R-:W-:Y:S01]  /*129c0*/  MOV R29, 0x181f ;  /* 0x0000181f001d7802 */ /* 0x000fe20000000f00 */
[----:B------:R-:W-:Y:S01]  /*129d0*/  IMAD.MOV.U32 R30, RZ, RZ, R14 ;  /* 0x000000ffff1e7224 */ /* 0x000fe200078e000e */
[----:B------:R-:W-:Y:S02]  /*129e0*/  MOV R3, 0x12a00 ;  /* 0x00012a0000037802 */ /* 0x000fe40000000f00 */
[----:B------:R-:W-:Y:S05]  /*129f0*/  CALL.REL.NOINC `($__internal_97_$__cuda_sm70_shflsync_idx_p) ;  /* 0x0000194000007944 */ /* 0x000fea0003c00000 */
[----:B------:R-:W-:Y:S01]  /*12a00*/  MOV R2, R29 ;  /* 0x0000001d00027202 */ /* 0x000fe20000000f00 */
[----:B------:R-:W-:-:S05]  /*12a10*/  BRA `(.L_x_5912) ;  /* 0xffff40d000007947 */ /* 0x000fca000383ffff */
.L_x_5818:
[----:B------:R-:W-:Y:S01]  /*12a20*/  MOV R2, RZ ;  /* 0x000000ff00027202 */ /* 0x000fe20000000f00 */
[----:B------:R-:W-:Y:S01]  /*12a30*/  IMAD.MOV.U32 R30, RZ, RZ, R5 ;  /* 0x000000ffff1e7224 */ /* 0x000fe200078e0005 */
[----:B------:R-:W-:Y:S01]  /*12a40*/  MOV R3, 0x12a70 ;  /* 0x00012a7000037802 */ /* 0x000fe20000000f00 */
[----:B------:R-:W-:Y:S02]  /*12a50*/  IMAD.MOV.U32 R29, RZ, RZ, 0x181f ;  /* 0x0000181fff1d7424 */ /* 0x000fe400078e00ff */
[----:B------:R-:W-:Y:S05]  /*12a60*/  CALL.REL.NOINC `($__internal_97_$__cuda_sm70_shflsync_idx_p) ;  /* 0x000018d000007944 */ /* 0x000fea0003c00000 */
[----:B------:R-:W-:Y:S01]  /*12a70*/  MOV R4, R29 ;  /* 0x0000001d00047202 */ /* 0x000fe20000000f00 */
[----:B------:R-:W-:-:S05]  /*12a80*/  BRA `(.L_x_5913) ;  /* 0xffff6c7000007947 */ /* 0x000fca000383ffff */
.L_x_5819:
[----:B------:R-:W-:Y:S01]  /*12a90*/  MOV R2, RZ ;  /* 0x000000ff00027202 */ /* 0x000fe20000000f00 */
[----:B------:R-:W-:Y:S01]  /*12aa0*/  IMAD.MOV.U32 R30, RZ, RZ, R12 ;  /* 0x000000ffff1e7224 */ /* 0x000fe200078e000c */
[----:B------:R-:W-:Y:S01]  /*12ab0*/  MOV R3, 0x12ae0 ;  /* 0x00012ae000037802 */ /* 0x000fe20000000f00 */
[----:B------:R-:W-:Y:S02]  /*12ac0*/  IMAD.MOV.U32 R29, RZ, RZ, 0x181f ;  /* 0x0000181fff1d7424 */ /* 0x000fe400078e00ff */
[----:B-12---:R-:W-:Y:S05]  /*12ad0*/  CALL.REL.NOINC `($__internal_97_$__cuda_sm70_shflsync_idx_p) ;  /* 0x0000186000007944 */ /* 0x006fea0003c00000 */
        /* <DEDUP_REMOVED lines=23> */
[----:B--2---:R-:W-:Y:S05]  /*12c50*/  CALL.REL.NOINC `($__internal_97_$__cuda_sm70_shflsync_idx_p) ;  /* 0x000016e000007944 */ /* 0x004fea0003c00000 */
        /* <DEDUP_REMOVED lines=8> */
.L_x_5824:
[----:B------:R-:W-:Y:S01]  /*12ce0*/  MOV R2, RZ ;  /* 0x000000ff00027202 */ /* 0x000fe20000000f00 */
[----:B------:R-:W-:Y:S01]  /*12cf0*/  IMAD.MOV.U32 R30, RZ, RZ, R12 ;  /* 0x000000ffff1e7224 */ /* 0x000fe200078e000c */
[----:B------:R-:W-:Y:S01]  /*12d00*/  MOV R3, 0x12d30 ;  /* 0x00012d3000037802 */ /* 0x000fe20000000f00 */
[----:B------:R-:W-:Y:S02]  /*12d10*/  IMAD.MOV.U32 R29, RZ, RZ, 0x181f ;  /* 0x0000181fff1d7424 */ /* 0x000fe400078e00ff */
[----:B-1234-:R-:W-:Y:S05]  /*12d20*/  CALL.REL.NOINC `($__internal_97_$__cuda_sm70_shflsync_idx_p) ;  /* 0x0000161000007944 */ /* 0x01efea0003c00000 */
[----:B------:R-:W-:Y:S01]  /*12d30*/  MOV R5, R29 ;  /* 0x0000001d00057202 */ /* 0x000fe20000000f00 */
[----:B------:R-:W-:-:S05]  /*12d40*/  BRA `(.L_x_5915) ;  /* 0xffff701000007947 */ /* 0x000fca000383ffff */
.L_x_5825:
        /* <DEDUP_REMOVED lines=37> */
.L_x_5826:
[----:B------:R-:W-:Y:S01]  /*12fa0*/  MOV R136, 0x2 ;  /* 0x0000000200887802 */ /* 0x000fe20000000f00 */
[----:B------:R-:W-:Y:S01]  /*12fb0*/  IMAD.MOV.U32 R2, RZ, RZ, R100 ;  /* 0x000000ffff027224 */ /* 0x000fe200078e0064 */
[----:B------:R-:W-:Y:S02]  /*12fc0*/  MOV R3, 0x12fe0 ;  /* 0x00012fe000037802 */ /* 0x000fe40000000f00 */
[----:B------:R-:W-:Y:S05]  /*12fd0*/  CALL.REL.NOINC `($__internal_96_$__cuda_sm70_shflsync_bfly_p) ;  /* 0x0000131000007944 */ /* 0x000fea0003c00000 */
[----:B------:R-:W-:Y:S01]  /*12fe0*/  MOV R2, R136 ;  /* 0x0000008800027202 */ /* 0x000fe20000000f00 */
[----:B------:R-:W-:-:S05]  /*12ff0*/  BRA `(.L_x_5917) ;  /* 0xffff7bf000007947 */ /* 0x000fca000383ffff */
.L_x_5829:
[----:B------:R-:W-:Y:S01]  /*13000*/  MOV R2, RZ ;  /* 0x000000ff00027202 */ /* 0x000fe20000000f00 */
[----:B------:R-:W-:Y:S01]  /*13010*/  IMAD.MOV.U32 R30, RZ, RZ, R5 ;  /* 0x000000ffff1e7224 */ /* 0x000fe200078e0005 */
[----:B------:R-:W-:Y:S01]  /*13020*/  MOV R3, 0x13050 ;  /* 0x0001305000037802 */ /* 0x000fe20000000f00 */
[----:B------:R-:W-:Y:S02]  /*13030*/  IMAD.MOV.U32 R29, RZ, RZ, 0x181f ;  /* 0x0000181fff1d7424 */ /* 0x000fe400078e00ff */
[----:B------:R-:W-:Y:S05]  /*13040*/  CALL.REL.NOINC `($__internal_97_$__cuda_sm70_shflsync_idx_p) ;  /* 0x000012f000007944 */ /* 0x000fea0003c00000 */
[----:B------:R-:W-:Y:S01]  /*13050*/  MOV R4, R29 ;  /* 0x0000001d00047202 */ /* 0x000fe20000000f00 */
[----:B------:R-:W-:-:S05]  /*13060*/  BRA `(.L_x_5918) ;  /* 0xffff957000007947 */ /* 0x000fca000383ffff */
.L_x_5830:
        /* <DEDUP_REMOVED lines=37> */
.L_x_5832:
[----:B------:R-:W-:Y:S01]  /*132c0*/  IMAD.MOV.U32 R2, RZ, RZ, R203 ;  /* 0x000000ffff027224 */ /* 0x000fe200078e00cb */
[----:B------:R-:W-:-:S02]  /*132d0*/  MOV R136, 0x2 ;  /* 0x0000000200887802 */ /* 0x000fc40000000f00 */
[----:B------:R-:W-:Y:S02]  /*132e0*/  MOV R3, 0x13300 ;  /* 0x0001330000037802 */ /* 0x000fe40000000f00 */
[----:B------:R-:W-:Y:S05]  /*132f0*/  CALL.REL.NOINC `($__internal_96_$__cuda_sm70_shflsync_bfly_p) ;  /* 0x00000ff000007944 */ /* 0x000fea0003c00000 */
[----:B------:R-:W-:Y:S01]  /*13300*/  MOV R0, R136 ;  /* 0x0000008800007202 */ /* 0x000fe20000000f00 */
[----:B------:R-:W-:Y:S05]  /*13310*/  BRA `(.L_x_5920) ;  /* 0xffff963000007947 */ /* 0x000fea000383ffff */
.L_x_5833:
[----:B------:R-:W-:Y:S01]  /*13320*/  IMAD.MOV.U32 R2, RZ, RZ, R0 ;  /* 0x000000ffff027224 */ /* 0x000fe200078e0000 */
[----:B------:R-:W-:Y:S02]  /*13330*/  MOV R136, 0x1 ;  /* 0x0000000100887802 */ /* 0x000fe40000000f00 */
[----:B------:R-:W-:Y:S02]  /*13340*/  MOV R3, 0x13360 ;  /* 0x0001336000037802 */ /* 0x000fe40000000f00 */
[----:B-1----:R-:W-:Y:S05]  /*13350*/  CALL.REL.NOINC `($__internal_96_$__cuda_sm70_shflsync_bfly_p) ;  /* 0x00000f9000007944 */ /* 0x002fea0003c00000 */
[----:B------:R-:W-:Y:S01]  /*13360*/  FADD.FTZ R0, R0, R136 ;  /* 0x0000008800007221 */ /* 0x000fe20000010000 */
[----:B------:R-:W-:Y:S02]  /*13370*/  MOV R2, R202 ;  /* 0x000000ca00027202 */ /* 0x000fe40000000f00 */
[----:B------:R-:W-:Y:S02]  /*13380*/  MOV R136, 0x2 ;  /* 0x0000000200887802 */ /* 0x000fe40000000f00 */
[----:B------:R-:W-:Y:S02]  /*13390*/  MOV R3, 0x133b0 ;  /* 0x000133b000037802 */ /* 0x000fe40000000f00 */
[----:B------:R-:W-:Y:S05]  /*133a0*/  CALL.REL.NOINC `($__internal_96_$__cuda_sm70_shflsync_bfly_p) ;  /* 0x00000f4000007944 */ /* 0x000fea0003c00000 */
[----:B------:R-:W-:Y:S01]  /*133b0*/  FADD.FTZ R4, R202, R136 ;  /* 0x00000088ca047221 */ /* 0x000fe20000010000 */
[----:B------:R-:W-:-:S02]  /*133c0*/  MOV R136, 0x1 ;  /* 0x0000000100887802 */ /* 0x000fc40000000f00 */
[----:B------:R-:W-:Y:S02]  /*133d0*/  MOV R3, 0x13400 ;  /* 0x0001340000037802 */ /* 0x000fe40000000f00 */
[----:B------:R-:W-:Y:S02]  /*133e0*/  MOV R2, R4 ;  /* 0x0000000400027202 */ /* 0x000fe40000000f00 */
[----:B------:R-:W-:Y:S05]  /*133f0*/  CALL.REL.NOINC `($__internal_96_$__cuda_sm70_shflsync_bfly_p) ;  /* 0x00000ef000007944 */ /* 0x000fea0003c00000 */
[----:B------:R-:W-:Y:S01]  /*13400*/  MOV R3, R136 ;  /* 0x0000008800037202 */ /* 0x000fe20000000f00 */
[----:B------:R-:W-:Y:S05]  /*13410*/  BRA `(.L_x_5921) ;  /* 0xffff95a000007947 */ /* 0x000fea000383ffff */
.L_x_5840:
[----:B--234-:R-:W-:Y:S01]  /*13420*/  IMAD.MOV.U32 R30, RZ, RZ, R9 ;  /* 0x000000ffff1e7224 */ /* 0x01cfe200078e0009 */
[----:B------:R-:W-:Y:S01]  /*13430*/  MOV R2, RZ ;  /* 0x000000ff00027202 */ /* 0x000fe20000000f00 */
[----:B------:R-:W-:Y:S01]  /*13440*/  IMAD.MOV.U32 R29, RZ, RZ, 0x181f ;  /* 0x0000181fff1d7424 */ /* 0x000fe200078e00ff */
[----:B------:R-:W-:Y:S02]  /*13450*/  MOV R3, 0x13470 ;  /* 0x0001347000037802 */ /* 0x000fe40000000f00 */
[----:B-1----:R-:W-:Y:S05]  /*13460*/  CALL.REL.NOINC `($__internal_97_$__cuda_sm70_shflsync_idx_p) ;  /* 0x00000ed000007944 */ /* 0x002fea0003c00000 */
[----:B------:R-:W-:Y:S01]  /*13470*/  MOV R8, R29 ;  /* 0x0000001d00087202 */ /* 0x000fe20000000f00 */
[----:B------:R-:W-:Y:S05]  /*13480*/  BRA `(.L_x_5922) ;  /* 0xffffaca000007947 */ /* 0x000fea000383ffff */
.L_x_5841:
[----:B------:R-:W-:Y:S01]  /*13490*/  IMAD.MOV.U32 R30, RZ, RZ, R11 ;  /* 0x000000ffff1e7224 */ /* 0x000fe200078e000b */
[----:B------:R-:W-:Y:S01]  /*134a0*/  MOV R2, RZ ;  /* 0x000000ff00027202 */ /* 0x000fe20000000f00 */
[----:B------:R-:W-:Y:S01]  /*134b0*/  IMAD.MOV.U32 R29, RZ, RZ, 0x181f ;  /* 0x0000181fff1d7424 */ /* 0x000fe200078e00ff */
[----:B------:R-:W-:-:S02]  /*134c0*/  MOV R3, 0x134e0 ;  /* 0x000134e000037802 */ /* 0x000fc40000000f00 */
[----:B-123--:R-:W-:Y:S05]  /*134d0*/  CALL.REL.NOINC `($__internal_97_$__cuda_sm70_shflsync_idx_p) ;  /* 0x00000e6000007944 */ /* 0x00efea0003c00000 */
[----:B------:R-:W-:Y:S01]  /*134e0*/  MOV R0, R29 ;  /* 0x0000001d00007202 */ /* 0x000fe20000000f00 */
[----:B------:R-:W-:Y:S05]  /*134f0*/  BRA `(.L_x_5923) ;  /* 0xffffac5000007947 */ /* 0x000fea000383ffff */
.L_x_5844:
[----:B------:R-:W-:Y:S01]  /*13500*/  IMAD.MOV.U32 R30, RZ, RZ, R9 ;  /* 0x000000ffff1e7224 */ /* 0x000fe200078e0009 */
[----:B--2---:R-:W-:Y:S01]  /*13510*/  MOV R2, 0x1 ;  /* 0x0000000100027802 */ /* 0x004fe20000000f00 */
[----:B------:R-:W-:Y:S01]  /*13520*/  IMAD.MOV.U32 R29, RZ, RZ, 0x181f ;  /* 0x0000181fff1d7424 */ /* 0x000fe200078e00ff */
[----:B------:R-:W-:-:S02]  /*13530*/  MOV R3, 0x13550 ;  /* 0x0001355000037802 */ /* 0x000fc40000000f00 */
[----:B-1-34-:R-:W-:Y:S05]  /*13540*/  CALL.REL.NOINC `($__internal_97_$__cuda_sm70_shflsync_idx_p) ;  /* 0x00000df000007944 */ /* 0x01afea0003c00000 */
        /* <DEDUP_REMOVED lines=8> */
.L_x_5847:
[----:B------:R-:W-:Y:S01]  /*135d0*/  IMAD.MOV.U32 R30, RZ, RZ, R9 ;  /* 0x000000ffff1e7224 */ /* 0x000fe200078e0009 */
[----:B--2---:R-:W-:Y:S01]  /*135e0*/  MOV R2, 0x2 ;  /* 0x0000000200027802 */ /* 0x004fe20000000f00 */
[----:B------:R-:W-:Y:S01]  /*135f0*/  IMAD.MOV.U32 R29, RZ, RZ, 0x181f ;  /* 0x0000181fff1d7424 */ /* 0x000fe200078e00ff */
[----:B------:R-:W-:Y:S02]  /*13600*/  MOV R3, 0x13620 ;  /* 0x0001362000037802 */ /* 0x000fe40000000f00 */
[----:B-1-34-:R-:W-:Y:S05]  /*13610*/  CALL.REL.NOINC `($__internal_97_$__cuda_sm70_shflsync_idx_p) ;  /* 0x00000d2000007944 */ /* 0x01afea0003c00000 */
[----:B------:R-:W-:Y:S01]  /*13620*/  MOV R8, R29 ;  /* 0x0000001d00087202 */ /* 0x000fe20000000f00 */
[----:B------:R-:W-:Y:S05]  /*13630*/  BRA `(.L_x_5925) ;  /* 0xffffade000007947 */ /* 0x000fea000383ffff */
.L_x_5848:
[----:B------:R-:W-:Y:S01]  /*13640*/  IMAD.MOV.U32 R30, RZ, RZ, R11 ;  /* 0x000000ffff1e7224 */ /* 0x000fe200078e000b */
[----:B--2---:R-:W-:Y:S01]  /*13650*/  MOV R2, 0x2 ;  /* 0x0000000200027802 */ /* 0x004fe20000000f00 */
[----:B------:R-:W-:Y:S01]  /*13660*/  IMAD.MOV.U32 R29, RZ, RZ, 0x181f ;  /* 0x0000181fff1d7424 */ /* 0x000fe200078e00ff */
[----:B------:R-:W-:Y:S02]  /*13670*/  MOV R3, 0x13690 ;  /* 0x0001369000037802 */ /* 0x000fe40000000f00 */
[----:B-1-34-:R-:W-:Y:S05]  /*13680*/  CALL.REL.NOINC `($__internal_97_$__cuda_sm70_shflsync_idx_p) ;  /* 0x00000cb000007944 */ /* 0x01afea0003c00000 */
[----:B------:R-:W-:Y:S01]  /*13690*/  MOV R0, R29 ;  /* 0x0000001d00007202 */ /* 0x000fe20000000f00 */
[----:B------:R-:W-:Y:S05]  /*136a0*/  BRA `(.L_x_5926) ;  /* 0xffffad9000007947 */ /* 0x000fea000383ffff */
.L_x_5851:
[----:B------:R-:W-:Y:S01]  /*136b0*/  IMAD.MOV.U32 R30, RZ, RZ, R9 ;  /* 0x000000ffff1e7224 */ /* 0x000fe200078e0009 */
[----:B---3--:R-:W-:Y:S01]  /*136c0*/  MOV R2, 0x3 ;  /* 0x0000000300027802 */ /* 0x008fe20000000f00 */
        /* <DEDUP_REMOVED lines=11> */
.L_x_5853:
[----:B------:R-:W-:Y:S01]  /*13780*/  IMAD.MOV.U32 R30, RZ, RZ, R5 ;  /* 0x000000ffff1e7224 */ /* 0x000fe200078e0005 */
[----:B------:R-:W-:Y:S01]  /*13790*/  MOV R2, RZ ;  /* 0x000000ff00027202 */ /* 0x000fe20000000f00 */
[----:B------:R-:W-:Y:S01]  /*137a0*/  IMAD.MOV.U32 R29, RZ, RZ, 0x1c1f ;  /* 0x00001c1fff1d7424 */ /* 0x000fe200078e00ff */
[----:B------:R-:W-:Y:S02]  /*137b0*/  MOV R3, 0x137d0 ;  /* 0x000137d000037802 */ /* 0x000fe40000000f00 */
[----:B------:R-:W-:Y:S05]  /*137c0*/  CALL.REL.NOINC `($__internal_97_$__cuda_sm70_shflsync_idx_p) ;  /* 0x00000b7000007944 */ /* 0x000fea0003c00000 */
[----:B------:R-:W-:Y:S01]  /*137d0*/  MOV R4, R29 ;  /* 0x0000001d00047202 */ /* 0x000fe20000000f00 */
[----:B------:R-:W-:Y:S05]  /*137e0*/  BRA `(.L_x_5928) ;  /* 0xffffb10000007947 */ /* 0x000fea000383ffff */
.L_x_5854:
[----:B------:R-:W-:Y:S01]  /*137f0*/  IMAD.MOV.U32 R30, RZ, RZ, R12 ;  /* 0x000000ffff1e7224 */ /* 0x000fe200078e000c */
[----:B------:R-:W-:Y:S01]  /*13800*/  MOV R2, RZ ;  /* 0x000000ff00027202 */ /* 0x000fe20000000f00 */
[----:B------:R-:W-:Y:S01]  /*13810*/  IMAD.MOV.U32 R29, RZ, RZ, 0x1c1f ;  /* 0x00001c1fff1d7424 */ /* 0x000fe200078e00ff */
[----:B------:R-:W-:Y:S02]  /*13820*/  MOV R3, 0x13840 ;  /* 0x0001384000037802 */ /* 0x000fe40000000f00 */
[----:B-12---:R-:W-:Y:S05]  /*13830*/  CALL.REL.NOINC `($__internal_97_$__cuda_sm70_shflsync_idx_p) ;  /* 0x00000b0000007944 */ /* 0x006fea0003c00000 */
[----:B------:R-:W-:Y:S01]  /*13840*/  MOV R0, R29 ;  /* 0x0000001d00007202 */ /* 0x000fe20000000f00 */
[----:B------:R-:W-:Y:S05]  /*13850*/  BRA `(.L_x_5929) ;  /* 0xffffb0b000007947 */ /* 0x000fea000383ffff */
.L_x_5857:
[----:B------:R-:W-:Y:S01]  /*13860*/  IMAD.MOV.U32 R30, RZ, RZ, R5 ;  /* 0x000000ffff1e7224 */ /* 0x000fe200078e0005 */
[----:B----4-:R-:W-:Y:S01]  /*13870*/  MOV R2, 0x1 ;  /* 0x0000000100027802 */ /* 0x010fe20000000f00 */
[----:B------:R-:W-:Y:S01]  /*13880*/  IMAD.MOV.U32 R29, RZ, RZ, 0x1c1f ;  /* 0x00001c1fff1d7424 */ /* 0x000fe200078e00ff */
[----:B------:R-:W-:-:S02]  /*13890*/  MOV R3, 0x138b0 ;  /* 0x000138b000037802 */ /* 0x000fc40000000f00 */
[----:B-123--:R-:W-:Y:S05]  /*138a0*/  CALL.REL.NOINC `($__internal_97_$__cuda_sm70_shflsync_idx_p) ;  /* 0x00000a9000007944 */ /* 0x00efea0003c00000 */
        /* <DEDUP_REMOVED lines=8> */
.L_x_5861:
[----:B------:R-:W-:Y:S01]  /*13930*/  IMAD.MOV.U32 R30, RZ, RZ, R9 ;  /* 0x000000ffff1e7224 */ /* 0x000fe200078e0009 */
[----:B------:R-:W-:Y:S01]  /*13940*/  MOV R2, RZ ;  /* 0x000000ff00027202 */ /* 0x000fe20000000f00 */
[----:B------:R-:W-:Y:S01]  /*13950*/  IMAD.MOV.U32 R29, RZ, RZ, 0x181f ;  /* 0x0000181fff1d7424 */ /* 0x000fe200078e00ff */
[----:B------:R-:W-:Y:S02]  /*13960*/  MOV R3, 0x13980 ;  /* 0x0001398000037802 */ /* 0x000fe40000000f00 */
[----:B------:R-:W-:Y:S05]  /*13970*/  CALL.REL.NOINC `($__internal_97_$__cuda_sm70_shflsync_idx_p) ;  /* 0x000009c000007944 */ /* 0x000fea0003c00000 */
[----:B------:R-:W-:Y:S01]  /*13980*/  MOV R8, R29 ;  /* 0x0000001d00087202 */ /* 0x000fe20000000f00 */
[----:B------:R-:W-:Y:S05]  /*13990*/  BRA `(.L_x_5931) ;  /* 0xffffc8d000007947 */ /* 0x000fea000383ffff */
.L_x_5862:
[----:B------:R-:W-:Y:S01]  /*139a0*/  IMAD.MOV.U32 R30, RZ, RZ, R12 ;  /* 0x000000ffff1e7224 */ /* 0x000fe200078e000c */
[----:B------:R-:W-:Y:S01]  /*139b0*/  MOV R2, RZ ;  /* 0x000000ff00027202 */ /* 0x000fe20000000f00 */
[----:B------:R-:W-:Y:S01]  /*139c0*/  IMAD.MOV.U32 R29, RZ, RZ, 0x181f ;  /* 0x0000181fff1d7424 */ /* 0x000fe200078e00ff */
[----:B------:R-:W-:Y:S02]  /*139d0*/  MOV R3, 0x139f0 ;  /* 0x000139f000037802 */ /* 0x000fe40000000f00 */
[----:B-12---:R-:W-:Y:S05]  /*139e0*/  CALL.REL.NOINC `($__internal_97_$__cuda_sm70_shflsync_idx_p) ;  /* 0x0000095000007944 */ /* 0x006fea0003c00000 */
[----:B------:R-:W-:Y:S01]  /*139f0*/  MOV R0, R29 ;  /* 0x0000001d00007202 */ /* 0x000fe20000000f00 */
[----:B------:R-:W-:Y:S05]  /*13a00*/  BRA `(.L_x_5932) ;  /* 0xffffc88000007947 */ /* 0x000fea000383ffff */
.L_x_5865:
        /* <DEDUP_REMOVED lines=13> */
.L_x_5868:
[----:B------:R-:W-:Y:S01]  /*13ae0*/  IMAD.MOV.U32 R30, RZ, RZ, R9 ;  /* 0x000000ffff1e7224 */ /* 0x000fe200078e0009 */
[----:B-1----:R-:W-:Y:S01]  /*13af0*/  MOV R2, 0x2 ;  /* 0x0000000200027802 */ /* 0x002fe20000000f00 */
[----:B------:R-:W-:Y:S01]  /*13b00*/  IMAD.MOV.U32 R29, RZ, RZ, 0x181f ;  /* 0x0000181fff1d7424 */ /* 0x000fe200078e00ff */
[----:B------:R-:W-:Y:S02]  /*13b10*/  MOV R3, 0x13b30 ;  /* 0x00013b3000037802 */ /* 0x000fe40000000f00 */
[----:B--234-:R-:W-:Y:S05]  /*13b20*/  CALL.REL.NOINC `($__internal_97_$__cuda_sm70_shflsync_idx_p) ;  /* 0x0000081000007944 */ /* 0x01cfea0003c00000 */
[----:B------:R-:W-:Y:S01]  /*13b30*/  MOV R8, R29 ;  /* 0x0000001d00087202 */ /* 0x000fe20000000f00 */
[----:B------:R-:W-:Y:S05]  /*13b40*/  BRA `(.L_x_5934) ;  /* 0xffffca2000007947 */ /* 0x000fea000383ffff */
.L_x_5869:
[----:B------:R-:W-:Y:S01]  /*13b50*/  IMAD.MOV.U32 R30, RZ, RZ, R12 ;  /* 0x000000ffff1e7224 */ /* 0x000fe200078e000c */
[----:B------:R-:W-:Y:S01]  /*13b60*/  MOV R2, 0x2 ;  /* 0x0000000200027802 */ /* 0x000fe20000000f00 */
[----:B------:R-:W-:Y:S01]  /*13b70*/  IMAD.MOV.U32 R29, RZ, RZ, 0x181f ;  /* 0x0000181fff1d7424 */ /* 0x000fe200078e00ff */
[----:B------:R-:W-:Y:S02]  /*13b80*/  MOV R3, 0x13ba0 ;  /* 0x00013ba000037802 */ /* 0x000fe40000000f00 */
[----:B-1234-:R-:W-:Y:S05]  /*13b90*/  CALL.REL.NOINC `($__internal_97_$__cuda_sm70_shflsync_idx_p) ;  /* 0x000007a000007944 */ /* 0x01efea0003c00000 */
[----:B------:R-:W-:Y:S01]  /*13ba0*/  MOV R0, R29 ;  /* 0x0000001d00007202 */ /* 0x000fe20000000f00 */
[----:B------:R-:W-:Y:S05]  /*13bb0*/  BRA `(.L_x_5935) ;  /* 0xffffc9d000007947 */ /* 0x000fea000383ffff */
.L_x_5872:
[----:B------:R-:W-:Y:S01]  /*13bc0*/  IMAD.MOV.U32 R30, RZ, RZ, R9 ;  /* 0x000000ffff1e7224 */ /* 0x000fe200078e0009 */
[----:B-1----:R-:W-:Y:S01]  /*13bd0*/  MOV R2, 0x3 ;  /* 0x0000000300027802 */ /* 0x002fe20000000f00 */
[----:B------:R-:W-:Y:S01]  /*13be0*/  IMAD.MOV.U32 R29, RZ, RZ, 0x181f ;  /* 0x0000181fff1d7424 */ /* 0x000fe200078e00ff */
[----:B------:R-:W-:-:S02]  /*13bf0*/  MOV R3, 0x13c10 ;  /* 0x00013c1000037802 */ /* 0x000fc40000000f00 */
[----:B--234-:R-:W-:Y:S05]  /*13c00*/  CALL.REL.NOINC `($__internal_97_$__cuda_sm70_shflsync_idx_p) ;  /* 0x0000073000007944 */ /* 0x01cfea0003c00000 */
        /* <DEDUP_REMOVED lines=8> */
.L_x_5874:
[----:B------:R-:W-:Y:S01]  /*13c90*/  IMAD.MOV.U32 R30, RZ, RZ, R28 ;  /* 0x000000ffff1e7224 */ /* 0x000fe200078e001c */
[----:B------:R-:W-:Y:S01]  /*13ca0*/  MOV R2, RZ ;  /* 0x000000ff00027202 */ /* 0x000fe20000000f00 */
[----:B------:R-:W-:Y:S01]  /*13cb0*/  IMAD.MOV.U32 R29, RZ, RZ, 0x1f ;  /* 0x0000001fff1d7424 */ /* 0x000fe200078e00ff */
[----:B------:R-:W-:Y:S02]  /*13cc0*/  MOV R3, 0x13ce0 ;  /* 0x00013ce000037802 */ /* 0x000fe40000000f00 */
[----:B--2---:R-:W-:Y:S05]  /*13cd0*/  CALL.REL.NOINC `($__internal_97_$__cuda_sm70_shflsync_idx_p) ;  /* 0x0000066000007944 */ /* 0x004fea0003c00000 */
[----:B------:R-:W-:Y:S01]  /*13ce0*/  MOV R9, R29 ;  /* 0x0000001d00097202 */ /* 0x000fe20000000f00 */
[----:B------:R-:W-:Y:S05]  /*13cf0*/  BRA `(.L_x_5937) ;  /* 0xffffcbf000007947 */ /* 0x000fea000383ffff */
.L_x_5875:
[----:B------:R-:W-:Y:S01]  /*13d00*/  IMAD.MOV.U32 R30, RZ, RZ, R28 ;  /* 0x000000ffff1e7224 */ /* 0x000fe200078e001c */
[----:B------:R-:W-:Y:S01]  /*13d10*/  MOV R2, 0x1 ;  /* 0x0000000100027802 */ /* 0x000fe20000000f00 */
[----:B------:R-:W-:Y:S01]  /*13d20*/  IMAD.MOV.U32 R29, RZ, RZ, 0x1f ;  /* 0x0000001fff1d7424 */ /* 0x000fe200078e00ff */
[----:B------:R-:W-:Y:S02]  /*13d30*/  MOV R3, 0x13d50 ;  /* 0x00013d5000037802 */ /* 0x000fe40000000f00 */
[----:B-12---:R-:W-:Y:S05]  /*13d40*/  CALL.REL.NOINC `($__internal_97_$__cuda_sm70_shflsync_idx_p) ;  /* 0x000005f000007944 */ /* 0x006fea0003c00000 */
[----:B------:R-:W-:Y:S01]  /*13d50*/  MOV R8, R29 ;  /* 0x0000001d00087202 */ /* 0x000fe20000000f00 */
[----:B------:R-:W-:Y:S05]  /*13d60*/  BRA `(.L_x_5938) ;  /* 0xffffcba000007947 */ /* 0x000fea000383ffff */
.L_x_5876:
[----:B------:R-:W-:Y:S02]  /*13d70*/  MOV R2, 0x1 ;  /* 0x0000000100027802 */ /* 0x000fe40000000f00 */
[----:B------:R-:W-:-:S02]  /*13d80*/  MOV R3, 0x13da0 ;  /* 0x00013da000037802 */ /* 0x000fc40000000f00 */
[----:B-1234-:R-:W-:Y:S05]  /*13d90*/  CALL.REL.NOINC `($__internal_98_$__cuda_sm70_shflsync_up_p) ;  /* 0x0000060000007944 */ /* 0x01efea0003c00000 */
[----:B------:R-:W-:Y:S05]  /*13da0*/  BRA `(.L_x_5939) ;  /* 0xffffcc8000007947 */ /* 0x000fea000383ffff */
.L_x_5877:
[----:B------:R-:W-:Y:S02]  /*13db0*/  MOV R2, 0x2 ;  /* 0x0000000200027802 */ /* 0x000fe40000000f00 */
[----:B------:R-:W-:-:S02]  /*13dc0*/  MOV R3, 0x13de0 ;  /* 0x00013de000037802 */ /* 0x000fc40000000f00 */
[----:B--2-4-:R-:W-:Y:S05]  /*13dd0*/  CALL.REL.NOINC `($__internal_98_$__cuda_sm70_shflsync_up_p) ;  /* 0x000005c000007944 */ /* 0x014fea0003c00000 */
        /* <DEDUP_REMOVED lines=24> */
.L_x_5881:
[----:B------:R-:W-:Y:S02]  /*13f60*/  MOV R2, 0x1 ;  /* 0x0000000100027802 */ /* 0x000fe40000000f00 */
[----:B------:R-:W-:Y:S02]  /*13f70*/  MOV R3, 0x13f90 ;  /* 0x00013f9000037802 */ /* 0x000fe40000000f00 */
[----:B------:R-:W-:Y:S05]  /*13f80*/  CALL.REL.NOINC `($__internal_98_$__cuda_sm70_shflsync_up_p) ;  /* 0x0000041000007944 */ /* 0x000fea0003c00000 */
[----:B------:R-:W-:Y:S01]  /*13f90*/  MOV R2, R4 ;  /* 0x0000000400027202 */ /* 0x000fe20000000f00 */
[----:B------:R-:W-:Y:S05]  /*13fa0*/  BRA `(.L_x_5941) ;  /* 0xffffccd000007947 */ /* 0x000fea000383ffff */
.L_x_5882:
[----:B------:R-:W-:Y:S02]  /*13fb0*/  MOV R2, 0x2 ;  /* 0x0000000200027802 */ /* 0x000fe40000000f00 */
[----:B------:R-:W-:Y:S02]  /*13fc0*/  MOV R3, 0x13fe0 ;  /* 0x00013fe000037802 */ /* 0x000fe40000000f00 */
        /* <DEDUP_REMOVED lines=25> */
.L_x_5884:
[----:B------:R-:W-:Y:S02]  /*14160*/  SEL R0, RZ, 0x1, P0 ;  /* 0x00000001ff007807 */ /* 0x000fe40000000000 */
[----:B------:R-:W-:Y:S02]  /*14170*/  MOV R2, 0x14190 ;  /* 0x0001419000027802 */ /* 0x000fe40000000f00 */
[----:B-1----:R-:W-:Y:S05]  /*14180*/  CALL.REL.NOINC `($__internal_99_$__cuda_sm70_votesync_ballot) ;  /* 0x0000028000007944 */ /* 0x002fea0003c00000 */
[----:B------:R-:W-:Y:S01]  /*14190*/  MOV R5, R0 ;  /* 0x0000000000057202 */ /* 0x000fe20000000f00 */
[----:B------:R-:W-:Y:S05]  /*141a0*/  BRA `(.L_x_5943) ;  /* 0xffffcc6000007947 */ /* 0x000fea000383ffff */
.L_x_5885:
[----:B------:R-:W-:Y:S01]  /*141b0*/  IMAD.MOV.U32 R30, RZ, RZ, R6 ;  /* 0x000000ffff1e7224 */ /* 0x000fe200078e0006 */
[----:B------:R-:W-:Y:S01]  /*141c0*/  MOV R2, R0 ;  /* 0x0000000000027202 */ /* 0x000fe20000000f00 */
[----:B------:R-:W-:Y:S01]  /*141d0*/  IMAD.MOV.U32 R29, RZ, RZ, 0x1f ;  /* 0x0000001fff1d7424 */ /* 0x000fe200078e00ff */
[----:B------:R-:W-:Y:S02]  /*141e0*/  MOV R3, 0x14200 ;  /* 0x0001420000037802 */ /* 0x000fe40000000f00 */
[----:B-1----:R-:W-:Y:S05]  /*141f0*/  CALL.REL.NOINC `($__internal_97_$__cuda_sm70_shflsync_idx_p) ;  /* 0x0000014000007944 */ /* 0x002fea0003c00000 */
[----:B------:R-:W-:Y:S01]  /*14200*/  IMAD.MOV.U32 R11, RZ, RZ, R29 ;  /* 0x000000ffff0b7224 */ /* 0x000fe200078e001d */
[----:B------:R-:W-:Y:S01]  /*14210*/  MOV R2, R0 ;  /* 0x0000000000027202 */ /* 0x000fe20000000f00 */
[----:B------:R-:W-:Y:S01]  /*14220*/  IMAD.MOV.U32 R30, RZ, RZ, R7 ;  /* 0x000000ffff1e7224 */ /* 0x000fe200078e0007 */
[----:B------:R-:W-:-:S02]  /*14230*/  MOV R29, 0x1f ;  /* 0x0000001f001d7802 */ /* 0x000fc40000000f00 */
[----:B------:R-:W-:Y:S02]  /*14240*/  MOV R3, 0x14260 ;  /* 0x0001426000037802 */ /* 0x000fe40000000f00 */
[----:B------:R-:W-:Y:S05]  /*14250*/  CALL.REL.NOINC `($__internal_97_$__cuda_sm70_shflsync_idx_p) ;  /* 0x000000e000007944 */ /* 0x000fea0003c00000 */
[----:B------:R-:W-:Y:S01]  /*14260*/  MOV R7, R29 ;  /* 0x0000001d00077202 */ /* 0x000fe20000000f00 */
[----:B------:R-:W-:Y:S05]  /*14270*/  BRA `(.L_x_5944) ;  /* 0xffffcbe000007947 */ /* 0x000fea000383ffff */
.L_x_5888:
[----:B------:R-:W-:Y:S01]  /*14280*/  IMAD.MOV.U32 R30, RZ, RZ, R4 ;  /* 0x000000ffff1e7224 */ /* 0x000fe200078e0004 */
[----:B------:R-:W-:Y:S01]  /*14290*/  MOV R2, R0 ;  /* 0x0000000000027202 */ /* 0x000fe20000000f00 */
[----:B------:R-:W-:Y:S01]  /*142a0*/  IMAD.MOV.U32 R29, RZ, RZ, 0x1f ;  /* 0x0000001fff1d7424 */ /* 0x000fe200078e00ff */
[----:B------:R-:W-:Y:S02]  /*142b0*/  MOV R3, 0x142d0 ;  /* 0x000142d000037802 */ /* 0x000fe40000000f00 */
[----:B-1-34-:R-:W-:Y:S05]  /*142c0*/  CALL.REL.NOINC `($__internal_97_$__cuda_sm70_shflsync_idx_p) ;  /* 0x0000007000007944 */ /* 0x01afea0003c00000 */
[----:B------:R-:W-:Y:S01]  /*142d0*/  MOV R10, R29 ;  /* 0x0000001d000a7202 */ /* 0x000fe20000000f00 */
[----:B------:R-:W-:Y:S05]  /*142e0*/  BRA `(.L_x_5887) ;  /* 0xffffcbd000007947 */ /* 0x000fea000383ffff */
        .weak           $__internal_96_$__cuda_sm70_shflsync_bfly_p
        .type           $__internal_96_$__cuda_sm70_shflsync_bfly_p,@function
        .size           $__internal_96_$__cuda_sm70_shflsync_bfly_p,($__internal_97_$__cuda_sm70_shflsync_idx_p - $__internal_96_$__cuda_sm70_shflsync_bfly_p)
$__internal_96_$__cuda_sm70_shflsync_bfly_p:
[----:B------:R-:W-:Y:S04]  /*142f0*/  WARPSYNC R181 ;  /* 0x000000b500007348 */ /* 0x000fe80003800000 */
[----:B------:R1:W2:Y:S02]  /*14300*/  SHFL.BFLY PT, R136, R2, R136, R182 ;  /* 0x0c00008802887389 */ /* 0x0002a400000e00b6 */
[----:B-1----:R-:W-:-:S02]  /*14310*/  MOV R2, R3 ;  /* 0x0000000300027202 */ /* 0x002fc40000000f00 */
[----:B------:R-:W-:-:S04]  /*14320*/  MOV R3, 0x0 ;  /* 0x0000000000037802 */ /* 0x000fc80000000f00 */
[----:B--2---:R-:W-:Y:S05]  /*14330*/  RET.REL.NODEC R2 `(_ZN7cutlass13device_kernelIN5flash19enable_sm80_to_sm89INS1_16FlashAttnFwdSm80INS1_25CollectiveMainloopFwdSm80ILi8ELi2ELb0EN4cute5tupleIJNS5_1CILi128EEENS7_ILi64EEENS7_ILi192EEEEEELi192ENS_10bfloat16_tEfNS_4arch4Sm80ELb1ELb0ELb0ELb1ELb1ELb0ELb1ELb1EEENS1_21CollectiveEpilogueFwdINS6_IJS8_SA_S9_EEENS6_IJNS7_ILi1EEESI_SI_EEESC_SE_Li256ELb1ELb1ELb1ELb0EEENS1_36VarlenDynamicPersistentTileSchedulerILi128ELi64ELi256ELi256ELb1ELb1ELb0ELb1ELb1ELb1EEEEEEEEEvNT_6ParamsE) ;  /* 0xfffebcc002007950 */ /* 0x004fea0003c3ffff */
        .weak           $__internal_97_$__cuda_sm70_shflsync_idx_p
        .type           $__internal_97_$__cuda_sm70_shflsync_idx_p,@function
        .size           $__internal_97_$__cuda_sm70_shflsync_idx_p,($__internal_98_$__cuda_sm70_shflsync_up_p - $__internal_97_$__cuda_sm70_shflsync_idx_p)
$__internal_97_$__cuda_sm70_shflsync_idx_p:
[----:B------:R-:W-:-:S04]  /*14340*/  MOV R31, 0xffffffff ;  /* 0xffffffff001f7802 */ /* 0x000fc80000000f00 */
[----:B------:R-:W-:Y:S04]  /*14350*/  WARPSYNC R31 ;  /* 0x0000001f00007348 */ /* 0x000fe80003800000 */
[----:B------:R1:W2:Y:S02]  /*14360*/  SHFL.IDX PT, R29, R30, R2, R29 ;  /* 0x000000021e1d7389 */ /* 0x0002a400000e001d */
[----:B-1----:R-:W-:Y:S02]  /*14370*/  MOV R2, R3 ;  /* 0x0000000300027202 */ /* 0x002fe40000000f00 */
[----:B------:R-:W-:-:S04]  /*14380*/  MOV R3, 0x0 ;  /* 0x0000000000037802 */ /* 0x000fc80000000f00 */
[----:B--2---:R-:W-:Y:S05]  /*14390*/  RET.REL.NODEC R2 `(_ZN7cutlass13device_kernelIN5flash19enable_sm80_to_sm89INS1_16FlashAttnFwdSm80INS1_25CollectiveMainloopFwdSm80ILi8ELi2ELb0EN4cute5tupleIJNS5_1CILi128EEENS7_ILi64EEENS7_ILi192EEEEEELi192ENS_10bfloat16_tEfNS_4arch4Sm80ELb1ELb0ELb0ELb1ELb1ELb0ELb1ELb1EEENS1_21CollectiveEpilogueFwdINS6_IJS8_SA_S9_EEENS6_IJNS7_ILi1EEESI_SI_EEESC_SE_Li256ELb1ELb1ELb1ELb0EEENS1_36VarlenDynamicPersistentTileSchedulerILi128ELi64ELi256ELi256ELb1ELb1ELb0ELb1ELb1ELb1EEEEEEEEEvNT_6ParamsE) ;  /* 0xfffebc6002007950 */ /* 0x004fea0003c3ffff */
        .weak           $__internal_98_$__cuda_sm70_shflsync_up_p
        .type           $__internal_98_$__cuda_sm70_shflsync_up_p,@function
        .size           $__internal_98_$__cuda_sm70_shflsync_up_p,($__internal_99_$__cuda_sm70_votesync_ballot - $__internal_98_$__cuda_sm70_shflsync_up_p)
$__internal_98_$__cuda_sm70_shflsync_up_p:
[----:B------:R-:W-:Y:S02]  /*143a0*/  IMAD.MOV.U32 R4, RZ, RZ, RZ ;  /* 0x000000ffff047224 */ /* 0x000fe400078e00ff */
[----:B------:R-:W-:-:S04]  /*143b0*/  IMAD.MOV.U32 R11, RZ, RZ, -0x1 ;  /* 0xffffffffff0b7424 */ /* 0x000fc800078e00ff */
[----:B------:R-:W-:Y:S04]  /*143c0*/  WARPSYNC R11 ;  /* 0x0000000b00007348 */ /* 0x000fe80003800000 */
[----:B------:R1:W2:Y:S02]  /*143d0*/  SHFL.UP PT, R4, R0, R2, R4 ;  /* 0x0400000200047389 */ /* 0x0002a400000e0004 */
[----:B-1----:R-:W-:Y:S02]  /*143e0*/  MOV R2, R3 ;  /* 0x0000000300027202 */ /* 0x002fe40000000f00 */
[----:B------:R-:W-:-:S04]  /*143f0*/  MOV R3, 0x0 ;  /* 0x0000000000037802 */ /* 0x000fc80000000f00 */
[----:B--2---:R-:W-:Y:S05]  /*14400*/  RET.REL.NODEC R2 `(_ZN7cutlass13device_kernelIN5flash19enable_sm80_to_sm89INS1_16FlashAttnFwdSm80INS1_25CollectiveMainloopFwdSm80ILi8ELi2ELb0EN4cute5tupleIJNS5_1CILi128EEENS7_ILi64EEENS7_ILi192EEEEEELi192ENS_10bfloat16_tEfNS_4arch4Sm80ELb1ELb0ELb0ELb1ELb1ELb0ELb1ELb1EEENS1_21CollectiveEpilogueFwdINS6_IJS8_SA_S9_EEENS6_IJNS7_ILi1EEESI_SI_EEESC_SE_Li256ELb1ELb1ELb1ELb0EEENS1_36VarlenDynamicPersistentTileSchedulerILi128ELi64ELi256ELi256ELb1ELb1ELb0ELb1ELb1ELb1EEEEEEEEEvNT_6ParamsE) ;  /* 0xfffebbf002007950 */ /* 0x004fea0003c3ffff */
        .weak           $__internal_99_$__cuda_sm70_votesync_ballot
        .type           $__internal_99_$__cuda_sm70_votesync_ballot,@function
        .size           $__internal_99_$__cuda_sm70_votesync_ballot,(.L_x_6344 - $__internal_99_$__cuda_sm70_votesync_ballot)
$__internal_99_$__cuda_sm70_votesync_ballot:
[----:B------:R-:W-:Y:S01]  /*14410*/  ISETP.NE.U32.AND P0, PT, R0, 0x1, PT ;  /* 0x000000010000780c */ /* 0x000fe20003f05070 */
[----:B------:R-:W-:-:S04]  /*14420*/  IMAD.MOV.U32 R3, RZ, RZ, -0x1 ;  /* 0xffffffffff037424 */ /* 0x000fc800078e00ff */
[----:B------:R-:W-:Y:S08]  /*14430*/  WARPSYNC R3 ;  /* 0x0000000300007348 */ /* 0x000ff00003800000 */
[----:B------:R-:W-:-:S04]  /*14440*/  VOTE.ANY R0, PT, !P0 ;  /* 0x0000000000007806 */ /* 0x000fc800040e0100 */
[----:B------:R-:W-:Y:S01]  /*14450*/  LOP3.LUT R0, R0, R3, RZ, 0xc0, !PT ;  /* 0x0000000300007212 */ /* 0x000fe200078ec0ff */
[----:B------:R-:W-:-:S04]  /*14460*/  IMAD.MOV.U32 R3, RZ, RZ, 0x0 ;  /* 0x00000000ff037424 */ /* 0x000fc800078e00ff */
[----:B------:R-:W-:Y:S05]  /*14470*/  RET.REL.NODEC R2 `(_ZN7cutlass13device_kernelIN5flash19enable_sm80_to_sm89INS1_16FlashAttnFwdSm80INS1_25CollectiveMainloopFwdSm80ILi8ELi2ELb0EN4cute5tupleIJNS5_1CILi128EEENS7_ILi64EEENS7_ILi192EEEEEELi192ENS_10bfloat16_tEfNS_4arch4Sm80ELb1ELb0ELb0ELb1ELb1ELb0ELb1ELb1EEENS1_21CollectiveEpilogueFwdINS6_IJS8_SA_S9_EEENS6_IJNS7_ILi1EEESI_SI_EEESC_SE_Li256ELb1ELb1ELb1ELb0EEENS1_36VarlenDynamicPersistentTileSchedulerILi128ELi64ELi256ELi256ELb1ELb1ELb0ELb1ELb1ELb1EEEEEEEEEvNT_6ParamsE) ;  /* 0xfffebb8002007950 */ /* 0x000fea0003c3ffff */
.L_x_5945:
        /* <DEDUP_REMOVED lines=16> */
.L_x_6344:


//--------------------- .text._ZN7cutlass13device_kernelIN5flash19enable_sm80_to_sm89INS1_16FlashAttnFwdSm80INS1_25CollectiveMainloopFwdSm80ILi8ELi2ELb0EN4cute5tupleIJNS5_1CILi128EEENS7_ILi64EEENS7_ILi192EEEEEELi192ENS_10bfloat16_tEfNS_4arch4Sm80ELb1ELb0ELb0ELb1ELb1ELb1ELb1ELb1EEENS1_21CollectiveEpilogueFwdINS6_IJS8_SA_S9_EEENS6_IJNS7_ILi1EEESI_SI_EEESC_SE_Li256ELb1ELb1ELb1ELb0EEENS1_36VarlenDynamicPersistentTileSchedulerILi128ELi64ELi256ELi256ELb1ELb1ELb0ELb1ELb1ELb1EEEEEEEEEvNT_6ParamsE --------------------------
	.section	.text._ZN7cutlass13device_kernelIN5flash19enable_sm80_to_sm89INS1_16FlashAttnFwdSm80INS1_25CollectiveMainloopFwdSm80ILi8ELi2ELb0EN4cute5tupleIJNS5_1CILi128EEENS7_ILi64EEENS7_ILi192EEEEEELi192ENS_10bfloat16_tEfNS_4arch4Sm80ELb1ELb0ELb0ELb1ELb1ELb1ELb1ELb1EEENS1_21CollectiveEpilogueFwdINS6_IJS8_SA_S9_EEENS6_IJNS7_ILi1EEESI_SI_EEESC_SE_Li256ELb1ELb1ELb1ELb0EEENS1_36VarlenDynamicPersistentTileSchedulerILi128ELi64ELi256ELi256ELb1ELb1ELb0ELb1ELb1ELb1EEEEEEEEEvNT_6ParamsE,"ax",@progbits
	.sectioninfo	@"SHI_REGISTERS=255"
	.align	128
.text._ZN7cutlass13device_kernelIN5flash19enable_sm80_to_sm89INS1_16FlashAttnFwdSm80INS1_25CollectiveMainloopFwdSm80ILi8ELi2ELb0EN4cute5tupleIJNS5_1CILi128EEENS7_ILi64EEENS7_ILi192EEEEEELi192ENS_10bfloat16_tEfNS_4arch4Sm80ELb1ELb0ELb0ELb1ELb1ELb1ELb1ELb1EEENS1_21CollectiveEpilogueFwdINS6_IJS8_SA_S9_EEENS6_IJNS7_ILi1EEESI_SI_EEESC_SE_Li256ELb1ELb1ELb1ELb0EEENS1_36VarlenDynamicPersistentTileSchedulerILi128ELi64ELi256ELi256ELb1ELb1ELb0ELb1ELb1ELb1EEEEEEEEEvNT_6ParamsE:
        .type           _ZN7cutlass13device_kernelIN5flash19enable_sm80_to_sm89INS1_16FlashAttnFwdSm80INS1_25CollectiveMainloopFwdSm80ILi8ELi2ELb0EN4cute5tupleIJNS5_1CILi128EEENS7_ILi64EEENS7_ILi192EEEEEELi192ENS_10bfloat16_tEfNS_4arch4Sm80ELb1ELb0ELb0ELb1ELb1ELb1ELb1ELb1EEENS1_21CollectiveEpilogueFwdINS6_IJS8_SA_S9_EEENS6_IJNS7_ILi1EEESI_SI_EEESC_SE_Li256ELb1ELb1ELb1ELb0EEENS1_36VarlenDynamicPersistentTileSchedulerILi128ELi64ELi256ELi256ELb1ELb1ELb0ELb1ELb1ELb1EEEEEEEEEvNT_6ParamsE,@function
        .size           _ZN7cutlass13device_kernelIN5flash19enable_sm80_to_sm89INS1_16FlashAttnFwdSm80INS1_25CollectiveMainloopFwdSm80ILi8ELi2ELb0EN4cute5tupleIJNS5_1CILi128EEENS7_ILi64EEENS7_ILi192EEEEEELi192ENS_10bfloat16_tEfNS_4arch4Sm80ELb1ELb0ELb0ELb1ELb1ELb1ELb1ELb1EEENS1_21CollectiveEpilogueFwdINS6_IJS8_SA_S9_EEENS6_IJNS7_ILi1EEESI_SI_EEESC_SE_Li256ELb1ELb1ELb1ELb0EEENS1_36VarlenDynamicPersistentTileSchedulerILi128ELi64ELi256ELi256ELb1ELb1ELb0ELb1ELb1ELb1EEEEEEEEEvNT_6ParamsE,(.L_x_6349 - _ZN7cutlass13device_kernelIN5flash19enable_sm80_to_sm89INS1_16FlashAttnFwdSm80INS1_25CollectiveMainloopFwdSm80ILi8ELi2ELb0EN4cute5tupleIJNS5_1CILi128EEENS7_ILi64EEENS7_ILi192EEEEEELi192ENS_10bfloat16_tEfNS_4arch4Sm80ELb1ELb0ELb0ELb1ELb1ELb1ELb1ELb1EEENS1_21CollectiveEpilogueFwdINS6_IJS8_SA_S9_EEENS6_IJNS7_ILi1EEESI_SI_EEESC_SE_Li256ELb1ELb1ELb1ELb0EEENS1_36VarlenDynamicPersistentTileSchedulerILi128ELi64ELi256ELi256ELb1ELb1ELb0ELb1ELb1ELb1EEEEEEEEEvNT_6ParamsE)
        .other          _ZN7cutlass13device_kernelIN5flash19enable_sm80_to_sm89INS1_16FlashAttnFwdSm80INS1_25CollectiveMainloopFwdSm80ILi8ELi2ELb0EN4cute5tupleIJNS5_1CILi128EEENS7_ILi64EEENS7_ILi192EEEEEELi192ENS_10bfloat16_tEfNS_4arch4Sm80ELb1ELb0ELb0ELb1ELb1ELb1ELb1ELb1EEENS1_21CollectiveEpilogueFwdINS6_IJS8_SA_S9_EEENS6_IJNS7_ILi1EEESI_SI_EEESC_SE_Li256ELb1ELb1ELb1ELb0EEENS1_36VarlenDynamicPersistentTileSchedulerILi128ELi64ELi256ELi256ELb1ELb1ELb0ELb1ELb1ELb1EEEEEEEEEvNT_6ParamsE,@"STO_CUDA_ENTRY STV_DEFAULT"
_ZN7cutlass13device_kernelIN5flash19enable_sm80_to_sm89INS1_16FlashAttnFwdSm80INS1_25CollectiveMainloopFwdSm80ILi8ELi2ELb0EN4cute5tupleIJNS5_1CILi128EEENS7_ILi64EEENS7_ILi192EEEEEELi192ENS_10bfloat16_tEfNS_4arch4Sm80ELb1ELb0ELb0ELb1ELb1ELb1ELb1ELb1EEENS1_21CollectiveEpilogueFwdINS6_IJS8_SA_S9_EEENS6_IJNS7_ILi1EEESI_SI_EEESC_SE_Li256ELb1ELb1ELb1ELb0EEENS1_36VarlenDynamicPersistentTileSchedulerILi128ELi64ELi256ELi256ELb1ELb1ELb0ELb1ELb1ELb1EEEEEEEEEvNT_6ParamsE:
        /* <DEDUP_REMOVED lines=54> */
.L_x_5951:
        /* <DEDUP_REMOVED lines=16> */
.L_x_6153:
        /* <DEDUP_REMOVED lines=16> */
.L_x_6154:
[----:B--2---:R-:W-:-:S05]  /*0560*/  IMAD R0, R0, c[0x0][0x538], RZ ;  /* 0x00014e0000007a24 */ /* 0x004fca00078e02ff */
[----:B------:R-:W-:-:S04]  /*0570*/  IADD3 R6, R0, R6, RZ ;  /* 0x0000000600067210 */ /* 0x000fc80007ffe0ff */
[----:B------:R-:W-:-:S13]  /*0580*/  ISETP.GT.AND P0, PT, R6, UR4, PT ;  /* 0x0000000406007c0c */ /* 0x000fda000bf04270 */
[----:B-1----:R-:W-:Y:S05]  /*0590*/  @!P0 BRA `(.L_x_5951) ;  /* 0xfffffdc000008947 */ /* 0x002fea000383ffff */
.L_x_5947:
[----:B------:R-:W-:-:S05]  /*05a0*/  IADD3 R10, -R0, R6, RZ ;  /* 0x00000006000a7210 */ /* 0x000fca0007ffe1ff */
[----:B------:R-:W-:-:S05]  /*05b0*/  IMAD R0, R4, c[0x0][0x538], R10 ;  /* 0x00014e0004007a24 */ /* 0x000fca00078e020a */
[----:B------:R-:W-:Y:S01]  /*05c0*/  ISETP.GT.AND P0, PT, R0, UR4, PT ;  /* 0x0000000400007c0c */ /* 0x000fe2000bf04270 */
[----:B------:R-:W-:-:S12]  /*05d0*/  BRA.DIV ~URZ, `(.L_x_5952) ;  /* 0x0001eac27f007947 */ /* 0x000fd8000b800000 */
[----:B------:R-:W-:-:S04]  /*05e0*/  VOTE.ANY R6, PT, !P0 ;  /* 0x0000000000067806 */ /* 0x000fc800040e0100 */
.L_x_6155:
[----:B------:R-:W1:Y:S02]  /*05f0*/  POPC R0, R6 ;  /* 0x0000000600007309 */ /* 0x000e640000000000 */
[----:B-1----:R-:W-:-:S05]  /*0600*/  IADD3 R2, R0, R7, RZ ;  /* 0x0000000700027210 */ /* 0x002fca0007ffe0ff */
[----:B------:R1:W-:Y:S01]  /*0610*/  STL [R1+0xc], R2 ;  /* 0x00000c0201007387 */ /* 0x0003e20000100800 */
[----:B------:R-:W-:Y:S05]  /*0620*/  BRA.DIV ~URZ, `(.L_x_5953) ;  /* 0x0001eac27f007947 */ /* 0x000fea000b800000 */
[----:B------:R2:W3:Y:S01]  /*0630*/  SHFL.IDX PT, R12, R9, R0, 0x1f ;  /* 0x00001f00090c7589 */ /* 0x0004e200000e0000 */
[----:B------:R-:W-:-:S03]  /*0640*/  MOV R5, RZ ;  /* 0x000000ff00057202 */ /* 0x000fc60000000f00 */
[----:B------:R2:W4:Y:S04]  /*0650*/  SHFL.IDX PT, R9, R8, R0, 0x1f ;  /* 0x00001f0008097589 */ /* 0x00052800000e0000 */
.L_x_6156:
[----:B------:R-:W-:Y:S01]  /*0660*/  ISETP.NE.AND P0, PT, R6, RZ, PT ;  /* 0x000000ff0600720c */ /* 0x000fe20003f05270 */
[----:B------:R-:W-:-:S12]  /*0670*/  BSSY B0, `(.L_x_5954) ;  /* 0x0000005000007945 */ /* 0x000fd80003800000 */
[----:B------:R-:W-:Y:S05]  /*0680*/  @!P0 BRA `(.L_x_5955) ;  /* 0x0000003000008947 */ /* 0x000fea0003800000 */
[----:B-1----:R-:W-:Y:S01]  /*0690*/  IADD3 R2, R0, -0x1, RZ ;  /* 0xffffffff00027810 */ /* 0x002fe20007ffe0ff */
[----:B------:R-:W-:Y:S05]  /*06a0*/  BRA.DIV ~URZ, `(.L_x_5956) ;  /* 0x0001eb227f007947 */ /* 0x000fea000b800000 */
[----:B------:R1:W2:Y:S02]  /*06b0*/  SHFL.IDX PT, R5, R4, R2, 0x1f ;  /* 0x00001f0204057589 */ /* 0x0002a400000e0000 */
.L_x_5955:
[----:B------:R-:W-:Y:S05]  /*06c0*/  BSYNC B0 ;  /* 0x0000000000007941 */ /* 0x000fea0003800000 */
.L_x_5954:
        /* <DEDUP_REMOVED lines=69> */
.L_x_5958:
        /* <DEDUP_REMOVED lines=70> */
.L_x_5959:
[----:B------:R-:W-:Y:S05]  /*0f80*/  BSYNC B0 ;  /* 0x0000000000007941 */ /* 0x000fea0003800000 */
.L_x_5957:
[----:B------:R-:W-:-:S04]  /*0f90*/  LOP3.LUT R0, RZ, R0, RZ, 0x33, !PT ;  /* 0x00000000ff007212 */ /* 0x000fc800078e33ff */
[----:B------:R-:W-:-:S05]  /*0fa0*/  IADD3 R0, R0, R12, RZ ;  /* 0x0000000c00007210 */ /* 0x000fca0007ffe0ff */
[----:B------:R2:W-:Y:S01]  /*0fb0*/  STL [R1+0x4], R0 ;  /* 0x0000040001007387 */ /* 0x0005e20000100800 */
[----:B------:R-:W-:Y:S05]  /*0fc0*/  BRA `(.L_x_5960) ;  /* 0x0000006000007947 */ /* 0x000fea0003800000 */
.L_x_5948:
[----:B------:R-:W-:Y:S01]  /*0fd0*/  MOV R0, UR4 ;  /* 0x0000000400007c02 */ /* 0x000fe20008000f00 */
[----:B------:R-:W-:Y:S04]  /*0fe0*/  STL [R1+0x4], RZ ;  /* 0x000004ff01007387 */ /* 0x000fe80000100800 */
[----:B------:R1:W-:Y:S04]  /*0ff0*/  STL [R1], R0 ;  /* 0x0000000001007387 */ /* 0x0003e80000100800 */
[----:B------:R2:W-:Y:S01]  /*1000*/  STL [R1+0x8], RZ ;  /* 0x000008ff01007387 */ /* 0x0005e20000100800 */
[----:B-1----:R-:W-:-:S05]  /*1010*/  MOV R0, c[0x0][0x53c] ;  /* 0x00014f0000007a02 */ /* 0x002fca0000000f00 */
[----:B------:R2:W-:Y:S02]  /*1020*/  STL [R1+0xc], R0 ;  /* 0x00000c0001007387 */ /* 0x0005e40000100800 */
.L_x_5960:
        /* <DEDUP_REMOVED lines=8> */
.L_x_5946:
        /* <DEDUP_REMOVED lines=20> */
[C---:B------:R-:W-:Y:S01]  /*11f0*/  IMAD.SHL.U32 R216, R21.reuse, 0x8, RZ ;  /* 0x0000000815d87824 */ /* 0x040fe200078e00ff */
        /* <DEDUP_REMOVED lines=42> */
[----:B------:R-:W-:Y:S01]  /*14a0*/  IMAD.SHL.U32 R110, R252, 0x4, RZ ;  /* 0x00000004fc6e7824 */ /* 0x000fe200078e00ff */
        /* <DEDUP_REMOVED lines=46> */
[----:B------:R-:W-:Y:S02]  /*1790*/  IADD3 R13, R5, R2, R151 ;  /* 0x00000002050d7210 */ /* 0x000fe40007ffe097 */
        /* <DEDUP_REMOVED lines=92> */
[C---:B------:R-:W-:Y:S01]  /*1d60*/  IADD3 R9, R251.reuse, 0xa0, RZ ;  /* 0x000000a0fb097810 */ /* 0x040fe20007ffe0ff */
        /* <DEDUP_REMOVED lines=23> */
.L_x_6152:
        /* <DEDUP_REMOVED lines=47> */
.L_x_5961:
[----:B------:R-:W-:-:S04]  /*21d0*/  ISETP.NE.U32.AND P0, PT, RZ, c[0x0][0x368], PT ;  /* 0x0000da00ff007a0c */ /* 0x000fc80003f05070 */
[----:B------:R-:W-:-:S13]  /*21e0*/  ISETP.NE.AND.EX P0, PT, RZ, c[0x0][0x36c], PT, P0 ;  /* 0x0000db00ff007a0c */ /* 0x000fda0003f05300 */
[----:B------:R-:W-:Y:S05]  /*21f0*/  @!P0 BRA `(.L_x_5962) ;  /* 0x0000004000008947 */ /* 0x000fea0003800000 */
[----:B-1----:R-:W-:-:S04]  /*2200*/  IADD3 R4, P0, R22, c[0x0][0x368], RZ ;  /* 0x0000da0016047a10 */ /* 0x002fc80007f1e0ff */
[----:B------:R-:W-:-:S05]  /*2210*/  IADD3.X R5, R16, c[0x0][0x36c], RZ, P0, !PT ;  /* 0x0000db0010057a10 */ /* 0x000fca00007fe4ff */
[----:B------:R1:W5:Y:S01]  /*2220*/  LDG.E R15, [R4.64] ;  /* 0x00000008040f7981 */ /* 0x000362000c1e1900 */
[----:B------:R-:W-:Y:S05]  /*2230*/  BRA `(.L_x_5963) ;  /* 0x0000005000007947 */ /* 0x000fea0003800000 */
.L_x_5962:
[----:B------:R-:W-:Y:S01]  /*2240*/  MOV R15, UR6 ;  /* 0x00000006000f7c02 */ /* 0x000fe20008000f00 */
[----:B------:R-:W-:Y:S05]  /*2250*/  @!P5 BRA `(.L_x_5963) ;  /* 0x000000300000d947 */ /* 0x000fea0003800000 */
[----:B-1----:R-:W2:Y:S04]  /*2260*/  LDG.E R6, [R4.64] ;  /* 0x0000000804067981 */ /* 0x002ea8000c1e1900 */
[----:B------:R-:W2:Y:S02]  /*2270*/  LDG.E R0, [R4.64+0x4] ;  /* 0x0000040804007981 */ /* 0x000ea4000c1e1900 */
[----:B--2---:R-:W-:Y:S02]  /*2280*/  IADD3 R15, -R6, R0, RZ ;  /* 0x00000000060f7210 */ /* 0x004fe40007ffe1ff */
.L_x_5963:
        /* <DEDUP_REMOVED lines=75> */
.L_x_5965:
[----:B------:R-:W-:Y:S05]  /*2740*/  BSYNC B0 ;  /* 0x0000000000007941 */ /* 0x000fea0003800000 */
.L_x_5964:
        /* <DEDUP_REMOVED lines=17> */
[----:B------:R-:W-:Y:S01]  /*2860*/  IADD3 R0, P0, R250, R13, RZ ;  /* 0x0000000dfa007210 */ /* 0x000fe20007f1e0ff */
        /* <DEDUP_REMOVED lines=84> */
[----:B------:R-:W2:Y:S01]  /*2db0*/  LDL R24, [R1+0x10] ;  /* 0x0000100001187983 */ /* 0x000ea20000100800 */
[----:B------:R-:W-:Y:S01]  /*2dc0*/  IMAD R0, R124, R18, RZ ;  /* 0x000000127c007224 */ /* 0x000fe200078e02ff */
[----:B------:R-:W-:Y:S01]  /*2dd0*/  ISETP.GE.AND P3, PT, R109, c[0x0][0x27c], PT ;  /* 0x00009f006d007a0c */ /* 0x000fe20003f66270 */
[----:B------:R-:W-:Y:S01]  /*2de0*/  IMAD.MOV.U32 R2, RZ, RZ, R76 ;  /* 0x000000ffff027224 */ /* 0x000fe200078e004c */
[----:B------:R-:W-:Y:S01]  /*2df0*/  LOP3.LUT R231, R231, 0xfffffffd, RZ, 0xc0, !PT ;  /* 0xfffffffde7e77812 */ /* 0x000fe200078ec0ff */
[----:B------:R-:W-:Y:S01]  /*2e00*/  IMAD.MOV.U32 R3, RZ, RZ, R92 ;  /* 0x000000ffff037224 */ /* 0x000fe200078e005c */
[----:B------:R-:W-:Y:S01]  /*2e10*/  ULDC.U8 UR5, c[0x0][0x298] ;  /* 0x0000a60000057ab9 */ /* 0x000fe20000000000 */
[----:B------:R-:W-:-:S02]  /*2e20*/  IMAD R0, R19, R130, R0 ;  /* 0x0000008213007224 */ /* 0x000fc400078e0200 */
[----:B------:R-:W-:-:S04]  /*2e30*/  IMAD.WIDE.U32 R2, R18, R130, R2 ;  /* 0x0000008212027225 */ /* 0x000fc800078e0002 */
[----:B------:R-:W-:Y:S01]  /*2e40*/  IMAD.IADD R0, R3, 0x1, R0 ;  /* 0x0000000103007824 */ /* 0x000fe200078e0200 */
[C---:B------:R-:W-:Y:S01]  /*2e50*/  @P2 LEA R6, P0, R2.reuse, c[0x0][0x250], 0x1 ;  /* 0x0000940002062a11 */ /* 0x040fe200078008ff */
[----:B------:R-:W-:Y:S02]  /*2e60*/  IMAD.IADD R114, R15, 0x1, R20 ;  /* 0x000000010f727824 */ /* 0x000fe400078e0214 */
[----:B------:R-:W-:Y:S01]  /*2e70*/  IMAD.MOV.U32 R133, RZ, RZ, 0x1 ;  /* 0x00000001ff857424 */ /* 0x000fe200078e00ff */
[----:B------:R-:W-:Y:S01]  /*2e80*/  @P2 LEA.HI.X R7, R2, c[0x0][0x254], R0, 0x1, P0 ;  /* 0x0000950002072a11 */ /* 0x000fe200000f0c00 */
[----:B------:R-:W-:Y:S01]  /*2e90*/  BAR.SYNC.DEFER_BLOCKING 0x0 ;  /* 0x0000000000007b1d */ /* 0x000fe20000010000 */
[----:B------:R-:W-:Y:S01]  /*2ea0*/  @P1 IADD3 R2, P0, R131, R2, RZ ;  /* 0x0000000283021210 */ /* 0x000fe20007f1e0ff */
[----:B------:R-:W-:-:S04]  /*2eb0*/  IMAD.WIDE.U32 R90, R16, c[0x0][0x2b0], RZ ;  /* 0x0000ac00105a7a25 */ /* 0x000fc800078e00ff */
[----:B------:R-:W-:Y:S01]  /*2ec0*/  @P1 IMAD.X R0, R0, 0x1, R123, P0 ;  /* 0x0000000100001824 */ /* 0x000fe200000e067b */
[C---:B------:R-:W-:Y:S01]  /*2ed0*/  @P1 LEA R4, P0, R2.reuse, c[0x0][0x250], 0x1 ;  /* 0x0000940002041a11 */ /* 0x040fe200078008ff */
[----:B------:R-:W-:Y:S02]  /*2ee0*/  IMAD.MOV.U32 R129, RZ, RZ, c[0x0][0x290] ;  /* 0x0000a400ff817624 */ /* 0x000fe400078e00ff */
[----:B------:R-:W-:Y:S01]  /*2ef0*/  IMAD.MOV.U32 R128, RZ, RZ, c[0x0][0x280] ;  /* 0x0000a000ff807624 */ /* 0x000fe200078e00ff */
[----:B------:R-:W-:Y:S01]  /*2f00*/  @P1 LEA.HI.X R5, R2, c[0x0][0x254], R0, 0x1, P0 ;  /* 0x0000950002051a11 */ /* 0x000fe200000f0c00 */
[----:B------:R-:W-:Y:S01]  /*2f10*/  IMAD.WIDE.U32 R88, R23, c[0x0][0x210], RZ ;  /* 0x0000840017587a25 */ /* 0x000fe200078e00ff */
[----:B------:R-:W-:Y:S02]  /*2f20*/  ISETP.GT.AND P0, PT, R28, R31, PT ;  /* 0x0000001f1c00720c */ /* 0x000fe40003f04270 */
[-C--:B------:R-:W-:Y:S01]  /*2f30*/  SHF.L.U64.HI R120, R129, R121.reuse, c[0x0][0x294] ;  /* 0x0000a50081787619 */ /* 0x080fe20000010279 */
[----:B------:R-:W-:Y:S01]  /*2f40*/  IMAD R132, R252, 0x40, R226 ;  /* 0x00000040fc847824 */ /* 0x000fe200078e02e2 */
[----:B------:R-:W-:Y:S01]  /*2f50*/  SHF.L.U64.HI R121, R128, R121, c[0x0][0x284] ;  /* 0x0000a10080797619 */ /* 0x000fe20000010279 */
[----:B------:R-:W-:-:S02]  /*2f60*/  IMAD.MOV.U32 R32, RZ, RZ, RZ ;  /* 0x000000ffff207224 */ /* 0x000fc400078e00ff */
[----:B------:R-:W-:Y:S02]  /*2f70*/  IMAD.MOV.U32 R35, RZ, RZ, 0x1 ;  /* 0x00000001ff237424 */ /* 0x000fe400078e00ff */
[----:B------:R-:W-:Y:S01]  /*2f80*/  IMAD.SHL.U32 R129, R129, 0x40, RZ ;  /* 0x0000004081817824 */ /* 0x000fe200078e00ff */
[----:B------:R-:W-:Y:S01]  /*2f90*/  @!PT LDS RZ, [RZ] ;  /* 0x00000000fffff984 */ /* 0x000fe20000000800 */
[----:B------:R-:W-:Y:S01]  /*2fa0*/  @!PT LDS RZ, [RZ] ;  /* 0x00000000fffff984 */ /* 0x000fe20000000800 */
[----:B------:R-:W-:Y:S01]  /*2fb0*/  @!PT LDS RZ, [RZ] ;  /* 0x00000000fffff984 */ /* 0x000fe20000000800 */
[----:B------:R1:W-:Y:S01]  /*2fc0*/  @P2 LDGSTS.E.BYPASS.LTC128B.128 [R144+0x100], [R6.64], !P6 ;  /* 0x0010000006902fae */ /* 0x0003e2000f101d48 */
[----:B------:R-:W-:Y:S02]  /*2fd0*/  IMAD.SHL.U32 R128, R128, 0x40, RZ ;  /* 0x0000004080807824 */ /* 0x000fe400078e00ff */
[----:B------:R-:W-:Y:S01]  /*2fe0*/  @P0 IADD3 R0, R8, -0x2, RZ ;  /* 0xfffffffe08000810 */ /* 0x000fe20007ffe0ff */
[----:B------:R-:W-:Y:S01]  /*2ff0*/  IMAD R106, R23, c[0x0][0x214], R89 ;  /* 0x00008500176a7a24 */ /* 0x000fe200078e0259 */
[----:B------:R1:W-:Y:S02]  /*3000*/  @P2 LDGSTS.E.BYPASS.LTC128B.128 [R144+0x2100], [R6.64+0x80], !P5 ;  /* 0x0210008006902fae */ /* 0x0003e4000e901d48 */
[----:B------:R-:W-:Y:S01]  /*3010*/  @P0 SHF.R.S32.HI R3, RZ, 0x1f, R0 ;  /* 0x0000001fff030819 */ /* 0x000fe20000011400 */
[----:B------:R-:W-:Y:S01]  /*3020*/  @P0 IMAD R2, R125, R0, RZ ;  /* 0x000000007d020224 */ /* 0x000fe200078e02ff */
[----:B------:R1:W-:Y:S01]  /*3030*/  @P2 LDGSTS.E.BYPASS.LTC128B.128 [R144+0x4100], [R6.64+0x100], !P4 ;  /* 0x0410010006902fae */ /* 0x0003e2000e101d48 */
[----:B------:R-:W-:-:S03]  /*3040*/  @P0 IMAD.WIDE.U32 R8, R0, R126, R74 ;  /* 0x0000007e00080225 */ /* 0x000fc600078e004a */
[----:B------:R3:W-:Y:S01]  /*3050*/  @P1 LDGSTS.E.BYPASS.LTC128B.128 [R144+0x1100], [R4.64], !P6 ;  /* 0x0110000004901fae */ /* 0x0007e2000f101d48 */
[----:B------:R-:W-:Y:S01]  /*3060*/  @P0 IMAD R3, R3, R126, R2 ;  /* 0x0000007e03030224 */ /* 0x000fe200078e0202 */
[----:B------:R-:W-:Y:S01]  /*3070*/  @P0 LEA R2, P2, R8, c[0x0][0x220], 0x1 ;  /* 0x0000880008020a11 */ /* 0x000fe200078408ff */
[----:B------:R-:W-:Y:S01]  /*3080*/  IMAD R0, R12, c[0x0][0x290], RZ ;  /* 0x0000a4000c007a24 */ /* 0x000fe200078e02ff */
[----:B------:R3:W-:Y:S01]  /*3090*/  @P1 LDGSTS.E.BYPASS.LTC128B.128 [R144+0x3100], [R4.64+0x80], !P5 ;  /* 0x0310008004901fae */ /* 0x0007e2000e901d48 */
[----:B------:R-:W-:Y:S02]  /*30a0*/  @P0 IMAD.IADD R3, R9, 0x1, R3 ;  /* 0x0000000109030824 */ /* 0x000fe400078e0203 */
[----:B------:R-:W-:Y:S01]  /*30b0*/  IMAD R0, R226, c[0x0][0x294], R0 ;  /* 0x0000a500e2007a24 */ /* 0x000fe200078e0200 */
[----:B------:R3:W-:Y:S02]  /*30c0*/  @P1 LDGSTS.E.BYPASS.LTC128B.128 [R144+0x5100], [R4.64+0x100], !P4 ;  /* 0x0510010004901fae */ /* 0x0007e4000e101d48 */
[----:B------:R-:W-:-:S02]  /*30d0*/  @P0 LEA.HI.X R3, R8, c[0x0][0x224], R3, 0x1, P2 ;  /* 0x0000890008030a11 */ /* 0x000fc400010f0c03 */
[----:B------:R-:W-:Y:S01]  /*30e0*/  ISETP.GE.AND P2, PT, R104, c[0x0][0x27c], PT ;  /* 0x00009f0068007a0c */ /* 0x000fe20003f46270 */
[----:B------:R-:W0:Y:S04]  /*30f0*/  LDGDEPBAR ;  /* 0x00000000000079af */ /* 0x000e280000000000 */
[----:B------:R4:W-:Y:S04]  /*3100*/  @P0 LDGSTS.E.BYPASS.LTC128B.128 [R144+0x12100], [R2.64], !P6 ;  /* 0x1210000002900fae */ /* 0x0009e8000f101d48 */
[----:B------:R4:W-:Y:S01]  /*3110*/  @P0 LDGSTS.E.BYPASS.LTC128B.128 [R144+0x14100], [R2.64+0x80], !P5 ;  /* 0x1410008002900fae */ /* 0x0009e2000e901d48 */
[----:B-1----:R-:W-:-:S03]  /*3120*/  IMAD.WIDE.U32 R6, R226, c[0x0][0x290], R104 ;  /* 0x0000a400e2067a25 */ /* 0x002fc600078e0068 */
[----:B------:R4:W-:Y:S01]  /*3130*/  @P0 LDGSTS.E.BYPASS.LTC128B.128 [R144+0x16100], [R2.64+0x100], !P4 ;  /* 0x1610010002900fae */ /* 0x0009e2000e101d48 */
[----:B------:R-:W-:Y:S01]  /*3140*/  @P2 LOP3.LUT R231, R231, 0x2, RZ, 0xfc, !PT ;  /* 0x00000002e7e72812 */ /* 0x000fe200078efcff */
[----:B------:R-:W-:Y:S02]  /*3150*/  IMAD.MOV.U32 R8, RZ, RZ, R6 ;  /* 0x000000ffff087224 */ /* 0x000fe400078e0006 */
[----:B------:R-:W-:Y:S01]  /*3160*/  IMAD R6, R12, c[0x0][0x280], RZ ;  /* 0x0000a0000c067a24 */ /* 0x000fe200078e02ff */
[----:B------:R-:W-:Y:S01]  /*3170*/  SEL R12, RZ, c[0x0][0x27c], !P3 ;  /* 0x00009f00ff0c7a07 */ /* 0x000fe20005800000 */
[----:B------:R-:W-:Y:S01]  /*3180*/  IMAD.IADD R9, R7, 0x1, R0 ;  /* 0x0000000107097824 */ /* 0x000fe200078e0200 */
[----:B------:R-:W-:Y:S01]  /*3190*/  LOP3.LUT R231, R231, 0xfffffffe, RZ, 0xc0, !PT ;  /* 0xfffffffee7e77812 */ /* 0x000fe200078ec0ff */
[----:B------:R-:W-:Y:S01]  /*31a0*/  IMAD R15, R226, c[0x0][0x284], R6 ;  /* 0x0000a100e20f7a24 */ /* 0x000fe200078e0206 */
[----:B------:R-:W-:Y:S01]  /*31b0*/  SEL R6, RZ, c[0x0][0x27c], !P2 ;  /* 0x00009f00ff067a07 */ /* 0x000fe20005000000 */
[----:B------:R-:W-:Y:S01]  /*31c0*/  IMAD.IADD R12, R109, 0x1, R12 ;  /* 0x000000016d0c7824 */ /* 0x000fe200078e020c */
[----:B---3--:R-:W-:Y:S01]  /*31d0*/  @P0 LEA R4, P1, R127, R2, 0x1 ;  /* 0x000000027f040211 */ /* 0x008fe200078208ff */
[----:B-----5:R-:W-:Y:S01]  /*31e0*/  IMAD.WIDE.U32 R86, R138, c[0x0][0x290], R8 ;  /* 0x0000a4008a567a25 */ /* 0x020fe200078e0008 */
[----:B------:R-:W-:-:S02]  /*31f0*/  @P3 LOP3.LUT R231, R231, 0x1, RZ, 0xfc, !PT ;  /* 0x00000001e7e73812 */ /* 0x000fc400078efcff */
[----:B------:R-:W-:Y:S02]  /*3200*/  @P0 LEA.HI.X R5, R127, R3, R122, 0x1, P1 ;  /* 0x000000037f050211 */ /* 0x000fe400008f0c7a */
[----:B------:R-:W-:Y:S02]  /*3210*/  SHF.R.S32.HI R18, RZ, 0x1f, R12 ;  /* 0x0000001fff127819 */ /* 0x000fe4000001140c */
[----:B------:R-:W-:Y:S01]  /*3220*/  LOP3.LUT R231, R231, 0xfffffffb, RZ, 0xc0, !PT ;  /* 0xfffffffbe7e77812 */ /* 0x000fe200078ec0ff */
[----:B------:R1:W-:Y:S01]  /*3230*/  @P0 LDGSTS.E.BYPASS.LTC128B.128 [R144+0x13100], [R4.64], !P6 ;  /* 0x1310000004900fae */ /* 0x0003e2000f101d48 */
[CC--:B------:R-:W-:Y:S02]  /*3240*/  LEA.HI R13, R18.reuse, R12.reuse, RZ, 0x3 ;  /* 0x0000000c120d7211 */ /* 0x0c0fe400078f18ff */
[----:B------:R-:W-:Y:S01]  /*3250*/  LEA.HI R18, R18, R12, RZ, 0x6 ;  /* 0x0000000c12127211 */ /* 0x000fe200078f30ff */
[----:B------:R1:W-:Y:S01]  /*3260*/  @P0 LDGSTS.E.BYPASS.LTC128B.128 [R144+0x15100], [R4.64+0x80], !P5 ;  /* 0x1510008004900fae */ /* 0x0003e2000e901d48 */
[----:B------:R-:W-:Y:S01]  /*3270*/  ISETP.NE.AND P1, PT, R133, c[0x0][0x2b8], PT ;  /* 0x0000ae0085007a0c */ /* 0x000fe20003f25270 */
[----:B----4-:R-:W-:-:S02]  /*3280*/  IMAD.WIDE.U32 R2, R226, c[0x0][0x280], R104 ;  /* 0x0000a000e2027a25 */ /* 0x010fc400078e0068 */
[----:B------:R1:W-:Y:S01]  /*3290*/  @P0 LDGSTS.E.BYPASS.LTC128B.128 [R144+0x17100], [R4.64+0x100], !P4 ;  /* 0x1710010004900fae */ /* 0x0003e2000e101d48 */
[----:B------:R-:W-:Y:S01]  /*32a0*/  ISETP.GE.AND P0, PT, R108, c[0x0][0x27c], PT ;  /* 0x00009f006c007a0c */ /* 0x000fe20003f06270 */
[----:B------:R-:W-:Y:S02]  /*32b0*/  IMAD.IADD R7, R3, 0x1, R15 ;  /* 0x0000000103077824 */ /* 0x000fe400078e020f */
[----:B------:R-:W0:Y:S01]  /*32c0*/  LDGDEPBAR ;  /* 0x00000000000079af */ /* 0x000e220000000000 */
[----:B------:R-:W-:Y:S01]  /*32d0*/  IMAD.IADD R3, R104, 0x1, R6 ;  /* 0x0000000168037824 */ /* 0x000fe200078e0206 */
[----:B------:R-:W-:Y:S01]  /*32e0*/  LOP3.LUT R71, R13, 0xfffffff8, RZ, 0xc0, !PT ;  /* 0xfffffff80d477812 */ /* 0x000fe200078ec0ff */
[----:B------:R-:W-:Y:S01]  /*32f0*/  IMAD.MOV.U32 R6, RZ, RZ, R2 ;  /* 0x000000ffff067224 */ /* 0x000fe200078e0002 */
[----:B------:R-:W-:Y:S01]  /*3300*/  SHF.R.S32.HI R101, RZ, 0x3, R13 ;  /* 0x00000003ff657819 */ /* 0x000fe2000001140d */
[----:B------:R-:W-:Y:S01]  /*3310*/  IMAD.SHL.U32 R18, R18, 0x40, RZ ;  /* 0x0000004012127824 */ /* 0x000fe200078e00ff */
[----:B------:R-:W-:Y:S01]  /*3320*/  SHF.R.S32.HI R2, RZ, 0x1f, R3 ;  /* 0x0000001fff027819 */ /* 0x000fe20000011403 */
[----:B------:R-:W-:Y:S01]  /*3330*/  IMAD.WIDE.U32 R84, R138, c[0x0][0x280], R6 ;  /* 0x0000a0008a547a25 */ /* 0x000fe200078e0006 */
[----:B------:R-:W-:-:S02]  /*3340*/  SHF.R.S32.HI R95, RZ, 0x1f, R71 ;  /* 0x0000001fff5f7819 */ /* 0x000fc40000011447 */
[CC--:B------:R-:W-:Y:S02]  /*3350*/  LEA.HI R19, R2.reuse, R3.reuse, RZ, 0x6 ;  /* 0x0000000302137211 */ /* 0x0c0fe400078f30ff */
[----:B------:R-:W-:Y:S01]  /*3360*/  LEA.HI R14, R2, R3, RZ, 0x3 ;  /* 0x00000003020e7211 */ /* 0x000fe200078f18ff */
[----:B------:R-:W-:Y:S01]  /*3370*/  IMAD.WIDE.U32 R2, R226, c[0x0][0x280], R110 ;  /* 0x0000a000e2027a25 */ /* 0x000fe200078e006e */
[----:B------:R-:W-:Y:S02]  /*3380*/  @P0 LOP3.LUT R231, R231, 0x4, RZ, 0xfc, !PT ;  /* 0x00000004e7e70812 */ /* 0x000fe400078efcff */
[----:B------:R-:W-:Y:S01]  /*3390*/  LOP3.LUT R18, R18, 0xfffff000, RZ, 0xc0, !PT ;  /* 0xfffff00012127812 */ /* 0x000fe200078ec0ff */
[----:B------:R-:W-:Y:S01]  /*33a0*/  IMAD.SHL.U32 R19, R19, 0x40, RZ ;  /* 0x0000004013137824 */ /* 0x000fe200078e00ff */
[----:B------:R-:W-:Y:S01]  /*33b0*/  LOP3.LUT R231, R231, 0xfffffff7, RZ, 0xc0, !PT ;  /* 0xfffffff7e7e77812 */ /* 0x000fe200078ec0ff */
[----:B------:R-:W-:Y:S01]  /*33c0*/  IMAD.IADD R3, R15, 0x1, R3 ;  /* 0x000000010f037824 */ /* 0x000fe200078e0203 */
[----:B------:R-:W-:-:S02]  /*33d0*/  LOP3.LUT R15, R232, 0x38, R13, 0xf8, !PT ;  /* 0x00000038e80f7812 */ /* 0x000fc400078ef80d */
[----:B------:R-:W-:Y:S01]  /*33e0*/  LOP3.LUT R21, R19, 0xfffff000, RZ, 0xc0, !PT ;  /* 0xfffff00013157812 */ /* 0x000fe200078ec0ff */
[----:B-1----:R-:W-:Y:S01]  /*33f0*/  IMAD.WIDE.U32 R4, R226, c[0x0][0x290], R110 ;  /* 0x0000a400e2047a25 */ /* 0x002fe200078e006e */
[----:B------:R-:W-:Y:S02]  /*3400*/  LOP3.LUT R72, R14, 0xfffffff8, RZ, 0xc0, !PT ;  /* 0xfffffff80e487812 */ /* 0x000fe400078ec0ff */
[----:B------:R-:W-:Y:S01]  /*3410*/  SHF.R.S32.HI R102, RZ, 0x3, R14 ;  /* 0x00000003ff667819 */ /* 0x000fe2000001140e */
[----:B------:R-:W-:Y:S01]  /*3420*/  IMAD.IADD R5, R0, 0x1, R5 ;  /* 0x0000000100057824 */ /* 0x000fe200078e0205 */
[----:B------:R-:W-:Y:S01]  /*3430*/  SEL R0, RZ, c[0x0][0x27c], !P0 ;  /* 0x00009f00ff007a07 */ /* 0x000fe20004000000 */
[----:B------:R-:W-:Y:S01]  /*3440*/  IMAD.WIDE.U32 R80, R138, c[0x0][0x280], R2 ;  /* 0x0000a0008a507a25 */ /* 0x000fe200078e0002 */
[----:B------:R-:W-:-:S03]  /*3450*/  SHF.R.S32.HI R96, RZ, 0x1f, R72 ;  /* 0x0000001fff607819 */ /* 0x000fc60000011448 */
[----:B------:R-:W-:Y:S02]  /*3460*/  IMAD.IADD R0, R108, 0x1, R0 ;  /* 0x000000016c007824 */ /* 0x000fe400078e0200 */
[----:B------:R-:W-:-:S03]  /*3470*/  IMAD.WIDE.U32 R82, R138, c[0x0][0x290], R4 ;  /* 0x0000a4008a527a25 */ /* 0x000fc600078e0004 */
[----:B------:R-:W-:-:S04]  /*3480*/  SHF.R.S32.HI R17, RZ, 0x1f, R0 ;  /* 0x0000001fff117819 */ /* 0x000fc80000011400 */
[CC--:B------:R-:W-:Y:S02]  /*3490*/  LEA.HI R12, R17.reuse, R0.reuse, RZ, 0x3 ;  /* 0x00000000110c7211 */ /* 0x0c0fe400078f18ff */
[----:B------:R-:W-:Y:S02]  /*34a0*/  LEA.HI R0, R17, R0, RZ, 0x6 ;  /* 0x0000000011007211 */ /* 0x000fe400078f30ff */
[C---:B------:R-:W-:Y:S02]  /*34b0*/  LOP3.LUT R17, R232.reuse, 0x38, R14, 0xf8, !PT ;  /* 0x00000038e8117812 */ /* 0x040fe400078ef80e */
[----:B------:R-:W-:Y:S01]  /*34c0*/  LOP3.LUT R20, R232, 0x38, R12, 0xf8, !PT ;  /* 0x00000038e8147812 */ /* 0x000fe200078ef80c */
[----:B------:R-:W-:Y:S01]  /*34d0*/  IMAD.SHL.U32 R0, R0, 0x40, RZ ;  /* 0x0000004000007824 */ /* 0x000fe200078e00ff */
[-C--:B------:R-:W-:Y:S02]  /*34e0*/  LOP3.LUT R19, R17, R150.reuse, RZ, 0x3c, !PT ;  /* 0x0000009611137212 */ /* 0x080fe400078e3cff */
[----:B------:R-:W-:-:S02]  /*34f0*/  LOP3.LUT R17, R15, R150, RZ, 0x3c, !PT ;  /* 0x000000960f117212 */ /* 0x000fc400078e3cff */
[----:B------:R-:W-:Y:S02]  /*3500*/  LOP3.LUT R15, R0, 0xfffff000, RZ, 0xc0, !PT ;  /* 0xfffff000000f7812 */ /* 0x000fe400078ec0ff */
[----:B------:R-:W-:Y:S02]  /*3510*/  LOP3.LUT R0, R20, R150, RZ, 0x3c, !PT ;  /* 0x0000009614007212 */ /* 0x000fe400078e3cff */
[--C-:B------:R-:W-:Y:S02]  /*3520*/  IADD3 R112, R17, R18, R151.reuse ;  /* 0x0000001211707210 */ /* 0x100fe40007ffe097 */
[--C-:B------:R-:W-:Y:S01]  /*3530*/  IADD3 R107, R0, R15, R151.reuse ;  /* 0x0000000f006b7210 */ /* 0x100fe20007ffe097 */
[----:B------:R-:W-:Y:S01]  /*3540*/  IMAD R0, R22, c[0x0][0x2b0], RZ ;  /* 0x0000ac0016007a24 */ /* 0x000fe200078e02ff */
[----:B------:R-:W-:Y:S02]  /*3550*/  SHF.R.S32.HI R15, RZ, 0x1f, R138 ;  /* 0x0000001fff0f7819 */ /* 0x000fe4000001148a */
[----:B------:R-:W-:Y:S01]  /*3560*/  LOP3.LUT R70, R12, 0xfffffff8, RZ, 0xc0, !PT ;  /* 0xfffffff80c467812 */ /* 0x000fe200078ec0ff */
[----:B------:R-:W-:Y:S01]  /*3570*/  IMAD R17, R16, c[0x0][0x2b4], R0 ;  /* 0x0000ad0010117a24 */ /* 0x000fe200078e0200 */
[----:B------:R-:W-:Y:S01]  /*3580*/  LOP3.LUT R0, R232, 0x18, R104, 0xf8, !PT ;  /* 0x00000018e8007812 */ /* 0x000fe200078ef868 */
[----:B------:R-:W-:Y:S01]  /*3590*/  IMAD R16, R15, c[0x0][0x290], RZ ;  /* 0x0000a4000f107a24 */ /* 0x000fe200078e02ff */
[----:B------:R-:W-:Y:S01]  /*35a0*/  IADD3 R113, R19, R21, R151 ;  /* 0x0000001513717210 */ /* 0x000fe20007ffe097 */
[----:B------:R-:W-:Y:S01]  /*35b0*/  IMAD R15, R15, c[0x0][0x280], RZ ;  /* 0x0000a0000f0f7a24 */ /* 0x000fe200078e02ff */
[----:B------:R-:W-:Y:S01]  /*35c0*/  LOP3.LUT R0, R151, R0, R150, 0xf6, !PT ;  /* 0x0000000097007212 */ /* 0x000fe200078ef696 */
[C---:B------:R-:W-:Y:S01]  /*35d0*/  IMAD R16, R138.reuse, c[0x0][0x294], R16 ;  /* 0x0000a5008a107a24 */ /* 0x040fe200078e0210 */
        /* <DEDUP_REMOVED lines=15> */
.L_x_5991:
        /* <DEDUP_REMOVED lines=116> */
.L_x_5971:
[----:B------:R-:W-:Y:S05]  /*3e10*/  BSYNC B0 ;  /* 0x0000000000007941 */ /* 0x000fea0003800000 */
.L_x_5970:
        /* <DEDUP_REMOVED lines=93> */
.L_x_5974:
[----:B------:R-:W-:Y:S05]  /*43f0*/  BSYNC B0 ;  /* 0x0000000000007941 */ /* 0x000fea0003800000 */
.L_x_5973:
        /* <DEDUP_REMOVED lines=59> */
.L_x_5976:
[----:B------:R-:W-:Y:S05]  /*47b0*/  BSYNC B0 ;  /* 0x0000000000007941 */ /* 0x000fea0003800000 */
.L_x_5975:
        /* <DEDUP_REMOVED lines=61> */
.L_x_5978:
[----:B------:R-:W-:Y:S05]  /*4b90*/  BSYNC B0 ;  /* 0x0000000000007941 */ /* 0x000fea0003800000 */
.L_x_5977:
        /* <DEDUP_REMOVED lines=58> */
.L_x_5980:
[----:B------:R-:W-:Y:S05]  /*4f40*/  BSYNC B0 ;  /* 0x0000000000007941 */ /* 0x000fea0003800000 */
.L_x_5979:
        /* <DEDUP_REMOVED lines=58> */
.L_x_5982:
[----:B------:R-:W-:Y:S05]  /*52f0*/  BSYNC B0 ;  /* 0x0000000000007941 */ /* 0x000fea0003800000 */
.L_x_5981:
        /* <DEDUP_REMOVED lines=58> */
.L_x_5969:
        /* <DEDUP_REMOVED lines=47> */
.L_x_5984:
[----:B------:R-:W-:Y:S05]  /*5990*/  BSYNC B0 ;  /* 0x0000000000007941 */ /* 0x000fea0003800000 */
.L_x_5983:
        /* <DEDUP_REMOVED lines=162> */
.L_x_5986:
[----:B------:R-:W-:Y:S05]  /*63c0*/  BSYNC B0 ;  /* 0x0000000000007941 */ /* 0x000fea0003800000 */
.L_x_5985:
        /* <DEDUP_REMOVED lines=126> */
.L_x_5988:
[----:B------:R-:W-:Y:S05]  /*6bb0*/  BSYNC B0 ;  /* 0x0000000000007941 */ /* 0x000fea0003800000 */
.L_x_5987:
        /* <DEDUP_REMOVED lines=129> */
.L_x_5968:
        /* <DEDUP_REMOVED lines=21> */
[C---:B------:R-:W-:Y:S02]  /*7520*/  ISETP.GE.AND P3, PT, R223.reuse, c[0x0][0x1d4], PT ;  /* 0x00007500df007a0c */ /* 0x040fe40003f66270 */
[----:B------:R-:W-:Y:S09]  /*7530*/  ISETP.GE.AND P2, PT, R222, c[0x0][0x1d4], PT ;  /* 0x00007500de007a0c */ /* 0x000ff20003f46270 */
        /* <DEDUP_REMOVED lines=29> */
.L_x_5972:
[----:B-1-3--:R-:W-:Y:S05]  /*7710*/  BSYNC B1 ;  /* 0x0000000000017941 */ /* 0x00afea0003800000 */
.L_x_5967:
        /* <DEDUP_REMOVED lines=77> */
.L_x_5990:
[----:B-123--:R-:W-:Y:S05]  /*7bf0*/  BSYNC B0 ;  /* 0x0000000000007941 */ /* 0x00efea0003800000 */
.L_x_5989:
        /* <DEDUP_REMOVED lines=33> */
.L_x_5966:
        /* <DEDUP_REMOVED lines=43> */
.L_x_5993:
[----:B------:R-:W-:Y:S05]  /*80c0*/  BSYNC B0 ;  /* 0x0000000000007941 */ /* 0x000fea0003800000 */
.L_x_5992:
        /* <DEDUP_REMOVED lines=86> */
[C---:B------:R-:W-:Y:S01]  /*8630*/  IMAD.WIDE.U32 R2, R15.reuse, c[0x0][0x1b8], R2 ;  /* 0x00006e000f027a25 */ /* 0x040fe200078e0002 */
        /* <DEDUP_REMOVED lines=22> */
.L_x_6157:
[----:B------:R-:W-:Y:S05]  /*87a0*/  BRA.DIV ~URZ, `(.L_x_5996) ;  /* 0x00016af27f007947 */ /* 0x000fea000b800000 */
[----:B------:R3:W4:Y:S02]  /*87b0*/  SHFL.IDX PT, R0, R13, RZ, 0x181f ;  /* 0x00181fff0d007589 */ /* 0x00072400000e0000 */
.L_x_6158:
        /* <DEDUP_REMOVED lines=16> */
.L_x_5998:
[----:B------:R-:W-:Y:S05]  /*88c0*/  BSYNC B0 ;  /* 0x0000000000007941 */ /* 0x000fea0003800000 */
.L_x_5997:
[----:B------:R-:W-:Y:S05]  /*88d0*/  BRA.DIV ~URZ, `(.L_x_5999) ;  /* 0x00016a327f007947 */ /* 0x000fea000b800000 */
[----:B--2---:R2:W1:Y:S04]  /*88e0*/  SHFL.IDX PT, R4, R12, 0x1, 0x181f ;  /* 0x00381f000c047f89 */ /* 0x00446800000e0000 */
[----:B----4-:R2:W4:Y:S02]  /*88f0*/  SHFL.IDX PT, R0, R13, 0x1, 0x181f ;  /* 0x00381f000d007f89 */ /* 0x01052400000e0000 */
.L_x_6159:
        /* <DEDUP_REMOVED lines=16> */
.L_x_6001:
[----:B------:R-:W-:Y:S05]  /*8a00*/  BSYNC B0 ;  /* 0x0000000000007941 */ /* 0x000fea0003800000 */
.L_x_6000:
[----:B------:R-:W-:Y:S05]  /*8a10*/  BRA.DIV ~URZ, `(.L_x_6002) ;  /* 0x000169c27f007947 */ /* 0x000fea000b800000 */
[----:B-1----:R1:W2:Y:S02]  /*8a20*/  SHFL.IDX PT, R4, R12, 0x2, 0x181f ;  /* 0x00581f000c047f89 */ /* 0x0022a400000e0000 */
.L_x_6160:
[----:B------:R-:W-:Y:S05]  /*8a30*/  BRA.DIV ~URZ, `(.L_x_6003) ;  /* 0x00016a127f007947 */ /* 0x000fea000b800000 */
[----:B----4-:R4:W1:Y:S02]  /*8a40*/  SHFL.IDX PT, R0, R13, 0x2, 0x181f ;  /* 0x00581f000d007f89 */ /* 0x01086400000e0000 */
.L_x_6161:
        /* <DEDUP_REMOVED lines=16> */
.L_x_6005:
[----:B------:R-:W-:Y:S05]  /*8b50*/  BSYNC B0 ;  /* 0x0000000000007941 */ /* 0x000fea0003800000 */
.L_x_6004:
[----:B------:R-:W-:Y:S05]  /*8b60*/  BRA.DIV ~URZ, `(.L_x_6006) ;  /* 0x000169527f007947 */ /* 0x000fea000b800000 */
[----:B--2---:R2:W3:Y:S04]  /*8b70*/  SHFL.IDX PT, R4, R12, 0x3, 0x181f ;  /* 0x00781f000c047f89 */ /* 0x0044e800000e0000 */
[----:B-1----:R2:W1:Y:S02]  /*8b80*/  SHFL.IDX PT, R0, R13, 0x3, 0x181f ;  /* 0x00781f000d007f89 */ /* 0x00246400000e0000 */
.L_x_6162:
[----:B------:R-:W-:Y:S01]  /*8b90*/  IADD3 R2, R5, 0x60, RZ ;  /* 0x0000006005027810 */ /* 0x000fe20007ffe0ff */
[----:B-----5:R-:W-:-:S03]  /*8ba0*/  IMAD.WIDE.U32 R238, R14, c[0x0][0x2b0], RZ ;  /* 0x0000ac000eee7a25 */ /* 0x020fc600078e00ff */
[----:B------:R-:W-:-:S13]  /*8bb0*/  ISETP.GE.AND P0, PT, R2, R52, PT ;  /* 0x000000340200720c */ /* 0x000fda0003f06270 */
        /* <DEDUP_REMOVED lines=84> */
[----:B-1----:R-:W-:Y:S02]  /*9100*/  @P1 LEA R4, P3, R218, R0, 0x1 ;  /* 0x00000000da041211 */ /* 0x002fe400078608ff */
        /* <DEDUP_REMOVED lines=8> */
[C---:B------:R-:W-:Y:S02]  /*9190*/  @P0 ISETP.GE.AND P4, PT, R216.reuse, c[0x0][0x1d4], PT ;  /* 0x00007500d8000a0c */ /* 0x040fe40003f86270 */
[C---:B------:R-:W-:Y:S01]  /*91a0*/  @P0 ISETP.GE.AND P3, PT, R215.reuse, c[0x0][0x1d4], PT ;  /* 0x00007500d7000a0c */ /* 0x040fe20003f66270 */
        /* <DEDUP_REMOVED lines=8> */
[----:B------:R-:W-:Y:S01]  /*9230*/  @P0 LEA R2, P1, R218, R9, 0x1 ;  /* 0x00000009da020211 */ /* 0x000fe200078208ff */
[----:B----4-:R-:W-:Y:S02]  /*9240*/  IMAD.SHL.U32 R15, R216, 0x2, RZ ;  /* 0x00000002d80f7824 */ /* 0x010fe400078e00ff */
        /* <DEDUP_REMOVED lines=65> */
.L_x_6163:
        /* <DEDUP_REMOVED lines=20> */
.L_x_6164:
        /* <DEDUP_REMOVED lines=21> */
.L_x_6008:
[----:B------:R-:W-:Y:S05]  /*98f0*/  BSYNC B0 ;  /* 0x0000000000007941 */ /* 0x000fea0003800000 */
.L_x_6007:
[----:B------:R-:W-:Y:S01]  /*9900*/  ISETP.LT.AND P0, PT, RZ, c[0x0][0x27c], PT ;  /* 0x00009f00ff007a0c */ /* 0x000fe20003f01270 */
[----:B------:R-:W0:Y:S01]  /*9910*/  LDGDEPBAR ;  /* 0x00000000000079af */ /* 0x000e220000000000 */
[----:B------:R-:W-:Y:S11]  /*9920*/  BSSY B2, `(.L_x_6011) ;  /* 0x0000701000027945 */ /* 0x000ff60003800000 */
[----:B------:R-:W-:Y:S05]  /*9930*/  @P0 BRA `(.L_x_6012) ;  /* 0x0000002000000947 */ /* 0x000fea0003800000 */
[----:B------:R-:W-:-:S04]  /*9940*/  DEPBAR.LE SB0, 0x3 ;  /* 0x000080c00000791a */ /* 0x000fc80000000000 */
[----:B------:R-:W-:Y:S05]  /*9950*/  BRA `(.L_x_6013) ;  /* 0x00006fd000007947 */ /* 0x000fea0003800000 */
.L_x_6012:
[----:B-1-3--:R-:W2:Y:S01]  /*9960*/  LDL R2, [R1+0x4] ;  /* 0x0000040001027983 */ /* 0x00aea20000100800 */
[----:B------:R-:W-:Y:S01]  /*9970*/  ULDC.U8 UR4, c[0x0][0x298] ;  /* 0x0000a60000047ab9 */ /* 0x000fe20000000000 */
[----:B------:R-:W-:Y:S01]  /*9980*/  SHF.R.S32.HI R0, RZ, 0x1f, R138 ;  /* 0x0000001fff007819 */ /* 0x000fe2000001148a */
[----:B------:R-:W-:Y:S01]  /*9990*/  IMAD.WIDE.U32 R4, R138, c[0x0][0x280], RZ ;  /* 0x0000a0008a047a25 */ /* 0x000fe200078e00ff */
[----:B------:R-:W-:Y:S02]  /*99a0*/  ISETP.NE.AND P0, PT, RZ, UR4, PT ;  /* 0x00000004ff007c0c */ /* 0x000fe4000bf05270 */
[----:B--2---:R-:W-:Y:S01]  /*99b0*/  IADD3 R35, R226, R2, RZ ;  /* 0x00000002e2237210 */ /* 0x004fe20007ffe0ff */
        /* <DEDUP_REMOVED lines=31> */
.L_x_6165:
[----:B------:R-:W-:Y:S05]  /*9bb0*/  BRA.DIV ~URZ, `(.L_x_6016) ;  /* 0x00015cf27f007947 */ /* 0x000fea000b800000 */
[----:B------:R3:W4:Y:S04]  /*9bc0*/  SHFL.IDX PT, R4, R43, RZ, 0x1c1f ;  /* 0x001c1fff2b047589 */ /* 0x00072800000e0000 */
[----:B------:R3:W1:Y:S04]  /*9bd0*/  SHFL.IDX PT, R12, R13, RZ, 0x1c1f ;  /* 0x001c1fff0d0c7589 */ /* 0x00066800000e0000 */
[----:B------:R3:W2:Y:S02]  /*9be0*/  SHFL.IDX PT, R0, R48, RZ, 0x1c1f ;  /* 0x001c1fff30007589 */ /* 0x0006a400000e0000 */
.L_x_6166:
        /* <DEDUP_REMOVED lines=59> */
[----:B------:R-:W-:-:S04]  /*9fa0*/  ISETP.GE.AND P1, PT, R110, c[0x0][0x27c], PT ;  /* 0x00009f006e007a0c */ /* 0x000fc80003f26270 */
[----:B------:R2:W5:Y:S01]  /*9fb0*/  @!P0 LD.E.64 R36, [R2.64] ;  /* 0x0000000802248980 */ /* 0x000562000c101b00 */
[-C--:B------:R-:W-:Y:S02]  /*9fc0*/  @!P2 IADD3 R14, P0, R0, R8.reuse, RZ ;  /* 0x00000008000ea210 */ /* 0x080fe40007f1e0ff */
[----:B------:R-:W-:Y:S02]  /*9fd0*/  @!P2 IADD3 R16, P3, R4, R8, RZ ;  /* 0x000000080410a210 */ /* 0x000fe40007f7e0ff */
[----:B-1----:R-:W-:-:S05]  /*9fe0*/  @!P2 SHF.L.U64.HI R6, R145, 0x1, R9 ;  /* 0x000000019106a819 */ /* 0x002fca0000010209 */
[----:B------:R-:W-:Y:S01]  /*9ff0*/  @!P2 IMAD.X R15, R12, 0x1, R6, P0 ;  /* 0x000000010c0fa824 */ /* 0x000fe200000e0606 */
[----:B------:R-:W-:Y:S01]  /*a000*/  ISETP.GE.AND P0, PT, R147, c[0x0][0x27c], PT ;  /* 0x00009f0093007a0c */ /* 0x000fe20003f06270 */
[----:B--2---:R-:W-:Y:S02]  /*a010*/  @!P1 IMAD.MOV.U32 R2, RZ, RZ, R4 ;  /* 0x000000ffff029224 */ /* 0x004fe400078e0004 */
[----:B------:R-:W-:Y:S02]  /*a020*/  @!P1 IMAD.MOV.U32 R3, RZ, RZ, R5 ;  /* 0x000000ffff039224 */ /* 0x000fe400078e0005 */
[----:B------:R-:W-:Y:S02]  /*a030*/  @!P1 IMAD.MOV.U32 R18, RZ, RZ, R0 ;  /* 0x000000ffff129224 */ /* 0x000fe400078e0000 */
[----:B------:R-:W-:Y:S01]  /*a040*/  @!P1 IMAD.MOV.U32 R19, RZ, RZ, R12 ;  /* 0x000000ffff139224 */ /* 0x000fe200078e000c */
[----:B------:R-:W-:Y:S01]  /*a050*/  CS2R R8, SRZ ;  /* 0x0000000000087805 */ /* 0x000fe2000001ff00 */
[----:B------:R-:W-:Y:S01]  /*a060*/  @!P2 IMAD.X R17, R5, 0x1, R6, P3 ;  /* 0x000000010511a824 */ /* 0x000fe200018e0606 */
[----:B------:R1:W5:Y:S01]  /*a070*/  @!P2 LD.E.64 R40, [R14.64] ;  /* 0x000000080e28a980 */ /* 0x000362000c101b00 */
[----:B------:R-:W-:Y:S01]  /*a080*/  CS2R R6, SRZ ;  /* 0x0000000000067805 */ /* 0x000fe2000001ff00 */
[----:B------:R-:W-:-:S02]  /*a090*/  @!P1 IMAD.WIDE R20, R110, 0x2, R2 ;  /* 0x000000026e149825 */ /* 0x000fc400078e0202 */
[----:B------:R1:W5:Y:S02]  /*a0a0*/  @!P2 LD.E.64 R38, [R16.64] ;  /* 0x000000081026a980 */ /* 0x000364000c101b00 */
[----:B------:R-:W-:Y:S01]  /*a0b0*/  @!P1 IMAD.WIDE R18, R110, 0x2, R18 ;  /* 0x000000026e129825 */ /* 0x000fe200078e0212 */
[C---:B------:R-:W-:Y:S01]  /*a0c0*/  @!P0 SHF.L.U64.HI R3, R147.reuse, 0x1, R32 ;  /* 0x0000000193038819 */ /* 0x040fe20000010220 */
[----:B------:R1:W5:Y:S02]  /*a0d0*/  @!P1 LD.E.64 R8, [R20.64] ;  /* 0x0000000814089980 */ /* 0x000364000c101b00 */
[----:B------:R-:W-:Y:S02]  /*a0e0*/  @!P0 IMAD.SHL.U32 R2, R147, 0x2, RZ ;  /* 0x0000000293028824 */ /* 0x000fe400078e00ff */
[----:B------:R1:W5:Y:S03]  /*a0f0*/  @!P1 LD.E.64 R6, [R18.64] ;  /* 0x0000000812069980 */ /* 0x000366000c101b00 */
[----:B------:R-:W-:-:S05]  /*a100*/  @!P0 IADD3 R4, P1, R4, R2, RZ ;  /* 0x0000000204048210 */ /* 0x000fca0007f3e0ff */
[----:B------:R-:W-:Y:S01]  /*a110*/  @!P0 IMAD.X R5, R5, 0x1, R3, P1 ;  /* 0x0000000105058824 */ /* 0x000fe200008e0603 */
[----:B------:R-:W-:-:S04]  /*a120*/  @!P0 IADD3 R2, P1, R0, R2, RZ ;  /* 0x0000000200028210 */ /* 0x000fc80007f3e0ff */
[----:B------:R1:W5:Y:S01]  /*a130*/  @!P0 LD.E.64 R44, [R4.64] ;  /* 0x00000008042c8980 */ /* 0x000362000c101b00 */
[----:B------:R-:W-:-:S05]  /*a140*/  @!P0 IMAD.X R3, R12, 0x1, R3, P1 ;  /* 0x000000010c038824 */ /* 0x000fca00008e0603 */
[----:B------:R1:W5:Y:S03]  /*a150*/  @!P0 LD.E.64 R46, [R2.64] ;  /* 0x00000008022e8980 */ /* 0x000366000c101b00 */
.L_x_6018:
[----:B------:R-:W-:Y:S05]  /*a160*/  BSYNC B0 ;  /* 0x0000000000007941 */ /* 0x000fea0003800000 */
.L_x_6017:
[----:B-1--45:R-:W-:Y:S01]  /*a170*/  IMAD.MOV.U32 R4, RZ, RZ, R44 ;  /* 0x000000ffff047224 */ /* 0x032fe200078e002c */
[----:B--2---:R-:W-:Y:S01]  /*a180*/  MOV R0, R39 ;  /* 0x0000002700007202 */ /* 0x004fe20000000f00 */
[----:B------:R-:W-:Y:S02]  /*a190*/  IMAD.MOV.U32 R3, RZ, RZ, R45 ;  /* 0x000000ffff037224 */ /* 0x000fe400078e002d */
        /* <DEDUP_REMOVED lines=38> */
.L_x_6167:
        /* <DEDUP_REMOVED lines=86> */
.L_x_6021:
[----:B------:R-:W-:Y:S05]  /*a960*/  BSYNC B0 ;  /* 0x0000000000007941 */ /* 0x000fea0003800000 */
.L_x_6020:
        /* <DEDUP_REMOVED lines=62> */
[----:B------:R-:W-:Y:S02]  /*ad50*/  PRMT R0, R53, 0x5410, R2 ;  /* 0x0000541035007816 */ /* 0x000fe40000000002 */
[----:B------:R-:W-:-:S02]  /*ad60*/  SHF.R.U64 R3, R8, 0x10, R9 ;  /* 0x0000001008037819 */ /* 0x000fc40000001209 */
[C---:B------:R-:W-:Y:S01]  /*ad70*/  LOP3.LUT R21, R0.reuse, 0xffff0000, RZ, 0xc0, !PT ;  /* 0xffff000000157812 */ /* 0x040fe200078ec0ff */
[----:B------:R-:W-:Y:S01]  /*ad80*/  IMAD.U32 R18, R0, 0x10000, RZ ;  /* 0x0001000000127824 */ /* 0x000fe200078e00ff */
[----:B------:R-:W-:Y:S02]  /*ad90*/  PRMT R8, R53, 0x5432, R4 ;  /* 0x0000543235087816 */ /* 0x000fe40000000004 */
[----:B------:R-:W-:Y:S02]  /*ada0*/  LOP3.LUT R20, R6, 0xffff0000, RZ, 0xc0, !PT ;  /* 0xffff000006147812 */ /* 0x000fe400078ec0ff */
[----:B------:R-:W-:Y:S01]  /*adb0*/  PRMT R9, R68, 0x5432, R3 ;  /* 0x0000543244097816 */ /* 0x000fe20000000003 */
[C---:B-1----:R-:W-:Y:S01]  /*adc0*/  IMAD.U32 R16, R14.reuse, 0x10000, RZ ;  /* 0x000100000e107824 */ /* 0x042fe200078e00ff */
[----:B------:R-:W-:Y:S01]  /*add0*/  LOP3.LUT R7, R14, 0xffff0000, RZ, 0xc0, !PT ;  /* 0xffff00000e077812 */ /* 0x000fe200078ec0ff */
[C---:B------:R-:W-:Y:S01]  /*ade0*/  IMAD.U32 R14, R15.reuse, 0x10000, RZ ;  /* 0x000100000f0e7824 */ /* 0x040fe200078e00ff */
[----:B------:R-:W-:Y:S01]  /*adf0*/  LOP3.LUT R2, R15, 0xffff0000, RZ, 0xc0, !PT ;  /* 0xffff00000f027812 */ /* 0x000fe200078ec0ff */
[----:B------:R-:W-:Y:S01]  /*ae00*/  IMAD.U32 R15, R6, 0x10000, RZ ;  /* 0x00010000060f7824 */ /* 0x000fe200078e00ff */
[----:B------:R-:W-:-:S02]  /*ae10*/  SHF.L.U32 R5, R12, 0x10, RZ ;  /* 0x000000100c057819 */ /* 0x000fc400000006ff */
[----:B------:R-:W-:Y:S01]  /*ae20*/  LOP3.LUT R4, R12, 0xffff0000, RZ, 0xc0, !PT ;  /* 0xffff00000c047812 */ /* 0x000fe200078ec0ff */
[-C--:B------:R-:W-:Y:S01]  /*ae30*/  FMUL.FTZ R12, R7, R18.reuse ;  /* 0x00000012070c7220 */ /* 0x080fe20000410000 */
[----:B------:R-:W-:Y:S01]  /*ae40*/  SHF.L.U32 R3, R13, 0x10, RZ ;  /* 0x000000100d037819 */ /* 0x000fe200000006ff */
[----:B------:R-:W-:Y:S01]  /*ae50*/  FMUL.FTZ R7, R7, R15 ;  /* 0x0000000f07077220 */ /* 0x000fe20000410000 */
[----:B------:R-:W-:Y:S01]  /*ae60*/  LOP3.LUT R0, R13, 0xffff0000, RZ, 0xc0, !PT ;  /* 0xffff00000d007812 */ /* 0x000fe200078ec0ff */
[----:B------:R-:W-:Y:S02]  /*ae70*/  FMUL.FTZ R6, R2, R21 ;  /* 0x0000001502067220 */ /* 0x000fe40000410000 */
[C---:B------:R-:W-:Y:S02]  /*ae80*/  FFMA.FTZ R15, R16.reuse, R15, -R12 ;  /* 0x0000000f100f7223 */ /* 0x040fe4000001080c */
[----:B------:R-:W-:Y:S01]  /*ae90*/  FFMA.FTZ R13, R16, R18, R7 ;  /* 0x00000012100d7223 */ /* 0x000fe20000010007 */
[C---:B------:R-:W-:Y:S01]  /*aea0*/  SHF.L.U32 R16, R9.reuse, 0x10, RZ ;  /* 0x0000001009107819 */ /* 0x040fe200000006ff */
[-C--:B------:R-:W-:Y:S01]  /*aeb0*/  FMUL.FTZ R2, R2, R20.reuse ;  /* 0x0000001402027220 */ /* 0x080fe20000410000 */
[----:B------:R-:W-:Y:S01]  /*aec0*/  LOP3.LUT R9, R9, 0xffff0000, RZ, 0xc0, !PT ;  /* 0xffff000009097812 */ /* 0x000fe200078ec0ff */
[----:B------:R-:W-:Y:S01]  /*aed0*/  FFMA.FTZ R12, R14, R20, -R6 ;  /* 0x000000140e0c7223 */ /* 0x000fe20000010806 */
[C---:B------:R-:W-:Y:S01]  /*aee0*/  LOP3.LUT R20, R8.reuse, 0xffff0000, RZ, 0xc0, !PT ;  /* 0xffff000008147812 */ /* 0x040fe200078ec0ff */
[----:B------:R-:W-:-:S02]  /*aef0*/  IMAD.U32 R18, R8, 0x10000, RZ ;  /* 0x0001000008127824 */ /* 0x000fc400078e00ff */
[----:B------:R-:W-:Y:S02]  /*af00*/  FFMA.FTZ R7, R14, R21, R2 ;  /* 0x000000150e077223 */ /* 0x000fe40000010002 */
[----:B------:R-:W-:Y:S02]  /*af10*/  FMUL.FTZ R6, R4, R18 ;  /* 0x0000001204067220 */ /* 0x000fe40000410000 */
[----:B------:R-:W-:Y:S01]  /*af20*/  FMUL.FTZ R2, R0, R20 ;  /* 0x0000001400027220 */ /* 0x000fe20000410000 */
[----:B------:R-:W-:Y:S01]  /*af30*/  F2FP.BF16.PACK_AB R7, R7, R12 ;  /* 0x0000000c0707723e */ /* 0x000fe200000010ff */
[-C--:B------:R-:W-:Y:S02]  /*af40*/  FMUL.FTZ R4, R4, R16.reuse ;  /* 0x0000001004047220 */ /* 0x080fe40000410000 */
[----:B------:R-:W-:Y:S02]  /*af50*/  FMUL.FTZ R0, R0, R9 ;  /* 0x0000000900007220 */ /* 0x000fe40000410000 */
[----:B------:R-:W-:Y:S01]  /*af60*/  FFMA.FTZ R8, R5, R16, -R6 ;  /* 0x0000001005087223 */ /* 0x000fe20000010806 */
[----:B------:R-:W-:Y:S01]  /*af70*/  F2FP.BF16.PACK_AB R6, R13, R15 ;  /* 0x0000000f0d06723e */ /* 0x000fe200000010ff */
[----:B------:R-:W-:-:S02]  /*af80*/  FFMA.FTZ R4, R5, R18, R4 ;  /* 0x0000001205047223 */ /* 0x000fc40000010004 */
[C---:B------:R-:W-:Y:S02]  /*af90*/  FFMA.FTZ R2, R3.reuse, R9, -R2 ;  /* 0x0000000903027223 */ /* 0x040fe40000010802 */
[----:B------:R-:W-:Y:S01]  /*afa0*/  FFMA.FTZ R0, R3, R20, R0 ;  /* 0x0000001403007223 */ /* 0x000fe20000010000 */
[----:B------:R-:W-:-:S04]  /*afb0*/  F2FP.BF16.PACK_AB R4, R4, R8 ;  /* 0x000000080404723e */ /* 0x000fc800000010ff */
[----:B------:R-:W-:-:S05]  /*afc0*/  F2FP.BF16.PACK_AB R5, R0, R2 ;  /* 0x000000020005723e */ /* 0x000fca00000010ff */
[----:B------:R1:W-:Y:S02]  /*afd0*/  STS.128 [R17+0x18100], R4 ;  /* 0x0181000411007388 */ /* 0x0003e40000000c00 */
.L_x_6025:
[----:B------:R-:W-:Y:S05]  /*afe0*/  BSYNC B0 ;  /* 0x0000000000007941 */ /* 0x000fea0003800000 */
.L_x_6024:
        /* <DEDUP_REMOVED lines=49> */
.L_x_6027:
[----:B------:R-:W-:Y:S05]  /*b300*/  BSYNC B0 ;  /* 0x0000000000007941 */ /* 0x000fea0003800000 */
.L_x_6026:
        /* <DEDUP_REMOVED lines=49> */
.L_x_6029:
[----:B------:R-:W-:Y:S05]  /*b620*/  BSYNC B0 ;  /* 0x0000000000007941 */ /* 0x000fea0003800000 */
.L_x_6028:
        /* <DEDUP_REMOVED lines=49> */
.L_x_6031:
[----:B------:R-:W-:Y:S05]  /*b940*/  BSYNC B0 ;  /* 0x0000000000007941 */ /* 0x000fea0003800000 */
.L_x_6030:
        /* <DEDUP_REMOVED lines=49> */
.L_x_6033:
[----:B------:R-:W-:Y:S05]  /*bc60*/  BSYNC B0 ;  /* 0x0000000000007941 */ /* 0x000fea0003800000 */
.L_x_6032:
        /* <DEDUP_REMOVED lines=48> */
.L_x_6023:
[----:B------:R-:W-:Y:S05]  /*bf70*/  BSYNC B1 ;  /* 0x0000000000017941 */ /* 0x000fea0003800000 */
.L_x_6022:
        /* <DEDUP_REMOVED lines=52> */
.L_x_6035:
[----:B------:R-:W-:Y:S05]  /*c2c0*/  BSYNC B0 ;  /* 0x0000000000007941 */ /* 0x000fea0003800000 */
.L_x_6034:
        /* <DEDUP_REMOVED lines=49> */
.L_x_6037:
[----:B------:R-:W-:Y:S05]  /*c5e0*/  BSYNC B0 ;  /* 0x0000000000007941 */ /* 0x000fea0003800000 */
.L_x_6036:
        /* <DEDUP_REMOVED lines=49> */
.L_x_6039:
[----:B------:R-:W-:Y:S05]  /*c900*/  BSYNC B0 ;  /* 0x0000000000007941 */ /* 0x000fea0003800000 */
.L_x_6038:
        /* <DEDUP_REMOVED lines=49> */
.L_x_6041:
[----:B------:R-:W-:Y:S05]  /*cc20*/  BSYNC B0 ;  /* 0x0000000000007941 */ /* 0x000fea0003800000 */
.L_x_6040:
        /* <DEDUP_REMOVED lines=49> */
.L_x_6043:
[----:B------:R-:W-:Y:S05]  /*cf40*/  BSYNC B0 ;  /* 0x0000000000007941 */ /* 0x000fea0003800000 */
.L_x_6042:
        /* <DEDUP_REMOVED lines=49> */
.L_x_6014:
        /* <DEDUP_REMOVED lines=22> */
.L_x_6168:
[----:B------:R-:W-:Y:S05]  /*d3c0*/  BRA.DIV ~URZ, `(.L_x_6045) ;  /* 0x000128127f007947 */ /* 0x000fea000b800000 */
[----:B------:R3:W4:Y:S01]  /*d3d0*/  SHFL.IDX PT, R8, R23, RZ, 0x1c1f ;  /* 0x001c1fff17087589 */ /* 0x00072200000e0000 */
[----:B--2---:R-:W-:-:S03]  /*d3e0*/  MOV R9, R0 ;  /* 0x0000000000097202 */ /* 0x004fc60000000f00 */
[----:B------:R3:W2:Y:S04]  /*d3f0*/  SHFL.IDX PT, R20, R21, RZ, 0x1c1f ;  /* 0x001c1fff15147589 */ /* 0x0006a800000e0000 */
[----:B------:R3:W1:Y:S02]  /*d400*/  SHFL.IDX PT, R3, R24, RZ, 0x1c1f ;  /* 0x001c1fff18037589 */ /* 0x00066400000e0000 */
.L_x_6169:
        /* <DEDUP_REMOVED lines=51> */
.L_x_6047:
[----:B------:R-:W-:Y:S05]  /*d740*/  BSYNC B0 ;  /* 0x0000000000007941 */ /* 0x000fea0003800000 */
.L_x_6046:
        /* <DEDUP_REMOVED lines=41> */
.L_x_6170:
        /* <DEDUP_REMOVED lines=49> */
.L_x_6050:
[----:B------:R-:W-:Y:S05]  /*dcf0*/  BSYNC B0 ;  /* 0x0000000000007941 */ /* 0x000fea0003800000 */
.L_x_6049:
        /* <DEDUP_REMOVED lines=52> */
[----:B------:R-:W-:Y:S01]  /*e040*/  IMAD.MOV.U32 R0, RZ, RZ, c[0x0][0x27c] ;  /* 0x00009f00ff007624 */ /* 0x000fe200078e00ff */
[----:B------:R-:W-:Y:S02]  /*e050*/  SHF.R.U64 R4, R4, 0x10, R5 ;  /* 0x0000001004047819 */ /* 0x000fe40000001205 */
[----:B------:R-:W-:Y:S02]  /*e060*/  SHF.R.U64 R9, R14, 0x10, R15 ;  /* 0x000000100e097819 */ /* 0x000fe4000000120f */
[----:B------:R-:W-:Y:S02]  /*e070*/  LEA.HI R0, R0, R252, RZ, 0x1d ;  /* 0x000000fc00007211 */ /* 0x000fe400078fe8ff */
[----:B------:R-:W-:Y:S02]  /*e080*/  SHF.R.U32.HI R5, RZ, 0x10, R5 ;  /* 0x00000010ff057819 */ /* 0x000fe40000011605 */
        /* <DEDUP_REMOVED lines=14> */
[----:B------:R-:W-:Y:S02]  /*e170*/  SHF.R.U64 R15, R6, 0x10, R7 ;  /* 0x00000010060f7819 */ /* 0x000fe40000001207 */
[----:B------:R-:W1:Y:S01]  /*e180*/  LDS.128 R16, [R27+0x18100] ;  /* 0x018100001b107984 */ /* 0x000e620000000c00 */
[----:B------:R-:W-:-:S02]  /*e190*/  SHF.R.U32.HI R2, RZ, 0x10, R13 ;  /* 0x00000010ff027819 */ /* 0x000fc4000001160d */
[----:B------:R-:W-:Y:S01]  /*e1a0*/  SHF.R.U32.HI R6, RZ, 0x10, R7 ;  /* 0x00000010ff067819 */ /* 0x000fe20000011607 */
[----:B--2---:R-:W2:Y:S01]  /*e1b0*/  LDS.128 R20, [R26+0x18100] ;  /* 0x018100001a147984 */ /* 0x004ea20000000c00 */
[----:B------:R-:W-:Y:S02]  /*e1c0*/  PRMT R8, R25, 0x5432, R3 ;  /* 0x0000543219087816 */ /* 0x000fe40000000003 */
[----:B------:R-:W-:Y:S02]  /*e1d0*/  PRMT R7, R53, 0x5410, R4 ;  /* 0x0000541035077816 */ /* 0x000fe40000000004 */
[----:B------:R-:W-:Y:S02]  /*e1e0*/  PRMT R12, R25, 0x5410, R2 ;  /* 0x00005410190c7816 */ /* 0x000fe40000000002 */
[C---:B------:R-:W-:Y:S01]  /*e1f0*/  PRMT R25, R54.reuse, 0x5432, R9 ;  /* 0x0000543236197816 */ /* 0x040fe20000000009 */
[----:B------:R-:W-:Y:S01]  /*e200*/  IMAD.U32 R14, R7, 0x10000, RZ ;  /* 0x00010000070e7824 */ /* 0x000fe200078e00ff */
[----:B------:R-:W-:-:S02]  /*e210*/  PRMT R24, R54, 0x5410, R0 ;  /* 0x0000541036187816 */ /* 0x000fc40000000000 */
[----:B------:R-:W-:Y:S02]  /*e220*/  SHF.L.U32 R13, R8, 0x10, RZ ;  /* 0x00000010080d7819 */ /* 0x000fe400000006ff */
[----:B------:R-:W-:Y:S01]  /*e230*/  PRMT R9, R53, 0x5432, R5 ;  /* 0x0000543235097816 */ /* 0x000fe20000000005 */
[----:B------:R-:W-:Y:S01]  /*e240*/  IMAD.U32 R5, R12, 0x10000, RZ ;  /* 0x000100000c057824 */ /* 0x000fe200078e00ff */
[----:B------:R-:W-:Y:S02]  /*e250*/  LOP3.LUT R8, R8, 0xffff0000, RZ, 0xc0, !PT ;  /* 0xffff000008087812 */ /* 0x000fe400078ec0ff */
[----:B------:R-:W-:Y:S01]  /*e260*/  PRMT R15, R55, 0x5432, R15 ;  /* 0x00005432370f7816 */ /* 0x000fe2000000000f */
[C---:B------:R-:W-:Y:S01]  /*e270*/  IMAD.U32 R33, R9.reuse, 0x10000, RZ ;  /* 0x0001000009217824 */ /* 0x040fe200078e00ff */
[----:B------:R-:W-:Y:S01]  /*e280*/  LOP3.LUT R9, R9, 0xffff0000, RZ, 0xc0, !PT ;  /* 0xffff000009097812 */ /* 0x000fe200078ec0ff */
[----:B-1----:R-:W-:Y:S02]  /*e290*/  IMAD.U32 R0, R16, 0x10000, RZ ;  /* 0x0001000010007824 */ /* 0x002fe400078e00ff */
[----:B--2---:R-:W-:-:S02]  /*e2a0*/  IMAD.U32 R2, R20, 0x10000, RZ ;  /* 0x0001000014027824 */ /* 0x004fc400078e00ff */
[CC--:B------:R-:W-:Y:S02]  /*e2b0*/  FMUL.FTZ R4, R0.reuse, R14.reuse ;  /* 0x0000000e00047220 */ /* 0x0c0fe40000410000 */
[-C--:B------:R-:W-:Y:S02]  /*e2c0*/  FMUL.FTZ R3, R0, R13.reuse ;  /* 0x0000000d00037220 */ /* 0x080fe40000410000 */
[----:B------:R-:W-:Y:S02]  /*e2d0*/  IMAD.U32 R0, R17, 0x10000, RZ ;  /* 0x0001000011007824 */ /* 0x000fe400078e00ff */
[C---:B------:R-:W-:Y:S02]  /*e2e0*/  FFMA.FTZ R52, R2.reuse, R13, -R4 ;  /* 0x0000000d02347223 */ /* 0x040fe40000010804 */
[----:B------:R-:W-:Y:S01]  /*e2f0*/  FFMA.FTZ R35, R2, R14, R3 ;  /* 0x0000000e02237223 */ /* 0x000fe20000010003 */
[----:B------:R-:W-:Y:S01]  /*e300*/  SHF.L.U32 R2, R21, 0x10, RZ ;  /* 0x0000001015027819 */ /* 0x000fe200000006ff */
[C---:B------:R-:W-:Y:S01]  /*e310*/  FMUL.FTZ R3, R0.reuse, R33 ;  /* 0x0000002100037220 */ /* 0x040fe20000410000 */
[----:B------:R-:W-:Y:S01]  /*e320*/  PRMT R14, R55, 0x5410, R6 ;  /* 0x00005410370e7816 */ /* 0x000fe20000000006 */
[-C--:B------:R-:W-:Y:S01]  /*e330*/  FMUL.FTZ R0, R0, R5.reuse ;  /* 0x0000000500007220 */ /* 0x080fe20000410000 */
[----:B------:R-:W-:Y:S01]  /*e340*/  LOP3.LUT R6, R21, 0xffff0000, RZ, 0xc0, !PT ;  /* 0xffff000015067812 */ /* 0x000fe200078ec0ff */
[----:B------:R-:W-:Y:S01]  /*e350*/  FFMA.FTZ R34, R2, R5, -R3 ;  /* 0x0000000502227223 */ /* 0x000fe20000010803 */
[----:B------:R-:W-:Y:S01]  /*e360*/  LOP3.LUT R3, R20, 0xffff0000, RZ, 0xc0, !PT ;  /* 0xffff000014037812 */ /* 0x000fe200078ec0ff */
[----:B------:R-:W-:-:S02]  /*e370*/  FFMA.FTZ R33, R2, R33, R0 ;  /* 0x0000002102217223 */ /* 0x000fc40000010000 */
[C---:B------:R-:W-:Y:S01]  /*e380*/  IMAD.U32 R13, R14.reuse, 0x10000, RZ ;  /* 0x000100000e0d7824 */ /* 0x040fe200078e00ff */
[----:B------:R-:W-:Y:S01]  /*e390*/  LOP3.LUT R14, R14, 0xffff0000, RZ, 0xc0, !PT ;  /* 0xffff00000e0e7812 */ /* 0x000fe200078ec0ff */
[----:B------:R-:W-:Y:S02]  /*e3a0*/  IMAD.U32 R2, R19, 0x10000, RZ ;  /* 0x0001000013027824 */ /* 0x000fe400078e00ff */
[----:B------:R-:W-:Y:S02]  /*e3b0*/  IMAD.U32 R5, R24, 0x10000, RZ ;  /* 0x0001000018057824 */ /* 0x000fe400078e00ff */
[C---:B------:R-:W-:Y:S02]  /*e3c0*/  FMUL.FTZ R4, R2.reuse, R13 ;  /* 0x0000000d02047220 */ /* 0x040fe40000410000 */
[----:B------:R-:W-:Y:S02]  /*e3d0*/  IMAD.U32 R0, R23, 0x10000, RZ ;  /* 0x0001000017007824 */ /* 0x000fe400078e00ff */
[----:B------:R-:W-:-:S02]  /*e3e0*/  FMUL.FTZ R2, R2, R5 ;  /* 0x0000000502027220 */ /* 0x000fc40000410000 */
[----:B------:R-:W-:Y:S01]  /*e3f0*/  FFMA.FTZ R32, R0, R5, -R4 ;  /* 0x0000000500207223 */ /* 0x000fe20000010804 */
[----:B------:R-:W-:Y:S01]  /*e400*/  SHF.L.U32 R5, R22, 0x10, RZ ;  /* 0x0000001016057819 */ /* 0x000fe200000006ff */
[----:B------:R-:W-:Y:S01]  /*e410*/  FFMA.FTZ R21, R0, R13, R2 ;  /* 0x0000000d00157223 */ /* 0x000fe20000010002 */
[----:B------:R-:W-:Y:S02]  /*e420*/  LOP3.LUT R13, R22, 0xffff0000, RZ, 0xc0, !PT ;  /* 0xffff0000160d7812 */ /* 0x000fe400078ec0ff */
[----:B------:R-:W-:Y:S02]  /*e430*/  LOP3.LUT R22, R7, 0xffff0000, RZ, 0xc0, !PT ;  /* 0xffff000007167812 */ /* 0x000fe400078ec0ff */
[----:B------:R-:W-:Y:S02]  /*e440*/  LOP3.LUT R2, R16, 0xffff0000, RZ, 0xc0, !PT ;  /* 0xffff000010027812 */ /* 0x000fe400078ec0ff */
[----:B------:R-:W-:Y:S02]  /*e450*/  LOP3.LUT R0, R17, 0xffff0000, RZ, 0xc0, !PT ;  /* 0xffff000011007812 */ /* 0x000fe400078ec0ff */
[----:B------:R-:W-:Y:S01]  /*e460*/  LOP3.LUT R4, R23, 0xffff0000, RZ, 0xc0, !PT ;  /* 0xffff000017047812 */ /* 0x000fe200078ec0ff */
[----:B------:R-:W-:-:S02]  /*e470*/  FMUL.FTZ R7, R2, R22 ;  /* 0x0000001602077220 */ /* 0x000fc40000410000 */
[-C--:B------:R-:W-:Y:S02]  /*e480*/  FMUL.FTZ R2, R2, R8.reuse ;  /* 0x0000000802027220 */ /* 0x080fe40000410000 */
[C---:B------:R-:W-:Y:S01]  /*e490*/  FFMA.FTZ R20, R3.reuse, R8, -R7 ;  /* 0x0000000803147223 */ /* 0x040fe20000010807 */
[----:B------:R-:W-:Y:S01]  /*e4a0*/  LOP3.LUT R7, R12, 0xffff0000, RZ, 0xc0, !PT ;  /* 0xffff00000c077812 */ /* 0x000fe200078ec0ff */
[----:B------:R-:W-:Y:S01]  /*e4b0*/  FFMA.FTZ R17, R3, R22, R2 ;  /* 0x0000001603117223 */ /* 0x000fe20000010002 */
[----:B------:R-:W-:Y:S01]  /*e4c0*/  LOP3.LUT R12, R24, 0xffff0000, RZ, 0xc0, !PT ;  /* 0xffff0000180c7812 */ /* 0x000fe200078ec0ff */
[C---:B------:R-:W-:Y:S02]  /*e4d0*/  FMUL.FTZ R2, R0.reuse, R9 ;  /* 0x0000000900027220 */ /* 0x040fe40000410000 */
[----:B------:R-:W-:Y:S02]  /*e4e0*/  FMUL.FTZ R0, R0, R7 ;  /* 0x0000000700007220 */ /* 0x000fe40000410000 */
[C---:B------:R-:W-:Y:S01]  /*e4f0*/  IMAD.U32 R22, R15.reuse, 0x10000, RZ ;  /* 0x000100000f167824 */ /* 0x040fe200078e00ff */
[----:B------:R-:W-:Y:S01]  /*e500*/  LOP3.LUT R15, R15, 0xffff0000, RZ, 0xc0, !PT ;  /* 0xffff00000f0f7812 */ /* 0x000fe200078ec0ff */
[----:B------:R-:W-:-:S02]  /*e510*/  IMAD.U32 R3, R18, 0x10000, RZ ;  /* 0x0001000012037824 */ /* 0x000fc400078e00ff */
[----:B------:R-:W-:Y:S01]  /*e520*/  FFMA.FTZ R16, R6, R7, -R2 ;  /* 0x0000000706107223 */ /* 0x000fe20000010802 */
[----:B------:R-:W-:Y:S01]  /*e530*/  LOP3.LUT R2, R18, 0xffff0000, RZ, 0xc0, !PT ;  /* 0xffff000012027812 */ /* 0x000fe200078ec0ff */
[----:B------:R-:W-:Y:S01]  /*e540*/  FFMA.FTZ R9, R6, R9, R0 ;  /* 0x0000000906097223 */ /* 0x000fe20000010000 */
[----:B------:R-:W-:Y:S01]  /*e550*/  LOP3.LUT R0, R19, 0xffff0000, RZ, 0xc0, !PT ;  /* 0xffff000013007812 */ /* 0x000fe200078ec0ff */
[----:B------:R-:W-:Y:S02]  /*e560*/  IMAD.U32 R7, R25, 0x10000, RZ ;  /* 0x0001000019077824 */ /* 0x000fe400078e00ff */
[CC--:B------:R-:W-:Y:S02]  /*e570*/  FMUL.FTZ R6, R3.reuse, R22.reuse ;  /* 0x0000001603067220 */ /* 0x0c0fe40000410000 */
[-C--:B------:R-:W-:Y:S02]  /*e580*/  FMUL.FTZ R3, R3, R7.reuse ;  /* 0x0000000703037220 */ /* 0x080fe40000410000 */
[----:B------:R-:W-:Y:S01]  /*e590*/  FFMA.FTZ R8, R5, R7, -R6 ;  /* 0x0000000705087223 */ /* 0x000fe20000010806 */
[----:B------:R-:W-:Y:S01]  /*e5a0*/  LOP3.LUT R6, R25, 0xffff0000, RZ, 0xc0, !PT ;  /* 0xffff000019067812 */ /* 0x000fe200078ec0ff */
[----:B------:R-:W-:-:S02]  /*e5b0*/  FFMA.FTZ R7, R5, R22, R3 ;  /* 0x0000001605077223 */ /* 0x000fc40000010003 */
[C---:B------:R-:W-:Y:S02]  /*e5c0*/  FMUL.FTZ R5, R2.reuse, R15 ;  /* 0x0000000f02057220 */ /* 0x040fe40000410000 */
[----:B------:R-:W-:Y:S02]  /*e5d0*/  FMUL.FTZ R3, R2, R6 ;  /* 0x0000000602037220 */ /* 0x000fe40000410000 */
[C---:B------:R-:W-:Y:S02]  /*e5e0*/  FMUL.FTZ R2, R0.reuse, R14 ;  /* 0x0000000e00027220 */ /* 0x040fe40000410000 */
        /* <DEDUP_REMOVED lines=8> */
[----:B------:R-:W-:-:S02]  /*e670*/  F2FP.BF16.PACK_AB R14, R6, R8 ;  /* 0x00000008060e723e */ /* 0x000fc400000010ff */
[----:B------:R-:W-:Y:S02]  /*e680*/  F2FP.BF16.PACK_AB R6, R3, R7 ;  /* 0x000000070306723e */ /* 0x000fe400000010ff */
[----:B------:R-:W-:Y:S02]  /*e690*/  F2FP.BF16.PACK_AB R15, R2, R32 ;  /* 0x00000020020f723e */ /* 0x000fe400000010ff */
[----:B------:R-:W-:Y:S02]  /*e6a0*/  F2FP.BF16.PACK_AB R4, R17, R35 ;  /* 0x000000231104723e */ /* 0x000fe400000010ff */
[----:B------:R-:W-:Y:S01]  /*e6b0*/  F2FP.BF16.PACK_AB R7, R0, R21 ;  /* 0x000000150007723e */ /* 0x000fe200000010ff */
[----:B------:R1:W-:Y:S04]  /*e6c0*/  STS.128 [R26+0x18100], R12 ;  /* 0x0181000c1a007388 */ /* 0x0003e80000000c00 */
[----:B------:R1:W-:Y:S02]  /*e6d0*/  STS.128 [R27+0x18100], R4 ;  /* 0x018100041b007388 */ /* 0x0003e40000000c00 */
.L_x_6054:
[----:B------:R-:W-:Y:S05]  /*e6e0*/  BSYNC B0 ;  /* 0x0000000000007941 */ /* 0x000fea0003800000 */
.L_x_6053:
        /* <DEDUP_REMOVED lines=107> */
.L_x_6056:
[----:B------:R-:W-:Y:S05]  /*eda0*/  BSYNC B0 ;  /* 0x0000000000007941 */ /* 0x000fea0003800000 */
.L_x_6055:
        /* <DEDUP_REMOVED lines=106> */
.L_x_6052:
[----:B------:R-:W-:Y:S05]  /*f450*/  BSYNC B1 ;  /* 0x0000000000017941 */ /* 0x000fea0003800000 */
.L_x_6051:
        /* <DEDUP_REMOVED lines=14> */
[----:B-1----:R-:W4:Y:S01]  /*f540*/  LDL R36, [R1+0x60] ;  /* 0x0000600001247983 */ /* 0x002f220000100800 */
[----:B------:R-:W-:Y:S01]  /*f550*/  IMAD.MOV.U32 R0, RZ, RZ, c[0x0][0x27c] ;  /* 0x00009f00ff007624 */ /* 0x000fe200078e00ff */
[----:B------:R-:W-:Y:S02]  /*f560*/  SHF.R.U64 R9, R56, 0x10, R57 ;  /* 0x0000001038097819 */ /* 0x000fe40000001239 */
[----:B------:R-:W-:Y:S02]  /*f570*/  SHF.R.U32.HI R21, RZ, 0x10, R59 ;  /* 0x00000010ff157819 */ /* 0x000fe4000001163b */
        /* <DEDUP_REMOVED lines=8> */
[----:B--2---:R-:W-:Y:S01]  /*f600*/  SHF.R.U64 R20, R58, 0x10, R59 ;  /* 0x000000103a147819 */ /* 0x004fe2000000123b */
[----:B------:R-:W-:Y:S01]  /*f610*/  IMAD.SHL.U32 R0, R0, 0x400, RZ ;  /* 0x0000040000007824 */ /* 0x000fe200078e00ff */
[----:B------:R-:W-:-:S02]  /*f620*/  LOP3.LUT R2, R2, R38, RZ, 0x3c, !PT ;  /* 0x0000002602027212 */ /* 0x000fc400078e3cff */
[----:B------:R-:W-:Y:S02]  /*f630*/  SHF.R.U64 R3, R50, 0x10, R51 ;  /* 0x0000001032037819 */ /* 0x000fe40000001233 */
[----:B------:R-:W-:Y:S02]  /*f640*/  LOP3.LUT R0, R0, 0x7fffe000, RZ, 0xc0, !PT ;  /* 0x7fffe00000007812 */ /* 0x000fe400078ec0ff */
[----:B------:R-:W-:Y:S02]  /*f650*/  PRMT R25, R86, 0x5410, R21 ;  /* 0x0000541056197816 */ /* 0x000fe40000000015 */
[----:B-----5:R-:W-:Y:S02]  /*f660*/  IADD3 R0, R2, R0, R37 ;  /* 0x0000000002007210 */ /* 0x020fe40007ffe025 */
[----:B------:R-:W-:Y:S01]  /*f670*/  SHF.R.U32.HI R8, RZ, 0x10, R51 ;  /* 0x00000010ff087819 */ /* 0x000fe20000011633 */
[----:B------:R-:W-:Y:S01]  /*f680*/  IMAD.U32 R34, R25, 0x10000, RZ ;  /* 0x0001000019227824 */ /* 0x000fe200078e00ff */
[--C-:B------:R-:W-:Y:S01]  /*f690*/  SHF.R.U32.HI R2, RZ, 0x10, R49.reuse ;  /* 0x00000010ff027819 */ /* 0x100fe20000011631 */
[----:B------:R-:W-:Y:S01]  /*f6a0*/  IMAD.SHL.U32 R30, R0, 0x2, RZ ;  /* 0x00000002001e7824 */ /* 0x000fe200078e00ff */
[----:B------:R-:W-:-:S02]  /*f6b0*/  SHF.R.U64 R0, R48, 0x10, R49 ;  /* 0x0000001030007819 */ /* 0x000fc40000001231 */
[----:B------:R-:W-:Y:S02]  /*f6c0*/  PRMT R16, R85, 0x5410, R16 ;  /* 0x0000541055107816 */ /* 0x000fe40000000010 */
[----:B------:R-:W1:Y:S01]  /*f6d0*/  LDS.128 R4, [R30+0x18100] ;  /* 0x018100001e047984 */ /* 0x000e620000000c00 */
[----:B------:R-:W-:Y:S02]  /*f6e0*/  PRMT R19, R87, 0x5432, R0 ;  /* 0x0000543257137816 */ /* 0x000fe40000000000 */
[----:B------:R-:W-:Y:S01]  /*f6f0*/  PRMT R26, R86, 0x5432, R20 ;  /* 0x00005432561a7816 */ /* 0x000fe20000000014 */
[----:B------:R-:W-:Y:S01]  /*f700*/  IMAD.U32 R35, R16, 0x10000, RZ ;  /* 0x0001000010237824 */ /* 0x000fe200078e00ff */
[C---:B------:R-:W-:Y:S01]  /*f710*/  PRMT R28, R88.reuse, 0x5432, R3 ;  /* 0x00005432581c7816 */ /* 0x040fe20000000003 */
[----:B------:R-:W-:Y:S01]  /*f720*/  IMAD.U32 R31, R19, 0x10000, RZ ;  /* 0x00010000131f7824 */ /* 0x000fe200078e00ff */
[----:B------:R-:W-:Y:S02]  /*f730*/  PRMT R27, R88, 0x5410, R8 ;  /* 0x00005410581b7816 */ /* 0x000fe40000000008 */
[----:B------:R-:W-:-:S02]  /*f740*/  PRMT R18, R87, 0x5410, R2 ;  /* 0x0000541057127816 */ /* 0x000fc40000000002 */
[----:B------:R-:W-:Y:S02]  /*f750*/  LOP3.LUT R16, R16, 0xffff0000, RZ, 0xc0, !PT ;  /* 0xffff000010107812 */ /* 0x000fe400078ec0ff */
[----:B-1----:R-:W-:Y:S01]  /*f760*/  LOP3.LUT R9, R4, 0xffff0000, RZ, 0xc0, !PT ;  /* 0xffff000004097812 */ /* 0x002fe200078ec0ff */
[----:B------:R-:W-:Y:S01]  /*f770*/  IMAD.U32 R2, R7, 0x10000, RZ ;  /* 0x0001000007027824 */ /* 0x000fe200078e00ff */
[----:B------:R-:W-:Y:S02]  /*f780*/  LOP3.LUT R3, R6, 0xffff0000, RZ, 0xc0, !PT ;  /* 0xffff000006037812 */ /* 0x000fe400078ec0ff */
        /* <DEDUP_REMOVED lines=67> */
.L_x_6058:
[----:B------:R-:W-:Y:S05]  /*fbc0*/  BSYNC B0 ;  /* 0x0000000000007941 */ /* 0x000fea0003800000 */
.L_x_6057:
        /* <DEDUP_REMOVED lines=107> */
.L_x_6060:
[----:B------:R-:W-:Y:S05]  /*10280*/  BSYNC B0 ;  /* 0x0000000000007941 */ /* 0x000fea0003800000 */
.L_x_6059:
        /* <DEDUP_REMOVED lines=106> */
.L_x_6013:
[----:B------:R-:W-:Y:S05]  /*10930*/  BSYNC B2 ;  /* 0x0000000000027941 */ /* 0x000fea0003800000 */
.L_x_6011:
[----:B-1-3--:R-:W1:Y:S01]  /*10940*/  S2R R2, SR_TID.X ;  /* 0x0000000000027919 */ /* 0x00ae620000002100 */
[----:B------:R-:W-:-:S04]  /*10950*/  DEPBAR.LE SB0, 0x2 ;  /* 0x000080800000791a */ /* 0x000fc80000000000 */
[----:B------:R-:W-:Y:S01]  /*10960*/  WARPSYNC 0xffffffff ;  /* 0xffffffff00007948 */ /* 0x000fe20003800000 */
[----:B------:R-:W-:Y:S06]  /*10970*/  BAR.SYNC.DEFER_BLOCKING 0x0 ;  /* 0x0000000000007b1d */ /* 0x000fec0000010000 */
[----:B------:R-:W-:Y:S01]  /*10980*/  BSSY B0, `(.L_x_6061) ;  /* 0x0000053000007945 */ /* 0x000fe20003800000 */
[----:B-1----:R-:W-:-:S04]  /*10990*/  SHF.R.S32.HI R0, RZ, 0x1f, R2 ;  /* 0x0000001fff007819 */ /* 0x002fc80000011402 */
[----:B------:R-:W-:Y:S01]  /*109a0*/  LEA.HI R0, R0, R2, RZ, 0x3 ;  /* 0x0000000200007211 */ /* 0x000fe200078f18ff */
[----:B------:R1:W3:Y:S03]  /*109b0*/  LDSM.16.M88.4 R4, [R180] ;  /* 0x00000000b404783b */ /* 0x0002e60000000200 */
[----:B------:R-:W-:Y:S01]  /*109c0*/  LOP3.LUT R0, R0, 0xfffffff8, RZ, 0xc0, !PT ;  /* 0xfffffff800007812 */ /* 0x000fe200078ec0ff */
[----:B-----5:R1:W4:Y:S04]  /*109d0*/  LDSM.16.M88.4 R36, [R185] ;  /* 0x00000000b924783b */ /* 0x0203280000000200 */
[----:B------:R-:W-:Y:S01]  /*109e0*/  IMAD.IADD R0, R2, 0x1, -R0 ;  /* 0x0000000102007824 */ /* 0x000fe200078e0a00 */
[----:B------:R1:W2:Y:S04]  /*109f0*/  LDSM.16.M88.4 R40, [R185+0x800] ;  /* 0x00080000b928783b */ /* 0x0002a80000000200 */
        /* <DEDUP_REMOVED lines=12> */
[----:B---3--:R-:W-:Y:S01]  /*10ac0*/  SHF.R.S32.HI R0, RZ, 0x1f, R204 ;  /* 0x0000001fff007819 */ /* 0x008fe200000114cc */
[----:B------:R-:W-:Y:S01]  /*10ad0*/  IMAD.WIDE.U32 R2, R204, c[0x0][0x208], RZ ;  /* 0x00008200cc027a25 */ /* 0x000fe200078e00ff */
[----:B------:R-:W-:-:S02]  /*10ae0*/  SHF.R.S32.HI R9, RZ, 0x1f, R190 ;  /* 0x0000001fff097819 */ /* 0x000fc400000114be */
[----:B------:R-:W-:Y:S01]  /*10af0*/  SHF.L.U64.HI R29, R218, 0x1, R228 ;  /* 0x00000001da1d7819 */ /* 0x000fe200000102e4 */
        /* <DEDUP_REMOVED lines=14> */
[----:B--2---:R-:W-:Y:S01]  /*10be0*/  LEA.HI.X R20, R0, c[0x0][0x1fc], R2, 0x1, P0 ;  /* 0x00007f0000147a11 */ /* 0x004fe200000f0c02 */
[----:B------:R-:W-:Y:S06]  /*10bf0*/  BRA.DIV ~URZ, `(.L_x_6063) ;  /* 0x0000f2c27f007947 */ /* 0x000fec000b800000 */
[----:B------:R2:W3:Y:S02]  /*10c00*/  SHFL.IDX PT, R9, R20, RZ, 0x181f ;  /* 0x00181fff14097589 */ /* 0x0004e400000e0000 */
.L_x_6171:
        /* <DEDUP_REMOVED lines=19> */
[----:B------:R5:W4:Y:S02]  /*10d40*/  SHFL.IDX PT, R9, R20, 0x1, 0x181f ;  /* 0x00381f0014097f89 */ /* 0x000b2400000e0000 */
[----:B--2--5:R-:W-:-:S02]  /*10d50*/  SEL R20, RZ, 0x10, P0 ;  /* 0x00000010ff147807 */ /* 0x024fc40000000000 */
.L_x_6172:
        /* <DEDUP_REMOVED lines=8> */
[-C--:B----4-:R-:W-:Y:S02]  /*10de0*/  IADD3.X R19, RZ, R9.reuse, R26, P1, P0 ;  /* 0x00000009ff137210 */ /* 0x090fe40000fe041a */
        /* <DEDUP_REMOVED lines=12> */
.L_x_6062:
[----:B---3--:R-:W-:Y:S05]  /*10eb0*/  BSYNC B0 ;  /* 0x0000000000007941 */ /* 0x008fea0003800000 */
.L_x_6061:
[----:B--2---:R-:W2:Y:S04]  /*10ec0*/  S2R R2, SR_TID.X ;  /* 0x0000000000027919 */ /* 0x004ea80000002100 */
[----:B------:R-:W3:Y:S04]  /*10ed0*/  LDL R9, [R1+0x4] ;  /* 0x0000040001097983 */ /* 0x000ee80000100800 */
[----:B------:R-:W3:Y:S04]  /*10ee0*/  LDL R3, [R1+0x64] ;  /* 0x0000640001037983 */ /* 0x000ee80000100800 */
[----:B------:R-:W0:Y:S01]  /*10ef0*/  LDGDEPBAR ;  /* 0x00000000000079af */ /* 0x000e220000000000 */
[----:B------:R-:W-:Y:S01]  /*10f00*/  WARPSYNC 0xffffffff ;  /* 0xffffffff00007948 */ /* 0x000fe20003800000 */
[C---:B----4-:R-:W-:Y:S02]  /*10f10*/  HMMA.16816.F32.BF16 R20, R4.reuse, R36, RZ ;  /* 0x000000240414723c */ /* 0x050fe400000418ff */
[----:B------:R-:W-:Y:S04]  /*10f20*/  LDSM.16.M88.4 R92, [R185+0x3800] ;  /* 0x00380000b95c783b */ /* 0x000fe80000000200 */
[----:B------:R-:W4:Y:S02]  /*10f30*/  LDL R176, [R1+0x20] ;  /* 0x0000200001b07983 */ /* 0x000f240000100800 */
[----:B------:R-:W-:Y:S01]  /*10f40*/  HMMA.16816.F32.BF16 R16, R4, R38, RZ ;  /* 0x000000260410723c */ /* 0x000fe200000418ff */
[----:B--2---:R-:W-:Y:S01]  /*10f50*/  SHF.R.S32.HI R0, RZ, 0x1f, R2 ;  /* 0x0000001fff007819 */ /* 0x004fe20000011402 */
[----:B------:R-:W2:Y:S03]  /*10f60*/  LDL R103, [R1+0x4c] ;  /* 0x00004c0001677983 */ /* 0x000ea60000100800 */
[----:B------:R-:W-:Y:S01]  /*10f70*/  LEA.HI R0, R0, R2, RZ, 0x3 ;  /* 0x0000000200007211 */ /* 0x000fe200078f18ff */
[----:B------:R-:W-:-:S02]  /*10f80*/  IMAD.MOV.U32 R96, RZ, RZ, c[0x0][0x2c4] ;  /* 0x0000b100ff607624 */ /* 0x000fc400078e00ff */
[----:B------:R-:W-:Y:S01]  /*10f90*/  HMMA.16816.F32.BF16 R28, R4, R40, RZ ;  /* 0x00000028041c723c */ /* 0x000fe200000418ff */
[----:B------:R-:W5:Y:S01]  /*10fa0*/  LDL R107, [R1+0x24] ;  /* 0x00002400016b7983 */ /* 0x000f620000100800 */
[----:B------:R-:W-:-:S05]  /*10fb0*/  LOP3.LUT R0, R0, 0xfffffff8, RZ, 0xc0, !PT ;  /* 0xfffffff800007812 */ /* 0x000fca00078ec0ff */
[----:B------:R-:W-:Y:S01]  /*10fc0*/  IMAD.IADD R0, R2, 0x1, -R0 ;  /* 0x0000000102007824 */ /* 0x000fe200078e0a00 */
[----:B------:R-:W-:Y:S04]  /*10fd0*/  HMMA.16816.F32.BF16 R36, R4, R42, RZ ;  /* 0x0000002a0424723c */ /* 0x000fe800000418ff */
[----:B------:R-:W-:Y:S01]  /*10fe0*/  LOP3.LUT P0, RZ, R0, 0x4, RZ, 0xc0, !PT ;  /* 0x0000000400ff7812 */ /* 0x000fe2000780c0ff */
[----:B------:R-:W-:-:S03]  /*10ff0*/  IMAD.MOV.U32 R0, RZ, RZ, 0x40 ;  /* 0x00000040ff007424 */ /* 0x000fc600078e00ff */
[----:B-1----:R-:W-:Y:S02]  /*11000*/  HMMA.16816.F32.BF16 R40, R4, R44, RZ ;  /* 0x0000002c0428723c */ /* 0x002fe400000418ff */
[----:B------:R-:W-:-:S05]  /*11010*/  SEL R178, R0, 0xffffffc0, !P0 ;  /* 0xffffffc000b27807 */ /* 0x000fca0004000000 */
[----:B------:R-:W-:Y:S01]  /*11020*/  IMAD.IADD R2, R185, 0x1, R178 ;  /* 0x00000001b9027824 */ /* 0x000fe200078e02b2 */
[C---:B------:R-:W-:Y:S04]  /*11030*/  HMMA.16816.F32.BF16 R48, R4.reuse, R52, RZ ;  /* 0x000000340430723c */ /* 0x040fe800000418ff */
[----:B------:R-:W-:Y:S04]  /*11040*/  LDSM.16.M88.4 R56, [R2] ;  /* 0x000000000238783b */ /* 0x000fe80000000200 */
[C---:B------:R-:W-:Y:S01]  /*11050*/  HMMA.16816.F32.BF16 R44, R4.reuse, R46, RZ ;  /* 0x0000002e042c723c */ /* 0x040fe200000418ff */
[----:B------:R-:W-:Y:S04]  /*11060*/  LDSM.16.M88.4 R60, [R2+0x800] ;  /* 0x00080000023c783b */ /* 0x000fe80000000200 */
[----:B------:R-:W-:Y:S03]  /*11070*/  LDSM.16.M88.4 R68, [R2+0x1000] ;  /* 0x001000000244783b */ /* 0x000fe60000000200 */
[----:B------:R-:W-:Y:S01]  /*11080*/  HMMA.16816.F32.BF16 R52, R4, R54, RZ ;  /* 0x000000360434723c */ /* 0x000fe200000418ff */
[----:B------:R-:W1:Y:S01]  /*11090*/  LDSM.16.M88.4 R4, [R183] ;  /* 0x00000000b704783b */ /* 0x000e620000000200 */
[----:B------:R-:W-:-:S03]  /*110a0*/  IADD3 R0, R178, R185, R179 ;  /* 0x000000b9b2007210 */ /* 0x000fc60007ffe0b3 */
[----:B------:R-:W1:Y:S03]  /*110b0*/  LDSM.16.M88.4 R76, [R2+0x1800] ;  /* 0x00180000024c783b */ /* 0x000e660000000200 */
[C---:B------:R-:W-:Y:S01]  /*110c0*/  HMMA.16816.F32.BF16 R32, R12.reuse, R64, R20 ;  /* 0x000000400c20723c */ /* 0x040fe20000041814 */
[----:B------:R-:W-:Y:S04]  /*110d0*/  LDSM.16.M88.4 R20, [R182] ;  /* 0x00000000b614783b */ /* 0x000fe80000000200 */
[----:B------:R-:W-:Y:S03]  /*110e0*/  LDSM.16.M88.4 R84, [R0+0x1800] ;  /* 0x001800000054783b */ /* 0x000fe60000000200 */
[C---:B------:R-:W-:Y:S01]  /*110f0*/  HMMA.16816.F32.BF16 R24, R12.reuse, R66, R16 ;  /* 0x000000420c18723c */ /* 0x040fe20000041810 */
[----:B------:R-:W1:Y:S07]  /*11100*/  LDSM.16.M88.4 R64, [R0] ;  /* 0x000000000040783b */ /* 0x000e6e0000000200 */
[C---:B------:R-:W-:Y:S08]  /*11110*/  HMMA.16816.F32.BF16 R16, R12.reuse, R72, R28 ;  /* 0x000000480c10723c */ /* 0x040ff0000004181c */
        /* <DEDUP_REMOVED lines=21> */
[C---:B------:R-:W-:Y:S08]  /*11270*/  HMMA.16816.F32.BF16 R40, R20.reuse, R64, R36 ;  /* 0x000000401428723c */ /* 0x040ff00000041824 */
[C---:B------:R-:W-:Y:S01]  /*11280*/  HMMA.16816.F32.BF16 R36, R20.reuse, R66, R32 ;  /* 0x000000421424723c */ /* 0x040fe20000041820 */
[----:B------:R-:W-:Y:S07]  /*11290*/  LDSM.16.M88.4 R64, [R8+0x2000] ;  /* 0x002000000840783b */ /* 0x000fee0000000200 */
[C---:B------:R-:W-:Y:S08]  /*112a0*/  HMMA.16816.F32.BF16 R32, R20.reuse, R72, R24 ;  /* 0x000000481420723c */ /* 0x040ff00000041818 */
[C---:B------:R-:W-:Y:S01]  /*112b0*/  HMMA.16816.F32.BF16 R24, R20.reuse, R74, R12 ;  /* 0x0000004a1418723c */ /* 0x040fe2000004180c */
[----:B------:R-:W2:Y:S04]  /*112c0*/  LDSM.16.M88.4 R12, [R181+0x4000] ;  /* 0x00400000b50c783b */ /* 0x000ea80000000200 */
[----:B------:R-:W2:Y:S03]  /*112d0*/  LDSM.16.M88.4 R72, [R8+0x2800] ;  /* 0x002800000848783b */ /* 0x000ea60000000200 */
[C---:B------:R-:W-:Y:S08]  /*112e0*/  HMMA.16816.F32.BF16 R4, R20.reuse, R80, R28 ;  /* 0x000000501404723c */ /* 0x040ff0000004181c */
[C---:B------:R-:W-:Y:S01]  /*112f0*/  HMMA.16816.F32.BF16 R28, R20.reuse, R82, R44 ;  /* 0x00000052141c723c */ /* 0x040fe2000004182c */
[----:B------:R-:W2:Y:S07]  /*11300*/  LDSM.16.M88.4 R80, [R8+0x3000] ;  /* 0x003000000850783b */ /* 0x000eae0000000200 */
        /* <DEDUP_REMOVED lines=9> */
[C---:B------:R-:W-:Y:S01]  /*113a0*/  HMMA.16816.F32.BF16 R24, R16.reuse, R68, R4 ;  /* 0x000000441018723c */ /* 0x040fe20000041804 */
[----:B------:R-:W1:Y:S07]  /*113b0*/  LDSM.16.M88.4 R4, [R183+0x4000] ;  /* 0x00400000b704783b */ /* 0x000e6e0000000200 */
[C---:B------:R-:W-:Y:S01]  /*113c0*/  HMMA.16816.F32.BF16 R20, R16.reuse, R70, R28 ;  /* 0x000000461014723c */ /* 0x040fe2000004181c */
[----:B------:R-:W1:Y:S07]  /*113d0*/  LDSM.16.M88.4 R68, [R2+0x2800] ;  /* 0x002800000244783b */ /* 0x000e6e0000000200 */
[C---:B------:R-:W-:Y:S08]  /*113e0*/  HMMA.16816.F32.BF16 R28, R16.reuse, R92, R48 ;  /* 0x0000005c101c723c */ /* 0x040ff00000041830 */
[----:B------:R-:W-:Y:S01]  /*113f0*/  HMMA.16816.F32.BF16 R52, R16, R94, R52 ;  /* 0x0000005e1034723c */ /* 0x000fe20000041834 */
[----:B------:R-:W1:Y:S04]  /*11400*/  LDSM.16.M88.4 R16, [R182+0x4000] ;  /* 0x00400000b610783b */ /* 0x000e680000000200 */
[----:B------:R-:W-:Y:S03]  /*11410*/  LDSM.16.M88.4 R92, [R0+0x4000] ;  /* 0x00400000005c783b */ /* 0x000fe60000000200 */
        /* <DEDUP_REMOVED lines=11> */
[----:B------:R-:W-:Y:S01]  /*114d0*/  HMMA.16816.F32.BF16 R12, R12, R90, R52 ;  /* 0x0000005a0c0c723c */ /* 0x000fe20000041834 */
[----:B------:R-:W-:Y:S07]  /*114e0*/  LDSM.16.M88.4 R88, [R2+0x4000] ;  /* 0x004000000258783b */ /* 0x000fee0000000200 */
        /* <DEDUP_REMOVED lines=10> */
[----:B------:R-:W3:Y:S04]  /*11590*/  LDSM.16.M88.4 R4, [R180+0x8000] ;  /* 0x00800000b404783b */ /* 0x000ee80000000200 */
[----:B------:R-:W3:Y:S03]  /*115a0*/  LDSM.16.M88.4 R84, [R185+0x5000] ;  /* 0x00500000b954783b */ /* 0x000ee60000000200 */
[C---:B------:R-:W-:Y:S08]  /*115b0*/  HMMA.16816.F32.BF16 R12, R16.reuse, R56, R52 ;  /* 0x00000038100c723c */ /* 0x040ff00000041834 */
[C---:B------:R-:W-:Y:S08]  /*115c0*/  HMMA.16816.F32.BF16 R60, R16.reuse, R58, R60 ;  /* 0x0000003a103c723c */ /* 0x040ff0000004183c */
[C---:B--2---:R-:W-:Y:S08]  /*115d0*/  HMMA.16816.F32.BF16 R56, R16.reuse, R64, R48 ;  /* 0x000000401038723c */ /* 0x044ff00000041830 */
        /* <DEDUP_REMOVED lines=8> */
[C---:B---3--:R-:W-:Y:S01]  /*11660*/  HMMA.16816.F32.BF16 R28, R4.reuse, R74, R60 ;  /* 0x0000004a041c723c */ /* 0x048fe2000004183c */
[----:B------:R-:W2:Y:S07]  /*11670*/  LDSM.16.M88.4 R60, [R8+0x5000] ;  /* 0x00500000083c783b */ /* 0x000eae0000000200 */
[C---:B------:R-:W-:Y:S08]  /*11680*/  HMMA.16816.F32.BF16 R24, R4.reuse, R68, R56 ;  /* 0x000000440418723c */ /* 0x040ff00000041838 */
[C---:B------:R-:W-:Y:S08]  /*11690*/  HMMA.16816.F32.BF16 R20, R4.reuse, R70, R52 ;  /* 0x000000460414723c */ /* 0x040ff00000041834 */
[C---:B------:R-:W-:Y:S08]  /*116a0*/  HMMA.16816.F32.BF16 R56, R4.reuse, R84, R64 ;  /* 0x000000540438723c */ /* 0x040ff00000041840 */
[C---:B------:R-:W-:Y:S01]  /*116b0*/  HMMA.16816.F32.BF16 R68, R4.reuse, R86, R76 ;  /* 0x000000560444723c */ /* 0x040fe2000004184c */
[----:B------:R-:W3:Y:S04]  /*116c0*/  LDSM.16.M88.4 R84, [R8+0x5800] ;  /* 0x005800000854783b */ /* 0x000ee80000000200 */
[----:B------:R-:W-:Y:S03]  /*116d0*/  LDSM.16.M88.4 R76, [R2+0x5800] ;  /* 0x00580000024c783b */ /* 0x000fe60000000200 */
[C---:B------:R-:W-:Y:S01]  /*116e0*/  HMMA.16816.F32.BF16 R32, R4.reuse, R72, R12 ;  /* 0x000000480420723c */ /* 0x040fe2000004180c */
[----:B------:R-:W2:Y:S04]  /*116f0*/  LDSM.16.M88.4 R12, [R183+0x8000] ;  /* 0x00800000b70c783b */ /* 0x000ea80000000200 */
[----:B------:R-:W2:Y:S03]  /*11700*/  LDSM.16.M88.4 R72, [R2+0x4800] ;  /* 0x004800000248783b */ /* 0x000ea60000000200 */
[C---:B------:R-:W-:Y:S08]  /*11710*/  HMMA.16816.F32.BF16 R64, R4.reuse, R80, R48 ;  /* 0x000000500440723c */ /* 0x040ff00000041830 */
[----:B------:R-:W-:Y:S01]  /*11720*/  HMMA.16816.F32.BF16 R52, R4, R82, R44 ;  /* 0x000000520434723c */ /* 0x000fe2000004182c */
[----:B------:R2:W3:Y:S04]  /*11730*/  LDSM.16.M88.4 R80, [R2+0x5000] ;  /* 0x005000000250783b */ /* 0x0004e80000000200 */
[----:B------:R-:W3:Y:S03]  /*11740*/  LDSM.16.M88.4 R4, [R182+0x8000] ;  /* 0x00800000b604783b */ /* 0x000ee60000000200 */
[C---:B-1----:R-:W-:Y:S08]  /*11750*/  HMMA.16816.F32.BF16 R48, R16.reuse, R40, R32 ;  /* 0x000000281030723c */ /* 0x042ff00000041820 */
[C---:B------:R-:W-:Y:S08]  /*11760*/  HMMA.16816.F32.BF16 R44, R16.reuse, R42, R28 ;  /* 0x0000002a102c723c */ /* 0x040ff0000004181c */
[C---:B------:R-:W-:Y:S08]  /*11770*/  HMMA.16816.F32.BF16 R40, R16.reuse, R36, R24 ;  /* 0x000000241028723c */ /* 0x040ff00000041818 */
[C---:B------:R-:W-:Y:S08]  /*11780*/  HMMA.16816.F32.BF16 R36, R16.reuse, R38, R20 ;  /* 0x000000261024723c */ /* 0x040ff00000041814 */
[C---:B--2---:R-:W-:Y:S01]  /*11790*/  HMMA.16816.F32.BF16 R32, R16.reuse, R60, R56 ;  /* 0x0000003c1020723c */ /* 0x044fe20000041838 */
[----:B------:R-:W-:Y:S01]  /*117a0*/  ISETP.NE.AND P1, PT, R96, 0x1, PT ;  /* 0x000000016000780c */ /* 0x000fe20003f25270 */
[----:B------:R-:W1:Y:S06]  /*117b0*/  LDSM.16.M88.4 R56, [R0+0x4800] ;  /* 0x004800000038783b */ /* 0x000e6c0000000200 */
[C---:B------:R-:W-:Y:S08]  /*117c0*/  HMMA.16816.F32.BF16 R28, R16.reuse, R62, R68 ;  /* 0x0000003e101c723c */ /* 0x040ff00000041844 */
[C---:B---3--:R-:W-:Y:S08]  /*117d0*/  HMMA.16816.F32.BF16 R24, R16.reuse, R84, R64 ;  /* 0x000000541018723c */ /* 0x048ff00000041840 */
[----:B------:R-:W-:Y:S01]  /*117e0*/  HMMA.16816.F32.BF16 R20, R16, R86, R52 ;  /* 0x000000561014723c */ /* 0x000fe20000041834 */
[----:B------:R-:W-:-:S04]  /*117f0*/  IMAD.IADD R224, R3, 0x1, R9 ;  /* 0x0000000103e07824 */ /* 0x000fc800078e0209 */
[----:B------:R-:W-:-:S03]  /*11800*/  @P1 IMAD.HI.U32 R2, R224, c[0x0][0x2c8], RZ ;  /* 0x0000b200e0021a27 */ /* 0x000fc600078e00ff */
[C---:B------:R-:W-:Y:S01]  /*11810*/  HMMA.16816.F32.BF16 R16, R12.reuse, R88, R48 ;  /* 0x000000580c10723c */ /* 0x040fe20000041830 */
[----:B------:R-:W-:Y:S07]  /*11820*/  LDSM.16.M88.4 R48, [R0+0x5000] ;  /* 0x005000000030783b */ /* 0x000fee0000000200 */
[C---:B------:R-:W-:Y:S08]  /*11830*/  HMMA.16816.F32.BF16 R52, R12.reuse, R74, R36 ;  /* 0x0000004a0c34723c */ /* 0x040ff00000041824 */
[C---:B------:R-:W-:Y:S08]  /*11840*/  HMMA.16816.F32.BF16 R36, R12.reuse, R80, R32 ;  /* 0x000000500c24723c */ /* 0x040ff00000041820 */
[C---:B------:R-:W-:Y:S08]  /*11850*/  HMMA.16816.F32.BF16 R32, R12.reuse, R82, R28 ;  /* 0x000000520c20723c */ /* 0x040ff0000004181c */
[C---:B------:R-:W-:Y:S08]  /*11860*/  HMMA.16816.F32.BF16 R44, R12.reuse, R90, R44 ;  /* 0x0000005a0c2c723c */ /* 0x040ff0000004182c */
[C---:B------:R-:W-:Y:S08]  /*11870*/  HMMA.16816.F32.BF16 R40, R12.reuse, R72, R40 ;  /* 0x000000480c28723c */ /* 0x040ff00000041828 */
[C---:B------:R-:W-:Y:S08]  /*11880*/  HMMA.16816.F32.BF16 R28, R12.reuse, R76, R24 ;  /* 0x0000004c0c1c723c */ /* 0x040ff00000041818 */
[----:B------:R-:W-:Y:S01]  /*11890*/  HMMA.16816.F32.BF16 R20, R12, R78, R20 ;  /* 0x0000004e0c14723c */ /* 0x000fe20000041814 */
[----:B------:R2:W-:Y:S01]  /*118a0*/  LDSM.16.M88.4 R12, [R0+0x5800] ;  /* 0x00580000000c783b */ /* 0x0005e20000000200 */
[----:B------:R-:W-:Y:S01]  /*118b0*/  IMAD.IADD R3, R97, 0x1, -R251 ;  /* 0x0000000161037824 */ /* 0x000fe200078e0afb */
[----:B------:R-:W-:-:S04]  /*118c0*/  DEPBAR.LE SB0, 0x2 ;  /* 0x000080800000791a */ /* 0x000fc80000000000 */
[----:B------:R-:W-:Y:S01]  /*118d0*/  BAR.SYNC.DEFER_BLOCKING 0x0 ;  /* 0x0000000000007b1d */ /* 0x000fe20000010000 */
[----:B--2---:R-:W-:Y:S01]  /*118e0*/  IMAD.MOV.U32 R0, RZ, RZ, R224 ;  /* 0x000000ffff007224 */ /* 0x004fe200078e00e0 */
[----:B------:R-:W-:-:S05]  /*118f0*/  @P1 SHF.R.U32.HI R0, RZ, c[0x0][0x2cc], R2 ;  /* 0x0000b300ff001a19 */ /* 0x000fca0000011602 */
[----:B------:R-:W2:Y:S04]  /*11900*/  SHFL.IDX PT, R2, R0, RZ, 0x1c1f ;  /* 0x001c1fff00027589 */ /* 0x000ea800000e0000 */
[----:B------:R3:W1:Y:S01]  /*11910*/  SHFL.IDX PT, R8, R0, 0x1, 0x1c1f ;  /* 0x003c1f0000087f89 */ /* 0x00066200000e0000 */
[C---:B------:R-:W-:Y:S03]  /*11920*/  HMMA.16816.F32.BF16 R16, R4.reuse, R92, R16 ;  /* 0x0000005c0410723c */ /* 0x040fe60000041810 */
[----:B------:R-:W-:Y:S04]  /*11930*/  LDSM.16.MT88.4 R60, [R186+0x2000] ;  /* 0x00200000ba3c783b */ /* 0x000fe80000004200 */
[----:B------:R-:W-:Y:S01]  /*11940*/  LDSM.16.MT88.4 R72, [R186+0x2800] ;  /* 0x00280000ba48783b */ /* 0x000fe20000004200 */
[----:B------:R-:W-:Y:S01]  /*11950*/  HMMA.16816.F32.BF16 R24, R4, R94, R44 ;  /* 0x0000005e0418723c */ /* 0x000fe2000004182c */
[----:B---3--:R-:W-:-:S04]  /*11960*/  IMAD.MOV.U32 R0, RZ, RZ, 0x1 ;  /* 0x00000001ff007424 */ /* 0x008fc800078e00ff */
[----:B------:R-:W-:-:S05]  /*11970*/  IMAD R0, R106, -0x40, R0 ;  /* 0xffffffc06a007824 */ /* 0x000fca00078e0200 */
[----:B------:R-:W-:-:S05]  /*11980*/  IADD3 R0, -R251, R0, R248 ;  /* 0x00000000fb007210 */ /* 0x000fca0007ffe1f8 */
[----:B------:R-:W-:Y:S01]  /*11990*/  IMAD.IADD R0, R0, 0x1, -R249 ;  /* 0x0000000100007824 */ /* 0x000fe200078e0af9 */
[----:B-1----:R-:W-:Y:S03]  /*119a0*/  HMMA.16816.F32.BF16 R40, R4, R56, R40 ;  /* 0x000000380428723c */ /* 0x002fe60000041828 */
[C---:B--2---:R-:W-:Y:S02]  /*119b0*/  IMAD.IADD R2, R0.reuse, 0x1, R2 ;  /* 0x0000000100027824 */ /* 0x044fe400078e0202 */
[----:B------:R-:W-:-:S03]  /*119c0*/  IMAD.IADD R0, R0, 0x1, R8 ;  /* 0x0000000100007824 */ /* 0x000fc600078e0208 */
[C---:B------:R-:W-:Y:S01]  /*119d0*/  IMNMX R2, R3.reuse, R2, PT ;  /* 0x0000000203027217 */ /* 0x040fe20003800200 */
[----:B------:R-:W-:Y:S01]  /*119e0*/  HMMA.16816.F32.BF16 R36, R4, R48, R36 ;  /* 0x000000300424723c */ /* 0x000fe20000041824 */
[----:B------:R-:W-:Y:S02]  /*119f0*/  IMNMX R0, R3, R0, PT ;  /* 0x0000000003007217 */ /* 0x000fe40003800200 */
[C---:B------:R-:W-:Y:S02]  /*11a00*/  ISETP.GT.AND P3, PT, R2.reuse, RZ, PT ;  /* 0x000000ff0200720c */ /* 0x040fe40003f64270 */
[----:B------:R-:W-:-:S03]  /*11a10*/  ISETP.GT.AND P2, PT, R2, 0x1, PT ;  /* 0x000000010200780c */ /* 0x000fc60003f44270 */
[C---:B------:R-:W-:Y:S01]  /*11a20*/  HMMA.16816.F32.BF16 R52, R4.reuse, R58, R52 ;  /* 0x0000003a0434723c */ /* 0x040fe20000041834 */
[C---:B------:R-:W-:Y:S01]  /*11a30*/  ISETP.GT.AND P1, PT, R0.reuse, RZ, PT ;  /* 0x000000ff0000720c */ /* 0x040fe20003f24270 */
[----:B------:R-:W-:Y:S06]  /*11a40*/  LDSM.16.MT88.4 R56, [R187+0x800] ;  /* 0x00080000bb38783b */ /* 0x000fec0000004200 */
[C---:B------:R-:W-:Y:S08]  /*11a50*/  HMMA.16816.F32.BF16 R48, R4.reuse, R50, R32 ;  /* 0x000000320430723c */ /* 0x040ff00000041820 */
[----:B------:R-:W-:Y:S01]  /*11a60*/  HMMA.16816.F32.BF16 R32, R4, R12, R28 ;  /* 0x0000000c0420723c */ /* 0x000fe2000004181c */
[----:B------:R-:W-:-:S07]  /*11a70*/  ISETP.GT.AND P0, PT, R0, 0x1, PT ;  /* 0x000000010000780c */ /* 0x000fce0003f04270 */
[----:B------:R-:W-:Y:S07]  /*11a80*/  HMMA.16816.F32.BF16 R28, R4, R14, R20 ;  /* 0x0000000e041c723c */ /* 0x000fee0000041814 */
[----:B------:R-:W-:Y:S02]  /*11a90*/  FSEL R5, R16, -INF , P3 ;  /* 0xff80000010057808 */ /* 0x000fe40001800000 */
[----:B------:R-:W-:Y:S02]  /*11aa0*/  ISETP.GT.AND P3, PT, R2, 0x8, PT ;  /* 0x000000080200780c */ /* 0x000fe40003f64270 */
[----:B------:R-:W-:-:S02]  /*11ab0*/  FSEL R6, R17, -INF , P2 ;  /* 0xff80000011067808 */ /* 0x000fc40001000000 */
[----:B------:R-:W-:Y:S02]  /*11ac0*/  ISETP.GT.AND P2, PT, R2, 0x9, PT ;  /* 0x000000090200780c */ /* 0x000fe40003f44270 */
[----:B------:R-:W-:Y:S02]  /*11ad0*/  FSEL R7, R24, -INF , P3 ;  /* 0xff80000018077808 */ /* 0x000fe40001800000 */
[----:B------:R-:W-:Y:S02]  /*11ae0*/  FMNMX.FTZ R3, R5, R6, !PT ;  /* 0x0000000605037209 */ /* 0x000fe40007810000 */
[----:B------:R-:W-:Y:S02]  /*11af0*/  FSEL R14, R18, -INF , P1 ;  /* 0xff800000120e7808 */ /* 0x000fe40000800000 */
[----:B------:R-:W-:Y:S02]  /*11b00*/  ISETP.GT.AND P1, PT, R0, 0x8, PT ;  /* 0x000000080000780c */ /* 0x000fe40003f24270 */
[----:B------:R-:W-:-:S02]  /*11b10*/  FSEL R12, R25, -INF , P2 ;  /* 0xff800000190c7808 */ /* 0x000fc40001000000 */
[----:B------:R-:W-:Y:S02]  /*11b20*/  ISETP.GT.AND P3, PT, R2, 0x10, PT ;  /* 0x000000100200780c */ /* 0x000fe40003f64270 */
[----:B------:R-:W-:Y:S02]  /*11b30*/  FMNMX.FTZ R3, R7, R3, !PT ;  /* 0x0000000307037209 */ /* 0x000fe40007810000 */
[----:B------:R-:W-:Y:S02]  /*11b40*/  FSEL R19, R19, -INF , P0 ;  /* 0xff80000013137808 */ /* 0x000fe40000000000 */
[----:B------:R-:W-:Y:S02]  /*11b50*/  ISETP.GT.AND P0, PT, R0, 0x9, PT ;  /* 0x000000090000780c */ /* 0x000fe40003f04270 */
[----:B------:R-:W-:Y:S02]  /*11b60*/  FSEL R16, R26, -INF , P1 ;  /* 0xff8000001a107808 */ /* 0x000fe40000800000 */
[----:B------:R-:W-:-:S02]  /*11b70*/  ISETP.GT.AND P1, PT, R0, 0x10, PT ;  /* 0x000000100000780c */ /* 0x000fc40003f24270 */
[----:B------:R-:W-:Y:S02]  /*11b80*/  ISETP.GT.AND P2, PT, R2, 0x11, PT ;  /* 0x000000110200780c */ /* 0x000fe40003f44270 */
[----:B------:R-:W-:Y:S02]  /*11b90*/  FSEL R13, R40, -INF , P3 ;  /* 0xff800000280d7808 */ /* 0x000fe40001800000 */
[----:B------:R-:W-:Y:S02]  /*11ba0*/  FMNMX.FTZ R3, R12, R3, !PT ;  /* 0x000000030c037209 */ /* 0x000fe40007810000 */
[----:B------:R-:W-:Y:S02]  /*11bb0*/  FSEL R17, R27, -INF , P0 ;  /* 0xff8000001b117808 */ /* 0x000fe40000000000 */
[----:B------:R-:W-:Y:S02]  /*11bc0*/  ISETP.GT.AND P0, PT, R0, 0x11, PT ;  /* 0x000000110000780c */ /* 0x000fe40003f04270 */
[----:B------:R-:W-:-:S02]  /*11bd0*/  FSEL R22, R42, -INF , P1 ;  /* 0xff8000002a167808 */ /* 0x000fc40000800000 */
[----:B------:R-:W-:Y:S02]  /*11be0*/  FSEL R20, R41, -INF , P2 ;  /* 0xff80000029147808 */ /* 0x000fe40001000000 */
[C---:B------:R-:W-:Y:S02]  /*11bf0*/  ISETP.GT.AND P1, PT, R2.reuse, 0x18, PT ;  /* 0x000000180200780c */ /* 0x040fe40003f24270 */
[----:B------:R-:W-:Y:S02]  /*11c00*/  FMNMX.FTZ R3, R13, R3, !PT ;  /* 0x000000030d037209 */ /* 0x000fe40007810000 */
[----:B------:R-:W-:Y:S02]  /*11c10*/  FSEL R23, R43, -INF , P0 ;  /* 0xff8000002b177808 */ /* 0x000fe40000000000 */
[----:B------:R-:W-:Y:S01]  /*11c20*/  ISETP.GT.AND P0, PT, R2, 0x19, PT ;  /* 0x000000190200780c */ /* 0x000fe20003f04270 */
[----:B------:R-:W-:Y:S01]  /*11c30*/  LDSM.16.MT88.4 R40, [R103] ;  /* 0x000000006728783b */ /* 0x000fe20000004200 */
[----:B------:R-:W-:-:S02]  /*11c40*/  FSEL R18, R52, -INF , P1 ;  /* 0xff80000034127808 */ /* 0x000fc40000800000 */
[----:B------:R-:W-:Y:S02]  /*11c50*/  FMNMX.FTZ R3, R20, R3, !PT ;  /* 0x0000000314037209 */ /* 0x000fe40007810000 */
[----:B------:R-:W-:Y:S02]  /*11c60*/  ISETP.GT.AND P4, PT, R2, 0x20, PT ;  /* 0x000000200200780c */ /* 0x000fe40003f84270 */
[----:B------:R-:W-:Y:S02]  /*11c70*/  FSEL R21, R53, -INF , P0 ;  /* 0xff80000035157808 */ /* 0x000fe40000000000 */
        /* <DEDUP_REMOVED lines=13> */
[C---:B------:R-:W-:Y:S02]  /*11d50*/  ISETP.GT.AND P0, PT, R2.reuse, 0x30, PT ;  /* 0x000000300200780c */ /* 0x040fe40003f04270 */
[----:B------:R-:W-:-:S02]  /*11d60*/  ISETP.GT.AND P3, PT, R2, 0x31, PT ;  /* 0x000000310200780c */ /* 0x000fc40003f64270 */
[----:B------:R-:W-:Y:S02]  /*11d70*/  FSEL R88, R49, -INF , P1 ;  /* 0xff80000031587808 */ /* 0x000fe40000800000 */
[C---:B------:R-:W-:Y:S02]  /*11d80*/  ISETP.GT.AND P4, PT, R2.reuse, 0x38, PT ;  /* 0x000000380200780c */ /* 0x040fe40003f84270 */
[----:B------:R-:W-:Y:S02]  /*11d90*/  ISETP.GT.AND P2, PT, R2, 0x39, PT ;  /* 0x000000390200780c */ /* 0x000fe40003f44270 */
[----:B------:R-:W-:Y:S02]  /*11da0*/  FMNMX.FTZ R3, R89, R3, !PT ;  /* 0x0000000359037209 */ /* 0x000fe40007810000 */
        /* <DEDUP_REMOVED lines=20> */
[----:B------:R-:W-:Y:S01]  /*11ef0*/  ISETP.GT.AND P1, PT, R0, 0x28, PT ;  /* 0x000000280000780c */ /* 0x000fe20003f24270 */
[----:B------:R-:W-:Y:S01]  /*11f00*/  LDSM.16.MT88.4 R36, [R186+0x800] ;  /* 0x00080000ba24783b */ /* 0x000fe20000004200 */
[----:B------:R-:W-:Y:S02]  /*11f10*/  FMNMX.FTZ R2, R98, R2, !PT ;  /* 0x0000000262027209 */ /* 0x000fe40007810000 */
[----:B------:R-:W-:Y:S02]  /*11f20*/  FMNMX.FTZ R3, R84, R3, !PT ;  /* 0x0000000354037209 */ /* 0x000fe40007810000 */
[----:B------:R-:W-:Y:S02]  /*11f30*/  ISETP.GT.AND P0, PT, R0, 0x29, PT ;  /* 0x000000290000780c */ /* 0x000fe40003f04270 */
[----:B------:R-:W-:Y:S02]  /*11f40*/  FSEL R94, R50, -INF , P1 ;  /* 0xff800000325e7808 */ /* 0x000fe40000800000 */
[----:B------:R-:W-:Y:S01]  /*11f50*/  FMNMX.FTZ R2, R99, R2, !PT ;  /* 0x0000000263027209 */ /* 0x000fe20007810000 */
[----:B------:R-:W1:Y:S01]  /*11f60*/  SHFL.BFLY PT, R4, R3, 0x2, 0x1f ;  /* 0x0c401f0003047f89 */ /* 0x000e6200000e0000 */
[----:B------:R-:W-:-:S02]  /*11f70*/  FSEL R97, R51, -INF , P0 ;  /* 0xff80000033617808 */ /* 0x000fc40000000000 */
[----:B------:R-:W-:Y:S01]  /*11f80*/  ISETP.GT.AND P1, PT, R0, 0x30, PT ;  /* 0x000000300000780c */ /* 0x000fe20003f24270 */
[----:B------:R-:W-:Y:S01]  /*11f90*/  LDSM.16.MT88.4 R48, [R187] ;  /* 0x00000000bb30783b */ /* 0x000fe20000004200 */
[----:B------:R-:W-:Y:S02]  /*11fa0*/  FMNMX.FTZ R2, R94, R2, !PT ;  /* 0x000000025e027209 */ /* 0x000fe40007810000 */
[----:B------:R-:W-:Y:S02]  /*11fb0*/  ISETP.GT.AND P0, PT, R0, 0x31, PT ;  /* 0x000000310000780c */ /* 0x000fe40003f04270 */
[----:B------:R-:W-:Y:S02]  /*11fc0*/  FSEL R96, R34, -INF , P1 ;  /* 0xff80000022607808 */ /* 0x000fe40000800000 */
[----:B------:R-:W-:Y:S02]  /*11fd0*/  FMNMX.FTZ R2, R97, R2, !PT ;  /* 0x0000000261027209 */ /* 0x000fe40007810000 */
[----:B------:R-:W-:-:S02]  /*11fe0*/  FSEL R95, R35, -INF , P0 ;  /* 0xff800000235f7808 */ /* 0x000fc40000000000 */
[----:B------:R-:W-:Y:S01]  /*11ff0*/  ISETP.GT.AND P1, PT, R0, 0x38, PT ;  /* 0x000000380000780c */ /* 0x000fe20003f24270 */
[----:B----4-:R-:W-:Y:S01]  /*12000*/  LDSM.16.MT88.4 R32, [R176+0x800] ;  /* 0x00080000b020783b */ /* 0x010fe20000004200 */
[----:B------:R-:W-:Y:S02]  /*12010*/  FMNMX.FTZ R2, R96, R2, !PT ;  /* 0x0000000260027209 */ /* 0x000fe40007810000 */
[----:B------:R-:W-:Y:S02]  /*12020*/  ISETP.GT.AND P0, PT, R0, 0x39, PT ;  /* 0x000000390000780c */ /* 0x000fe40003f04270 */
[----:B------:R-:W-:Y:S02]  /*12030*/  FSEL R93, R30, -INF , P1 ;  /* 0xff8000001e5d7808 */ /* 0x000fe40000800000 */
[----:B------:R-:W-:Y:S02]  /*12040*/  FMNMX.FTZ R2, R95, R2, !PT ;  /* 0x000000025f027209 */ /* 0x000fe40007810000 */
[----:B------:R-:W-:-:S02]  /*12050*/  FSEL R92, R31, -INF , P0 ;  /* 0xff8000001f5c7808 */ /* 0x000fc40000000000 */
        /* <DEDUP_REMOVED lines=19> */
[----:B------:R1:W-:Y:S01]  /*12190*/  MUFU.EX2 R77, R3 ;  /* 0x00000003004d7308 */ /* 0x0003e20000000800 */
[----:B------:R-:W3:Y:S07]  /*121a0*/  LDSM.16.MT88.4 R4, [R176] ;  /* 0x00000000b004783b */ /* 0x000eee0000004200 */
[----:B------:R4:W2:Y:S01]  /*121b0*/  MUFU.EX2 R70, R0 ;  /* 0x0000000000467308 */ /* 0x0008a20000000800 */
[----:B-1----:R-:W-:Y:S02]  /*121c0*/  FFMA.FTZ R3, R13, c[0x0][0x2d0], -R2 ;  /* 0x0000b4000d037a23 */ /* 0x002fe40000010802 */
[----:B----4-:R-:W-:-:S05]  /*121d0*/  FMUL.FTZ R0, R8, c[0x0][0x2d0] ;  /* 0x0000b40008007a20 */ /* 0x010fca0000410000 */
[----:B------:R1:W-:Y:S01]  /*121e0*/  MUFU.EX2 R78, R3 ;  /* 0x00000003004e7308 */ /* 0x0003e20000000800 */
[----:B------:R-:W-:-:S05]  /*121f0*/  FSEL R0, R0, RZ, P0 ;  /* 0x000000ff00007208 */ /* 0x000fca0000000000 */
[--C-:B-1----:R-:W-:Y:S02]  /*12200*/  FFMA.FTZ R3, R14, c[0x0][0x2d0], -R0.reuse ;  /* 0x0000b4000e037a23 */ /* 0x102fe40000010800 */
[----:B------:R-:W1:Y:S02]  /*12210*/  LDSM.16.MT88.4 R12, [R186] ;  /* 0x00000000ba0c783b */ /* 0x000e640000004200 */
[----:B------:R4:W-:Y:S02]  /*12220*/  MUFU.EX2 R65, R3 ;  /* 0x0000000300417308 */ /* 0x0009e40000000800 */
[----:B----4-:R-:W-:-:S06]  /*12230*/  FFMA.FTZ R3, R19, c[0x0][0x2d0], -R0 ;  /* 0x0000b40013037a23 */ /* 0x010fcc0000010800 */
[----:B------:R4:W1:Y:S02]  /*12240*/  MUFU.EX2 R64, R3 ;  /* 0x0000000300407308 */ /* 0x0008640000000800 */
[----:B----4-:R-:W-:-:S06]  /*12250*/  FFMA.FTZ R3, R16, c[0x0][0x2d0], -R0 ;  /* 0x0000b40010037a23 */ /* 0x010fcc0000010800 */
[----:B------:R4:W-:Y:S02]  /*12260*/  MUFU.EX2 R69, R3 ;  /* 0x0000000300457308 */ /* 0x0009e40000000800 */
[----:B----4-:R-:W-:-:S06]  /*12270*/  FFMA.FTZ R3, R17, c[0x0][0x2d0], -R0 ;  /* 0x0000b40011037a23 */ /* 0x010fcc0000010800 */
[----:B------:R4:W1:Y:S02]  /*12280*/  MUFU.EX2 R71, R3 ;  /* 0x0000000300477308 */ /* 0x0008640000000800 */
[----:B----4-:R-:W-:-:S06]  /*12290*/  FFMA.FTZ R3, R20, c[0x0][0x2d0], -R2 ;  /* 0x0000b40014037a23 */ /* 0x010fcc0000010802 */
[----:B------:R4:W1:Y:S02]  /*122a0*/  MUFU.EX2 R79, R3 ;  /* 0x00000003004f7308 */ /* 0x0008640000000800 */
[----:B----4-:R-:W-:-:S06]  /*122b0*/  FFMA.FTZ R3, R18, c[0x0][0x2d0], -R2 ;  /* 0x0000b40012037a23 */ /* 0x010fcc0000010802 */
[----:B------:R4:W-:Y:S02]  /*122c0*/  MUFU.EX2 R82, R3 ;  /* 0x0000000300527308 */ /* 0x0009e40000000800 */
[----:B----4-:R-:W-:-:S06]  /*122d0*/  FFMA.FTZ R3, R21, c[0x0][0x2d0], -R2 ;  /* 0x0000b40015037a23 */ /* 0x010fcc0000010802 */
[----:B------:R4:W-:Y:S01]  /*122e0*/  MUFU.EX2 R83, R3 ;  /* 0x0000000300537308 */ /* 0x0009e20000000800 */
[----:B--2---:R-:W-:Y:S02]  /*122f0*/  F2FP.BF16.PACK_AB R16, R66, R67 ;  /* 0x000000434210723e */ /* 0x004fe400000010ff */
[----:B------:R-:W-:Y:S02]  /*12300*/  F2FP.BF16.PACK_AB R18, R77, R70 ;  /* 0x000000464d12723e */ /* 0x000fe400000010ff */
[----:B-1----:R-:W-:Y:S01]  /*12310*/  F2FP.BF16.PACK_AB R17, R64, R65 ;  /* 0x000000414011723e */ /* 0x002fe200000010ff */
[----:B----4-:R-:W-:-:S04]  /*12320*/  FFMA.FTZ R3, R22, c[0x0][0x2d0], -R0 ;  /* 0x0000b40016037a23 */ /* 0x010fc80000010800 */
[----:B------:R1:W-:Y:S01]  /*12330*/  MUFU.EX2 R68, R3 ;  /* 0x0000000300447308 */ /* 0x0003e20000000800 */
[----:B------:R-:W-:Y:S01]  /*12340*/  F2FP.BF16.PACK_AB R19, R71, R69 ;  /* 0x000000454713723e */ /* 0x000fe200000010ff */
[----:B-1----:R-:W-:-:S06]  /*12350*/  FFMA.FTZ R3, R23, c[0x0][0x2d0], -R0 ;  /* 0x0000b40017037a23 */ /* 0x002fcc0000010800 */
[----:B------:R1:W2:Y:S01]  /*12360*/  MUFU.EX2 R76, R3 ;  /* 0x00000003004c7308 */ /* 0x0002a20000000800 */
[----:B---3--:R-:W-:Y:S01]  /*12370*/  HMMA.16816.F32.BF16 R24, R16, R4, RZ ;  /* 0x000000041018723c */ /* 0x008fe200000418ff */
[----:B-1----:R-:W-:-:S06]  /*12380*/  FFMA.FTZ R3, R52, c[0x0][0x2d0], -R0 ;  /* 0x0000b40034037a23 */ /* 0x002fcc0000010800 */
[----:B------:R1:W-:Y:S01]  /*12390*/  MUFU.EX2 R81, R3 ;  /* 0x0000000300517308 */ /* 0x0003e20000000800 */
[----:B------:R-:W-:Y:S01]  /*123a0*/  HMMA.16816.F32.BF16 R20, R16, R6, RZ ;  /* 0x000000061014723c */ /* 0x000fe200000418ff */
[----:B-1----:R-:W-:-:S07]  /*123b0*/  FFMA.FTZ R3, R53, c[0x0][0x2d0], -R0 ;  /* 0x0000b40035037a23 */ /* 0x002fce0000010800 */
[C---:B------:R-:W-:Y:S01]  /*123c0*/  HMMA.16816.F32.BF16 R44, R16.reuse, R12, RZ ;  /* 0x0000000c102c723c */ /* 0x040fe200000418ff */
[----:B-----5:R-:W1:Y:S01]  /*123d0*/  LDSM.16.MT88.4 R52, [R107+0x800] ;  /* 0x000800006b34783b */ /* 0x020e620000004200 */
[----:B------:R-:W3:Y:S05]  /*123e0*/  MUFU.EX2 R80, R3 ;  /* 0x0000000300507308 */ /* 0x000eea0000000800 */
[----:B------:R-:W-:Y:S01]  /*123f0*/  F2FP.BF16.PACK_AB R12, R79, R78 ;  /* 0x0000004e4f0c723e */ /* 0x000fe200000010ff */
[----:B------:R-:W-:Y:S01]  /*12400*/  HMMA.16816.F32.BF16 R28, R16, R14, RZ ;  /* 0x0000000e101c723c */ /* 0x000fe200000418ff */
[----:B--2---:R-:W-:-:S06]  /*12410*/  F2FP.BF16.PACK_AB R13, R76, R68 ;  /* 0x000000444c0d723e */ /* 0x004fcc00000010ff */
[----:B------:R-:W-:Y:S02]  /*12420*/  F2FP.BF16.PACK_AB R14, R83, R82 ;  /* 0x00000052530e723e */ /* 0x000fe400000010ff */
[----:B---3--:R-:W-:-:S07]  /*12430*/  F2FP.BF16.PACK_AB R15, R80, R81 ;  /* 0x00000051500f723e */ /* 0x008fce00000010ff */
[C---:B------:R-:W-:Y:S08]  /*12440*/  HMMA.16816.F32.BF16 R192, R12.reuse, R32, R24 ;  /* 0x000000200cc0723c */ /* 0x040ff00000041818 */
[----:B------:R-:W-:Y:S01]  /*12450*/  HMMA.16816.F32.BF16 R128, R12, R34, R20 ;  /* 0x000000220c80723c */ /* 0x000fe20000041814 */
[----:B------:R-:W-:Y:S07]  /*12460*/  LDSM.16.MT88.4 R32, [R176+0x2800] ;  /* 0x00280000b020783b */ /* 0x000fee0000004200 */
[C---:B------:R-:W-:Y:S08]  /*12470*/  HMMA.16816.F32.BF16 R24, R16.reuse, R40, RZ ;  /* 0x000000281018723c */ /* 0x040ff000000418ff */
[C---:B------:R-:W-:Y:S01]  /*12480*/  HMMA.16816.F32.BF16 R20, R16.reuse, R42, RZ ;  /* 0x0000002a1014723c */ /* 0x040fe200000418ff */
[----:B------:R-:W2:Y:S07]  /*12490*/  LDSM.16.MT88.4 R40, [R176+0x2000] ;  /* 0x00200000b028783b */ /* 0x000eae0000004200 */
[----:B------:R-:W-:Y:S08]  /*124a0*/  HMMA.16816.F32.BF16 R4, R16, R48, RZ ;  /* 0x000000301004723c */ /* 0x000ff000000418ff */
[C---:B------:R-:W-:Y:S01]  /*124b0*/  HMMA.16816.F32.BF16 R112, R12.reuse, R36, R44 ;  /* 0x000000240c70723c */ /* 0x040fe2000004182c */
[----:B------:R-:W3:Y:S07]  /*124c0*/  LDSM.16.MT88.4 R44, [R187+0x2000] ;  /* 0x00200000bb2c783b */ /* 0x000eee0000004200 */
[C---:B------:R-:W-:Y:S01]  /*124d0*/  HMMA.16816.F32.BF16 R120, R12.reuse, R38, R28 ;  /* 0x000000260c78723c */ /* 0x040fe2000004181c */
[----:B------:R-:W4:Y:S07]  /*124e0*/  LDSM.16.MT88.4 R36, [R187+0x2800] ;  /* 0x00280000bb24783b */ /* 0x000f2e0000004200 */
        /* <DEDUP_REMOVED lines=11> */
[C---:B------:R-:W-:Y:S01]  /*125a0*/  HMMA.16816.F32.BF16 R56, R12.reuse, R32, R24 ;  /* 0x000000200c38723c */ /* 0x040fe20000041818 */
[----:B------:R-:W2:Y:S07]  /*125b0*/  LDSM.16.MT88.4 R24, [R107+0x2800] ;  /* 0x002800006b18783b */ /* 0x000eae0000004200 */
[----:B----4-:R-:W-:Y:S08]  /*125c0*/  HMMA.16816.F32.BF16 R156, R12, R36, R4 ;  /* 0x000000240c9c723c */ /* 0x010ff00000041804 */
[C---:B-1----:R-:W-:Y:S08]  /*125d0*/  HMMA.16816.F32.BF16 R4, R16.reuse, R40, RZ ;  /* 0x000000281004723c */ /* 0x042ff000000418ff */
[----:B------:R-:W-:Y:S11]  /*125e0*/  HMMA.16816.F32.BF16 R28, R16, R62, RZ ;  /* 0x0000003e101c723c */ /* 0x000ff600000418ff */
[----:B------:R-:W-:Y:S05]  /*125f0*/  @!UPT UIADD3 URZ, URZ, URZ, URZ ;  /* 0x0000003f3f3ff290 */ /* 0x000fea000fffe03f */
[C---:B--2---:R-:W-:Y:S08]  /*12600*/  HMMA.16816.F32.BF16 R140, R12.reuse, R24, R4 ;  /* 0x000000180c8c723c */ /* 0x044ff00000041804 */
[----:B------:R-:W-:Y:S01]  /*12610*/  HMMA.16816.F32.BF16 R48, R12, R74, R28 ;  /* 0x0000004a0c30723c */ /* 0x000fe2000004181c */
[----:B------:R-:W1:Y:S07]  /*12620*/  LDSM.16.MT88.4 R28, [R186+0x4000] ;  /* 0x00400000ba1c783b */ /* 0x000e6e0000004200 */
        /* <DEDUP_REMOVED lines=22> */
[----:B------:R-:W-:Y:S01]  /*12790*/  FADD.FTZ R3, R68, R3 ;  /* 0x0000000344037221 */ /* 0x000fe20000010000 */
[----:B-1----:R-:W-:Y:S01]  /*127a0*/  HMMA.16816.F32.BF16 R4, R16, R20, RZ ;  /* 0x000000141004723c */ /* 0x002fe200000418ff */
[--C-:B------:R-:W-:Y:S02]  /*127b0*/  FFMA.FTZ R28, R91, c[0x0][0x2d0], -R2.reuse ;  /* 0x0000b4005b1c7a23 */ /* 0x100fe40000010802 */
[--C-:B------:R-:W-:Y:S11]  /*127c0*/  FFMA.FTZ R30, R90, c[0x0][0x2d0], -R2.reuse ;  /* 0x0000b4005a1e7a23 */ /* 0x100ff60000010802 */
[----:B------:R-:W-:Y:S10]  /*127d0*/  @!UPT UIADD3 URZ, URZ, URZ, URZ ;  /* 0x0000003f3f3ff290 */ /* 0x000ff4000fffe03f */
[----:B------:R-:W-:Y:S08]  /*127e0*/  HMMA.16816.F32.BF16 R68, R12, R24, R4 ;  /* 0x000000180c44723c */ /* 0x000ff00000041804 */
[----:B------:R-:W-:Y:S01]  /*127f0*/  HMMA.16816.F32.BF16 R4, R16, R22, RZ ;  /* 0x000000161004723c */ /* 0x000fe200000418ff */
[----:B------:R-:W-:Y:S02]  /*12800*/  FADD.FTZ R31, R76, R3 ;  /* 0x000000034c1f7221 */ /* 0x000fe40000010000 */
[--C-:B------:R-:W-:Y:S01]  /*12810*/  FFMA.FTZ R32, R89, c[0x0][0x2d0], -R2.reuse ;  /* 0x0000b40059207a23 */ /* 0x100fe20000010802 */
[----:B------:R-:W1:Y:S01]  /*12820*/  MUFU.EX2 R3, R28 ;  /* 0x0000001c00037308 */ /* 0x000e620000000800 */
[----:B------:R-:W-:-:S02]  /*12830*/  FFMA.FTZ R33, R88, c[0x0][0x2d0], -R2 ;  /* 0x0000b40058217a23 */ /* 0x000fc40000010802 */
[--C-:B------:R-:W-:Y:S02]  /*12840*/  FFMA.FTZ R40, R87, c[0x0][0x2d0], -R2.reuse ;  /* 0x0000b40057287a23 */ /* 0x100fe40000010802 */
[--C-:B------:R-:W-:Y:S02]  /*12850*/  FFMA.FTZ R41, R86, c[0x0][0x2d0], -R2.reuse ;  /* 0x0000b40056297a23 */ /* 0x100fe40000010802 */
[--C-:B------:R-:W-:Y:S02]  /*12860*/  FFMA.FTZ R42, R85, c[0x0][0x2d0], -R2.reuse ;  /* 0x0000b400552a7a23 */ /* 0x100fe40000010802 */
[----:B------:R-:W-:Y:S02]  /*12870*/  FFMA.FTZ R43, R84, c[0x0][0x2d0], -R2 ;  /* 0x0000b400542b7a23 */ /* 0x000fe40000010802 */
[----:B------:R2:W-:Y:S01]  /*12880*/  MUFU.EX2 R2, R30 ;  /* 0x0000001e00027308 */ /* 0x0005e20000000800 */
[----:B------:R-:W-:Y:S01]  /*12890*/  FFMA.FTZ R35, R94, c[0x0][0x2d0], -R0 ;  /* 0x0000b4005e237a23 */ /* 0x000fe20000010800 */
[----:B------:R-:W-:Y:S07]  /*128a0*/  LDSM.16.MT88.4 R84, [R176+0x5800] ;  /* 0x00580000b054783b */ /* 0x000fee0000004200 */
        /* <DEDUP_REMOVED lines=10> */
[----:B------:R-:W-:-:S07]  /*12950*/  FADD.FTZ R4, R83, R4 ;  /* 0x0000000453047221 */ /* 0x000fce0000010000 */
[----:B------:R-:W4:Y:S08]  /*12960*/  MUFU.EX2 R5, R5 ;  /* 0x0000000500057308 */ /* 0x000f300000000800 */
[----:B------:R4:W5:Y:S01]  /*12970*/  MUFU.EX2 R7, R33 ;  /* 0x0000002100077308 */ /* 0x0009620000000800 */
[----:B-1----:R-:W-:Y:S02]  /*12980*/  FADD.FTZ R4, R3, R4 ;  /* 0x0000000403047221 */ /* 0x002fe40000010000 */
[----:B------:R-:W-:-:S02]  /*12990*/  FFMA.FTZ R34, R97, c[0x0][0x2d0], -R0 ;  /* 0x0000b40061227a23 */ /* 0x000fc40000010800 */
[--C-:B------:R-:W-:Y:S02]  /*129a0*/  FFMA.FTZ R37, R96, c[0x0][0x2d0], -R0.reuse ;  /* 0x0000b40060257a23 */ /* 0x100fe40000010800 */
[--C-:B------:R-:W-:Y:S02]  /*129b0*/  FFMA.FTZ R36, R95, c[0x0][0x2d0], -R0.reuse ;  /* 0x0000b4005f247a23 */ /* 0x100fe40000010800 */
[--C-:B------:R-:W-:Y:S02]  /*129c0*/  FFMA.FTZ R39, R93, c[0x0][0x2d0], -R0.reuse ;  /* 0x0000b4005d277a23 */ /* 0x100fe40000010800 */
[----:B------:R-:W-:Y:S02]  /*129d0*/  FFMA.FTZ R38, R92, c[0x0][0x2d0], -R0 ;  /* 0x0000b4005c267a23 */ /* 0x000fe40000010800 */
[----:B---3--:R-:W-:Y:S02]  /*129e0*/  FADD.FTZ R0, R6, R22 ;  /* 0x0000001606007221 */ /* 0x008fe40000010000 */
[C---:B------:R-:W-:Y:S01]  /*129f0*/  FADD.FTZ R21, R2.reuse, R4 ;  /* 0x0000000402157221 */ /* 0x040fe20000010000 */
[----:B------:R-:W-:Y:S01]  /*12a00*/  F2FP.BF16.PACK_AB R4, R2, R3 ;  /* 0x000000030204723e */ /* 0x000fe200000010ff */
[C---:B----4-:R-:W-:Y:S01]  /*12a10*/  FADD.FTZ R33, R5.reuse, R0 ;  /* 0x0000000005217221 */ /* 0x050fe20000010000 */
[----:B------:R-:W-:Y:S01]  /*12a20*/  F2FP.BF16.PACK_AB R5, R5, R6 ;  /* 0x000000060505723e */ /* 0x000fe200000010ff */
[----:B------:R-:W-:Y:S01]  /*12a30*/  FADD.FTZ R2, R20, R21 ;  /* 0x0000001514027221 */ /* 0x000fe20000010000 */
[----:B-----5:R-:W-:-:S02]  /*12a40*/  F2FP.BF16.PACK_AB R6, R7, R20 ;  /* 0x000000140706723e */ /* 0x020fc400000010ff */
        /* <DEDUP_REMOVED lines=130> */
[C---:B------:R-:W-:Y:S01]  /*13270*/  SHF.L.U64.HI R16, R215.reuse, 0x1, R229 ;  /* 0x00000001d7107819 */ /* 0x040fe200000102e5 */
        /* <DEDUP_REMOVED lines=18> */
.L_x_6173:
        /* <DEDUP_REMOVED lines=21> */
.L_x_6174:
        /* <DEDUP_REMOVED lines=21> */
.L_x_6066:
[----:B------:R-:W-:Y:S05]  /*13640*/  BSYNC B0 ;  /* 0x0000000000007941 */ /* 0x000fea0003800000 */
.L_x_6065:
        /* <DEDUP_REMOVED lines=20> */
.L_x_6078:
        /* <DEDUP_REMOVED lines=22> */
[----:B------:R-:W-:Y:S02]  /*138f0*/  SHF.R.S32.HI R5, RZ, 0x1f, R190 ;  /* 0x0000001fff057819 */ /* 0x000fe400000114be */
[----:B------:R-:W-:Y:S01]  /*13900*/  SHF.L.U64.HI R27, R218, 0x1, R228 ;  /* 0x00000001da1b7819 */ /* 0x000fe200000102e4 */
[----:B------:R-:W-:Y:S01]  /*13910*/  IMAD R4, R2, c[0x0][0x208], RZ ;  /* 0x0000820002047a24 */ /* 0x000fe200078e02ff */
[C---:B------:R-:W-:Y:S01]  /*13920*/  SHF.L.U64.HI R25, R215.reuse, 0x1, R229 ;  /* 0x00000001d7197819 */ /* 0x040fe200000102e5 */
        /* <DEDUP_REMOVED lines=14> */
.L_x_6175:
        /* <DEDUP_REMOVED lines=22> */
.L_x_6176:
        /* <DEDUP_REMOVED lines=21> */
.L_x_6071:
[----:B------:R-:W-:Y:S05]  /*13cc0*/  BSYNC B0 ;  /* 0x0000000000007941 */ /* 0x000fea0003800000 */
.L_x_6070:
        /* <DEDUP_REMOVED lines=179> */
[----:B------:R-:W-:Y:S02]  /*14800*/  FSEL R159, R16, -INF , P3 ;  /* 0xff800000109f7808 */ /* 0x000fe40001800000 */
[----:B------:R-:W-:Y:S02]  /*14810*/  ISETP.GT.AND P2, PT, R2, 0x11, PT ;  /* 0x000000110200780c */ /* 0x000fe40003f44270 */
[----:B------:R-:W-:Y:S02]  /*14820*/  FMNMX.FTZ R3, R4, R3, !PT ;  /* 0x0000000304037209 */ /* 0x000fe40007810000 */
[----:B------:R-:W-:Y:S02]  /*14830*/  ISETP.GT.AND P1, PT, R0, RZ, PT ;  /* 0x000000ff0000720c */ /* 0x000fe40003f24270 */
[----:B------:R-:W-:Y:S02]  /*14840*/  FSEL R168, R17, -INF , P2 ;  /* 0xff80000011a87808 */ /* 0x000fe40001000000 */
[----:B------:R-:W-:Y:S02]  /*14850*/  FSEL R154, R6, -INF , P1 ;  /* 0xff800000069a7808 */ /* 0x000fe40000800000 */
[----:B------:R-:W-:Y:S02]  /*14860*/  ISETP.GT.AND P1, PT, R0, 0x8, PT ;  /* 0x000000080000780c */ /* 0x000fe40003f24270 */
[----:B------:R-:W-:Y:S02]  /*14870*/  ISETP.GT.AND P3, PT, R2, 0x18, PT ;  /* 0x000000180200780c */ /* 0x000fe40003f64270 */
[----:B------:R-:W-:Y:S02]  /*14880*/  ISETP.GT.AND P0, PT, R0, 0x1, PT ;  /* 0x000000010000780c */ /* 0x000fe40003f04270 */
[----:B------:R-:W-:Y:S02]  /*14890*/  FMNMX.FTZ R3, R159, R3, !PT ;  /* 0x000000039f037209 */ /* 0x000fe40007810000 */
[----:B------:R-:W-:Y:S02]  /*148a0*/  FSEL R153, R7, -INF , P0 ;  /* 0xff80000007997808 */ /* 0x000fe40000000000 */
[----:B------:R-:W-:Y:S02]  /*148b0*/  FSEL R7, R14, -INF , P1 ;  /* 0xff8000000e077808 */ /* 0x000fe40000800000 */
[----:B------:R-:W-:Y:S02]  /*148c0*/  ISETP.GT.AND P1, PT, R0, 0x10, PT ;  /* 0x000000100000780c */ /* 0x000fe40003f24270 */
[----:B------:R-:W-:Y:S02]  /*148d0*/  ISETP.GT.AND P2, PT, R2, 0x19, PT ;  /* 0x000000190200780c */ /* 0x000fe40003f44270 */
[----:B------:R-:W-:Y:S02]  /*148e0*/  FSEL R164, R20, -INF , P3 ;  /* 0xff80000014a47808 */ /* 0x000fe40001800000 */
[----:B------:R-:W-:Y:S02]  /*148f0*/  FMNMX.FTZ R3, R168, R3, !PT ;  /* 0x00000003a8037209 */ /* 0x000fe40007810000 */
        /* <DEDUP_REMOVED lines=22> */
[----:B------:R-:W-:Y:S02]  /*14a60*/  ISETP.GT.AND P0, PT, R0, 0x9, PT ;  /* 0x000000090000780c */ /* 0x000fe40003f04270 */
[----:B------:R-:W-:Y:S02]  /*14a70*/  FMNMX.FTZ R6, R153, R6, !PT ;  /* 0x0000000699067209 */ /* 0x000fe40007810000 */
[----:B------:R-:W-:Y:S02]  /*14a80*/  FSEL R200, R33, -INF , P2 ;  /* 0xff80000021c87808 */ /* 0x000fe40001000000 */
[----:B------:R-:W-:Y:S02]  /*14a90*/  ISETP.GT.AND P1, PT, R2, 0x38, PT ;  /* 0x000000380200780c */ /* 0x000fe40003f24270 */
[----:B------:R-:W-:Y:S02]  /*14aa0*/  FMNMX.FTZ R3, R201, R3, !PT ;  /* 0x00000003c9037209 */ /* 0x000fe40007810000 */
[----:B------:R-:W-:Y:S02]  /*14ab0*/  FSEL R15, R15, -INF , P0 ;  /* 0xff8000000f0f7808 */ /* 0x000fe40000000000 */
[----:B------:R-:W-:Y:S02]  /*14ac0*/  FMNMX.FTZ R6, R7, R6, !PT ;  /* 0x0000000607067209 */ /* 0x000fe40007810000 */
[----:B------:R-:W-:Y:S02]  /*14ad0*/  FSEL R197, R36, -INF , P1 ;  /* 0xff80000024c57808 */ /* 0x000fe40000800000 */
        /* <DEDUP_REMOVED lines=27> */
[----:B-1----:R-:W-:Y:S02]  /*14c90*/  FMNMX.FTZ R0, R3, R6, !PT ;  /* 0x0000000603007209 */ /* 0x002fe40007810000 */
[----:B------:R-:W-:Y:S02]  /*14ca0*/  FSEL R202, R38, -INF , P1 ;  /* 0xff80000026ca7808 */ /* 0x000fe40000800000 */
        /* <DEDUP_REMOVED lines=18> */
[--C-:B------:R-:W-:Y:S02]  /*14dd0*/  FFMA.FTZ R0, R152, c[0x0][0x2d0], -R157.reuse ;  /* 0x0000b40098007a23 */ /* 0x100fe4000001089d */
[----:B------:R-:W1:Y:S02]  /*14de0*/  SHFL.BFLY PT, R3, R2, 0x2, 0x1f ;  /* 0x0c401f0002037f89 */ /* 0x000e6400000e0000 */
[----:B------:R2:W-:Y:S01]  /*14df0*/  MUFU.EX2 R206, R0 ;  /* 0x0000000000ce7308 */ /* 0x0005e20000000800 */
[----:B-1----:R-:W-:Y:S01]  /*14e00*/  FMNMX.FTZ R2, R2, R3, !PT ;  /* 0x0000000302027209 */ /* 0x002fe20007810000 */
[--C-:B--2---:R-:W-:Y:S04]  /*14e10*/  FFMA.FTZ R0, R8, c[0x0][0x2d0], -R157.reuse ;  /* 0x0000b40008007a23 */ /* 0x104fe8000001089d */
[----:B------:R-:W1:Y:S04]  /*14e20*/  SHFL.BFLY PT, R3, R2, 0x1, 0x1f ;  /* 0x0c201f0002037f89 */ /* 0x000e6800000e0000 */
[----:B------:R2:W3:Y:S01]  /*14e30*/  MUFU.EX2 R205, R0 ;  /* 0x0000000000cd7308 */ /* 0x0004e20000000800 */
[----:B-1----:R-:W-:Y:S01]  /*14e40*/  FMNMX.FTZ R8, R2, R3, !PT ;  /* 0x0000000302087209 */ /* 0x002fe20007810000 */
[--C-:B--2---:R-:W-:Y:S01]  /*14e50*/  FFMA.FTZ R0, R5, c[0x0][0x2d0], -R157.reuse ;  /* 0x0000b40005007a23 */ /* 0x104fe2000001089d */
[----:B---3--:R-:W-:Y:S02]  /*14e60*/  F2FP.BF16.PACK_AB R152, R205, R206 ;  /* 0x000000cecd98723e */ /* 0x008fe400000010ff */
[C---:B------:R-:W-:Y:S05]  /*14e70*/  FSETP.NEU.FTZ.AND P0, PT, R8.reuse, -INF , PT ;  /* 0xff8000000800780b */ /* 0x040fea0003f1d000 */
[----:B------:R1:W-:Y:S01]  /*14e80*/  MUFU.EX2 R212, R0 ;  /* 0x0000000000d47308 */ /* 0x0003e20000000800 */
[----:B------:R-:W-:Y:S05]  /*14e90*/  FMUL.FTZ R2, R8, c[0x0][0x2d0] ;  /* 0x0000b40008027a20 */ /* 0x000fea0000410000 */
[----:B------:R-:W-:Y:S02]  /*14ea0*/  FSEL R158, R2, RZ, P0 ;  /* 0x000000ff029e7208 */ /* 0x000fe40000000000 */
[----:B------:R-:W-:Y:S02]  /*14eb0*/  FSEL R2, R9, RZ, P1 ;  /* 0x000000ff09027208 */ /* 0x000fe40000800000 */
[----:B------:R-:W-:Y:S01]  /*14ec0*/  ISETP.GE.AND P1, PT, R213, 0x1, PT ;  /* 0x00000001d500780c */ /* 0x000fe20003f26270 */
[----:B------:R-:W-:Y:S02]  /*14ed0*/  FFMA.FTZ R3, R15, c[0x0][0x2d0], -R158 ;  /* 0x0000b4000f037a23 */ /* 0x000fe4000001089e */
[----:B------:R-:W-:Y:S02]  /*14ee0*/  FADD.FTZ R2, -R2, R106 ;  /* 0x0000006a02027221 */ /* 0x000fe40000010100 */
[----:B------:R2:W-:Y:S02]  /*14ef0*/  MUFU.EX2 R208, R3 ;  /* 0x0000000300d07308 */ /* 0x0005e40000000800 */
[----:B------:R-:W-:Y:S02]  /*14f00*/  FMUL.FTZ R2, R2, c[0x0][0x2d0] ;  /* 0x0000b40002027a20 */ /* 0x000fe40000410000 */
[--C-:B-1----:R-:W-:Y:S06]  /*14f10*/  FFMA.FTZ R0, R4, c[0x0][0x2d0], -R157.reuse ;  /* 0x0000b40004007a23 */ /* 0x102fec000001089d */
[----:B------:R-:W1:Y:S10]  /*14f20*/  MUFU.EX2 R2, R2 ;  /* 0x0000000200027308 */ /* 0x000e740000000800 */
[----:B------:R3:W4:Y:S01]  /*14f30*/  MUFU.EX2 R211, R0 ;  /* 0x0000000000d37308 */ /* 0x0007220000000800 */
[----:B--2---:R-:W-:Y:S04]  /*14f40*/  IADD3 R3, R186, R176, RZ ;  /* 0x000000b0ba037210 */ /* 0x004fe80007ffe0ff */
[----:B------:R-:W-:Y:S01]  /*14f50*/  IADD3 R106, R184, R3, RZ ;  /* 0x00000003b86a7210 */ /* 0x000fe20007ffe0ff */
[----:B------:R-:W2:Y:S01]  /*14f60*/  LDSM.16.MT88.4 R16, [R3] ;  /* 0x000000000310783b */ /* 0x000ea20000004200 */
[C---:B-1----:R-:W-:Y:S02]  /*14f70*/  FMUL.FTZ R4, R2.reuse, R112 ;  /* 0x0000007002047220 */ /* 0x042fe40000410000 */
[C---:B------:R-:W-:Y:S05]  /*14f80*/  FMUL.FTZ R5, R2.reuse, R113 ;  /* 0x0000007102057220 */ /* 0x040fea0000410000 */
[----:B------:R-:W1:Y:S01]  /*14f90*/  LDSM.16.MT88.4 R24, [R106] ;  /* 0x000000006a18783b */ /* 0x000e620000004200 */
[C---:B------:R-:W-:Y:S02]  /*14fa0*/  FMUL.FTZ R12, R2.reuse, R116 ;  /* 0x00000074020c7220 */ /* 0x040fe40000410000 */
[C---:B------:R-:W-:Y:S02]  /*14fb0*/  FMUL.FTZ R13, R2.reuse, R117 ;  /* 0x00000075020d7220 */ /* 0x040fe40000410000 */
[----:B------:R-:W-:Y:S02]  /*14fc0*/  FMUL.FTZ R21, R2, R125 ;  /* 0x0000007d02157220 */ /* 0x000fe40000410000 */
[--C-:B---3--:R-:W-:Y:S01]  /*14fd0*/  FFMA.FTZ R0, R154, c[0x0][0x2d0], -R158.reuse ;  /* 0x0000b4009a007a23 */ /* 0x108fe2000001089e */
[----:B----4-:R-:W-:Y:S01]  /*14fe0*/  F2FP.BF16.PACK_AB R154, R211, R212 ;  /* 0x000000d4d39a723e */ /* 0x010fe200000010ff */
        /* <DEDUP_REMOVED lines=30> */
[----:B------:R-:W-:Y:S02]  /*151d0*/  FFMA.FTZ R0, R7, c[0x0][0x2d0], -R158 ;  /* 0x0000b40007007a23 */ /* 0x000fe4000001089e */
        /* <DEDUP_REMOVED lines=13> */
[----:B---3--:R-:W-:Y:S02]  /*152b0*/  FSEL R0, R8, RZ, P0 ;  /* 0x000000ff08007208 */ /* 0x008fe40000000000 */
[----:B----4-:R-:W-:Y:S03]  /*152c0*/  F2FP.BF16.PACK_AB R155, R208, R209 ;  /* 0x000000d1d09b723e */ /* 0x010fe600000010ff */
[----:B------:R-:W-:Y:S01]  /*152d0*/  FADD.FTZ R0, -R0, R107 ;  /* 0x0000006b00007221 */ /* 0x000fe20000010100 */
[----:B------:R-:W-:Y:S03]  /*152e0*/  IADD3 R107, R184, R156, RZ ;  /* 0x0000009cb86b7210 */ /* 0x000fe60007ffe0ff */
[----:B------:R-:W-:Y:S06]  /*152f0*/  FMUL.FTZ R0, R0, c[0x0][0x2d0] ;  /* 0x0000b40000007a20 */ /* 0x000fec0000410000 */
[----:B------:R-:W3:Y:S02]  /*15300*/  MUFU.EX2 R0, R0 ;  /* 0x0000000000007308 */ /* 0x000ee40000000800 */
        /* <DEDUP_REMOVED lines=85> */
[----:B------:R2:W-:Y:S01]  /*15860*/  MUFU.EX2 R169, R124 ;  /* 0x0000007c00a97308 */ /* 0x0005e20000000800 */
[----:B------:R-:W-:Y:S02]  /*15870*/  FADD.FTZ R2, R212, R2 ;  /* 0x00000002d4027221 */ /* 0x000fe40000010000 */
[----:B------:R-:W-:Y:S01]  /*15880*/  FADD.FTZ R0, R209, R0 ;  /* 0x00000000d1007221 */ /* 0x000fe20000010000 */
[C---:B-1----:R-:W-:Y:S03]  /*15890*/  HMMA.16816.F32.BF16 R64, R152.reuse, R112, R64 ;  /* 0x000000709840723c */ /* 0x042fe60000041840 */
[----:B------:R-:W-:Y:S03]  /*158a0*/  FADD.FTZ R2, R211, R2 ;  /* 0x00000002d3027221 */ /* 0x000fe60000010000 */
[----:B------:R1:W5:Y:S01]  /*158b0*/  MUFU.EX2 R193, R120 ;  /* 0x0000007800c17308 */ /* 0x0003620000000800 */
[----:B------:R-:W-:Y:S01]  /*158c0*/  FADD.FTZ R0, R208, R0 ;  /* 0x00000000d0007221 */ /* 0x000fe20000010000 */
[C---:B------:R-:W-:Y:S01]  /*158d0*/  HMMA.16816.F32.BF16 R68, R152.reuse, R114, R68 ;  /* 0x000000729844723c */ /* 0x040fe20000041844 */
[----:B------:R-:W5:Y:S03]  /*158e0*/  LDSM.16.MT88.4 R112, [R106+0x4000] ;  /* 0x004000006a70783b */ /* 0x000f660000004200 */
[----:B---3--:R-:W-:Y:S04]  /*158f0*/  FADD.FTZ R2, R195, R2 ;  /* 0x00000002c3027221 */ /* 0x008fe80000010000 */
[C---:B----4-:R-:W-:Y:S04]  /*15900*/  HMMA.16816.F32.BF16 R72, R152.reuse, R116, R72 ;  /* 0x000000749848723c */ /* 0x050fe80000041848 */
[--C-:B--2---:R-:W-:Y:S02]  /*15910*/  FFMA.FTZ R124, R163, c[0x0][0x2d0], -R158.reuse ;  /* 0x0000b400a37c7a23 */ /* 0x104fe4000001089e */
[----:B------:R-:W-:Y:S02]  /*15920*/  MUFU.EX2 R163, R128 ;  /* 0x0000008000a37308 */ /* 0x000fe40000000800 */
[C---:B------:R-:W-:Y:S01]  /*15930*/  HMMA.16816.F32.BF16 R76, R152.reuse, R118, R76 ;  /* 0x00000076984c723c */ /* 0x040fe2000004184c */
[----:B------:R-:W2:Y:S03]  /*15940*/  LDSM.16.MT88.4 R116, [R156+0x4000] ;  /* 0x004000009c74783b */ /* 0x000ea60000004200 */
[----:B-1----:R-:W-:Y:S02]  /*15950*/  FFMA.FTZ R120, R170, c[0x0][0x2d0], -R158 ;  /* 0x0000b400aa787a23 */ /* 0x002fe4000001089e */
[----:B-----5:R-:W-:Y:S02]  /*15960*/  FADD.FTZ R0, R193, R0 ;  /* 0x00000000c1007221 */ /* 0x020fe40000010000 */
[----:B------:R1:W-:Y:S10]  /*15970*/  MUFU.EX2 R167, R124 ;  /* 0x0000007c00a77308 */ /* 0x0003f40000000800 */
[----:B------:R3:W4:Y:S01]  /*15980*/  MUFU.EX2 R192, R120 ;  /* 0x0000007800c07308 */ /* 0x0007220000000800 */
[C---:B------:R-:W-:Y:S07]  /*15990*/  HMMA.16816.F32.BF16 R80, R152.reuse, R112, R80 ;  /* 0x000000709850723c */ /* 0x040fee0000041850 */
[--C-:B------:R-:W-:Y:S01]  /*159a0*/  FFMA.FTZ R112, R168, c[0x0][0x2d0], -R157.reuse ;  /* 0x0000b400a8707a23 */ /* 0x100fe2000001089d */
[C---:B------:R-:W-:Y:S03]  /*159b0*/  HMMA.16816.F32.BF16 R84, R152.reuse, R114, R84 ;  /* 0x000000729854723c */ /* 0x040fe60000041854 */
[----:B------:R5:W5:Y:S01]  /*159c0*/  MUFU.EX2 R194, R112 ;  /* 0x0000007000c27308 */ /* 0x000b620000000800 */
[----:B-1----:R-:W-:Y:S04]  /*159d0*/  FFMA.FTZ R124, R160, c[0x0][0x2d0], -R158 ;  /* 0x0000b400a07c7a23 */ /* 0x002fe8000001089e */
[C---:B--2---:R-:W-:Y:S01]  /*159e0*/  HMMA.16816.F32.BF16 R88, R152.reuse, R116, R88 ;  /* 0x000000749858723c */ /* 0x044fe20000041858 */
[----:B---3--:R-:W-:Y:S03]  /*159f0*/  LDSM.16.MT88.4 R120, [R106+0x800] ;  /* 0x000800006a78783b */ /* 0x008fe60000004200 */
[----:B----4-:R-:W-:Y:S01]  /*15a00*/  FADD.FTZ R0, R192, R0 ;  /* 0x00000000c0007221 */ /* 0x010fe20000010000 */
[----:B------:R1:W-:Y:S02]  /*15a10*/  MUFU.EX2 R168, R124 ;  /* 0x0000007c00a87308 */ /* 0x0003e40000000800 */
[--C-:B------:R-:W-:Y:S01]  /*15a20*/  FFMA.FTZ R116, R164, c[0x0][0x2d0], -R157.reuse ;  /* 0x0000b400a4747a23 */ /* 0x100fe2000001089d */
[C---:B------:R-:W-:Y:S07]  /*15a30*/  HMMA.16816.F32.BF16 R92, R152.reuse, R118, R92 ;  /* 0x00000076985c723c */ /* 0x040fee000004185c */
[----:B------:R2:W3:Y:S01]  /*15a40*/  MUFU.EX2 R191, R116 ;  /* 0x0000007400bf7308 */ /* 0x0004e20000000800 */
[----:B-----5:R-:W4:Y:S01]  /*15a50*/  LDSM.16.MT88.4 R112, [R107+0x4000] ;  /* 0x004000006b70783b */ /* 0x020f220000004200 */
[----:B------:R-:W-:Y:S03]  /*15a60*/  FADD.FTZ R2, R194, R2 ;  /* 0x00000002c2027221 */ /* 0x000fe60000010000 */
[--C-:B-1----:R-:W-:Y:S05]  /*15a70*/  FFMA.FTZ R124, R174, c[0x0][0x2d0], -R157.reuse ;  /* 0x0000b400ae7c7a23 */ /* 0x102fea000001089d */
[----:B------:R1:W-:Y:S01]  /*15a80*/  MUFU.EX2 R170, R124 ;  /* 0x0000007c00aa7308 */ /* 0x0003e20000000800 */
[--C-:B--2---:R-:W-:Y:S02]  /*15a90*/  FFMA.FTZ R116, R165, c[0x0][0x2d0], -R157.reuse ;  /* 0x0000b400a5747a23 */ /* 0x104fe4000001089d */
[----:B---3--:R-:W-:Y:S07]  /*15aa0*/  FADD.FTZ R2, R191, R2 ;  /* 0x00000002bf027221 */ /* 0x008fee0000010000 */
[----:B------:R2:W3:Y:S01]  /*15ab0*/  MUFU.EX2 R189, R116 ;  /* 0x0000007400bd7308 */ /* 0x0004e20000000800 */
[--C-:B-1----:R-:W-:Y:S01]  /*15ac0*/  FFMA.FTZ R124, R166, c[0x0][0x2d0], -R157.reuse ;  /* 0x0000b400a67c7a23 */ /* 0x102fe2000001089d */
[C---:B----4-:R-:W-:Y:S07]  /*15ad0*/  HMMA.16816.F32.BF16 R96, R152.reuse, R112, R96 ;  /* 0x000000709860723c */ /* 0x050fee0000041860 */
[----:B------:R-:W-:Y:S01]  /*15ae0*/  FFMA.FTZ R112, R171, c[0x0][0x2d0], -R158 ;  /* 0x0000b400ab707a23 */ /* 0x000fe2000001089e */
[----:B------:R-:W-:Y:S01]  /*15af0*/  HMMA.16816.F32.BF16 R100, R152, R114, R100 ;  /* 0x000000729864723c */ /* 0x000fe20000041864 */
[----:B--2---:R-:W1:Y:S01]  /*15b00*/  LDSM.16.MT88.4 R116, [R3+0x800] ;  /* 0x000800000374783b */ /* 0x004e620000004200 */
[----:B------:R2:W-:Y:S02]  /*15b10*/  MUFU.EX2 R171, R124 ;  /* 0x0000007c00ab7308 */ /* 0x0005e40000000800 */
[----:B------:R-:W-:Y:S01]  /*15b20*/  F2FP.BF16.PACK_AB R113, R192, R193 ;  /* 0x000000c1c071723e */ /* 0x000fe200000010ff */
[C---:B---3--:R-:W-:Y:S02]  /*15b30*/  FADD.FTZ R2, R189.reuse, R2 ;  /* 0x00000002bd027221 */ /* 0x048fe40000010000 */
[----:B------:R-:W-:Y:S05]  /*15b40*/  F2FP.BF16.PACK_AB R114, R189, R191 ;  /* 0x000000bfbd72723e */ /* 0x000fea00000010ff */
        /* <DEDUP_REMOVED lines=166> */
[C---:B------:R-:W-:Y:S01]  /*165b0*/  IMAD.SHL.U32 R17, R215.reuse, 0x2, RZ ;  /* 0x00000002d7117824 */ /* 0x040fe200078e00ff */
[----:B------:R-:W-:Y:S01]  /*165c0*/  IADD3 R2, R2, -0x80, RZ ;  /* 0xffffff8002027810 */ /* 0x000fe20007ffe0ff */
[C---:B------:R-:W-:Y:S01]  /*165d0*/  IMAD.SHL.U32 R15, R216.reuse, 0x2, RZ ;  /* 0x00000002d80f7824 */ /* 0x040fe200078e00ff */
        /* <DEDUP_REMOVED lines=27> */
.L_x_6177:
        /* <DEDUP_REMOVED lines=22> */
.L_x_6178:
        /* <DEDUP_REMOVED lines=21> */
.L_x_6075:
[----:B------:R-:W-:Y:S05]  /*16a40*/  BSYNC B0 ;  /* 0x0000000000007941 */ /* 0x000fea0003800000 */
.L_x_6074:
        /* <DEDUP_REMOVED lines=9> */
.L_x_6069:
[----:B------:R-:W-:Y:S01]  /*16ae0*/  ISETP.GE.AND P0, PT, R188, R225, PT ;  /* 0x000000e1bc00720c */ /* 0x000fe20003f06270 */
[----:B------:R-:W-:Y:S01]  /*16af0*/  IMAD.MOV.U32 R197, RZ, RZ, 0x1f ;  /* 0x0000001fffc57424 */ /* 0x000fe200078e00ff */
[----:B------:R-:W-:-:S11]  /*16b00*/  MOV R196, 0xffffffff ;  /* 0xffffffff00c47802 */ /* 0x000fd60000000f00 */
[----:B------:R-:W-:Y:S05]  /*16b10*/  @!P0 BRA `(.L_x_6079) ;  /* 0x00002e6000008947 */ /* 0x000fea0003800000 */
[----:B------:R-:W-:Y:S02]  /*16b20*/  MOV R106, R8 ;  /* 0x00000008006a7202 */ /* 0x000fe40000000f00 */
[----:B------:R-:W-:Y:S02]  /*16b30*/  MOV R0, R9 ;  /* 0x0000000900007202 */ /* 0x000fe40000000f00 */
.L_x_6089:
        /* <DEDUP_REMOVED lines=40> */
.L_x_6179:
        /* <DEDUP_REMOVED lines=22> */
.L_x_6180:
        /* <DEDUP_REMOVED lines=21> */
.L_x_6081:
[----:B------:R-:W-:Y:S05]  /*17070*/  BSYNC B0 ;  /* 0x0000000000007941 */ /* 0x000fea0003800000 */
.L_x_6080:
        /* <DEDUP_REMOVED lines=189> */
.L_x_6181:
        /* <DEDUP_REMOVED lines=81> */
[----:B------:R-:W-:Y:S02]  /*18160*/  FMUL.FTZ R89, R2, R89 ;  /* 0x0000005902597220 */ /* 0x000fe40000410000 */
[C---:B------:R-:W-:Y:S01]  /*18170*/  FADD.FTZ R0, -R8.reuse, R106 ;  /* 0x0000006a08007221 */ /* 0x040fe20000010100 */
[----:B------:R-:W-:Y:S01]  /*18180*/  IADD3 R106, R187, R176, RZ ;  /* 0x000000b0bb6a7210 */ /* 0x000fe20007ffe0ff */
        /* <DEDUP_REMOVED lines=20> */
[----:B------:R-:W-:Y:S02]  /*182d0*/  FFMA.FTZ R175, R35, c[0x0][0x2d0], -R3 ;  /* 0x0000b40023af7a23 */ /* 0x000fe40000010803 */
[----:B------:R-:W-:Y:S02]  /*182e0*/  FADD.FTZ R3, R16, R4 ;  /* 0x0000000410037221 */ /* 0x000fe40000010000 */
[C---:B------:R-:W-:Y:S01]  /*182f0*/  FMUL.FTZ R4, R2.reuse, R112 ;  /* 0x0000007002047220 */ /* 0x040fe20000410000 */
[----:B------:R-:W-:Y:S01]  /*18300*/  MUFU.EX2 R132, R14 ;  /* 0x0000000e00847308 */ /* 0x000fe20000000800 */
[----:B------:R-:W-:Y:S02]  /*18310*/  FADD.FTZ R3, R5, R3 ;  /* 0x0000000305037221 */ /* 0x000fe40000010000 */
[C---:B------:R-:W-:Y:S02]  /*18320*/  FMUL.FTZ R5, R2.reuse, R113 ;  /* 0x0000007102057220 */ /* 0x040fe40000410000 */
[C---:B--2---:R-:W-:Y:S01]  /*18330*/  FMUL.FTZ R12, R2.reuse, R116 ;  /* 0x00000074020c7220 */ /* 0x044fe20000410000 */
[----:B---3--:R-:W-:Y:S01]  /*18340*/  F2FP.BF16.PACK_AB R116, R107, R153 ;  /* 0x000000996b74723e */ /* 0x008fe200000010ff */
[C---:B------:R-:W-:Y:S02]  /*18350*/  FMUL.FTZ R16, R2.reuse, R120 ;  /* 0x0000007802107220 */ /* 0x040fe40000410000 */
[C---:B------:R-:W-:Y:S01]  /*18360*/  FMUL.FTZ R92, R2.reuse, R92 ;  /* 0x0000005c025c7220 */ /* 0x040fe20000410000 */
[----:B------:R-:W2:Y:S01]  /*18370*/  MUFU.EX2 R133, R15 ;  /* 0x0000000f00857308 */ /* 0x000ea20000000800 */
[C---:B------:R-:W-:Y:S02]  /*18380*/  FMUL.FTZ R93, R2.reuse, R93 ;  /* 0x0000005d025d7220 */ /* 0x040fe40000410000 */
[C---:B------:R-:W-:Y:S02]  /*18390*/  FMUL.FTZ R96, R2.reuse, R96 ;  /* 0x0000006002607220 */ /* 0x040fe40000410000 */
[C---:B------:R-:W-:Y:S02]  /*183a0*/  FMUL.FTZ R97, R2.reuse, R97 ;  /* 0x0000006102617220 */ /* 0x040fe40000410000 */
[C---:B------:R-:W-:Y:S02]  /*183b0*/  FMUL.FTZ R100, R2.reuse, R100 ;  /* 0x0000006402647220 */ /* 0x040fe40000410000 */
[----:B------:R-:W-:Y:S01]  /*183c0*/  FMUL.FTZ R101, R2, R101 ;  /* 0x0000006502657220 */ /* 0x000fe20000410000 */
[----:B------:R-:W-:Y:S01]  /*183d0*/  IADD3 R2, R186, R176, RZ ;  /* 0x000000b0ba027210 */ /* 0x000fe20007ffe0ff */
[----:B------:R-:W-:Y:S01]  /*183e0*/  FADD.FTZ R3, R153, R3 ;  /* 0x0000000399037221 */ /* 0x000fe20000010000 */
[----:B-1----:R-:W-:Y:S01]  /*183f0*/  F2FP.BF16.PACK_AB R153, R7, R18 ;  /* 0x000000120799723e */ /* 0x002fe200000010ff */
[----:B------:R-:W-:Y:S01]  /*18400*/  FFMA.FTZ R6, R0, R219, R18 ;  /* 0x000000db00067223 */ /* 0x000fe20000010012 */
[----:B------:R-:W-:Y:S01]  /*18410*/  MUFU.EX2 R129, R161 ;  /* 0x000000a100817308 */ /* 0x000fe20000000800 */
[----:B------:R-:W1:Y:S01]  /*18420*/  LDSM.16.MT88.4 R156, [R2] ;  /* 0x00000000029c783b */ /* 0x000e620000004200 */
[----:B------:R-:W-:Y:S01]  /*18430*/  FADD.FTZ R120, R107, R3 ;  /* 0x000000036b787221 */ /* 0x000fe20000010000 */
[----:B------:R-:W-:Y:S01]  /*18440*/  IADD3 R3, R184, R2, RZ ;  /* 0x00000002b8037210 */ /* 0x000fe20007ffe0ff */
[----:B------:R-:W-:Y:S02]  /*18450*/  FADD.FTZ R128, R7, R6 ;  /* 0x0000000607807221 */ /* 0x000fe40000010000 */
[C---:B------:R-:W-:Y:S02]  /*18460*/  FMUL.FTZ R6, R0.reuse, R114 ;  /* 0x0000007200067220 */ /* 0x040fe40000410000 */
[C---:B------:R-:W-:Y:S02]  /*18470*/  FMUL.FTZ R7, R0.reuse, R115 ;  /* 0x0000007300077220 */ /* 0x040fe40000410000 */
[----:B------:R-:W3:Y:S01]  /*18480*/  LDSM.16.MT88.4 R112, [R3] ;  /* 0x000000000370783b */ /* 0x000ee20000004200 */
[----:B--2---:R-:W-:Y:S01]  /*18490*/  F2FP.BF16.PACK_AB R155, R133, R132 ;  /* 0x00000084859b723e */ /* 0x004fe200000010ff */
[C---:B------:R-:W-:Y:S01]  /*184a0*/  FMUL.FTZ R18, R0.reuse, R122 ;  /* 0x0000007a00127220 */ /* 0x040fe20000410000 */
[----:B------:R-:W-:Y:S01]  /*184b0*/  MUFU.EX2 R161, R169 ;  /* 0x000000a900a17308 */ /* 0x000fe20000000800 */
[C---:B------:R-:W-:Y:S02]  /*184c0*/  FMUL.FTZ R19, R0.reuse, R123 ;  /* 0x0000007b00137220 */ /* 0x040fe40000410000 */
[C---:B------:R-:W-:Y:S02]  /*184d0*/  FMUL.FTZ R30, R0.reuse, R134 ;  /* 0x00000086001e7220 */ /* 0x040fe40000410000 */
[C---:B------:R-:W-:Y:S02]  /*184e0*/  FMUL.FTZ R31, R0.reuse, R135 ;  /* 0x00000087001f7220 */ /* 0x040fe40000410000 */
        /* <DEDUP_REMOVED lines=13> */
[C---:B-1----:R-:W-:Y:S05]  /*185c0*/  HMMA.16816.F32.BF16 R4, R152.reuse, R156, R4 ;  /* 0x0000009c9804723c */ /* 0x042fea0000041804 */
[C---:B------:R-:W-:Y:S02]  /*185d0*/  FMUL.FTZ R42, R0.reuse, R42 ;  /* 0x0000002a002a7220 */ /* 0x040fe40000410000 */
[C---:B------:R-:W-:Y:S01]  /*185e0*/  FMUL.FTZ R43, R0.reuse, R43 ;  /* 0x0000002b002b7220 */ /* 0x040fe20000410000 */
[C---:B------:R-:W-:Y:S01]  /*185f0*/  HMMA.16816.F32.BF16 R12, R152.reuse, R158, R12 ;  /* 0x0000009e980c723c */ /* 0x040fe2000004180c */
[----:B------:R-:W-:Y:S03]  /*18600*/  MUFU.EX2 R126, R194 ;  /* 0x000000c2007e7308 */ /* 0x000fe60000000800 */
[C---:B------:R-:W-:Y:S02]  /*18610*/  FMUL.FTZ R46, R0.reuse, R46 ;  /* 0x0000002e002e7220 */ /* 0x040fe40000410000 */
[C---:B------:R-:W-:Y:S02]  /*18620*/  FMUL.FTZ R47, R0.reuse, R47 ;  /* 0x0000002f002f7220 */ /* 0x040fe40000410000 */
[C---:B---3--:R-:W-:Y:S03]  /*18630*/  HMMA.16816.F32.BF16 R16, R152.reuse, R112, R16 ;  /* 0x000000709810723c */ /* 0x048fe60000041810 */
[----:B------:R-:W-:Y:S01]  /*18640*/  MUFU.EX2 R131, R160 ;  /* 0x000000a000837308 */ /* 0x000fe20000000800 */
[C---:B------:R-:W-:Y:S02]  /*18650*/  FMUL.FTZ R50, R0.reuse, R50 ;  /* 0x0000003200327220 */ /* 0x040fe40000410000 */
[C---:B------:R-:W-:Y:S02]  /*18660*/  FMUL.FTZ R51, R0.reuse, R51 ;  /* 0x0000003300337220 */ /* 0x040fe40000410000 */
[C---:B------:R-:W-:Y:S01]  /*18670*/  HMMA.16816.F32.BF16 R20, R152.reuse, R114, R20 ;  /* 0x000000729814723c */ /* 0x040fe20000041814 */
[----:B------:R-:W1:Y:S03]  /*18680*/  LDSM.16.MT88.4 R112, [R106] ;  /* 0x000000006a70783b */ /* 0x000e660000004200 */
[C---:B------:R-:W-:Y:S01]  /*18690*/  FMUL.FTZ R54, R0.reuse, R54 ;  /* 0x0000003600367220 */ /* 0x040fe20000410000 */
[----:B------:R-:W-:Y:S01]  /*186a0*/  MUFU.EX2 R130, R162 ;  /* 0x000000a200827308 */ /* 0x000fe20000000800 */
[C---:B------:R-:W-:Y:S02]  /*186b0*/  FMUL.FTZ R55, R0.reuse, R55 ;  /* 0x0000003700377220 */ /* 0x040fe40000410000 */
[C---:B------:R-:W-:Y:S04]  /*186c0*/  FMUL.FTZ R58, R0.reuse, R58 ;  /* 0x0000003a003a7220 */ /* 0x040fe80000410000 */
        /* <DEDUP_REMOVED lines=18> */
[C---:B------:R-:W-:Y:S01]  /*187f0*/  FMUL.FTZ R87, R0.reuse, R87 ;  /* 0x0000005700577220 */ /* 0x040fe20000410000 */
[C---:B-1----:R-:W-:Y:S03]  /*18800*/  HMMA.16816.F32.BF16 R24, R152.reuse, R112, R24 ;  /* 0x000000709818723c */ /* 0x042fe60000041818 */
        /* <DEDUP_REMOVED lines=10> */
[----:B------:R-:W-:Y:S01]  /*188b0*/  FMUL.FTZ R103, R0, R103 ;  /* 0x0000006700677220 */ /* 0x000fe20000410000 */
[----:B------:R-:W-:Y:S01]  /*188c0*/  IADD3 R0, R184, R106, RZ ;  /* 0x0000006ab8007210 */ /* 0x000fe20007ffe0ff */
[----:B------:R-:W-:Y:S01]  /*188d0*/  FADD.FTZ R107, R117, R120 ;  /* 0x00000078756b7221 */ /* 0x000fe20000010000 */
[----:B------:R-:W-:Y:S03]  /*188e0*/  MUFU.EX2 R158, R175 ;  /* 0x000000af009e7308 */ /* 0x000fe60000000800 */
[----:B------:R-:W1:Y:S01]  /*188f0*/  LDSM.16.MT88.4 R112, [R0] ;  /* 0x000000000070783b */ /* 0x000e620000004200 */
[C---:B------:R-:W-:Y:S01]  /*18900*/  FADD.FTZ R107, R118.reuse, R107 ;  /* 0x0000006b766b7221 */ /* 0x040fe20000010000 */
[----:B------:R-:W-:Y:S02]  /*18910*/  F2FP.BF16.PACK_AB R118, R118, R117 ;  /* 0x000000757676723e */ /* 0x000fe400000010ff */
[----:B------:R-:W-:Y:S01]  /*18920*/  F2FP.BF16.PACK_AB R117, R131, R129 ;  /* 0x000000818375723e */ /* 0x000fe200000010ff */
[----:B------:R-:W-:Y:S02]  /*18930*/  FADD.FTZ R107, R121, R107 ;  /* 0x0000006b796b7221 */ /* 0x000fe40000010000 */
[----:B------:R-:W2:Y:S01]  /*18940*/  MUFU.EX2 R120, R172 ;  /* 0x000000ac00787308 */ /* 0x000ea20000000800 */
[----:B------:R-:W-:Y:S09]  /*18950*/  LDSM.16.MT88.4 R140, [R0+0x1800] ;  /* 0x00180000008c783b */ /* 0x000ff20000004200 */
        /* <DEDUP_REMOVED lines=204> */
.L_x_6182:
        /* <DEDUP_REMOVED lines=22> */
.L_x_6183:
        /* <DEDUP_REMOVED lines=21> */
.L_x_6086:
[----:B------:R-:W-:Y:S05]  /*198d0*/  BSYNC B0 ;  /* 0x0000000000007941 */ /* 0x000fea0003800000 */
.L_x_6085:
        /* <DEDUP_REMOVED lines=10> */
.L_x_6079:
[----:B------:R-:W-:Y:S05]  /*19980*/  BRA.DIV ~URZ, `(.L_x_6090) ;  /* 0x000075f27f007947 */ /* 0x000fea000b800000 */
[----:B------:R1:W2:Y:S02]  /*19990*/  SHFL.BFLY PT, R0, R220, 0x2, 0x1f ;  /* 0x0c401f00dc007f89 */ /* 0x0002a400000e0000 */
.L_x_6184:
[----:B--2---:R-:W-:Y:S01]  /*199a0*/  FADD.FTZ R0, R0, R220 ;  /* 0x000000dc00007221 */ /* 0x004fe20000010000 */
[----:B------:R-:W-:Y:S05]  /*199b0*/  BRA.DIV ~URZ, `(.L_x_6091) ;  /* 0x000076227f007947 */ /* 0x000fea000b800000 */
[----:B------:R-:W2:Y:S04]  /*199c0*/  SHFL.BFLY PT, R2, R219, 0x2, 0x1f ;  /* 0x0c401f00db027f89 */ /* 0x000ea800000e0000 */
[----:B------:R-:W3:Y:S01]  /*199d0*/  SHFL.BFLY PT, R5, R0, 0x1, 0x1f ;  /* 0x0c201f0000057f89 */ /* 0x000ee200000e0000 */
[----:B--2---:R-:W-:-:S02]  /*199e0*/  FADD.FTZ R4, R2, R219 ;  /* 0x000000db02047221 */ /* 0x004fc40000010000 */
[----:B---3--:R-:W-:-:S03]  /*199f0*/  FADD.FTZ R0, R0, R5 ;  /* 0x0000000500007221 */ /* 0x008fc60000010000 */
[----:B------:R2:W3:Y:S04]  /*19a00*/  SHFL.BFLY PT, R3, R4, 0x1, 0x1f ;  /* 0x0c201f0004037f89 */ /* 0x0004e800000e0000 */
.L_x_6185:
        /* <DEDUP_REMOVED lines=117> */
.L_x_5994:
        /* <DEDUP_REMOVED lines=19> */
.L_x_6093:
[----:B--2---:R-:W-:Y:S05]  /*1a290*/  BSYNC B0 ;  /* 0x0000000000007941 */ /* 0x004fea0003800000 */
.L_x_6092:
[----:B------:R-:W-:Y:S01]  /*1a2a0*/  PRMT R0, R0, 0x9910, RZ ;  /* 0x0000991000007816 */ /* 0x000fe200000000ff */
[----:B------:R-:W-:Y:S01]  /*1a2b0*/  BSSY B1, `(.L_x_6094) ;  /* 0x00003a9000017945 */ /* 0x000fe20003800000 */
[----:B-----5:R-:W-:Y:S02]  /*1a2c0*/  IMAD.MOV.U32 R35, RZ, RZ, R7 ;  /* 0x000000ffff237224 */ /* 0x020fe400078e0007 */
[----:B------:R-:W-:-:S13]  /*1a2d0*/  ISETP.NE.AND P0, PT, R0, RZ, PT ;  /* 0x000000ff0000720c */ /* 0x000fda0003f05270 */
[----:B------:R-:W-:Y:S05]  /*1a2e0*/  @!P0 BRA `(.L_x_6095) ;  /* 0x00002e0000008947 */ /* 0x000fea0003800000 */
[----:B------:R-:W2:Y:S01]  /*1a2f0*/  LDL R4, [R1+0x10] ;  /* 0x0000100001047983 */ /* 0x000ea20000100800 */
[----:B------:R-:W-:-:S03]  /*1a300*/  SHF.R.S32.HI R2, RZ, 0x1f, R6 ;  /* 0x0000001fff027819 */ /* 0x000fc60000011406 */
[----:B------:R-:W3:Y:S01]  /*1a310*/  LDL.LU R15, [R1+0x14] ;  /* 0x00001400010f7983 */ /* 0x000ee20000300800 */
[----:B------:R-:W-:-:S03]  /*1a320*/  LEA.HI R2, R2, R6, RZ, 0x5 ;  /* 0x0000000602027211 */ /* 0x000fc600078f28ff */
[----:B------:R-:W4:Y:S01]  /*1a330*/  LDL.LU R14, [R1+0x18] ;  /* 0x00001800010e7983 */ /* 0x000f220000300800 */
[----:B------:R-:W-:Y:S01]  /*1a340*/  SHF.R.S32.HI R2, RZ, 0x5, R2 ;  /* 0x00000005ff027819 */ /* 0x000fe20000011402 */
[----:B------:R-:W-:Y:S01]  /*1a350*/  WARPSYNC 0xffffffff ;  /* 0xffffffff00007948 */ /* 0x000fe20003800000 */
[----:B------:R-:W-:Y:S01]  /*1a360*/  LOP3.LUT R0, R150, R232, RZ, 0xfc, !PT ;  /* 0x000000e896007212 */ /* 0x000fe200078efcff */
[----:B------:R-:W-:Y:S01]  /*1a370*/  IMAD.MOV.U32 R7, RZ, RZ, 0x20 ;  /* 0x00000020ff077424 */ /* 0x000fe200078e00ff */
[----:B------:R-:W-:Y:S01]  /*1a380*/  F2FP.BF16.PACK_AB R6, R27, R26 ;  /* 0x0000001a1b06723e */ /* 0x000fe200000010ff */
[----:B------:R-:W-:Y:S01]  /*1a390*/  IMAD.SHL.U32 R2, R2, 0x400, RZ ;  /* 0x0000040002027824 */ /* 0x000fe200078e00ff */
[----:B------:R-:W-:Y:S01]  /*1a3a0*/  F2FP.BF16.PACK_AB R5, R89, R88 ;  /* 0x000000585905723e */ /* 0x000fe200000010ff */
[----:B------:R-:W-:Y:S01]  /*1a3b0*/  IMAD.MOV.U32 R9, RZ, RZ, 0x40 ;  /* 0x00000040ff097424 */ /* 0x000fe200078e00ff */
[----:B------:R-:W-:Y:S01]  /*1a3c0*/  F2FP.BF16.PACK_AB R8, R115, R114 ;  /* 0x000000727308723e */ /* 0x000fe200000010ff */
[----:B------:R-:W-:Y:S01]  /*1a3d0*/  IMAD R3, R252, 0x2, R2 ;  /* 0x00000002fc037824 */ /* 0x000fe200078e0202 */
[----:B------:R-:W3:Y:S03]  /*1a3e0*/  LDL.LU R13, [R1+0x2c] ;  /* 0x00002c00010d7983 */ /* 0x000ee60000300800 */
[----:B------:R-:W-:-:S04]  /*1a3f0*/  IMAD.IADD R0, R3, 0x1, R0 ;  /* 0x0000000103007824 */ /* 0x000fc800078e0200 */
[----:B------:R-:W-:-:S05]  /*1a400*/  IMAD.SHL.U32 R0, R0, 0x2, RZ ;  /* 0x0000000200007824 */ /* 0x000fca00078e00ff */
[----:B------:R-:W-:Y:S01]  /*1a410*/  IADD3 R3, R0, 0x80, RZ ;  /* 0x0000008000037810 */ /* 0x000fe20007ffe0ff */
        /* <DEDUP_REMOVED lines=127> */
.L_x_6096:
        /* <DEDUP_REMOVED lines=78> */
[----:B------:R-:W-:Y:S01]  /*1b0f0*/  IMAD.WIDE.U32 R6, R2, c[0x0][0x3a0], RZ ;  /* 0x0000e80002067a25 */ /* 0x000fe200078e00ff */
        /* <DEDUP_REMOVED lines=42> */
.L_x_6186:
[----:B------:R-:W-:Y:S05]  /*1b3a0*/  BRA.DIV ~URZ, `(.L_x_6099) ;  /* 0x00005da27f007947 */ /* 0x000fea000b800000 */
[----:B------:R4:W2:Y:S02]  /*1b3b0*/  SHFL.IDX PT, R0, R14, RZ, 0x181f ;  /* 0x00181fff0e007589 */ /* 0x0008a400000e0000 */
.L_x_6187:
        /* <DEDUP_REMOVED lines=15> */
.L_x_6101:
[----:B------:R-:W-:Y:S05]  /*1b4b0*/  BSYNC B0 ;  /* 0x0000000000007941 */ /* 0x000fea0003800000 */
.L_x_6100:
[----:B------:R-:W-:Y:S05]  /*1b4c0*/  BRA.DIV ~URZ, `(.L_x_6102) ;  /* 0x00005cf27f007947 */ /* 0x000fea000b800000 */
[----:B---3--:R3:W4:Y:S04]  /*1b4d0*/  SHFL.IDX PT, R5, R13, 0x1, 0x181f ;  /* 0x00381f000d057f89 */ /* 0x00872800000e0000 */
[----:B--2---:R3:W2:Y:S02]  /*1b4e0*/  SHFL.IDX PT, R0, R14, 0x1, 0x181f ;  /* 0x00381f000e007f89 */ /* 0x0046a400000e0000 */
.L_x_6188:
        /* <DEDUP_REMOVED lines=16> */
.L_x_6104:
[----:B------:R-:W-:Y:S05]  /*1b5f0*/  BSYNC B0 ;  /* 0x0000000000007941 */ /* 0x000fea0003800000 */
.L_x_6103:
[----:B------:R-:W-:Y:S05]  /*1b600*/  BRA.DIV ~URZ, `(.L_x_6105) ;  /* 0x00005c827f007947 */ /* 0x000fea000b800000 */
[----:B----4-:R4:W3:Y:S02]  /*1b610*/  SHFL.IDX PT, R5, R13, 0x2, 0x181f ;  /* 0x00581f000d057f89 */ /* 0x0108e400000e0000 */
.L_x_6189:
[----:B------:R-:W-:Y:S05]  /*1b620*/  BRA.DIV ~URZ, `(.L_x_6106) ;  /* 0x00005cd27f007947 */ /* 0x000fea000b800000 */
[----:B--2---:R2:W4:Y:S02]  /*1b630*/  SHFL.IDX PT, R0, R14, 0x2, 0x181f ;  /* 0x00581f000e007f89 */ /* 0x00452400000e0000 */
.L_x_6190:
        /* <DEDUP_REMOVED lines=16> */
.L_x_6108:
[----:B------:R-:W-:Y:S05]  /*1b740*/  BSYNC B0 ;  /* 0x0000000000007941 */ /* 0x000fea0003800000 */
.L_x_6107:
[----:B------:R-:W-:Y:S05]  /*1b750*/  BRA.DIV ~URZ, `(.L_x_6109) ;  /* 0x00005c127f007947 */ /* 0x000fea000b800000 */
[----:B---3--:R3:W2:Y:S04]  /*1b760*/  SHFL.IDX PT, R6, R13, 0x3, 0x181f ;  /* 0x00781f000d067f89 */ /* 0x0086a800000e0000 */
[----:B----4-:R3:W4:Y:S02]  /*1b770*/  SHFL.IDX PT, R0, R14, 0x3, 0x181f ;  /* 0x00781f000e007f89 */ /* 0x01072400000e0000 */
.L_x_6191:
        /* <DEDUP_REMOVED lines=17> */
.L_x_6097:
        /* <DEDUP_REMOVED lines=34> */
.L_x_6192:
[----:B------:R-:W-:Y:S05]  /*1bab0*/  BRA.DIV ~URZ, `(.L_x_6112) ;  /* 0x000059f27f007947 */ /* 0x000fea000b800000 */
[----:B------:R4:W1:Y:S02]  /*1bac0*/  SHFL.IDX PT, R0, R14, RZ, 0x1c1f ;  /* 0x001c1fff0e007589 */ /* 0x00086400000e0000 */
.L_x_6193:
        /* <DEDUP_REMOVED lines=168> */
.L_x_6114:
[----:B------:R-:W-:Y:S05]  /*1c550*/  BSYNC B0 ;  /* 0x0000000000007941 */ /* 0x000fea0003800000 */
.L_x_6113:
[----:B------:R-:W-:Y:S05]  /*1c560*/  BRA.DIV ~URZ, `(.L_x_6115) ;  /* 0x00004fb27f007947 */ /* 0x000fea000b800000 */
[----:B---3--:R3:W2:Y:S04]  /*1c570*/  SHFL.IDX PT, R4, R5, 0x1, 0x1c1f ;  /* 0x003c1f0005047f89 */ /* 0x0086a800000e0000 */
[----:B-1----:R3:W1:Y:S02]  /*1c580*/  SHFL.IDX PT, R0, R14, 0x1, 0x1c1f ;  /* 0x003c1f000e007f89 */ /* 0x00266400000e0000 */
.L_x_6194:
        /* <DEDUP_REMOVED lines=182> */
.L_x_6095:
        /* <DEDUP_REMOVED lines=22> */
.L_x_6116:
        /* <DEDUP_REMOVED lines=60> */
.L_x_6118:
[----:B------:R-:W-:Y:S05]  /*1d610*/  BSYNC B0 ;  /* 0x0000000000007941 */ /* 0x000fea0003800000 */
.L_x_6117:
        /* <DEDUP_REMOVED lines=36> */
.L_x_6195:
[----:B------:R-:W-:Y:S05]  /*1d860*/  BRA.DIV ~URZ, `(.L_x_6120) ;  /* 0x00003df27f007947 */ /* 0x000fea000b800000 */
[----:B------:R3:W4:Y:S02]  /*1d870*/  SHFL.IDX PT, R0, R14, RZ, 0x181f ;  /* 0x00181fff0e007589 */ /* 0x00072400000e0000 */
.L_x_6196:
        /* <DEDUP_REMOVED lines=16> */
.L_x_6122:
[----:B------:R-:W-:Y:S05]  /*1d980*/  BSYNC B0 ;  /* 0x0000000000007941 */ /* 0x000fea0003800000 */
.L_x_6121:
[----:B------:R-:W-:Y:S05]  /*1d990*/  BRA.DIV ~URZ, `(.L_x_6123) ;  /* 0x00003d327f007947 */ /* 0x000fea000b800000 */
[----:B--2---:R2:W1:Y:S04]  /*1d9a0*/  SHFL.IDX PT, R4, R5, 0x1, 0x181f ;  /* 0x00381f0005047f89 */ /* 0x00446800000e0000 */
[----:B----4-:R2:W4:Y:S02]  /*1d9b0*/  SHFL.IDX PT, R0, R14, 0x1, 0x181f ;  /* 0x00381f000e007f89 */ /* 0x01052400000e0000 */
.L_x_6197:
        /* <DEDUP_REMOVED lines=16> */
.L_x_6125:
[----:B------:R-:W-:Y:S05]  /*1dac0*/  BSYNC B0 ;  /* 0x0000000000007941 */ /* 0x000fea0003800000 */
.L_x_6124:
[----:B------:R-:W-:Y:S05]  /*1dad0*/  BRA.DIV ~URZ, `(.L_x_6126) ;  /* 0x00003cc27f007947 */ /* 0x000fea000b800000 */
[----:B-1----:R1:W2:Y:S02]  /*1dae0*/  SHFL.IDX PT, R4, R5, 0x2, 0x181f ;  /* 0x00581f0005047f89 */ /* 0x0022a400000e0000 */
.L_x_6198:
[----:B------:R-:W-:Y:S05]  /*1daf0*/  BRA.DIV ~URZ, `(.L_x_6127) ;  /* 0x00003d127f007947 */ /* 0x000fea000b800000 */
[----:B----4-:R4:W1:Y:S02]  /*1db00*/  SHFL.IDX PT, R0, R14, 0x2, 0x181f ;  /* 0x00581f000e007f89 */ /* 0x01086400000e0000 */
.L_x_6199:
        /* <DEDUP_REMOVED lines=16> */
.L_x_6129:
[----:B------:R-:W-:Y:S05]  /*1dc10*/  BSYNC B0 ;  /* 0x0000000000007941 */ /* 0x000fea0003800000 */
.L_x_6128:
[----:B------:R-:W-:Y:S05]  /*1dc20*/  BRA.DIV ~URZ, `(.L_x_6130) ;  /* 0x00003c527f007947 */ /* 0x000fea000b800000 */
[----:B--2---:R2:W3:Y:S04]  /*1dc30*/  SHFL.IDX PT, R4, R5, 0x3, 0x181f ;  /* 0x00781f0005047f89 */ /* 0x0044e800000e0000 */
[----:B-1----:R2:W1:Y:S02]  /*1dc40*/  SHFL.IDX PT, R0, R14, 0x3, 0x181f ;  /* 0x00781f000e007f89 */ /* 0x00246400000e0000 */
.L_x_6200:
        /* <DEDUP_REMOVED lines=15> */
.L_x_6110:
[----:B------:R-:W-:Y:S05]  /*1dd40*/  BSYNC B1 ;  /* 0x0000000000017941 */ /* 0x000fea0003800000 */
.L_x_6094:
        /* <DEDUP_REMOVED lines=15> */
.L_x_6201:
[----:B------:R-:W-:Y:S05]  /*1de40*/  BRA.DIV ~URZ, `(.L_x_6133) ;  /* 0x00003b727f007947 */ /* 0x000fea000b800000 */
[----:B-1----:R1:W4:Y:S02]  /*1de50*/  SHFL.IDX PT, R6, R35, 0x1, 0x1f ;  /* 0x00201f0023067f89 */ /* 0x00232400000e0000 */
.L_x_6202:
        /* <DEDUP_REMOVED lines=19> */
.L_x_6203:
        /* <DEDUP_REMOVED lines=16> */
.L_x_6204:
[----:B--2---:R-:W-:Y:S01]  /*1e090*/  IMAD R0, R0, c[0x0][0x538], RZ ;  /* 0x00014e0000007a24 */ /* 0x004fe200078e02ff */
[----:B------:R-:W-:Y:S04]  /*1e0a0*/  BSSY B1, `(.L_x_6136) ;  /* 0x00000cf000017945 */ /* 0x000fe80003800000 */
[----:B----4-:R-:W-:-:S04]  /*1e0b0*/  IADD3 R6, R0, R6, RZ ;  /* 0x0000000600067210 */ /* 0x010fc80007ffe0ff */
[----:B---3--:R-:W-:-:S13]  /*1e0c0*/  ISETP.GT.AND P0, PT, R6, R9, PT ;  /* 0x000000090600720c */ /* 0x008fda0003f04270 */
[----:B------:R-:W-:Y:S05]  /*1e0d0*/  @P0 BRA `(.L_x_6137) ;  /* 0x0000026000000947 */ /* 0x000fea0003800000 */
.L_x_6141:
        /* <DEDUP_REMOVED lines=18> */
.L_x_6205:
        /* <DEDUP_REMOVED lines=16> */
.L_x_6206:
[----:B--2---:R-:W-:-:S05]  /*1e300*/  IMAD R0, R0, c[0x0][0x538], RZ ;  /* 0x00014e0000007a24 */ /* 0x004fca00078e02ff */
[----:B------:R-:W-:-:S04]  /*1e310*/  IADD3 R6, R0, R6, RZ ;  /* 0x0000000600067210 */ /* 0x000fc80007ffe0ff */
[----:B------:R-:W-:-:S13]  /*1e320*/  ISETP.GT.AND P0, PT, R6, R9, PT ;  /* 0x000000090600720c */ /* 0x000fda0003f04270 */
[----:B-1----:R-:W-:Y:S05]  /*1e330*/  @!P0 BRA `(.L_x_6141) ;  /* 0xfffffda000008947 */ /* 0x002fea000383ffff */
.L_x_6137:
[----:B------:R-:W-:-:S05]  /*1e340*/  IADD3 R13, -R0, R6, RZ ;  /* 0x00000006000d7210 */ /* 0x000fca0007ffe1ff */
[----:B------:R-:W-:-:S05]  /*1e350*/  IMAD R0, R4, c[0x0][0x538], R13 ;  /* 0x00014e0004007a24 */ /* 0x000fca00078e020d */
[----:B------:R-:W-:Y:S01]  /*1e360*/  ISETP.GT.AND P0, PT, R0, R9, PT ;  /* 0x000000090000720c */ /* 0x000fe20003f04270 */
[----:B------:R-:W-:-:S12]  /*1e370*/  BRA.DIV ~URZ, `(.L_x_6142) ;  /* 0x00003aa27f007947 */ /* 0x000fd8000b800000 */
[----:B------:R-:W-:-:S03]  /*1e380*/  VOTE.ANY R6, PT, !P0 ;  /* 0x0000000000067806 */ /* 0x000fc600040e0100 */
.L_x_6207:
[----:B------:R-:W2:Y:S01]  /*1e390*/  LDL.LU R2, [R1+0xc] ;  /* 0x00000c0001027983 */ /* 0x000ea20000300800 */
[----:B------:R-:W2:Y:S02]  /*1e3a0*/  POPC R0, R6 ;  /* 0x0000000600007309 */ /* 0x000ea40000000000 */
[----:B--2---:R-:W-:-:S05]  /*1e3b0*/  IADD3 R2, R0, R2, RZ ;  /* 0x0000000200027210 */ /* 0x004fca0007ffe0ff */
[----:B------:R2:W-:Y:S01]  /*1e3c0*/  STL [R1+0xc], R2 ;  /* 0x00000c0201007387 */ /* 0x0005e20000100800 */
[----:B------:R-:W-:Y:S05]  /*1e3d0*/  BRA.DIV ~URZ, `(.L_x_6143) ;  /* 0x00003a927f007947 */ /* 0x000fea000b800000 */
[----:B------:R3:W4:Y:S04]  /*1e3e0*/  SHFL.IDX PT, R12, R7, R0, 0x1f ;  /* 0x00001f00070c7589 */ /* 0x00072800000e0000 */
[----:B------:R3:W1:Y:S02]  /*1e3f0*/  SHFL.IDX PT, R5, R8, R0, 0x1f ;  /* 0x00001f0008057589 */ /* 0x00066400000e0000 */
.L_x_6208:
[----:B------:R-:W-:Y:S01]  /*1e400*/  ISETP.NE.AND P0, PT, R6, RZ, PT ;  /* 0x000000ff0600720c */ /* 0x000fe20003f05270 */
[----:B------:R-:W-:-:S12]  /*1e410*/  BSSY B0, `(.L_x_6144) ;  /* 0x0000005000007945 */ /* 0x000fd80003800000 */
[----:B------:R-:W-:Y:S05]  /*1e420*/  @!P0 BRA `(.L_x_6145) ;  /* 0x0000003000008947 */ /* 0x000fea0003800000 */
[----:B---3--:R-:W-:Y:S01]  /*1e430*/  IADD3 R0, R0, -0x1, RZ ;  /* 0xffffffff00007810 */ /* 0x008fe20007ffe0ff */
[----:B------:R-:W-:Y:S05]  /*1e440*/  BRA.DIV ~URZ, `(.L_x_6146) ;  /* 0x00003af27f007947 */ /* 0x000fea000b800000 */
[----:B------:R3:W2:Y:S02]  /*1e450*/  SHFL.IDX PT, R14, R4, R0, 0x1f ;  /* 0x00001f00040e7589 */ /* 0x0006a400000e0000 */
.L_x_6145:
[----:B------:R-:W-:Y:S05]  /*1e460*/  BSYNC B0 ;  /* 0x0000000000007941 */ /* 0x000fea0003800000 */
.L_x_6144:
        /* <DEDUP_REMOVED lines=68> */
.L_x_6148:
        /* <DEDUP_REMOVED lines=68> */
.L_x_6149:
[----:B------:R-:W-:Y:S05]  /*1ecf0*/  BSYNC B0 ;  /* 0x0000000000007941 */ /* 0x000fea0003800000 */
.L_x_6147:
[----:B------:R-:W-:-:S04]  /*1ed00*/  LOP3.LUT R2, RZ, R2, RZ, 0x33, !PT ;  /* 0x00000002ff027212 */ /* 0x000fc800078e33ff */
[----:B-1----:R-:W-:-:S05]  /*1ed10*/  IADD3 R0, R2, R12, RZ ;  /* 0x0000000c02007210 */ /* 0x002fca0007ffe0ff */
[----:B------:R1:W-:Y:S01]  /*1ed20*/  STL [R1+0x4], R0 ;  /* 0x0000040001007387 */ /* 0x0003e20000100800 */
[----:B------:R-:W-:Y:S05]  /*1ed30*/  BRA `(.L_x_6150) ;  /* 0x0000005000007947 */ /* 0x000fea0003800000 */
.L_x_6138:
[----:B------:R-:W-:Y:S01]  /*1ed40*/  MOV R0, c[0x0][0x53c] ;  /* 0x00014f0000007a02 */ /* 0x000fe20000000f00 */
[----:B------:R2:W-:Y:S04]  /*1ed50*/  STL [R1], R9 ;  /* 0x0000000901007387 */ /* 0x0005e80000100800 */
[----:B------:R2:W-:Y:S04]  /*1ed60*/  STL [R1+0x4], RZ ;  /* 0x000004ff01007387 */ /* 0x0005e80000100800 */
[----:B------:R2:W-:Y:S04]  /*1ed70*/  STL [R1+0x8], RZ ;  /* 0x000008ff01007387 */ /* 0x0005e80000100800 */
[----:B------:R2:W-:Y:S02]  /*1ed80*/  STL [R1+0xc], R0 ;  /* 0x00000c0001007387 */ /* 0x0005e40000100800 */
.L_x_6150:
[----:B------:R-:W-:Y:S05]  /*1ed90*/  BSYNC B1 ;  /* 0x0000000000017941 */ /* 0x000fea0003800000 */
.L_x_6136:
        /* <DEDUP_REMOVED lines=9> */
.L_x_6131:
[----:B--2---:R-:W2:Y:S02]  /*1ee30*/  LDL R0, [R1+0xc] ;  /* 0x00000c0001007983 */ /* 0x004ea40000100800 */
[----:B--2---:R-:W-:-:S13]  /*1ee40*/  ISETP.GE.AND P0, PT, R0, c[0x0][0x53c], PT ;  /* 0x00014f0000007a0c */ /* 0x004fda0003f06270 */
[----:B-1----:R-:W-:Y:S01]  /*1ee50*/  @P0 CALL.REL.NOINC `(.L_x_6151) ;  /* 0x0000001000000944 */ /* 0x002fe20003c00000 */
[----:B------:R-:W-:Y:S05]  /*1ee60*/  BRA `(.L_x_6152) ;  /* 0xfffe307000007947 */ /* 0x000fea000383ffff */
.L_x_6151:
[----:B------:R-:W-:Y:S05]  /*1ee70*/  EXIT ;  /* 0x000000000000794d */ /* 0x000fea0003800000 */
.L_x_5949:
[----:B------:R-:W-:Y:S01]  /*1ee80*/  IMAD.MOV.U32 R0, RZ, RZ, R5 ;  /* 0x000000ffff007224 */ /* 0x000fe200078e0005 */
[----:B------:R-:W-:Y:S02]  /*1ee90*/  MOV R3, 0x1 ;  /* 0x0000000100037802 */ /* 0x000fe40000000f00 */
[----:B------:R-:W-:Y:S02]  /*1eea0*/  MOV R2, 0x1eec0 ;  /* 0x0001eec000027802 */ /* 0x000fe40000000f00 */
[----:B------:R-:W-:Y:S05]  /*1eeb0*/  CALL.REL.NOINC `($__internal_102_$__cuda_sm70_shflsync_up_p) ;  /* 0x000031a000007944 */ /* 0x000fea0003c00000 */
[----:B------:R-:W-:Y:S01]  /*1eec0*/  MOV R0, R4 ;  /* 0x0000000400007202 */ /* 0x000fe20000000f00 */
[----:B------:R-:W-:Y:S05]  /*1eed0*/  BRA `(.L_x_6153) ;  /* 0xfffe158000007947 */ /* 0x000fea000383ffff */
.L_x_5950:
[----:B------:R-:W-:Y:S01]  /*1eee0*/  IMAD.MOV.U32 R0, RZ, RZ, R5 ;  /* 0x000000ffff007224 */ /* 0x000fe200078e0005 */
[----:B------:R-:W-:Y:S02]  /*1eef0*/  MOV R3, 0x2 ;  /* 0x0000000200037802 */ /* 0x000fe40000000f00 */
[----:B------:R-:W-:Y:S02]  /*1ef00*/  MOV R2, 0x1ef20 ;  /* 0x0001ef2000027802 */ /* 0x000fe40000000f00 */
[----:B------:R-:W-:Y:S05]  /*1ef10*/  CALL.REL.NOINC `($__internal_102_$__cuda_sm70_shflsync_up_p) ;  /* 0x0000314000007944 */ /* 0x000fea0003c00000 */
[----:B------:R-:W-:Y:S01]  /*1ef20*/  SEL R4, R4, RZ, P4 ;  /* 0x000000ff04047207 */ /* 0x000fe20002000000 */
[----:B------:R-:W-:Y:S01]  /*1ef30*/  IMAD.MOV.U32 R3, RZ, RZ, 0x4 ;  /* 0x00000004ff037424 */ /* 0x000fe200078e00ff */
[----:B------:R-:W-:-:S03]  /*1ef40*/  MOV R2, 0x1ef70 ;  /* 0x0001ef7000027802 */ /* 0x000fc60000000f00 */
[----:B------:R-:W-:Y:S02]  /*1ef50*/  IMAD.IADD R0, R5, 0x1, R4 ;  /* 0x0000000105007824 */ /* 0x000fe400078e0204 */
        /* <DEDUP_REMOVED lines=13> */
[----:B------:R-:W-:Y:S02]  /*1f030*/  MOV R32, 0x1f ;  /* 0x0000001f00207802 */ /* 0x000fe40000000f00 */
[----:B------:R-:W-:Y:S01]  /*1f040*/  MOV R3, 0x1f080 ;  /* 0x0001f08000037802 */ /* 0x000fe20000000f00 */
[----:B------:R-:W-:-:S04]  /*1f050*/  IMAD.IADD R4, R0, 0x1, R4 ;  /* 0x0000000100047824 */ /* 0x000fc800078e0204 */
[----:B------:R-:W-:Y:S02]  /*1f060*/  IMAD.MOV.U32 R33, RZ, RZ, R4 ;  /* 0x000000ffff217224 */ /* 0x000fe400078e0004 */
[----:B------:R-:W-:Y:S05]  /*1f070*/  CALL.REL.NOINC `($__internal_101_$__cuda_sm70_shflsync_idx_p) ;  /* 0x00002f8000007944 */ /* 0x000fea0003c00000 */
[----:B------:R-:W-:Y:S01]  /*1f080*/  MOV R0, R34 ;  /* 0x0000002200007202 */ /* 0x000fe20000000f00 */
[----:B------:R-:W-:Y:S05]  /*1f090*/  BRA `(.L_x_6154) ;  /* 0xfffe14c000007947 */ /* 0x000fea000383ffff */
.L_x_5952:
[----:B------:R-:W-:Y:S02]  /*1f0a0*/  SEL R0, RZ, 0x1, P0 ;  /* 0x00000001ff007807 */ /* 0x000fe40000000000 */
[----:B------:R-:W-:Y:S02]  /*1f0b0*/  MOV R2, 0x1f0d0 ;  /* 0x0001f0d000027802 */ /* 0x000fe40000000f00 */
[----:B------:R-:W-:Y:S05]  /*1f0c0*/  CALL.REL.NOINC `($__internal_103_$__cuda_sm70_votesync_ballot) ;  /* 0x00002ff000007944 */ /* 0x000fea0003c00000 */
[----:B------:R-:W-:Y:S01]  /*1f0d0*/  MOV R6, R0 ;  /* 0x0000000000067202 */ /* 0x000fe20000000f00 */
[----:B------:R-:W-:Y:S05]  /*1f0e0*/  BRA `(.L_x_6155) ;  /* 0xfffe150000007947 */ /* 0x000fea000383ffff */
.L_x_5953:
[----:B------:R-:W-:Y:S01]  /*1f0f0*/  IMAD.MOV.U32 R33, RZ, RZ, R9 ;  /* 0x000000ffff217224 */ /* 0x000fe200078e0009 */
[----:B-1----:R-:W-:Y:S01]  /*1f100*/  MOV R2, R0 ;  /* 0x0000000000027202 */ /* 0x002fe20000000f00 */
[----:B------:R-:W-:Y:S01]  /*1f110*/  IMAD.MOV.U32 R32, RZ, RZ, 0x1f ;  /* 0x0000001fff207424 */ /* 0x000fe200078e00ff */
[----:B------:R-:W-:Y:S02]  /*1f120*/  MOV R3, 0x1f140 ;  /* 0x0001f14000037802 */ /* 0x000fe40000000f00 */
[----:B------:R-:W-:Y:S05]  /*1f130*/  CALL.REL.NOINC `($__internal_101_$__cuda_sm70_shflsync_idx_p) ;  /* 0x00002ec000007944 */ /* 0x000fea0003c00000 */
[----:B------:R-:W-:Y:S01]  /*1f140*/  IMAD.MOV.U32 R12, RZ, RZ, R34 ;  /* 0x000000ffff0c7224 */ /* 0x000fe200078e0022 */
[----:B------:R-:W-:Y:S01]  /*1f150*/  MOV R33, R8 ;  /* 0x0000000800217202 */ /* 0x000fe20000000f00 */
[----:B------:R-:W-:Y:S01]  /*1f160*/  IMAD.MOV.U32 R5, RZ, RZ, RZ ;  /* 0x000000ffff057224 */ /* 0x000fe200078e00ff */
[----:B------:R-:W-:Y:S01]  /*1f170*/  MOV R2, R0 ;  /* 0x0000000000027202 */ /* 0x000fe20000000f00 */
[----:B------:R-:W-:Y:S01]  /*1f180*/  IMAD.MOV.U32 R32, RZ, RZ, 0x1f ;  /* 0x0000001fff207424 */ /* 0x000fe200078e00ff */
[----:B------:R-:W-:-:S02]  /*1f190*/  MOV R3, 0x1f1b0 ;  /* 0x0001f1b000037802 */ /* 0x000fc40000000f00 */
[----:B------:R-:W-:Y:S05]  /*1f1a0*/  CALL.REL.NOINC `($__internal_101_$__cuda_sm70_shflsync_idx_p) ;  /* 0x00002e5000007944 */ /* 0x000fea0003c00000 */
[----:B------:R-:W-:Y:S01]  /*1f1b0*/  MOV R9, R34 ;  /* 0x0000002200097202 */ /* 0x000fe20000000f00 */
[----:B------:R-:W-:Y:S05]  /*1f1c0*/  BRA `(.L_x_6156) ;  /* 0xfffe149000007947 */ /* 0x000fea000383ffff */
.L_x_5956:
[----:B------:R-:W-:Y:S01]  /*1f1d0*/  IMAD.MOV.U32 R33, RZ, RZ, R4 ;  /* 0x000000ffff217224 */ /* 0x000fe200078e0004 */
[----:B------:R-:W-:-:S02]  /*1f1e0*/  MOV R32, 0x1f ;  /* 0x0000001f00207802 */ /* 0x000fc40000000f00 */
[----:B------:R-:W-:Y:S02]  /*1f1f0*/  MOV R3, 0x1f210 ;  /* 0x0001f21000037802 */ /* 0x000fe40000000f00 */
[----:B--234-:R-:W-:Y:S05]  /*1f200*/  CALL.REL.NOINC `($__internal_101_$__cuda_sm70_shflsync_idx_p) ;  /* 0x00002df000007944 */ /* 0x01cfea0003c00000 */
[----:B------:R-:W-:Y:S01]  /*1f210*/  MOV R5, R34 ;  /* 0x0000002200057202 */ /* 0x000fe20000000f00 */
[----:B------:R-:W-:Y:S05]  /*1f220*/  BRA `(.L_x_5955) ;  /* 0xfffe149000007947 */ /* 0x000fea000383ffff */
.L_x_5995:
[----:B------:R-:W-:Y:S01]  /*1f230*/  IMAD.MOV.U32 R33, RZ, RZ, R12 ;  /* 0x000000ffff217224 */ /* 0x000fe200078e000c */
[----:B------:R-:W-:Y:S01]  /*1f240*/  MOV R2, RZ ;  /* 0x000000ff00027202 */ /* 0x000fe20000000f00 */
[----:B------:R-:W-:Y:S01]  /*1f250*/  IMAD.MOV.U32 R32, RZ, RZ, 0x181f ;  /* 0x0000181fff207424 */ /* 0x000fe200078e00ff */
[----:B------:R-:W-:Y:S02]  /*1f260*/  MOV R3, 0x1f280 ;  /* 0x0001f28000037802 */ /* 0x000fe40000000f00 */
[----:B-----5:R-:W-:Y:S05]  /*1f270*/  CALL.REL.NOINC `($__internal_101_$__cuda_sm70_shflsync_idx_p) ;  /* 0x00002d8000007944 */ /* 0x020fea0003c00000 */
[----:B------:R-:W-:Y:S01]  /*1f280*/  MOV R4, R34 ;  /* 0x0000002200047202 */ /* 0x000fe20000000f00 */
[----:B------:R-:W-:Y:S05]  /*1f290*/  BRA `(.L_x_6157) ;  /* 0xfffe950000007947 */ /* 0x000fea000383ffff */
.L_x_5996:
[----:B------:R-:W-:Y:S01]  /*1f2a0*/  IMAD.MOV.U32 R33, RZ, RZ, R13 ;  /* 0x000000ffff217224 */ /* 0x000fe200078e000d */
[----:B------:R-:W-:Y:S01]  /*1f2b0*/  MOV R2, RZ ;  /* 0x000000ff00027202 */ /* 0x000fe20000000f00 */
[----:B------:R-:W-:Y:S01]  /*1f2c0*/  IMAD.MOV.U32 R32, RZ, RZ, 0x181f ;  /* 0x0000181fff207424 */ /* 0x000fe200078e00ff */
[----:B------:R-:W-:Y:S02]  /*1f2d0*/  MOV R3, 0x1f2f0 ;  /* 0x0001f2f000037802 */ /* 0x000fe40000000f00 */
[----:B-12--5:R-:W-:Y:S05]  /*1f2e0*/  CALL.REL.NOINC `($__internal_101_$__cuda_sm70_shflsync_idx_p) ;  /* 0x00002d1000007944 */ /* 0x026fea0003c00000 */
[----:B------:R-:W-:Y:S01]  /*1f2f0*/  MOV R0, R34 ;  /* 0x0000002200007202 */ /* 0x000fe20000000f00 */
[----:B------:R-:W-:Y:S05]  /*1f300*/  BRA `(.L_x_6158) ;  /* 0xfffe94b000007947 */ /* 0x000fea000383ffff */
.L_x_5999:
[----:B------:R-:W-:Y:S01]  /*1f310*/  IMAD.MOV.U32 R33, RZ, RZ, R12 ;  /* 0x000000ffff217224 */ /* 0x000fe200078e000c */
[----:B--2---:R-:W-:Y:S01]  /*1f320*/  MOV R2, 0x1 ;  /* 0x0000000100027802 */ /* 0x004fe20000000f00 */
[----:B------:R-:W-:Y:S01]  /*1f330*/  IMAD.MOV.U32 R32, RZ, RZ, 0x181f ;  /* 0x0000181fff207424 */ /* 0x000fe200078e00ff */
[----:B------:R-:W-:-:S02]  /*1f340*/  MOV R3, 0x1f360 ;  /* 0x0001f36000037802 */ /* 0x000fc40000000f00 */
[----:B-1-345:R-:W-:Y:S05]  /*1f350*/  CALL.REL.NOINC `($__internal_101_$__cuda_sm70_shflsync_idx_p) ;  /* 0x00002ca000007944 */ /* 0x03afea0003c00000 */
[----:B------:R-:W-:Y:S01]  /*1f360*/  IMAD.MOV.U32 R4, RZ, RZ, R34 ;  /* 0x000000ffff047224 */ /* 0x000fe200078e0022 */
[----:B------:R-:W-:Y:S01]  /*1f370*/  MOV R2, 0x1 ;  /* 0x0000000100027802 */ /* 0x000fe20000000f00 */
[----:B------:R-:W-:Y:S01]  /*1f380*/  IMAD.MOV.U32 R33, RZ, RZ, R13 ;  /* 0x000000ffff217224 */ /* 0x000fe200078e000d */
[----:B------:R-:W-:-:S02]  /*1f390*/  MOV R32, 0x181f ;  /* 0x0000181f00207802 */ /* 0x000fc40000000f00 */
[----:B------:R-:W-:Y:S02]  /*1f3a0*/  MOV R3, 0x1f3c0 ;  /* 0x0001f3c000037802 */ /* 0x000fe40000000f00 */
[----:B------:R-:W-:Y:S05]  /*1f3b0*/  CALL.REL.NOINC `($__internal_101_$__cuda_sm70_shflsync_idx_p) ;  /* 0x00002c4000007944 */ /* 0x000fea0003c00000 */
[----:B------:R-:W-:Y:S01]  /*1f3c0*/  MOV R0, R34 ;  /* 0x0000002200007202 */ /* 0x000fe20000000f00 */
[----:B------:R-:W-:Y:S05]  /*1f3d0*/  BRA `(.L_x_6159) ;  /* 0xfffe952000007947 */ /* 0x000fea000383ffff */
.L_x_6002:
[----:B------:R-:W-:Y:S01]  /*1f3e0*/  IMAD.MOV.U32 R33, RZ, RZ, R12 ;  /* 0x000000ffff217224 */ /* 0x000fe200078e000c */
[----:B-1----:R-:W-:Y:S01]  /*1f3f0*/  MOV R2, 0x2 ;  /* 0x0000000200027802 */ /* 0x002fe20000000f00 */
[----:B------:R-:W-:Y:S01]  /*1f400*/  IMAD.MOV.U32 R32, RZ, RZ, 0x181f ;  /* 0x0000181fff207424 */ /* 0x000fe200078e00ff */
[----:B------:R-:W-:Y:S02]  /*1f410*/  MOV R3, 0x1f430 ;  /* 0x0001f43000037802 */ /* 0x000fe40000000f00 */
[----:B--2345:R-:W-:Y:S05]  /*1f420*/  CALL.REL.NOINC `($__internal_101_$__cuda_sm70_shflsync_idx_p) ;  /* 0x00002bd000007944 */ /* 0x03cfea0003c00000 */
[----:B------:R-:W-:Y:S01]  /*1f430*/  MOV R4, R34 ;  /* 0x0000002200047202 */ /* 0x000fe20000000f00 */
[----:B------:R-:W-:Y:S05]  /*1f440*/  BRA `(.L_x_6160) ;  /* 0xfffe95e000007947 */ /* 0x000fea000383ffff */
.L_x_6003:
[----:B------:R-:W-:Y:S01]  /*1f450*/  IMAD.MOV.U32 R33, RZ, RZ, R13 ;  /* 0x000000ffff217224 */ /* 0x000fe200078e000d */
[----:B------:R-:W-:Y:S01]  /*1f460*/  MOV R2, 0x2 ;  /* 0x0000000200027802 */ /* 0x000fe20000000f00 */
[----:B------:R-:W-:Y:S01]  /*1f470*/  IMAD.MOV.U32 R32, RZ, RZ, 0x181f ;  /* 0x0000181fff207424 */ /* 0x000fe200078e00ff */
[----:B------:R-:W-:Y:S02]  /*1f480*/  MOV R3, 0x1f4a0 ;  /* 0x0001f4a000037802 */ /* 0x000fe40000000f00 */
[----:B-12345:R-:W-:Y:S05]  /*1f490*/  CALL.REL.NOINC `($__internal_101_$__cuda_sm70_shflsync_idx_p) ;  /* 0x00002b6000007944 */ /* 0x03efea0003c00000 */
[----:B------:R-:W-:Y:S01]  /*1f4a0*/  MOV R0, R34 ;  /* 0x0000002200007202 */ /* 0x000fe20000000f00 */
[----:B------:R-:W-:Y:S05]  /*1f4b0*/  BRA `(.L_x_6161) ;  /* 0xfffe959000007947 */ /* 0x000fea000383ffff */
.L_x_6006:
[----:B------:R-:W-:Y:S01]  /*1f4c0*/  IMAD.MOV.U32 R33, RZ, RZ, R12 ;  /* 0x000000ffff217224 */ /* 0x000fe200078e000c */
[----:B-1----:R-:W-:Y:S01]  /*1f4d0*/  MOV R2, 0x3 ;  /* 0x0000000300027802 */ /* 0x002fe20000000f00 */
[----:B------:R-:W-:Y:S01]  /*1f4e0*/  IMAD.MOV.U32 R32, RZ, RZ, 0x181f ;  /* 0x0000181fff207424 */ /* 0x000fe200078e00ff */
[----:B------:R-:W-:-:S02]  /*1f4f0*/  MOV R3, 0x1f510 ;  /* 0x0001f51000037802 */ /* 0x000fc40000000f00 */
[----:B--2345:R-:W-:Y:S05]  /*1f500*/  CALL.REL.NOINC `($__internal_101_$__cuda_sm70_shflsync_idx_p) ;  /* 0x00002af000007944 */ /* 0x03cfea0003c00000 */
        /* <DEDUP_REMOVED lines=8> */
.L_x_6009:
[----:B------:R-:W-:Y:S01]  /*1f590*/  IMAD.MOV.U32 R33, RZ, RZ, R5 ;  /* 0x000000ffff217224 */ /* 0x000fe200078e0005 */
[----:B------:R-:W-:Y:S01]  /*1f5a0*/  MOV R2, RZ ;  /* 0x000000ff00027202 */ /* 0x000fe20000000f00 */
[----:B------:R-:W-:Y:S01]  /*1f5b0*/  IMAD.MOV.U32 R32, RZ, RZ, 0x181f ;  /* 0x0000181fff207424 */ /* 0x000fe200078e00ff */
[----:B------:R-:W-:Y:S02]  /*1f5c0*/  MOV R3, 0x1f5e0 ;  /* 0x0001f5e000037802 */ /* 0x000fe40000000f00 */
[----:B------:R-:W-:Y:S05]  /*1f5d0*/  CALL.REL.NOINC `($__internal_101_$__cuda_sm70_shflsync_idx_p) ;  /* 0x00002a2000007944 */ /* 0x000fea0003c00000 */
[----:B------:R-:W-:Y:S01]  /*1f5e0*/  MOV R4, R34 ;  /* 0x0000002200047202 */ /* 0x000fe20000000f00 */
[----:B------:R-:W-:Y:S05]  /*1f5f0*/  BRA `(.L_x_6163) ;  /* 0xfffea06000007947 */ /* 0x000fea000383ffff */
.L_x_6010:
[----:B------:R-:W-:Y:S01]  /*1f600*/  IMAD.MOV.U32 R33, RZ, RZ, R14 ;  /* 0x000000ffff217224 */ /* 0x000fe200078e000e */
[----:B------:R-:W-:Y:S01]  /*1f610*/  MOV R2, RZ ;  /* 0x000000ff00027202 */ /* 0x000fe20000000f00 */
[----:B------:R-:W-:Y:S01]  /*1f620*/  IMAD.MOV.U32 R32, RZ, RZ, 0x181f ;  /* 0x0000181fff207424 */ /* 0x000fe200078e00ff */
[----:B------:R-:W-:Y:S02]  /*1f630*/  MOV R3, 0x1f650 ;  /* 0x0001f65000037802 */ /* 0x000fe40000000f00 */
[----:B-12---:R-:W-:Y:S05]  /*1f640*/  CALL.REL.NOINC `($__internal_101_$__cuda_sm70_shflsync_idx_p) ;  /* 0x000029b000007944 */ /* 0x006fea0003c00000 */
[C---:B------:R-:W-:Y:S01]  /*1f650*/  IADD3 R6, P1, R34.reuse, R17, RZ ;  /* 0x0000001122067210 */ /* 0x040fe20007f3e0ff */
[----:B------:R-:W-:Y:S01]  /*1f660*/  IMAD.MOV.U32 R33, RZ, RZ, R5 ;  /* 0x000000ffff217224 */ /* 0x000fe200078e0005 */
[----:B------:R-:W-:Y:S01]  /*1f670*/  IADD3 R8, P0, R34, R15, RZ ;  /* 0x0000000f22087210 */ /* 0x000fe20007f1e0ff */
[----:B------:R-:W-:Y:S01]  /*1f680*/  IMAD.MOV.U32 R32, RZ, RZ, 0x181f ;  /* 0x0000181fff207424 */ /* 0x000fe200078e00ff */
[----:B------:R-:W-:Y:S01]  /*1f690*/  ISETP.GE.AND P2, PT, R216, c[0x0][0x1d4], PT ;  /* 0x00007500d8007a0c */ /* 0x000fe20003f46270 */
[C---:B------:R-:W-:Y:S01]  /*1f6a0*/  IMAD.X R7, R4.reuse, 0x1, R20, P1 ;  /* 0x0000000104077824 */ /* 0x040fe200008e0614 */
        /* <DEDUP_REMOVED lines=16> */
[----:B-1----:R-:W-:Y:S05]  /*1f7b0*/  CALL.REL.NOINC `($__internal_101_$__cuda_sm70_shflsync_idx_p) ;  /* 0x0000284000007944 */ /* 0x002fea0003c00000 */
        /* <DEDUP_REMOVED lines=8> */
.L_x_6015:
[----:B------:R-:W-:Y:S01]  /*1f840*/  IMAD.MOV.U32 R33, RZ, RZ, R42 ;  /* 0x000000ffff217224 */ /* 0x000fe200078e002a */
[----:B------:R-:W-:Y:S01]  /*1f850*/  MOV R2, RZ ;  /* 0x000000ff00027202 */ /* 0x000fe20000000f00 */
[----:B------:R-:W-:Y:S01]  /*1f860*/  IMAD.MOV.U32 R32, RZ, RZ, 0x1c1f ;  /* 0x00001c1fff207424 */ /* 0x000fe200078e00ff */
[----:B------:R-:W-:Y:S02]  /*1f870*/  MOV R3, 0x1f890 ;  /* 0x0001f89000037802 */ /* 0x000fe40000000f00 */
[----:B------:R-:W-:Y:S05]  /*1f880*/  CALL.REL.NOINC `($__internal_101_$__cuda_sm70_shflsync_idx_p) ;  /* 0x0000277000007944 */ /* 0x000fea0003c00000 */
[----:B------:R-:W-:Y:S01]  /*1f890*/  MOV R5, R34 ;  /* 0x0000002200057202 */ /* 0x000fe20000000f00 */
[----:B------:R-:W-:Y:S05]  /*1f8a0*/  BRA `(.L_x_6165) ;  /* 0xfffea30000007947 */ /* 0x000fea000383ffff */
.L_x_6016:
[----:B------:R-:W-:Y:S01]  /*1f8b0*/  IMAD.MOV.U32 R33, RZ, RZ, R43 ;  /* 0x000000ffff217224 */ /* 0x000fe200078e002b */
[----:B------:R-:W-:Y:S01]  /*1f8c0*/  MOV R2, RZ ;  /* 0x000000ff00027202 */ /* 0x000fe20000000f00 */
[----:B------:R-:W-:Y:S01]  /*1f8d0*/  IMAD.MOV.U32 R32, RZ, RZ, 0x1c1f ;  /* 0x00001c1fff207424 */ /* 0x000fe200078e00ff */
[----:B------:R-:W-:Y:S02]  /*1f8e0*/  MOV R3, 0x1f900 ;  /* 0x0001f90000037802 */ /* 0x000fe40000000f00 */
[----:B-12---:R-:W-:Y:S05]  /*1f8f0*/  CALL.REL.NOINC `($__internal_101_$__cuda_sm70_shflsync_idx_p) ;  /* 0x0000270000007944 */ /* 0x006fea0003c00000 */
[----:B------:R-:W-:Y:S01]  /*1f900*/  IMAD.MOV.U32 R33, RZ, RZ, R13 ;  /* 0x000000ffff217224 */ /* 0x000fe200078e000d */
[----:B------:R-:W-:Y:S01]  /*1f910*/  MOV R32, 0x1c1f ;  /* 0x00001c1f00207802 */ /* 0x000fe20000000f00 */
[----:B------:R-:W-:Y:S01]  /*1f920*/  IMAD.MOV.U32 R2, RZ, RZ, RZ ;  /* 0x000000ffff027224 */ /* 0x000fe200078e00ff */
[----:B------:R-:W-:-:S02]  /*1f930*/  MOV R4, R34 ;  /* 0x0000002200047202 */ /* 0x000fc40000000f00 */
[----:B------:R-:W-:Y:S02]  /*1f940*/  MOV R3, 0x1f960 ;  /* 0x0001f96000037802 */ /* 0x000fe40000000f00 */
[----:B------:R-:W-:Y:S05]  /*1f950*/  CALL.REL.NOINC `($__internal_101_$__cuda_sm70_shflsync_idx_p) ;  /* 0x000026a000007944 */ /* 0x000fea0003c00000 */
[----:B------:R-:W-:Y:S01]  /*1f960*/  IMAD.MOV.U32 R12, RZ, RZ, R34 ;  /* 0x000000ffff0c7224 */ /* 0x000fe200078e0022 */
[----:B------:R-:W-:Y:S01]  /*1f970*/  MOV R2, RZ ;  /* 0x000000ff00027202 */ /* 0x000fe20000000f00 */
[----:B------:R-:W-:Y:S01]  /*1f980*/  IMAD.MOV.U32 R33, RZ, RZ, R48 ;  /* 0x000000ffff217224 */ /* 0x000fe200078e0030 */
[----:B------:R-:W-:Y:S02]  /*1f990*/  MOV R32, 0x1c1f ;  /* 0x00001c1f00207802 */ /* 0x000fe40000000f00 */
[----:B------:R-:W-:Y:S02]  /*1f9a0*/  MOV R3, 0x1f9c0 ;  /* 0x0001f9c000037802 */ /* 0x000fe40000000f00 */
[----:B------:R-:W-:Y:S05]  /*1f9b0*/  CALL.REL.NOINC `($__internal_101_$__cuda_sm70_shflsync_idx_p) ;  /* 0x0000264000007944 */ /* 0x000fea0003c00000 */
[----:B------:R-:W-:Y:S01]  /*1f9c0*/  MOV R0, R34 ;  /* 0x0000002200007202 */ /* 0x000fe20000000f00 */
[----:B------:R-:W-:Y:S05]  /*1f9d0*/  BRA `(.L_x_6166) ;  /* 0xfffea21000007947 */ /* 0x000fea000383ffff */
.L_x_6019:
[----:B------:R-:W-:Y:S01]  /*1f9e0*/  IMAD.MOV.U32 R33, RZ, RZ, R42 ;  /* 0x000000ffff217224 */ /* 0x000fe200078e002a */
[----:B------:R-:W-:Y:S01]  /*1f9f0*/  MOV R2, 0x1 ;  /* 0x0000000100027802 */ /* 0x000fe20000000f00 */
[----:B------:R-:W-:Y:S01]  /*1fa00*/  IMAD.MOV.U32 R32, RZ, RZ, 0x1c1f ;  /* 0x00001c1fff207424 */ /* 0x000fe200078e00ff */
[----:B------:R-:W-:Y:S02]  /*1fa10*/  MOV R3, 0x1fa30 ;  /* 0x0001fa3000037802 */ /* 0x000fe40000000f00 */
[----:B---3--:R-:W-:Y:S05]  /*1fa20*/  CALL.REL.NOINC `($__internal_101_$__cuda_sm70_shflsync_idx_p) ;  /* 0x000025d000007944 */ /* 0x008fea0003c00000 */
[----:B------:R-:W-:Y:S01]  /*1fa30*/  IMAD.MOV.U32 R5, RZ, RZ, R34 ;  /* 0x000000ffff057224 */ /* 0x000fe200078e0022 */
[----:B------:R-:W-:Y:S01]  /*1fa40*/  MOV R2, 0x1 ;  /* 0x0000000100027802 */ /* 0x000fe20000000f00 */
[----:B------:R-:W-:Y:S01]  /*1fa50*/  IMAD.MOV.U32 R33, RZ, RZ, R43 ;  /* 0x000000ffff217224 */ /* 0x000fe200078e002b */
[----:B------:R-:W-:-:S02]  /*1fa60*/  MOV R32, 0x1c1f ;  /* 0x00001c1f00207802 */ /* 0x000fc40000000f00 */
[----:B------:R-:W-:Y:S02]  /*1fa70*/  MOV R3, 0x1fa90 ;  /* 0x0001fa9000037802 */ /* 0x000fe40000000f00 */
[----:B------:R-:W-:Y:S05]  /*1fa80*/  CALL.REL.NOINC `($__internal_101_$__cuda_sm70_shflsync_idx_p) ;  /* 0x0000257000007944 */ /* 0x000fea0003c00000 */
[----:B------:R-:W-:Y:S01]  /*1fa90*/  IMAD.MOV.U32 R33, RZ, RZ, R13 ;  /* 0x000000ffff217224 */ /* 0x000fe200078e000d */
[----:B------:R-:W-:Y:S01]  /*1faa0*/  MOV R32, 0x1c1f ;  /* 0x00001c1f00207802 */ /* 0x000fe20000000f00 */
[----:B------:R-:W-:Y:S01]  /*1fab0*/  IMAD.MOV.U32 R2, RZ, RZ, 0x1 ;  /* 0x00000001ff027424 */ /* 0x000fe200078e00ff */
[----:B------:R-:W-:Y:S02]  /*1fac0*/  MOV R4, R34 ;  /* 0x0000002200047202 */ /* 0x000fe40000000f00 */
[----:B------:R-:W-:Y:S02]  /*1fad0*/  MOV R3, 0x1faf0 ;  /* 0x0001faf000037802 */ /* 0x000fe40000000f00 */
[----:B------:R-:W-:Y:S05]  /*1fae0*/  CALL.REL.NOINC `($__internal_101_$__cuda_sm70_shflsync_idx_p) ;  /* 0x0000251000007944 */ /* 0x000fea0003c00000 */
[----:B------:R-:W-:Y:S01]  /*1faf0*/  IMAD.MOV.U32 R12, RZ, RZ, R34 ;  /* 0x000000ffff0c7224 */ /* 0x000fe200078e0022 */
[----:B------:R-:W-:Y:S01]  /*1fb00*/  MOV R2, 0x1 ;  /* 0x0000000100027802 */ /* 0x000fe20000000f00 */
[----:B------:R-:W-:Y:S01]  /*1fb10*/  IMAD.MOV.U32 R33, RZ, RZ, R48 ;  /* 0x000000ffff217224 */ /* 0x000fe200078e0030 */
[----:B------:R-:W-:Y:S02]  /*1fb20*/  MOV R32, 0x1c1f ;  /* 0x00001c1f00207802 */ /* 0x000fe40000000f00 */
[----:B------:R-:W-:-:S02]  /*1fb30*/  MOV R3, 0x1fb50 ;  /* 0x0001fb5000037802 */ /* 0x000fc40000000f00 */
[----:B------:R-:W-:Y:S05]  /*1fb40*/  CALL.REL.NOINC `($__internal_101_$__cuda_sm70_shflsync_idx_p) ;  /* 0x000024b000007944 */ /* 0x000fea0003c00000 */
[----:B------:R-:W-:Y:S01]  /*1fb50*/  MOV R0, R34 ;  /* 0x0000002200007202 */ /* 0x000fe20000000f00 */
[----:B------:R-:W-:Y:S05]  /*1fb60*/  BRA `(.L_x_6167) ;  /* 0xfffea89000007947 */ /* 0x000fea000383ffff */
.L_x_6044:
[----:B------:R-:W-:Y:S01]  /*1fb70*/  IMAD.MOV.U32 R33, RZ, RZ, R22 ;  /* 0x000000ffff217224 */ /* 0x000fe200078e0016 */
[----:B------:R-:W-:Y:S01]  /*1fb80*/  MOV R2, RZ ;  /* 0x000000ff00027202 */ /* 0x000fe20000000f00 */
[----:B------:R-:W-:Y:S01]  /*1fb90*/  IMAD.MOV.U32 R32, RZ, RZ, 0x1c1f ;  /* 0x00001c1fff207424 */ /* 0x000fe200078e00ff */
[----:B------:R-:W-:-:S02]  /*1fba0*/  MOV R3, 0x1fbc0 ;  /* 0x0001fbc000037802 */ /* 0x000fc40000000f00 */
[----:B------:R-:W-:Y:S05]  /*1fbb0*/  CALL.REL.NOINC `($__internal_101_$__cuda_sm70_shflsync_idx_p) ;  /* 0x0000244000007944 */ /* 0x000fea0003c00000 */
[----:B------:R-:W-:Y:S01]  /*1fbc0*/  MOV R0, R34 ;  /* 0x0000002200007202 */ /* 0x000fe20000000f00 */
[----:B------:R-:W-:Y:S05]  /*1fbd0*/  BRA `(.L_x_6168) ;  /* 0xfffed7e000007947 */ /* 0x000fea000383ffff */
.L_x_6045:
[----:B------:R-:W-:Y:S01]  /*1fbe0*/  IMAD.MOV.U32 R33, RZ, RZ, R23 ;  /* 0x000000ffff217224 */ /* 0x000fe200078e0017 */
[----:B------:R-:W-:Y:S01]  /*1fbf0*/  MOV R2, RZ ;  /* 0x000000ff00027202 */ /* 0x000fe20000000f00 */
[----:B------:R-:W-:Y:S01]  /*1fc00*/  IMAD.MOV.U32 R32, RZ, RZ, 0x1c1f ;  /* 0x00001c1fff207424 */ /* 0x000fe200078e00ff */
[----:B------:R-:W-:-:S02]  /*1fc10*/  MOV R3, 0x1fc30 ;  /* 0x0001fc3000037802 */ /* 0x000fc40000000f00 */
[----:B-12---:R-:W-:Y:S05]  /*1fc20*/  CALL.REL.NOINC `($__internal_101_$__cuda_sm70_shflsync_idx_p) ;  /* 0x000023d000007944 */ /* 0x006fea0003c00000 */
[----:B------:R-:W-:Y:S01]  /*1fc30*/  IMAD.MOV.U32 R33, RZ, RZ, R21 ;  /* 0x000000ffff217224 */ /* 0x000fe200078e0015 */
[----:B------:R-:W-:Y:S01]  /*1fc40*/  MOV R2, RZ ;  /* 0x000000ff00027202 */ /* 0x000fe20000000f00 */
[----:B------:R-:W-:Y:S01]  /*1fc50*/  IMAD.MOV.U32 R32, RZ, RZ, 0x1c1f ;  /* 0x00001c1fff207424 */ /* 0x000fe200078e00ff */
[----:B------:R-:W-:Y:S01]  /*1fc60*/  MOV R8, R34 ;  /* 0x0000002200087202 */ /* 0x000fe20000000f00 */
[----:B------:R-:W-:Y:S01]  /*1fc70*/  IMAD.MOV.U32 R9, RZ, RZ, R0 ;  /* 0x000000ffff097224 */ /* 0x000fe200078e0000 */
[----:B------:R-:W-:-:S02]  /*1fc80*/  MOV R3, 0x1fca0 ;  /* 0x0001fca000037802 */ /* 0x000fc40000000f00 */
[----:B------:R-:W-:Y:S05]  /*1fc90*/  CALL.REL.NOINC `($__internal_101_$__cuda_sm70_shflsync_idx_p) ;  /* 0x0000236000007944 */ /* 0x000fea0003c00000 */
[----:B------:R-:W-:Y:S01]  /*1fca0*/  IMAD.MOV.U32 R20, RZ, RZ, R34 ;  /* 0x000000ffff147224 */ /* 0x000fe200078e0022 */
[----:B------:R-:W-:Y:S01]  /*1fcb0*/  MOV R2, RZ ;  /* 0x000000ff00027202 */ /* 0x000fe20000000f00 */
[----:B------:R-:W-:Y:S01]  /*1fcc0*/  IMAD.MOV.U32 R33, RZ, RZ, R24 ;  /* 0x000000ffff217224 */ /* 0x000fe200078e0018 */
[----:B------:R-:W-:-:S02]  /*1fcd0*/  MOV R32, 0x1c1f ;  /* 0x00001c1f00207802 */ /* 0x000fc40000000f00 */
[----:B------:R-:W-:Y:S02]  /*1fce0*/  MOV R3, 0x1fd00 ;  /* 0x0001fd0000037802 */ /* 0x000fe40000000f00 */
[----:B------:R-:W-:Y:S05]  /*1fcf0*/  CALL.REL.NOINC `($__internal_101_$__cuda_sm70_shflsync_idx_p) ;  /* 0x0000230000007944 */ /* 0x000fea0003c00000 */
[----:B------:R-:W-:Y:S01]  /*1fd00*/  MOV R3, R34 ;  /* 0x0000002200037202 */ /* 0x000fe20000000f00 */
[----:B------:R-:W-:Y:S05]  /*1fd10*/  BRA `(.L_x_6169) ;  /* 0xfffed6f000007947 */ /* 0x000fea000383ffff */
.L_x_6048:
[----:B------:R-:W-:Y:S01]  /*1fd20*/  IMAD.MOV.U32 R33, RZ, RZ, R22 ;  /* 0x000000ffff217224 */ /* 0x000fe200078e0016 */
[----:B------:R-:W-:Y:S01]  /*1fd30*/  MOV R2, 0x1 ;  /* 0x0000000100027802 */ /* 0x000fe20000000f00 */
[----:B------:R-:W-:Y:S01]  /*1fd40*/  IMAD.MOV.U32 R32, RZ, RZ, 0x1c1f ;  /* 0x00001c1fff207424 */ /* 0x000fe200078e00ff */
[----:B------:R-:W-:Y:S02]  /*1fd50*/  MOV R3, 0x1fd70 ;  /* 0x0001fd7000037802 */ /* 0x000fe40000000f00 */
[----:B--2---:R-:W-:Y:S05]  /*1fd60*/  CALL.REL.NOINC `($__internal_101_$__cuda_sm70_shflsync_idx_p) ;  /* 0x0000229000007944 */ /* 0x004fea0003c00000 */
[----:B------:R-:W-:Y:S01]  /*1fd70*/  IMAD.MOV.U32 R0, RZ, RZ, R34 ;  /* 0x000000ffff007224 */ /* 0x000fe200078e0022 */
[----:B------:R-:W-:Y:S01]  /*1fd80*/  MOV R2, 0x1 ;  /* 0x0000000100027802 */ /* 0x000fe20000000f00 */
[----:B------:R-:W-:Y:S01]  /*1fd90*/  IMAD.MOV.U32 R33, RZ, RZ, R23 ;  /* 0x000000ffff217224 */ /* 0x000fe200078e0017 */
[----:B------:R-:W-:Y:S02]  /*1fda0*/  MOV R32, 0x1c1f ;  /* 0x00001c1f00207802 */ /* 0x000fe40000000f00 */
[----:B------:R-:W-:Y:S02]  /*1fdb0*/  MOV R3, 0x1fdd0 ;  /* 0x0001fdd000037802 */ /* 0x000fe40000000f00 */
[----:B------:R-:W-:Y:S05]  /*1fdc0*/  CALL.REL.NOINC `($__internal_101_$__cuda_sm70_shflsync_idx_p) ;  /* 0x0000223000007944 */ /* 0x000fea0003c00000 */
[----:B------:R-:W-:Y:S01]  /*1fdd0*/  IMAD.MOV.U32 R33, RZ, RZ, R21 ;  /* 0x000000ffff217224 */ /* 0x000fe200078e0015 */
[----:B------:R-:W-:Y:S01]  /*1fde0*/  MOV R2, 0x1 ;  /* 0x0000000100027802 */ /* 0x000fe20000000f00 */
[----:B------:R-:W-:Y:S01]  /*1fdf0*/  IMAD.MOV.U32 R32, RZ, RZ, 0x1c1f ;  /* 0x00001c1fff207424 */ /* 0x000fe200078e00ff */
[----:B------:R-:W-:Y:S01]  /*1fe00*/  MOV R8, R34 ;  /* 0x0000002200087202 */ /* 0x000fe20000000f00 */
[----:B------:R-:W-:Y:S01]  /*1fe10*/  IMAD.MOV.U32 R9, RZ, RZ, R0 ;  /* 0x000000ffff097224 */ /* 0x000fe200078e0000 */
[----:B------:R-:W-:-:S02]  /*1fe20*/  MOV R3, 0x1fe40 ;  /* 0x0001fe4000037802 */ /* 0x000fc40000000f00 */
[----:B------:R-:W-:Y:S05]  /*1fe30*/  CALL.REL.NOINC `($__internal_101_$__cuda_sm70_shflsync_idx_p) ;  /* 0x000021c000007944 */ /* 0x000fea0003c00000 */
        /* <DEDUP_REMOVED lines=8> */
.L_x_6063:
[----:B------:R-:W-:Y:S01]  /*1fec0*/  IMAD.MOV.U32 R33, RZ, RZ, R20 ;  /* 0x000000ffff217224 */ /* 0x000fe200078e0014 */
[----:B------:R-:W-:Y:S01]  /*1fed0*/  MOV R2, RZ ;  /* 0x000000ff00027202 */ /* 0x000fe20000000f00 */
[----:B------:R-:W-:Y:S01]  /*1fee0*/  IMAD.MOV.U32 R32, RZ, RZ, 0x181f ;  /* 0x0000181fff207424 */ /* 0x000fe200078e00ff */
[----:B------:R-:W-:Y:S02]  /*1fef0*/  MOV R3, 0x1ff10 ;  /* 0x0001ff1000037802 */ /* 0x000fe40000000f00 */
[----:B-1--4-:R-:W-:Y:S05]  /*1ff00*/  CALL.REL.NOINC `($__internal_101_$__cuda_sm70_shflsync_idx_p) ;  /* 0x000020f000007944 */ /* 0x012fea0003c00000 */
[----:B------:R-:W-:Y:S01]  /*1ff10*/  MOV R9, R34 ;  /* 0x0000002200097202 */ /* 0x000fe20000000f00 */
[----:B------:R-:W-:Y:S05]  /*1ff20*/  BRA `(.L_x_6171) ;  /* 0xffff0ce000007947 */ /* 0x000fea000383ffff */
.L_x_6064:
[----:B------:R-:W-:Y:S01]  /*1ff30*/  IMAD.MOV.U32 R33, RZ, RZ, R23 ;  /* 0x000000ffff217224 */ /* 0x000fe200078e0017 */
[----:B------:R-:W-:Y:S01]  /*1ff40*/  MOV R2, RZ ;  /* 0x000000ff00027202 */ /* 0x000fe20000000f00 */
[----:B------:R-:W-:Y:S01]  /*1ff50*/  IMAD.MOV.U32 R32, RZ, RZ, 0x181f ;  /* 0x0000181fff207424 */ /* 0x000fe200078e00ff */
[----:B------:R-:W-:Y:S02]  /*1ff60*/  MOV R3, 0x1ff80 ;  /* 0x0001ff8000037802 */ /* 0x000fe40000000f00 */
[----:B-1234-:R-:W-:Y:S05]  /*1ff70*/  CALL.REL.NOINC `($__internal_101_$__cuda_sm70_shflsync_idx_p) ;  /* 0x0000208000007944 */ /* 0x01efea0003c00000 */
[----:B------:R-:W-:Y:S01]  /*1ff80*/  ISETP.GE.AND P2, PT, R216, c[0x0][0x1d4], PT ;  /* 0x00007500d8007a0c */ /* 0x000fe20003f46270 */
[----:B------:R-:W-:Y:S01]  /*1ff90*/  IMAD.MOV.U32 R33, RZ, RZ, R20 ;  /* 0x000000ffff217224 */ /* 0x000fe200078e0014 */
[C---:B------:R-:W-:Y:S01]  /*1ffa0*/  IADD3 R2, P0, R34.reuse, R24, RZ ;  /* 0x0000001822027210 */ /* 0x040fe20007f1e0ff */
[----:B------:R-:W-:Y:S01]  /*1ffb0*/  IMAD.MOV.U32 R32, RZ, RZ, 0x181f ;  /* 0x0000181fff207424 */ /* 0x000fe200078e00ff */
[----:B------:R-:W-:-:S02]  /*1ffc0*/  IADD3 R16, P3, R34, R25, RZ ;  /* 0x0000001922107210 */ /* 0x000fc40007f7e0ff */
[----:B------:R-:W-:Y:S01]  /*1ffd0*/  ISETP.GE.AND P1, PT, R215, c[0x0][0x1d4], PT ;  /* 0x00007500d7007a0c */ /* 0x000fe20003f26270 */
[C---:B------:R-:W-:Y:S01]  /*1ffe0*/  IMAD.X R3, R9.reuse, 0x1, R26, P0 ;  /* 0x0000000109037824 */ /* 0x040fe200000e061a */
        /* <DEDUP_REMOVED lines=22> */
[----:B------:R-:W-:Y:S01]  /*20150*/  MOV R0, R34 ;  /* 0x0000002200007202 */ /* 0x000fe20000000f00 */
[----:B------:R-:W-:Y:S05]  /*20160*/  BRA `(.L_x_6172) ;  /* 0xffff0bf000007947 */ /* 0x000fea000383ffff */
.L_x_6067:
[----:B------:R-:W-:Y:S01]  /*20170*/  IMAD.MOV.U32 R33, RZ, RZ, R5 ;  /* 0x000000ffff217224 */ /* 0x000fe200078e0005 */
[----:B------:R-:W-:Y:S01]  /*20180*/  MOV R2, RZ ;  /* 0x000000ff00027202 */ /* 0x000fe20000000f00 */
[----:B------:R-:W-:Y:S01]  /*20190*/  IMAD.MOV.U32 R32, RZ, RZ, 0x181f ;  /* 0x0000181fff207424 */ /* 0x000fe200078e00ff */
[----:B------:R-:W-:-:S02]  /*201a0*/  MOV R3, 0x201c0 ;  /* 0x000201c000037802 */ /* 0x000fc40000000f00 */
[----:B------:R-:W-:Y:S05]  /*201b0*/  CALL.REL.NOINC `($__internal_101_$__cuda_sm70_shflsync_idx_p) ;  /* 0x00001e4000007944 */ /* 0x000fea0003c00000 */
[----:B------:R-:W-:Y:S01]  /*201c0*/  MOV R4, R34 ;  /* 0x0000002200047202 */ /* 0x000fe20000000f00 */
[----:B------:R-:W-:Y:S05]  /*201d0*/  BRA `(.L_x_6173) ;  /* 0xffff31c000007947 */ /* 0x000fea000383ffff */
.L_x_6068:
[----:B------:R-:W-:Y:S01]  /*201e0*/  IMAD.MOV.U32 R33, RZ, RZ, R12 ;  /* 0x000000ffff217224 */ /* 0x000fe200078e000c */
[----:B------:R-:W-:Y:S01]  /*201f0*/  MOV R2, RZ ;  /* 0x000000ff00027202 */ /* 0x000fe20000000f00 */
[----:B------:R-:W-:Y:S01]  /*20200*/  IMAD.MOV.U32 R32, RZ, RZ, 0x181f ;  /* 0x0000181fff207424 */ /* 0x000fe200078e00ff */
[----:B------:R-:W-:-:S02]  /*20210*/  MOV R3, 0x20230 ;  /* 0x0002023000037802 */ /* 0x000fc40000000f00 */
[----:B-12---:R-:W-:Y:S05]  /*20220*/  CALL.REL.NOINC `($__internal_101_$__cuda_sm70_shflsync_idx_p) ;  /* 0x00001dd000007944 */ /* 0x006fea0003c00000 */
        /* <DEDUP_REMOVED lines=22> */
[----:B------:R-:W-:Y:S05]  /*20390*/  CALL.REL.NOINC `($__internal_101_$__cuda_sm70_shflsync_idx_p) ;  /* 0x00001c6000007944 */ /* 0x000fea0003c00000 */
        /* <DEDUP_REMOVED lines=8> */
.L_x_6072:
[----:B------:R-:W-:Y:S01]  /*20420*/  MOV R2, RZ ;  /* 0x000000ff00027202 */ /* 0x000fe20000000f00 */
[----:B------:R-:W-:Y:S01]  /*20430*/  IMAD.MOV.U32 R33, RZ, RZ, R8 ;  /* 0x000000ffff217224 */ /* 0x000fe200078e0008 */
[----:B------:R-:W-:Y:S01]  /*20440*/  MOV R3, 0x20470 ;  /* 0x0002047000037802 */ /* 0x000fe20000000f00 */
[----:B------:R-:W-:Y:S02]  /*20450*/  IMAD.MOV.U32 R32, RZ, RZ, 0x181f ;  /* 0x0000181fff207424 */ /* 0x000fe400078e00ff */
[----:B-1234-:R-:W-:Y:S05]  /*20460*/  CALL.REL.NOINC `($__internal_101_$__cuda_sm70_shflsync_idx_p) ;  /* 0x00001b9000007944 */ /* 0x01efea0003c00000 */
[----:B------:R-:W-:Y:S01]  /*20470*/  MOV R5, R34 ;  /* 0x0000002200057202 */ /* 0x000fe20000000f00 */
[----:B------:R-:W-:-:S05]  /*20480*/  BRA `(.L_x_6175) ;  /* 0xffff358000007947 */ /* 0x000fca000383ffff */
.L_x_6073:
[----:B------:R-:W-:Y:S01]  /*20490*/  MOV R2, RZ ;  /* 0x000000ff00027202 */ /* 0x000fe20000000f00 */
[----:B------:R-:W-:Y:S01]  /*204a0*/  IMAD.MOV.U32 R33, RZ, RZ, R17 ;  /* 0x000000ffff217224 */ /* 0x000fe200078e0011 */
[----:B------:R-:W-:Y:S01]  /*204b0*/  MOV R3, 0x204e0 ;  /* 0x000204e000037802 */ /* 0x000fe20000000f00 */
[----:B------:R-:W-:Y:S02]  /*204c0*/  IMAD.MOV.U32 R32, RZ, RZ, 0x181f ;  /* 0x0000181fff207424 */ /* 0x000fe400078e00ff */
[----:B-1234-:R-:W-:Y:S05]  /*204d0*/  CALL.REL.NOINC `($__internal_101_$__cuda_sm70_shflsync_idx_p) ;  /* 0x00001b2000007944 */ /* 0x01efea0003c00000 */
[----:B------:R-:W-:Y:S01]  /*204e0*/  ISETP.GE.AND P2, PT, R216, c[0x0][0x1d4], PT ;  /* 0x00007500d8007a0c */ /* 0x000fe20003f46270 */
[----:B------:R-:W-:Y:S01]  /*204f0*/  IMAD R4, R213, 0x6000, R10 ;  /* 0x00006000d5047824 */ /* 0x000fe200078e020a */
[C---:B------:R-:W-:Y:S01]  /*20500*/  IADD3 R2, P0, R34.reuse, R18, RZ ;  /* 0x0000001222027210 */ /* 0x040fe20007f1e0ff */
[----:B------:R-:W-:Y:S01]  /*20510*/  IMAD.MOV.U32 R33, RZ, RZ, R8 ;  /* 0x000000ffff217224 */ /* 0x000fe200078e0008 */
[----:B------:R-:W-:Y:S01]  /*20520*/  ISETP.GE.AND P1, PT, R215, c[0x0][0x1d4], PT ;  /* 0x00007500d7007a0c */ /* 0x000fe20003f26270 */
[----:B------:R-:W-:Y:S01]  /*20530*/  IMAD.MOV.U32 R32, RZ, RZ, 0x181f ;  /* 0x0000181fff207424 */ /* 0x000fe200078e00ff */
        /* <DEDUP_REMOVED lines=17> */
[----:B------:R-:W-:Y:S05]  /*20650*/  CALL.REL.NOINC `($__internal_101_$__cuda_sm70_shflsync_idx_p) ;  /* 0x000019a000007944 */ /* 0x000fea0003c00000 */
[----:B------:R-:W-:Y:S01]  /*20660*/  MOV R2, 0x1 ;  /* 0x0000000100027802 */ /* 0x000fe20000000f00 */
[----:B------:R-:W-:Y:S01]  /*20670*/  IMAD.MOV.U32 R5, RZ, RZ, R34 ;  /* 0x000000ffff057224 */ /* 0x000fe200078e0022 */
[----:B------:R-:W-:Y:S01]  /*20680*/  MOV R32, 0x181f ;  /* 0x0000181f00207802 */ /* 0x000fe20000000f00 */
[----:B------:R-:W-:Y:S01]  /*20690*/  IMAD.MOV.U32 R33, RZ, RZ, R17 ;  /* 0x000000ffff217224 */ /* 0x000fe200078e0011 */
[----:B------:R-:W-:Y:S02]  /*206a0*/  MOV R3, 0x206c0 ;  /* 0x000206c000037802 */ /* 0x000fe40000000f00 */
[----:B------:R-:W-:Y:S05]  /*206b0*/  CALL.REL.NOINC `($__internal_101_$__cuda_sm70_shflsync_idx_p) ;  /* 0x0000194000007944 */ /* 0x000fea0003c00000 */
[----:B------:R-:W-:Y:S01]  /*206c0*/  MOV R2, R34 ;  /* 0x0000002200027202 */ /* 0x000fe20000000f00 */
[----:B------:R-:W-:-:S05]  /*206d0*/  BRA `(.L_x_6176) ;  /* 0xffff349000007947 */ /* 0x000fca000383ffff */
.L_x_6076:
[----:B------:R-:W-:Y:S01]  /*206e0*/  MOV R2, RZ ;  /* 0x000000ff00027202 */ /* 0x000fe20000000f00 */
[----:B------:R-:W-:Y:S01]  /*206f0*/  IMAD.MOV.U32 R33, RZ, RZ, R5 ;  /* 0x000000ffff217224 */ /* 0x000fe200078e0005 */
[----:B------:R-:W-:Y:S01]  /*20700*/  MOV R3, 0x20730 ;  /* 0x0002073000037802 */ /* 0x000fe20000000f00 */
[----:B------:R-:W-:Y:S02]  /*20710*/  IMAD.MOV.U32 R32, RZ, RZ, 0x181f ;  /* 0x0000181fff207424 */ /* 0x000fe400078e00ff */
[----:B------:R-:W-:Y:S05]  /*20720*/  CALL.REL.NOINC `($__internal_101_$__cuda_sm70_shflsync_idx_p) ;  /* 0x000018d000007944 */ /* 0x000fea0003c00000 */
[----:B------:R-:W-:Y:S01]  /*20730*/  MOV R4, R34 ;  /* 0x0000002200047202 */ /* 0x000fe20000000f00 */
[----:B------:R-:W-:-:S05]  /*20740*/  BRA `(.L_x_6177) ;  /* 0xffff604000007947 */ /* 0x000fca000383ffff */
.L_x_6077:
[----:B------:R-:W-:Y:S01]  /*20750*/  MOV R2, RZ ;  /* 0x000000ff00027202 */ /* 0x000fe20000000f00 */
[----:B------:R-:W-:Y:S01]  /*20760*/  IMAD.MOV.U32 R33, RZ, RZ, R14 ;  /* 0x000000ffff217224 */ /* 0x000fe200078e000e */
[----:B------:R-:W-:Y:S01]  /*20770*/  MOV R3, 0x207a0 ;  /* 0x000207a000037802 */ /* 0x000fe20000000f00 */
[----:B------:R-:W-:Y:S02]  /*20780*/  IMAD.MOV.U32 R32, RZ, RZ, 0x181f ;  /* 0x0000181fff207424 */ /* 0x000fe400078e00ff */
[----:B-12---:R-:W-:Y:S05]  /*20790*/  CALL.REL.NOINC `($__internal_101_$__cuda_sm70_shflsync_idx_p) ;  /* 0x0000186000007944 */ /* 0x006fea0003c00000 */
[----:B------:R-:W-:Y:S01]  /*207a0*/  ISETP.GE.AND P2, PT, R216, c[0x0][0x1d4], PT ;  /* 0x00007500d8007a0c */ /* 0x000fe20003f46270 */
[----:B------:R-:W-:Y:S01]  /*207b0*/  IMAD R0, R213, 0x6000, R11 ;  /* 0x00006000d5007824 */ /* 0x000fe200078e020b */
[C---:B------:R-:W-:Y:S01]  /*207c0*/  IADD3 R2, P0, R34.reuse, R15, RZ ;  /* 0x0000000f22027210 */ /* 0x040fe20007f1e0ff */
[----:B------:R-:W-:Y:S01]  /*207d0*/  IMAD.MOV.U32 R33, RZ, RZ, R5 ;  /* 0x000000ffff217224 */ /* 0x000fe200078e0005 */
[----:B------:R-:W-:Y:S01]  /*207e0*/  ISETP.GE.AND P1, PT, R215, c[0x0][0x1d4], PT ;  /* 0x00007500d7007a0c */ /* 0x000fe20003f26270 */
[----:B------:R-:W-:Y:S01]  /*207f0*/  IMAD.MOV.U32 R32, RZ, RZ, 0x181f ;  /* 0x0000181fff207424 */ /* 0x000fe200078e00ff */
        /* <DEDUP_REMOVED lines=17> */
[----:B--2---:R-:W-:Y:S05]  /*20910*/  CALL.REL.NOINC `($__internal_101_$__cuda_sm70_shflsync_idx_p) ;  /* 0x000016e000007944 */ /* 0x004fea0003c00000 */
        /* <DEDUP_REMOVED lines=8> */
.L_x_6082:
[----:B------:R-:W-:Y:S01]  /*209a0*/  MOV R2, RZ ;  /* 0x000000ff00027202 */ /* 0x000fe20000000f00 */
[----:B------:R-:W-:Y:S01]  /*209b0*/  IMAD.MOV.U32 R33, RZ, RZ, R9 ;  /* 0x000000ffff217224 */ /* 0x000fe200078e0009 */
[----:B------:R-:W-:Y:S01]  /*209c0*/  MOV R3, 0x209f0 ;  /* 0x000209f000037802 */ /* 0x000fe20000000f00 */
[----:B------:R-:W-:Y:S02]  /*209d0*/  IMAD.MOV.U32 R32, RZ, RZ, 0x181f ;  /* 0x0000181fff207424 */ /* 0x000fe400078e00ff */
[----:B-1234-:R-:W-:Y:S05]  /*209e0*/  CALL.REL.NOINC `($__internal_101_$__cuda_sm70_shflsync_idx_p) ;  /* 0x0000161000007944 */ /* 0x01efea0003c00000 */
[----:B------:R-:W-:Y:S01]  /*209f0*/  MOV R5, R34 ;  /* 0x0000002200057202 */ /* 0x000fe20000000f00 */
[----:B------:R-:W-:-:S05]  /*20a00*/  BRA `(.L_x_6179) ;  /* 0xffff63b000007947 */ /* 0x000fca000383ffff */
.L_x_6083:
        /* <DEDUP_REMOVED lines=37> */
.L_x_6084:
[----:B------:R-:W-:Y:S01]  /*20c60*/  MOV R152, 0x2 ;  /* 0x0000000200987802 */ /* 0x000fe20000000f00 */
[----:B------:R-:W-:Y:S01]  /*20c70*/  IMAD.MOV.U32 R2, RZ, RZ, R8 ;  /* 0x000000ffff027224 */ /* 0x000fe200078e0008 */
[----:B------:R-:W-:Y:S02]  /*20c80*/  MOV R3, 0x20ca0 ;  /* 0x00020ca000037802 */ /* 0x000fe40000000f00 */
[----:B------:R-:W-:Y:S05]  /*20c90*/  CALL.REL.NOINC `($__internal_100_$__cuda_sm70_shflsync_bfly_p) ;  /* 0x0000131000007944 */ /* 0x000fea0003c00000 */
[----:B------:R-:W-:Y:S01]  /*20ca0*/  MOV R2, R152 ;  /* 0x0000009800027202 */ /* 0x000fe20000000f00 */
[----:B------:R-:W-:-:S05]  /*20cb0*/  BRA `(.L_x_6181) ;  /* 0xffff6f9000007947 */ /* 0x000fca000383ffff */
.L_x_6087:
[----:B------:R-:W-:Y:S01]  /*20cc0*/  MOV R2, RZ ;  /* 0x000000ff00027202 */ /* 0x000fe20000000f00 */
[----:B------:R-:W-:Y:S01]  /*20cd0*/  IMAD.MOV.U32 R33, RZ, RZ, R5 ;  /* 0x000000ffff217224 */ /* 0x000fe200078e0005 */
[----:B------:R-:W-:Y:S01]  /*20ce0*/  MOV R3, 0x20d10 ;  /* 0x00020d1000037802 */ /* 0x000fe20000000f00 */
[----:B------:R-:W-:Y:S02]  /*20cf0*/  IMAD.MOV.U32 R32, RZ, RZ, 0x181f ;  /* 0x0000181fff207424 */ /* 0x000fe400078e00ff */
[----:B------:R-:W-:Y:S05]  /*20d00*/  CALL.REL.NOINC `($__internal_101_$__cuda_sm70_shflsync_idx_p) ;  /* 0x000012f000007944 */ /* 0x000fea0003c00000 */
[----:B------:R-:W-:Y:S01]  /*20d10*/  MOV R4, R34 ;  /* 0x0000002200047202 */ /* 0x000fe20000000f00 */
[----:B------:R-:W-:-:S05]  /*20d20*/  BRA `(.L_x_6182) ;  /* 0xffff88f000007947 */ /* 0x000fca000383ffff */
.L_x_6088:
        /* <DEDUP_REMOVED lines=37> */
.L_x_6090:
[----:B------:R-:W-:Y:S01]  /*20f80*/  IMAD.MOV.U32 R2, RZ, RZ, R220 ;  /* 0x000000ffff027224 */ /* 0x000fe200078e00dc */
[----:B------:R-:W-:-:S02]  /*20f90*/  MOV R152, 0x2 ;  /* 0x0000000200987802 */ /* 0x000fc40000000f00 */
[----:B------:R-:W-:Y:S02]  /*20fa0*/  MOV R3, 0x20fc0 ;  /* 0x00020fc000037802 */ /* 0x000fe40000000f00 */
[----:B------:R-:W-:Y:S05]  /*20fb0*/  CALL.REL.NOINC `($__internal_100_$__cuda_sm70_shflsync_bfly_p) ;  /* 0x00000ff000007944 */ /* 0x000fea0003c00000 */
[----:B------:R-:W-:Y:S01]  /*20fc0*/  MOV R0, R152 ;  /* 0x0000009800007202 */ /* 0x000fe20000000f00 */
[----:B------:R-:W-:Y:S05]  /*20fd0*/  BRA `(.L_x_6184) ;  /* 0xffff89c000007947 */ /* 0x000fea000383ffff */
.L_x_6091:
[----:B------:R-:W-:Y:S01]  /*20fe0*/  IMAD.MOV.U32 R2, RZ, RZ, R0 ;  /* 0x000000ffff027224 */ /* 0x000fe200078e0000 */
[----:B------:R-:W-:Y:S02]  /*20ff0*/  MOV R152, 0x1 ;  /* 0x0000000100987802 */ /* 0x000fe40000000f00 */
[----:B------:R-:W-:Y:S02]  /*21000*/  MOV R3, 0x21020 ;  /* 0x0002102000037802 */ /* 0x000fe40000000f00 */
[----:B-1----:R-:W-:Y:S05]  /*21010*/  CALL.REL.NOINC `($__internal_100_$__cuda_sm70_shflsync_bfly_p) ;  /* 0x00000f9000007944 */ /* 0x002fea0003c00000 */
[----:B------:R-:W-:Y:S01]  /*21020*/  FADD.FTZ R0, R0, R152 ;  /* 0x0000009800007221 */ /* 0x000fe20000010000 */
[----:B------:R-:W-:Y:S02]  /*21030*/  MOV R2, R219 ;  /* 0x000000db00027202 */ /* 0x000fe40000000f00 */
[----:B------:R-:W-:Y:S02]  /*21040*/  MOV R152, 0x2 ;  /* 0x0000000200987802 */ /* 0x000fe40000000f00 */
[----:B------:R-:W-:Y:S02]  /*21050*/  MOV R3, 0x21070 ;  /* 0x0002107000037802 */ /* 0x000fe40000000f00 */
[----:B------:R-:W-:Y:S05]  /*21060*/  CALL.REL.NOINC `($__internal_100_$__cuda_sm70_shflsync_bfly_p) ;  /* 0x00000f4000007944 */ /* 0x000fea0003c00000 */
[----:B------:R-:W-:Y:S01]  /*21070*/  FADD.FTZ R4, R219, R152 ;  /* 0x00000098db047221 */ /* 0x000fe20000010000 */
[----:B------:R-:W-:-:S02]  /*21080*/  MOV R152, 0x1 ;  /* 0x0000000100987802 */ /* 0x000fc40000000f00 */
[----:B------:R-:W-:Y:S02]  /*21090*/  MOV R3, 0x210c0 ;  /* 0x000210c000037802 */ /* 0x000fe40000000f00 */
[----:B------:R-:W-:Y:S02]  /*210a0*/  MOV R2, R4 ;  /* 0x0000000400027202 */ /* 0x000fe40000000f00 */
[----:B------:R-:W-:Y:S05]  /*210b0*/  CALL.REL.NOINC `($__internal_100_$__cuda_sm70_shflsync_bfly_p) ;  /* 0x00000ef000007944 */ /* 0x000fea0003c00000 */
[----:B------:R-:W-:Y:S01]  /*210c0*/  MOV R3, R152 ;  /* 0x0000009800037202 */ /* 0x000fe20000000f00 */
[----:B------:R-:W-:Y:S05]  /*210d0*/  BRA `(.L_x_6185) ;  /* 0xffff893000007947 */ /* 0x000fea000383ffff */
.L_x_6098:
[----:B--234-:R-:W-:Y:S01]  /*210e0*/  IMAD.MOV.U32 R33, RZ, RZ, R13 ;  /* 0x000000ffff217224 */ /* 0x01cfe200078e000d */
[----:B------:R-:W-:Y:S01]  /*210f0*/  MOV R2, RZ ;  /* 0x000000ff00027202 */ /* 0x000fe20000000f00 */
[----:B------:R-:W-:Y:S01]  /*21100*/  IMAD.MOV.U32 R32, RZ, RZ, 0x181f ;  /* 0x0000181fff207424 */ /* 0x000fe200078e00ff */
[----:B------:R-:W-:Y:S02]  /*21110*/  MOV R3, 0x21130 ;  /* 0x0002113000037802 */ /* 0x000fe40000000f00 */
[----:B-1----:R-:W-:Y:S05]  /*21120*/  CALL.REL.NOINC `($__internal_101_$__cuda_sm70_shflsync_idx_p) ;  /* 0x00000ed000007944 */ /* 0x002fea0003c00000 */
[----:B------:R-:W-:Y:S01]  /*21130*/  MOV R5, R34 ;  /* 0x0000002200057202 */ /* 0x000fe20000000f00 */
[----:B------:R-:W-:Y:S05]  /*21140*/  BRA `(.L_x_6186) ;  /* 0xffffa25000007947 */ /* 0x000fea000383ffff */
.L_x_6099:
[----:B------:R-:W-:Y:S01]  /*21150*/  IMAD.MOV.U32 R33, RZ, RZ, R14 ;  /* 0x000000ffff217224 */ /* 0x000fe200078e000e */
[----:B------:R-:W-:Y:S01]  /*21160*/  MOV R2, RZ ;  /* 0x000000ff00027202 */ /* 0x000fe20000000f00 */
[----:B------:R-:W-:Y:S01]  /*21170*/  IMAD.MOV.U32 R32, RZ, RZ, 0x181f ;  /* 0x0000181fff207424 */ /* 0x000fe200078e00ff */
[----:B------:R-:W-:-:S02]  /*21180*/  MOV R3, 0x211a0 ;  /* 0x000211a000037802 */ /* 0x000fc40000000f00 */
[----:B-123--:R-:W-:Y:S05]  /*21190*/  CALL.REL.NOINC `($__internal_101_$__cuda_sm70_shflsync_idx_p) ;  /* 0x00000e6000007944 */ /* 0x00efea0003c00000 */
[----:B------:R-:W-:Y:S01]  /*211a0*/  MOV R0, R34 ;  /* 0x0000002200007202 */ /* 0x000fe20000000f00 */
[----:B------:R-:W-:Y:S05]  /*211b0*/  BRA `(.L_x_6187) ;  /* 0xffffa20000007947 */ /* 0x000fea000383ffff */
.L_x_6102:
[----:B------:R-:W-:Y:S01]  /*211c0*/  IMAD.MOV.U32 R33, RZ, RZ, R13 ;  /* 0x000000ffff217224 */ /* 0x000fe200078e000d */
[----:B--2---:R-:W-:Y:S01]  /*211d0*/  MOV R2, 0x1 ;  /* 0x0000000100027802 */ /* 0x004fe20000000f00 */
[----:B------:R-:W-:Y:S01]  /*211e0*/  IMAD.MOV.U32 R32, RZ, RZ, 0x181f ;  /* 0x0000181fff207424 */ /* 0x000fe200078e00ff */
[----:B------:R-:W-:-:S02]  /*211f0*/  MOV R3, 0x21210 ;  /* 0x0002121000037802 */ /* 0x000fc40000000f00 */
[----:B-1-34-:R-:W-:Y:S05]  /*21200*/  CALL.REL.NOINC `($__internal_101_$__cuda_sm70_shflsync_idx_p) ;  /* 0x00000df000007944 */ /* 0x01afea0003c00000 */
        /* <DEDUP_REMOVED lines=8> */
.L_x_6105:
[----:B------:R-:W-:Y:S01]  /*21290*/  IMAD.MOV.U32 R33, RZ, RZ, R13 ;  /* 0x000000ffff217224 */ /* 0x000fe200078e000d */
[----:B--2---:R-:W-:Y:S01]  /*212a0*/  MOV R2, 0x2 ;  /* 0x0000000200027802 */ /* 0x004fe20000000f00 */
[----:B------:R-:W-:Y:S01]  /*212b0*/  IMAD.MOV.U32 R32, RZ, RZ, 0x181f ;  /* 0x0000181fff207424 */ /* 0x000fe200078e00ff */
[----:B------:R-:W-:Y:S02]  /*212c0*/  MOV R3, 0x212e0 ;  /* 0x000212e000037802 */ /* 0x000fe40000000f00 */
[----:B-1-34-:R-:W-:Y:S05]  /*212d0*/  CALL.REL.NOINC `($__internal_101_$__cuda_sm70_shflsync_idx_p) ;  /* 0x00000d2000007944 */ /* 0x01afea0003c00000 */
[----:B------:R-:W-:Y:S01]  /*212e0*/  MOV R5, R34 ;  /* 0x0000002200057202 */ /* 0x000fe20000000f00 */
[----:B------:R-:W-:Y:S05]  /*212f0*/  BRA `(.L_x_6189) ;  /* 0xffffa32000007947 */ /* 0x000fea000383ffff */
.L_x_6106:
[----:B------:R-:W-:Y:S01]  /*21300*/  IMAD.MOV.U32 R33, RZ, RZ, R14 ;  /* 0x000000ffff217224 */ /* 0x000fe200078e000e */
[----:B--2---:R-:W-:Y:S01]  /*21310*/  MOV R2, 0x2 ;  /* 0x0000000200027802 */ /* 0x004fe20000000f00 */
[----:B------:R-:W-:Y:S01]  /*21320*/  IMAD.MOV.U32 R32, RZ, RZ, 0x181f ;  /* 0x0000181fff207424 */ /* 0x000fe200078e00ff */
[----:B------:R-:W-:Y:S02]  /*21330*/  MOV R3, 0x21350 ;  /* 0x0002135000037802 */ /* 0x000fe40000000f00 */
[----:B-1-34-:R-:W-:Y:S05]  /*21340*/  CALL.REL.NOINC `($__internal_101_$__cuda_sm70_shflsync_idx_p) ;  /* 0x00000cb000007944 */ /* 0x01afea0003c00000 */
[----:B------:R-:W-:Y:S01]  /*21350*/  MOV R0, R34 ;  /* 0x0000002200007202 */ /* 0x000fe20000000f00 */
[----:B------:R-:W-:Y:S05]  /*21360*/  BRA `(.L_x_6190) ;  /* 0xffffa2d000007947 */ /* 0x000fea000383ffff */
.L_x_6109:
[----:B------:R-:W-:Y:S01]  /*21370*/  IMAD.MOV.U32 R33, RZ, RZ, R13 ;  /* 0x000000ffff217224 */ /* 0x000fe200078e000d */
[----:B---3--:R-:W-:Y:S01]  /*21380*/  MOV R2, 0x3 ;  /* 0x0000000300027802 */ /* 0x008fe20000000f00 */
        /* <DEDUP_REMOVED lines=11> */
.L_x_6111:
[----:B------:R-:W-:Y:S01]  /*21440*/  IMAD.MOV.U32 R33, RZ, RZ, R5 ;  /* 0x000000ffff217224 */ /* 0x000fe200078e0005 */
[----:B------:R-:W-:Y:S01]  /*21450*/  MOV R2, RZ ;  /* 0x000000ff00027202 */ /* 0x000fe20000000f00 */
[----:B------:R-:W-:Y:S01]  /*21460*/  IMAD.MOV.U32 R32, RZ, RZ, 0x1c1f ;  /* 0x00001c1fff207424 */ /* 0x000fe200078e00ff */
[----:B------:R-:W-:Y:S02]  /*21470*/  MOV R3, 0x21490 ;  /* 0x0002149000037802 */ /* 0x000fe40000000f00 */
[----:B--2---:R-:W-:Y:S05]  /*21480*/  CALL.REL.NOINC `($__internal_101_$__cuda_sm70_shflsync_idx_p) ;  /* 0x00000b7000007944 */ /* 0x004fea0003c00000 */
[----:B------:R-:W-:Y:S01]  /*21490*/  MOV R4, R34 ;  /* 0x0000002200047202 */ /* 0x000fe20000000f00 */
[----:B------:R-:W-:Y:S05]  /*214a0*/  BRA `(.L_x_6192) ;  /* 0xffffa60000007947 */ /* 0x000fea000383ffff */
.L_x_6112:
[----:B------:R-:W-:Y:S01]  /*214b0*/  IMAD.MOV.U32 R33, RZ, RZ, R14 ;  /* 0x000000ffff217224 */ /* 0x000fe200078e000e */
[----:B------:R-:W-:Y:S01]  /*214c0*/  MOV R2, RZ ;  /* 0x000000ff00027202 */ /* 0x000fe20000000f00 */
[----:B------:R-:W-:Y:S01]  /*214d0*/  IMAD.MOV.U32 R32, RZ, RZ, 0x1c1f ;  /* 0x00001c1fff207424 */ /* 0x000fe200078e00ff */
[----:B------:R-:W-:Y:S02]  /*214e0*/  MOV R3, 0x21500 ;  /* 0x0002150000037802 */ /* 0x000fe40000000f00 */
[----:B-123--:R-:W-:Y:S05]  /*214f0*/  CALL.REL.NOINC `($__internal_101_$__cuda_sm70_shflsync_idx_p) ;  /* 0x00000b0000007944 */ /* 0x00efea0003c00000 */
[----:B------:R-:W-:Y:S01]  /*21500*/  MOV R0, R34 ;  /* 0x0000002200007202 */ /* 0x000fe20000000f00 */
[----:B------:R-:W-:Y:S05]  /*21510*/  BRA `(.L_x_6193) ;  /* 0xffffa5b000007947 */ /* 0x000fea000383ffff */
.L_x_6115:
        /* <DEDUP_REMOVED lines=13> */
.L_x_6119:
[----:B------:R-:W-:Y:S01]  /*215f0*/  IMAD.MOV.U32 R33, RZ, RZ, R5 ;  /* 0x000000ffff217224 */ /* 0x000fe200078e0005 */
[----:B------:R-:W-:Y:S01]  /*21600*/  MOV R2, RZ ;  /* 0x000000ff00027202 */ /* 0x000fe20000000f00 */
[----:B------:R-:W-:Y:S01]  /*21610*/  IMAD.MOV.U32 R32, RZ, RZ, 0x181f ;  /* 0x0000181fff207424 */ /* 0x000fe200078e00ff */
[----:B------:R-:W-:Y:S02]  /*21620*/  MOV R3, 0x21640 ;  /* 0x0002164000037802 */ /* 0x000fe40000000f00 */
[----:B------:R-:W-:Y:S05]  /*21630*/  CALL.REL.NOINC `($__internal_101_$__cuda_sm70_shflsync_idx_p) ;  /* 0x000009c000007944 */ /* 0x000fea0003c00000 */
[----:B------:R-:W-:Y:S01]  /*21640*/  MOV R4, R34 ;  /* 0x0000002200047202 */ /* 0x000fe20000000f00 */
[----:B------:R-:W-:Y:S05]  /*21650*/  BRA `(.L_x_6195) ;  /* 0xffffc20000007947 */ /* 0x000fea000383ffff */
.L_x_6120:
[----:B------:R-:W-:Y:S01]  /*21660*/  IMAD.MOV.U32 R33, RZ, RZ, R14 ;  /* 0x000000ffff217224 */ /* 0x000fe200078e000e */
[----:B------:R-:W-:Y:S01]  /*21670*/  MOV R2, RZ ;  /* 0x000000ff00027202 */ /* 0x000fe20000000f00 */
[----:B------:R-:W-:Y:S01]  /*21680*/  IMAD.MOV.U32 R32, RZ, RZ, 0x181f ;  /* 0x0000181fff207424 */ /* 0x000fe200078e00ff */
[----:B------:R-:W-:Y:S02]  /*21690*/  MOV R3, 0x216b0 ;  /* 0x000216b000037802 */ /* 0x000fe40000000f00 */
[----:B-12---:R-:W-:Y:S05]  /*216a0*/  CALL.REL.NOINC `($__internal_101_$__cuda_sm70_shflsync_idx_p) ;  /* 0x0000095000007944 */ /* 0x006fea0003c00000 */
[----:B------:R-:W-:Y:S01]  /*216b0*/  MOV R0, R34 ;  /* 0x0000002200007202 */ /* 0x000fe20000000f00 */
[----:B------:R-:W-:Y:S05]  /*216c0*/  BRA `(.L_x_6196) ;  /* 0xffffc1b000007947 */ /* 0x000fea000383ffff */
.L_x_6123:
        /* <DEDUP_REMOVED lines=13> */
.L_x_6126:
[----:B------:R-:W-:Y:S01]  /*217a0*/  IMAD.MOV.U32 R33, RZ, RZ, R5 ;  /* 0x000000ffff217224 */ /* 0x000fe200078e0005 */
[----:B-1----:R-:W-:Y:S01]  /*217b0*/  MOV R2, 0x2 ;  /* 0x0000000200027802 */ /* 0x002fe20000000f00 */
[----:B------:R-:W-:Y:S01]  /*217c0*/  IMAD.MOV.U32 R32, RZ, RZ, 0x181f ;  /* 0x0000181fff207424 */ /* 0x000fe200078e00ff */
[----:B------:R-:W-:Y:S02]  /*217d0*/  MOV R3, 0x217f0 ;  /* 0x000217f000037802 */ /* 0x000fe40000000f00 */
[----:B--234-:R-:W-:Y:S05]  /*217e0*/  CALL.REL.NOINC `($__internal_101_$__cuda_sm70_shflsync_idx_p) ;  /* 0x0000081000007944 */ /* 0x01cfea0003c00000 */
[----:B------:R-:W-:Y:S01]  /*217f0*/  MOV R4, R34 ;  /* 0x0000002200047202 */ /* 0x000fe20000000f00 */
[----:B------:R-:W-:Y:S05]  /*21800*/  BRA `(.L_x_6198) ;  /* 0xffffc2e000007947 */ /* 0x000fea000383ffff */
.L_x_6127:
[----:B------:R-:W-:Y:S01]  /*21810*/  IMAD.MOV.U32 R33, RZ, RZ, R14 ;  /* 0x000000ffff217224 */ /* 0x000fe200078e000e */
[----:B------:R-:W-:Y:S01]  /*21820*/  MOV R2, 0x2 ;  /* 0x0000000200027802 */ /* 0x000fe20000000f00 */
[----:B------:R-:W-:Y:S01]  /*21830*/  IMAD.MOV.U32 R32, RZ, RZ, 0x181f ;  /* 0x0000181fff207424 */ /* 0x000fe200078e00ff */
[----:B------:R-:W-:Y:S02]  /*21840*/  MOV R3, 0x21860 ;  /* 0x0002186000037802 */ /* 0x000fe40000000f00 */
[----:B-1234-:R-:W-:Y:S05]  /*21850*/  CALL.REL.NOINC `($__internal_101_$__cuda_sm70_shflsync_idx_p) ;  /* 0x000007a000007944 */ /* 0x01efea0003c00000 */
[----:B------:R-:W-:Y:S01]  /*21860*/  MOV R0, R34 ;  /* 0x0000002200007202 */ /* 0x000fe20000000f00 */
[----:B------:R-:W-:Y:S05]  /*21870*/  BRA `(.L_x_6199) ;  /* 0xffffc29000007947 */ /* 0x000fea000383ffff */
.L_x_6130:
[----:B------:R-:W-:Y:S01]  /*21880*/  IMAD.MOV.U32 R33, RZ, RZ, R5 ;  /* 0x000000ffff217224 */ /* 0x000fe200078e0005 */
[----:B-1----:R-:W-:Y:S01]  /*21890*/  MOV R2, 0x3 ;  /* 0x0000000300027802 */ /* 0x002fe20000000f00 */
[----:B------:R-:W-:Y:S01]  /*218a0*/  IMAD.MOV.U32 R32, RZ, RZ, 0x181f ;  /* 0x0000181fff207424 */ /* 0x000fe200078e00ff */
[----:B------:R-:W-:-:S02]  /*218b0*/  MOV R3, 0x218d0 ;  /* 0x000218d000037802 */ /* 0x000fc40000000f00 */
[----:B--234-:R-:W-:Y:S05]  /*218c0*/  CALL.REL.NOINC `($__internal_101_$__cuda_sm70_shflsync_idx_p) ;  /* 0x0000073000007944 */ /* 0x01cfea0003c00000 */
        /* <DEDUP_REMOVED lines=8> */
.L_x_6132:
[----:B------:R-:W-:Y:S01]  /*21950*/  IMAD.MOV.U32 R33, RZ, RZ, R35 ;  /* 0x000000ffff217224 */ /* 0x000fe200078e0023 */
[----:B------:R-:W-:Y:S01]  /*21960*/  MOV R2, RZ ;  /* 0x000000ff00027202 */ /* 0x000fe20000000f00 */
[----:B------:R-:W-:Y:S01]  /*21970*/  IMAD.MOV.U32 R32, RZ, RZ, 0x1f ;  /* 0x0000001fff207424 */ /* 0x000fe200078e00ff */
[----:B------:R-:W-:Y:S02]  /*21980*/  MOV R3, 0x219a0 ;  /* 0x000219a000037802 */ /* 0x000fe40000000f00 */
[----:B-1----:R-:W-:Y:S05]  /*21990*/  CALL.REL.NOINC `($__internal_101_$__cuda_sm70_shflsync_idx_p) ;  /* 0x0000066000007944 */ /* 0x002fea0003c00000 */
[----:B------:R-:W-:Y:S01]  /*219a0*/  MOV R9, R34 ;  /* 0x0000002200097202 */ /* 0x000fe20000000f00 */
[----:B------:R-:W-:Y:S05]  /*219b0*/  BRA `(.L_x_6201) ;  /* 0xffffc48000007947 */ /* 0x000fea000383ffff */
.L_x_6133:
[----:B------:R-:W-:Y:S01]  /*219c0*/  IMAD.MOV.U32 R33, RZ, RZ, R35 ;  /* 0x000000ffff217224 */ /* 0x000fe200078e0023 */
[----:B------:R-:W-:Y:S01]  /*219d0*/  MOV R2, 0x1 ;  /* 0x0000000100027802 */ /* 0x000fe20000000f00 */
[----:B------:R-:W-:Y:S01]  /*219e0*/  IMAD.MOV.U32 R32, RZ, RZ, 0x1f ;  /* 0x0000001fff207424 */ /* 0x000fe200078e00ff */
[----:B------:R-:W-:Y:S02]  /*219f0*/  MOV R3, 0x21a10 ;  /* 0x00021a1000037802 */ /* 0x000fe40000000f00 */
[----:B-123--:R-:W-:Y:S05]  /*21a00*/  CALL.REL.NOINC `($__internal_101_$__cuda_sm70_shflsync_idx_p) ;  /* 0x000005f000007944 */ /* 0x00efea0003c00000 */
[----:B------:R-:W-:Y:S01]  /*21a10*/  MOV R6, R34 ;  /* 0x0000002200067202 */ /* 0x000fe20000000f00 */
[----:B------:R-:W-:Y:S05]  /*21a20*/  BRA `(.L_x_6202) ;  /* 0xffffc43000007947 */ /* 0x000fea000383ffff */
.L_x_6134:
[----:B------:R-:W-:Y:S02]  /*21a30*/  MOV R3, 0x1 ;  /* 0x0000000100037802 */ /* 0x000fe40000000f00 */
[----:B------:R-:W-:-:S02]  /*21a40*/  MOV R2, 0x21a60 ;  /* 0x00021a6000027802 */ /* 0x000fc40000000f00 */
[----:B-1234-:R-:W-:Y:S05]  /*21a50*/  CALL.REL.NOINC `($__internal_102_$__cuda_sm70_shflsync_up_p) ;  /* 0x0000060000007944 */ /* 0x01efea0003c00000 */
[----:B------:R-:W-:Y:S05]  /*21a60*/  BRA `(.L_x_6203) ;  /* 0xffffc52000007947 */ /* 0x000fea000383ffff */
.L_x_6135:
[----:B------:R-:W-:Y:S02]  /*21a70*/  MOV R3, 0x2 ;  /* 0x0000000200037802 */ /* 0x000fe40000000f00 */
[----:B------:R-:W-:-:S02]  /*21a80*/  MOV R2, 0x21aa0 ;  /* 0x00021aa000027802 */ /* 0x000fc40000000f00 */
[----:B---34-:R-:W-:Y:S05]  /*21a90*/  CALL.REL.NOINC `($__internal_102_$__cuda_sm70_shflsync_up_p) ;  /* 0x000005c000007944 */ /* 0x018fea0003c00000 */
        /* <DEDUP_REMOVED lines=24> */
.L_x_6139:
[----:B------:R-:W-:Y:S02]  /*21c20*/  MOV R3, 0x1 ;  /* 0x0000000100037802 */ /* 0x000fe40000000f00 */
[----:B------:R-:W-:Y:S02]  /*21c30*/  MOV R2, 0x21c50 ;  /* 0x00021c5000027802 */ /* 0x000fe40000000f00 */
[----:B------:R-:W-:Y:S05]  /*21c40*/  CALL.REL.NOINC `($__internal_102_$__cuda_sm70_shflsync_up_p) ;  /* 0x0000041000007944 */ /* 0x000fea0003c00000 */
[----:B------:R-:W-:Y:S01]  /*21c50*/  MOV R2, R4 ;  /* 0x0000000400027202 */ /* 0x000fe20000000f00 */
[----:B------:R-:W-:Y:S05]  /*21c60*/  BRA `(.L_x_6205) ;  /* 0xffffc59000007947 */ /* 0x000fea000383ffff */
.L_x_6140:
        /* <DEDUP_REMOVED lines=27> */
.L_x_6142:
[----:B------:R-:W-:Y:S02]  /*21e20*/  SEL R0, RZ, 0x1, P0 ;  /* 0x00000001ff007807 */ /* 0x000fe40000000000 */
[----:B------:R-:W-:Y:S02]  /*21e30*/  MOV R2, 0x21e50 ;  /* 0x00021e5000027802 */ /* 0x000fe40000000f00 */
[----:B-1----:R-:W-:Y:S05]  /*21e40*/  CALL.REL.NOINC `($__internal_103_$__cuda_sm70_votesync_ballot) ;  /* 0x0000027000007944 */ /* 0x002fea0003c00000 */
[----:B------:R-:W-:Y:S01]  /*21e50*/  MOV R6, R0 ;  /* 0x0000000000067202 */ /* 0x000fe20000000f00 */
[----:B------:R-:W-:Y:S05]  /*21e60*/  BRA `(.L_x_6207) ;  /* 0xffffc52000007947 */ /* 0x000fea000383ffff */
.L_x_6143:
[----:B------:R-:W-:Y:S01]  /*21e70*/  IMAD.MOV.U32 R33, RZ, RZ, R7 ;  /* 0x000000ffff217224 */ /* 0x000fe200078e0007 */
[----:B--2---:R-:W-:Y:S01]  /*21e80*/  MOV R2, R0 ;  /* 0x0000000000027202 */ /* 0x004fe20000000f00 */
[----:B------:R-:W-:Y:S01]  /*21e90*/  IMAD.MOV.U32 R32, RZ, RZ, 0x1f ;  /* 0x0000001fff207424 */ /* 0x000fe200078e00ff */
[----:B------:R-:W-:Y:S02]  /*21ea0*/  MOV R3, 0x21ec0 ;  /* 0x00021ec000037802 */ /* 0x000fe40000000f00 */
[----:B-1----:R-:W-:Y:S05]  /*21eb0*/  CALL.REL.NOINC `($__internal_101_$__cuda_sm70_shflsync_idx_p) ;  /* 0x0000014000007944 */ /* 0x002fea0003c00000 */
[----:B------:R-:W-:Y:S01]  /*21ec0*/  IMAD.MOV.U32 R12, RZ, RZ, R34 ;  /* 0x000000ffff0c7224 */ /* 0x000fe200078e0022 */
[----:B------:R-:W-:Y:S01]  /*21ed0*/  MOV R2, R0 ;  /* 0x0000000000027202 */ /* 0x000fe20000000f00 */
[----:B------:R-:W-:Y:S01]  /*21ee0*/  IMAD.MOV.U32 R33, RZ, RZ, R8 ;  /* 0x000000ffff217224 */ /* 0x000fe200078e0008 */
[----:B------:R-:W-:-:S02]  /*21ef0*/  MOV R32, 0x1f ;  /* 0x0000001f00207802 */ /* 0x000fc40000000f00 */
[----:B------:R-:W-:Y:S02]  /*21f00*/  MOV R3, 0x21f20 ;  /* 0x00021f2000037802 */ /* 0x000fe40000000f00 */
[----:B------:R-:W-:Y:S05]  /*21f10*/  CALL.REL.NOINC `($__internal_101_$__cuda_sm70_shflsync_idx_p) ;  /* 0x000000e000007944 */ /* 0x000fea0003c00000 */
[----:B------:R-:W-:Y:S01]  /*21f20*/  MOV R5, R34 ;  /* 0x0000002200057202 */ /* 0x000fe20000000f00 */
[----:B------:R-:W-:Y:S05]  /*21f30*/  BRA `(.L_x_6208) ;  /* 0xffffc4c000007947 */ /* 0x000fea000383ffff */
.L_x_6146:
[----:B------:R-:W-:Y:S01]  /*21f40*/  IMAD.MOV.U32 R33, RZ, RZ, R4 ;  /* 0x000000ffff217224 */ /* 0x000fe200078e0004 */
[----:B--2---:R-:W-:Y:S01]  /*21f50*/  MOV R2, R0 ;  /* 0x0000000000027202 */ /* 0x004fe20000000f00 */
[----:B------:R-:W-:Y:S01]  /*21f60*/  IMAD.MOV.U32 R32, RZ, RZ, 0x1f ;  /* 0x0000001fff207424 */ /* 0x000fe200078e00ff */
[----:B------:R-:W-:Y:S02]  /*21f70*/  MOV R3, 0x21f90 ;  /* 0x00021f9000037802 */ /* 0x000fe40000000f00 */
[----:B-1--4-:R-:W-:Y:S05]  /*21f80*/  CALL.REL.NOINC `($__internal_101_$__cuda_sm70_shflsync_idx_p) ;  /* 0x0000007000007944 */ /* 0x012fea0003c00000 */
[----:B------:R-:W-:Y:S01]  /*21f90*/  MOV R14, R34 ;  /* 0x00000022000e7202 */ /* 0x000fe20000000f00 */
[----:B------:R-:W-:Y:S05]  /*21fa0*/  BRA `(.L_x_6145) ;  /* 0xffffc4b000007947 */ /* 0x000fea000383ffff */
        .weak           $__internal_100_$__cuda_sm70_shflsync_bfly_p
        .type           $__internal_100_$__cuda_sm70_shflsync_bfly_p,@function
        .size           $__internal_100_$__cuda_sm70_shflsync_bfly_p,($__internal_101_$__cuda_sm70_shflsync_idx_p - $__internal_100_$__cuda_sm70_shflsync_bfly_p)
$__internal_100_$__cuda_sm70_shflsync_bfly_p:
[----:B------:R-:W-:Y:S04]  /*21fb0*/  WARPSYNC R196 ;  /* 0x000000c400007348 */ /* 0x000fe80003800000 */
[----:B------:R1:W2:Y:S02]  /*21fc0*/  SHFL.BFLY PT, R152, R2, R152, R197 ;  /* 0x0c00009802987389 */ /* 0x0002a400000e00c5 */
[----:B-1----:R-:W-:-:S02]  /*21fd0*/  MOV R2, R3 ;  /* 0x0000000300027202 */ /* 0x002fc40000000f00 */
[----:B------:R-:W-:-:S04]  /*21fe0*/  MOV R3, 0x0 ;  /* 0x0000000000037802 */ /* 0x000fc80000000f00 */
[----:B--2---:R-:W-:Y:S05]  /*21ff0*/  RET.REL.NODEC R2 `(_ZN7cutlass13device_kernelIN5flash19enable_sm80_to_sm89INS1_16FlashAttnFwdSm80INS1_25CollectiveMainloopFwdSm80ILi8ELi2ELb0EN4cute5tupleIJNS5_1CILi128EEENS7_ILi64EEENS7_ILi192EEEEEELi192ENS_10bfloat16_tEfNS_4arch4Sm80ELb1ELb0ELb0ELb1ELb1ELb1ELb1ELb1EEENS1_21CollectiveEpilogueFwdINS6_IJS8_SA_S9_EEENS6_IJNS7_ILi1EEESI_SI_EEESC_SE_Li256ELb1ELb1ELb1ELb0EEENS1_36VarlenDynamicPersistentTileSchedulerILi128ELi64ELi256ELi256ELb1ELb1ELb0ELb1ELb1ELb1EEEEEEEEEvNT_6ParamsE) ;  /* 0xfffde00002007950 */ /* 0x004fea0003c3ffff */
        .weak           $__internal_101_$__cuda_sm70_shflsync_idx_p
        .type           $__internal_101_$__cuda_sm70_shflsync_idx_p,@function
        .size           $__internal_101_$__cuda_sm70_shflsync_idx_p,($__internal_102_$__cuda_sm70_shflsync_up_p - $__internal_101_$__cuda_sm70_shflsync_idx_p)
$__internal_101_$__cuda_sm70_shflsync_idx_p:
[----:B------:R-:W-:-:S04]  /*22000*/  MOV R34, 0xffffffff ;  /* 0xffffffff00227802 */ /* 0x000fc80000000f00 */
[----:B------:R-:W-:Y:S04]  /*22010*/  WARPSYNC R34 ;  /* 0x0000002200007348 */ /* 0x000fe80003800000 */
[----:B------:R1:W2:Y:S02]  /*22020*/  SHFL.IDX PT, R34, R33, R2, R32 ;  /* 0x0000000221227389 */ /* 0x0002a400000e0020 */
[----:B-1----:R-:W-:Y:S02]  /*22030*/  MOV R2, R3 ;  /* 0x0000000300027202 */ /* 0x002fe40000000f00 */
[----:B------:R-:W-:-:S04]  /*22040*/  MOV R3, 0x0 ;  /* 0x0000000000037802 */ /* 0x000fc80000000f00 */
[----:B--2---:R-:W-:Y:S05]  /*22050*/  RET.REL.NODEC R2 `(_ZN7cutlass13device_kernelIN5flash19enable_sm80_to_sm89INS1_16FlashAttnFwdSm80INS1_25CollectiveMainloopFwdSm80ILi8ELi2ELb0EN4cute5tupleIJNS5_1CILi128EEENS7_ILi64EEENS7_ILi192EEEEEELi192ENS_10bfloat16_tEfNS_4arch4Sm80ELb1ELb0ELb0ELb1ELb1ELb1ELb1ELb1EEENS1_21CollectiveEpilogueFwdINS6_IJS8_SA_S9_EEENS6_IJNS7_ILi1EEESI_SI_EEESC_SE_Li256ELb1ELb1ELb1ELb0EEENS1_36VarlenDynamicPersistentTileSchedulerILi128ELi64ELi256ELi256ELb1ELb1ELb0ELb1ELb1ELb1EEEEEEEEEvNT_6ParamsE) ;  /* 0xfffddfa002007950 */ /* 0x004fea0003c3ffff */
        .weak           $__internal_102_$__cuda_sm70_shflsync_up_p
        .type           $__internal_102_$__cuda_sm70_shflsync_up_p,@function
        .size           $__internal_102_$__cuda_sm70_shflsync_up_p,($__internal_103_$__cuda_sm70_votesync_ballot - $__internal_102_$__cuda_sm70_shflsync_up_p)
$__internal_102_$__cuda_sm70_shflsync_up_p:
[----:B------:R-:W-:Y:S02]  /*22060*/  MOV R4, RZ ;  /* 0x000000ff00047202 */ /* 0x000fe40000000f00 */
[----:B------:R-:W-:-:S04]  /*22070*/  MOV R12, 0xffffffff ;  /* 0xffffffff000c7802 */ /* 0x000fc80000000f00 */
[----:B------:R-:W-:Y:S04]  /*22080*/  WARPSYNC R12 ;  /* 0x0000000c00007348 */ /* 0x000fe80003800000 */
[----:B------:R1:W2:Y:S02]  /*22090*/  SHFL.UP PT, R4, R0, R3, R4 ;  /* 0x0400000300047389 */ /* 0x0002a400000e0004 */
[----:B-1----:R-:W-:-:S04]  /*220a0*/  MOV R3, 0x0 ;  /* 0x0000000000037802 */ /* 0x002fc80000000f00 */
[----:B--2---:R-:W-:Y:S05]  /*220b0*/  RET.REL.NODEC R2 `(_ZN7cutlass13device_kernelIN5flash19enable_sm80_to_sm89INS1_16FlashAttnFwdSm80INS1_25CollectiveMainloopFwdSm80ILi8ELi2ELb0EN4cute5tupleIJNS5_1CILi128EEENS7_ILi64EEENS7_ILi192EEEEEELi192ENS_10bfloat16_tEfNS_4arch4Sm80ELb1ELb0ELb0ELb1ELb1ELb1ELb1ELb1EEENS1_21CollectiveEpilogueFwdINS6_IJS8_SA_S9_EEENS6_IJNS7_ILi1EEESI_SI_EEESC_SE_Li256ELb1ELb1ELb1ELb0EEENS1_36VarlenDynamicPersistentTileSchedulerILi128ELi64ELi256ELi256ELb1ELb1ELb0ELb1ELb1ELb1EEEEEEEEEvNT_6ParamsE) ;  /* 0xfffddf4002007950 */ /* 0x004fea0003c3ffff */
        .weak           $__internal_103_$__cuda_sm70_votesync_ballot
        .type           $__internal_103_$__cuda_sm70_votesync_ballot,@function
        .size           $__internal_103_$__cuda_sm70_votesync_ballot,(.L_x_6349 - $__internal_103_$__cuda_sm70_votesync_ballot)
$__internal_103_$__cuda_sm70_votesync_ballot:
[----:B------:R-:W-:Y:S01]  /*220c0*/  ISETP.NE.U32.AND P0, PT, R0, 0x1, PT ;  /* 0x000000010000780c */ /* 0x000fe20003f05070 */
[----:B------:R-:W-:-:S04]  /*220d0*/  IMAD.MOV.U32 R3, RZ, RZ, -0x1 ;  /* 0xffffffffff037424 */ /* 0x000fc800078e00ff */
[----:B------:R-:W-:Y:S08]  /*220e0*/  WARPSYNC R3 ;  /* 0x0000000300007348 */ /* 0x000ff00003800000 */
[----:B------:R-:W-:-:S04]  /*220f0*/  VOTE.ANY R0, PT, !P0 ;  /* 0x0000000000007806 */ /* 0x000fc800040e0100 */
[----:B------:R-:W-:Y:S01]  /*22100*/  LOP3.LUT R0, R0, R3, RZ, 0xc0, !PT ;  /* 0x0000000300007212 */ /* 0x000fe200078ec0ff */
[----:B------:R-:W-:-:S04]  /*22110*/  IMAD.MOV.U32 R3, RZ, RZ, 0x0 ;  /* 0x00000000ff037424 */ /* 0x000fc800078e00ff */
[----:B------:R-:W-:Y:S05]  /*22120*/  RET.REL.NODEC R2 `(_ZN7cutlass13device_kernelIN5flash19enable_sm80_to_sm89INS1_16FlashAttnFwdSm80INS1_25CollectiveMainloopFwdSm80ILi8ELi2ELb0EN4cute5tupleIJNS5_1CILi128EEENS7_ILi64EEENS7_ILi192EEEEEELi192ENS_10bfloat16_tEfNS_4arch4Sm80ELb1ELb0ELb0ELb1ELb1ELb1ELb1ELb1EEENS1_21CollectiveEpilogueFwdINS6_IJS8_SA_S9_EEENS6_IJNS7_ILi1EEESI_SI_EEESC_SE_Li256ELb1ELb1ELb1ELb0EEENS1_36VarlenDynamicPersistentTileSchedulerILi128ELi64ELi256ELi256ELb1ELb1ELb0ELb1ELb1ELb1EEEEEEEEEvNT_6ParamsE) ;  /* 0xfffdded002007950 */ /* 0x000fea0003c3ffff */
.L_x_6209:
        /* <DEDUP_REMOVED lines=13> */
.L_x_6349:


//--------------------- .nv.shared._ZN7cutlass13device_kernelIN5flash19enable_sm80_to_sm89INS1_16FlashAttnFwdSm80INS1_25CollectiveMainloopFwdSm80ILi8ELi1ELb0EN4cute5tupleIJNS5_1CILi128EEENS7_ILi64EEENS7_ILi192EEEEEELi192ENS_10bfloat16_tEfNS_4arch4Sm80ELb0ELb0ELb1ELb0ELb1ELb0ELb1ELb1EEENS1_21CollectiveEpilogueFwdINS6_IJS8_SA_S9_EEENS6_IJNS7_ILi1EEESI_SI_EEESC_SE_Li256ELb0ELb1ELb1ELb0EEENS1_19SingleTileSchedulerILb0ELb1ELb1ELi128EEEEEEEEEvNT_6ParamsE --------------------------
	.section	.nv.shared._ZN7cutlass13device_kernelIN5flash19enable_sm80_to_sm89INS1_16FlashAttnFwdSm80INS1_25CollectiveMainloopFwdSm80ILi8ELi1ELb0EN4cute5tupleIJNS5_1CILi128EEENS7_ILi64EEENS7_ILi192EEEEEELi192ENS_10bfloat16_tEfNS_4arch4Sm80ELb0ELb0ELb1ELb0ELb1ELb0ELb1ELb1EEENS1_21CollectiveEpilogueFwdINS6_IJS8_SA_S9_EEENS6_IJNS7_ILi1EEESI_SI_EEESC_SE_Li256ELb0ELb1ELb1ELb0EEENS1_19SingleTileSchedulerILb0ELb1ELb1ELi128EEEEEEEEEvNT_6ParamsE,"aw",@nobits
	.sectionflags	@""
	.align	16


//--------------------- .nv.global                --------------------------
	.section	.nv.global,"aw",@nobits
.nv.global:
	.type		_ZN89_INTERNAL_5a5148a6_53_flash_fwd_hdim192_bf16_paged_split_softcapall_sm80_cu_49158569_31784cute1_E,@object
	.size		_ZN89_INTERNAL_5a5148a6_53_flash_fwd_hdim192_bf16_paged_split_softcapall_sm80_cu_49158569_31784cute1_E,(_ZN89_INTERNAL_5a5148a6_53_flash_fwd_hdim192_bf16_paged_split_softcapall_sm80_cu_49158569_31784cuda3std3__45__cpo6cbeginE - _ZN89_INTERNAL_5a5148a6_53_flash_fwd_hdim192_bf16_paged_split_softcapall_sm80_cu_49158569_31784cute1_E)
_ZN89_INTERNAL_5a5148a6_53_flash_fwd_hdim192_bf16_paged_split_softcapall_sm80_cu_49158569_31784cute1_E:
	.zero		1
	.type		_ZN89_INTERNAL_5a5148a6_53_flash_fwd_hdim192_bf16_paged_split_softcapall_sm80_cu_49158569_31784cuda3std3__45__cpo6cbeginE,@object
	.size		_ZN89_INTERNAL_5a5148a6_53_flash_fwd_hdim192_bf16_paged_split_softcapall_sm80_cu_49158569_31784cuda3std3__45__cpo6cbeginE,(_ZN89_INTERNAL_5a5148a6_53_flash_fwd_hdim192_bf16_paged_split_softcapall_sm80_cu_49158569_31784cuda3std3__48in_placeE - _ZN89_INTERNAL_5a5148a6_53_flash_fwd_hdim192_bf16_paged_split_softcapall_sm80_cu_49158569_31784cuda3std3__45__cpo6cbeginE)
_ZN89_INTERNAL_5a5148a6_53_flash_fwd_hdim192_bf16_paged_split_softcapall_sm80_cu_49158569_31784cuda3std3__45__cpo6cbeginE:
	.zero		1
	.type		_ZN89_INTERNAL_5a5148a6_53_flash_fwd_hdim192_bf16_paged_split_softcapall_sm80_cu_49158569_31784cuda3std3__48in_placeE,@object
	.size		_ZN89_INTERNAL_5a5148a6_53_flash_fwd_hdim192_bf16_paged_split_softcapall_sm80_cu_49158569_31784cuda3std3__48in_placeE,(_ZN89_INTERNAL_5a5148a6_53_flash_fwd_hdim192_bf16_paged_split_softcapall_sm80_cu_49158569_31784cuda3std6ranges3__45__cpo9iter_moveE - _ZN89_INTERNAL_5a5148a6_53_flash_fwd_hdim192_bf16_paged_split_softcapall_sm80_cu_49158569_31784cuda3std3__48in_placeE)
_ZN89_INTERNAL_5a5148a6_53_flash_fwd_hdim192_bf16_paged_split_softcapall_sm80_cu_49158569_31784cuda3std3__48in_placeE:
	.zero		1
	.type		_ZN89_INTERNAL_5a5148a6_53_flash_fwd_hdim192_bf16_paged_split_softcapall_sm80_cu_49158569_31784cuda3std6ranges3__45__cpo9iter_moveE,@object
	.size		_ZN89_INTERNAL_5a5148a6_53_flash_fwd_hdim192_bf16_paged_split_softcapall_sm80_cu_49158569_31784cuda3std6ranges3__45__cpo9iter_moveE,(_ZN89_INTERNAL_5a5148a6_53_flash_fwd_hdim192_bf16_paged_split_softcapall_sm80_cu_49158569_31784cuda3std3__45__cpo5beginE - _ZN89_INTERNAL_5a5148a6_53_flash_fwd_hdim192_bf16_paged_split_softcapall_sm80_cu_49158569_31784cuda3std6ranges3__45__cpo9iter_moveE)
_ZN89_INTERNAL_5a5148a6_53_flash_fwd_hdim192_bf16_paged_split_softcapall_sm80_cu_49158569_31784cuda3std6ranges3__45__cpo9iter_moveE:
	.zero		1
	.type		_ZN89_INTERNAL_5a5148a6_53_flash_fwd_hdim192_bf16_paged_split_softcapall_sm80_cu_49158569_31784cuda3std3__45__cpo5beginE,@object
	.size		_ZN89_INTERNAL_5a5148a6_53_flash_fwd_hdim192_bf16_paged_split_softcapall_sm80_cu_49158569_31784cuda3std3__45__cpo5beginE,(_ZN89_INTERNAL_5a5148a6_53_flash_fwd_hdim192_bf16_paged_split_softcapall_sm80_cu_49158569_31784cuda3std3__491_GLOBAL__N__5a5148a6_53_flash_fwd_hdim192_bf16_paged_split_softcapall_sm80_cu_49158569_31786ignoreE - _ZN89_INTERNAL_5a5148a6_53_flash_fwd_hdim192_bf16_paged_split_softcapall_sm80_cu_49158569_31784cuda3std3__45__cpo5beginE)
_ZN89_INTERNAL_5a5148a6_53_flash_fwd_hdim192_bf16_paged_split_softcapall_sm80_cu_49158569_31784cuda3std3__45__cpo5beginE:
	.zero		1
	.type		_ZN89_INTERNAL_5a5148a6_53_flash_fwd_hdim192_bf16_paged_split_softcapall_sm80_cu_49158569_31784cuda3std3__491_GLOBAL__N__5a5148a6_53_flash_fwd_hdim192_bf16_paged_split_softcapall_sm80_cu_49158569_31786ignoreE,@object
	.size		_ZN89_INTERNAL_5a5148a6_53_flash_fwd_hdim192_bf16_paged_split_softcapall_sm80_cu_49158569_31784cuda3std3__491_GLOBAL__N__5a5148a6_53_flash_fwd_hdim192_bf16_paged_split_softcapall_sm80_cu_49158569_31786ignoreE,(_ZN89_INTERNAL_5a5148a6_53_flash_fwd_hdim192_bf16_paged_split_softcapall_sm80_cu_49158569_31784cute7productE - _ZN89_INTERNAL_5a5148a6_53_flash_fwd_hdim192_bf16_paged_split_softcapall_sm80_cu_49158569_31784cuda3std3__491_GLOBAL__N__5a5148a6_53_flash_fwd_hdim192_bf16_paged_split_softcapall_sm80_cu_49158569_31786ignoreE)
_ZN89_INTERNAL_5a5148a6_53_flash_fwd_hdim192_bf16_paged_split_softcapall_sm80_cu_49158569_31784cuda3std3__491_GLOBAL__N__5a5148a6_53_flash_fwd_hdim192_bf16_paged_split_softcapall_sm80_cu_49158569_31786ignoreE:
	.zero		1
	.type		_ZN89_INTERNAL_5a5148a6_53_flash_fwd_hdim192_bf16_paged_split_softcapall_sm80_cu_49158569_31784cute7productE,@object
	.size		_ZN89_INTERNAL_5a5148a6_53_flash_fwd_hdim192_bf16_paged_split_softcapall_sm80_cu_49158569_31784cute7productE,(_ZN89_INTERNAL_5a5148a6_53_flash_fwd_hdim192_bf16_paged_split_softcapall_sm80_cu_49158569_31784cuda3std3__45__cpo3endE - _ZN89_INTERNAL_5a5148a6_53_flash_fwd_hdim192_bf16_paged_split_softcapall_sm80_cu_49158569_31784cute7productE)
_ZN89_INTERNAL_5a5148a6_53_flash_fwd_hdim192_bf16_paged_split_softcapall_sm80_cu_49158569_31784cute7productE:
	.zero		1
	.type		_ZN89_INTERNAL_5a5148a6_53_flash_fwd_hdim192_bf16_paged_split_softcapall_sm80_cu_49158569_31784cuda3std3__45__cpo3endE,@object
	.size		_ZN89_INTERNAL_5a5148a6_53_flash_fwd_hdim192_bf16_paged_split_softcapall_sm80_cu_49158569_31784cuda3std3__45__cpo3endE,(_ZN89_INTERNAL_5a5148a6_53_flash_fwd_hdim192_bf16_paged_split_softcapall_sm80_cu_49158569_31784cuda3std3__419piecewise_constructE - _ZN89_INTERNAL_5a5148a6_53_flash_fwd_hdim192_bf16_paged_split_softcapall_sm80_cu_49158569_31784cuda3std3__45__cpo3endE)
_ZN89_INTERNAL_5a5148a6_53_flash_fwd_hdim192_bf16_paged_split_softcapall_sm80_cu_49158569_31784cuda3std3__45__cpo3endE:
	.zero		1
	.type		_ZN89_INTERNAL_5a5148a6_53_flash_fwd_hdim192_bf16_paged_split_softcapall_sm80_cu_49158569_31784cuda3std3__419piecewise_constructE,@object
	.size		_ZN89_INTERNAL_5a5148a6_53_flash_fwd_hdim192_bf16_paged_split_softcapall_sm80_cu_49158569_31784cuda3std3__419piecewise_constructE,(_ZN89_INTERNAL_5a5148a6_53_flash_fwd_hdim192_bf16_paged_split_softcapall_sm80_cu_49158569_31784cuda3std3__45__cpo4cendE - _ZN89_INTERNAL_5a5148a6_53_flash_fwd_hdim192_bf16_paged_split_softcapall_sm80_cu_49158569_31784cuda3std3__419piecewise_constructE)
_ZN89_INTERNAL_5a5148a6_53_flash_fwd_hdim192_bf16_paged_split_softcapall_sm80_cu_49158569_31784cuda3std3__419piecewise_constructE:
	.zero		1
	.type		_ZN89_INTERNAL_5a5148a6_53_flash_fwd_hdim192_bf16_paged_split_softcapall_sm80_cu_49158569_31784cuda3std3__45__cpo4cendE,@object
	.size		_ZN89_INTERNAL_5a5148a6_53_flash_fwd_hdim192_bf16_paged_split_softcapall_sm80_cu_49158569_31784cuda3std3__45__cpo4cendE,(_ZN89_INTERNAL_5a5148a6_53_flash_fwd_hdim192_bf16_paged_split_softcapall_sm80_cu_49158569_31784cuda3std6ranges3__45__cpo4swapE - _ZN89_INTERNAL_5a5148a6_53_flash_fwd_hdim192_bf16_paged_split_softcapall_sm80_cu_49158569_31784cuda3std3__45__cpo4cendE)
_ZN89_INTERNAL_5a5148a6_53_flash_fwd_hdim192_bf16_paged_split_softcapall_sm80_cu_49158569_31784cuda3std3__45__cpo4cendE:
	.zero		1
	.type		_ZN89_INTERNAL_5a5148a6_53_flash_fwd_hdim192_bf16_paged_split_softcapall_sm80_cu_49158569_31784cuda3std6ranges3__45__cpo4swapE,@object
	.size		_ZN89_INTERNAL_5a5148a6_53_flash_fwd_hdim192_bf16_paged_split_softcapall_sm80_cu_49158569_31784cuda3std6ranges3__45__cpo4swapE,(.L_7 - _ZN89_INTERNAL_5a5148a6_53_flash_fwd_hdim192_bf16_paged_split_softcapall_sm80_cu_49158569_31784cuda3std6ranges3__45__cpo4swapE)
_ZN89_INTERNAL_5a5148a6_53_flash_fwd_hdim192_bf16_paged_split_softcapall_sm80_cu_49158569_31784cuda3std6ranges3__45__cpo4swapE:
	.zero		1
.L_7:


//--------------------- .nv.shared._ZN7cutlass13device_kernelIN5flash19enable_sm80_to_sm89INS1_16FlashAttnFwdSm80INS1_25CollectiveMainloopFwdSm80ILi8ELi1ELb0EN4cute5tupleIJNS5_1CILi128EEENS7_ILi64EEENS7_ILi192EEEEEELi192ENS_10bfloat16_tEfNS_4arch4Sm80ELb0ELb0ELb1ELb1ELb1ELb0ELb1ELb1EEENS1_21CollectiveEpilogueFwdINS6_IJS8_SA_S9_EEENS6_IJNS7_ILi1EEESI_SI_EEESC_SE_Li256ELb1ELb1ELb1ELb0EEENS1_36VarlenDynamicPersistentTileSchedulerILi128ELi64ELi256ELi256ELb1ELb1ELb0ELb0ELb1ELb1EEEEEEEEEvNT_6ParamsE --------------------------
	.section	.nv.shared._ZN7cutlass13device_kernelIN5flash19enable_sm80_to_sm89INS1_16FlashAttnFwdSm80INS1_25CollectiveMainloopFwdSm80ILi8ELi1ELb0EN4cute5tupleIJNS5_1CILi128EEENS7_ILi64EEENS7_ILi192EEEEEELi192ENS_10bfloat16_tEfNS_4arch4Sm80ELb0ELb0ELb1ELb1ELb1ELb0ELb1ELb1EEENS1_21CollectiveEpilogueFwdINS6_IJS8_SA_S9_EEENS6_IJNS7_ILi1EEESI_SI_EEESC_SE_Li256ELb1ELb1ELb1ELb0EEENS1_36VarlenDynamicPersistentTileSchedulerILi128ELi64ELi256ELi256ELb1ELb1ELb0ELb0ELb1ELb1EEEEEEEEEvNT_6ParamsE,"aw",@nobits
	.sectionflags	@""
	.align	16


//--------------------- .nv.shared._ZN7cutlass13device_kernelIN5flash19enable_sm80_to_sm89INS1_16FlashAttnFwdSm80INS1_25CollectiveMainloopFwdSm80ILi8ELi1ELb0EN4cute5tupleIJNS5_1CILi128EEENS7_ILi64EEENS7_ILi192EEEEEELi192ENS_10bfloat16_tEfNS_4arch4Sm80ELb0ELb0ELb1ELb1ELb1ELb1ELb1ELb1EEENS1_21CollectiveEpilogueFwdINS6_IJS8_SA_S9_EEENS6_IJNS7_ILi1EEESI_SI_EEESC_SE_Li256ELb1ELb1ELb1ELb0EEENS1_36VarlenDynamicPersistentTileSchedulerILi128ELi64ELi256ELi256ELb1ELb1ELb0ELb0ELb1ELb1EEEEEEEEEvNT_6ParamsE --------------------------
	.section	.nv.shared._ZN7cutlass13device_kernelIN5flash19enable_sm80_to_sm89INS1_16FlashAttnFwdSm80INS1_25CollectiveMainloopFwdSm80ILi8ELi1ELb0EN4cute5tupleIJNS5_1CILi128EEENS7_ILi64EEENS7_ILi192EEEEEELi192ENS_10bfloat16_tEfNS_4arch4Sm80ELb0ELb0ELb1ELb1ELb1ELb1ELb1ELb1EEENS1_21CollectiveEpilogueFwdINS6_IJS8_SA_S9_EEENS6_IJNS7_ILi1EEESI_SI_EEESC_SE_Li256ELb1ELb1ELb1ELb0EEENS1_36VarlenDynamicPersistentTileSchedulerILi128ELi64ELi256ELi256ELb1ELb1ELb0ELb0ELb1ELb1EEEEEEEEEvNT_6ParamsE,"aw",@nobits
	.sectionflags	@""
	.align	16


//--------------------- .nv.shared._ZN7cutlass13device_kernelIN5flash19enable_sm80_to_sm89INS1_16FlashAttnFwdSm80INS1_25CollectiveMainloopFwdSm80ILi8ELi1ELb0EN4cute5tupleIJNS5_1CILi128EEENS7_ILi64EEENS7_ILi192EEEEEELi192ENS_10bfloat16_tEfNS_4arch4Sm80ELb0ELb1ELb1ELb0ELb1ELb0ELb1ELb1EEENS1_21CollectiveEpilogueFwdINS6_IJS8_SA_S9_EEENS6_IJNS7_ILi1EEESI_SI_EEESC_SE_Li256ELb0ELb1ELb1ELb0EEENS1_19SingleTileSchedulerILb0ELb1ELb1ELi128EEEEEEEEEvNT_6ParamsE --------------------------
	.section	.nv.shared._ZN7cutlass13device_kernelIN5flash19enable_sm80_to_sm89INS1_16FlashAttnFwdSm80INS1_25CollectiveMainloopFwdSm80ILi8ELi1ELb0EN4cute5tupleIJNS5_1CILi128EEENS7_ILi64EEENS7_ILi192EEEEEELi192ENS_10bfloat16_tEfNS_4arch4Sm80ELb0ELb1ELb1ELb0ELb1ELb0ELb1ELb1EEENS1_21CollectiveEpilogueFwdINS6_IJS8_SA_S9_EEENS6_IJNS7_ILi1EEESI_SI_EEESC_SE_Li256ELb0ELb1ELb1ELb0EEENS1_19SingleTileSchedulerILb0ELb1ELb1ELi128EEEEEEEEEvNT_6ParamsE,"aw",@nobits
	.sectionflags	@""
	.align	16


//--------------------- .nv.shared._ZN7cutlass13device_kernelIN5flash19enable_sm80_to_sm89INS1_16FlashAttnFwdSm80INS1_25CollectiveMainloopFwdSm80ILi8ELi1ELb0EN4cute5tupleIJNS5_1CILi128EEENS7_ILi64EEENS7_ILi192EEEEEELi192ENS_10bfloat16_tEfNS_4arch4Sm80ELb0ELb1ELb1ELb1ELb1ELb0ELb1ELb1EEENS1_21CollectiveEpilogueFwdINS6_IJS8_SA_S9_EEENS6_IJNS7_ILi1EEESI_SI_EEESC_SE_Li256ELb1ELb1ELb1ELb0EEENS1_36VarlenDynamicPersistentTileSchedulerILi128ELi64ELi256ELi256ELb1ELb1ELb0ELb1ELb0ELb1EEEEEEEEEvNT_6ParamsE --------------------------
	.section	.nv.shared._ZN7cutlass13device_kernelIN5flash19enable_sm80_to_sm89INS1_16FlashAttnFwdSm80INS1_25CollectiveMainloopFwdSm80ILi8ELi1ELb0EN4cute5tupleIJNS5_1CILi128EEENS7_ILi64EEENS7_ILi192EEEEEELi192ENS_10bfloat16_tEfNS_4arch4Sm80ELb0ELb1ELb1ELb1ELb1ELb0ELb1ELb1EEENS1_21CollectiveEpilogueFwdINS6_IJS8_SA_S9_EEENS6_IJNS7_ILi1EEESI_SI_EEESC_SE_Li256ELb1ELb1ELb1ELb0EEENS1_36VarlenDynamicPersistentTileSchedulerILi128ELi64ELi256ELi256ELb1ELb1ELb0ELb1ELb0ELb1EEEEEEEEEvNT_6ParamsE,"aw",@nobits
	.sectionflags	@""
	.align	16


//--------------------- .nv.shared._ZN7cutlass13device_kernelIN5flash19enable_sm80_to_sm89INS1_16FlashAttnFwdSm80INS1_25CollectiveMainloopFwdSm80ILi8ELi1ELb0EN4cute5tupleIJNS5_1CILi128EEENS7_ILi64EEENS7_ILi192EEEEEELi192ENS_10bfloat16_tEfNS_4arch4Sm80ELb0ELb1ELb1ELb1ELb1ELb1ELb1ELb1EEENS1_21CollectiveEpilogueFwdINS6_IJS8_SA_S9_EEENS6_IJNS7_ILi1EEESI_SI_EEESC_SE_Li256ELb1ELb1ELb1ELb0EEENS1_36VarlenDynamicPersistentTileSchedulerILi128ELi64ELi256ELi256ELb1ELb1ELb0ELb1ELb0ELb1EEEEEEEEEvNT_6ParamsE --------------------------
	.section	.nv.shared._ZN7cutlass13device_kernelIN5flash19enable_sm80_to_sm89INS1_16FlashAttnFwdSm80INS1_25CollectiveMainloopFwdSm80ILi8ELi1ELb0EN4cute5tupleIJNS5_1CILi128EEENS7_ILi64EEENS7_ILi192EEEEEELi192ENS_10bfloat16_tEfNS_4arch4Sm80ELb0ELb1ELb1ELb1ELb1ELb1ELb1ELb1EEENS1_21CollectiveEpilogueFwdINS6_IJS8_SA_S9_EEENS6_IJNS7_ILi1EEESI_SI_EEESC_SE_Li256ELb1ELb1ELb1ELb0EEENS1_36VarlenDynamicPersistentTileSchedulerILi128ELi64ELi256ELi256ELb1ELb1ELb0ELb1ELb0ELb1EEEEEEEEEvNT_6ParamsE,"aw",@nobits
	.sectionflags	@""
	.align	16


//--------------------- .nv.shared._ZN7cutlass13device_kernelIN5flash19enable_sm80_to_sm89INS1_16FlashAttnFwdSm80INS1_25CollectiveMainloopFwdSm80ILi8ELi1ELb0EN4cute5tupleIJNS5_1CILi128EEENS7_ILi64EEENS7_ILi192EEEEEELi192ENS_10bfloat16_tEfNS_4arch4Sm80ELb1ELb0ELb1ELb0ELb1ELb0ELb1ELb1EEENS1_21CollectiveEpilogueFwdINS6_IJS8_SA_S9_EEENS6_IJNS7_ILi1EEESI_SI_EEESC_SE_Li256ELb0ELb1ELb1ELb0EEENS1_30DynamicPersistentTileSchedulerILi256ELi256ELb1ELb1ELb0EEEEEEEEEvNT_6ParamsE --------------------------
	.section	.nv.shared._ZN7cutlass13device_kernelIN5flash19enable_sm80_to_sm89INS1_16FlashAttnFwdSm80INS1_25CollectiveMainloopFwdSm80ILi8ELi1ELb0EN4cute5tupleIJNS5_1CILi128EEENS7_ILi64EEENS7_ILi192EEEEEELi192ENS_10bfloat16_tEfNS_4arch4Sm80ELb1ELb0ELb1ELb0ELb1ELb0ELb1ELb1EEENS1_21CollectiveEpilogueFwdINS6_IJS8_SA_S9_EEENS6_IJNS7_ILi1EEESI_SI_EEESC_SE_Li256ELb0ELb1ELb1ELb0EEENS1_30DynamicPersistentTileSchedulerILi256ELi256ELb1ELb1ELb0EEEEEEEEEvNT_6ParamsE,"aw",@nobits
	.sectionflags	@""
	.align	16


//--------------------- .nv.shared._ZN7cutlass13device_kernelIN5flash19enable_sm80_to_sm89INS1_16FlashAttnFwdSm80INS1_25CollectiveMainloopFwdSm80ILi8ELi1ELb0EN4cute5tupleIJNS5_1CILi128EEENS7_ILi64EEENS7_ILi192EEEEEELi192ENS_10bfloat16_tEfNS_4arch4Sm80ELb1ELb0ELb1ELb1ELb1ELb0ELb1ELb1EEENS1_21CollectiveEpilogueFwdINS6_IJS8_SA_S9_EEENS6_IJNS7_ILi1EEESI_SI_EEESC_SE_Li256ELb1ELb1ELb1ELb0EEENS1_36VarlenDynamicPersistentTileSchedulerILi128ELi64ELi256ELi256ELb1ELb1ELb0ELb1ELb1ELb1EEEEEEEEEvNT_6ParamsE --------------------------
	.section	.nv.shared._ZN7cutlass13device_kernelIN5flash19enable_sm80_to_sm89INS1_16FlashAttnFwdSm80INS1_25CollectiveMainloopFwdSm80ILi8ELi1ELb0EN4cute5tupleIJNS5_1CILi128EEENS7_ILi64EEENS7_ILi192EEEEEELi192ENS_10bfloat16_tEfNS_4arch4Sm80ELb1ELb0ELb1ELb1ELb1ELb0ELb1ELb1EEENS1_21CollectiveEpilogueFwdINS6_IJS8_SA_S9_EEENS6_IJNS7_ILi1EEESI_SI_EEESC_SE_Li256ELb1ELb1ELb1ELb0EEENS1_36VarlenDynamicPersistentTileSchedulerILi128ELi64ELi256ELi256ELb1ELb1ELb0ELb1ELb1ELb1EEEEEEEEEvNT_6ParamsE,"aw",@nobits
	.sectionflags	@""
	.align	16


//--------------------- .nv.shared._ZN7cutlass13device_kernelIN5flash19enable_sm80_to_sm89INS1_16FlashAttnFwdSm80INS1_25CollectiveMainloopFwdSm80ILi8ELi1ELb0EN4cute5tupleIJNS5_1CILi128EEENS7_ILi64EEENS7_ILi192EEEEEELi192ENS_10bfloat16_tEfNS_4arch4Sm80ELb1ELb0ELb1ELb1ELb1ELb1ELb1ELb1EEENS1_21CollectiveEpilogueFwdINS6_IJS8_SA_S9_EEENS6_IJNS7_ILi1EEESI_SI_EEESC_SE_Li256ELb1ELb1ELb1ELb0EEENS1_36VarlenDynamicPersistentTileSchedulerILi128ELi64ELi256ELi256ELb1ELb1ELb0ELb1ELb1ELb1EEEEEEEEEvNT_6ParamsE --------------------------
	.section	.nv.shared._ZN7cutlass13device_kernelIN5flash19enable_sm80_to_sm89INS1_16FlashAttnFwdSm80INS1_25CollectiveMainloopFwdSm80ILi8ELi1ELb0EN4cute5tupleIJNS5_1CILi128EEENS7_ILi64EEENS7_ILi192EEEEEELi192ENS_10bfloat16_tEfNS_4arch4Sm80ELb1ELb0ELb1ELb1ELb1ELb1ELb1ELb1EEENS1_21CollectiveEpilogueFwdINS6_IJS8_SA_S9_EEENS6_IJNS7_ILi1EEESI_SI_EEESC_SE_Li256ELb1ELb1ELb1ELb0EEENS1_36VarlenDynamicPersistentTileSchedulerILi128ELi64ELi256ELi256ELb1ELb1ELb0ELb1ELb1ELb1EEEEEEEEEvNT_6ParamsE,"aw",@nobits
	.sectionflags	@""
	.align	16


//--------------------- .nv.shared._ZN7cutlass13device_kernelIN5flash19enable_sm80_to_sm89INS1_16FlashAttnFwdSm80INS1_25CollectiveMainloopFwdSm80ILi8ELi2ELb0EN4cute5tupleIJNS5_1CILi128EEENS7_ILi64EEENS7_ILi192EEEEEELi192ENS_10bfloat16_tEfNS_4arch4Sm80ELb0ELb0ELb1ELb0ELb1ELb0ELb1ELb1EEENS1_21CollectiveEpilogueFwdINS6_IJS8_SA_S9_EEENS6_IJNS7_ILi1EEESI_SI_EEESC_SE_Li256ELb0ELb1ELb1ELb0EEENS1_19SingleTileSchedulerILb0ELb1ELb1ELi128EEEEEEEEEvNT_6ParamsE --------------------------
	.section	.nv.shared._ZN7cutlass13device_kernelIN5flash19enable_sm80_to_sm89INS1_16FlashAttnFwdSm80INS1_25CollectiveMainloopFwdSm80ILi8ELi2ELb0EN4cute5tupleIJNS5_1CILi128EEENS7_ILi64EEENS7_ILi192EEEEEELi192ENS_10bfloat16_tEfNS_4arch4Sm80ELb0ELb0ELb1ELb0ELb1ELb0ELb1ELb1EEENS1_21CollectiveEpilogueFwdINS6_IJS8_SA_S9_EEENS6_IJNS7_ILi1EEESI_SI_EEESC_SE_Li256ELb0ELb1ELb1ELb0EEENS1_19SingleTileSchedulerILb0ELb1ELb1ELi128EEEEEEEEEvNT_6ParamsE,"aw",@nobits
	.sectionflags	@""
	.align	16


//--------------------- .nv.shared._ZN7cutlass13device_kernelIN5flash19enable_sm80_to_sm89INS1_16FlashAttnFwdSm80INS1_25CollectiveMainloopFwdSm80ILi8ELi2ELb0EN4cute5tupleIJNS5_1CILi128EEENS7_ILi64EEENS7_ILi192EEEEEELi192ENS_10bfloat16_tEfNS_4arch4Sm80ELb0ELb0ELb1ELb1ELb1ELb0ELb1ELb1EEENS1_21CollectiveEpilogueFwdINS6_IJS8_SA_S9_EEENS6_IJNS7_ILi1EEESI_SI_EEESC_SE_Li256ELb1ELb1ELb1ELb0EEENS1_36VarlenDynamicPersistentTileSchedulerILi128ELi64ELi256ELi256ELb1ELb1ELb0ELb0ELb1ELb1EEEEEEEEEvNT_6ParamsE --------------------------
	.section	.nv.shared._ZN7cutlass13device_kernelIN5flash19enable_sm80_to_sm89INS1_16FlashAttnFwdSm80INS1_25CollectiveMainloopFwdSm80ILi8ELi2ELb0EN4cute5tupleIJNS5_1CILi128EEENS7_ILi64EEENS7_ILi192EEEEEELi192ENS_10bfloat16_tEfNS_4arch4Sm80ELb0ELb0ELb1ELb1ELb1ELb0ELb1ELb1EEENS1_21CollectiveEpilogueFwdINS6_IJS8_SA_S9_EEENS6_IJNS7_ILi1EEESI_SI_EEESC_SE_Li256ELb1ELb1ELb1ELb0EEENS1_36VarlenDynamicPersistentTileSchedulerILi128ELi64ELi256ELi256ELb1ELb1ELb0ELb0ELb1ELb1EEEEEEEEEvNT_6ParamsE,"aw",@nobits
	.sectionflags	@""
	.align	16


//--------------------- .nv.shared._ZN7cutlass13device_kernelIN5flash19enable_sm80_to_sm89INS1_16FlashAttnFwdSm80INS1_25CollectiveMainloopFwdSm80ILi8ELi2ELb0EN4cute5tupleIJNS5_1CILi128EEENS7_ILi64EEENS7_ILi192EEEEEELi192ENS_10bfloat16_tEfNS_4arch4Sm80ELb0ELb0ELb1ELb1ELb1ELb1ELb1ELb1EEENS1_21CollectiveEpilogueFwdINS6_IJS8_SA_S9_EEENS6_IJNS7_ILi1EEESI_SI_EEESC_SE_Li256ELb1ELb1ELb1ELb0EEENS1_36VarlenDynamicPersistentTileSchedulerILi128ELi64ELi256ELi256ELb1ELb1ELb0ELb0ELb1ELb1EEEEEEEEEvNT_6ParamsE --------------------------
	.section	.nv.shared._ZN7cutlass13device_kernelIN5flash19enable_sm80_to_sm89INS1_16FlashAttnFwdSm80INS1_25CollectiveMainloopFwdSm80ILi8ELi2ELb0EN4cute5tupleIJNS5_1CILi128EEENS7_ILi64EEENS7_ILi192EEEEEELi192ENS_10bfloat16_tEfNS_4arch4Sm80ELb0ELb0ELb1ELb1ELb1ELb1ELb1ELb1EEENS1_21CollectiveEpilogueFwdINS6_IJS8_SA_S9_EEENS6_IJNS7_ILi1EEESI_SI_EEESC_SE_Li256ELb1ELb1ELb1ELb0EEENS1_36VarlenDynamicPersistentTileSchedulerILi128ELi64ELi256ELi256ELb1ELb1ELb0ELb0ELb1ELb1EEEEEEEEEvNT_6ParamsE,"aw",@nobits
	.sectionflags	@""
	.align	16


//--------------------- .nv.shared._ZN7cutlass13device_kernelIN5flash19enable_sm80_to_sm89INS1_16FlashAttnFwdSm80INS1_25CollectiveMainloopFwdSm80ILi8ELi2ELb0EN4cute5tupleIJNS5_1CILi128EEENS7_ILi64EEENS7_ILi192EEEEEELi192ENS_10bfloat16_tEfNS_4arch4Sm80ELb0ELb1ELb1ELb0ELb1ELb0ELb1ELb1EEENS1_21CollectiveEpilogueFwdINS6_IJS8_SA_S9_EEENS6_IJNS7_ILi1EEESI_SI_EEESC_SE_Li256ELb0ELb1ELb1ELb0EEENS1_19SingleTileSchedulerILb0ELb1ELb1ELi128EEEEEEEEEvNT_6ParamsE --------------------------
	.section	.nv.shared._ZN7cutlass13device_kernelIN5flash19enable_sm80_to_sm89INS1_16FlashAttnFwdSm80INS1_25CollectiveMainloopFwdSm80ILi8ELi2ELb0EN4cute5tupleIJNS5_1CILi128EEENS7_ILi64EEENS7_ILi192EEEEEELi192ENS_10bfloat16_tEfNS_4arch4Sm80ELb0ELb1ELb1ELb0ELb1ELb0ELb1ELb1EEENS1_21CollectiveEpilogueFwdINS6_IJS8_SA_S9_EEENS6_IJNS7_ILi1EEESI_SI_EEESC_SE_Li256ELb0ELb1ELb1ELb0EEENS1_19SingleTileSchedulerILb0ELb1ELb1ELi128EEEEEEEEEvNT_6ParamsE,"aw",@nobits
	.sectionflags	@""
	.align	16


//--------------------- .nv.shared._ZN7cutlass13device_kernelIN5flash19enable_sm80_to_sm89INS1_16FlashAttnFwdSm80INS1_25CollectiveMainloopFwdSm80ILi8ELi2ELb0EN4cute5tupleIJNS5_1CILi128EEENS7_ILi64EEENS7_ILi192EEEEEELi192ENS_10bfloat16_tEfNS_4arch4Sm80ELb0ELb1ELb1ELb1ELb1ELb0ELb1ELb1EEENS1_21CollectiveEpilogueFwdINS6_IJS8_SA_S9_EEENS6_IJNS7_ILi1EEESI_SI_EEESC_SE_Li256ELb1ELb1ELb1ELb0EEENS1_36VarlenDynamicPersistentTileSchedulerILi128ELi64ELi256ELi256ELb1ELb1ELb0ELb1ELb0ELb1EEEEEEEEEvNT_6ParamsE --------------------------
	.section	.nv.shared._ZN7cutlass13device_kernelIN5flash19enable_sm80_to_sm89INS1_16FlashAttnFwdSm80INS1_25CollectiveMainloopFwdSm80ILi8ELi2ELb0EN4cute5tupleIJNS5_1CILi128EEENS7_ILi64EEENS7_ILi192EEEEEELi192ENS_10bfloat16_tEfNS_4arch4Sm80ELb0ELb1ELb1ELb1ELb1ELb0ELb1ELb1EEENS1_21CollectiveEpilogueFwdINS6_IJS8_SA_S9_EEENS6_IJNS7_ILi1EEESI_SI_EEESC_SE_Li256ELb1ELb1ELb1ELb0EEENS1_36VarlenDynamicPersistentTileSchedulerILi128ELi64ELi256ELi256ELb1ELb1ELb0ELb1ELb0ELb1EEEEEEEEEvNT_6ParamsE,"aw",@nobits
	.sectionflags	@""
	.align	16


//--------------------- .nv.shared._ZN7cutlass13device_kernelIN5flash19enable_sm80_to_sm89INS1_16FlashAttnFwdSm80INS1_25CollectiveMainloopFwdSm80ILi8ELi2ELb0EN4cute5tupleIJNS5_1CILi128EEENS7_ILi64EEENS7_ILi192EEEEEELi192ENS_10bfloat16_tEfNS_4arch4Sm80ELb0ELb1ELb1ELb1ELb1ELb1ELb1ELb1EEENS1_21CollectiveEpilogueFwdINS6_IJS8_SA_S9_EEENS6_IJNS7_ILi1EEESI_SI_EEESC_SE_Li256ELb1ELb1ELb1ELb0EEENS1_36VarlenDynamicPersistentTileSchedulerILi128ELi64ELi256ELi256ELb1ELb1ELb0ELb1ELb0ELb1EEEEEEEEEvNT_6ParamsE --------------------------
	.section	.nv.shared._ZN7cutlass13device_kernelIN5flash19enable_sm80_to_sm89INS1_16FlashAttnFwdSm80INS1_25CollectiveMainloopFwdSm80ILi8ELi2ELb0EN4cute5tupleIJNS5_1CILi128EEENS7_ILi64EEENS7_ILi192EEEEEELi192ENS_10bfloat16_tEfNS_4arch4Sm80ELb0ELb1ELb1ELb1ELb1ELb1ELb1ELb1EEENS1_21CollectiveEpilogueFwdINS6_IJS8_SA_S9_EEENS6_IJNS7_ILi1EEESI_SI_EEESC_SE_Li256ELb1ELb1ELb1ELb0EEENS1_36VarlenDynamicPersistentTileSchedulerILi128ELi64ELi256ELi256ELb1ELb1ELb0ELb1ELb0ELb1EEEEEEEEEvNT_6ParamsE,"aw",@nobits
	.sectionflags	@""
	.align	16


//--------------------- .nv.shared._ZN7cutlass13device_kernelIN5flash19enable_sm80_to_sm89INS1_16FlashAttnFwdSm80INS1_25CollectiveMainloopFwdSm80ILi8ELi2ELb0EN4cute5tupleIJNS5_1CILi128EEENS7_ILi64EEENS7_ILi192EEEEEELi192ENS_10bfloat16_tEfNS_4arch4Sm80ELb1ELb0ELb1ELb0ELb1ELb0ELb1ELb1EEENS1_21CollectiveEpilogueFwdINS6_IJS8_SA_S9_EEENS6_IJNS7_ILi1EEESI_SI_EEESC_SE_Li256ELb0ELb1ELb1ELb0EEENS1_30DynamicPersistentTileSchedulerILi256ELi256ELb1ELb1ELb0EEEEEEEEEvNT_6ParamsE --------------------------
	.section	.nv.shared._ZN7cutlass13device_kernelIN5flash19enable_sm80_to_sm89INS1_16FlashAttnFwdSm80INS1_25CollectiveMainloopFwdSm80ILi8ELi2ELb0EN4cute5tupleIJNS5_1CILi128EEENS7_ILi64EEENS7_ILi192EEEEEELi192ENS_10bfloat16_tEfNS_4arch4Sm80ELb1ELb0ELb1ELb0ELb1ELb0ELb1ELb1EEENS1_21CollectiveEpilogueFwdINS6_IJS8_SA_S9_EEENS6_IJNS7_ILi1EEESI_SI_EEESC_SE_Li256ELb0ELb1ELb1ELb0EEENS1_30DynamicPersistentTileSchedulerILi256ELi256ELb1ELb1ELb0EEEEEEEEEvNT_6ParamsE,"aw",@nobits
	.sectionflags	@""
	.align	16


//--------------------- .nv.shared._ZN7cutlass13device_kernelIN5flash19enable_sm80_to_sm89INS1_16FlashAttnFwdSm80INS1_25CollectiveMainloopFwdSm80ILi8ELi2ELb0EN4cute5tupleIJNS5_1CILi128EEENS7_ILi64EEENS7_ILi192EEEEEELi192ENS_10bfloat16_tEfNS_4arch4Sm80ELb1ELb0ELb1ELb1ELb1ELb0ELb1ELb1EEENS1_21CollectiveEpilogueFwdINS6_IJS8_SA_S9_EEENS6_IJNS7_ILi1EEESI_SI_EEESC_SE_Li256ELb1ELb1ELb1ELb0EEENS1_36VarlenDynamicPersistentTileSchedulerILi128ELi64ELi256ELi256ELb1ELb1ELb0ELb1ELb1ELb1EEEEEEEEEvNT_6ParamsE --------------------------
	.section	.nv.shared._ZN7cutlass13device_kernelIN5flash19enable_sm80_to_sm89INS1_16FlashAttnFwdSm80INS1_25CollectiveMainloopFwdSm80ILi8ELi2ELb0EN4cute5tupleIJNS5_1CILi128EEENS7_ILi64EEENS7_ILi192EEEEEELi192ENS_10bfloat16_tEfNS_4arch4Sm80ELb1ELb0ELb1ELb1ELb1ELb0ELb1ELb1EEENS1_21CollectiveEpilogueFwdINS6_IJS8_SA_S9_EEENS6_IJNS7_ILi1EEESI_SI_EEESC_SE_Li256ELb1ELb1ELb1ELb0EEENS1_36VarlenDynamicPersistentTileSchedulerILi128ELi64ELi256ELi256ELb1ELb1ELb0ELb1ELb1ELb1EEEEEEEEEvNT_6ParamsE,"aw",@nobits
	.sectionflags	@""
	.align	16


//--------------------- .nv.shared._ZN7cutlass13device_kernelIN5flash19enable_sm80_to_sm89INS1_16FlashAttnFwdSm80INS1_25CollectiveMainloopFwdSm80ILi8ELi2ELb0EN4cute5tupleIJNS5_1CILi128EEENS7_ILi64EEENS7_ILi192EEEEEELi192ENS_10bfloat16_tEfNS_4arch4Sm80ELb1ELb0ELb1ELb1ELb1ELb1ELb1ELb1EEENS1_21CollectiveEpilogueFwdINS6_IJS8_SA_S9_EEENS6_IJNS7_ILi1EEESI_SI_EEESC_SE_Li256ELb1ELb1ELb1ELb0EEENS1_36VarlenDynamicPersistentTileSchedulerILi128ELi64ELi256ELi256ELb1ELb1ELb0ELb1ELb1ELb1EEEEEEEEEvNT_6ParamsE --------------------------
	.section	.nv.shared._ZN7cutlass13device_kernelIN5flash19enable_sm80_to_sm89INS1_16FlashAttnFwdSm80INS1_25CollectiveMainloopFwdSm80ILi8ELi2ELb0EN4cute5tupleIJNS5_1CILi128EEENS7_ILi64EEENS7_ILi192EEEEEELi192ENS_10bfloat16_tEfNS_4arch4Sm80ELb1ELb0ELb1ELb1ELb1ELb1ELb1ELb1EEENS1_21CollectiveEpilogueFwdINS6_IJS8_SA_S9_EEENS6_IJNS7_ILi1EEESI_SI_EEESC_SE_Li256ELb1ELb1ELb1ELb0EEENS1_36VarlenDynamicPersistentTileSchedulerILi128ELi64ELi256ELi256ELb1ELb1ELb0ELb1ELb1ELb1EEEEEEEEEvNT_6ParamsE,"aw",@nobits
	.sectionflags	@""
	.align	16


//--------------------- .nv.shared._ZN7cutlass13device_kernelIN5flash19enable_sm80_to_sm89INS1_16FlashAttnFwdSm80INS1_25CollectiveMainloopFwdSm80ILi8ELi1ELb0EN4cute5tupleIJNS5_1CILi128EEENS7_ILi64EEENS7_ILi192EEEEEELi192ENS_10bfloat16_tEfNS_4arch4Sm80ELb0ELb0ELb0ELb0ELb1ELb0ELb1ELb1EEENS1_21CollectiveEpilogueFwdINS6_IJS8_SA_S9_EEENS6_IJNS7_ILi1EEESI_SI_EEESC_SE_Li256ELb0ELb1ELb1ELb0EEENS1_19SingleTileSchedulerILb0ELb1ELb1ELi128EEEEEEEEEvNT_6ParamsE --------------------------
	.section	.nv.shared._ZN7cutlass13device_kernelIN5flash19enable_sm80_to_sm89INS1_16FlashAttnFwdSm80INS1_25CollectiveMainloopFwdSm80ILi8ELi1ELb0EN4cute5tupleIJNS5_1CILi128EEENS7_ILi64EEENS7_ILi192EEEEEELi192ENS_10bfloat16_tEfNS_4arch4Sm80ELb0ELb0ELb0ELb0ELb1ELb0ELb1ELb1EEENS1_21CollectiveEpilogueFwdINS6_IJS8_SA_S9_EEENS6_IJNS7_ILi1EEESI_SI_EEESC_SE_Li256ELb0ELb1ELb1ELb0EEENS1_19SingleTileSchedulerILb0ELb1ELb1ELi128EEEEEEEEEvNT_6ParamsE,"aw",@nobits
	.sectionflags	@""
	.align	16


//--------------------- .nv.shared._ZN7cutlass13device_kernelIN5flash19enable_sm80_to_sm89INS1_16FlashAttnFwdSm80INS1_25CollectiveMainloopFwdSm80ILi8ELi1ELb0EN4cute5tupleIJNS5_1CILi128EEENS7_ILi64EEENS7_ILi192EEEEEELi192ENS_10bfloat16_tEfNS_4arch4Sm80ELb0ELb0ELb0ELb1ELb1ELb0ELb1ELb1EEENS1_21CollectiveEpilogueFwdINS6_IJS8_SA_S9_EEENS6_IJNS7_ILi1EEESI_SI_EEESC_SE_Li256ELb1ELb1ELb1ELb0EEENS1_36VarlenDynamicPersistentTileSchedulerILi128ELi64ELi256ELi256ELb1ELb1ELb0ELb0ELb1ELb1EEEEEEEEEvNT_6ParamsE --------------------------
	.section	.nv.shared._ZN7cutlass13device_kernelIN5flash19enable_sm80_to_sm89INS1_16FlashAttnFwdSm80INS1_25CollectiveMainloopFwdSm80ILi8ELi1ELb0EN4cute5tupleIJNS5_1CILi128EEENS7_ILi64EEENS7_ILi192EEEEEELi192ENS_10bfloat16_tEfNS_4arch4Sm80ELb0ELb0ELb0ELb1ELb1ELb0ELb1ELb1EEENS1_21CollectiveEpilogueFwdINS6_IJS8_SA_S9_EEENS6_IJNS7_ILi1EEESI_SI_EEESC_SE_Li256ELb1ELb1ELb1ELb0EEENS1_36VarlenDynamicPersistentTileSchedulerILi128ELi64ELi256ELi256ELb1ELb1ELb0ELb0ELb1ELb1EEEEEEEEEvNT_6ParamsE,"aw",@nobits
	.sectionflags	@""
	.align	16


//--------------------- .nv.shared._ZN7cutlass13device_kernelIN5flash19enable_sm80_to_sm89INS1_16FlashAttnFwdSm80INS1_25CollectiveMainloopFwdSm80ILi8ELi1ELb0EN4cute5tupleIJNS5_1CILi128EEENS7_ILi64EEENS7_ILi192EEEEEELi192ENS_10bfloat16_tEfNS_4arch4Sm80ELb0ELb0ELb0ELb1ELb1ELb1ELb1ELb1EEENS1_21CollectiveEpilogueFwdINS6_IJS8_SA_S9_EEENS6_IJNS7_ILi1EEESI_SI_EEESC_SE_Li256ELb1ELb1ELb1ELb0EEENS1_36VarlenDynamicPersistentTileSchedulerILi128ELi64ELi256ELi256ELb1ELb1ELb0ELb0ELb1ELb1EEEEEEEEEvNT_6ParamsE --------------------------
	.section	.nv.shared._ZN7cutlass13device_kernelIN5flash19enable_sm80_to_sm89INS1_16FlashAttnFwdSm80INS1_25CollectiveMainloopFwdSm80ILi8ELi1ELb0EN4cute5tupleIJNS5_1CILi128EEENS7_ILi64EEENS7_ILi192EEEEEELi192ENS_10bfloat16_tEfNS_4arch4Sm80ELb0ELb0ELb0ELb1ELb1ELb1ELb1ELb1EEENS1_21CollectiveEpilogueFwdINS6_IJS8_SA_S9_EEENS6_IJNS7_ILi1EEESI_SI_EEESC_SE_Li256ELb1ELb1ELb1ELb0EEENS1_36VarlenDynamicPersistentTileSchedulerILi128ELi64ELi256ELi256ELb1ELb1ELb0ELb0ELb1ELb1EEEEEEEEEvNT_6ParamsE,"aw",@nobits
	.sectionflags	@""
	.align	16


//--------------------- .nv.shared._ZN7cutlass13device_kernelIN5flash19enable_sm80_to_sm89INS1_16FlashAttnFwdSm80INS1_25CollectiveMainloopFwdSm80ILi8ELi1ELb0EN4cute5tupleIJNS5_1CILi128EEENS7_ILi64EEENS7_ILi192EEEEEELi192ENS_10bfloat16_tEfNS_4arch4Sm80ELb0ELb1ELb0ELb0ELb1ELb0ELb1ELb1EEENS1_21CollectiveEpilogueFwdINS6_IJS8_SA_S9_EEENS6_IJNS7_ILi1EEESI_SI_EEESC_SE_Li256ELb0ELb1ELb1ELb0EEENS1_19SingleTileSchedulerILb0ELb1ELb1ELi128EEEEEEEEEvNT_6ParamsE --------------------------
	.section	.nv.shared._ZN7cutlass13device_kernelIN5flash19enable_sm80_to_sm89INS1_16FlashAttnFwdSm80INS1_25CollectiveMainloopFwdSm80ILi8ELi1ELb0EN4cute5tupleIJNS5_1CILi128EEENS7_ILi64EEENS7_ILi192EEEEEELi192ENS_10bfloat16_tEfNS_4arch4Sm80ELb0ELb1ELb0ELb0ELb1ELb0ELb1ELb1EEENS1_21CollectiveEpilogueFwdINS6_IJS8_SA_S9_EEENS6_IJNS7_ILi1EEESI_SI_EEESC_SE_Li256ELb0ELb1ELb1ELb0EEENS1_19SingleTileSchedulerILb0ELb1ELb1ELi128EEEEEEEEEvNT_6ParamsE,"aw",@nobits
	.sectionflags	@""
	.align	16


//--------------------- .nv.shared._ZN7cutlass13device_kernelIN5flash19enable_sm80_to_sm89INS1_16FlashAttnFwdSm80INS1_25CollectiveMainloopFwdSm80ILi8ELi1ELb0EN4cute5tupleIJNS5_1CILi128EEENS7_ILi64EEENS7_ILi192EEEEEELi192ENS_10bfloat16_tEfNS_4arch4Sm80ELb0ELb1ELb0ELb1ELb1ELb0ELb1ELb1EEENS1_21CollectiveEpilogueFwdINS6_IJS8_SA_S9_EEENS6_IJNS7_ILi1EEESI_SI_EEESC_SE_Li256ELb1ELb1ELb1ELb0EEENS1_36VarlenDynamicPersistentTileSchedulerILi128ELi64ELi256ELi256ELb1ELb1ELb0ELb1ELb0ELb1EEEEEEEEEvNT_6ParamsE --------------------------
	.section	.nv.shared._ZN7cutlass13device_kernelIN5flash19enable_sm80_to_sm89INS1_16FlashAttnFwdSm80INS1_25CollectiveMainloopFwdSm80ILi8ELi1ELb0EN4cute5tupleIJNS5_1CILi128EEENS7_ILi64EEENS7_ILi192EEEEEELi192ENS_10bfloat16_tEfNS_4arch4Sm80ELb0ELb1ELb0ELb1ELb1ELb0ELb1ELb1EEENS1_21CollectiveEpilogueFwdINS6_IJS8_SA_S9_EEENS6_IJNS7_ILi1EEESI_SI_EEESC_SE_Li256ELb1ELb1ELb1ELb0EEENS1_36VarlenDynamicPersistentTileSchedulerILi128ELi64ELi256ELi256ELb1ELb1ELb0ELb1ELb0ELb1EEEEEEEEEvNT_6ParamsE,"aw",@nobits
	.sectionflags	@""
	.align	16


//--------------------- .nv.shared._ZN7cutlass13device_kernelIN5flash19enable_sm80_to_sm89INS1_16FlashAttnFwdSm80INS1_25CollectiveMainloopFwdSm80ILi8ELi1ELb0EN4cute5tupleIJNS5_1CILi128EEENS7_ILi64EEENS7_ILi192EEEEEELi192ENS_10bfloat16_tEfNS_4arch4Sm80ELb0ELb1ELb0ELb1ELb1ELb1ELb1ELb1EEENS1_21CollectiveEpilogueFwdINS6_IJS8_SA_S9_EEENS6_IJNS7_ILi1EEESI_SI_EEESC_SE_Li256ELb1ELb1ELb1ELb0EEENS1_36VarlenDynamicPersistentTileSchedulerILi128ELi64ELi256ELi256ELb1ELb1ELb0ELb1ELb0ELb1EEEEEEEEEvNT_6ParamsE --------------------------
	.section	.nv.shared._ZN7cutlass13device_kernelIN5flash19enable_sm80_to_sm89INS1_16FlashAttnFwdSm80INS1_25CollectiveMainloopFwdSm80ILi8ELi1ELb0EN4cute5tupleIJNS5_1CILi128EEENS7_ILi64EEENS7_ILi192EEEEEELi192ENS_10bfloat16_tEfNS_4arch4Sm80ELb0ELb1ELb0ELb1ELb1ELb1ELb1ELb1EEENS1_21CollectiveEpilogueFwdINS6_IJS8_SA_S9_EEENS6_IJNS7_ILi1EEESI_SI_EEESC_SE_Li256ELb1ELb1ELb1ELb0EEENS1_36VarlenDynamicPersistentTileSchedulerILi128ELi64ELi256ELi256ELb1ELb1ELb0ELb1ELb0ELb1EEEEEEEEEvNT_6ParamsE,"aw",@nobits
	.sectionflags	@""
	.align	16


//--------------------- .nv.shared._ZN7cutlass13device_kernelIN5flash19enable_sm80_to_sm89INS1_16FlashAttnFwdSm80INS1_25CollectiveMainloopFwdSm80ILi8ELi1ELb0EN4cute5tupleIJNS5_1CILi128EEENS7_ILi64EEENS7_ILi192EEEEEELi192ENS_10bfloat16_tEfNS_4arch4Sm80ELb1ELb0ELb0ELb0ELb1ELb0ELb1ELb1EEENS1_21CollectiveEpilogueFwdINS6_IJS8_SA_S9_EEENS6_IJNS7_ILi1EEESI_SI_EEESC_SE_Li256ELb0ELb1ELb1ELb0EEENS1_30DynamicPersistentTileSchedulerILi256ELi256ELb1ELb1ELb0EEEEEEEEEvNT_6ParamsE --------------------------
	.section	.nv.shared._ZN7cutlass13device_kernelIN5flash19enable_sm80_to_sm89INS1_16FlashAttnFwdSm80INS1_25CollectiveMainloopFwdSm80ILi8ELi1ELb0EN4cute5tupleIJNS5_1CILi128EEENS7_ILi64EEENS7_ILi192EEEEEELi192ENS_10bfloat16_tEfNS_4arch4Sm80ELb1ELb0ELb0ELb0ELb1ELb0ELb1ELb1EEENS1_21CollectiveEpilogueFwdINS6_IJS8_SA_S9_EEENS6_IJNS7_ILi1EEESI_SI_EEESC_SE_Li256ELb0ELb1ELb1ELb0EEENS1_30DynamicPersistentTileSchedulerILi256ELi256ELb1ELb1ELb0EEEEEEEEEvNT_6ParamsE,"aw",@nobits
	.sectionflags	@""
	.align	16


//--------------------- .nv.shared._ZN7cutlass13device_kernelIN5flash19enable_sm80_to_sm89INS1_16FlashAttnFwdSm80INS1_25CollectiveMainloopFwdSm80ILi8ELi1ELb0EN4cute5tupleIJNS5_1CILi128EEENS7_ILi64EEENS7_ILi192EEEEEELi192ENS_10bfloat16_tEfNS_4arch4Sm80ELb1ELb0ELb0ELb1ELb1ELb0ELb1ELb1EEENS1_21CollectiveEpilogueFwdINS6_IJS8_SA_S9_EEENS6_IJNS7_ILi1EEESI_SI_EEESC_SE_Li256ELb1ELb1ELb1ELb0EEENS1_36VarlenDynamicPersistentTileSchedulerILi128ELi64ELi256ELi256ELb1ELb1ELb0ELb1ELb1ELb1EEEEEEEEEvNT_6ParamsE --------------------------
	.section	.nv.shared._ZN7cutlass13device_kernelIN5flash19enable_sm80_to_sm89INS1_16FlashAttnFwdSm80INS1_25CollectiveMainloopFwdSm80ILi8ELi1ELb0EN4cute5tupleIJNS5_1CILi128EEENS7_ILi64EEENS7_ILi192EEEEEELi192ENS_10bfloat16_tEfNS_4arch4Sm80ELb1ELb0ELb0ELb1ELb1ELb0ELb1ELb1EEENS1_21CollectiveEpilogueFwdINS6_IJS8_SA_S9_EEENS6_IJNS7_ILi1EEESI_SI_EEESC_SE_Li256ELb1ELb1ELb1ELb0EEENS1_36VarlenDynamicPersistentTileSchedulerILi128ELi64ELi256ELi256ELb1ELb1ELb0ELb1ELb1ELb1EEEEEEEEEvNT_6ParamsE,"aw",@nobits
	.sectionflags	@""
	.align	16


//--------------------- .nv.shared._ZN7cutlass13device_kernelIN5flash19enable_sm80_to_sm89INS1_16FlashAttnFwdSm80INS1_25CollectiveMainloopFwdSm80ILi8ELi1ELb0EN4cute5tupleIJNS5_1CILi128EEENS7_ILi64EEENS7_ILi192EEEEEELi192ENS_10bfloat16_tEfNS_4arch4Sm80ELb1ELb0ELb0ELb1ELb1ELb1ELb1ELb1EEENS1_21CollectiveEpilogueFwdINS6_IJS8_SA_S9_EEENS6_IJNS7_ILi1EEESI_SI_EEESC_SE_Li256ELb1ELb1ELb1ELb0EEENS1_36VarlenDynamicPersistentTileSchedulerILi128ELi64ELi256ELi256ELb1ELb1ELb0ELb1ELb1ELb1EEEEEEEEEvNT_6ParamsE --------------------------
	.section	.nv.shared._ZN7cutlass13device_kernelIN5flash19enable_sm80_to_sm89INS1_16FlashAttnFwdSm80INS1_25CollectiveMainloopFwdSm80ILi8ELi1ELb0EN4cute5tupleIJNS5_1CILi128EEENS7_ILi64EEENS7_ILi192EEEEEELi192ENS_10bfloat16_tEfNS_4arch4Sm80ELb1ELb0ELb0ELb1ELb1ELb1ELb1ELb1EEENS1_21CollectiveEpilogueFwdINS6_IJS8_SA_S9_EEENS6_IJNS7_ILi1EEESI_SI_EEESC_SE_Li256ELb1ELb1ELb1ELb0EEENS1_36VarlenDynamicPersistentTileSchedulerILi128ELi64ELi256ELi256ELb1ELb1ELb0ELb1ELb1ELb1EEEEEEEEEvNT_6ParamsE,"aw",@nobits
	.sectionflags	@""
	.align	16


//--------------------- .nv.shared._ZN7cutlass13device_kernelIN5flash19enable_sm80_to_sm89INS1_16FlashAttnFwdSm80INS1_25CollectiveMainloopFwdSm80ILi8ELi2ELb0EN4cute5tupleIJNS5_1CILi128EEENS7_ILi64EEENS7_ILi192EEEEEELi192ENS_10bfloat16_tEfNS_4arch4Sm80ELb0ELb0ELb0ELb0ELb1ELb0ELb1ELb1EEENS1_21CollectiveEpilogueFwdINS6_IJS8_SA_S9_EEENS6_IJNS7_ILi1EEESI_SI_EEESC_SE_Li256ELb0ELb1ELb1ELb0EEENS1_19SingleTileSchedulerILb0ELb1ELb1ELi128EEEEEEEEEvNT_6ParamsE --------------------------
	.section	.nv.shared._ZN7cutlass13device_kernelIN5flash19enable_sm80_to_sm89INS1_16FlashAttnFwdSm80INS1_25CollectiveMainloopFwdSm80ILi8ELi2ELb0EN4cute5tupleIJNS5_1CILi128EEENS7_ILi64EEENS7_ILi192EEEEEELi192ENS_10bfloat16_tEfNS_4arch4Sm80ELb0ELb0ELb0ELb0ELb1ELb0ELb1ELb1EEENS1_21CollectiveEpilogueFwdINS6_IJS8_SA_S9_EEENS6_IJNS7_ILi1EEESI_SI_EEESC_SE_Li256ELb0ELb1ELb1ELb0EEENS1_19SingleTileSchedulerILb0ELb1ELb1ELi128EEEEEEEEEvNT_6ParamsE,"aw",@nobits
	.sectionflags	@""
	.align	16


//--------------------- .nv.shared._ZN7cutlass13device_kernelIN5flash19enable_sm80_to_sm89INS1_16FlashAttnFwdSm80INS1_25CollectiveMainloopFwdSm80ILi8ELi2ELb0EN4cute5tupleIJNS5_1CILi128EEENS7_ILi64EEENS7_ILi192EEEEEELi192ENS_10bfloat16_tEfNS_4arch4Sm80ELb0ELb0ELb0ELb1ELb1ELb0ELb1ELb1EEENS1_21CollectiveEpilogueFwdINS6_IJS8_SA_S9_EEENS6_IJNS7_ILi1EEESI_SI_EEESC_SE_Li256ELb1ELb1ELb1ELb0EEENS1_36VarlenDynamicPersistentTileSchedulerILi128ELi64ELi256ELi256ELb1ELb1ELb0ELb0ELb1ELb1EEEEEEEEEvNT_6ParamsE --------------------------
	.section	.nv.shared._ZN7cutlass13device_kernelIN5flash19enable_sm80_to_sm89INS1_16FlashAttnFwdSm80INS1_25CollectiveMainloopFwdSm80ILi8ELi2ELb0EN4cute5tupleIJNS5_1CILi128EEENS7_ILi64EEENS7_ILi192EEEEEELi192ENS_10bfloat16_tEfNS_4arch4Sm80ELb0ELb0ELb0ELb1ELb1ELb0ELb1ELb1EEENS1_21CollectiveEpilogueFwdINS6_IJS8_SA_S9_EEENS6_IJNS7_ILi1EEESI_SI_EEESC_SE_Li256ELb1ELb1ELb1ELb0EEENS1_36VarlenDynamicPersistentTileSchedulerILi128ELi64ELi256ELi256ELb1ELb1ELb0ELb0ELb1ELb1EEEEEEEEEvNT_6ParamsE,"aw",@nobits
	.sectionflags	@""
	.align	16


//--------------------- .nv.shared._ZN7cutlass13device_kernelIN5flash19enable_sm80_to_sm89INS1_16FlashAttnFwdSm80INS1_25CollectiveMainloopFwdSm80ILi8ELi2ELb0EN4cute5tupleIJNS5_1CILi128EEENS7_ILi64EEENS7_ILi192EEEEEELi192ENS_10bfloat16_tEfNS_4arch4Sm80ELb0ELb0ELb0ELb1ELb1ELb1ELb1ELb1EEENS1_21CollectiveEpilogueFwdINS6_IJS8_SA_S9_EEENS6_IJNS7_ILi1EEESI_SI_EEESC_SE_Li256ELb1ELb1ELb1ELb0EEENS1_36VarlenDynamicPersistentTileSchedulerILi128ELi64ELi256ELi256ELb1ELb1ELb0ELb0ELb1ELb1EEEEEEEEEvNT_6ParamsE --------------------------
	.section	.nv.shared._ZN7cutlass13device_kernelIN5flash19enable_sm80_to_sm89INS1_16FlashAttnFwdSm80INS1_25CollectiveMainloopFwdSm80ILi8ELi2ELb0EN4cute5tupleIJNS5_1CILi128EEENS7_ILi64EEENS7_ILi192EEEEEELi192ENS_10bfloat16_tEfNS_4arch4Sm80ELb0ELb0ELb0ELb1ELb1ELb1ELb1ELb1EEENS1_21CollectiveEpilogueFwdINS6_IJS8_SA_S9_EEENS6_IJNS7_ILi1EEESI_SI_EEESC_SE_Li256ELb1ELb1ELb1ELb0EEENS1_36VarlenDynamicPersistentTileSchedulerILi128ELi64ELi256ELi256ELb1ELb1ELb0ELb0ELb1ELb1EEEEEEEEEvNT_6ParamsE,"aw",@nobits
	.sectionflags	@""
	.align	16


//--------------------- .nv.shared._ZN7cutlass13device_kernelIN5flash19enable_sm80_to_sm89INS1_16FlashAttnFwdSm80INS1_25CollectiveMainloopFwdSm80ILi8ELi2ELb0EN4cute5tupleIJNS5_1CILi128EEENS7_ILi64EEENS7_ILi192EEEEEELi192ENS_10bfloat16_tEfNS_4arch4Sm80ELb0ELb1ELb0ELb0ELb1ELb0ELb1ELb1EEENS1_21CollectiveEpilogueFwdINS6_IJS8_SA_S9_EEENS6_IJNS7_ILi1EEESI_SI_EEESC_SE_Li256ELb0ELb1ELb1ELb0EEENS1_19SingleTileSchedulerILb0ELb1ELb1ELi128EEEEEEEEEvNT_6ParamsE --------------------------
	.section	.nv.shared._ZN7cutlass13device_kernelIN5flash19enable_sm80_to_sm89INS1_16FlashAttnFwdSm80INS1_25CollectiveMainloopFwdSm80ILi8ELi2ELb0EN4cute5tupleIJNS5_1CILi128EEENS7_ILi64EEENS7_ILi192EEEEEELi192ENS_10bfloat16_tEfNS_4arch4Sm80ELb0ELb1ELb0ELb0ELb1ELb0ELb1ELb1EEENS1_21CollectiveEpilogueFwdINS6_IJS8_SA_S9_EEENS6_IJNS7_ILi1EEESI_SI_EEESC_SE_Li256ELb0ELb1ELb1ELb0EEENS1_19SingleTileSchedulerILb0ELb1ELb1ELi128EEEEEEEEEvNT_6ParamsE,"aw",@nobits
	.sectionflags	@""
	.align	16


//--------------------- .nv.shared._ZN7cutlass13device_kernelIN5flash19enable_sm80_to_sm89INS1_16FlashAttnFwdSm80INS1_25CollectiveMainloopFwdSm80ILi8ELi2ELb0EN4cute5tupleIJNS5_1CILi128EEENS7_ILi64EEENS7_ILi192EEEEEELi192ENS_10bfloat16_tEfNS_4arch4Sm80ELb0ELb1ELb0ELb1ELb1ELb0ELb1ELb1EEENS1_21CollectiveEpilogueFwdINS6_IJS8_SA_S9_EEENS6_IJNS7_ILi1EEESI_SI_EEESC_SE_Li256ELb1ELb1ELb1ELb0EEENS1_36VarlenDynamicPersistentTileSchedulerILi128ELi64ELi256ELi256ELb1ELb1ELb0ELb1ELb0ELb1EEEEEEEEEvNT_6ParamsE --------------------------
	.section	.nv.shared._ZN7cutlass13device_kernelIN5flash19enable_sm80_to_sm89INS1_16FlashAttnFwdSm80INS1_25CollectiveMainloopFwdSm80ILi8ELi2ELb0EN4cute5tupleIJNS5_1CILi128EEENS7_ILi64EEENS7_ILi192EEEEEELi192ENS_10bfloat16_tEfNS_4arch4Sm80ELb0ELb1ELb0ELb1ELb1ELb0ELb1ELb1EEENS1_21CollectiveEpilogueFwdINS6_IJS8_SA_S9_EEENS6_IJNS7_ILi1EEESI_SI_EEESC_SE_Li256ELb1ELb1ELb1ELb0EEENS1_36VarlenDynamicPersistentTileSchedulerILi128ELi64ELi256ELi256ELb1ELb1ELb0ELb1ELb0ELb1EEEEEEEEEvNT_6ParamsE,"aw",@nobits
	.sectionflags	@""
	.align	16


//--------------------- .nv.shared._ZN7cutlass13device_kernelIN5flash19enable_sm80_to_sm89INS1_16FlashAttnFwdSm80INS1_25CollectiveMainloopFwdSm80ILi8ELi2ELb0EN4cute5tupleIJNS5_1CILi128EEENS7_ILi64EEENS7_ILi192EEEEEELi192ENS_10bfloat16_tEfNS_4arch4Sm80ELb0ELb1ELb0ELb1ELb1ELb1ELb1ELb1EEENS1_21CollectiveEpilogueFwdINS6_IJS8_SA_S9_EEENS6_IJNS7_ILi1EEESI_SI_EEESC_SE_Li256ELb1ELb1ELb1ELb0EEENS1_36VarlenDynamicPersistentTileSchedulerILi128ELi64ELi256ELi256ELb1ELb1ELb0ELb1ELb0ELb1EEEEEEEEEvNT_6ParamsE --------------------------
	.section	.nv.shared._ZN7cutlass13device_kernelIN5flash19enable_sm80_to_sm89INS1_16FlashAttnFwdSm80INS1_25CollectiveMainloopFwdSm80ILi8ELi2ELb0EN4cute5tupleIJNS5_1CILi128EEENS7_ILi64EEENS7_ILi192EEEEEELi192ENS_10bfloat16_tEfNS_4arch4Sm80ELb0ELb1ELb0ELb1ELb1ELb1ELb1ELb1EEENS1_21CollectiveEpilogueFwdINS6_IJS8_SA_S9_EEENS6_IJNS7_ILi1EEESI_SI_EEESC_SE_Li256ELb1ELb1ELb1ELb0EEENS1_36VarlenDynamicPersistentTileSchedulerILi128ELi64ELi256ELi256ELb1ELb1ELb0ELb1ELb0ELb1EEEEEEEEEvNT_6ParamsE,"aw",@nobits
	.sectionflags	@""
	.align	16


//--------------------- .nv.shared._ZN7cutlass13device_kernelIN5flash19enable_sm80_to_sm89INS1_16FlashAttnFwdSm80INS1_25CollectiveMainloopFwdSm80ILi8ELi2ELb0EN4cute5tupleIJNS5_1CILi128EEENS7_ILi64EEENS7_ILi192EEEEEELi192ENS_10bfloat16_tEfNS_4arch4Sm80ELb1ELb0ELb0ELb0ELb1ELb0ELb1ELb1EEENS1_21CollectiveEpilogueFwdINS6_IJS8_SA_S9_EEENS6_IJNS7_ILi1EEESI_SI_EEESC_SE_Li256ELb0ELb1ELb1ELb0EEENS1_30DynamicPersistentTileSchedulerILi256ELi256ELb1ELb1ELb0EEEEEEEEEvNT_6ParamsE --------------------------
	.section	.nv.shared._ZN7cutlass13device_kernelIN5flash19enable_sm80_to_sm89INS1_16FlashAttnFwdSm80INS1_25CollectiveMainloopFwdSm80ILi8ELi2ELb0EN4cute5tupleIJNS5_1CILi128EEENS7_ILi64EEENS7_ILi192EEEEEELi192ENS_10bfloat16_tEfNS_4arch4Sm80ELb1ELb0ELb0ELb0ELb1ELb0ELb1ELb1EEENS1_21CollectiveEpilogueFwdINS6_IJS8_SA_S9_EEENS6_IJNS7_ILi1EEESI_SI_EEESC_SE_Li256ELb0ELb1ELb1ELb0EEENS1_30DynamicPersistentTileSchedulerILi256ELi256ELb1ELb1ELb0EEEEEEEEEvNT_6ParamsE,"aw",@nobits
	.sectionflags	@""
	.align	16


//--------------------- .nv.shared._ZN7cutlass13device_kernelIN5flash19enable_sm80_to_sm89INS1_16FlashAttnFwdSm80INS1_25CollectiveMainloopFwdSm80ILi8ELi2ELb0EN4cute5tupleIJNS5_1CILi128EEENS7_ILi64EEENS7_ILi192EEEEEELi192ENS_10bfloat16_tEfNS_4arch4Sm80ELb1ELb0ELb0ELb1ELb1ELb0ELb1ELb1EEENS1_21CollectiveEpilogueFwdINS6_IJS8_SA_S9_EEENS6_IJNS7_ILi1EEESI_SI_EEESC_SE_Li256ELb1ELb1ELb1ELb0EEENS1_36VarlenDynamicPersistentTileSchedulerILi128ELi64ELi256ELi256ELb1ELb1ELb0ELb1ELb1ELb1EEEEEEEEEvNT_6ParamsE --------------------------
	.section	.nv.shared._ZN7cutlass13device_kernelIN5flash19enable_sm80_to_sm89INS1_16FlashAttnFwdSm80INS1_25CollectiveMainloopFwdSm80ILi8ELi2ELb0EN4cute5tupleIJNS5_1CILi128EEENS7_ILi64EEENS7_ILi192EEEEEELi192ENS_10bfloat16_tEfNS_4arch4Sm80ELb1ELb0ELb0ELb1ELb1ELb0ELb1ELb1EEENS1_21CollectiveEpilogueFwdINS6_IJS8_SA_S9_EEENS6_IJNS7_ILi1EEESI_SI_EEESC_SE_Li256ELb1ELb1ELb1ELb0EEENS1_36VarlenDynamicPersistentTileSchedulerILi128ELi64ELi256ELi256ELb1ELb1ELb0ELb1ELb1ELb1EEEEEEEEEvNT_6ParamsE,"aw",@nobits
	.sectionflags	@""
	.align	16


//--------------------- .nv.shared._ZN7cutlass13device_kernelIN5flash19enable_sm80_to_sm89INS1_16FlashAttnFwdSm80INS1_25CollectiveMainloopFwdSm80ILi8ELi2ELb0EN4cute5tupleIJNS5_1CILi128EEENS7_ILi64EEENS7_ILi192EEEEEELi192ENS_10bfloat16_tEfNS_4arch4Sm80ELb1ELb0ELb0ELb1ELb1ELb1ELb1ELb1EEENS1_21CollectiveEpilogueFwdINS6_IJS8_SA_S9_EEENS6_IJNS7_ILi1EEESI_SI_EEESC_SE_Li256ELb1ELb1ELb1ELb0EEENS1_36VarlenDynamicPersistentTileSchedulerILi128ELi64ELi256ELi256ELb1ELb1ELb0ELb1ELb1ELb1EEEEEEEEEvNT_6ParamsE --------------------------
	.section	.nv.shared._ZN7cutlass13device_kernelIN5flash19enable_sm80_to_sm89INS1_16FlashAttnFwdSm80INS1_25CollectiveMainloopFwdSm80ILi8ELi2ELb0EN4cute5tupleIJNS5_1CILi128EEENS7_ILi64EEENS7_ILi192EEEEEELi192ENS_10bfloat16_tEfNS_4arch4Sm80ELb1ELb0ELb0ELb1ELb1ELb1ELb1ELb1EEENS1_21CollectiveEpilogueFwdINS6_IJS8_SA_S9_EEENS6_IJNS7_ILi1EEESI_SI_EEESC_SE_Li256ELb1ELb1ELb1ELb0EEENS1_36VarlenDynamicPersistentTileSchedulerILi128ELi64ELi256ELi256ELb1ELb1ELb0ELb1ELb1ELb1EEEEEEEEEvNT_6ParamsE,"aw",@nobits
	.sectionflags	@""
	.align	16
